	.target	sm_103a

	.elftype	@"ET_EXEC"


//--------------------- .note.nv.tkinfo           --------------------------
	.section	.note.nv.tkinfo,"",@"SHT_NOTE"
	.sectionflags	@"SHF_NOTE_NV_TKINFO"
	.tkinfo
        /*0018*/ 	.word	0x00000002
        /*0030*/ 	.string	""
        /*0030*/ 	.string	"ptxas"
        /*0030*/ 	.string	"Cuda compilation tools, release 13.0, V13.0.88"
        /*0030*/ 	.string	"Build cuda_13.0.r13.0/compiler.36424714_0"
        /*0030*/ 	.string	"-arch sm_103a -m 64 "



//--------------------- .note.nv.cuinfo           --------------------------
	.section	.note.nv.cuinfo,"",@"SHT_NOTE"
	.sectionflags	@"SHF_NOTE_NV_CUINFO"
        /*0018*/ 	.short	0x0002
        /*001a*/ 	.short	0x0067
        /*001c*/ 	.short	0x0082
	.zero		2


//--------------------- .nv.info                  --------------------------
	.section	.nv.info,"",@"SHT_CUDA_INFO"
	.align	4


	//----- nvinfo : EIATTR_REGCOUNT
	.align		4
        /*0000*/ 	.byte	0x04, 0x2f
        /*0002*/ 	.short	(.L_10 - .L_9)
	.align		4
.L_9:
        /*0004*/ 	.word	index@(_ZN10layer_norm31ln_parallel_residual_fwd_kernelINS_13Kernel_traitsIfffffjLj8192ELj1ELj1ELj8ELj16ENS_18Kernel_traits_baseILj8192EfffffjLj256EEEEELb1ELb1ELb1EEEvNS_9FwdParamsE)
        /*0008*/ 	.word	0x000000a2


	//----- nvinfo : EIATTR_FRAME_SIZE
	.align		4
.L_10:
        /*000c*/ 	.byte	0x04, 0x11
        /*000e*/ 	.short	(.L_12 - .L_11)
	.align		4
.L_11:
        /*0010*/ 	.word	index@(_ZN10layer_norm31ln_parallel_residual_fwd_kernelINS_13Kernel_traitsIfffffjLj8192ELj1ELj1ELj8ELj16ENS_18Kernel_traits_baseILj8192EfffffjLj256EEEEELb1ELb1ELb1EEEvNS_9FwdParamsE)
        /*0014*/ 	.word	0x00000000


	//----- nvinfo : EIATTR_REGCOUNT
	.align		4
.L_12:
        /*0018*/ 	.byte	0x04, 0x2f
        /*001a*/ 	.short	(.L_14 - .L_13)
	.align		4
.L_13:
        /*001c*/ 	.word	index@(_ZN10layer_norm31ln_parallel_residual_fwd_kernelINS_13Kernel_traitsIfffffjLj8192ELj1ELj1ELj8ELj16ENS_18Kernel_traits_baseILj8192EfffffjLj256EEEEELb1ELb1ELb0EEEvNS_9FwdParamsE)
        /*0020*/ 	.word	0x0000009e


	//----- nvinfo : EIATTR_FRAME_SIZE
	.align		4
.L_14:
        /*0024*/ 	.byte	0x04, 0x11
        /*0026*/ 	.short	(.L_16 - .L_15)
	.align		4
.L_15:
        /*0028*/ 	.word	index@(_ZN10layer_norm31ln_parallel_residual_fwd_kernelINS_13Kernel_traitsIfffffjLj8192ELj1ELj1ELj8ELj16ENS_18Kernel_traits_baseILj8192EfffffjLj256EEEEELb1ELb1ELb0EEEvNS_9FwdParamsE)
        /*002c*/ 	.word	0x00000000


	//----- nvinfo : EIATTR_REGCOUNT
	.align		4
.L_16:
        /*0030*/ 	.byte	0x04, 0x2f
        /*0032*/ 	.short	(.L_18 - .L_17)
	.align		4
.L_17:
        /*0034*/ 	.word	index@(_ZN10layer_norm31ln_parallel_residual_fwd_kernelINS_13Kernel_traitsIfffffjLj8192ELj1ELj1ELj8ELj16ENS_18Kernel_traits_baseILj8192EfffffjLj256EEEEELb1ELb0ELb1EEEvNS_9FwdParamsE)
        /*0038*/ 	.word	0x000000f6


	//----- nvinfo : EIATTR_FRAME_SIZE
	.align		4
.L_18:
        /*003c*/ 	.byte	0x04, 0x11
        /*003e*/ 	.short	(.L_20 - .L_19)
	.align		4
.L_19:
        /*0040*/ 	.word	index@(_ZN10layer_norm31ln_parallel_residual_fwd_kernelINS_13Kernel_traitsIfffffjLj8192ELj1ELj1ELj8ELj16ENS_18Kernel_traits_baseILj8192EfffffjLj256EEEEELb1ELb0ELb1EEEvNS_9FwdParamsE)
        /*0044*/ 	.word	0x00000000


	//----- nvinfo : EIATTR_REGCOUNT
	.align		4
.L_20:
        /*0048*/ 	.byte	0x04, 0x2f
        /*004a*/ 	.short	(.L_22 - .L_21)
	.align		4
.L_21:
        /*004c*/ 	.word	index@(_ZN10layer_norm31ln_parallel_residual_fwd_kernelINS_13Kernel_traitsIfffffjLj8192ELj1ELj1ELj8ELj16ENS_18Kernel_traits_baseILj8192EfffffjLj256EEEEELb1ELb0ELb0EEEvNS_9FwdParamsE)
        /*0050*/ 	.word	0x000000d6


	//----- nvinfo : EIATTR_FRAME_SIZE
	.align		4
.L_22:
        /*0054*/ 	.byte	0x04, 0x11
        /*0056*/ 	.short	(.L_24 - .L_23)
	.align		4
.L_23:
        /*0058*/ 	.word	index@(_ZN10layer_norm31ln_parallel_residual_fwd_kernelINS_13Kernel_traitsIfffffjLj8192ELj1ELj1ELj8ELj16ENS_18Kernel_traits_baseILj8192EfffffjLj256EEEEELb1ELb0ELb0EEEvNS_9FwdParamsE)
        /*005c*/ 	.word	0x00000000


	//----- nvinfo : EIATTR_REGCOUNT
	.align		4
.L_24:
        /*0060*/ 	.byte	0x04, 0x2f
        /*0062*/ 	.short	(.L_26 - .L_25)
	.align		4
.L_25:
        /*0064*/ 	.word	index@(_ZN10layer_norm31ln_parallel_residual_fwd_kernelINS_13Kernel_traitsIfffffjLj8192ELj1ELj1ELj8ELj16ENS_18Kernel_traits_baseILj8192EfffffjLj256EEEEELb0ELb1ELb1EEEvNS_9FwdParamsE)
        /*0068*/ 	.word	0x00000080


	//----- nvinfo : EIATTR_FRAME_SIZE
	.align		4
.L_26:
        /*006c*/ 	.byte	0x04, 0x11
        /*006e*/ 	.short	(.L_28 - .L_27)
	.align		4
.L_27:
        /*0070*/ 	.word	index@(_ZN10layer_norm31ln_parallel_residual_fwd_kernelINS_13Kernel_traitsIfffffjLj8192ELj1ELj1ELj8ELj16ENS_18Kernel_traits_baseILj8192EfffffjLj256EEEEELb0ELb1ELb1EEEvNS_9FwdParamsE)
        /*0074*/ 	.word	0x00000000


	//----- nvinfo : EIATTR_REGCOUNT
	.align		4
.L_28:
        /*0078*/ 	.byte	0x04, 0x2f
        /*007a*/ 	.short	(.L_30 - .L_29)
	.align		4
.L_29:
        /*007c*/ 	.word	index@(_ZN10layer_norm31ln_parallel_residual_fwd_kernelINS_13Kernel_traitsIfffffjLj8192ELj1ELj1ELj8ELj16ENS_18Kernel_traits_baseILj8192EfffffjLj256EEEEELb0ELb1ELb0EEEvNS_9FwdParamsE)
        /*0080*/ 	.word	0x00000080


	//----- nvinfo : EIATTR_FRAME_SIZE
	.align		4
.L_30:
        /*0084*/ 	.byte	0x04, 0x11
        /*0086*/ 	.short	(.L_32 - .L_31)
	.align		4
.L_31:
        /*0088*/ 	.word	index@(_ZN10layer_norm31ln_parallel_residual_fwd_kernelINS_13Kernel_traitsIfffffjLj8192ELj1ELj1ELj8ELj16ENS_18Kernel_traits_baseILj8192EfffffjLj256EEEEELb0ELb1ELb0EEEvNS_9FwdParamsE)
        /*008c*/ 	.word	0x00000000


	//----- nvinfo : EIATTR_REGCOUNT
	.align		4
.L_32:
        /*0090*/ 	.byte	0x04, 0x2f
        /*0092*/ 	.short	(.L_34 - .L_33)
	.align		4
.L_33:
        /*0094*/ 	.word	index@(_ZN10layer_norm31ln_parallel_residual_fwd_kernelINS_13Kernel_traitsIfffffjLj8192ELj1ELj1ELj8ELj16ENS_18Kernel_traits_baseILj8192EfffffjLj256EEEEELb0ELb0ELb1EEEvNS_9FwdParamsE)
        /*0098*/ 	.word	0x000000ec


	//----- nvinfo : EIATTR_FRAME_SIZE
	.align		4
.L_34:
        /*009c*/ 	.byte	0x04, 0x11
        /*009e*/ 	.short	(.L_36 - .L_35)
	.align		4
.L_35:
        /*00a0*/ 	.word	index@(_ZN10layer_norm31ln_parallel_residual_fwd_kernelINS_13Kernel_traitsIfffffjLj8192ELj1ELj1ELj8ELj16ENS_18Kernel_traits_baseILj8192EfffffjLj256EEEEELb0ELb0ELb1EEEvNS_9FwdParamsE)
        /*00a4*/ 	.word	0x00000000


	//----- nvinfo : EIATTR_REGCOUNT
	.align		4
.L_36:
        /*00a8*/ 	.byte	0x04, 0x2f
        /*00aa*/ 	.short	(.L_38 - .L_37)
	.align		4
.L_37:
        /*00ac*/ 	.word	index@(_ZN10layer_norm31ln_parallel_residual_fwd_kernelINS_13Kernel_traitsIfffffjLj8192ELj1ELj1ELj8ELj16ENS_18Kernel_traits_baseILj8192EfffffjLj256EEEEELb0ELb0ELb0EEEvNS_9FwdParamsE)
        /*00b0*/ 	.word	0x000000e2


	//----- nvinfo : EIATTR_FRAME_SIZE
	.align		4
.L_38:
        /*00b4*/ 	.byte	0x04, 0x11
        /*00b6*/ 	.short	(.L_40 - .L_39)
	.align		4
.L_39:
        /*00b8*/ 	.word	index@(_ZN10layer_norm31ln_parallel_residual_fwd_kernelINS_13Kernel_traitsIfffffjLj8192ELj1ELj1ELj8ELj16ENS_18Kernel_traits_baseILj8192EfffffjLj256EEEEELb0ELb0ELb0EEEvNS_9FwdParamsE)
        /*00bc*/ 	.word	0x00000000


	//----- nvinfo : EIATTR_REGCOUNT
	.align		4
.L_40:
        /*00c0*/ 	.byte	0x04, 0x2f
        /*00c2*/ 	.short	(.L_42 - .L_41)
	.align		4
.L_41:
        /*00c4*/ 	.word	index@(_ZN10layer_norm31ln_parallel_residual_fwd_kernelINS_13Kernel_traitsI6__halfffffjLj8192ELj1ELj1ELj8ELj16ENS_18Kernel_traits_baseILj8192ES2_ffffjLj256EEEEELb1ELb1ELb1EEEvNS_9FwdParamsE)
        /*00c8*/ 	.word	0x000000b4


	//----- nvinfo : EIATTR_FRAME_SIZE
	.align		4
.L_42:
        /*00cc*/ 	.byte	0x04, 0x11
        /*00ce*/ 	.short	(.L_44 - .L_43)
	.align		4
.L_43:
        /*00d0*/ 	.word	index@(_ZN10layer_norm31ln_parallel_residual_fwd_kernelINS_13Kernel_traitsI6__halfffffjLj8192ELj1ELj1ELj8ELj16ENS_18Kernel_traits_baseILj8192ES2_ffffjLj256EEEEELb1ELb1ELb1EEEvNS_9FwdParamsE)
        /*00d4*/ 	.word	0x00000000


	//----- nvinfo : EIATTR_REGCOUNT
	.align		4
.L_44:
        /*00d8*/ 	.byte	0x04, 0x2f
        /*00da*/ 	.short	(.L_46 - .L_45)
	.align		4
.L_45:
        /*00dc*/ 	.word	index@(_ZN10layer_norm31ln_parallel_residual_fwd_kernelINS_13Kernel_traitsI6__halfffffjLj8192ELj1ELj1ELj8ELj16ENS_18Kernel_traits_baseILj8192ES2_ffffjLj256EEEEELb1ELb1ELb0EEEvNS_9FwdParamsE)
        /*00e0*/ 	.word	0x00000080


	//----- nvinfo : EIATTR_FRAME_SIZE
	.align		4
.L_46:
        /*00e4*/ 	.byte	0x04, 0x11
        /*00e6*/ 	.short	(.L_48 - .L_47)
	.align		4
.L_47:
        /*00e8*/ 	.word	index@(_ZN10layer_norm31ln_parallel_residual_fwd_kernelINS_13Kernel_traitsI6__halfffffjLj8192ELj1ELj1ELj8ELj16ENS_18Kernel_traits_baseILj8192ES2_ffffjLj256EEEEELb1ELb1ELb0EEEvNS_9FwdParamsE)
        /*00ec*/ 	.word	0x00000008


	//----- nvinfo : EIATTR_REGCOUNT
	.align		4
.L_48:
        /*00f0*/ 	.byte	0x04, 0x2f
        /*00f2*/ 	.short	(.L_50 - .L_49)
	.align		4
.L_49:
        /*00f4*/ 	.word	index@(_ZN10layer_norm31ln_parallel_residual_fwd_kernelINS_13Kernel_traitsI6__halfffffjLj8192ELj1ELj1ELj8ELj16ENS_18Kernel_traits_baseILj8192ES2_ffffjLj256EEEEELb1ELb0ELb1EEEvNS_9FwdParamsE)
        /*00f8*/ 	.word	0x000000d5


	//----- nvinfo : EIATTR_FRAME_SIZE
	.align		4
.L_50:
        /*00fc*/ 	.byte	0x04, 0x11
        /*00fe*/ 	.short	(.L_52 - .L_51)
	.align		4
.L_51:
        /*0100*/ 	.word	index@(_ZN10layer_norm31ln_parallel_residual_fwd_kernelINS_13Kernel_traitsI6__halfffffjLj8192ELj1ELj1ELj8ELj16ENS_18Kernel_traits_baseILj8192ES2_ffffjLj256EEEEELb1ELb0ELb1EEEvNS_9FwdParamsE)
        /*0104*/ 	.word	0x00000000


	//----- nvinfo : EIATTR_REGCOUNT
	.align		4
.L_52:
        /*0108*/ 	.byte	0x04, 0x2f
        /*010a*/ 	.short	(.L_54 - .L_53)
	.align		4
.L_53:
        /*010c*/ 	.word	index@(_ZN10layer_norm31ln_parallel_residual_fwd_kernelINS_13Kernel_traitsI6__halfffffjLj8192ELj1ELj1ELj8ELj16ENS_18Kernel_traits_baseILj8192ES2_ffffjLj256EEEEELb1ELb0ELb0EEEvNS_9FwdParamsE)
        /*0110*/ 	.word	0x000000aa


	//----- nvinfo : EIATTR_FRAME_SIZE
	.align		4
.L_54:
        /*0114*/ 	.byte	0x04, 0x11
        /*0116*/ 	.short	(.L_56 - .L_55)
	.align		4
.L_55:
        /*0118*/ 	.word	index@(_ZN10layer_norm31ln_parallel_residual_fwd_kernelINS_13Kernel_traitsI6__halfffffjLj8192ELj1ELj1ELj8ELj16ENS_18Kernel_traits_baseILj8192ES2_ffffjLj256EEEEELb1ELb0ELb0EEEvNS_9FwdParamsE)
        /*011c*/ 	.word	0x00000000


	//----- nvinfo : EIATTR_REGCOUNT
	.align		4
.L_56:
        /*0120*/ 	.byte	0x04, 0x2f
        /*0122*/ 	.short	(.L_58 - .L_57)
	.align		4
.L_57:
        /*0124*/ 	.word	index@(_ZN10layer_norm31ln_parallel_residual_fwd_kernelINS_13Kernel_traitsI6__halfffffjLj8192ELj1ELj1ELj8ELj16ENS_18Kernel_traits_baseILj8192ES2_ffffjLj256EEEEELb0ELb1ELb1EEEvNS_9FwdParamsE)
        /*0128*/ 	.word	0x00000080


	//----- nvinfo : EIATTR_FRAME_SIZE
	.align		4
.L_58:
        /*012c*/ 	.byte	0x04, 0x11
        /*012e*/ 	.short	(.L_60 - .L_59)
	.align		4
.L_59:
        /*0130*/ 	.word	index@(_ZN10layer_norm31ln_parallel_residual_fwd_kernelINS_13Kernel_traitsI6__halfffffjLj8192ELj1ELj1ELj8ELj16ENS_18Kernel_traits_baseILj8192ES2_ffffjLj256EEEEELb0ELb1ELb1EEEvNS_9FwdParamsE)
        /*0134*/ 	.word	0x00000000


	//----- nvinfo : EIATTR_REGCOUNT
	.align		4
.L_60:
        /*0138*/ 	.byte	0x04, 0x2f
        /*013a*/ 	.short	(.L_62 - .L_61)
	.align		4
.L_61:
        /*013c*/ 	.word	index@(_ZN10layer_norm31ln_parallel_residual_fwd_kernelINS_13Kernel_traitsI6__halfffffjLj8192ELj1ELj1ELj8ELj16ENS_18Kernel_traits_baseILj8192ES2_ffffjLj256EEEEELb0ELb1ELb0EEEvNS_9FwdParamsE)
        /*0140*/ 	.word	0x0000007e


	//----- nvinfo : EIATTR_FRAME_SIZE
	.align		4
.L_62:
        /*0144*/ 	.byte	0x04, 0x11
        /*0146*/ 	.short	(.L_64 - .L_63)
	.align		4
.L_63:
        /*0148*/ 	.word	index@(_ZN10layer_norm31ln_parallel_residual_fwd_kernelINS_13Kernel_traitsI6__halfffffjLj8192ELj1ELj1ELj8ELj16ENS_18Kernel_traits_baseILj8192ES2_ffffjLj256EEEEELb0ELb1ELb0EEEvNS_9FwdParamsE)
        /*014c*/ 	.word	0x00000000


	//----- nvinfo : EIATTR_REGCOUNT
	.align		4
.L_64:
        /*0150*/ 	.byte	0x04, 0x2f
        /*0152*/ 	.short	(.L_66 - .L_65)
	.align		4
.L_65:
        /*0154*/ 	.word	index@(_ZN10layer_norm31ln_parallel_residual_fwd_kernelINS_13Kernel_traitsI6__halfffffjLj8192ELj1ELj1ELj8ELj16ENS_18Kernel_traits_baseILj8192ES2_ffffjLj256EEEEELb0ELb0ELb1EEEvNS_9FwdParamsE)
        /*0158*/ 	.word	0x000000bd


	//----- nvinfo : EIATTR_FRAME_SIZE
	.align		4
.L_66:
        /*015c*/ 	.byte	0x04, 0x11
        /*015e*/ 	.short	(.L_68 - .L_67)
	.align		4
.L_67:
        /*0160*/ 	.word	index@(_ZN10layer_norm31ln_parallel_residual_fwd_kernelINS_13Kernel_traitsI6__halfffffjLj8192ELj1ELj1ELj8ELj16ENS_18Kernel_traits_baseILj8192ES2_ffffjLj256EEEEELb0ELb0ELb1EEEvNS_9FwdParamsE)
        /*0164*/ 	.word	0x00000000


	//----- nvinfo : EIATTR_REGCOUNT
	.align		4
.L_68:
        /*0168*/ 	.byte	0x04, 0x2f
        /*016a*/ 	.short	(.L_70 - .L_69)
	.align		4
.L_69:
        /*016c*/ 	.word	index@(_ZN10layer_norm31ln_parallel_residual_fwd_kernelINS_13Kernel_traitsI6__halfffffjLj8192ELj1ELj1ELj8ELj16ENS_18Kernel_traits_baseILj8192ES2_ffffjLj256EEEEELb0ELb0ELb0EEEvNS_9FwdParamsE)
        /*0170*/ 	.word	0x0000009c


	//----- nvinfo : EIATTR_FRAME_SIZE
	.align		4
.L_70:
        /*0174*/ 	.byte	0x04, 0x11
        /*0176*/ 	.short	(.L_72 - .L_71)
	.align		4
.L_71:
        /*0178*/ 	.word	index@(_ZN10layer_norm31ln_parallel_residual_fwd_kernelINS_13Kernel_traitsI6__halfffffjLj8192ELj1ELj1ELj8ELj16ENS_18Kernel_traits_baseILj8192ES2_ffffjLj256EEEEELb0ELb0ELb0EEEvNS_9FwdParamsE)
        /*017c*/ 	.word	0x00000000


	//----- nvinfo : EIATTR_REGCOUNT
	.align		4
.L_72:
        /*0180*/ 	.byte	0x04, 0x2f
        /*0182*/ 	.short	(.L_74 - .L_73)
	.align		4
.L_73:
        /*0184*/ 	.word	index@(_ZN10layer_norm31ln_parallel_residual_fwd_kernelINS_13Kernel_traitsIf6__halffS2_fjLj8192ELj1ELj1ELj8ELj16ENS_18Kernel_traits_baseILj8192EfS2_fS2_fjLj256EEEEELb1ELb1ELb1EEEvNS_9FwdParamsE)
        /*0188*/ 	.word	0x000000a8


	//----- nvinfo : EIATTR_FRAME_SIZE
	.align		4
.L_74:
        /*018c*/ 	.byte	0x04, 0x11
        /*018e*/ 	.short	(.L_76 - .L_75)
	.align		4
.L_75:
        /*0190*/ 	.word	index@(_ZN10layer_norm31ln_parallel_residual_fwd_kernelINS_13Kernel_traitsIf6__halffS2_fjLj8192ELj1ELj1ELj8ELj16ENS_18Kernel_traits_baseILj8192EfS2_fS2_fjLj256EEEEELb1ELb1ELb1EEEvNS_9FwdParamsE)
        /*0194*/ 	.word	0x00000000


	//----- nvinfo : EIATTR_REGCOUNT
	.align		4
.L_76:
        /*0198*/ 	.byte	0x04, 0x2f
        /*019a*/ 	.short	(.L_78 - .L_77)
	.align		4
.L_77:
        /*019c*/ 	.word	index@(_ZN10layer_norm31ln_parallel_residual_fwd_kernelINS_13Kernel_traitsIf6__halffS2_fjLj8192ELj1ELj1ELj8ELj16ENS_18Kernel_traits_baseILj8192EfS2_fS2_fjLj256EEEEELb1ELb1ELb0EEEvNS_9FwdParamsE)
        /*01a0*/ 	.word	0x0000009c


	//----- nvinfo : EIATTR_FRAME_SIZE
	.align		4
.L_78:
        /*01a4*/ 	.byte	0x04, 0x11
        /*01a6*/ 	.short	(.L_80 - .L_79)
	.align		4
.L_79:
        /*01a8*/ 	.word	index@(_ZN10layer_norm31ln_parallel_residual_fwd_kernelINS_13Kernel_traitsIf6__halffS2_fjLj8192ELj1ELj1ELj8ELj16ENS_18Kernel_traits_baseILj8192EfS2_fS2_fjLj256EEEEELb1ELb1ELb0EEEvNS_9FwdParamsE)
        /*01ac*/ 	.word	0x00000000


	//----- nvinfo : EIATTR_REGCOUNT
	.align		4
.L_80:
        /*01b0*/ 	.byte	0x04, 0x2f
        /*01b2*/ 	.short	(.L_82 - .L_81)
	.align		4
.L_81:
        /*01b4*/ 	.word	index@(_ZN10layer_norm31ln_parallel_residual_fwd_kernelINS_13Kernel_traitsIf6__halffS2_fjLj8192ELj1ELj1ELj8ELj16ENS_18Kernel_traits_baseILj8192EfS2_fS2_fjLj256EEEEELb1ELb0ELb1EEEvNS_9FwdParamsE)
        /*01b8*/ 	.word	0x000000f7


	//----- nvinfo : EIATTR_FRAME_SIZE
	.align		4
.L_82:
        /*01bc*/ 	.byte	0x04, 0x11
        /*01be*/ 	.short	(.L_84 - .L_83)
	.align		4
.L_83:
        /*01c0*/ 	.word	index@(_ZN10layer_norm31ln_parallel_residual_fwd_kernelINS_13Kernel_traitsIf6__halffS2_fjLj8192ELj1ELj1ELj8ELj16ENS_18Kernel_traits_baseILj8192EfS2_fS2_fjLj256EEEEELb1ELb0ELb1EEEvNS_9FwdParamsE)
        /*01c4*/ 	.word	0x00000000


	//----- nvinfo : EIATTR_REGCOUNT
	.align		4
.L_84:
        /*01c8*/ 	.byte	0x04, 0x2f
        /*01ca*/ 	.short	(.L_86 - .L_85)
	.align		4
.L_85:
        /*01cc*/ 	.word	index@(_ZN10layer_norm31ln_parallel_residual_fwd_kernelINS_13Kernel_traitsIf6__halffS2_fjLj8192ELj1ELj1ELj8ELj16ENS_18Kernel_traits_baseILj8192EfS2_fS2_fjLj256EEEEELb1ELb0ELb0EEEvNS_9FwdParamsE)
        /*01d0*/ 	.word	0x000000de


	//----- nvinfo : EIATTR_FRAME_SIZE
	.align		4
.L_86:
        /*01d4*/ 	.byte	0x04, 0x11
        /*01d6*/ 	.short	(.L_88 - .L_87)
	.align		4
.L_87:
        /*01d8*/ 	.word	index@(_ZN10layer_norm31ln_parallel_residual_fwd_kernelINS_13Kernel_traitsIf6__halffS2_fjLj8192ELj1ELj1ELj8ELj16ENS_18Kernel_traits_baseILj8192EfS2_fS2_fjLj256EEEEELb1ELb0ELb0EEEvNS_9FwdParamsE)
        /*01dc*/ 	.word	0x00000000


	//----- nvinfo : EIATTR_REGCOUNT
	.align		4
.L_88:
        /*01e0*/ 	.byte	0x04, 0x2f
        /*01e2*/ 	.short	(.L_90 - .L_89)
	.align		4
.L_89:
        /*01e4*/ 	.word	index@(_ZN10layer_norm31ln_parallel_residual_fwd_kernelINS_13Kernel_traitsIf6__halffS2_fjLj8192ELj1ELj1ELj8ELj16ENS_18Kernel_traits_baseILj8192EfS2_fS2_fjLj256EEEEELb0ELb1ELb1EEEvNS_9FwdParamsE)
        /*01e8*/ 	.word	0x00000082


	//----- nvinfo : EIATTR_FRAME_SIZE
	.align		4
.L_90:
        /*01ec*/ 	.byte	0x04, 0x11
        /*01ee*/ 	.short	(.L_92 - .L_91)
	.align		4
.L_91:
        /*01f0*/ 	.word	index@(_ZN10layer_norm31ln_parallel_residual_fwd_kernelINS_13Kernel_traitsIf6__halffS2_fjLj8192ELj1ELj1ELj8ELj16ENS_18Kernel_traits_baseILj8192EfS2_fS2_fjLj256EEEEELb0ELb1ELb1EEEvNS_9FwdParamsE)
        /*01f4*/ 	.word	0x00000000


	//----- nvinfo : EIATTR_REGCOUNT
	.align		4
.L_92:
        /*01f8*/ 	.byte	0x04, 0x2f
        /*01fa*/ 	.short	(.L_94 - .L_93)
	.align		4
.L_93:
        /*01fc*/ 	.word	index@(_ZN10layer_norm31ln_parallel_residual_fwd_kernelINS_13Kernel_traitsIf6__halffS2_fjLj8192ELj1ELj1ELj8ELj16ENS_18Kernel_traits_baseILj8192EfS2_fS2_fjLj256EEEEELb0ELb1ELb0EEEvNS_9FwdParamsE)
        /*0200*/ 	.word	0x00000080


	//----- nvinfo : EIATTR_FRAME_SIZE
	.align		4
.L_94:
        /*0204*/ 	.byte	0x04, 0x11
        /*0206*/ 	.short	(.L_96 - .L_95)
	.align		4
.L_95:
        /*0208*/ 	.word	index@(_ZN10layer_norm31ln_parallel_residual_fwd_kernelINS_13Kernel_traitsIf6__halffS2_fjLj8192ELj1ELj1ELj8ELj16ENS_18Kernel_traits_baseILj8192EfS2_fS2_fjLj256EEEEELb0ELb1ELb0EEEvNS_9FwdParamsE)
        /*020c*/ 	.word	0x00000000


	//----- nvinfo : EIATTR_REGCOUNT
	.align		4
.L_96:
        /*0210*/ 	.byte	0x04, 0x2f
        /*0212*/ 	.short	(.L_98 - .L_97)
	.align		4
.L_97:
        /*0214*/ 	.word	index@(_ZN10layer_norm31ln_parallel_residual_fwd_kernelINS_13Kernel_traitsIf6__halffS2_fjLj8192ELj1ELj1ELj8ELj16ENS_18Kernel_traits_baseILj8192EfS2_fS2_fjLj256EEEEELb0ELb0ELb1EEEvNS_9FwdParamsE)
        /*0218*/ 	.word	0x000000e9


	//----- nvinfo : EIATTR_FRAME_SIZE
	.align		4
.L_98:
        /*021c*/ 	.byte	0x04, 0x11
        /*021e*/ 	.short	(.L_100 - .L_99)
	.align		4
.L_99:
        /*0220*/ 	.word	index@(_ZN10layer_norm31ln_parallel_residual_fwd_kernelINS_13Kernel_traitsIf6__halffS2_fjLj8192ELj1ELj1ELj8ELj16ENS_18Kernel_traits_baseILj8192EfS2_fS2_fjLj256EEEEELb0ELb0ELb1EEEvNS_9FwdParamsE)
        /*0224*/ 	.word	0x00000000


	//----- nvinfo : EIATTR_REGCOUNT
	.align		4
.L_100:
        /*0228*/ 	.byte	0x04, 0x2f
        /*022a*/ 	.short	(.L_102 - .L_101)
	.align		4
.L_101:
        /*022c*/ 	.word	index@(_ZN10layer_norm31ln_parallel_residual_fwd_kernelINS_13Kernel_traitsIf6__halffS2_fjLj8192ELj1ELj1ELj8ELj16ENS_18Kernel_traits_baseILj8192EfS2_fS2_fjLj256EEEEELb0ELb0ELb0EEEvNS_9FwdParamsE)
        /*0230*/ 	.word	0x000000cb


	//----- nvinfo : EIATTR_FRAME_SIZE
	.align		4
.L_102:
        /*0234*/ 	.byte	0x04, 0x11
        /*0236*/ 	.short	(.L_104 - .L_103)
	.align		4
.L_103:
        /*0238*/ 	.word	index@(_ZN10layer_norm31ln_parallel_residual_fwd_kernelINS_13Kernel_traitsIf6__halffS2_fjLj8192ELj1ELj1ELj8ELj16ENS_18Kernel_traits_baseILj8192EfS2_fS2_fjLj256EEEEELb0ELb0ELb0EEEvNS_9FwdParamsE)
        /*023c*/ 	.word	0x00000000


	//----- nvinfo : EIATTR_REGCOUNT
	.align		4
.L_104:
        /*0240*/ 	.byte	0x04, 0x2f
        /*0242*/ 	.short	(.L_106 - .L_105)
	.align		4
.L_105:
        /*0244*/ 	.word	index@(_ZN10layer_norm31ln_parallel_residual_fwd_kernelINS_13Kernel_traitsI6__halfS2_fS2_fjLj8192ELj1ELj1ELj8ELj16ENS_18Kernel_traits_baseILj8192ES2_S2_fS2_fjLj256EEEEELb1ELb1ELb1EEEvNS_9FwdParamsE)
        /*0248*/ 	.word	0x00000080


	//----- nvinfo : EIATTR_FRAME_SIZE
	.align		4
.L_106:
        /*024c*/ 	.byte	0x04, 0x11
        /*024e*/ 	.short	(.L_108 - .L_107)
	.align		4
.L_107:
        /*0250*/ 	.word	index@(_ZN10layer_norm31ln_parallel_residual_fwd_kernelINS_13Kernel_traitsI6__halfS2_fS2_fjLj8192ELj1ELj1ELj8ELj16ENS_18Kernel_traits_baseILj8192ES2_S2_fS2_fjLj256EEEEELb1ELb1ELb1EEEvNS_9FwdParamsE)
        /*0254*/ 	.word	0x00000000


	//----- nvinfo : EIATTR_REGCOUNT
	.align		4
.L_108:
        /*0258*/ 	.byte	0x04, 0x2f
        /*025a*/ 	.short	(.L_110 - .L_109)
	.align		4
.L_109:
        /*025c*/ 	.word	index@(_ZN10layer_norm31ln_parallel_residual_fwd_kernelINS_13Kernel_traitsI6__halfS2_fS2_fjLj8192ELj1ELj1ELj8ELj16ENS_18Kernel_traits_baseILj8192ES2_S2_fS2_fjLj256EEEEELb1ELb1ELb0EEEvNS_9FwdParamsE)
        /*0260*/ 	.word	0x0000007b


	//----- nvinfo : EIATTR_FRAME_SIZE
	.align		4
.L_110:
        /*0264*/ 	.byte	0x04, 0x11
        /*0266*/ 	.short	(.L_112 - .L_111)
	.align		4
.L_111:
        /*0268*/ 	.word	index@(_ZN10layer_norm31ln_parallel_residual_fwd_kernelINS_13Kernel_traitsI6__halfS2_fS2_fjLj8192ELj1ELj1ELj8ELj16ENS_18Kernel_traits_baseILj8192ES2_S2_fS2_fjLj256EEEEELb1ELb1ELb0EEEvNS_9FwdParamsE)
        /*026c*/ 	.word	0x00000000


	//----- nvinfo : EIATTR_REGCOUNT
	.align		4
.L_112:
        /*0270*/ 	.byte	0x04, 0x2f
        /*0272*/ 	.short	(.L_114 - .L_113)
	.align		4
.L_113:
        /*0274*/ 	.word	index@(_ZN10layer_norm31ln_parallel_residual_fwd_kernelINS_13Kernel_traitsI6__halfS2_fS2_fjLj8192ELj1ELj1ELj8ELj16ENS_18Kernel_traits_baseILj8192ES2_S2_fS2_fjLj256EEEEELb1ELb0ELb1EEEvNS_9FwdParamsE)
        /*0278*/ 	.word	0x000000b0


	//----- nvinfo : EIATTR_FRAME_SIZE
	.align		4
.L_114:
        /*027c*/ 	.byte	0x04, 0x11
        /*027e*/ 	.short	(.L_116 - .L_115)
	.align		4
.L_115:
        /*0280*/ 	.word	index@(_ZN10layer_norm31ln_parallel_residual_fwd_kernelINS_13Kernel_traitsI6__halfS2_fS2_fjLj8192ELj1ELj1ELj8ELj16ENS_18Kernel_traits_baseILj8192ES2_S2_fS2_fjLj256EEEEELb1ELb0ELb1EEEvNS_9FwdParamsE)
        /*0284*/ 	.word	0x00000000


	//----- nvinfo : EIATTR_REGCOUNT
	.align		4
.L_116:
        /*0288*/ 	.byte	0x04, 0x2f
        /*028a*/ 	.short	(.L_118 - .L_117)
	.align		4
.L_117:
        /*028c*/ 	.word	index@(_ZN10layer_norm31ln_parallel_residual_fwd_kernelINS_13Kernel_traitsI6__halfS2_fS2_fjLj8192ELj1ELj1ELj8ELj16ENS_18Kernel_traits_baseILj8192ES2_S2_fS2_fjLj256EEEEELb1ELb0ELb0EEEvNS_9FwdParamsE)
        /*0290*/ 	.word	0x000000bd


	//----- nvinfo : EIATTR_FRAME_SIZE
	.align		4
.L_118:
        /*0294*/ 	.byte	0x04, 0x11
        /*0296*/ 	.short	(.L_120 - .L_119)
	.align		4
.L_119:
        /*0298*/ 	.word	index@(_ZN10layer_norm31ln_parallel_residual_fwd_kernelINS_13Kernel_traitsI6__halfS2_fS2_fjLj8192ELj1ELj1ELj8ELj16ENS_18Kernel_traits_baseILj8192ES2_S2_fS2_fjLj256EEEEELb1ELb0ELb0EEEvNS_9FwdParamsE)
        /*029c*/ 	.word	0x00000000


	//----- nvinfo : EIATTR_REGCOUNT
	.align		4
.L_120:
        /*02a0*/ 	.byte	0x04, 0x2f
        /*02a2*/ 	.short	(.L_122 - .L_121)
	.align		4
.L_121:
        /*02a4*/ 	.word	index@(_ZN10layer_norm31ln_parallel_residual_fwd_kernelINS_13Kernel_traitsI6__halfS2_fS2_fjLj8192ELj1ELj1ELj8ELj16ENS_18Kernel_traits_baseILj8192ES2_S2_fS2_fjLj256EEEEELb0ELb1ELb1EEEvNS_9FwdParamsE)
        /*02a8*/ 	.word	0x00000064


	//----- nvinfo : EIATTR_FRAME_SIZE
	.align		4
.L_122:
        /*02ac*/ 	.byte	0x04, 0x11
        /*02ae*/ 	.short	(.L_124 - .L_123)
	.align		4
.L_123:
        /*02b0*/ 	.word	index@(_ZN10layer_norm31ln_parallel_residual_fwd_kernelINS_13Kernel_traitsI6__halfS2_fS2_fjLj8192ELj1ELj1ELj8ELj16ENS_18Kernel_traits_baseILj8192ES2_S2_fS2_fjLj256EEEEELb0ELb1ELb1EEEvNS_9FwdParamsE)
        /*02b4*/ 	.word	0x00000000


	//----- nvinfo : EIATTR_REGCOUNT
	.align		4
.L_124:
        /*02b8*/ 	.byte	0x04, 0x2f
        /*02ba*/ 	.short	(.L_126 - .L_125)
	.align		4
.L_125:
        /*02bc*/ 	.word	index@(_ZN10layer_norm31ln_parallel_residual_fwd_kernelINS_13Kernel_traitsI6__halfS2_fS2_fjLj8192ELj1ELj1ELj8ELj16ENS_18Kernel_traits_baseILj8192ES2_S2_fS2_fjLj256EEEEELb0ELb1ELb0EEEvNS_9FwdParamsE)
        /*02c0*/ 	.word	0x0000006e


	//----- nvinfo : EIATTR_FRAME_SIZE
	.align		4
.L_126:
        /*02c4*/ 	.byte	0x04, 0x11
        /*02c6*/ 	.short	(.L_128 - .L_127)
	.align		4
.L_127:
        /*02c8*/ 	.word	index@(_ZN10layer_norm31ln_parallel_residual_fwd_kernelINS_13Kernel_traitsI6__halfS2_fS2_fjLj8192ELj1ELj1ELj8ELj16ENS_18Kernel_traits_baseILj8192ES2_S2_fS2_fjLj256EEEEELb0ELb1ELb0EEEvNS_9FwdParamsE)
        /*02cc*/ 	.word	0x00000000


	//----- nvinfo : EIATTR_REGCOUNT
	.align		4
.L_128:
        /*02d0*/ 	.byte	0x04, 0x2f
        /*02d2*/ 	.short	(.L_130 - .L_129)
	.align		4
.L_129:
        /*02d4*/ 	.word	index@(_ZN10layer_norm31ln_parallel_residual_fwd_kernelINS_13Kernel_traitsI6__halfS2_fS2_fjLj8192ELj1ELj1ELj8ELj16ENS_18Kernel_traits_baseILj8192ES2_S2_fS2_fjLj256EEEEELb0ELb0ELb1EEEvNS_9FwdParamsE)
        /*02d8*/ 	.word	0x00000086


	//----- nvinfo : EIATTR_FRAME_SIZE
	.align		4
.L_130:
        /*02dc*/ 	.byte	0x04, 0x11
        /*02de*/ 	.short	(.L_132 - .L_131)
	.align		4
.L_131:
        /*02e0*/ 	.word	index@(_ZN10layer_norm31ln_parallel_residual_fwd_kernelINS_13Kernel_traitsI6__halfS2_fS2_fjLj8192ELj1ELj1ELj8ELj16ENS_18Kernel_traits_baseILj8192ES2_S2_fS2_fjLj256EEEEELb0ELb0ELb1EEEvNS_9FwdParamsE)
        /*02e4*/ 	.word	0x00000000


	//----- nvinfo : EIATTR_REGCOUNT
	.align		4
.L_132:
        /*02e8*/ 	.byte	0x04, 0x2f
        /*02ea*/ 	.short	(.L_134 - .L_133)
	.align		4
.L_133:
        /*02ec*/ 	.word	index@(_ZN10layer_norm31ln_parallel_residual_fwd_kernelINS_13Kernel_traitsI6__halfS2_fS2_fjLj8192ELj1ELj1ELj8ELj16ENS_18Kernel_traits_baseILj8192ES2_S2_fS2_fjLj256EEEEELb0ELb0ELb0EEEvNS_9FwdParamsE)
        /*02f0*/ 	.word	0x00000096


	//----- nvinfo : EIATTR_FRAME_SIZE
	.align		4
.L_134:
        /*02f4*/ 	.byte	0x04, 0x11
        /*02f6*/ 	.short	(.L_136 - .L_135)
	.align		4
.L_135:
        /*02f8*/ 	.word	index@(_ZN10layer_norm31ln_parallel_residual_fwd_kernelINS_13Kernel_traitsI6__halfS2_fS2_fjLj8192ELj1ELj1ELj8ELj16ENS_18Kernel_traits_baseILj8192ES2_S2_fS2_fjLj256EEEEELb0ELb0ELb0EEEvNS_9FwdParamsE)
        /*02fc*/ 	.word	0x00000000


	//----- nvinfo : EIATTR_REGCOUNT
	.align		4
.L_136:
        /*0300*/ 	.byte	0x04, 0x2f
        /*0302*/ 	.short	(.L_138 - .L_137)
	.align		4
.L_137:
        /*0304*/ 	.word	index@(_ZN10layer_norm31ln_parallel_residual_fwd_kernelINS_13Kernel_traitsIf6__halfS2_S2_fjLj8192ELj1ELj1ELj8ELj16ENS_18Kernel_traits_baseILj8192EfS2_S2_S2_fjLj256EEEEELb1ELb1ELb1EEEvNS_9FwdParamsE)
        /*0308*/ 	.word	0x000000b4


	//----- nvinfo : EIATTR_FRAME_SIZE
	.align		4
.L_138:
        /*030c*/ 	.byte	0x04, 0x11
        /*030e*/ 	.short	(.L_140 - .L_139)
	.align		4
.L_139:
        /*0310*/ 	.word	index@(_ZN10layer_norm31ln_parallel_residual_fwd_kernelINS_13Kernel_traitsIf6__halfS2_S2_fjLj8192ELj1ELj1ELj8ELj16ENS_18Kernel_traits_baseILj8192EfS2_S2_S2_fjLj256EEEEELb1ELb1ELb1EEEvNS_9FwdParamsE)
        /*0314*/ 	.word	0x00000000


	//----- nvinfo : EIATTR_REGCOUNT
	.align		4
.L_140:
        /*0318*/ 	.byte	0x04, 0x2f
        /*031a*/ 	.short	(.L_142 - .L_141)
	.align		4
.L_141:
        /*031c*/ 	.word	index@(_ZN10layer_norm31ln_parallel_residual_fwd_kernelINS_13Kernel_traitsIf6__halfS2_S2_fjLj8192ELj1ELj1ELj8ELj16ENS_18Kernel_traits_baseILj8192EfS2_S2_S2_fjLj256EEEEELb1ELb1ELb0EEEvNS_9FwdParamsE)
        /*0320*/ 	.word	0x000000b2


	//----- nvinfo : EIATTR_FRAME_SIZE
	.align		4
.L_142:
        /*0324*/ 	.byte	0x04, 0x11
        /*0326*/ 	.short	(.L_144 - .L_143)
	.align		4
.L_143:
        /*0328*/ 	.word	index@(_ZN10layer_norm31ln_parallel_residual_fwd_kernelINS_13Kernel_traitsIf6__halfS2_S2_fjLj8192ELj1ELj1ELj8ELj16ENS_18Kernel_traits_baseILj8192EfS2_S2_S2_fjLj256EEEEELb1ELb1ELb0EEEvNS_9FwdParamsE)
        /*032c*/ 	.word	0x00000000


	//----- nvinfo : EIATTR_REGCOUNT
	.align		4
.L_144:
        /*0330*/ 	.byte	0x04, 0x2f
        /*0332*/ 	.short	(.L_146 - .L_145)
	.align		4
.L_145:
        /*0334*/ 	.word	index@(_ZN10layer_norm31ln_parallel_residual_fwd_kernelINS_13Kernel_traitsIf6__halfS2_S2_fjLj8192ELj1ELj1ELj8ELj16ENS_18Kernel_traits_baseILj8192EfS2_S2_S2_fjLj256EEEEELb1ELb0ELb1EEEvNS_9FwdParamsE)
        /*0338*/ 	.word	0x000000fe


	//----- nvinfo : EIATTR_FRAME_SIZE
	.align		4
.L_146:
        /*033c*/ 	.byte	0x04, 0x11
        /*033e*/ 	.short	(.L_148 - .L_147)
	.align		4
.L_147:
        /*0340*/ 	.word	index@(_ZN10layer_norm31ln_parallel_residual_fwd_kernelINS_13Kernel_traitsIf6__halfS2_S2_fjLj8192ELj1ELj1ELj8ELj16ENS_18Kernel_traits_baseILj8192EfS2_S2_S2_fjLj256EEEEELb1ELb0ELb1EEEvNS_9FwdParamsE)
        /*0344*/ 	.word	0x00000000


	//----- nvinfo : EIATTR_REGCOUNT
	.align		4
.L_148:
        /*0348*/ 	.byte	0x04, 0x2f
        /*034a*/ 	.short	(.L_150 - .L_149)
	.align		4
.L_149:
        /*034c*/ 	.word	index@(_ZN10layer_norm31ln_parallel_residual_fwd_kernelINS_13Kernel_traitsIf6__halfS2_S2_fjLj8192ELj1ELj1ELj8ELj16ENS_18Kernel_traits_baseILj8192EfS2_S2_S2_fjLj256EEEEELb1ELb0ELb0EEEvNS_9FwdParamsE)
        /*0350*/ 	.word	0x000000f6


	//----- nvinfo : EIATTR_FRAME_SIZE
	.align		4
.L_150:
        /*0354*/ 	.byte	0x04, 0x11
        /*0356*/ 	.short	(.L_152 - .L_151)
	.align		4
.L_151:
        /*0358*/ 	.word	index@(_ZN10layer_norm31ln_parallel_residual_fwd_kernelINS_13Kernel_traitsIf6__halfS2_S2_fjLj8192ELj1ELj1ELj8ELj16ENS_18Kernel_traits_baseILj8192EfS2_S2_S2_fjLj256EEEEELb1ELb0ELb0EEEvNS_9FwdParamsE)
        /*035c*/ 	.word	0x00000000


	//----- nvinfo : EIATTR_REGCOUNT
	.align		4
.L_152:
        /*0360*/ 	.byte	0x04, 0x2f
        /*0362*/ 	.short	(.L_154 - .L_153)
	.align		4
.L_153:
        /*0364*/ 	.word	index@(_ZN10layer_norm31ln_parallel_residual_fwd_kernelINS_13Kernel_traitsIf6__halfS2_S2_fjLj8192ELj1ELj1ELj8ELj16ENS_18Kernel_traits_baseILj8192EfS2_S2_S2_fjLj256EEEEELb0ELb1ELb1EEEvNS_9FwdParamsE)
        /*0368*/ 	.word	0x00000080


	//----- nvinfo : EIATTR_FRAME_SIZE
	.align		4
.L_154:
        /*036c*/ 	.byte	0x04, 0x11
        /*036e*/ 	.short	(.L_156 - .L_155)
	.align		4
.L_155:
        /*0370*/ 	.word	index@(_ZN10layer_norm31ln_parallel_residual_fwd_kernelINS_13Kernel_traitsIf6__halfS2_S2_fjLj8192ELj1ELj1ELj8ELj16ENS_18Kernel_traits_baseILj8192EfS2_S2_S2_fjLj256EEEEELb0ELb1ELb1EEEvNS_9FwdParamsE)
        /*0374*/ 	.word	0x00000000


	//----- nvinfo : EIATTR_REGCOUNT
	.align		4
.L_156:
        /*0378*/ 	.byte	0x04, 0x2f
        /*037a*/ 	.short	(.L_158 - .L_157)
	.align		4
.L_157:
        /*037c*/ 	.word	index@(_ZN10layer_norm31ln_parallel_residual_fwd_kernelINS_13Kernel_traitsIf6__halfS2_S2_fjLj8192ELj1ELj1ELj8ELj16ENS_18Kernel_traits_baseILj8192EfS2_S2_S2_fjLj256EEEEELb0ELb1ELb0EEEvNS_9FwdParamsE)
        /*0380*/ 	.word	0x00000080


	//----- nvinfo : EIATTR_FRAME_SIZE
	.align		4
.L_158:
        /*0384*/ 	.byte	0x04, 0x11
        /*0386*/ 	.short	(.L_160 - .L_159)
	.align		4
.L_159:
        /*0388*/ 	.word	index@(_ZN10layer_norm31ln_parallel_residual_fwd_kernelINS_13Kernel_traitsIf6__halfS2_S2_fjLj8192ELj1ELj1ELj8ELj16ENS_18Kernel_traits_baseILj8192EfS2_S2_S2_fjLj256EEEEELb0ELb1ELb0EEEvNS_9FwdParamsE)
        /*038c*/ 	.word	0x00000000


	//----- nvinfo : EIATTR_REGCOUNT
	.align		4
.L_160:
        /*0390*/ 	.byte	0x04, 0x2f
        /*0392*/ 	.short	(.L_162 - .L_161)
	.align		4
.L_161:
        /*0394*/ 	.word	index@(_ZN10layer_norm31ln_parallel_residual_fwd_kernelINS_13Kernel_traitsIf6__halfS2_S2_fjLj8192ELj1ELj1ELj8ELj16ENS_18Kernel_traits_baseILj8192EfS2_S2_S2_fjLj256EEEEELb0ELb0ELb1EEEvNS_9FwdParamsE)
        /*0398*/ 	.word	0x000000e9


	//----- nvinfo : EIATTR_FRAME_SIZE
	.align		4
.L_162:
        /*039c*/ 	.byte	0x04, 0x11
        /*039e*/ 	.short	(.L_164 - .L_163)
	.align		4
.L_163:
        /*03a0*/ 	.word	index@(_ZN10layer_norm31ln_parallel_residual_fwd_kernelINS_13Kernel_traitsIf6__halfS2_S2_fjLj8192ELj1ELj1ELj8ELj16ENS_18Kernel_traits_baseILj8192EfS2_S2_S2_fjLj256EEEEELb0ELb0ELb1EEEvNS_9FwdParamsE)
        /*03a4*/ 	.word	0x00000000


	//----- nvinfo : EIATTR_REGCOUNT
	.align		4
.L_164:
        /*03a8*/ 	.byte	0x04, 0x2f
        /*03aa*/ 	.short	(.L_166 - .L_165)
	.align		4
.L_165:
        /*03ac*/ 	.word	index@(_ZN10layer_norm31ln_parallel_residual_fwd_kernelINS_13Kernel_traitsIf6__halfS2_S2_fjLj8192ELj1ELj1ELj8ELj16ENS_18Kernel_traits_baseILj8192EfS2_S2_S2_fjLj256EEEEELb0ELb0ELb0EEEvNS_9FwdParamsE)
        /*03b0*/ 	.word	0x000000cb


	//----- nvinfo : EIATTR_FRAME_SIZE
	.align		4
.L_166:
        /*03b4*/ 	.byte	0x04, 0x11
        /*03b6*/ 	.short	(.L_168 - .L_167)
	.align		4
.L_167:
        /*03b8*/ 	.word	index@(_ZN10layer_norm31ln_parallel_residual_fwd_kernelINS_13Kernel_traitsIf6__halfS2_S2_fjLj8192ELj1ELj1ELj8ELj16ENS_18Kernel_traits_baseILj8192EfS2_S2_S2_fjLj256EEEEELb0ELb0ELb0EEEvNS_9FwdParamsE)
        /*03bc*/ 	.word	0x00000000


	//----- nvinfo : EIATTR_REGCOUNT
	.align		4
.L_168:
        /*03c0*/ 	.byte	0x04, 0x2f
        /*03c2*/ 	.short	(.L_170 - .L_169)
	.align		4
.L_169:
        /*03c4*/ 	.word	index@(_ZN10layer_norm31ln_parallel_residual_fwd_kernelINS_13Kernel_traitsIf13__nv_bfloat16fS2_fjLj8192ELj1ELj1ELj8ELj16ENS_18Kernel_traits_baseILj8192EfS2_fS2_fjLj256EEEEELb1ELb1ELb1EEEvNS_9FwdParamsE)
        /*03c8*/ 	.word	0x000000a8


	//----- nvinfo : EIATTR_FRAME_SIZE
	.align		4
.L_170:
        /*03cc*/ 	.byte	0x04, 0x11
        /*03ce*/ 	.short	(.L_172 - .L_171)
	.align		4
.L_171:
        /*03d0*/ 	.word	index@(_ZN10layer_norm31ln_parallel_residual_fwd_kernelINS_13Kernel_traitsIf13__nv_bfloat16fS2_fjLj8192ELj1ELj1ELj8ELj16ENS_18Kernel_traits_baseILj8192EfS2_fS2_fjLj256EEEEELb1ELb1ELb1EEEvNS_9FwdParamsE)
        /*03d4*/ 	.word	0x00000000


	//----- nvinfo : EIATTR_REGCOUNT
	.align		4
.L_172:
        /*03d8*/ 	.byte	0x04, 0x2f
        /*03da*/ 	.short	(.L_174 - .L_173)
	.align		4
.L_173:
        /*03dc*/ 	.word	index@(_ZN10layer_norm31ln_parallel_residual_fwd_kernelINS_13Kernel_traitsIf13__nv_bfloat16fS2_fjLj8192ELj1ELj1ELj8ELj16ENS_18Kernel_traits_baseILj8192EfS2_fS2_fjLj256EEEEELb1ELb1ELb0EEEvNS_9FwdParamsE)
        /*03e0*/ 	.word	0x0000009c


	//----- nvinfo : EIATTR_FRAME_SIZE
	.align		4
.L_174:
        /*03e4*/ 	.byte	0x04, 0x11
        /*03e6*/ 	.short	(.L_176 - .L_175)
	.align		4
.L_175:
        /*03e8*/ 	.word	index@(_ZN10layer_norm31ln_parallel_residual_fwd_kernelINS_13Kernel_traitsIf13__nv_bfloat16fS2_fjLj8192ELj1ELj1ELj8ELj16ENS_18Kernel_traits_baseILj8192EfS2_fS2_fjLj256EEEEELb1ELb1ELb0EEEvNS_9FwdParamsE)
        /*03ec*/ 	.word	0x00000000


	//----- nvinfo : EIATTR_REGCOUNT
	.align		4
.L_176:
        /*03f0*/ 	.byte	0x04, 0x2f
        /*03f2*/ 	.short	(.L_178 - .L_177)
	.align		4
.L_177:
        /*03f4*/ 	.word	index@(_ZN10layer_norm31ln_parallel_residual_fwd_kernelINS_13Kernel_traitsIf13__nv_bfloat16fS2_fjLj8192ELj1ELj1ELj8ELj16ENS_18Kernel_traits_baseILj8192EfS2_fS2_fjLj256EEEEELb1ELb0ELb1EEEvNS_9FwdParamsE)
        /*03f8*/ 	.word	0x000000f7


	//----- nvinfo : EIATTR_FRAME_SIZE
	.align		4
.L_178:
        /*03fc*/ 	.byte	0x04, 0x11
        /*03fe*/ 	.short	(.L_180 - .L_179)
	.align		4
.L_179:
        /*0400*/ 	.word	index@(_ZN10layer_norm31ln_parallel_residual_fwd_kernelINS_13Kernel_traitsIf13__nv_bfloat16fS2_fjLj8192ELj1ELj1ELj8ELj16ENS_18Kernel_traits_baseILj8192EfS2_fS2_fjLj256EEEEELb1ELb0ELb1EEEvNS_9FwdParamsE)
        /*0404*/ 	.word	0x00000000


	//----- nvinfo : EIATTR_REGCOUNT
	.align		4
.L_180:
        /*0408*/ 	.byte	0x04, 0x2f
        /*040a*/ 	.short	(.L_182 - .L_181)
	.align		4
.L_181:
        /*040c*/ 	.word	index@(_ZN10layer_norm31ln_parallel_residual_fwd_kernelINS_13Kernel_traitsIf13__nv_bfloat16fS2_fjLj8192ELj1ELj1ELj8ELj16ENS_18Kernel_traits_baseILj8192EfS2_fS2_fjLj256EEEEELb1ELb0ELb0EEEvNS_9FwdParamsE)
        /*0410*/ 	.word	0x000000de


	//----- nvinfo : EIATTR_FRAME_SIZE
	.align		4
.L_182:
        /*0414*/ 	.byte	0x04, 0x11
        /*0416*/ 	.short	(.L_184 - .L_183)
	.align		4
.L_183:
        /*0418*/ 	.word	index@(_ZN10layer_norm31ln_parallel_residual_fwd_kernelINS_13Kernel_traitsIf13__nv_bfloat16fS2_fjLj8192ELj1ELj1ELj8ELj16ENS_18Kernel_traits_baseILj8192EfS2_fS2_fjLj256EEEEELb1ELb0ELb0EEEvNS_9FwdParamsE)
        /*041c*/ 	.word	0x00000000


	//----- nvinfo : EIATTR_REGCOUNT
	.align		4
.L_184:
        /*0420*/ 	.byte	0x04, 0x2f
        /*0422*/ 	.short	(.L_186 - .L_185)
	.align		4
.L_185:
        /*0424*/ 	.word	index@(_ZN10layer_norm31ln_parallel_residual_fwd_kernelINS_13Kernel_traitsIf13__nv_bfloat16fS2_fjLj8192ELj1ELj1ELj8ELj16ENS_18Kernel_traits_baseILj8192EfS2_fS2_fjLj256EEEEELb0ELb1ELb1EEEvNS_9FwdParamsE)
        /*0428*/ 	.word	0x00000080


	//----- nvinfo : EIATTR_FRAME_SIZE
	.align		4
.L_186:
        /*042c*/ 	.byte	0x04, 0x11
        /*042e*/ 	.short	(.L_188 - .L_187)
	.align		4
.L_187:
        /*0430*/ 	.word	index@(_ZN10layer_norm31ln_parallel_residual_fwd_kernelINS_13Kernel_traitsIf13__nv_bfloat16fS2_fjLj8192ELj1ELj1ELj8ELj16ENS_18Kernel_traits_baseILj8192EfS2_fS2_fjLj256EEEEELb0ELb1ELb1EEEvNS_9FwdParamsE)
        /*0434*/ 	.word	0x00000000


	//----- nvinfo : EIATTR_REGCOUNT
	.align		4
.L_188:
        /*0438*/ 	.byte	0x04, 0x2f
        /*043a*/ 	.short	(.L_190 - .L_189)
	.align		4
.L_189:
        /*043c*/ 	.word	index@(_ZN10layer_norm31ln_parallel_residual_fwd_kernelINS_13Kernel_traitsIf13__nv_bfloat16fS2_fjLj8192ELj1ELj1ELj8ELj16ENS_18Kernel_traits_baseILj8192EfS2_fS2_fjLj256EEEEELb0ELb1ELb0EEEvNS_9FwdParamsE)
        /*0440*/ 	.word	0x00000080


	//----- nvinfo : EIATTR_FRAME_SIZE
	.align		4
.L_190:
        /*0444*/ 	.byte	0x04, 0x11
        /*0446*/ 	.short	(.L_192 - .L_191)
	.align		4
.L_191:
        /*0448*/ 	.word	index@(_ZN10layer_norm31ln_parallel_residual_fwd_kernelINS_13Kernel_traitsIf13__nv_bfloat16fS2_fjLj8192ELj1ELj1ELj8ELj16ENS_18Kernel_traits_baseILj8192EfS2_fS2_fjLj256EEEEELb0ELb1ELb0EEEvNS_9FwdParamsE)
        /*044c*/ 	.word	0x00000000


	//----- nvinfo : EIATTR_REGCOUNT
	.align		4
.L_192:
        /*0450*/ 	.byte	0x04, 0x2f
        /*0452*/ 	.short	(.L_194 - .L_193)
	.align		4
.L_193:
        /*0454*/ 	.word	index@(_ZN10layer_norm31ln_parallel_residual_fwd_kernelINS_13Kernel_traitsIf13__nv_bfloat16fS2_fjLj8192ELj1ELj1ELj8ELj16ENS_18Kernel_traits_baseILj8192EfS2_fS2_fjLj256EEEEELb0ELb0ELb1EEEvNS_9FwdParamsE)
        /*0458*/ 	.word	0x000000e9


	//----- nvinfo : EIATTR_FRAME_SIZE
	.align		4
.L_194:
        /*045c*/ 	.byte	0x04, 0x11
        /*045e*/ 	.short	(.L_196 - .L_195)
	.align		4
.L_195:
        /*0460*/ 	.word	index@(_ZN10layer_norm31ln_parallel_residual_fwd_kernelINS_13Kernel_traitsIf13__nv_bfloat16fS2_fjLj8192ELj1ELj1ELj8ELj16ENS_18Kernel_traits_baseILj8192EfS2_fS2_fjLj256EEEEELb0ELb0ELb1EEEvNS_9FwdParamsE)
        /*0464*/ 	.word	0x00000000


	//----- nvinfo : EIATTR_REGCOUNT
	.align		4
.L_196:
        /*0468*/ 	.byte	0x04, 0x2f
        /*046a*/ 	.short	(.L_198 - .L_197)
	.align		4
.L_197:
        /*046c*/ 	.word	index@(_ZN10layer_norm31ln_parallel_residual_fwd_kernelINS_13Kernel_traitsIf13__nv_bfloat16fS2_fjLj8192ELj1ELj1ELj8ELj16ENS_18Kernel_traits_baseILj8192EfS2_fS2_fjLj256EEEEELb0ELb0ELb0EEEvNS_9FwdParamsE)
        /*0470*/ 	.word	0x000000cb


	//----- nvinfo : EIATTR_FRAME_SIZE
	.align		4
.L_198:
        /*0474*/ 	.byte	0x04, 0x11
        /*0476*/ 	.short	(.L_200 - .L_199)
	.align		4
.L_199:
        /*0478*/ 	.word	index@(_ZN10layer_norm31ln_parallel_residual_fwd_kernelINS_13Kernel_traitsIf13__nv_bfloat16fS2_fjLj8192ELj1ELj1ELj8ELj16ENS_18Kernel_traits_baseILj8192EfS2_fS2_fjLj256EEEEELb0ELb0ELb0EEEvNS_9FwdParamsE)
        /*047c*/ 	.word	0x00000000


	//----- nvinfo : EIATTR_REGCOUNT
	.align		4
.L_200:
        /*0480*/ 	.byte	0x04, 0x2f
        /*0482*/ 	.short	(.L_202 - .L_201)
	.align		4
.L_201:
        /*0484*/ 	.word	index@(_ZN10layer_norm31ln_parallel_residual_fwd_kernelINS_13Kernel_traitsI13__nv_bfloat16S2_fS2_fjLj8192ELj1ELj1ELj8ELj16ENS_18Kernel_traits_baseILj8192ES2_S2_fS2_fjLj256EEEEELb1ELb1ELb1EEEvNS_9FwdParamsE)
        /*0488*/ 	.word	0x000000b2


	//----- nvinfo : EIATTR_FRAME_SIZE
	.align		4
.L_202:
        /*048c*/ 	.byte	0x04, 0x11
        /*048e*/ 	.short	(.L_204 - .L_203)
	.align		4
.L_203:
        /*0490*/ 	.word	index@(_ZN10layer_norm31ln_parallel_residual_fwd_kernelINS_13Kernel_traitsI13__nv_bfloat16S2_fS2_fjLj8192ELj1ELj1ELj8ELj16ENS_18Kernel_traits_baseILj8192ES2_S2_fS2_fjLj256EEEEELb1ELb1ELb1EEEvNS_9FwdParamsE)
        /*0494*/ 	.word	0x00000000


	//----- nvinfo : EIATTR_REGCOUNT
	.align		4
.L_204:
        /*0498*/ 	.byte	0x04, 0x2f
        /*049a*/ 	.short	(.L_206 - .L_205)
	.align		4
.L_205:
        /*049c*/ 	.word	index@(_ZN10layer_norm31ln_parallel_residual_fwd_kernelINS_13Kernel_traitsI13__nv_bfloat16S2_fS2_fjLj8192ELj1ELj1ELj8ELj16ENS_18Kernel_traits_baseILj8192ES2_S2_fS2_fjLj256EEEEELb1ELb1ELb0EEEvNS_9FwdParamsE)
        /*04a0*/ 	.word	0x0000009d


	//----- nvinfo : EIATTR_FRAME_SIZE
	.align		4
.L_206:
        /*04a4*/ 	.byte	0x04, 0x11
        /*04a6*/ 	.short	(.L_208 - .L_207)
	.align		4
.L_207:
        /*04a8*/ 	.word	index@(_ZN10layer_norm31ln_parallel_residual_fwd_kernelINS_13Kernel_traitsI13__nv_bfloat16S2_fS2_fjLj8192ELj1ELj1ELj8ELj16ENS_18Kernel_traits_baseILj8192ES2_S2_fS2_fjLj256EEEEELb1ELb1ELb0EEEvNS_9FwdParamsE)
        /*04ac*/ 	.word	0x00000000


	//----- nvinfo : EIATTR_REGCOUNT
	.align		4
.L_208:
        /*04b0*/ 	.byte	0x04, 0x2f
        /*04b2*/ 	.short	(.L_210 - .L_209)
	.align		4
.L_209:
        /*04b4*/ 	.word	index@(_ZN10layer_norm31ln_parallel_residual_fwd_kernelINS_13Kernel_traitsI13__nv_bfloat16S2_fS2_fjLj8192ELj1ELj1ELj8ELj16ENS_18Kernel_traits_baseILj8192ES2_S2_fS2_fjLj256EEEEELb1ELb0ELb1EEEvNS_9FwdParamsE)
        /*04b8*/ 	.word	0x000000f3


	//----- nvinfo : EIATTR_FRAME_SIZE
	.align		4
.L_210:
        /*04bc*/ 	.byte	0x04, 0x11
        /*04be*/ 	.short	(.L_212 - .L_211)
	.align		4
.L_211:
        /*04c0*/ 	.word	index@(_ZN10layer_norm31ln_parallel_residual_fwd_kernelINS_13Kernel_traitsI13__nv_bfloat16S2_fS2_fjLj8192ELj1ELj1ELj8ELj16ENS_18Kernel_traits_baseILj8192ES2_S2_fS2_fjLj256EEEEELb1ELb0ELb1EEEvNS_9FwdParamsE)
        /*04c4*/ 	.word	0x00000000


	//----- nvinfo : EIATTR_REGCOUNT
	.align		4
.L_212:
        /*04c8*/ 	.byte	0x04, 0x2f
        /*04ca*/ 	.short	(.L_214 - .L_213)
	.align		4
.L_213:
        /*04cc*/ 	.word	index@(_ZN10layer_norm31ln_parallel_residual_fwd_kernelINS_13Kernel_traitsI13__nv_bfloat16S2_fS2_fjLj8192ELj1ELj1ELj8ELj16ENS_18Kernel_traits_baseILj8192ES2_S2_fS2_fjLj256EEEEELb1ELb0ELb0EEEvNS_9FwdParamsE)
        /*04d0*/ 	.word	0x000000e7


	//----- nvinfo : EIATTR_FRAME_SIZE
	.align		4
.L_214:
        /*04d4*/ 	.byte	0x04, 0x11
        /*04d6*/ 	.short	(.L_216 - .L_215)
	.align		4
.L_215:
        /*04d8*/ 	.word	index@(_ZN10layer_norm31ln_parallel_residual_fwd_kernelINS_13Kernel_traitsI13__nv_bfloat16S2_fS2_fjLj8192ELj1ELj1ELj8ELj16ENS_18Kernel_traits_baseILj8192ES2_S2_fS2_fjLj256EEEEELb1ELb0ELb0EEEvNS_9FwdParamsE)
        /*04dc*/ 	.word	0x00000000


	//----- nvinfo : EIATTR_REGCOUNT
	.align		4
.L_216:
        /*04e0*/ 	.byte	0x04, 0x2f
        /*04e2*/ 	.short	(.L_218 - .L_217)
	.align		4
.L_217:
        /*04e4*/ 	.word	index@(_ZN10layer_norm31ln_parallel_residual_fwd_kernelINS_13Kernel_traitsI13__nv_bfloat16S2_fS2_fjLj8192ELj1ELj1ELj8ELj16ENS_18Kernel_traits_baseILj8192ES2_S2_fS2_fjLj256EEEEELb0ELb1ELb1EEEvNS_9FwdParamsE)
        /*04e8*/ 	.word	0x00000080


	//----- nvinfo : EIATTR_FRAME_SIZE
	.align		4
.L_218:
        /*04ec*/ 	.byte	0x04, 0x11
        /*04ee*/ 	.short	(.L_220 - .L_219)
	.align		4
.L_219:
        /*04f0*/ 	.word	index@(_ZN10layer_norm31ln_parallel_residual_fwd_kernelINS_13Kernel_traitsI13__nv_bfloat16S2_fS2_fjLj8192ELj1ELj1ELj8ELj16ENS_18Kernel_traits_baseILj8192ES2_S2_fS2_fjLj256EEEEELb0ELb1ELb1EEEvNS_9FwdParamsE)
        /*04f4*/ 	.word	0x00000000


	//----- nvinfo : EIATTR_REGCOUNT
	.align		4
.L_220:
        /*04f8*/ 	.byte	0x04, 0x2f
        /*04fa*/ 	.short	(.L_222 - .L_221)
	.align		4
.L_221:
        /*04fc*/ 	.word	index@(_ZN10layer_norm31ln_parallel_residual_fwd_kernelINS_13Kernel_traitsI13__nv_bfloat16S2_fS2_fjLj8192ELj1ELj1ELj8ELj16ENS_18Kernel_traits_baseILj8192ES2_S2_fS2_fjLj256EEEEELb0ELb1ELb0EEEvNS_9FwdParamsE)
        /*0500*/ 	.word	0x0000007d


	//----- nvinfo : EIATTR_FRAME_SIZE
	.align		4
.L_222:
        /*0504*/ 	.byte	0x04, 0x11
        /*0506*/ 	.short	(.L_224 - .L_223)
	.align		4
.L_223:
        /*0508*/ 	.word	index@(_ZN10layer_norm31ln_parallel_residual_fwd_kernelINS_13Kernel_traitsI13__nv_bfloat16S2_fS2_fjLj8192ELj1ELj1ELj8ELj16ENS_18Kernel_traits_baseILj8192ES2_S2_fS2_fjLj256EEEEELb0ELb1ELb0EEEvNS_9FwdParamsE)
        /*050c*/ 	.word	0x00000000


	//----- nvinfo : EIATTR_REGCOUNT
	.align		4
.L_224:
        /*0510*/ 	.byte	0x04, 0x2f
        /*0512*/ 	.short	(.L_226 - .L_225)
	.align		4
.L_225:
        /*0514*/ 	.word	index@(_ZN10layer_norm31ln_parallel_residual_fwd_kernelINS_13Kernel_traitsI13__nv_bfloat16S2_fS2_fjLj8192ELj1ELj1ELj8ELj16ENS_18Kernel_traits_baseILj8192ES2_S2_fS2_fjLj256EEEEELb0ELb0ELb1EEEvNS_9FwdParamsE)
        /*0518*/ 	.word	0x000000e4


	//----- nvinfo : EIATTR_FRAME_SIZE
	.align		4
.L_226:
        /*051c*/ 	.byte	0x04, 0x11
        /*051e*/ 	.short	(.L_228 - .L_227)
	.align		4
.L_227:
        /*0520*/ 	.word	index@(_ZN10layer_norm31ln_parallel_residual_fwd_kernelINS_13Kernel_traitsI13__nv_bfloat16S2_fS2_fjLj8192ELj1ELj1ELj8ELj16ENS_18Kernel_traits_baseILj8192ES2_S2_fS2_fjLj256EEEEELb0ELb0ELb1EEEvNS_9FwdParamsE)
        /*0524*/ 	.word	0x00000000


	//----- nvinfo : EIATTR_REGCOUNT
	.align		4
.L_228:
        /*0528*/ 	.byte	0x04, 0x2f
        /*052a*/ 	.short	(.L_230 - .L_229)
	.align		4
.L_229:
        /*052c*/ 	.word	index@(_ZN10layer_norm31ln_parallel_residual_fwd_kernelINS_13Kernel_traitsI13__nv_bfloat16S2_fS2_fjLj8192ELj1ELj1ELj8ELj16ENS_18Kernel_traits_baseILj8192ES2_S2_fS2_fjLj256EEEEELb0ELb0ELb0EEEvNS_9FwdParamsE)
        /*0530*/ 	.word	0x000000d5


	//----- nvinfo : EIATTR_FRAME_SIZE
	.align		4
.L_230:
        /*0534*/ 	.byte	0x04, 0x11
        /*0536*/ 	.short	(.L_232 - .L_231)
	.align		4
.L_231:
        /*0538*/ 	.word	index@(_ZN10layer_norm31ln_parallel_residual_fwd_kernelINS_13Kernel_traitsI13__nv_bfloat16S2_fS2_fjLj8192ELj1ELj1ELj8ELj16ENS_18Kernel_traits_baseILj8192ES2_S2_fS2_fjLj256EEEEELb0ELb0ELb0EEEvNS_9FwdParamsE)
        /*053c*/ 	.word	0x00000000


	//----- nvinfo : EIATTR_REGCOUNT
	.align		4
.L_232:
        /*0540*/ 	.byte	0x04, 0x2f
        /*0542*/ 	.short	(.L_234 - .L_233)
	.align		4
.L_233:
        /*0544*/ 	.word	index@(_ZN10layer_norm31ln_parallel_residual_fwd_kernelINS_13Kernel_traitsIf13__nv_bfloat16S2_S2_fjLj8192ELj1ELj1ELj8ELj16ENS_18Kernel_traits_baseILj8192EfS2_S2_S2_fjLj256EEEEELb1ELb1ELb1EEEvNS_9FwdParamsE)
        /*0548*/ 	.word	0x000000b4


	//----- nvinfo : EIATTR_FRAME_SIZE
	.align		4
.L_234:
        /*054c*/ 	.byte	0x04, 0x11
        /*054e*/ 	.short	(.L_236 - .L_235)
	.align		4
.L_235:
        /*0550*/ 	.word	index@(_ZN10layer_norm31ln_parallel_residual_fwd_kernelINS_13Kernel_traitsIf13__nv_bfloat16S2_S2_fjLj8192ELj1ELj1ELj8ELj16ENS_18Kernel_traits_baseILj8192EfS2_S2_S2_fjLj256EEEEELb1ELb1ELb1EEEvNS_9FwdParamsE)
        /*0554*/ 	.word	0x00000000


	//----- nvinfo : EIATTR_REGCOUNT
	.align		4
.L_236:
        /*0558*/ 	.byte	0x04, 0x2f
        /*055a*/ 	.short	(.L_238 - .L_237)
	.align		4
.L_237:
        /*055c*/ 	.word	index@(_ZN10layer_norm31ln_parallel_residual_fwd_kernelINS_13Kernel_traitsIf13__nv_bfloat16S2_S2_fjLj8192ELj1ELj1ELj8ELj16ENS_18Kernel_traits_baseILj8192EfS2_S2_S2_fjLj256EEEEELb1ELb1ELb0EEEvNS_9FwdParamsE)
        /*0560*/ 	.word	0x000000b2


	//----- nvinfo : EIATTR_FRAME_SIZE
	.align		4
.L_238:
        /*0564*/ 	.byte	0x04, 0x11
        /*0566*/ 	.short	(.L_240 - .L_239)
	.align		4
.L_239:
        /*0568*/ 	.word	index@(_ZN10layer_norm31ln_parallel_residual_fwd_kernelINS_13Kernel_traitsIf13__nv_bfloat16S2_S2_fjLj8192ELj1ELj1ELj8ELj16ENS_18Kernel_traits_baseILj8192EfS2_S2_S2_fjLj256EEEEELb1ELb1ELb0EEEvNS_9FwdParamsE)
        /*056c*/ 	.word	0x00000000


	//----- nvinfo : EIATTR_REGCOUNT
	.align		4
.L_240:
        /*0570*/ 	.byte	0x04, 0x2f
        /*0572*/ 	.short	(.L_242 - .L_241)
	.align		4
.L_241:
        /*0574*/ 	.word	index@(_ZN10layer_norm31ln_parallel_residual_fwd_kernelINS_13Kernel_traitsIf13__nv_bfloat16S2_S2_fjLj8192ELj1ELj1ELj8ELj16ENS_18Kernel_traits_baseILj8192EfS2_S2_S2_fjLj256EEEEELb1ELb0ELb1EEEvNS_9FwdParamsE)
        /*0578*/ 	.word	0x000000ee


	//----- nvinfo : EIATTR_FRAME_SIZE
	.align		4
.L_242:
        /*057c*/ 	.byte	0x04, 0x11
        /*057e*/ 	.short	(.L_244 - .L_243)
	.align		4
.L_243:
        /*0580*/ 	.word	index@(_ZN10layer_norm31ln_parallel_residual_fwd_kernelINS_13Kernel_traitsIf13__nv_bfloat16S2_S2_fjLj8192ELj1ELj1ELj8ELj16ENS_18Kernel_traits_baseILj8192EfS2_S2_S2_fjLj256EEEEELb1ELb0ELb1EEEvNS_9FwdParamsE)
        /*0584*/ 	.word	0x00000000


	//----- nvinfo : EIATTR_REGCOUNT
	.align		4
.L_244:
        /*0588*/ 	.byte	0x04, 0x2f
        /*058a*/ 	.short	(.L_246 - .L_245)
	.align		4
.L_245:
        /*058c*/ 	.word	index@(_ZN10layer_norm31ln_parallel_residual_fwd_kernelINS_13Kernel_traitsIf13__nv_bfloat16S2_S2_fjLj8192ELj1ELj1ELj8ELj16ENS_18Kernel_traits_baseILj8192EfS2_S2_S2_fjLj256EEEEELb1ELb0ELb0EEEvNS_9FwdParamsE)
        /*0590*/ 	.word	0x000000f6


	//----- nvinfo : EIATTR_FRAME_SIZE
	.align		4
.L_246:
        /*0594*/ 	.byte	0x04, 0x11
        /*0596*/ 	.short	(.L_248 - .L_247)
	.align		4
.L_247:
        /*0598*/ 	.word	index@(_ZN10layer_norm31ln_parallel_residual_fwd_kernelINS_13Kernel_traitsIf13__nv_bfloat16S2_S2_fjLj8192ELj1ELj1ELj8ELj16ENS_18Kernel_traits_baseILj8192EfS2_S2_S2_fjLj256EEEEELb1ELb0ELb0EEEvNS_9FwdParamsE)
        /*059c*/ 	.word	0x00000000


	//----- nvinfo : EIATTR_REGCOUNT
	.align		4
.L_248:
        /*05a0*/ 	.byte	0x04, 0x2f
        /*05a2*/ 	.short	(.L_250 - .L_249)
	.align		4
.L_249:
        /*05a4*/ 	.word	index@(_ZN10layer_norm31ln_parallel_residual_fwd_kernelINS_13Kernel_traitsIf13__nv_bfloat16S2_S2_fjLj8192ELj1ELj1ELj8ELj16ENS_18Kernel_traits_baseILj8192EfS2_S2_S2_fjLj256EEEEELb0ELb1ELb1EEEvNS_9FwdParamsE)
        /*05a8*/ 	.word	0x00000082


	//----- nvinfo : EIATTR_FRAME_SIZE
	.align		4
.L_250:
        /*05ac*/ 	.byte	0x04, 0x11
        /*05ae*/ 	.short	(.L_252 - .L_251)
	.align		4
.L_251:
        /*05b0*/ 	.word	index@(_ZN10layer_norm31ln_parallel_residual_fwd_kernelINS_13Kernel_traitsIf13__nv_bfloat16S2_S2_fjLj8192ELj1ELj1ELj8ELj16ENS_18Kernel_traits_baseILj8192EfS2_S2_S2_fjLj256EEEEELb0ELb1ELb1EEEvNS_9FwdParamsE)
        /*05b4*/ 	.word	0x00000000


	//----- nvinfo : EIATTR_REGCOUNT
	.align		4
.L_252:
        /*05b8*/ 	.byte	0x04, 0x2f
        /*05ba*/ 	.short	(.L_254 - .L_253)
	.align		4
.L_253:
        /*05bc*/ 	.word	index@(_ZN10layer_norm31ln_parallel_residual_fwd_kernelINS_13Kernel_traitsIf13__nv_bfloat16S2_S2_fjLj8192ELj1ELj1ELj8ELj16ENS_18Kernel_traits_baseILj8192EfS2_S2_S2_fjLj256EEEEELb0ELb1ELb0EEEvNS_9FwdParamsE)
        /*05c0*/ 	.word	0x00000080


	//----- nvinfo : EIATTR_FRAME_SIZE
	.align		4
.L_254:
        /*05c4*/ 	.byte	0x04, 0x11
        /*05c6*/ 	.short	(.L_256 - .L_255)
	.align		4
.L_255:
        /*05c8*/ 	.word	index@(_ZN10layer_norm31ln_parallel_residual_fwd_kernelINS_13Kernel_traitsIf13__nv_bfloat16S2_S2_fjLj8192ELj1ELj1ELj8ELj16ENS_18Kernel_traits_baseILj8192EfS2_S2_S2_fjLj256EEEEELb0ELb1ELb0EEEvNS_9FwdParamsE)
        /*05cc*/ 	.word	0x00000000


	//----- nvinfo : EIATTR_REGCOUNT
	.align		4
.L_256:
        /*05d0*/ 	.byte	0x04, 0x2f
        /*05d2*/ 	.short	(.L_258 - .L_257)
	.align		4
.L_257:
        /*05d4*/ 	.word	index@(_ZN10layer_norm31ln_parallel_residual_fwd_kernelINS_13Kernel_traitsIf13__nv_bfloat16S2_S2_fjLj8192ELj1ELj1ELj8ELj16ENS_18Kernel_traits_baseILj8192EfS2_S2_S2_fjLj256EEEEELb0ELb0ELb1EEEvNS_9FwdParamsE)
        /*05d8*/ 	.word	0x000000e7


	//----- nvinfo : EIATTR_FRAME_SIZE
	.align		4
.L_258:
        /*05dc*/ 	.byte	0x04, 0x11
        /*05de*/ 	.short	(.L_260 - .L_259)
	.align		4
.L_259:
        /*05e0*/ 	.word	index@(_ZN10layer_norm31ln_parallel_residual_fwd_kernelINS_13Kernel_traitsIf13__nv_bfloat16S2_S2_fjLj8192ELj1ELj1ELj8ELj16ENS_18Kernel_traits_baseILj8192EfS2_S2_S2_fjLj256EEEEELb0ELb0ELb1EEEvNS_9FwdParamsE)
        /*05e4*/ 	.word	0x00000000


	//----- nvinfo : EIATTR_REGCOUNT
	.align		4
.L_260:
        /*05e8*/ 	.byte	0x04, 0x2f
        /*05ea*/ 	.short	(.L_262 - .L_261)
	.align		4
.L_261:
        /*05ec*/ 	.word	index@(_ZN10layer_norm31ln_parallel_residual_fwd_kernelINS_13Kernel_traitsIf13__nv_bfloat16S2_S2_fjLj8192ELj1ELj1ELj8ELj16ENS_18Kernel_traits_baseILj8192EfS2_S2_S2_fjLj256EEEEELb0ELb0ELb0EEEvNS_9FwdParamsE)
        /*05f0*/ 	.word	0x000000cb


	//----- nvinfo : EIATTR_FRAME_SIZE
	.align		4
.L_262:
        /*05f4*/ 	.byte	0x04, 0x11
        /*05f6*/ 	.short	(.L_264 - .L_263)
	.align		4
.L_263:
        /*05f8*/ 	.word	index@(_ZN10layer_norm31ln_parallel_residual_fwd_kernelINS_13Kernel_traitsIf13__nv_bfloat16S2_S2_fjLj8192ELj1ELj1ELj8ELj16ENS_18Kernel_traits_baseILj8192EfS2_S2_S2_fjLj256EEEEELb0ELb0ELb0EEEvNS_9FwdParamsE)
        /*05fc*/ 	.word	0x00000000


	//----- nvinfo : EIATTR_REGCOUNT
	.align		4
.L_264:
        /*0600*/ 	.byte	0x04, 0x2f
        /*0602*/ 	.short	(.L_266 - .L_265)
	.align		4
.L_265:
        /*0604*/ 	.word	index@(_ZN10layer_norm31ln_parallel_residual_fwd_kernelINS_13Kernel_traitsI6__halfS2_S2_S2_fjLj8192ELj1ELj1ELj8ELj16ENS_18Kernel_traits_baseILj8192ES2_S2_S2_S2_fjLj256EEEEELb1ELb1ELb1EEEvNS_9FwdParamsE)
        /*0608*/ 	.word	0x00000080


	//----- nvinfo : EIATTR_FRAME_SIZE
	.align		4
.L_266:
        /*060c*/ 	.byte	0x04, 0x11
        /*060e*/ 	.short	(.L_268 - .L_267)
	.align		4
.L_267:
        /*0610*/ 	.word	index@(_ZN10layer_norm31ln_parallel_residual_fwd_kernelINS_13Kernel_traitsI6__halfS2_S2_S2_fjLj8192ELj1ELj1ELj8ELj16ENS_18Kernel_traits_baseILj8192ES2_S2_S2_S2_fjLj256EEEEELb1ELb1ELb1EEEvNS_9FwdParamsE)
        /*0614*/ 	.word	0x00000000


	//----- nvinfo : EIATTR_REGCOUNT
	.align		4
.L_268:
        /*0618*/ 	.byte	0x04, 0x2f
        /*061a*/ 	.short	(.L_270 - .L_269)
	.align		4
.L_269:
        /*061c*/ 	.word	index@(_ZN10layer_norm31ln_parallel_residual_fwd_kernelINS_13Kernel_traitsI6__halfS2_S2_S2_fjLj8192ELj1ELj1ELj8ELj16ENS_18Kernel_traits_baseILj8192ES2_S2_S2_S2_fjLj256EEEEELb1ELb1ELb0EEEvNS_9FwdParamsE)
        /*0620*/ 	.word	0x0000007c


	//----- nvinfo : EIATTR_FRAME_SIZE
	.align		4
.L_270:
        /*0624*/ 	.byte	0x04, 0x11
        /*0626*/ 	.short	(.L_272 - .L_271)
	.align		4
.L_271:
        /*0628*/ 	.word	index@(_ZN10layer_norm31ln_parallel_residual_fwd_kernelINS_13Kernel_traitsI6__halfS2_S2_S2_fjLj8192ELj1ELj1ELj8ELj16ENS_18Kernel_traits_baseILj8192ES2_S2_S2_S2_fjLj256EEEEELb1ELb1ELb0EEEvNS_9FwdParamsE)
        /*062c*/ 	.word	0x00000000


	//----- nvinfo : EIATTR_REGCOUNT
	.align		4
.L_272:
        /*0630*/ 	.byte	0x04, 0x2f
        /*0632*/ 	.short	(.L_274 - .L_273)
	.align		4
.L_273:
        /*0634*/ 	.word	index@(_ZN10layer_norm31ln_parallel_residual_fwd_kernelINS_13Kernel_traitsI6__halfS2_S2_S2_fjLj8192ELj1ELj1ELj8ELj16ENS_18Kernel_traits_baseILj8192ES2_S2_S2_S2_fjLj256EEEEELb1ELb0ELb1EEEvNS_9FwdParamsE)
        /*0638*/ 	.word	0x000000c4


	//----- nvinfo : EIATTR_FRAME_SIZE
	.align		4
.L_274:
        /*063c*/ 	.byte	0x04, 0x11
        /*063e*/ 	.short	(.L_276 - .L_275)
	.align		4
.L_275:
        /*0640*/ 	.word	index@(_ZN10layer_norm31ln_parallel_residual_fwd_kernelINS_13Kernel_traitsI6__halfS2_S2_S2_fjLj8192ELj1ELj1ELj8ELj16ENS_18Kernel_traits_baseILj8192ES2_S2_S2_S2_fjLj256EEEEELb1ELb0ELb1EEEvNS_9FwdParamsE)
        /*0644*/ 	.word	0x00000000


	//----- nvinfo : EIATTR_REGCOUNT
	.align		4
.L_276:
        /*0648*/ 	.byte	0x04, 0x2f
        /*064a*/ 	.short	(.L_278 - .L_277)
	.align		4
.L_277:
        /*064c*/ 	.word	index@(_ZN10layer_norm31ln_parallel_residual_fwd_kernelINS_13Kernel_traitsI6__halfS2_S2_S2_fjLj8192ELj1ELj1ELj8ELj16ENS_18Kernel_traits_baseILj8192ES2_S2_S2_S2_fjLj256EEEEELb1ELb0ELb0EEEvNS_9FwdParamsE)
        /*0650*/ 	.word	0x000000ce


	//----- nvinfo : EIATTR_FRAME_SIZE
	.align		4
.L_278:
        /*0654*/ 	.byte	0x04, 0x11
        /*0656*/ 	.short	(.L_280 - .L_279)
	.align		4
.L_279:
        /*0658*/ 	.word	index@(_ZN10layer_norm31ln_parallel_residual_fwd_kernelINS_13Kernel_traitsI6__halfS2_S2_S2_fjLj8192ELj1ELj1ELj8ELj16ENS_18Kernel_traits_baseILj8192ES2_S2_S2_S2_fjLj256EEEEELb1ELb0ELb0EEEvNS_9FwdParamsE)
        /*065c*/ 	.word	0x00000000


	//----- nvinfo : EIATTR_REGCOUNT
	.align		4
.L_280:
        /*0660*/ 	.byte	0x04, 0x2f
        /*0662*/ 	.short	(.L_282 - .L_281)
	.align		4
.L_281:
        /*0664*/ 	.word	index@(_ZN10layer_norm31ln_parallel_residual_fwd_kernelINS_13Kernel_traitsI6__halfS2_S2_S2_fjLj8192ELj1ELj1ELj8ELj16ENS_18Kernel_traits_baseILj8192ES2_S2_S2_S2_fjLj256EEEEELb0ELb1ELb1EEEvNS_9FwdParamsE)
        /*0668*/ 	.word	0x00000068


	//----- nvinfo : EIATTR_FRAME_SIZE
	.align		4
.L_282:
        /*066c*/ 	.byte	0x04, 0x11
        /*066e*/ 	.short	(.L_284 - .L_283)
	.align		4
.L_283:
        /*0670*/ 	.word	index@(_ZN10layer_norm31ln_parallel_residual_fwd_kernelINS_13Kernel_traitsI6__halfS2_S2_S2_fjLj8192ELj1ELj1ELj8ELj16ENS_18Kernel_traits_baseILj8192ES2_S2_S2_S2_fjLj256EEEEELb0ELb1ELb1EEEvNS_9FwdParamsE)
        /*0674*/ 	.word	0x00000000


	//----- nvinfo : EIATTR_REGCOUNT
	.align		4
.L_284:
        /*0678*/ 	.byte	0x04, 0x2f
        /*067a*/ 	.short	(.L_286 - .L_285)
	.align		4
.L_285:
        /*067c*/ 	.word	index@(_ZN10layer_norm31ln_parallel_residual_fwd_kernelINS_13Kernel_traitsI6__halfS2_S2_S2_fjLj8192ELj1ELj1ELj8ELj16ENS_18Kernel_traits_baseILj8192ES2_S2_S2_S2_fjLj256EEEEELb0ELb1ELb0EEEvNS_9FwdParamsE)
        /*0680*/ 	.word	0x0000006e


	//----- nvinfo : EIATTR_FRAME_SIZE
	.align		4
.L_286:
        /*0684*/ 	.byte	0x04, 0x11
        /*0686*/ 	.short	(.L_288 - .L_287)
	.align		4
.L_287:
        /*0688*/ 	.word	index@(_ZN10layer_norm31ln_parallel_residual_fwd_kernelINS_13Kernel_traitsI6__halfS2_S2_S2_fjLj8192ELj1ELj1ELj8ELj16ENS_18Kernel_traits_baseILj8192ES2_S2_S2_S2_fjLj256EEEEELb0ELb1ELb0EEEvNS_9FwdParamsE)
        /*068c*/ 	.word	0x00000000


	//----- nvinfo : EIATTR_REGCOUNT
	.align		4
.L_288:
        /*0690*/ 	.byte	0x04, 0x2f
        /*0692*/ 	.short	(.L_290 - .L_289)
	.align		4
.L_289:
        /*0694*/ 	.word	index@(_ZN10layer_norm31ln_parallel_residual_fwd_kernelINS_13Kernel_traitsI6__halfS2_S2_S2_fjLj8192ELj1ELj1ELj8ELj16ENS_18Kernel_traits_baseILj8192ES2_S2_S2_S2_fjLj256EEEEELb0ELb0ELb1EEEvNS_9FwdParamsE)
        /*0698*/ 	.word	0x00000080


	//----- nvinfo : EIATTR_FRAME_SIZE
	.align		4
.L_290:
        /*069c*/ 	.byte	0x04, 0x11
        /*069e*/ 	.short	(.L_292 - .L_291)
	.align		4
.L_291:
        /*06a0*/ 	.word	index@(_ZN10layer_norm31ln_parallel_residual_fwd_kernelINS_13Kernel_traitsI6__halfS2_S2_S2_fjLj8192ELj1ELj1ELj8ELj16ENS_18Kernel_traits_baseILj8192ES2_S2_S2_S2_fjLj256EEEEELb0ELb0ELb1EEEvNS_9FwdParamsE)
        /*06a4*/ 	.word	0x00000000


	//----- nvinfo : EIATTR_REGCOUNT
	.align		4
.L_292:
        /*06a8*/ 	.byte	0x04, 0x2f
        /*06aa*/ 	.short	(.L_294 - .L_293)
	.align		4
.L_293:
        /*06ac*/ 	.word	index@(_ZN10layer_norm31ln_parallel_residual_fwd_kernelINS_13Kernel_traitsI6__halfS2_S2_S2_fjLj8192ELj1ELj1ELj8ELj16ENS_18Kernel_traits_baseILj8192ES2_S2_S2_S2_fjLj256EEEEELb0ELb0ELb0EEEvNS_9FwdParamsE)
        /*06b0*/ 	.word	0x00000093


	//----- nvinfo : EIATTR_FRAME_SIZE
	.align		4
.L_294:
        /*06b4*/ 	.byte	0x04, 0x11
        /*06b6*/ 	.short	(.L_296 - .L_295)
	.align		4
.L_295:
        /*06b8*/ 	.word	index@(_ZN10layer_norm31ln_parallel_residual_fwd_kernelINS_13Kernel_traitsI6__halfS2_S2_S2_fjLj8192ELj1ELj1ELj8ELj16ENS_18Kernel_traits_baseILj8192ES2_S2_S2_S2_fjLj256EEEEELb0ELb0ELb0EEEvNS_9FwdParamsE)
        /*06bc*/ 	.word	0x00000000


	//----- nvinfo : EIATTR_REGCOUNT
	.align		4
.L_296:
        /*06c0*/ 	.byte	0x04, 0x2f
        /*06c2*/ 	.short	(.L_298 - .L_297)
	.align		4
.L_297:
        /*06c4*/ 	.word	index@(_ZN10layer_norm31ln_parallel_residual_fwd_kernelINS_13Kernel_traitsI13__nv_bfloat16S2_S2_S2_fjLj8192ELj1ELj1ELj8ELj16ENS_18Kernel_traits_baseILj8192ES2_S2_S2_S2_fjLj256EEEEELb1ELb1ELb1EEEvNS_9FwdParamsE)
        /*06c8*/ 	.word	0x000000b1


	//----- nvinfo : EIATTR_FRAME_SIZE
	.align		4
.L_298:
        /*06cc*/ 	.byte	0x04, 0x11
        /*06ce*/ 	.short	(.L_300 - .L_299)
	.align		4
.L_299:
        /*06d0*/ 	.word	index@(_ZN10layer_norm31ln_parallel_residual_fwd_kernelINS_13Kernel_traitsI13__nv_bfloat16S2_S2_S2_fjLj8192ELj1ELj1ELj8ELj16ENS_18Kernel_traits_baseILj8192ES2_S2_S2_S2_fjLj256EEEEELb1ELb1ELb1EEEvNS_9FwdParamsE)
        /*06d4*/ 	.word	0x00000000


	//----- nvinfo : EIATTR_REGCOUNT
	.align		4
.L_300:
        /*06d8*/ 	.byte	0x04, 0x2f
        /*06da*/ 	.short	(.L_302 - .L_301)
	.align		4
.L_301:
        /*06dc*/ 	.word	index@(_ZN10layer_norm31ln_parallel_residual_fwd_kernelINS_13Kernel_traitsI13__nv_bfloat16S2_S2_S2_fjLj8192ELj1ELj1ELj8ELj16ENS_18Kernel_traits_baseILj8192ES2_S2_S2_S2_fjLj256EEEEELb1ELb1ELb0EEEvNS_9FwdParamsE)
        /*06e0*/ 	.word	0x0000009e


	//----- nvinfo : EIATTR_FRAME_SIZE
	.align		4
.L_302:
        /*06e4*/ 	.byte	0x04, 0x11
        /*06e6*/ 	.short	(.L_304 - .L_303)
	.align		4
.L_303:
        /*06e8*/ 	.word	index@(_ZN10layer_norm31ln_parallel_residual_fwd_kernelINS_13Kernel_traitsI13__nv_bfloat16S2_S2_S2_fjLj8192ELj1ELj1ELj8ELj16ENS_18Kernel_traits_baseILj8192ES2_S2_S2_S2_fjLj256EEEEELb1ELb1ELb0EEEvNS_9FwdParamsE)
        /*06ec*/ 	.word	0x00000000


	//----- nvinfo : EIATTR_REGCOUNT
	.align		4
.L_304:
        /*06f0*/ 	.byte	0x04, 0x2f
        /*06f2*/ 	.short	(.L_306 - .L_305)
	.align		4
.L_305:
        /*06f4*/ 	.word	index@(_ZN10layer_norm31ln_parallel_residual_fwd_kernelINS_13Kernel_traitsI13__nv_bfloat16S2_S2_S2_fjLj8192ELj1ELj1ELj8ELj16ENS_18Kernel_traits_baseILj8192ES2_S2_S2_S2_fjLj256EEEEELb1ELb0ELb1EEEvNS_9FwdParamsE)
        /*06f8*/ 	.word	0x000000f5


	//----- nvinfo : EIATTR_FRAME_SIZE
	.align		4
.L_306:
        /*06fc*/ 	.byte	0x04, 0x11
        /*06fe*/ 	.short	(.L_308 - .L_307)
	.align		4
.L_307:
        /*0700*/ 	.word	index@(_ZN10layer_norm31ln_parallel_residual_fwd_kernelINS_13Kernel_traitsI13__nv_bfloat16S2_S2_S2_fjLj8192ELj1ELj1ELj8ELj16ENS_18Kernel_traits_baseILj8192ES2_S2_S2_S2_fjLj256EEEEELb1ELb0ELb1EEEvNS_9FwdParamsE)
        /*0704*/ 	.word	0x00000000


	//----- nvinfo : EIATTR_REGCOUNT
	.align		4
.L_308:
        /*0708*/ 	.byte	0x04, 0x2f
        /*070a*/ 	.short	(.L_310 - .L_309)
	.align		4
.L_309:
        /*070c*/ 	.word	index@(_ZN10layer_norm31ln_parallel_residual_fwd_kernelINS_13Kernel_traitsI13__nv_bfloat16S2_S2_S2_fjLj8192ELj1ELj1ELj8ELj16ENS_18Kernel_traits_baseILj8192ES2_S2_S2_S2_fjLj256EEEEELb1ELb0ELb0EEEvNS_9FwdParamsE)
        /*0710*/ 	.word	0x000000fe


	//----- nvinfo : EIATTR_FRAME_SIZE
	.align		4
.L_310:
        /*0714*/ 	.byte	0x04, 0x11
        /*0716*/ 	.short	(.L_312 - .L_311)
	.align		4
.L_311:
        /*0718*/ 	.word	index@(_ZN10layer_norm31ln_parallel_residual_fwd_kernelINS_13Kernel_traitsI13__nv_bfloat16S2_S2_S2_fjLj8192ELj1ELj1ELj8ELj16ENS_18Kernel_traits_baseILj8192ES2_S2_S2_S2_fjLj256EEEEELb1ELb0ELb0EEEvNS_9FwdParamsE)
        /*071c*/ 	.word	0x00000000


	//----- nvinfo : EIATTR_REGCOUNT
	.align		4
.L_312:
        /*0720*/ 	.byte	0x04, 0x2f
        /*0722*/ 	.short	(.L_314 - .L_313)
	.align		4
.L_313:
        /*0724*/ 	.word	index@(_ZN10layer_norm31ln_parallel_residual_fwd_kernelINS_13Kernel_traitsI13__nv_bfloat16S2_S2_S2_fjLj8192ELj1ELj1ELj8ELj16ENS_18Kernel_traits_baseILj8192ES2_S2_S2_S2_fjLj256EEEEELb0ELb1ELb1EEEvNS_9FwdParamsE)
        /*0728*/ 	.word	0x00000080


	//----- nvinfo : EIATTR_FRAME_SIZE
	.align		4
.L_314:
        /*072c*/ 	.byte	0x04, 0x11
        /*072e*/ 	.short	(.L_316 - .L_315)
	.align		4
.L_315:
        /*0730*/ 	.word	index@(_ZN10layer_norm31ln_parallel_residual_fwd_kernelINS_13Kernel_traitsI13__nv_bfloat16S2_S2_S2_fjLj8192ELj1ELj1ELj8ELj16ENS_18Kernel_traits_baseILj8192ES2_S2_S2_S2_fjLj256EEEEELb0ELb1ELb1EEEvNS_9FwdParamsE)
        /*0734*/ 	.word	0x00000000


	//----- nvinfo : EIATTR_REGCOUNT
	.align		4
.L_316:
        /*0738*/ 	.byte	0x04, 0x2f
        /*073a*/ 	.short	(.L_318 - .L_317)
	.align		4
.L_317:
        /*073c*/ 	.word	index@(_ZN10layer_norm31ln_parallel_residual_fwd_kernelINS_13Kernel_traitsI13__nv_bfloat16S2_S2_S2_fjLj8192ELj1ELj1ELj8ELj16ENS_18Kernel_traits_baseILj8192ES2_S2_S2_S2_fjLj256EEEEELb0ELb1ELb0EEEvNS_9FwdParamsE)
        /*0740*/ 	.word	0x0000007d


	//----- nvinfo : EIATTR_FRAME_SIZE
	.align		4
.L_318:
        /*0744*/ 	.byte	0x04, 0x11
        /*0746*/ 	.short	(.L_320 - .L_319)
	.align		4
.L_319:
        /*0748*/ 	.word	index@(_ZN10layer_norm31ln_parallel_residual_fwd_kernelINS_13Kernel_traitsI13__nv_bfloat16S2_S2_S2_fjLj8192ELj1ELj1ELj8ELj16ENS_18Kernel_traits_baseILj8192ES2_S2_S2_S2_fjLj256EEEEELb0ELb1ELb0EEEvNS_9FwdParamsE)
        /*074c*/ 	.word	0x00000000


	//----- nvinfo : EIATTR_REGCOUNT
	.align		4
.L_320:
        /*0750*/ 	.byte	0x04, 0x2f
        /*0752*/ 	.short	(.L_322 - .L_321)
	.align		4
.L_321:
        /*0754*/ 	.word	index@(_ZN10layer_norm31ln_parallel_residual_fwd_kernelINS_13Kernel_traitsI13__nv_bfloat16S2_S2_S2_fjLj8192ELj1ELj1ELj8ELj16ENS_18Kernel_traits_baseILj8192ES2_S2_S2_S2_fjLj256EEEEELb0ELb0ELb1EEEvNS_9FwdParamsE)
        /*0758*/ 	.word	0x000000e4


	//----- nvinfo : EIATTR_FRAME_SIZE
	.align		4
.L_322:
        /*075c*/ 	.byte	0x04, 0x11
        /*075e*/ 	.short	(.L_324 - .L_323)
	.align		4
.L_323:
        /*0760*/ 	.word	index@(_ZN10layer_norm31ln_parallel_residual_fwd_kernelINS_13Kernel_traitsI13__nv_bfloat16S2_S2_S2_fjLj8192ELj1ELj1ELj8ELj16ENS_18Kernel_traits_baseILj8192ES2_S2_S2_S2_fjLj256EEEEELb0ELb0ELb1EEEvNS_9FwdParamsE)
        /*0764*/ 	.word	0x00000000


	//----- nvinfo : EIATTR_REGCOUNT
	.align		4
.L_324:
        /*0768*/ 	.byte	0x04, 0x2f
        /*076a*/ 	.short	(.L_326 - .L_325)
	.align		4
.L_325:
        /*076c*/ 	.word	index@(_ZN10layer_norm31ln_parallel_residual_fwd_kernelINS_13Kernel_traitsI13__nv_bfloat16S2_S2_S2_fjLj8192ELj1ELj1ELj8ELj16ENS_18Kernel_traits_baseILj8192ES2_S2_S2_S2_fjLj256EEEEELb0ELb0ELb0EEEvNS_9FwdParamsE)
        /*0770*/ 	.word	0x000000d5


	//----- nvinfo : EIATTR_FRAME_SIZE
	.align		4
.L_326:
        /*0774*/ 	.byte	0x04, 0x11
        /*0776*/ 	.short	(.L_328 - .L_327)
	.align		4
.L_327:
        /*0778*/ 	.word	index@(_ZN10layer_norm31ln_parallel_residual_fwd_kernelINS_13Kernel_traitsI13__nv_bfloat16S2_S2_S2_fjLj8192ELj1ELj1ELj8ELj16ENS_18Kernel_traits_baseILj8192ES2_S2_S2_S2_fjLj256EEEEELb0ELb0ELb0EEEvNS_9FwdParamsE)
        /*077c*/ 	.word	0x00000000


	//----- nvinfo : EIATTR_MIN_STACK_SIZE
	.align		4
.L_328:
        /*0780*/ 	.byte	0x04, 0x12
        /*0782*/ 	.short	(.L_330 - .L_329)
	.align		4
.L_329:
        /*0784*/ 	.word	index@(_ZN10layer_norm31ln_parallel_residual_fwd_kernelINS_13Kernel_traitsI13__nv_bfloat16S2_S2_S2_fjLj8192ELj1ELj1ELj8ELj16ENS_18Kernel_traits_baseILj8192ES2_S2_S2_S2_fjLj256EEEEELb0ELb0ELb0EEEvNS_9FwdParamsE)
        /*0788*/ 	.word	0x00000000


	//----- nvinfo : EIATTR_MIN_STACK_SIZE
	.align		4
.L_330:
        /*078c*/ 	.byte	0x04, 0x12
        /*078e*/ 	.short	(.L_332 - .L_331)
	.align		4
.L_331:
        /*0790*/ 	.word	index@(_ZN10layer_norm31ln_parallel_residual_fwd_kernelINS_13Kernel_traitsI13__nv_bfloat16S2_S2_S2_fjLj8192ELj1ELj1ELj8ELj16ENS_18Kernel_traits_baseILj8192ES2_S2_S2_S2_fjLj256EEEEELb0ELb0ELb1EEEvNS_9FwdParamsE)
        /*0794*/ 	.word	0x00000000


	//----- nvinfo : EIATTR_MIN_STACK_SIZE
	.align		4
.L_332:
        /*0798*/ 	.byte	0x04, 0x12
        /*079a*/ 	.short	(.L_334 - .L_333)
	.align		4
.L_333:
        /*079c*/ 	.word	index@(_ZN10layer_norm31ln_parallel_residual_fwd_kernelINS_13Kernel_traitsI13__nv_bfloat16S2_S2_S2_fjLj8192ELj1ELj1ELj8ELj16ENS_18Kernel_traits_baseILj8192ES2_S2_S2_S2_fjLj256EEEEELb0ELb1ELb0EEEvNS_9FwdParamsE)
        /*07a0*/ 	.word	0x00000000


	//----- nvinfo : EIATTR_MIN_STACK_SIZE
	.align		4
.L_334:
        /*07a4*/ 	.byte	0x04, 0x12
        /*07a6*/ 	.short	(.L_336 - .L_335)
	.align		4
.L_335:
        /*07a8*/ 	.word	index@(_ZN10layer_norm31ln_parallel_residual_fwd_kernelINS_13Kernel_traitsI13__nv_bfloat16S2_S2_S2_fjLj8192ELj1ELj1ELj8ELj16ENS_18Kernel_traits_baseILj8192ES2_S2_S2_S2_fjLj256EEEEELb0ELb1ELb1EEEvNS_9FwdParamsE)
        /*07ac*/ 	.word	0x00000000


	//----- nvinfo : EIATTR_MIN_STACK_SIZE
	.align		4
.L_336:
        /*07b0*/ 	.byte	0x04, 0x12
        /*07b2*/ 	.short	(.L_338 - .L_337)
	.align		4
.L_337:
        /*07b4*/ 	.word	index@(_ZN10layer_norm31ln_parallel_residual_fwd_kernelINS_13Kernel_traitsI13__nv_bfloat16S2_S2_S2_fjLj8192ELj1ELj1ELj8ELj16ENS_18Kernel_traits_baseILj8192ES2_S2_S2_S2_fjLj256EEEEELb1ELb0ELb0EEEvNS_9FwdParamsE)
        /*07b8*/ 	.word	0x00000000


	//----- nvinfo : EIATTR_MIN_STACK_SIZE
	.align		4
.L_338:
        /*07bc*/ 	.byte	0x04, 0x12
        /*07be*/ 	.short	(.L_340 - .L_339)
	.align		4
.L_339:
        /*07c0*/ 	.word	index@(_ZN10layer_norm31ln_parallel_residual_fwd_kernelINS_13Kernel_traitsI13__nv_bfloat16S2_S2_S2_fjLj8192ELj1ELj1ELj8ELj16ENS_18Kernel_traits_baseILj8192ES2_S2_S2_S2_fjLj256EEEEELb1ELb0ELb1EEEvNS_9FwdParamsE)
        /*07c4*/ 	.word	0x00000000


	//----- nvinfo : EIATTR_MIN_STACK_SIZE
	.align		4
.L_340:
        /*07c8*/ 	.byte	0x04, 0x12
        /*07ca*/ 	.short	(.L_342 - .L_341)
	.align		4
.L_341:
        /*07cc*/ 	.word	index@(_ZN10layer_norm31ln_parallel_residual_fwd_kernelINS_13Kernel_traitsI13__nv_bfloat16S2_S2_S2_fjLj8192ELj1ELj1ELj8ELj16ENS_18Kernel_traits_baseILj8192ES2_S2_S2_S2_fjLj256EEEEELb1ELb1ELb0EEEvNS_9FwdParamsE)
        /*07d0*/ 	.word	0x00000000


	//----- nvinfo : EIATTR_MIN_STACK_SIZE
	.align		4
.L_342:
        /*07d4*/ 	.byte	0x04, 0x12
        /*07d6*/ 	.short	(.L_344 - .L_343)
	.align		4
.L_343:
        /*07d8*/ 	.word	index@(_ZN10layer_norm31ln_parallel_residual_fwd_kernelINS_13Kernel_traitsI13__nv_bfloat16S2_S2_S2_fjLj8192ELj1ELj1ELj8ELj16ENS_18Kernel_traits_baseILj8192ES2_S2_S2_S2_fjLj256EEEEELb1ELb1ELb1EEEvNS_9FwdParamsE)
        /*07dc*/ 	.word	0x00000000


	//----- nvinfo : EIATTR_MIN_STACK_SIZE
	.align		4
.L_344:
        /*07e0*/ 	.byte	0x04, 0x12
        /*07e2*/ 	.short	(.L_346 - .L_345)
	.align		4
.L_345:
        /*07e4*/ 	.word	index@(_ZN10layer_norm31ln_parallel_residual_fwd_kernelINS_13Kernel_traitsI6__halfS2_S2_S2_fjLj8192ELj1ELj1ELj8ELj16ENS_18Kernel_traits_baseILj8192ES2_S2_S2_S2_fjLj256EEEEELb0ELb0ELb0EEEvNS_9FwdParamsE)
        /*07e8*/ 	.word	0x00000000


	//----- nvinfo : EIATTR_MIN_STACK_SIZE
	.align		4
.L_346:
        /*07ec*/ 	.byte	0x04, 0x12
        /*07ee*/ 	.short	(.L_348 - .L_347)
	.align		4
.L_347:
        /*07f0*/ 	.word	index@(_ZN10layer_norm31ln_parallel_residual_fwd_kernelINS_13Kernel_traitsI6__halfS2_S2_S2_fjLj8192ELj1ELj1ELj8ELj16ENS_18Kernel_traits_baseILj8192ES2_S2_S2_S2_fjLj256EEEEELb0ELb0ELb1EEEvNS_9FwdParamsE)
        /*07f4*/ 	.word	0x00000000


	//----- nvinfo : EIATTR_MIN_STACK_SIZE
	.align		4
.L_348:
        /*07f8*/ 	.byte	0x04, 0x12
        /*07fa*/ 	.short	(.L_350 - .L_349)
	.align		4
.L_349:
        /*07fc*/ 	.word	index@(_ZN10layer_norm31ln_parallel_residual_fwd_kernelINS_13Kernel_traitsI6__halfS2_S2_S2_fjLj8192ELj1ELj1ELj8ELj16ENS_18Kernel_traits_baseILj8192ES2_S2_S2_S2_fjLj256EEEEELb0ELb1ELb0EEEvNS_9FwdParamsE)
        /*0800*/ 	.word	0x00000000


	//----- nvinfo : EIATTR_MIN_STACK_SIZE
	.align		4
.L_350:
        /*0804*/ 	.byte	0x04, 0x12
        /*0806*/ 	.short	(.L_352 - .L_351)
	.align		4
.L_351:
        /*0808*/ 	.word	index@(_ZN10layer_norm31ln_parallel_residual_fwd_kernelINS_13Kernel_traitsI6__halfS2_S2_S2_fjLj8192ELj1ELj1ELj8ELj16ENS_18Kernel_traits_baseILj8192ES2_S2_S2_S2_fjLj256EEEEELb0ELb1ELb1EEEvNS_9FwdParamsE)
        /*080c*/ 	.word	0x00000000


	//----- nvinfo : EIATTR_MIN_STACK_SIZE
	.align		4
.L_352:
        /*0810*/ 	.byte	0x04, 0x12
        /*0812*/ 	.short	(.L_354 - .L_353)
	.align		4
.L_353:
        /*0814*/ 	.word	index@(_ZN10layer_norm31ln_parallel_residual_fwd_kernelINS_13Kernel_traitsI6__halfS2_S2_S2_fjLj8192ELj1ELj1ELj8ELj16ENS_18Kernel_traits_baseILj8192ES2_S2_S2_S2_fjLj256EEEEELb1ELb0ELb0EEEvNS_9FwdParamsE)
        /*0818*/ 	.word	0x00000000


	//----- nvinfo : EIATTR_MIN_STACK_SIZE
	.align		4
.L_354:
        /*081c*/ 	.byte	0x04, 0x12
        /*081e*/ 	.short	(.L_356 - .L_355)
	.align		4
.L_355:
        /*0820*/ 	.word	index@(_ZN10layer_norm31ln_parallel_residual_fwd_kernelINS_13Kernel_traitsI6__halfS2_S2_S2_fjLj8192ELj1ELj1ELj8ELj16ENS_18Kernel_traits_baseILj8192ES2_S2_S2_S2_fjLj256EEEEELb1ELb0ELb1EEEvNS_9FwdParamsE)
        /*0824*/ 	.word	0x00000000


	//----- nvinfo : EIATTR_MIN_STACK_SIZE
	.align		4
.L_356:
        /*0828*/ 	.byte	0x04, 0x12
        /*082a*/ 	.short	(.L_358 - .L_357)
	.align		4
.L_357:
        /*082c*/ 	.word	index@(_ZN10layer_norm31ln_parallel_residual_fwd_kernelINS_13Kernel_traitsI6__halfS2_S2_S2_fjLj8192ELj1ELj1ELj8ELj16ENS_18Kernel_traits_baseILj8192ES2_S2_S2_S2_fjLj256EEEEELb1ELb1ELb0EEEvNS_9FwdParamsE)
        /*0830*/ 	.word	0x00000000


	//----- nvinfo : EIATTR_MIN_STACK_SIZE
	.align		4
.L_358:
        /*0834*/ 	.byte	0x04, 0x12
        /*0836*/ 	.short	(.L_360 - .L_359)
	.align		4
.L_359:
        /*0838*/ 	.word	index@(_ZN10layer_norm31ln_parallel_residual_fwd_kernelINS_13Kernel_traitsI6__halfS2_S2_S2_fjLj8192ELj1ELj1ELj8ELj16ENS_18Kernel_traits_baseILj8192ES2_S2_S2_S2_fjLj256EEEEELb1ELb1ELb1EEEvNS_9FwdParamsE)
        /*083c*/ 	.word	0x00000000


	//----- nvinfo : EIATTR_MIN_STACK_SIZE
	.align		4
.L_360:
        /*0840*/ 	.byte	0x04, 0x12
        /*0842*/ 	.short	(.L_362 - .L_361)
	.align		4
.L_361:
        /*0844*/ 	.word	index@(_ZN10layer_norm31ln_parallel_residual_fwd_kernelINS_13Kernel_traitsIf13__nv_bfloat16S2_S2_fjLj8192ELj1ELj1ELj8ELj16ENS_18Kernel_traits_baseILj8192EfS2_S2_S2_fjLj256EEEEELb0ELb0ELb0EEEvNS_9FwdParamsE)
        /*0848*/ 	.word	0x00000000


	//----- nvinfo : EIATTR_MIN_STACK_SIZE
	.align		4
.L_362:
        /*084c*/ 	.byte	0x04, 0x12
        /*084e*/ 	.short	(.L_364 - .L_363)
	.align		4
.L_363:
        /*0850*/ 	.word	index@(_ZN10layer_norm31ln_parallel_residual_fwd_kernelINS_13Kernel_traitsIf13__nv_bfloat16S2_S2_fjLj8192ELj1ELj1ELj8ELj16ENS_18Kernel_traits_baseILj8192EfS2_S2_S2_fjLj256EEEEELb0ELb0ELb1EEEvNS_9FwdParamsE)
        /*0854*/ 	.word	0x00000000


	//----- nvinfo : EIATTR_MIN_STACK_SIZE
	.align		4
.L_364:
        /*0858*/ 	.byte	0x04, 0x12
        /*085a*/ 	.short	(.L_366 - .L_365)
	.align		4
.L_365:
        /*085c*/ 	.word	index@(_ZN10layer_norm31ln_parallel_residual_fwd_kernelINS_13Kernel_traitsIf13__nv_bfloat16S2_S2_fjLj8192ELj1ELj1ELj8ELj16ENS_18Kernel_traits_baseILj8192EfS2_S2_S2_fjLj256EEEEELb0ELb1ELb0EEEvNS_9FwdParamsE)
        /*0860*/ 	.word	0x00000000


	//----- nvinfo : EIATTR_MIN_STACK_SIZE
	.align		4
.L_366:
        /*0864*/ 	.byte	0x04, 0x12
        /*0866*/ 	.short	(.L_368 - .L_367)
	.align		4
.L_367:
        /*0868*/ 	.word	index@(_ZN10layer_norm31ln_parallel_residual_fwd_kernelINS_13Kernel_traitsIf13__nv_bfloat16S2_S2_fjLj8192ELj1ELj1ELj8ELj16ENS_18Kernel_traits_baseILj8192EfS2_S2_S2_fjLj256EEEEELb0ELb1ELb1EEEvNS_9FwdParamsE)
        /*086c*/ 	.word	0x00000000


	//----- nvinfo : EIATTR_MIN_STACK_SIZE
	.align		4
.L_368:
        /*0870*/ 	.byte	0x04, 0x12
        /*0872*/ 	.short	(.L_370 - .L_369)
	.align		4
.L_369:
        /*0874*/ 	.word	index@(_ZN10layer_norm31ln_parallel_residual_fwd_kernelINS_13Kernel_traitsIf13__nv_bfloat16S2_S2_fjLj8192ELj1ELj1ELj8ELj16ENS_18Kernel_traits_baseILj8192EfS2_S2_S2_fjLj256EEEEELb1ELb0ELb0EEEvNS_9FwdParamsE)
        /*0878*/ 	.word	0x00000000


	//----- nvinfo : EIATTR_MIN_STACK_SIZE
	.align		4
.L_370:
        /*087c*/ 	.byte	0x04, 0x12
        /*087e*/ 	.short	(.L_372 - .L_371)
	.align		4
.L_371:
        /*0880*/ 	.word	index@(_ZN10layer_norm31ln_parallel_residual_fwd_kernelINS_13Kernel_traitsIf13__nv_bfloat16S2_S2_fjLj8192ELj1ELj1ELj8ELj16ENS_18Kernel_traits_baseILj8192EfS2_S2_S2_fjLj256EEEEELb1ELb0ELb1EEEvNS_9FwdParamsE)
        /*0884*/ 	.word	0x00000000


	//----- nvinfo : EIATTR_MIN_STACK_SIZE
	.align		4
.L_372:
        /*0888*/ 	.byte	0x04, 0x12
        /*088a*/ 	.short	(.L_374 - .L_373)
	.align		4
.L_373:
        /*088c*/ 	.word	index@(_ZN10layer_norm31ln_parallel_residual_fwd_kernelINS_13Kernel_traitsIf13__nv_bfloat16S2_S2_fjLj8192ELj1ELj1ELj8ELj16ENS_18Kernel_traits_baseILj8192EfS2_S2_S2_fjLj256EEEEELb1ELb1ELb0EEEvNS_9FwdParamsE)
        /*0890*/ 	.word	0x00000000


	//----- nvinfo : EIATTR_MIN_STACK_SIZE
	.align		4
.L_374:
        /*0894*/ 	.byte	0x04, 0x12
        /*0896*/ 	.short	(.L_376 - .L_375)
	.align		4
.L_375:
        /*0898*/ 	.word	index@(_ZN10layer_norm31ln_parallel_residual_fwd_kernelINS_13Kernel_traitsIf13__nv_bfloat16S2_S2_fjLj8192ELj1ELj1ELj8ELj16ENS_18Kernel_traits_baseILj8192EfS2_S2_S2_fjLj256EEEEELb1ELb1ELb1EEEvNS_9FwdParamsE)
        /*089c*/ 	.word	0x00000000


	//----- nvinfo : EIATTR_MIN_STACK_SIZE
	.align		4
.L_376:
        /*08a0*/ 	.byte	0x04, 0x12
        /*08a2*/ 	.short	(.L_378 - .L_377)
	.align		4
.L_377:
        /*08a4*/ 	.word	index@(_ZN10layer_norm31ln_parallel_residual_fwd_kernelINS_13Kernel_traitsI13__nv_bfloat16S2_fS2_fjLj8192ELj1ELj1ELj8ELj16ENS_18Kernel_traits_baseILj8192ES2_S2_fS2_fjLj256EEEEELb0ELb0ELb0EEEvNS_9FwdParamsE)
        /*08a8*/ 	.word	0x00000000


	//----- nvinfo : EIATTR_MIN_STACK_SIZE
	.align		4
.L_378:
        /*08ac*/ 	.byte	0x04, 0x12
        /*08ae*/ 	.short	(.L_380 - .L_379)
	.align		4
.L_379:
        /*08b0*/ 	.word	index@(_ZN10layer_norm31ln_parallel_residual_fwd_kernelINS_13Kernel_traitsI13__nv_bfloat16S2_fS2_fjLj8192ELj1ELj1ELj8ELj16ENS_18Kernel_traits_baseILj8192ES2_S2_fS2_fjLj256EEEEELb0ELb0ELb1EEEvNS_9FwdParamsE)
        /*08b4*/ 	.word	0x00000000


	//----- nvinfo : EIATTR_MIN_STACK_SIZE
	.align		4
.L_380:
        /*08b8*/ 	.byte	0x04, 0x12
        /*08ba*/ 	.short	(.L_382 - .L_381)
	.align		4
.L_381:
        /*08bc*/ 	.word	index@(_ZN10layer_norm31ln_parallel_residual_fwd_kernelINS_13Kernel_traitsI13__nv_bfloat16S2_fS2_fjLj8192ELj1ELj1ELj8ELj16ENS_18Kernel_traits_baseILj8192ES2_S2_fS2_fjLj256EEEEELb0ELb1ELb0EEEvNS_9FwdParamsE)
        /*08c0*/ 	.word	0x00000000


	//----- nvinfo : EIATTR_MIN_STACK_SIZE
	.align		4
.L_382:
        /*08c4*/ 	.byte	0x04, 0x12
        /*08c6*/ 	.short	(.L_384 - .L_383)
	.align		4
.L_383:
        /*08c8*/ 	.word	index@(_ZN10layer_norm31ln_parallel_residual_fwd_kernelINS_13Kernel_traitsI13__nv_bfloat16S2_fS2_fjLj8192ELj1ELj1ELj8ELj16ENS_18Kernel_traits_baseILj8192ES2_S2_fS2_fjLj256EEEEELb0ELb1ELb1EEEvNS_9FwdParamsE)
        /*08cc*/ 	.word	0x00000000


	//----- nvinfo : EIATTR_MIN_STACK_SIZE
	.align		4
.L_384:
        /*08d0*/ 	.byte	0x04, 0x12
        /*08d2*/ 	.short	(.L_386 - .L_385)
	.align		4
.L_385:
        /*08d4*/ 	.word	index@(_ZN10layer_norm31ln_parallel_residual_fwd_kernelINS_13Kernel_traitsI13__nv_bfloat16S2_fS2_fjLj8192ELj1ELj1ELj8ELj16ENS_18Kernel_traits_baseILj8192ES2_S2_fS2_fjLj256EEEEELb1ELb0ELb0EEEvNS_9FwdParamsE)
        /*08d8*/ 	.word	0x00000000


	//----- nvinfo : EIATTR_MIN_STACK_SIZE
	.align		4
.L_386:
        /*08dc*/ 	.byte	0x04, 0x12
        /*08de*/ 	.short	(.L_388 - .L_387)
	.align		4
.L_387:
        /*08e0*/ 	.word	index@(_ZN10layer_norm31ln_parallel_residual_fwd_kernelINS_13Kernel_traitsI13__nv_bfloat16S2_fS2_fjLj8192ELj1ELj1ELj8ELj16ENS_18Kernel_traits_baseILj8192ES2_S2_fS2_fjLj256EEEEELb1ELb0ELb1EEEvNS_9FwdParamsE)
        /*08e4*/ 	.word	0x00000000


	//----- nvinfo : EIATTR_MIN_STACK_SIZE
	.align		4
.L_388:
        /*08e8*/ 	.byte	0x04, 0x12
        /*08ea*/ 	.short	(.L_390 - .L_389)
	.align		4
.L_389:
        /*08ec*/ 	.word	index@(_ZN10layer_norm31ln_parallel_residual_fwd_kernelINS_13Kernel_traitsI13__nv_bfloat16S2_fS2_fjLj8192ELj1ELj1ELj8ELj16ENS_18Kernel_traits_baseILj8192ES2_S2_fS2_fjLj256EEEEELb1ELb1ELb0EEEvNS_9FwdParamsE)
        /*08f0*/ 	.word	0x00000000


	//----- nvinfo : EIATTR_MIN_STACK_SIZE
	.align		4
.L_390:
        /*08f4*/ 	.byte	0x04, 0x12
        /*08f6*/ 	.short	(.L_392 - .L_391)
	.align		4
.L_391:
        /*08f8*/ 	.word	index@(_ZN10layer_norm31ln_parallel_residual_fwd_kernelINS_13Kernel_traitsI13__nv_bfloat16S2_fS2_fjLj8192ELj1ELj1ELj8ELj16ENS_18Kernel_traits_baseILj8192ES2_S2_fS2_fjLj256EEEEELb1ELb1ELb1EEEvNS_9FwdParamsE)
        /*08fc*/ 	.word	0x00000000


	//----- nvinfo : EIATTR_MIN_STACK_SIZE
	.align		4
.L_392:
        /*0900*/ 	.byte	0x04, 0x12
        /*0902*/ 	.short	(.L_394 - .L_393)
	.align		4
.L_393:
        /*0904*/ 	.word	index@(_ZN10layer_norm31ln_parallel_residual_fwd_kernelINS_13Kernel_traitsIf13__nv_bfloat16fS2_fjLj8192ELj1ELj1ELj8ELj16ENS_18Kernel_traits_baseILj8192EfS2_fS2_fjLj256EEEEELb0ELb0ELb0EEEvNS_9FwdParamsE)
        /*0908*/ 	.word	0x00000000


	//----- nvinfo : EIATTR_MIN_STACK_SIZE
	.align		4
.L_394:
        /*090c*/ 	.byte	0x04, 0x12
        /*090e*/ 	.short	(.L_396 - .L_395)
	.align		4
.L_395:
        /*0910*/ 	.word	index@(_ZN10layer_norm31ln_parallel_residual_fwd_kernelINS_13Kernel_traitsIf13__nv_bfloat16fS2_fjLj8192ELj1ELj1ELj8ELj16ENS_18Kernel_traits_baseILj8192EfS2_fS2_fjLj256EEEEELb0ELb0ELb1EEEvNS_9FwdParamsE)
        /*0914*/ 	.word	0x00000000


	//----- nvinfo : EIATTR_MIN_STACK_SIZE
	.align		4
.L_396:
        /*0918*/ 	.byte	0x04, 0x12
        /*091a*/ 	.short	(.L_398 - .L_397)
	.align		4
.L_397:
        /*091c*/ 	.word	index@(_ZN10layer_norm31ln_parallel_residual_fwd_kernelINS_13Kernel_traitsIf13__nv_bfloat16fS2_fjLj8192ELj1ELj1ELj8ELj16ENS_18Kernel_traits_baseILj8192EfS2_fS2_fjLj256EEEEELb0ELb1ELb0EEEvNS_9FwdParamsE)
        /*0920*/ 	.word	0x00000000


	//----- nvinfo : EIATTR_MIN_STACK_SIZE
	.align		4
.L_398:
        /*0924*/ 	.byte	0x04, 0x12
        /*0926*/ 	.short	(.L_400 - .L_399)
	.align		4
.L_399:
        /*0928*/ 	.word	index@(_ZN10layer_norm31ln_parallel_residual_fwd_kernelINS_13Kernel_traitsIf13__nv_bfloat16fS2_fjLj8192ELj1ELj1ELj8ELj16ENS_18Kernel_traits_baseILj8192EfS2_fS2_fjLj256EEEEELb0ELb1ELb1EEEvNS_9FwdParamsE)
        /*092c*/ 	.word	0x00000000


	//----- nvinfo : EIATTR_MIN_STACK_SIZE
	.align		4
.L_400:
        /*0930*/ 	.byte	0x04, 0x12
        /*0932*/ 	.short	(.L_402 - .L_401)
	.align		4
.L_401:
        /*0934*/ 	.word	index@(_ZN10layer_norm31ln_parallel_residual_fwd_kernelINS_13Kernel_traitsIf13__nv_bfloat16fS2_fjLj8192ELj1ELj1ELj8ELj16ENS_18Kernel_traits_baseILj8192EfS2_fS2_fjLj256EEEEELb1ELb0ELb0EEEvNS_9FwdParamsE)
        /*0938*/ 	.word	0x00000000


	//----- nvinfo : EIATTR_MIN_STACK_SIZE
	.align		4
.L_402:
        /*093c*/ 	.byte	0x04, 0x12
        /*093e*/ 	.short	(.L_404 - .L_403)
	.align		4
.L_403:
        /*0940*/ 	.word	index@(_ZN10layer_norm31ln_parallel_residual_fwd_kernelINS_13Kernel_traitsIf13__nv_bfloat16fS2_fjLj8192ELj1ELj1ELj8ELj16ENS_18Kernel_traits_baseILj8192EfS2_fS2_fjLj256EEEEELb1ELb0ELb1EEEvNS_9FwdParamsE)
        /*0944*/ 	.word	0x00000000


	//----- nvinfo : EIATTR_MIN_STACK_SIZE
	.align		4
.L_404:
        /*0948*/ 	.byte	0x04, 0x12
        /*094a*/ 	.short	(.L_406 - .L_405)
	.align		4
.L_405:
        /*094c*/ 	.word	index@(_ZN10layer_norm31ln_parallel_residual_fwd_kernelINS_13Kernel_traitsIf13__nv_bfloat16fS2_fjLj8192ELj1ELj1ELj8ELj16ENS_18Kernel_traits_baseILj8192EfS2_fS2_fjLj256EEEEELb1ELb1ELb0EEEvNS_9FwdParamsE)
        /*0950*/ 	.word	0x00000000


	//----- nvinfo : EIATTR_MIN_STACK_SIZE
	.align		4
.L_406:
        /*0954*/ 	.byte	0x04, 0x12
        /*0956*/ 	.short	(.L_408 - .L_407)
	.align		4
.L_407:
        /*0958*/ 	.word	index@(_ZN10layer_norm31ln_parallel_residual_fwd_kernelINS_13Kernel_traitsIf13__nv_bfloat16fS2_fjLj8192ELj1ELj1ELj8ELj16ENS_18Kernel_traits_baseILj8192EfS2_fS2_fjLj256EEEEELb1ELb1ELb1EEEvNS_9FwdParamsE)
        /*095c*/ 	.word	0x00000000


	//----- nvinfo : EIATTR_MIN_STACK_SIZE
	.align		4
.L_408:
        /*0960*/ 	.byte	0x04, 0x12
        /*0962*/ 	.short	(.L_410 - .L_409)
	.align		4
.L_409:
        /*0964*/ 	.word	index@(_ZN10layer_norm31ln_parallel_residual_fwd_kernelINS_13Kernel_traitsIf6__halfS2_S2_fjLj8192ELj1ELj1ELj8ELj16ENS_18Kernel_traits_baseILj8192EfS2_S2_S2_fjLj256EEEEELb0ELb0ELb0EEEvNS_9FwdParamsE)
        /*0968*/ 	.word	0x00000000


	//----- nvinfo : EIATTR_MIN_STACK_SIZE
	.align		4
.L_410:
        /*096c*/ 	.byte	0x04, 0x12
        /*096e*/ 	.short	(.L_412 - .L_411)
	.align		4
.L_411:
        /*0970*/ 	.word	index@(_ZN10layer_norm31ln_parallel_residual_fwd_kernelINS_13Kernel_traitsIf6__halfS2_S2_fjLj8192ELj1ELj1ELj8ELj16ENS_18Kernel_traits_baseILj8192EfS2_S2_S2_fjLj256EEEEELb0ELb0ELb1EEEvNS_9FwdParamsE)
        /*0974*/ 	.word	0x00000000


	//----- nvinfo : EIATTR_MIN_STACK_SIZE
	.align		4
.L_412:
        /*0978*/ 	.byte	0x04, 0x12
        /*097a*/ 	.short	(.L_414 - .L_413)
	.align		4
.L_413:
        /*097c*/ 	.word	index@(_ZN10layer_norm31ln_parallel_residual_fwd_kernelINS_13Kernel_traitsIf6__halfS2_S2_fjLj8192ELj1ELj1ELj8ELj16ENS_18Kernel_traits_baseILj8192EfS2_S2_S2_fjLj256EEEEELb0ELb1ELb0EEEvNS_9FwdParamsE)
        /*0980*/ 	.word	0x00000000


	//----- nvinfo : EIATTR_MIN_STACK_SIZE
	.align		4
.L_414:
        /*0984*/ 	.byte	0x04, 0x12
        /*0986*/ 	.short	(.L_416 - .L_415)
	.align		4
.L_415:
        /*0988*/ 	.word	index@(_ZN10layer_norm31ln_parallel_residual_fwd_kernelINS_13Kernel_traitsIf6__halfS2_S2_fjLj8192ELj1ELj1ELj8ELj16ENS_18Kernel_traits_baseILj8192EfS2_S2_S2_fjLj256EEEEELb0ELb1ELb1EEEvNS_9FwdParamsE)
        /*098c*/ 	.word	0x00000000


	//----- nvinfo : EIATTR_MIN_STACK_SIZE
	.align		4
.L_416:
        /*0990*/ 	.byte	0x04, 0x12
        /*0992*/ 	.short	(.L_418 - .L_417)
	.align		4
.L_417:
        /*0994*/ 	.word	index@(_ZN10layer_norm31ln_parallel_residual_fwd_kernelINS_13Kernel_traitsIf6__halfS2_S2_fjLj8192ELj1ELj1ELj8ELj16ENS_18Kernel_traits_baseILj8192EfS2_S2_S2_fjLj256EEEEELb1ELb0ELb0EEEvNS_9FwdParamsE)
        /*0998*/ 	.word	0x00000000


	//----- nvinfo : EIATTR_MIN_STACK_SIZE
	.align		4
.L_418:
        /*099c*/ 	.byte	0x04, 0x12
        /*099e*/ 	.short	(.L_420 - .L_419)
	.align		4
.L_419:
        /*09a0*/ 	.word	index@(_ZN10layer_norm31ln_parallel_residual_fwd_kernelINS_13Kernel_traitsIf6__halfS2_S2_fjLj8192ELj1ELj1ELj8ELj16ENS_18Kernel_traits_baseILj8192EfS2_S2_S2_fjLj256EEEEELb1ELb0ELb1EEEvNS_9FwdParamsE)
        /*09a4*/ 	.word	0x00000000


	//----- nvinfo : EIATTR_MIN_STACK_SIZE
	.align		4
.L_420:
        /*09a8*/ 	.byte	0x04, 0x12
        /*09aa*/ 	.short	(.L_422 - .L_421)
	.align		4
.L_421:
        /*09ac*/ 	.word	index@(_ZN10layer_norm31ln_parallel_residual_fwd_kernelINS_13Kernel_traitsIf6__halfS2_S2_fjLj8192ELj1ELj1ELj8ELj16ENS_18Kernel_traits_baseILj8192EfS2_S2_S2_fjLj256EEEEELb1ELb1ELb0EEEvNS_9FwdParamsE)
        /*09b0*/ 	.word	0x00000000


	//----- nvinfo : EIATTR_MIN_STACK_SIZE
	.align		4
.L_422:
        /*09b4*/ 	.byte	0x04, 0x12
        /*09b6*/ 	.short	(.L_424 - .L_423)
	.align		4
.L_423:
        /*09b8*/ 	.word	index@(_ZN10layer_norm31ln_parallel_residual_fwd_kernelINS_13Kernel_traitsIf6__halfS2_S2_fjLj8192ELj1ELj1ELj8ELj16ENS_18Kernel_traits_baseILj8192EfS2_S2_S2_fjLj256EEEEELb1ELb1ELb1EEEvNS_9FwdParamsE)
        /*09bc*/ 	.word	0x00000000


	//----- nvinfo : EIATTR_MIN_STACK_SIZE
	.align		4
.L_424:
        /*09c0*/ 	.byte	0x04, 0x12
        /*09c2*/ 	.short	(.L_426 - .L_425)
	.align		4
.L_425:
        /*09c4*/ 	.word	index@(_ZN10layer_norm31ln_parallel_residual_fwd_kernelINS_13Kernel_traitsI6__halfS2_fS2_fjLj8192ELj1ELj1ELj8ELj16ENS_18Kernel_traits_baseILj8192ES2_S2_fS2_fjLj256EEEEELb0ELb0ELb0EEEvNS_9FwdParamsE)
        /*09c8*/ 	.word	0x00000000


	//----- nvinfo : EIATTR_MIN_STACK_SIZE
	.align		4
.L_426:
        /*09cc*/ 	.byte	0x04, 0x12
        /*09ce*/ 	.short	(.L_428 - .L_427)
	.align		4
.L_427:
        /*09d0*/ 	.word	index@(_ZN10layer_norm31ln_parallel_residual_fwd_kernelINS_13Kernel_traitsI6__halfS2_fS2_fjLj8192ELj1ELj1ELj8ELj16ENS_18Kernel_traits_baseILj8192ES2_S2_fS2_fjLj256EEEEELb0ELb0ELb1EEEvNS_9FwdParamsE)
        /*09d4*/ 	.word	0x00000000


	//----- nvinfo : EIATTR_MIN_STACK_SIZE
	.align		4
.L_428:
        /*09d8*/ 	.byte	0x04, 0x12
        /*09da*/ 	.short	(.L_430 - .L_429)
	.align		4
.L_429:
        /*09dc*/ 	.word	index@(_ZN10layer_norm31ln_parallel_residual_fwd_kernelINS_13Kernel_traitsI6__halfS2_fS2_fjLj8192ELj1ELj1ELj8ELj16ENS_18Kernel_traits_baseILj8192ES2_S2_fS2_fjLj256EEEEELb0ELb1ELb0EEEvNS_9FwdParamsE)
        /*09e0*/ 	.word	0x00000000


	//----- nvinfo : EIATTR_MIN_STACK_SIZE
	.align		4
.L_430:
        /*09e4*/ 	.byte	0x04, 0x12
        /*09e6*/ 	.short	(.L_432 - .L_431)
	.align		4
.L_431:
        /*09e8*/ 	.word	index@(_ZN10layer_norm31ln_parallel_residual_fwd_kernelINS_13Kernel_traitsI6__halfS2_fS2_fjLj8192ELj1ELj1ELj8ELj16ENS_18Kernel_traits_baseILj8192ES2_S2_fS2_fjLj256EEEEELb0ELb1ELb1EEEvNS_9FwdParamsE)
        /*09ec*/ 	.word	0x00000000


	//----- nvinfo : EIATTR_MIN_STACK_SIZE
	.align		4
.L_432:
        /*09f0*/ 	.byte	0x04, 0x12
        /*09f2*/ 	.short	(.L_434 - .L_433)
	.align		4
.L_433:
        /*09f4*/ 	.word	index@(_ZN10layer_norm31ln_parallel_residual_fwd_kernelINS_13Kernel_traitsI6__halfS2_fS2_fjLj8192ELj1ELj1ELj8ELj16ENS_18Kernel_traits_baseILj8192ES2_S2_fS2_fjLj256EEEEELb1ELb0ELb0EEEvNS_9FwdParamsE)
        /*09f8*/ 	.word	0x00000000


	//----- nvinfo : EIATTR_MIN_STACK_SIZE
	.align		4
.L_434:
        /*09fc*/ 	.byte	0x04, 0x12
        /*09fe*/ 	.short	(.L_436 - .L_435)
	.align		4
.L_435:
        /*0a00*/ 	.word	index@(_ZN10layer_norm31ln_parallel_residual_fwd_kernelINS_13Kernel_traitsI6__halfS2_fS2_fjLj8192ELj1ELj1ELj8ELj16ENS_18Kernel_traits_baseILj8192ES2_S2_fS2_fjLj256EEEEELb1ELb0ELb1EEEvNS_9FwdParamsE)
        /*0a04*/ 	.word	0x00000000


	//----- nvinfo : EIATTR_MIN_STACK_SIZE
	.align		4
.L_436:
        /*0a08*/ 	.byte	0x04, 0x12
        /*0a0a*/ 	.short	(.L_438 - .L_437)
	.align		4
.L_437:
        /*0a0c*/ 	.word	index@(_ZN10layer_norm31ln_parallel_residual_fwd_kernelINS_13Kernel_traitsI6__halfS2_fS2_fjLj8192ELj1ELj1ELj8ELj16ENS_18Kernel_traits_baseILj8192ES2_S2_fS2_fjLj256EEEEELb1ELb1ELb0EEEvNS_9FwdParamsE)
        /*0a10*/ 	.word	0x00000000


	//----- nvinfo : EIATTR_MIN_STACK_SIZE
	.align		4
.L_438:
        /*0a14*/ 	.byte	0x04, 0x12
        /*0a16*/ 	.short	(.L_440 - .L_439)
	.align		4
.L_439:
        /*0a18*/ 	.word	index@(_ZN10layer_norm31ln_parallel_residual_fwd_kernelINS_13Kernel_traitsI6__halfS2_fS2_fjLj8192ELj1ELj1ELj8ELj16ENS_18Kernel_traits_baseILj8192ES2_S2_fS2_fjLj256EEEEELb1ELb1ELb1EEEvNS_9FwdParamsE)
        /*0a1c*/ 	.word	0x00000000


	//----- nvinfo : EIATTR_MIN_STACK_SIZE
	.align		4
.L_440:
        /*0a20*/ 	.byte	0x04, 0x12
        /*0a22*/ 	.short	(.L_442 - .L_441)
	.align		4
.L_441:
        /*0a24*/ 	.word	index@(_ZN10layer_norm31ln_parallel_residual_fwd_kernelINS_13Kernel_traitsIf6__halffS2_fjLj8192ELj1ELj1ELj8ELj16ENS_18Kernel_traits_baseILj8192EfS2_fS2_fjLj256EEEEELb0ELb0ELb0EEEvNS_9FwdParamsE)
        /*0a28*/ 	.word	0x00000000


	//----- nvinfo : EIATTR_MIN_STACK_SIZE
	.align		4
.L_442:
        /*0a2c*/ 	.byte	0x04, 0x12
        /*0a2e*/ 	.short	(.L_444 - .L_443)
	.align		4
.L_443:
        /*0a30*/ 	.word	index@(_ZN10layer_norm31ln_parallel_residual_fwd_kernelINS_13Kernel_traitsIf6__halffS2_fjLj8192ELj1ELj1ELj8ELj16ENS_18Kernel_traits_baseILj8192EfS2_fS2_fjLj256EEEEELb0ELb0ELb1EEEvNS_9FwdParamsE)
        /*0a34*/ 	.word	0x00000000


	//----- nvinfo : EIATTR_MIN_STACK_SIZE
	.align		4
.L_444:
        /*0a38*/ 	.byte	0x04, 0x12
        /*0a3a*/ 	.short	(.L_446 - .L_445)
	.align		4
.L_445:
        /*0a3c*/ 	.word	index@(_ZN10layer_norm31ln_parallel_residual_fwd_kernelINS_13Kernel_traitsIf6__halffS2_fjLj8192ELj1ELj1ELj8ELj16ENS_18Kernel_traits_baseILj8192EfS2_fS2_fjLj256EEEEELb0ELb1ELb0EEEvNS_9FwdParamsE)
        /*0a40*/ 	.word	0x00000000


	//----- nvinfo : EIATTR_MIN_STACK_SIZE
	.align		4
.L_446:
        /*0a44*/ 	.byte	0x04, 0x12
        /*0a46*/ 	.short	(.L_448 - .L_447)
	.align		4
.L_447:
        /*0a48*/ 	.word	index@(_ZN10layer_norm31ln_parallel_residual_fwd_kernelINS_13Kernel_traitsIf6__halffS2_fjLj8192ELj1ELj1ELj8ELj16ENS_18Kernel_traits_baseILj8192EfS2_fS2_fjLj256EEEEELb0ELb1ELb1EEEvNS_9FwdParamsE)
        /*0a4c*/ 	.word	0x00000000


	//----- nvinfo : EIATTR_MIN_STACK_SIZE
	.align		4
.L_448:
        /*0a50*/ 	.byte	0x04, 0x12
        /*0a52*/ 	.short	(.L_450 - .L_449)
	.align		4
.L_449:
        /*0a54*/ 	.word	index@(_ZN10layer_norm31ln_parallel_residual_fwd_kernelINS_13Kernel_traitsIf6__halffS2_fjLj8192ELj1ELj1ELj8ELj16ENS_18Kernel_traits_baseILj8192EfS2_fS2_fjLj256EEEEELb1ELb0ELb0EEEvNS_9FwdParamsE)
        /*0a58*/ 	.word	0x00000000


	//----- nvinfo : EIATTR_MIN_STACK_SIZE
	.align		4
.L_450:
        /*0a5c*/ 	.byte	0x04, 0x12
        /*0a5e*/ 	.short	(.L_452 - .L_451)
	.align		4
.L_451:
        /*0a60*/ 	.word	index@(_ZN10layer_norm31ln_parallel_residual_fwd_kernelINS_13Kernel_traitsIf6__halffS2_fjLj8192ELj1ELj1ELj8ELj16ENS_18Kernel_traits_baseILj8192EfS2_fS2_fjLj256EEEEELb1ELb0ELb1EEEvNS_9FwdParamsE)
        /*0a64*/ 	.word	0x00000000


	//----- nvinfo : EIATTR_MIN_STACK_SIZE
	.align		4
.L_452:
        /*0a68*/ 	.byte	0x04, 0x12
        /*0a6a*/ 	.short	(.L_454 - .L_453)
	.align		4
.L_453:
        /*0a6c*/ 	.word	index@(_ZN10layer_norm31ln_parallel_residual_fwd_kernelINS_13Kernel_traitsIf6__halffS2_fjLj8192ELj1ELj1ELj8ELj16ENS_18Kernel_traits_baseILj8192EfS2_fS2_fjLj256EEEEELb1ELb1ELb0EEEvNS_9FwdParamsE)
        /*0a70*/ 	.word	0x00000000


	//----- nvinfo : EIATTR_MIN_STACK_SIZE
	.align		4
.L_454:
        /*0a74*/ 	.byte	0x04, 0x12
        /*0a76*/ 	.short	(.L_456 - .L_455)
	.align		4
.L_455:
        /*0a78*/ 	.word	index@(_ZN10layer_norm31ln_parallel_residual_fwd_kernelINS_13Kernel_traitsIf6__halffS2_fjLj8192ELj1ELj1ELj8ELj16ENS_18Kernel_traits_baseILj8192EfS2_fS2_fjLj256EEEEELb1ELb1ELb1EEEvNS_9FwdParamsE)
        /*0a7c*/ 	.word	0x00000000


	//----- nvinfo : EIATTR_MIN_STACK_SIZE
	.align		4
.L_456:
        /*0a80*/ 	.byte	0x04, 0x12
        /*0a82*/ 	.short	(.L_458 - .L_457)
	.align		4
.L_457:
        /*0a84*/ 	.word	index@(_ZN10layer_norm31ln_parallel_residual_fwd_kernelINS_13Kernel_traitsI6__halfffffjLj8192ELj1ELj1ELj8ELj16ENS_18Kernel_traits_baseILj8192ES2_ffffjLj256EEEEELb0ELb0ELb0EEEvNS_9FwdParamsE)
        /*0a88*/ 	.word	0x00000000


	//----- nvinfo : EIATTR_MIN_STACK_SIZE
	.align		4
.L_458:
        /*0a8c*/ 	.byte	0x04, 0x12
        /*0a8e*/ 	.short	(.L_460 - .L_459)
	.align		4
.L_459:
        /*0a90*/ 	.word	index@(_ZN10layer_norm31ln_parallel_residual_fwd_kernelINS_13Kernel_traitsI6__halfffffjLj8192ELj1ELj1ELj8ELj16ENS_18Kernel_traits_baseILj8192ES2_ffffjLj256EEEEELb0ELb0ELb1EEEvNS_9FwdParamsE)
        /*0a94*/ 	.word	0x00000000


	//----- nvinfo : EIATTR_MIN_STACK_SIZE
	.align		4
.L_460:
        /*0a98*/ 	.byte	0x04, 0x12
        /*0a9a*/ 	.short	(.L_462 - .L_461)
	.align		4
.L_461:
        /*0a9c*/ 	.word	index@(_ZN10layer_norm31ln_parallel_residual_fwd_kernelINS_13Kernel_traitsI6__halfffffjLj8192ELj1ELj1ELj8ELj16ENS_18Kernel_traits_baseILj8192ES2_ffffjLj256EEEEELb0ELb1ELb0EEEvNS_9FwdParamsE)
        /*0aa0*/ 	.word	0x00000000


	//----- nvinfo : EIATTR_MIN_STACK_SIZE
	.align		4
.L_462:
        /*0aa4*/ 	.byte	0x04, 0x12
        /*0aa6*/ 	.short	(.L_464 - .L_463)
	.align		4
.L_463:
        /*0aa8*/ 	.word	index@(_ZN10layer_norm31ln_parallel_residual_fwd_kernelINS_13Kernel_traitsI6__halfffffjLj8192ELj1ELj1ELj8ELj16ENS_18Kernel_traits_baseILj8192ES2_ffffjLj256EEEEELb0ELb1ELb1EEEvNS_9FwdParamsE)
        /*0aac*/ 	.word	0x00000000


	//----- nvinfo : EIATTR_MIN_STACK_SIZE
	.align		4
.L_464:
        /*0ab0*/ 	.byte	0x04, 0x12
        /*0ab2*/ 	.short	(.L_466 - .L_465)
	.align		4
.L_465:
        /*0ab4*/ 	.word	index@(_ZN10layer_norm31ln_parallel_residual_fwd_kernelINS_13Kernel_traitsI6__halfffffjLj8192ELj1ELj1ELj8ELj16ENS_18Kernel_traits_baseILj8192ES2_ffffjLj256EEEEELb1ELb0ELb0EEEvNS_9FwdParamsE)
        /*0ab8*/ 	.word	0x00000000


	//----- nvinfo : EIATTR_MIN_STACK_SIZE
	.align		4
.L_466:
        /*0abc*/ 	.byte	0x04, 0x12
        /*0abe*/ 	.short	(.L_468 - .L_467)
	.align		4
.L_467:
        /*0ac0*/ 	.word	index@(_ZN10layer_norm31ln_parallel_residual_fwd_kernelINS_13Kernel_traitsI6__halfffffjLj8192ELj1ELj1ELj8ELj16ENS_18Kernel_traits_baseILj8192ES2_ffffjLj256EEEEELb1ELb0ELb1EEEvNS_9FwdParamsE)
        /*0ac4*/ 	.word	0x00000000


	//----- nvinfo : EIATTR_MIN_STACK_SIZE
	.align		4
.L_468:
        /*0ac8*/ 	.byte	0x04, 0x12
        /*0aca*/ 	.short	(.L_470 - .L_469)
	.align		4
.L_469:
        /*0acc*/ 	.word	index@(_ZN10layer_norm31ln_parallel_residual_fwd_kernelINS_13Kernel_traitsI6__halfffffjLj8192ELj1ELj1ELj8ELj16ENS_18Kernel_traits_baseILj8192ES2_ffffjLj256EEEEELb1ELb1ELb0EEEvNS_9FwdParamsE)
        /*0ad0*/ 	.word	0x00000008


	//----- nvinfo : EIATTR_MIN_STACK_SIZE
	.align		4
.L_470:
        /*0ad4*/ 	.byte	0x04, 0x12
        /*0ad6*/ 	.short	(.L_472 - .L_471)
	.align		4
.L_471:
        /*0ad8*/ 	.word	index@(_ZN10layer_norm31ln_parallel_residual_fwd_kernelINS_13Kernel_traitsI6__halfffffjLj8192ELj1ELj1ELj8ELj16ENS_18Kernel_traits_baseILj8192ES2_ffffjLj256EEEEELb1ELb1ELb1EEEvNS_9FwdParamsE)
        /*0adc*/ 	.word	0x00000000


	//----- nvinfo : EIATTR_MIN_STACK_SIZE
	.align		4
.L_472:
        /*0ae0*/ 	.byte	0x04, 0x12
        /*0ae2*/ 	.short	(.L_474 - .L_473)
	.align		4
.L_473:
        /*0ae4*/ 	.word	index@(_ZN10layer_norm31ln_parallel_residual_fwd_kernelINS_13Kernel_traitsIfffffjLj8192ELj1ELj1ELj8ELj16ENS_18Kernel_traits_baseILj8192EfffffjLj256EEEEELb0ELb0ELb0EEEvNS_9FwdParamsE)
        /*0ae8*/ 	.word	0x00000000


	//----- nvinfo : EIATTR_MIN_STACK_SIZE
	.align		4
.L_474:
        /*0aec*/ 	.byte	0x04, 0x12
        /*0aee*/ 	.short	(.L_476 - .L_475)
	.align		4
.L_475:
        /*0af0*/ 	.word	index@(_ZN10layer_norm31ln_parallel_residual_fwd_kernelINS_13Kernel_traitsIfffffjLj8192ELj1ELj1ELj8ELj16ENS_18Kernel_traits_baseILj8192EfffffjLj256EEEEELb0ELb0ELb1EEEvNS_9FwdParamsE)
        /*0af4*/ 	.word	0x00000000


	//----- nvinfo : EIATTR_MIN_STACK_SIZE
	.align		4
.L_476:
        /*0af8*/ 	.byte	0x04, 0x12
        /*0afa*/ 	.short	(.L_478 - .L_477)
	.align		4
.L_477:
        /*0afc*/ 	.word	index@(_ZN10layer_norm31ln_parallel_residual_fwd_kernelINS_13Kernel_traitsIfffffjLj8192ELj1ELj1ELj8ELj16ENS_18Kernel_traits_baseILj8192EfffffjLj256EEEEELb0ELb1ELb0EEEvNS_9FwdParamsE)
        /*0b00*/ 	.word	0x00000000


	//----- nvinfo : EIATTR_MIN_STACK_SIZE
	.align		4
.L_478:
        /*0b04*/ 	.byte	0x04, 0x12
        /*0b06*/ 	.short	(.L_480 - .L_479)
	.align		4
.L_479:
        /*0b08*/ 	.word	index@(_ZN10layer_norm31ln_parallel_residual_fwd_kernelINS_13Kernel_traitsIfffffjLj8192ELj1ELj1ELj8ELj16ENS_18Kernel_traits_baseILj8192EfffffjLj256EEEEELb0ELb1ELb1EEEvNS_9FwdParamsE)
        /*0b0c*/ 	.word	0x00000000


	//----- nvinfo : EIATTR_MIN_STACK_SIZE
	.align		4
.L_480:
        /*0b10*/ 	.byte	0x04, 0x12
        /*0b12*/ 	.short	(.L_482 - .L_481)
	.align		4
.L_481:
        /*0b14*/ 	.word	index@(_ZN10layer_norm31ln_parallel_residual_fwd_kernelINS_13Kernel_traitsIfffffjLj8192ELj1ELj1ELj8ELj16ENS_18Kernel_traits_baseILj8192EfffffjLj256EEEEELb1ELb0ELb0EEEvNS_9FwdParamsE)
        /*0b18*/ 	.word	0x00000000


	//----- nvinfo : EIATTR_MIN_STACK_SIZE
	.align		4
.L_482:
        /*0b1c*/ 	.byte	0x04, 0x12
        /*0b1e*/ 	.short	(.L_484 - .L_483)
	.align		4
.L_483:
        /*0b20*/ 	.word	index@(_ZN10layer_norm31ln_parallel_residual_fwd_kernelINS_13Kernel_traitsIfffffjLj8192ELj1ELj1ELj8ELj16ENS_18Kernel_traits_baseILj8192EfffffjLj256EEEEELb1ELb0ELb1EEEvNS_9FwdParamsE)
        /*0b24*/ 	.word	0x00000000


	//----- nvinfo : EIATTR_MIN_STACK_SIZE
	.align		4
.L_484:
        /*0b28*/ 	.byte	0x04, 0x12
        /*0b2a*/ 	.short	(.L_486 - .L_485)
	.align		4
.L_485:
        /*0b2c*/ 	.word	index@(_ZN10layer_norm31ln_parallel_residual_fwd_kernelINS_13Kernel_traitsIfffffjLj8192ELj1ELj1ELj8ELj16ENS_18Kernel_traits_baseILj8192EfffffjLj256EEEEELb1ELb1ELb0EEEvNS_9FwdParamsE)
        /*0b30*/ 	.word	0x00000000


	//----- nvinfo : EIATTR_MIN_STACK_SIZE
	.align		4
.L_486:
        /*0b34*/ 	.byte	0x04, 0x12
        /*0b36*/ 	.short	(.L_488 - .L_487)
	.align		4
.L_487:
        /*0b38*/ 	.word	index@(_ZN10layer_norm31ln_parallel_residual_fwd_kernelINS_13Kernel_traitsIfffffjLj8192ELj1ELj1ELj8ELj16ENS_18Kernel_traits_baseILj8192EfffffjLj256EEEEELb1ELb1ELb1EEEvNS_9FwdParamsE)
        /*0b3c*/ 	.word	0x00000000
.L_488:


//--------------------- .nv.compat                --------------------------
	.section	.nv.compat,"",@"SHT_CUDA_COMPAT_INFO"
	.align	4
        /*0000*/ 	.byte	0x02, 0x09, 0x01, 0x00, 0x02, 0x02, 0x01, 0x00, 0x02, 0x05, 0x05, 0x00, 0x03, 0x07, 0x01, 0x01
        /*0010*/ 	.byte	0x02, 0x03, 0x00, 0x00, 0x02, 0x06, 0x01, 0x00, 0x04, 0x0b, 0x08, 0x00, 0x00, 0x00, 0x00, 0x00
        /*0020*/ 	.byte	0x00, 0x00, 0x00, 0x00


//--------------------- .nv.info._ZN10layer_norm31ln_parallel_residual_fwd_kernelINS_13Kernel_traitsI13__nv_bfloat16S2_S2_S2_fjLj8192ELj1ELj1ELj8ELj16ENS_18Kernel_traits_baseILj8192ES2_S2_S2_S2_fjLj256EEEEELb0ELb0ELb0EEEvNS_9FwdParamsE --------------------------
	.section	.nv.info._ZN10layer_norm31ln_parallel_residual_fwd_kernelINS_13Kernel_traitsI13__nv_bfloat16S2_S2_S2_fjLj8192ELj1ELj1ELj8ELj16ENS_18Kernel_traits_baseILj8192ES2_S2_S2_S2_fjLj256EEEEELb0ELb0ELb0EEEvNS_9FwdParamsE,"",@"SHT_CUDA_INFO"
	.sectionflags	@""
	.align	4


	//----- nvinfo : EIATTR_CUDA_API_VERSION
	.align		4
        /*0000*/ 	.byte	0x04, 0x37
        /*0002*/ 	.short	(.L_490 - .L_489)
.L_489:
        /*0004*/ 	.word	0x00000082


	//----- nvinfo : EIATTR_KPARAM_INFO
	.align		4
.L_490:
        /*0008*/ 	.byte	0x04, 0x17
        /*000a*/ 	.short	(.L_492 - .L_491)
.L_491:
        /*000c*/ 	.word	0x00000000
        /*0010*/ 	.short	0x0000
        /*0012*/ 	.short	0x0000
        /*0014*/ 	.byte	0x00, 0xf0, 0xa1, 0x03


	//----- nvinfo : EIATTR_SPARSE_MMA_MASK
	.align		4
.L_492:
        /*0018*/ 	.byte	0x03, 0x50
        /*001a*/ 	.short	0x0000


	//----- nvinfo : EIATTR_MAXREG_COUNT
	.align		4
        /*001c*/ 	.byte	0x03, 0x1b
        /*001e*/ 	.short	0x00ff


	//----- nvinfo : EIATTR_NUM_BARRIERS
	.align		4
        /*0020*/ 	.byte	0x02, 0x4c
        /*0022*/ 	.byte	0x01
	.zero		1


	//----- nvinfo : EIATTR_MERCURY_ISA_VERSION
	.align		4
        /*0024*/ 	.byte	0x03, 0x5f
        /*0026*/ 	.short	0x0101


	//----- nvinfo : EIATTR_COOP_GROUP_MASK_REGIDS
	.align		4
        /*0028*/ 	.byte	0x04, 0x29
        /*002a*/ 	.short	(.L_494 - .L_493)


	//   ....[0]....
.L_493:
        /*002c*/ 	.word	0xffffffff


	//   ....[1]....
        /*0030*/ 	.word	0xffffffff


	//   ....[2]....
        /*0034*/ 	.word	0xffffffff


	//   ....[3]....
        /*0038*/ 	.word	0xffffffff


	//   ....[4]....
        /*003c*/ 	.word	0xffffffff


	//   ....[5]....
        /*0040*/ 	.word	0xffffffff


	//   ....[6]....
        /*0044*/ 	.word	0xffffffff


	//   ....[7]....
        /*0048*/ 	.word	0xffffffff


	//   ....[8]....
        /*004c*/ 	.word	0xffffffff


	//   ....[9]....
        /*0050*/ 	.word	0xffffffff


	//   ....[10]....
        /*0054*/ 	.word	0xffffffff


	//   ....[11]....
        /*0058*/ 	.word	0xffffffff


	//   ....[12]....
        /*005c*/ 	.word	0xffffffff


	//   ....[13]....
        /*0060*/ 	.word	0xffffffff


	//   ....[14]....
        /*0064*/ 	.word	0xffffffff


	//   ....[15]....
        /*0068*/ 	.word	0xffffffff


	//   ....[16]....
        /*006c*/ 	.word	0xffffffff


	//   ....[17]....
        /*0070*/ 	.word	0xffffffff


	//   ....[18]....
        /*0074*/ 	.word	0xffffffff


	//   ....[19]....
        /*0078*/ 	.word	0xffffffff


	//   ....[20]....
        /*007c*/ 	.word	0xffffffff


	//----- nvinfo : EIATTR_COOP_GROUP_INSTR_OFFSETS
	.align		4
.L_494:
        /*0080*/ 	.byte	0x04, 0x28
        /*0082*/ 	.short	(.L_496 - .L_495)


	//   ....[0]....
.L_495:
        /*0084*/ 	.word	0x000043c0


	//   ....[1]....
        /*0088*/ 	.word	0x000043e0


	//   ....[2]....
        /*008c*/ 	.word	0x00004400


	//   ....[3]....
        /*0090*/ 	.word	0x00004420


	//   ....[4]....
        /*0094*/ 	.word	0x00004440


	//   ....[5]....
        /*0098*/ 	.word	0x000048c0


	//   ....[6]....
        /*009c*/ 	.word	0x000048e0


	//   ....[7]....
        /*00a0*/ 	.word	0x00004900


	//   ....[8]....
        /*00a4*/ 	.word	0x00004920


	//   ....[9]....
        /*00a8*/ 	.word	0x00004940


	//   ....[10]....
        /*00ac*/ 	.word	0x00004ac0


	//   ....[11]....
        /*00b0*/ 	.word	0x00004b00


	//   ....[12]....
        /*00b4*/ 	.word	0x00004b10


	//   ....[13]....
        /*00b8*/ 	.word	0x00004b60


	//   ....[14]....
        /*00bc*/ 	.word	0x00004c20


	//   ....[15]....
        /*00c0*/ 	.word	0x00004c50


	//   ....[16]....
        /*00c4*/ 	.word	0x00004c70


	//   ....[17]....
        /*00c8*/ 	.word	0x00004d20


	//   ....[18]....
        /*00cc*/ 	.word	0x00004d70


	//   ....[19]....
        /*00d0*/ 	.word	0x00004e00


	//   ....[20]....
        /*00d4*/ 	.word	0x00004e30


	//----- nvinfo : EIATTR_VRC_CTA_INIT_COUNT
	.align		4
.L_496:
        /*00d8*/ 	.byte	0x02, 0x4a
	.zero		1
	.zero		1


	//----- nvinfo : EIATTR_EXIT_INSTR_OFFSETS
	.align		4
        /*00dc*/ 	.byte	0x04, 0x1c
        /*00de*/ 	.short	(.L_498 - .L_497)


	//   ....[0]....
.L_497:
        /*00e0*/ 	.word	0x000010b0


	//   ....[1]....
        /*00e4*/ 	.word	0x000063a0


	//----- nvinfo : EIATTR_MAX_THREADS
	.align		4
.L_498:
        /*00e8*/ 	.byte	0x04, 0x05
        /*00ea*/ 	.short	(.L_500 - .L_499)
.L_499:
        /*00ec*/ 	.word	0x00000100
        /*00f0*/ 	.word	0x00000001
        /*00f4*/ 	.word	0x00000001


	//----- nvinfo : EIATTR_CRS_STACK_SIZE
	.align		4
.L_500:
        /*00f8*/ 	.byte	0x04, 0x1e
        /*00fa*/ 	.short	(.L_502 - .L_501)
.L_501:
        /*00fc*/ 	.word	0x00000000


	//----- nvinfo : EIATTR_CBANK_PARAM_SIZE
	.align		4
.L_502:
        /*0100*/ 	.byte	0x03, 0x19
        /*0102*/ 	.short	0x00e8


	//----- nvinfo : EIATTR_PARAM_CBANK
	.align		4
        /*0104*/ 	.byte	0x04, 0x0a
        /*0106*/ 	.short	(.L_504 - .L_503)
	.align		4
.L_503:
        /*0108*/ 	.word	index@(.nv.constant0._ZN10layer_norm31ln_parallel_residual_fwd_kernelINS_13Kernel_traitsI13__nv_bfloat16S2_S2_S2_fjLj8192ELj1ELj1ELj8ELj16ENS_18Kernel_traits_baseILj8192ES2_S2_S2_S2_fjLj256EEEEELb0ELb0ELb0EEEvNS_9FwdParamsE)
        /*010c*/ 	.short	0x0380
        /*010e*/ 	.short	0x00e8


	//----- nvinfo : EIATTR_SW_WAR
	.align		4
.L_504:
        /*0110*/ 	.byte	0x04, 0x36
        /*0112*/ 	.short	(.L_506 - .L_505)
.L_505:
        /*0114*/ 	.word	0x00000008
.L_506:


//--------------------- .nv.info._ZN10layer_norm31ln_parallel_residual_fwd_kernelINS_13Kernel_traitsI13__nv_bfloat16S2_S2_S2_fjLj8192ELj1ELj1ELj8ELj16ENS_18Kernel_traits_baseILj8192ES2_S2_S2_S2_fjLj256EEEEELb0ELb0ELb1EEEvNS_9FwdParamsE --------------------------
	.section	.nv.info._ZN10layer_norm31ln_parallel_residual_fwd_kernelINS_13Kernel_traitsI13__nv_bfloat16S2_S2_S2_fjLj8192ELj1ELj1ELj8ELj16ENS_18Kernel_traits_baseILj8192ES2_S2_S2_S2_fjLj256EEEEELb0ELb0ELb1EEEvNS_9FwdParamsE,"",@"SHT_CUDA_INFO"
	.sectionflags	@""
	.align	4


	//----- nvinfo : EIATTR_CUDA_API_VERSION
	.align		4
        /*0000*/ 	.byte	0x04, 0x37
        /*0002*/ 	.short	(.L_508 - .L_507)
.L_507:
        /*0004*/ 	.word	0x00000082


	//----- nvinfo : EIATTR_KPARAM_INFO
	.align		4
.L_508:
        /*0008*/ 	.byte	0x04, 0x17
        /*000a*/ 	.short	(.L_510 - .L_509)
.L_509:
        /*000c*/ 	.word	0x00000000
        /*0010*/ 	.short	0x0000
        /*0012*/ 	.short	0x0000
        /*0014*/ 	.byte	0x00, 0xf0, 0xa1, 0x03


	//----- nvinfo : EIATTR_SPARSE_MMA_MASK
	.align		4
.L_510:
        /*0018*/ 	.byte	0x03, 0x50
        /*001a*/ 	.short	0x0000


	//----- nvinfo : EIATTR_MAXREG_COUNT
	.align		4
        /*001c*/ 	.byte	0x03, 0x1b
        /*001e*/ 	.short	0x00ff


	//----- nvinfo : EIATTR_NUM_BARRIERS
	.align		4
        /*0020*/ 	.byte	0x02, 0x4c
        /*0022*/ 	.byte	0x01
	.zero		1


	//----- nvinfo : EIATTR_MERCURY_ISA_VERSION
	.align		4
        /*0024*/ 	.byte	0x03, 0x5f
        /*0026*/ 	.short	0x0101


	//----- nvinfo : EIATTR_COOP_GROUP_MASK_REGIDS
	.align		4
        /*0028*/ 	.byte	0x04, 0x29
        /*002a*/ 	.short	(.L_512 - .L_511)


	//   ....[0]....
.L_511:
        /*002c*/ 	.word	0xffffffff


	//   ....[1]....
        /*0030*/ 	.word	0xffffffff


	//   ....[2]....
        /*0034*/ 	.word	0xffffffff


	//   ....[3]....
        /*0038*/ 	.word	0xffffffff


	//   ....[4]....
        /*003c*/ 	.word	0xffffffff


	//   ....[5]....
        /*0040*/ 	.word	0xffffffff


	//   ....[6]....
        /*0044*/ 	.word	0xffffffff


	//   ....[7]....
        /*0048*/ 	.word	0xffffffff


	//   ....[8]....
        /*004c*/ 	.word	0xffffffff


	//   ....[9]....
        /*0050*/ 	.word	0xffffffff


	//   ....[10]....
        /*0054*/ 	.word	0xffffffff


	//   ....[11]....
        /*0058*/ 	.word	0xffffffff


	//   ....[12]....
        /*005c*/ 	.word	0xffffffff


	//   ....[13]....
        /*0060*/ 	.word	0xffffffff


	//   ....[14]....
        /*0064*/ 	.word	0xffffffff


	//   ....[15]....
        /*0068*/ 	.word	0xffffffff


	//   ....[16]....
        /*006c*/ 	.word	0xffffffff


	//   ....[17]....
        /*0070*/ 	.word	0xffffffff


	//   ....[18]....
        /*0074*/ 	.word	0xffffffff


	//   ....[19]....
        /*0078*/ 	.word	0xffffffff


	//   ....[20]....
        /*007c*/ 	.word	0xffffffff


	//----- nvinfo : EIATTR_COOP_GROUP_INSTR_OFFSETS
	.align		4
.L_512:
        /*0080*/ 	.byte	0x04, 0x28
        /*0082*/ 	.short	(.L_514 - .L_513)


	//   ....[0]....
.L_513:
        /*0084*/ 	.word	0x000036f0


	//   ....[1]....
        /*0088*/ 	.word	0x00003710


	//   ....[2]....
        /*008c*/ 	.word	0x00003730


	//   ....[3]....
        /*0090*/ 	.word	0x00003750


	//   ....[4]....
        /*0094*/ 	.word	0x00003770


	//   ....[5]....
        /*0098*/ 	.word	0x00003ba0


	//   ....[6]....
        /*009c*/ 	.word	0x00003bd0


	//   ....[7]....
        /*00a0*/ 	.word	0x00003c00


	//   ....[8]....
        /*00a4*/ 	.word	0x00003c30


	//   ....[9]....
        /*00a8*/ 	.word	0x00003c70


	//   ....[10]....
        /*00ac*/ 	.word	0x00003e20


	//   ....[11]....
        /*00b0*/ 	.word	0x00003e60


	//   ....[12]....
        /*00b4*/ 	.word	0x00003ea0


	//   ....[13]....
        /*00b8*/ 	.word	0x00003fa0


	//   ....[14]....
        /*00bc*/ 	.word	0x00004070


	//   ....[15]....
        /*00c0*/ 	.word	0x000040a0


	//   ....[16]....
        /*00c4*/ 	.word	0x000040c0


	//   ....[17]....
        /*00c8*/ 	.word	0x00004150


	//   ....[18]....
        /*00cc*/ 	.word	0x000041c0


	//   ....[19]....
        /*00d0*/ 	.word	0x00004250


	//   ....[20]....
        /*00d4*/ 	.word	0x00004280


	//----- nvinfo : EIATTR_VRC_CTA_INIT_COUNT
	.align		4
.L_514:
        /*00d8*/ 	.byte	0x02, 0x4a
	.zero		1
	.zero		1


	//----- nvinfo : EIATTR_EXIT_INSTR_OFFSETS
	.align		4
        /*00dc*/ 	.byte	0x04, 0x1c
        /*00de*/ 	.short	(.L_516 - .L_515)


	//   ....[0]....
.L_515:
        /*00e0*/ 	.word	0x00000810


	//   ....[1]....
        /*00e4*/ 	.word	0x000055b0


	//----- nvinfo : EIATTR_MAX_THREADS
	.align		4
.L_516:
        /*00e8*/ 	.byte	0x04, 0x05
        /*00ea*/ 	.short	(.L_518 - .L_517)
.L_517:
        /*00ec*/ 	.word	0x00000100
        /*00f0*/ 	.word	0x00000001
        /*00f4*/ 	.word	0x00000001


	//----- nvinfo : EIATTR_CRS_STACK_SIZE
	.align		4
.L_518:
        /*00f8*/ 	.byte	0x04, 0x1e
        /*00fa*/ 	.short	(.L_520 - .L_519)
.L_519:
        /*00fc*/ 	.word	0x00000000


	//----- nvinfo : EIATTR_CBANK_PARAM_SIZE
	.align		4
.L_520:
        /*0100*/ 	.byte	0x03, 0x19
        /*0102*/ 	.short	0x00e8


	//----- nvinfo : EIATTR_PARAM_CBANK
	.align		4
        /*0104*/ 	.byte	0x04, 0x0a
        /*0106*/ 	.short	(.L_522 - .L_521)
	.align		4
.L_521:
        /*0108*/ 	.word	index@(.nv.constant0._ZN10layer_norm31ln_parallel_residual_fwd_kernelINS_13Kernel_traitsI13__nv_bfloat16S2_S2_S2_fjLj8192ELj1ELj1ELj8ELj16ENS_18Kernel_traits_baseILj8192ES2_S2_S2_S2_fjLj256EEEEELb0ELb0ELb1EEEvNS_9FwdParamsE)
        /*010c*/ 	.short	0x0380
        /*010e*/ 	.short	0x00e8


	//----- nvinfo : EIATTR_SW_WAR
	.align		4
.L_522:
        /*0110*/ 	.byte	0x04, 0x36
        /*0112*/ 	.short	(.L_524 - .L_523)
.L_523:
        /*0114*/ 	.word	0x00000008
.L_524:


//--------------------- .nv.info._ZN10layer_norm31ln_parallel_residual_fwd_kernelINS_13Kernel_traitsI13__nv_bfloat16S2_S2_S2_fjLj8192ELj1ELj1ELj8ELj16ENS_18Kernel_traits_baseILj8192ES2_S2_S2_S2_fjLj256EEEEELb0ELb1ELb0EEEvNS_9FwdParamsE --------------------------
	.section	.nv.info._ZN10layer_norm31ln_parallel_residual_fwd_kernelINS_13Kernel_traitsI13__nv_bfloat16S2_S2_S2_fjLj8192ELj1ELj1ELj8ELj16ENS_18Kernel_traits_baseILj8192ES2_S2_S2_S2_fjLj256EEEEELb0ELb1ELb0EEEvNS_9FwdParamsE,"",@"SHT_CUDA_INFO"
	.sectionflags	@""
	.align	4


	//----- nvinfo : EIATTR_CUDA_API_VERSION
	.align		4
        /*0000*/ 	.byte	0x04, 0x37
        /*0002*/ 	.short	(.L_526 - .L_525)
.L_525:
        /*0004*/ 	.word	0x00000082


	//----- nvinfo : EIATTR_KPARAM_INFO
	.align		4
.L_526:
        /*0008*/ 	.byte	0x04, 0x17
        /*000a*/ 	.short	(.L_528 - .L_527)
.L_527:
        /*000c*/ 	.word	0x00000000
        /*0010*/ 	.short	0x0000
        /*0012*/ 	.short	0x0000
        /*0014*/ 	.byte	0x00, 0xf0, 0xa1, 0x03


	//----- nvinfo : EIATTR_SPARSE_MMA_MASK
	.align		4
.L_528:
        /*0018*/ 	.byte	0x03, 0x50
        /*001a*/ 	.short	0x0000


	//----- nvinfo : EIATTR_MAXREG_COUNT
	.align		4
        /*001c*/ 	.byte	0x03, 0x1b
        /*001e*/ 	.short	0x00ff


	//----- nvinfo : EIATTR_NUM_BARRIERS
	.align		4
        /*0020*/ 	.byte	0x02, 0x4c
        /*0022*/ 	.byte	0x01
	.zero		1


	//----- nvinfo : EIATTR_MERCURY_ISA_VERSION
	.align		4
        /*0024*/ 	.byte	0x03, 0x5f
        /*0026*/ 	.short	0x0101


	//----- nvinfo : EIATTR_COOP_GROUP_MASK_REGIDS
	.align		4
        /*0028*/ 	.byte	0x04, 0x29
        /*002a*/ 	.short	(.L_530 - .L_529)


	//   ....[0]....
.L_529:
        /*002c*/ 	.word	0xffffffff


	//   ....[1]....
        /*0030*/ 	.word	0xffffffff


	//   ....[2]....
        /*0034*/ 	.word	0xffffffff


	//   ....[3]....
        /*0038*/ 	.word	0xffffffff


	//   ....[4]....
        /*003c*/ 	.word	0xffffffff


	//   ....[5]....
        /*0040*/ 	.word	0xffffffff


	//   ....[6]....
        /*0044*/ 	.word	0xffffffff


	//   ....[7]....
        /*0048*/ 	.word	0xffffffff


	//   ....[8]....
        /*004c*/ 	.word	0xffffffff


	//   ....[9]....
        /*0050*/ 	.word	0xffffffff


	//   ....[10]....
        /*0054*/ 	.word	0xffffffff


	//   ....[11]....
        /*0058*/ 	.word	0xffffffff


	//   ....[12]....
        /*005c*/ 	.word	0xffffffff


	//   ....[13]....
        /*0060*/ 	.word	0xffffffff


	//   ....[14]....
        /*0064*/ 	.word	0xffffffff


	//   ....[15]....
        /*0068*/ 	.word	0xffffffff


	//   ....[16]....
        /*006c*/ 	.word	0xffffffff


	//   ....[17]....
        /*0070*/ 	.word	0xffffffff


	//   ....[18]....
        /*0074*/ 	.word	0xffffffff


	//   ....[19]....
        /*0078*/ 	.word	0xffffffff


	//   ....[20]....
        /*007c*/ 	.word	0xffffffff


	//----- nvinfo : EIATTR_COOP_GROUP_INSTR_OFFSETS
	.align		4
.L_530:
        /*0080*/ 	.byte	0x04, 0x28
        /*0082*/ 	.short	(.L_532 - .L_531)


	//   ....[0]....
.L_531:
        /*0084*/ 	.word	0x00003690


	//   ....[1]....
        /*0088*/ 	.word	0x000036b0


	//   ....[2]....
        /*008c*/ 	.word	0x000036d0


	//   ....[3]....
        /*0090*/ 	.word	0x000036f0


	//   ....[4]....
        /*0094*/ 	.word	0x00003710


	//   ....[5]....
        /*0098*/ 	.word	0x00003b60


	//   ....[6]....
        /*009c*/ 	.word	0x00003ba0


	//   ....[7]....
        /*00a0*/ 	.word	0x00003be0


	//   ....[8]....
        /*00a4*/ 	.word	0x00003c00


	//   ....[9]....
        /*00a8*/ 	.word	0x00003c20


	//   ....[10]....
        /*00ac*/ 	.word	0x00003da0


	//   ....[11]....
        /*00b0*/ 	.word	0x00003de0


	//   ....[12]....
        /*00b4*/ 	.word	0x00003e20


	//   ....[13]....
        /*00b8*/ 	.word	0x00003e50


	//   ....[14]....
        /*00bc*/ 	.word	0x00003ef0


	//   ....[15]....
        /*00c0*/ 	.word	0x00003f30


	//   ....[16]....
        /*00c4*/ 	.word	0x00003f50


	//   ....[17]....
        /*00c8*/ 	.word	0x00004010


	//   ....[18]....
        /*00cc*/ 	.word	0x00004050


	//   ....[19]....
        /*00d0*/ 	.word	0x000040f0


	//   ....[20]....
        /*00d4*/ 	.word	0x00004120


	//----- nvinfo : EIATTR_VRC_CTA_INIT_COUNT
	.align		4
.L_532:
        /*00d8*/ 	.byte	0x02, 0x4a
	.zero		1
	.zero		1


	//----- nvinfo : EIATTR_EXIT_INSTR_OFFSETS
	.align		4
        /*00dc*/ 	.byte	0x04, 0x1c
        /*00de*/ 	.short	(.L_534 - .L_533)


	//   ....[0]....
.L_533:
        /*00e0*/ 	.word	0x00000580


	//   ....[1]....
        /*00e4*/ 	.word	0x00004f40


	//----- nvinfo : EIATTR_MAX_THREADS
	.align		4
.L_534:
        /*00e8*/ 	.byte	0x04, 0x05
        /*00ea*/ 	.short	(.L_536 - .L_535)
.L_535:
        /*00ec*/ 	.word	0x00000100
        /*00f0*/ 	.word	0x00000001
        /*00f4*/ 	.word	0x00000001


	//----- nvinfo : EIATTR_CRS_STACK_SIZE
	.align		4
.L_536:
        /*00f8*/ 	.byte	0x04, 0x1e
        /*00fa*/ 	.short	(.L_538 - .L_537)
.L_537:
        /*00fc*/ 	.word	0x00000000


	//----- nvinfo : EIATTR_CBANK_PARAM_SIZE
	.align		4
.L_538:
        /*0100*/ 	.byte	0x03, 0x19
        /*0102*/ 	.short	0x00e8


	//----- nvinfo : EIATTR_PARAM_CBANK
	.align		4
        /*0104*/ 	.byte	0x04, 0x0a
        /*0106*/ 	.short	(.L_540 - .L_539)
	.align		4
.L_539:
        /*0108*/ 	.word	index@(.nv.constant0._ZN10layer_norm31ln_parallel_residual_fwd_kernelINS_13Kernel_traitsI13__nv_bfloat16S2_S2_S2_fjLj8192ELj1ELj1ELj8ELj16ENS_18Kernel_traits_baseILj8192ES2_S2_S2_S2_fjLj256EEEEELb0ELb1ELb0EEEvNS_9FwdParamsE)
        /*010c*/ 	.short	0x0380
        /*010e*/ 	.short	0x00e8


	//----- nvinfo : EIATTR_SW_WAR
	.align		4
.L_540:
        /*0110*/ 	.byte	0x04, 0x36
        /*0112*/ 	.short	(.L_542 - .L_541)
.L_541:
        /*0114*/ 	.word	0x00000008
.L_542:


//--------------------- .nv.info._ZN10layer_norm31ln_parallel_residual_fwd_kernelINS_13Kernel_traitsI13__nv_bfloat16S2_S2_S2_fjLj8192ELj1ELj1ELj8ELj16ENS_18Kernel_traits_baseILj8192ES2_S2_S2_S2_fjLj256EEEEELb0ELb1ELb1EEEvNS_9FwdParamsE --------------------------
	.section	.nv.info._ZN10layer_norm31ln_parallel_residual_fwd_kernelINS_13Kernel_traitsI13__nv_bfloat16S2_S2_S2_fjLj8192ELj1ELj1ELj8ELj16ENS_18Kernel_traits_baseILj8192ES2_S2_S2_S2_fjLj256EEEEELb0ELb1ELb1EEEvNS_9FwdParamsE,"",@"SHT_CUDA_INFO"
	.sectionflags	@""
	.align	4


	//----- nvinfo : EIATTR_CUDA_API_VERSION
	.align		4
        /*0000*/ 	.byte	0x04, 0x37
        /*0002*/ 	.short	(.L_544 - .L_543)
.L_543:
        /*0004*/ 	.word	0x00000082


	//----- nvinfo : EIATTR_KPARAM_INFO
	.align		4
.L_544:
        /*0008*/ 	.byte	0x04, 0x17
        /*000a*/ 	.short	(.L_546 - .L_545)
.L_545:
        /*000c*/ 	.word	0x00000000
        /*0010*/ 	.short	0x0000
        /*0012*/ 	.short	0x0000
        /*0014*/ 	.byte	0x00, 0xf0, 0xa1, 0x03


	//----- nvinfo : EIATTR_SPARSE_MMA_MASK
	.align		4
.L_546:
        /*0018*/ 	.byte	0x03, 0x50
        /*001a*/ 	.short	0x0000


	//----- nvinfo : EIATTR_MAXREG_COUNT
	.align		4
        /*001c*/ 	.byte	0x03, 0x1b
        /*001e*/ 	.short	0x00ff


	//----- nvinfo : EIATTR_NUM_BARRIERS
	.align		4
        /*0020*/ 	.byte	0x02, 0x4c
        /*0022*/ 	.byte	0x01
	.zero		1


	//----- nvinfo : EIATTR_MERCURY_ISA_VERSION
	.align		4
        /*0024*/ 	.byte	0x03, 0x5f
        /*0026*/ 	.short	0x0101


	//----- nvinfo : EIATTR_COOP_GROUP_MASK_REGIDS
	.align		4
        /*0028*/ 	.byte	0x04, 0x29
        /*002a*/ 	.short	(.L_548 - .L_547)


	//   ....[0]....
.L_547:
        /*002c*/ 	.word	0xffffffff


	//   ....[1]....
        /*0030*/ 	.word	0xffffffff


	//   ....[2]....
        /*0034*/ 	.word	0xffffffff


	//   ....[3]....
        /*0038*/ 	.word	0xffffffff


	//   ....[4]....
        /*003c*/ 	.word	0xffffffff


	//   ....[5]....
        /*0040*/ 	.word	0xffffffff


	//   ....[6]....
        /*0044*/ 	.word	0xffffffff


	//   ....[7]....
        /*0048*/ 	.word	0xffffffff


	//   ....[8]....
        /*004c*/ 	.word	0xffffffff


	//   ....[9]....
        /*0050*/ 	.word	0xffffffff


	//   ....[10]....
        /*0054*/ 	.word	0xffffffff


	//   ....[11]....
        /*0058*/ 	.word	0xffffffff


	//   ....[12]....
        /*005c*/ 	.word	0xffffffff


	//   ....[13]....
        /*0060*/ 	.word	0xffffffff


	//   ....[14]....
        /*0064*/ 	.word	0xffffffff


	//   ....[15]....
        /*0068*/ 	.word	0xffffffff


	//   ....[16]....
        /*006c*/ 	.word	0xffffffff


	//   ....[17]....
        /*0070*/ 	.word	0xffffffff


	//   ....[18]....
        /*0074*/ 	.word	0xffffffff


	//   ....[19]....
        /*0078*/ 	.word	0xffffffff


	//   ....[20]....
        /*007c*/ 	.word	0xffffffff


	//----- nvinfo : EIATTR_COOP_GROUP_INSTR_OFFSETS
	.align		4
.L_548:
        /*0080*/ 	.byte	0x04, 0x28
        /*0082*/ 	.short	(.L_550 - .L_549)


	//   ....[0]....
.L_549:
        /*0084*/ 	.word	0x00003070


	//   ....[1]....
        /*0088*/ 	.word	0x00003090


	//   ....[2]....
        /*008c*/ 	.word	0x000030b0


	//   ....[3]....
        /*0090*/ 	.word	0x000030d0


	//   ....[4]....
        /*0094*/ 	.word	0x000030f0


	//   ....[5]....
        /*0098*/ 	.word	0x00003520


	//   ....[6]....
        /*009c*/ 	.word	0x00003540


	//   ....[7]....
        /*00a0*/ 	.word	0x00003560


	//   ....[8]....
        /*00a4*/ 	.word	0x00003590


	//   ....[9]....
        /*00a8*/ 	.word	0x000035d0


	//   ....[10]....
        /*00ac*/ 	.word	0x00003780


	//   ....[11]....
        /*00b0*/ 	.word	0x000037c0


	//   ....[12]....
        /*00b4*/ 	.word	0x000037e0


	//   ....[13]....
        /*00b8*/ 	.word	0x00003830


	//   ....[14]....
        /*00bc*/ 	.word	0x00003900


	//   ....[15]....
        /*00c0*/ 	.word	0x00003920


	//   ....[16]....
        /*00c4*/ 	.word	0x00003960


	//   ....[17]....
        /*00c8*/ 	.word	0x000039d0


	//   ....[18]....
        /*00cc*/ 	.word	0x000039f0


	//   ....[19]....
        /*00d0*/ 	.word	0x00003b10


	//   ....[20]....
        /*00d4*/ 	.word	0x00003b30


	//----- nvinfo : EIATTR_VRC_CTA_INIT_COUNT
	.align		4
.L_550:
        /*00d8*/ 	.byte	0x02, 0x4a
	.zero		1
	.zero		1


	//----- nvinfo : EIATTR_EXIT_INSTR_OFFSETS
	.align		4
        /*00dc*/ 	.byte	0x04, 0x1c
        /*00de*/ 	.short	(.L_552 - .L_551)


	//   ....[0]....
.L_551:
        /*00e0*/ 	.word	0x00000330


	//   ....[1]....
        /*00e4*/ 	.word	0x000047b0


	//----- nvinfo : EIATTR_MAX_THREADS
	.align		4
.L_552:
        /*00e8*/ 	.byte	0x04, 0x05
        /*00ea*/ 	.short	(.L_554 - .L_553)
.L_553:
        /*00ec*/ 	.word	0x00000100
        /*00f0*/ 	.word	0x00000001
        /*00f4*/ 	.word	0x00000001


	//----- nvinfo : EIATTR_CRS_STACK_SIZE
	.align		4
.L_554:
        /*00f8*/ 	.byte	0x04, 0x1e
        /*00fa*/ 	.short	(.L_556 - .L_555)
.L_555:
        /*00fc*/ 	.word	0x00000000


	//----- nvinfo : EIATTR_CBANK_PARAM_SIZE
	.align		4
.L_556:
        /*0100*/ 	.byte	0x03, 0x19
        /*0102*/ 	.short	0x00e8


	//----- nvinfo : EIATTR_PARAM_CBANK
	.align		4
        /*0104*/ 	.byte	0x04, 0x0a
        /*0106*/ 	.short	(.L_558 - .L_557)
	.align		4
.L_557:
        /*0108*/ 	.word	index@(.nv.constant0._ZN10layer_norm31ln_parallel_residual_fwd_kernelINS_13Kernel_traitsI13__nv_bfloat16S2_S2_S2_fjLj8192ELj1ELj1ELj8ELj16ENS_18Kernel_traits_baseILj8192ES2_S2_S2_S2_fjLj256EEEEELb0ELb1ELb1EEEvNS_9FwdParamsE)
        /*010c*/ 	.short	0x0380
        /*010e*/ 	.short	0x00e8


	//----- nvinfo : EIATTR_SW_WAR
	.align		4
.L_558:
        /*0110*/ 	.byte	0x04, 0x36
        /*0112*/ 	.short	(.L_560 - .L_559)
.L_559:
        /*0114*/ 	.word	0x00000008
.L_560:


//--------------------- .nv.info._ZN10layer_norm31ln_parallel_residual_fwd_kernelINS_13Kernel_traitsI13__nv_bfloat16S2_S2_S2_fjLj8192ELj1ELj1ELj8ELj16ENS_18Kernel_traits_baseILj8192ES2_S2_S2_S2_fjLj256EEEEELb1ELb0ELb0EEEvNS_9FwdParamsE --------------------------
	.section	.nv.info._ZN10layer_norm31ln_parallel_residual_fwd_kernelINS_13Kernel_traitsI13__nv_bfloat16S2_S2_S2_fjLj8192ELj1ELj1ELj8ELj16ENS_18Kernel_traits_baseILj8192ES2_S2_S2_S2_fjLj256EEEEELb1ELb0ELb0EEEvNS_9FwdParamsE,"",@"SHT_CUDA_INFO"
	.sectionflags	@""
	.align	4


	//----- nvinfo : EIATTR_CUDA_API_VERSION
	.align		4
        /*0000*/ 	.byte	0x04, 0x37
        /*0002*/ 	.short	(.L_562 - .L_561)
.L_561:
        /*0004*/ 	.word	0x00000082


	//----- nvinfo : EIATTR_KPARAM_INFO
	.align		4
.L_562:
        /*0008*/ 	.byte	0x04, 0x17
        /*000a*/ 	.short	(.L_564 - .L_563)
.L_563:
        /*000c*/ 	.word	0x00000000
        /*0010*/ 	.short	0x0000
        /*0012*/ 	.short	0x0000
        /*0014*/ 	.byte	0x00, 0xf0, 0xa1, 0x03


	//----- nvinfo : EIATTR_SPARSE_MMA_MASK
	.align		4
.L_564:
        /*0018*/ 	.byte	0x03, 0x50
        /*001a*/ 	.short	0x0000


	//----- nvinfo : EIATTR_MAXREG_COUNT
	.align		4
        /*001c*/ 	.byte	0x03, 0x1b
        /*001e*/ 	.short	0x00ff


	//----- nvinfo : EIATTR_NUM_BARRIERS
	.align		4
        /*0020*/ 	.byte	0x02, 0x4c
        /*0022*/ 	.byte	0x01
	.zero		1


	//----- nvinfo : EIATTR_MERCURY_ISA_VERSION
	.align		4
        /*0024*/ 	.byte	0x03, 0x5f
        /*0026*/ 	.short	0x0101


	//----- nvinfo : EIATTR_COOP_GROUP_MASK_REGIDS
	.align		4
        /*0028*/ 	.byte	0x04, 0x29
        /*002a*/ 	.short	(.L_566 - .L_565)


	//   ....[0]....
.L_565:
        /*002c*/ 	.word	0xffffffff


	//   ....[1]....
        /*0030*/ 	.word	0xffffffff


	//   ....[2]....
        /*0034*/ 	.word	0xffffffff


	//   ....[3]....
        /*0038*/ 	.word	0xffffffff


	//   ....[4]....
        /*003c*/ 	.word	0xffffffff


	//   ....[5]....
        /*0040*/ 	.word	0xffffffff


	//   ....[6]....
        /*0044*/ 	.word	0xffffffff


	//   ....[7]....
        /*0048*/ 	.word	0xffffffff


	//   ....[8]....
        /*004c*/ 	.word	0xffffffff


	//   ....[9]....
        /*0050*/ 	.word	0xffffffff


	//   ....[10]....
        /*0054*/ 	.word	0xffffffff


	//   ....[11]....
        /*0058*/ 	.word	0xffffffff


	//   ....[12]....
        /*005c*/ 	.word	0xffffffff


	//   ....[13]....
        /*0060*/ 	.word	0xffffffff


	//   ....[14]....
        /*0064*/ 	.word	0xffffffff


	//   ....[15]....
        /*0068*/ 	.word	0xffffffff


	//   ....[16]....
        /*006c*/ 	.word	0xffffffff


	//   ....[17]....
        /*0070*/ 	.word	0xffffffff


	//   ....[18]....
        /*0074*/ 	.word	0xffffffff


	//   ....[19]....
        /*0078*/ 	.word	0xffffffff


	//   ....[20]....
        /*007c*/ 	.word	0xffffffff


	//----- nvinfo : EIATTR_COOP_GROUP_INSTR_OFFSETS
	.align		4
.L_566:
        /*0080*/ 	.byte	0x04, 0x28
        /*0082*/ 	.short	(.L_568 - .L_567)


	//   ....[0]....
.L_567:
        /*0084*/ 	.word	0x00022200


	//   ....[1]....
        /*0088*/ 	.word	0x00022220


	//   ....[2]....
        /*008c*/ 	.word	0x00022240


	//   ....[3]....
        /*0090*/ 	.word	0x00022260


	//   ....[4]....
        /*0094*/ 	.word	0x00022280


	//   ....[5]....
        /*0098*/ 	.word	0x000226e0


	//   ....[6]....
        /*009c*/ 	.word	0x00022700


	//   ....[7]....
        /*00a0*/ 	.word	0x00022730


	//   ....[8]....
        /*00a4*/ 	.word	0x00022750


	//   ....[9]....
        /*00a8*/ 	.word	0x00022790


	//   ....[10]....
        /*00ac*/ 	.word	0x00022810


	//   ....[11]....
        /*00b0*/ 	.word	0x00022880


	//   ....[12]....
        /*00b4*/ 	.word	0x000228c0


	//   ....[13]....
        /*00b8*/ 	.word	0x000228e0


	//   ....[14]....
        /*00bc*/ 	.word	0x00022900


	//   ....[15]....
        /*00c0*/ 	.word	0x000229a0


	//   ....[16]....
        /*00c4*/ 	.word	0x000229f0


	//   ....[17]....
        /*00c8*/ 	.word	0x00022a80


	//   ....[18]....
        /*00cc*/ 	.word	0x00022ab0


	//   ....[19]....
        /*00d0*/ 	.word	0x00022b40


	//   ....[20]....
        /*00d4*/ 	.word	0x00022b70


	//----- nvinfo : EIATTR_VRC_CTA_INIT_COUNT
	.align		4
.L_568:
        /*00d8*/ 	.byte	0x02, 0x4a
	.zero		1
	.zero		1


	//----- nvinfo : EIATTR_EXIT_INSTR_OFFSETS
	.align		4
        /*00dc*/ 	.byte	0x04, 0x1c
        /*00de*/ 	.short	(.L_570 - .L_569)


	//   ....[0]....
.L_569:
        /*00e0*/ 	.word	0x00001320


	//   ....[1]....
        /*00e4*/ 	.word	0x00024120


	//----- nvinfo : EIATTR_MAX_THREADS
	.align		4
.L_570:
        /*00e8*/ 	.byte	0x04, 0x05
        /*00ea*/ 	.short	(.L_572 - .L_571)
.L_571:
        /*00ec*/ 	.word	0x00000100
        /*00f0*/ 	.word	0x00000001
        /*00f4*/ 	.word	0x00000001


	//----- nvinfo : EIATTR_CRS_STACK_SIZE
	.align		4
.L_572:
        /*00f8*/ 	.byte	0x04, 0x1e
        /*00fa*/ 	.short	(.L_574 - .L_573)
.L_573:
        /*00fc*/ 	.word	0x00000000


	//----- nvinfo : EIATTR_CBANK_PARAM_SIZE
	.align		4
.L_574:
        /*0100*/ 	.byte	0x03, 0x19
        /*0102*/ 	.short	0x00e8


	//----- nvinfo : EIATTR_PARAM_CBANK
	.align		4
        /*0104*/ 	.byte	0x04, 0x0a
        /*0106*/ 	.short	(.L_576 - .L_575)
	.align		4
.L_575:
        /*0108*/ 	.word	index@(.nv.constant0._ZN10layer_norm31ln_parallel_residual_fwd_kernelINS_13Kernel_traitsI13__nv_bfloat16S2_S2_S2_fjLj8192ELj1ELj1ELj8ELj16ENS_18Kernel_traits_baseILj8192ES2_S2_S2_S2_fjLj256EEEEELb1ELb0ELb0EEEvNS_9FwdParamsE)
        /*010c*/ 	.short	0x0380
        /*010e*/ 	.short	0x00e8


	//----- nvinfo : EIATTR_SW_WAR
	.align		4
.L_576:
        /*0110*/ 	.byte	0x04, 0x36
        /*0112*/ 	.short	(.L_578 - .L_577)
.L_577:
        /*0114*/ 	.word	0x00000008
.L_578:


//--------------------- .nv.info._ZN10layer_norm31ln_parallel_residual_fwd_kernelINS_13Kernel_traitsI13__nv_bfloat16S2_S2_S2_fjLj8192ELj1ELj1ELj8ELj16ENS_18Kernel_traits_baseILj8192ES2_S2_S2_S2_fjLj256EEEEELb1ELb0ELb1EEEvNS_9FwdParamsE --------------------------
	.section	.nv.info._ZN10layer_norm31ln_parallel_residual_fwd_kernelINS_13Kernel_traitsI13__nv_bfloat16S2_S2_S2_fjLj8192ELj1ELj1ELj8ELj16ENS_18Kernel_traits_baseILj8192ES2_S2_S2_S2_fjLj256EEEEELb1ELb0ELb1EEEvNS_9FwdParamsE,"",@"SHT_CUDA_INFO"
	.sectionflags	@""
	.align	4


	//----- nvinfo : EIATTR_CUDA_API_VERSION
	.align		4
        /*0000*/ 	.byte	0x04, 0x37
        /*0002*/ 	.short	(.L_580 - .L_579)
.L_579:
        /*0004*/ 	.word	0x00000082


	//----- nvinfo : EIATTR_KPARAM_INFO
	.align		4
.L_580:
        /*0008*/ 	.byte	0x04, 0x17
        /*000a*/ 	.short	(.L_582 - .L_581)
.L_581:
        /*000c*/ 	.word	0x00000000
        /*0010*/ 	.short	0x0000
        /*0012*/ 	.short	0x0000
        /*0014*/ 	.byte	0x00, 0xf0, 0xa1, 0x03


	//----- nvinfo : EIATTR_SPARSE_MMA_MASK
	.align		4
.L_582:
        /*0018*/ 	.byte	0x03, 0x50
        /*001a*/ 	.short	0x0000


	//----- nvinfo : EIATTR_MAXREG_COUNT
	.align		4
        /*001c*/ 	.byte	0x03, 0x1b
        /*001e*/ 	.short	0x00ff


	//----- nvinfo : EIATTR_NUM_BARRIERS
	.align		4
        /*0020*/ 	.byte	0x02, 0x4c
        /*0022*/ 	.byte	0x01
	.zero		1


	//----- nvinfo : EIATTR_MERCURY_ISA_VERSION
	.align		4
        /*0024*/ 	.byte	0x03, 0x5f
        /*0026*/ 	.short	0x0101


	//----- nvinfo : EIATTR_COOP_GROUP_MASK_REGIDS
	.align		4
        /*0028*/ 	.byte	0x04, 0x29
        /*002a*/ 	.short	(.L_584 - .L_583)


	//   ....[0]....
.L_583:
        /*002c*/ 	.word	0xffffffff


	//   ....[1]....
        /*0030*/ 	.word	0xffffffff


	//   ....[2]....
        /*0034*/ 	.word	0xffffffff


	//   ....[3]....
        /*0038*/ 	.word	0xffffffff


	//   ....[4]....
        /*003c*/ 	.word	0xffffffff


	//   ....[5]....
        /*0040*/ 	.word	0xffffffff


	//   ....[6]....
        /*0044*/ 	.word	0xffffffff


	//   ....[7]....
        /*0048*/ 	.word	0xffffffff


	//   ....[8]....
        /*004c*/ 	.word	0xffffffff


	//   ....[9]....
        /*0050*/ 	.word	0xffffffff


	//   ....[10]....
        /*0054*/ 	.word	0xffffffff


	//   ....[11]....
        /*0058*/ 	.word	0xffffffff


	//   ....[12]....
        /*005c*/ 	.word	0xffffffff


	//   ....[13]....
        /*0060*/ 	.word	0xffffffff


	//   ....[14]....
        /*0064*/ 	.word	0xffffffff


	//   ....[15]....
        /*0068*/ 	.word	0xffffffff


	//   ....[16]....
        /*006c*/ 	.word	0xffffffff


	//   ....[17]....
        /*0070*/ 	.word	0xffffffff


	//   ....[18]....
        /*0074*/ 	.word	0xffffffff


	//   ....[19]....
        /*0078*/ 	.word	0xffffffff


	//   ....[20]....
        /*007c*/ 	.word	0xffffffff


	//----- nvinfo : EIATTR_COOP_GROUP_INSTR_OFFSETS
	.align		4
.L_584:
        /*0080*/ 	.byte	0x04, 0x28
        /*0082*/ 	.short	(.L_586 - .L_585)


	//   ....[0]....
.L_585:
        /*0084*/ 	.word	0x0001fbc0


	//   ....[1]....
        /*0088*/ 	.word	0x0001fbe0


	//   ....[2]....
        /*008c*/ 	.word	0x0001fc00


	//   ....[3]....
        /*0090*/ 	.word	0x0001fc20


	//   ....[4]....
        /*0094*/ 	.word	0x0001fc40


	//   ....[5]....
        /*0098*/ 	.word	0x00020070


	//   ....[6]....
        /*009c*/ 	.word	0x00020090


	//   ....[7]....
        /*00a0*/ 	.word	0x000200c0


	//   ....[8]....
        /*00a4*/ 	.word	0x000200e0


	//   ....[9]....
        /*00a8*/ 	.word	0x00020120


	//   ....[10]....
        /*00ac*/ 	.word	0x00020190


	//   ....[11]....
        /*00b0*/ 	.word	0x000201f0


	//   ....[12]....
        /*00b4*/ 	.word	0x00020220


	//   ....[13]....
        /*00b8*/ 	.word	0x00020250


	//   ....[14]....
        /*00bc*/ 	.word	0x00020270


	//   ....[15]....
        /*00c0*/ 	.word	0x00020320


	//   ....[16]....
        /*00c4*/ 	.word	0x00020380


	//   ....[17]....
        /*00c8*/ 	.word	0x00020410


	//   ....[18]....
        /*00cc*/ 	.word	0x00020440


	//   ....[19]....
        /*00d0*/ 	.word	0x000204e0


	//   ....[20]....
        /*00d4*/ 	.word	0x00020520


	//----- nvinfo : EIATTR_VRC_CTA_INIT_COUNT
	.align		4
.L_586:
        /*00d8*/ 	.byte	0x02, 0x4a
	.zero		1
	.zero		1


	//----- nvinfo : EIATTR_EXIT_INSTR_OFFSETS
	.align		4
        /*00dc*/ 	.byte	0x04, 0x1c
        /*00de*/ 	.short	(.L_588 - .L_587)


	//   ....[0]....
.L_587:
        /*00e0*/ 	.word	0x00000a30


	//   ....[1]....
        /*00e4*/ 	.word	0x00021850


	//----- nvinfo : EIATTR_MAX_THREADS
	.align		4
.L_588:
        /*00e8*/ 	.byte	0x04, 0x05
        /*00ea*/ 	.short	(.L_590 - .L_589)
.L_589:
        /*00ec*/ 	.word	0x00000100
        /*00f0*/ 	.word	0x00000001
        /*00f4*/ 	.word	0x00000001


	//----- nvinfo : EIATTR_CBANK_PARAM_SIZE
	.align		4
.L_590:
        /*00f8*/ 	.byte	0x03, 0x19
        /*00fa*/ 	.short	0x00e8


	//----- nvinfo : EIATTR_PARAM_CBANK
	.align		4
        /*00fc*/ 	.byte	0x04, 0x0a
        /*00fe*/ 	.short	(.L_592 - .L_591)
	.align		4
.L_591:
        /*0100*/ 	.word	index@(.nv.constant0._ZN10layer_norm31ln_parallel_residual_fwd_kernelINS_13Kernel_traitsI13__nv_bfloat16S2_S2_S2_fjLj8192ELj1ELj1ELj8ELj16ENS_18Kernel_traits_baseILj8192ES2_S2_S2_S2_fjLj256EEEEELb1ELb0ELb1EEEvNS_9FwdParamsE)
        /*0104*/ 	.short	0x0380
        /*0106*/ 	.short	0x00e8


	//----- nvinfo : EIATTR_SW_WAR
	.align		4
.L_592:
        /*0108*/ 	.byte	0x04, 0x36
        /*010a*/ 	.short	(.L_594 - .L_593)
.L_593:
        /*010c*/ 	.word	0x00000008
.L_594:


//--------------------- .nv.info._ZN10layer_norm31ln_parallel_residual_fwd_kernelINS_13Kernel_traitsI13__nv_bfloat16S2_S2_S2_fjLj8192ELj1ELj1ELj8ELj16ENS_18Kernel_traits_baseILj8192ES2_S2_S2_S2_fjLj256EEEEELb1ELb1ELb0EEEvNS_9FwdParamsE --------------------------
	.section	.nv.info._ZN10layer_norm31ln_parallel_residual_fwd_kernelINS_13Kernel_traitsI13__nv_bfloat16S2_S2_S2_fjLj8192ELj1ELj1ELj8ELj16ENS_18Kernel_traits_baseILj8192ES2_S2_S2_S2_fjLj256EEEEELb1ELb1ELb0EEEvNS_9FwdParamsE,"",@"SHT_CUDA_INFO"
	.sectionflags	@""
	.align	4


	//----- nvinfo : EIATTR_CUDA_API_VERSION
	.align		4
        /*0000*/ 	.byte	0x04, 0x37
        /*0002*/ 	.short	(.L_596 - .L_595)
.L_595:
        /*0004*/ 	.word	0x00000082


	//----- nvinfo : EIATTR_KPARAM_INFO
	.align		4
.L_596:
        /*0008*/ 	.byte	0x04, 0x17
        /*000a*/ 	.short	(.L_598 - .L_597)
.L_597:
        /*000c*/ 	.word	0x00000000
        /*0010*/ 	.short	0x0000
        /*0012*/ 	.short	0x0000
        /*0014*/ 	.byte	0x00, 0xf0, 0xa1, 0x03


	//----- nvinfo : EIATTR_SPARSE_MMA_MASK
	.align		4
.L_598:
        /*0018*/ 	.byte	0x03, 0x50
        /*001a*/ 	.short	0x0000


	//----- nvinfo : EIATTR_MAXREG_COUNT
	.align		4
        /*001c*/ 	.byte	0x03, 0x1b
        /*001e*/ 	.short	0x00ff


	//----- nvinfo : EIATTR_NUM_BARRIERS
	.align		4
        /*0020*/ 	.byte	0x02, 0x4c
        /*0022*/ 	.byte	0x01
	.zero		1


	//----- nvinfo : EIATTR_MERCURY_ISA_VERSION
	.align		4
        /*0024*/ 	.byte	0x03, 0x5f
        /*0026*/ 	.short	0x0101


	//----- nvinfo : EIATTR_COOP_GROUP_MASK_REGIDS
	.align		4
        /*0028*/ 	.byte	0x04, 0x29
        /*002a*/ 	.short	(.L_600 - .L_599)


	//   ....[0]....
.L_599:
        /*002c*/ 	.word	0xffffffff


	//   ....[1]....
        /*0030*/ 	.word	0xffffffff


	//   ....[2]....
        /*0034*/ 	.word	0xffffffff


	//   ....[3]....
        /*0038*/ 	.word	0xffffffff


	//   ....[4]....
        /*003c*/ 	.word	0xffffffff


	//   ....[5]....
        /*0040*/ 	.word	0xffffffff


	//   ....[6]....
        /*0044*/ 	.word	0xffffffff


	//   ....[7]....
        /*0048*/ 	.word	0xffffffff


	//   ....[8]....
        /*004c*/ 	.word	0xffffffff


	//   ....[9]....
        /*0050*/ 	.word	0xffffffff


	//   ....[10]....
        /*0054*/ 	.word	0xffffffff


	//   ....[11]....
        /*0058*/ 	.word	0xffffffff


	//   ....[12]....
        /*005c*/ 	.word	0xffffffff


	//   ....[13]....
        /*0060*/ 	.word	0xffffffff


	//   ....[14]....
        /*0064*/ 	.word	0xffffffff


	//   ....[15]....
        /*0068*/ 	.word	0xffffffff


	//   ....[16]....
        /*006c*/ 	.word	0xffffffff


	//   ....[17]....
        /*0070*/ 	.word	0xffffffff


	//   ....[18]....
        /*0074*/ 	.word	0xffffffff


	//   ....[19]....
        /*0078*/ 	.word	0xffffffff


	//   ....[20]....
        /*007c*/ 	.word	0xffffffff


	//----- nvinfo : EIATTR_COOP_GROUP_INSTR_OFFSETS
	.align		4
.L_600:
        /*0080*/ 	.byte	0x04, 0x28
        /*0082*/ 	.short	(.L_602 - .L_601)


	//   ....[0]....
.L_601:
        /*0084*/ 	.word	0x000280d0


	//   ....[1]....
        /*0088*/ 	.word	0x000280f0


	//   ....[2]....
        /*008c*/ 	.word	0x00028110


	//   ....[3]....
        /*0090*/ 	.word	0x00028130


	//   ....[4]....
        /*0094*/ 	.word	0x00028150


	//   ....[5]....
        /*0098*/ 	.word	0x000285e0


	//   ....[6]....
        /*009c*/ 	.word	0x00028600


	//   ....[7]....
        /*00a0*/ 	.word	0x00028620


	//   ....[8]....
        /*00a4*/ 	.word	0x00028640


	//   ....[9]....
        /*00a8*/ 	.word	0x00028660


	//   ....[10]....
        /*00ac*/ 	.word	0x000287e0


	//   ....[11]....
        /*00b0*/ 	.word	0x00028820


	//   ....[12]....
        /*00b4*/ 	.word	0x00028830


	//   ....[13]....
        /*00b8*/ 	.word	0x00028870


	//   ....[14]....
        /*00bc*/ 	.word	0x00028950


	//   ....[15]....
        /*00c0*/ 	.word	0x00028970


	//   ....[16]....
        /*00c4*/ 	.word	0x00028990


	//   ....[17]....
        /*00c8*/ 	.word	0x00028a20


	//   ....[18]....
        /*00cc*/ 	.word	0x00028a80


	//   ....[19]....
        /*00d0*/ 	.word	0x00028b20


	//   ....[20]....
        /*00d4*/ 	.word	0x00028b50


	//----- nvinfo : EIATTR_VRC_CTA_INIT_COUNT
	.align		4
.L_602:
        /*00d8*/ 	.byte	0x02, 0x4a
	.zero		1
	.zero		1


	//----- nvinfo : EIATTR_EXIT_INSTR_OFFSETS
	.align		4
        /*00dc*/ 	.byte	0x04, 0x1c
        /*00de*/ 	.short	(.L_604 - .L_603)


	//   ....[0]....
.L_603:
        /*00e0*/ 	.word	0x00000740


	//   ....[1]....
        /*00e4*/ 	.word	0x00029920


	//----- nvinfo : EIATTR_MAX_THREADS
	.align		4
.L_604:
        /*00e8*/ 	.byte	0x04, 0x05
        /*00ea*/ 	.short	(.L_606 - .L_605)
.L_605:
        /*00ec*/ 	.word	0x00000100
        /*00f0*/ 	.word	0x00000001
        /*00f4*/ 	.word	0x00000001


	//----- nvinfo : EIATTR_CRS_STACK_SIZE
	.align		4
.L_606:
        /*00f8*/ 	.byte	0x04, 0x1e
        /*00fa*/ 	.short	(.L_608 - .L_607)
.L_607:
        /*00fc*/ 	.word	0x00000000


	//----- nvinfo : EIATTR_CBANK_PARAM_SIZE
	.align		4
.L_608:
        /*0100*/ 	.byte	0x03, 0x19
        /*0102*/ 	.short	0x00e8


	//----- nvinfo : EIATTR_PARAM_CBANK
	.align		4
        /*0104*/ 	.byte	0x04, 0x0a
        /*0106*/ 	.short	(.L_610 - .L_609)
	.align		4
.L_609:
        /*0108*/ 	.word	index@(.nv.constant0._ZN10layer_norm31ln_parallel_residual_fwd_kernelINS_13Kernel_traitsI13__nv_bfloat16S2_S2_S2_fjLj8192ELj1ELj1ELj8ELj16ENS_18Kernel_traits_baseILj8192ES2_S2_S2_S2_fjLj256EEEEELb1ELb1ELb0EEEvNS_9FwdParamsE)
        /*010c*/ 	.short	0x0380
        /*010e*/ 	.short	0x00e8


	//----- nvinfo : EIATTR_SW_WAR
	.align		4
.L_610:
        /*0110*/ 	.byte	0x04, 0x36
        /*0112*/ 	.short	(.L_612 - .L_611)
.L_611:
        /*0114*/ 	.word	0x00000008
.L_612:


//--------------------- .nv.info._ZN10layer_norm31ln_parallel_residual_fwd_kernelINS_13Kernel_traitsI13__nv_bfloat16S2_S2_S2_fjLj8192ELj1ELj1ELj8ELj16ENS_18Kernel_traits_baseILj8192ES2_S2_S2_S2_fjLj256EEEEELb1ELb1ELb1EEEvNS_9FwdParamsE --------------------------
	.section	.nv.info._ZN10layer_norm31ln_parallel_residual_fwd_kernelINS_13Kernel_traitsI13__nv_bfloat16S2_S2_S2_fjLj8192ELj1ELj1ELj8ELj16ENS_18Kernel_traits_baseILj8192ES2_S2_S2_S2_fjLj256EEEEELb1ELb1ELb1EEEvNS_9FwdParamsE,"",@"SHT_CUDA_INFO"
	.sectionflags	@""
	.align	4


	//----- nvinfo : EIATTR_CUDA_API_VERSION
	.align		4
        /*0000*/ 	.byte	0x04, 0x37
        /*0002*/ 	.short	(.L_614 - .L_613)
.L_613:
        /*0004*/ 	.word	0x00000082


	//----- nvinfo : EIATTR_KPARAM_INFO
	.align		4
.L_614:
        /*0008*/ 	.byte	0x04, 0x17
        /*000a*/ 	.short	(.L_616 - .L_615)
.L_615:
        /*000c*/ 	.word	0x00000000
        /*0010*/ 	.short	0x0000
        /*0012*/ 	.short	0x0000
        /*0014*/ 	.byte	0x00, 0xf0, 0xa1, 0x03


	//----- nvinfo : EIATTR_SPARSE_MMA_MASK
	.align		4
.L_616:
        /*0018*/ 	.byte	0x03, 0x50
        /*001a*/ 	.short	0x0000


	//----- nvinfo : EIATTR_MAXREG_COUNT
	.align		4
        /*001c*/ 	.byte	0x03, 0x1b
        /*001e*/ 	.short	0x00ff


	//----- nvinfo : EIATTR_NUM_BARRIERS
	.align		4
        /*0020*/ 	.byte	0x02, 0x4c
        /*0022*/ 	.byte	0x01
	.zero		1


	//----- nvinfo : EIATTR_MERCURY_ISA_VERSION
	.align		4
        /*0024*/ 	.byte	0x03, 0x5f
        /*0026*/ 	.short	0x0101


	//----- nvinfo : EIATTR_COOP_GROUP_MASK_REGIDS
	.align		4
        /*0028*/ 	.byte	0x04, 0x29
        /*002a*/ 	.short	(.L_618 - .L_617)


	//   ....[0]....
.L_617:
        /*002c*/ 	.word	0xffffffff


	//   ....[1]....
        /*0030*/ 	.word	0xffffffff


	//   ....[2]....
        /*0034*/ 	.word	0xffffffff


	//   ....[3]....
        /*0038*/ 	.word	0xffffffff


	//   ....[4]....
        /*003c*/ 	.word	0xffffffff


	//   ....[5]....
        /*0040*/ 	.word	0xffffffff


	//   ....[6]....
        /*0044*/ 	.word	0xffffffff


	//   ....[7]....
        /*0048*/ 	.word	0xffffffff


	//   ....[8]....
        /*004c*/ 	.word	0xffffffff


	//   ....[9]....
        /*0050*/ 	.word	0xffffffff


	//   ....[10]....
        /*0054*/ 	.word	0xffffffff


	//   ....[11]....
        /*0058*/ 	.word	0xffffffff


	//   ....[12]....
        /*005c*/ 	.word	0xffffffff


	//   ....[13]....
        /*0060*/ 	.word	0xffffffff


	//   ....[14]....
        /*0064*/ 	.word	0xffffffff


	//   ....[15]....
        /*0068*/ 	.word	0xffffffff


	//   ....[16]....
        /*006c*/ 	.word	0xffffffff


	//   ....[17]....
        /*0070*/ 	.word	0xffffffff


	//   ....[18]....
        /*0074*/ 	.word	0xffffffff


	//   ....[19]....
        /*0078*/ 	.word	0xffffffff


	//   ....[20]....
        /*007c*/ 	.word	0xffffffff


	//----- nvinfo : EIATTR_COOP_GROUP_INSTR_OFFSETS
	.align		4
.L_618:
        /*0080*/ 	.byte	0x04, 0x28
        /*0082*/ 	.short	(.L_620 - .L_619)


	//   ....[0]....
.L_619:
        /*0084*/ 	.word	0x00021340


	//   ....[1]....
        /*0088*/ 	.word	0x00021370


	//   ....[2]....
        /*008c*/ 	.word	0x00021390


	//   ....[3]....
        /*0090*/ 	.word	0x000213b0


	//   ....[4]....
        /*0094*/ 	.word	0x000213d0


	//   ....[5]....
        /*0098*/ 	.word	0x00021800


	//   ....[6]....
        /*009c*/ 	.word	0x00021820


	//   ....[7]....
        /*00a0*/ 	.word	0x00021850


	//   ....[8]....
        /*00a4*/ 	.word	0x00021880


	//   ....[9]....
        /*00a8*/ 	.word	0x000218a0


	//   ....[10]....
        /*00ac*/ 	.word	0x00021a50


	//   ....[11]....
        /*00b0*/ 	.word	0x00021a90


	//   ....[12]....
        /*00b4*/ 	.word	0x00021aa0


	//   ....[13]....
        /*00b8*/ 	.word	0x00021af0


	//   ....[14]....
        /*00bc*/ 	.word	0x00021bd0


	//   ....[15]....
        /*00c0*/ 	.word	0x00021c00


	//   ....[16]....
        /*00c4*/ 	.word	0x00021c20


	//   ....[17]....
        /*00c8*/ 	.word	0x00021cc0


	//   ....[18]....
        /*00cc*/ 	.word	0x00021d20


	//   ....[19]....
        /*00d0*/ 	.word	0x00021dd0


	//   ....[20]....
        /*00d4*/ 	.word	0x00021e00


	//----- nvinfo : EIATTR_VRC_CTA_INIT_COUNT
	.align		4
.L_620:
        /*00d8*/ 	.byte	0x02, 0x4a
	.zero		1
	.zero		1


	//----- nvinfo : EIATTR_EXIT_INSTR_OFFSETS
	.align		4
        /*00dc*/ 	.byte	0x04, 0x1c
        /*00de*/ 	.short	(.L_622 - .L_621)


	//   ....[0]....
.L_621:
        /*00e0*/ 	.word	0x00000270


	//   ....[1]....
        /*00e4*/ 	.word	0x00022a50


	//----- nvinfo : EIATTR_MAX_THREADS
	.align		4
.L_622:
        /*00e8*/ 	.byte	0x04, 0x05
        /*00ea*/ 	.short	(.L_624 - .L_623)
.L_623:
        /*00ec*/ 	.word	0x00000100
        /*00f0*/ 	.word	0x00000001
        /*00f4*/ 	.word	0x00000001


	//----- nvinfo : EIATTR_CRS_STACK_SIZE
	.align		4
.L_624:
        /*00f8*/ 	.byte	0x04, 0x1e
        /*00fa*/ 	.short	(.L_626 - .L_625)
.L_625:
        /*00fc*/ 	.word	0x00000000


	//----- nvinfo : EIATTR_CBANK_PARAM_SIZE
	.align		4
.L_626:
        /*0100*/ 	.byte	0x03, 0x19
        /*0102*/ 	.short	0x00e8


	//----- nvinfo : EIATTR_PARAM_CBANK
	.align		4
        /*0104*/ 	.byte	0x04, 0x0a
        /*0106*/ 	.short	(.L_628 - .L_627)
	.align		4
.L_627:
        /*0108*/ 	.word	index@(.nv.constant0._ZN10layer_norm31ln_parallel_residual_fwd_kernelINS_13Kernel_traitsI13__nv_bfloat16S2_S2_S2_fjLj8192ELj1ELj1ELj8ELj16ENS_18Kernel_traits_baseILj8192ES2_S2_S2_S2_fjLj256EEEEELb1ELb1ELb1EEEvNS_9FwdParamsE)
        /*010c*/ 	.short	0x0380
        /*010e*/ 	.short	0x00e8


	//----- nvinfo : EIATTR_SW_WAR
	.align		4
.L_628:
        /*0110*/ 	.byte	0x04, 0x36
        /*0112*/ 	.short	(.L_630 - .L_629)
.L_629:
        /*0114*/ 	.word	0x00000008
.L_630:


//--------------------- .nv.info._ZN10layer_norm31ln_parallel_residual_fwd_kernelINS_13Kernel_traitsI6__halfS2_S2_S2_fjLj8192ELj1ELj1ELj8ELj16ENS_18Kernel_traits_baseILj8192ES2_S2_S2_S2_fjLj256EEEEELb0ELb0ELb0EEEvNS_9FwdParamsE --------------------------
	.section	.nv.info._ZN10layer_norm31ln_parallel_residual_fwd_kernelINS_13Kernel_traitsI6__halfS2_S2_S2_fjLj8192ELj1ELj1ELj8ELj16ENS_18Kernel_traits_baseILj8192ES2_S2_S2_S2_fjLj256EEEEELb0ELb0ELb0EEEvNS_9FwdParamsE,"",@"SHT_CUDA_INFO"
	.sectionflags	@""
	.align	4


	//----- nvinfo : EIATTR_CUDA_API_VERSION
	.align		4
        /*0000*/ 	.byte	0x04, 0x37
        /*0002*/ 	.short	(.L_632 - .L_631)
.L_631:
        /*0004*/ 	.word	0x00000082


	//----- nvinfo : EIATTR_KPARAM_INFO
	.align		4
.L_632:
        /*0008*/ 	.byte	0x04, 0x17
        /*000a*/ 	.short	(.L_634 - .L_633)
.L_633:
        /*000c*/ 	.word	0x00000000
        /*0010*/ 	.short	0x0000
        /*0012*/ 	.short	0x0000
        /*0014*/ 	.byte	0x00, 0xf0, 0xa1, 0x03


	//----- nvinfo : EIATTR_SPARSE_MMA_MASK
	.align		4
.L_634:
        /*0018*/ 	.byte	0x03, 0x50
        /*001a*/ 	.short	0x0000


	//----- nvinfo : EIATTR_MAXREG_COUNT
	.align		4
        /*001c*/ 	.byte	0x03, 0x1b
        /*001e*/ 	.short	0x00ff


	//----- nvinfo : EIATTR_NUM_BARRIERS
	.align		4
        /*0020*/ 	.byte	0x02, 0x4c
        /*0022*/ 	.byte	0x01
	.zero		1


	//----- nvinfo : EIATTR_MERCURY_ISA_VERSION
	.align		4
        /*0024*/ 	.byte	0x03, 0x5f
        /*0026*/ 	.short	0x0101


	//----- nvinfo : EIATTR_COOP_GROUP_MASK_REGIDS
	.align		4
        /*0028*/ 	.byte	0x04, 0x29
        /*002a*/ 	.short	(.L_636 - .L_635)


	//   ....[0]....
.L_635:
        /*002c*/ 	.word	0xffffffff


	//   ....[1]....
        /*0030*/ 	.word	0xffffffff


	//   ....[2]....
        /*0034*/ 	.word	0xffffffff


	//   ....[3]....
        /*0038*/ 	.word	0xffffffff


	//   ....[4]....
        /*003c*/ 	.word	0xffffffff


	//   ....[5]....
        /*0040*/ 	.word	0xffffffff


	//   ....[6]....
        /*0044*/ 	.word	0xffffffff


	//   ....[7]....
        /*0048*/ 	.word	0xffffffff


	//   ....[8]....
        /*004c*/ 	.word	0xffffffff


	//   ....[9]....
        /*0050*/ 	.word	0xffffffff


	//   ....[10]....
        /*0054*/ 	.word	0xffffffff


	//   ....[11]....
        /*0058*/ 	.word	0xffffffff


	//   ....[12]....
        /*005c*/ 	.word	0xffffffff


	//   ....[13]....
        /*0060*/ 	.word	0xffffffff


	//   ....[14]....
        /*0064*/ 	.word	0xffffffff


	//   ....[15]....
        /*0068*/ 	.word	0xffffffff


	//   ....[16]....
        /*006c*/ 	.word	0xffffffff


	//   ....[17]....
        /*0070*/ 	.word	0xffffffff


	//   ....[18]....
        /*0074*/ 	.word	0xffffffff


	//   ....[19]....
        /*0078*/ 	.word	0xffffffff


	//   ....[20]....
        /*007c*/ 	.word	0xffffffff


	//----- nvinfo : EIATTR_COOP_GROUP_INSTR_OFFSETS
	.align		4
.L_636:
        /*0080*/ 	.byte	0x04, 0x28
        /*0082*/ 	.short	(.L_638 - .L_637)


	//   ....[0]....
.L_637:
        /*0084*/ 	.word	0x000037a0


	//   ....[1]....
        /*0088*/ 	.word	0x000037c0


	//   ....[2]....
        /*008c*/ 	.word	0x000037e0


	//   ....[3]....
        /*0090*/ 	.word	0x00003800


	//   ....[4]....
        /*0094*/ 	.word	0x00003820


	//   ....[5]....
        /*0098*/ 	.word	0x00003c70


	//   ....[6]....
        /*009c*/ 	.word	0x00003c90


	//   ....[7]....
        /*00a0*/ 	.word	0x00003cb0


	//   ....[8]....
        /*00a4*/ 	.word	0x00003ce0


	//   ....[9]....
        /*00a8*/ 	.word	0x00003d10


	//   ....[10]....
        /*00ac*/ 	.word	0x00003ec0


	//   ....[11]....
        /*00b0*/ 	.word	0x00003f00


	//   ....[12]....
        /*00b4*/ 	.word	0x00003f10


	//   ....[13]....
        /*00b8*/ 	.word	0x00003f50


	//   ....[14]....
        /*00bc*/ 	.word	0x00004020


	//   ....[15]....
        /*00c0*/ 	.word	0x00004050


	//   ....[16]....
        /*00c4*/ 	.word	0x00004070


	//   ....[17]....
        /*00c8*/ 	.word	0x00004100


	//   ....[18]....
        /*00cc*/ 	.word	0x00004170


	//   ....[19]....
        /*00d0*/ 	.word	0x00004200


	//   ....[20]....
        /*00d4*/ 	.word	0x00004230


	//----- nvinfo : EIATTR_VRC_CTA_INIT_COUNT
	.align		4
.L_638:
        /*00d8*/ 	.byte	0x02, 0x4a
	.zero		1
	.zero		1


	//----- nvinfo : EIATTR_EXIT_INSTR_OFFSETS
	.align		4
        /*00dc*/ 	.byte	0x04, 0x1c
        /*00de*/ 	.short	(.L_640 - .L_639)


	//   ....[0]....
.L_639:
        /*00e0*/ 	.word	0x000010b0


	//   ....[1]....
        /*00e4*/ 	.word	0x000057a0


	//----- nvinfo : EIATTR_MAX_THREADS
	.align		4
.L_640:
        /*00e8*/ 	.byte	0x04, 0x05
        /*00ea*/ 	.short	(.L_642 - .L_641)
.L_641:
        /*00ec*/ 	.word	0x00000100
        /*00f0*/ 	.word	0x00000001
        /*00f4*/ 	.word	0x00000001


	//----- nvinfo : EIATTR_CRS_STACK_SIZE
	.align		4
.L_642:
        /*00f8*/ 	.byte	0x04, 0x1e
        /*00fa*/ 	.short	(.L_644 - .L_643)
.L_643:
        /*00fc*/ 	.word	0x00000000


	//----- nvinfo : EIATTR_CBANK_PARAM_SIZE
	.align		4
.L_644:
        /*0100*/ 	.byte	0x03, 0x19
        /*0102*/ 	.short	0x00e8


	//----- nvinfo : EIATTR_PARAM_CBANK
	.align		4
        /*0104*/ 	.byte	0x04, 0x0a
        /*0106*/ 	.short	(.L_646 - .L_645)
	.align		4
.L_645:
        /*0108*/ 	.word	index@(.nv.constant0._ZN10layer_norm31ln_parallel_residual_fwd_kernelINS_13Kernel_traitsI6__halfS2_S2_S2_fjLj8192ELj1ELj1ELj8ELj16ENS_18Kernel_traits_baseILj8192ES2_S2_S2_S2_fjLj256EEEEELb0ELb0ELb0EEEvNS_9FwdParamsE)
        /*010c*/ 	.short	0x0380
        /*010e*/ 	.short	0x00e8


	//----- nvinfo : EIATTR_SW_WAR
	.align		4
.L_646:
        /*0110*/ 	.byte	0x04, 0x36
        /*0112*/ 	.short	(.L_648 - .L_647)
.L_647:
        /*0114*/ 	.word	0x00000008
.L_648:


//--------------------- .nv.info._ZN10layer_norm31ln_parallel_residual_fwd_kernelINS_13Kernel_traitsI6__halfS2_S2_S2_fjLj8192ELj1ELj1ELj8ELj16ENS_18Kernel_traits_baseILj8192ES2_S2_S2_S2_fjLj256EEEEELb0ELb0ELb1EEEvNS_9FwdParamsE --------------------------
	.section	.nv.info._ZN10layer_norm31ln_parallel_residual_fwd_kernelINS_13Kernel_traitsI6__halfS2_S2_S2_fjLj8192ELj1ELj1ELj8ELj16ENS_18Kernel_traits_baseILj8192ES2_S2_S2_S2_fjLj256EEEEELb0ELb0ELb1EEEvNS_9FwdParamsE,"",@"SHT_CUDA_INFO"
	.sectionflags	@""
	.align	4


	//----- nvinfo : EIATTR_CUDA_API_VERSION
	.align		4
        /*0000*/ 	.byte	0x04, 0x37
        /*0002*/ 	.short	(.L_650 - .L_649)
.L_649:
        /*0004*/ 	.word	0x00000082


	//----- nvinfo : EIATTR_KPARAM_INFO
	.align		4
.L_650:
        /*0008*/ 	.byte	0x04, 0x17
        /*000a*/ 	.short	(.L_652 - .L_651)
.L_651:
        /*000c*/ 	.word	0x00000000
        /*0010*/ 	.short	0x0000
        /*0012*/ 	.short	0x0000
        /*0014*/ 	.byte	0x00, 0xf0, 0xa1, 0x03


	//----- nvinfo : EIATTR_SPARSE_MMA_MASK
	.align		4
.L_652:
        /*0018*/ 	.byte	0x03, 0x50
        /*001a*/ 	.short	0x0000


	//----- nvinfo : EIATTR_MAXREG_COUNT
	.align		4
        /*001c*/ 	.byte	0x03, 0x1b
        /*001e*/ 	.short	0x00ff


	//----- nvinfo : EIATTR_NUM_BARRIERS
	.align		4
        /*0020*/ 	.byte	0x02, 0x4c
        /*0022*/ 	.byte	0x01
	.zero		1


	//----- nvinfo : EIATTR_MERCURY_ISA_VERSION
	.align		4
        /*0024*/ 	.byte	0x03, 0x5f
        /*0026*/ 	.short	0x0101


	//----- nvinfo : EIATTR_COOP_GROUP_MASK_REGIDS
	.align		4
        /*0028*/ 	.byte	0x04, 0x29
        /*002a*/ 	.short	(.L_654 - .L_653)


	//   ....[0]....
.L_653:
        /*002c*/ 	.word	0xffffffff


	//   ....[1]....
        /*0030*/ 	.word	0xffffffff


	//   ....[2]....
        /*0034*/ 	.word	0xffffffff


	//   ....[3]....
        /*0038*/ 	.word	0xffffffff


	//   ....[4]....
        /*003c*/ 	.word	0xffffffff


	//   ....[5]....
        /*0040*/ 	.word	0xffffffff


	//   ....[6]....
        /*0044*/ 	.word	0xffffffff


	//   ....[7]....
        /*0048*/ 	.word	0xffffffff


	//   ....[8]....
        /*004c*/ 	.word	0xffffffff


	//   ....[9]....
        /*0050*/ 	.word	0xffffffff


	//   ....[10]....
        /*0054*/ 	.word	0xffffffff


	//   ....[11]....
        /*0058*/ 	.word	0xffffffff


	//   ....[12]....
        /*005c*/ 	.word	0xffffffff


	//   ....[13]....
        /*0060*/ 	.word	0xffffffff


	//   ....[14]....
        /*0064*/ 	.word	0xffffffff


	//   ....[15]....
        /*0068*/ 	.word	0xffffffff


	//   ....[16]....
        /*006c*/ 	.word	0xffffffff


	//   ....[17]....
        /*0070*/ 	.word	0xffffffff


	//   ....[18]....
        /*0074*/ 	.word	0xffffffff


	//   ....[19]....
        /*0078*/ 	.word	0xffffffff


	//   ....[20]....
        /*007c*/ 	.word	0xffffffff


	//----- nvinfo : EIATTR_COOP_GROUP_INSTR_OFFSETS
	.align		4
.L_654:
        /*0080*/ 	.byte	0x04, 0x28
        /*0082*/ 	.short	(.L_656 - .L_655)


	//   ....[0]....
.L_655:
        /*0084*/ 	.word	0x00002b00


	//   ....[1]....
        /*0088*/ 	.word	0x00002b20


	//   ....[2]....
        /*008c*/ 	.word	0x00002b40


	//   ....[3]....
        /*0090*/ 	.word	0x00002b60


	//   ....[4]....
        /*0094*/ 	.word	0x00002b80


	//   ....[5]....
        /*0098*/ 	.word	0x00002fb0


	//   ....[6]....
        /*009c*/ 	.word	0x00002fd0


	//   ....[7]....
        /*00a0*/ 	.word	0x00003000


	//   ....[8]....
        /*00a4*/ 	.word	0x00003040


	//   ....[9]....
        /*00a8*/ 	.word	0x00003080


	//   ....[10]....
        /*00ac*/ 	.word	0x00003230


	//   ....[11]....
        /*00b0*/ 	.word	0x00003270


	//   ....[12]....
        /*00b4*/ 	.word	0x00003330


	//   ....[13]....
        /*00b8*/ 	.word	0x00003360


	//   ....[14]....
        /*00bc*/ 	.word	0x00003380


	//   ....[15]....
        /*00c0*/ 	.word	0x000033e0


	//   ....[16]....
        /*00c4*/ 	.word	0x00003410


	//   ....[17]....
        /*00c8*/ 	.word	0x000034a0


	//   ....[18]....
        /*00cc*/ 	.word	0x000034d0


	//   ....[19]....
        /*00d0*/ 	.word	0x000035a0


	//   ....[20]....
        /*00d4*/ 	.word	0x000035c0


	//----- nvinfo : EIATTR_VRC_CTA_INIT_COUNT
	.align		4
.L_656:
        /*00d8*/ 	.byte	0x02, 0x4a
	.zero		1
	.zero		1


	//----- nvinfo : EIATTR_EXIT_INSTR_OFFSETS
	.align		4
        /*00dc*/ 	.byte	0x04, 0x1c
        /*00de*/ 	.short	(.L_658 - .L_657)


	//   ....[0]....
.L_657:
        /*00e0*/ 	.word	0x00000810


	//   ....[1]....
        /*00e4*/ 	.word	0x00004a00


	//----- nvinfo : EIATTR_MAX_THREADS
	.align		4
.L_658:
        /*00e8*/ 	.byte	0x04, 0x05
        /*00ea*/ 	.short	(.L_660 - .L_659)
.L_659:
        /*00ec*/ 	.word	0x00000100
        /*00f0*/ 	.word	0x00000001
        /*00f4*/ 	.word	0x00000001


	//----- nvinfo : EIATTR_CRS_STACK_SIZE
	.align		4
.L_660:
        /*00f8*/ 	.byte	0x04, 0x1e
        /*00fa*/ 	.short	(.L_662 - .L_661)
.L_661:
        /*00fc*/ 	.word	0x00000000


	//----- nvinfo : EIATTR_CBANK_PARAM_SIZE
	.align		4
.L_662:
        /*0100*/ 	.byte	0x03, 0x19
        /*0102*/ 	.short	0x00e8


	//----- nvinfo : EIATTR_PARAM_CBANK
	.align		4
        /*0104*/ 	.byte	0x04, 0x0a
        /*0106*/ 	.short	(.L_664 - .L_663)
	.align		4
.L_663:
        /*0108*/ 	.word	index@(.nv.constant0._ZN10layer_norm31ln_parallel_residual_fwd_kernelINS_13Kernel_traitsI6__halfS2_S2_S2_fjLj8192ELj1ELj1ELj8ELj16ENS_18Kernel_traits_baseILj8192ES2_S2_S2_S2_fjLj256EEEEELb0ELb0ELb1EEEvNS_9FwdParamsE)
        /*010c*/ 	.short	0x0380
        /*010e*/ 	.short	0x00e8


	//----- nvinfo : EIATTR_SW_WAR
	.align		4
.L_664:
        /*0110*/ 	.byte	0x04, 0x36
        /*0112*/ 	.short	(.L_666 - .L_665)
.L_665:
        /*0114*/ 	.word	0x00000008
.L_666:


//--------------------- .nv.info._ZN10layer_norm31ln_parallel_residual_fwd_kernelINS_13Kernel_traitsI6__halfS2_S2_S2_fjLj8192ELj1ELj1ELj8ELj16ENS_18Kernel_traits_baseILj8192ES2_S2_S2_S2_fjLj256EEEEELb0ELb1ELb0EEEvNS_9FwdParamsE --------------------------
	.section	.nv.info._ZN10layer_norm31ln_parallel_residual_fwd_kernelINS_13Kernel_traitsI6__halfS2_S2_S2_fjLj8192ELj1ELj1ELj8ELj16ENS_18Kernel_traits_baseILj8192ES2_S2_S2_S2_fjLj256EEEEELb0ELb1ELb0EEEvNS_9FwdParamsE,"",@"SHT_CUDA_INFO"
	.sectionflags	@""
	.align	4


	//----- nvinfo : EIATTR_CUDA_API_VERSION
	.align		4
        /*0000*/ 	.byte	0x04, 0x37
        /*0002*/ 	.short	(.L_668 - .L_667)
.L_667:
        /*0004*/ 	.word	0x00000082


	//----- nvinfo : EIATTR_KPARAM_INFO
	.align		4
.L_668:
        /*0008*/ 	.byte	0x04, 0x17
        /*000a*/ 	.short	(.L_670 - .L_669)
.L_669:
        /*000c*/ 	.word	0x00000000
        /*0010*/ 	.short	0x0000
        /*0012*/ 	.short	0x0000
        /*0014*/ 	.byte	0x00, 0xf0, 0xa1, 0x03


	//----- nvinfo : EIATTR_SPARSE_MMA_MASK
	.align		4
.L_670:
        /*0018*/ 	.byte	0x03, 0x50
        /*001a*/ 	.short	0x0000


	//----- nvinfo : EIATTR_MAXREG_COUNT
	.align		4
        /*001c*/ 	.byte	0x03, 0x1b
        /*001e*/ 	.short	0x00ff


	//----- nvinfo : EIATTR_NUM_BARRIERS
	.align		4
        /*0020*/ 	.byte	0x02, 0x4c
        /*0022*/ 	.byte	0x01
	.zero		1


	//----- nvinfo : EIATTR_MERCURY_ISA_VERSION
	.align		4
        /*0024*/ 	.byte	0x03, 0x5f
        /*0026*/ 	.short	0x0101


	//----- nvinfo : EIATTR_COOP_GROUP_MASK_REGIDS
	.align		4
        /*0028*/ 	.byte	0x04, 0x29
        /*002a*/ 	.short	(.L_672 - .L_671)


	//   ....[0]....
.L_671:
        /*002c*/ 	.word	0xffffffff


	//   ....[1]....
        /*0030*/ 	.word	0xffffffff


	//   ....[2]....
        /*0034*/ 	.word	0xffffffff


	//   ....[3]....
        /*0038*/ 	.word	0xffffffff


	//   ....[4]....
        /*003c*/ 	.word	0xffffffff


	//   ....[5]....
        /*0040*/ 	.word	0xffffffff


	//   ....[6]....
        /*0044*/ 	.word	0xffffffff


	//   ....[7]....
        /*0048*/ 	.word	0xffffffff


	//   ....[8]....
        /*004c*/ 	.word	0xffffffff


	//   ....[9]....
        /*0050*/ 	.word	0xffffffff


	//   ....[10]....
        /*0054*/ 	.word	0xffffffff


	//   ....[11]....
        /*0058*/ 	.word	0xffffffff


	//   ....[12]....
        /*005c*/ 	.word	0xffffffff


	//   ....[13]....
        /*0060*/ 	.word	0xffffffff


	//   ....[14]....
        /*0064*/ 	.word	0xffffffff


	//   ....[15]....
        /*0068*/ 	.word	0xffffffff


	//   ....[16]....
        /*006c*/ 	.word	0xffffffff


	//   ....[17]....
        /*0070*/ 	.word	0xffffffff


	//   ....[18]....
        /*0074*/ 	.word	0xffffffff


	//   ....[19]....
        /*0078*/ 	.word	0xffffffff


	//   ....[20]....
        /*007c*/ 	.word	0xffffffff


	//----- nvinfo : EIATTR_COOP_GROUP_INSTR_OFFSETS
	.align		4
.L_672:
        /*0080*/ 	.byte	0x04, 0x28
        /*0082*/ 	.short	(.L_674 - .L_673)


	//   ....[0]....
.L_673:
        /*0084*/ 	.word	0x00002c40


	//   ....[1]....
        /*0088*/ 	.word	0x00002c60


	//   ....[2]....
        /*008c*/ 	.word	0x00002c80


	//   ....[3]....
        /*0090*/ 	.word	0x00002ca0


	//   ....[4]....
        /*0094*/ 	.word	0x00002cc0


	//   ....[5]....
        /*0098*/ 	.word	0x00003110


	//   ....[6]....
        /*009c*/ 	.word	0x00003130


	//   ....[7]....
        /*00a0*/ 	.word	0x00003150


	//   ....[8]....
        /*00a4*/ 	.word	0x00003180


	//   ....[9]....
        /*00a8*/ 	.word	0x000031b0


	//   ....[10]....
        /*00ac*/ 	.word	0x00003360


	//   ....[11]....
        /*00b0*/ 	.word	0x000033a0


	//   ....[12]....
        /*00b4*/ 	.word	0x000033b0


	//   ....[13]....
        /*00b8*/ 	.word	0x000033f0


	//   ....[14]....
        /*00bc*/ 	.word	0x000034c0


	//   ....[15]....
        /*00c0*/ 	.word	0x000034f0


	//   ....[16]....
        /*00c4*/ 	.word	0x00003510


	//   ....[17]....
        /*00c8*/ 	.word	0x000035a0


	//   ....[18]....
        /*00cc*/ 	.word	0x00003600


	//   ....[19]....
        /*00d0*/ 	.word	0x000036a0


	//   ....[20]....
        /*00d4*/ 	.word	0x000036d0


	//----- nvinfo : EIATTR_VRC_CTA_INIT_COUNT
	.align		4
.L_674:
        /*00d8*/ 	.byte	0x02, 0x4a
	.zero		1
	.zero		1


	//----- nvinfo : EIATTR_EXIT_INSTR_OFFSETS
	.align		4
        /*00dc*/ 	.byte	0x04, 0x1c
        /*00de*/ 	.short	(.L_676 - .L_675)


	//   ....[0]....
.L_675:
        /*00e0*/ 	.word	0x00000580


	//   ....[1]....
        /*00e4*/ 	.word	0x00004480


	//----- nvinfo : EIATTR_MAX_THREADS
	.align		4
.L_676:
        /*00e8*/ 	.byte	0x04, 0x05
        /*00ea*/ 	.short	(.L_678 - .L_677)
.L_677:
        /*00ec*/ 	.word	0x00000100
        /*00f0*/ 	.word	0x00000001
        /*00f4*/ 	.word	0x00000001


	//----- nvinfo : EIATTR_CRS_STACK_SIZE
	.align		4
.L_678:
        /*00f8*/ 	.byte	0x04, 0x1e
        /*00fa*/ 	.short	(.L_680 - .L_679)
.L_679:
        /*00fc*/ 	.word	0x00000000


	//----- nvinfo : EIATTR_CBANK_PARAM_SIZE
	.align		4
.L_680:
        /*0100*/ 	.byte	0x03, 0x19
        /*0102*/ 	.short	0x00e8


	//----- nvinfo : EIATTR_PARAM_CBANK
	.align		4
        /*0104*/ 	.byte	0x04, 0x0a
        /*0106*/ 	.short	(.L_682 - .L_681)
	.align		4
.L_681:
        /*0108*/ 	.word	index@(.nv.constant0._ZN10layer_norm31ln_parallel_residual_fwd_kernelINS_13Kernel_traitsI6__halfS2_S2_S2_fjLj8192ELj1ELj1ELj8ELj16ENS_18Kernel_traits_baseILj8192ES2_S2_S2_S2_fjLj256EEEEELb0ELb1ELb0EEEvNS_9FwdParamsE)
        /*010c*/ 	.short	0x0380
        /*010e*/ 	.short	0x00e8


	//----- nvinfo : EIATTR_SW_WAR
	.align		4
.L_682:
        /*0110*/ 	.byte	0x04, 0x36
        /*0112*/ 	.short	(.L_684 - .L_683)
.L_683:
        /*0114*/ 	.word	0x00000008
.L_684:


//--------------------- .nv.info._ZN10layer_norm31ln_parallel_residual_fwd_kernelINS_13Kernel_traitsI6__halfS2_S2_S2_fjLj8192ELj1ELj1ELj8ELj16ENS_18Kernel_traits_baseILj8192ES2_S2_S2_S2_fjLj256EEEEELb0ELb1ELb1EEEvNS_9FwdParamsE --------------------------
	.section	.nv.info._ZN10layer_norm31ln_parallel_residual_fwd_kernelINS_13Kernel_traitsI6__halfS2_S2_S2_fjLj8192ELj1ELj1ELj8ELj16ENS_18Kernel_traits_baseILj8192ES2_S2_S2_S2_fjLj256EEEEELb0ELb1ELb1EEEvNS_9FwdParamsE,"",@"SHT_CUDA_INFO"
	.sectionflags	@""
	.align	4


	//----- nvinfo : EIATTR_CUDA_API_VERSION
	.align		4
        /*0000*/ 	.byte	0x04, 0x37
        /*0002*/ 	.short	(.L_686 - .L_685)
.L_685:
        /*0004*/ 	.word	0x00000082


	//----- nvinfo : EIATTR_KPARAM_INFO
	.align		4
.L_686:
        /*0008*/ 	.byte	0x04, 0x17
        /*000a*/ 	.short	(.L_688 - .L_687)
.L_687:
        /*000c*/ 	.word	0x00000000
        /*0010*/ 	.short	0x0000
        /*0012*/ 	.short	0x0000
        /*0014*/ 	.byte	0x00, 0xf0, 0xa1, 0x03


	//----- nvinfo : EIATTR_SPARSE_MMA_MASK
	.align		4
.L_688:
        /*0018*/ 	.byte	0x03, 0x50
        /*001a*/ 	.short	0x0000


	//----- nvinfo : EIATTR_MAXREG_COUNT
	.align		4
        /*001c*/ 	.byte	0x03, 0x1b
        /*001e*/ 	.short	0x00ff


	//----- nvinfo : EIATTR_NUM_BARRIERS
	.align		4
        /*0020*/ 	.byte	0x02, 0x4c
        /*0022*/ 	.byte	0x01
	.zero		1


	//----- nvinfo : EIATTR_MERCURY_ISA_VERSION
	.align		4
        /*0024*/ 	.byte	0x03, 0x5f
        /*0026*/ 	.short	0x0101


	//----- nvinfo : EIATTR_COOP_GROUP_MASK_REGIDS
	.align		4
        /*0028*/ 	.byte	0x04, 0x29
        /*002a*/ 	.short	(.L_690 - .L_689)


	//   ....[0]....
.L_689:
        /*002c*/ 	.word	0xffffffff


	//   ....[1]....
        /*0030*/ 	.word	0xffffffff


	//   ....[2]....
        /*0034*/ 	.word	0xffffffff


	//   ....[3]....
        /*0038*/ 	.word	0xffffffff


	//   ....[4]....
        /*003c*/ 	.word	0xffffffff


	//   ....[5]....
        /*0040*/ 	.word	0xffffffff


	//   ....[6]....
        /*0044*/ 	.word	0xffffffff


	//   ....[7]....
        /*0048*/ 	.word	0xffffffff


	//   ....[8]....
        /*004c*/ 	.word	0xffffffff


	//   ....[9]....
        /*0050*/ 	.word	0xffffffff


	//   ....[10]....
        /*0054*/ 	.word	0xffffffff


	//   ....[11]....
        /*0058*/ 	.word	0xffffffff


	//   ....[12]....
        /*005c*/ 	.word	0xffffffff


	//   ....[13]....
        /*0060*/ 	.word	0xffffffff


	//   ....[14]....
        /*0064*/ 	.word	0xffffffff


	//   ....[15]....
        /*0068*/ 	.word	0xffffffff


	//   ....[16]....
        /*006c*/ 	.word	0xffffffff


	//   ....[17]....
        /*0070*/ 	.word	0xffffffff


	//   ....[18]....
        /*0074*/ 	.word	0xffffffff


	//   ....[19]....
        /*0078*/ 	.word	0xffffffff


	//   ....[20]....
        /*007c*/ 	.word	0xffffffff


	//----- nvinfo : EIATTR_COOP_GROUP_INSTR_OFFSETS
	.align		4
.L_690:
        /*0080*/ 	.byte	0x04, 0x28
        /*0082*/ 	.short	(.L_692 - .L_691)


	//   ....[0]....
.L_691:
        /*0084*/ 	.word	0x000026e0


	//   ....[1]....
        /*0088*/ 	.word	0x00002700


	//   ....[2]....
        /*008c*/ 	.word	0x00002720


	//   ....[3]....
        /*0090*/ 	.word	0x00002740


	//   ....[4]....
        /*0094*/ 	.word	0x00002760


	//   ....[5]....
        /*0098*/ 	.word	0x00002b90


	//   ....[6]....
        /*009c*/ 	.word	0x00002bb0


	//   ....[7]....
        /*00a0*/ 	.word	0x00002bd0


	//   ....[8]....
        /*00a4*/ 	.word	0x00002c00


	//   ....[9]....
        /*00a8*/ 	.word	0x00002c40


	//   ....[10]....
        /*00ac*/ 	.word	0x00002df0


	//   ....[11]....
        /*00b0*/ 	.word	0x00002e30


	//   ....[12]....
        /*00b4*/ 	.word	0x00002f00


	//   ....[13]....
        /*00b8*/ 	.word	0x00002f40


	//   ....[14]....
        /*00bc*/ 	.word	0x00002f60


	//   ....[15]....
        /*00c0*/ 	.word	0x00002fa0


	//   ....[16]....
        /*00c4*/ 	.word	0x00003000


	//   ....[17]....
        /*00c8*/ 	.word	0x00003090


	//   ....[18]....
        /*00cc*/ 	.word	0x00003100


	//   ....[19]....
        /*00d0*/ 	.word	0x00003150


	//   ....[20]....
        /*00d4*/ 	.word	0x000031d0


	//----- nvinfo : EIATTR_VRC_CTA_INIT_COUNT
	.align		4
.L_692:
        /*00d8*/ 	.byte	0x02, 0x4a
	.zero		1
	.zero		1


	//----- nvinfo : EIATTR_EXIT_INSTR_OFFSETS
	.align		4
        /*00dc*/ 	.byte	0x04, 0x1c
        /*00de*/ 	.short	(.L_694 - .L_693)


	//   ....[0]....
.L_693:
        /*00e0*/ 	.word	0x000002d0


	//   ....[1]....
        /*00e4*/ 	.word	0x00003df0


	//----- nvinfo : EIATTR_MAX_THREADS
	.align		4
.L_694:
        /*00e8*/ 	.byte	0x04, 0x05
        /*00ea*/ 	.short	(.L_696 - .L_695)
.L_695:
        /*00ec*/ 	.word	0x00000100
        /*00f0*/ 	.word	0x00000001
        /*00f4*/ 	.word	0x00000001


	//----- nvinfo : EIATTR_CRS_STACK_SIZE
	.align		4
.L_696:
        /*00f8*/ 	.byte	0x04, 0x1e
        /*00fa*/ 	.short	(.L_698 - .L_697)
.L_697:
        /*00fc*/ 	.word	0x00000000


	//----- nvinfo : EIATTR_CBANK_PARAM_SIZE
	.align		4
.L_698:
        /*0100*/ 	.byte	0x03, 0x19
        /*0102*/ 	.short	0x00e8


	//----- nvinfo : EIATTR_PARAM_CBANK
	.align		4
        /*0104*/ 	.byte	0x04, 0x0a
        /*0106*/ 	.short	(.L_700 - .L_699)
	.align		4
.L_699:
        /*0108*/ 	.word	index@(.nv.constant0._ZN10layer_norm31ln_parallel_residual_fwd_kernelINS_13Kernel_traitsI6__halfS2_S2_S2_fjLj8192ELj1ELj1ELj8ELj16ENS_18Kernel_traits_baseILj8192ES2_S2_S2_S2_fjLj256EEEEELb0ELb1ELb1EEEvNS_9FwdParamsE)
        /*010c*/ 	.short	0x0380
        /*010e*/ 	.short	0x00e8


	//----- nvinfo : EIATTR_SW_WAR
	.align		4
.L_700:
        /*0110*/ 	.byte	0x04, 0x36
        /*0112*/ 	.short	(.L_702 - .L_701)
.L_701:
        /*0114*/ 	.word	0x00000008
.L_702:


//--------------------- .nv.info._ZN10layer_norm31ln_parallel_residual_fwd_kernelINS_13Kernel_traitsI6__halfS2_S2_S2_fjLj8192ELj1ELj1ELj8ELj16ENS_18Kernel_traits_baseILj8192ES2_S2_S2_S2_fjLj256EEEEELb1ELb0ELb0EEEvNS_9FwdParamsE --------------------------
	.section	.nv.info._ZN10layer_norm31ln_parallel_residual_fwd_kernelINS_13Kernel_traitsI6__halfS2_S2_S2_fjLj8192ELj1ELj1ELj8ELj16ENS_18Kernel_traits_baseILj8192ES2_S2_S2_S2_fjLj256EEEEELb1ELb0ELb0EEEvNS_9FwdParamsE,"",@"SHT_CUDA_INFO"
	.sectionflags	@""
	.align	4


	//----- nvinfo : EIATTR_CUDA_API_VERSION
	.align		4
        /*0000*/ 	.byte	0x04, 0x37
        /*0002*/ 	.short	(.L_704 - .L_703)
.L_703:
        /*0004*/ 	.word	0x00000082


	//----- nvinfo : EIATTR_KPARAM_INFO
	.align		4
.L_704:
        /*0008*/ 	.byte	0x04, 0x17
        /*000a*/ 	.short	(.L_706 - .L_705)
.L_705:
        /*000c*/ 	.word	0x00000000
        /*0010*/ 	.short	0x0000
        /*0012*/ 	.short	0x0000
        /*0014*/ 	.byte	0x00, 0xf0, 0xa1, 0x03


	//----- nvinfo : EIATTR_SPARSE_MMA_MASK
	.align		4
.L_706:
        /*0018*/ 	.byte	0x03, 0x50
        /*001a*/ 	.short	0x0000


	//----- nvinfo : EIATTR_MAXREG_COUNT
	.align		4
        /*001c*/ 	.byte	0x03, 0x1b
        /*001e*/ 	.short	0x00ff


	//----- nvinfo : EIATTR_NUM_BARRIERS
	.align		4
        /*0020*/ 	.byte	0x02, 0x4c
        /*0022*/ 	.byte	0x01
	.zero		1


	//----- nvinfo : EIATTR_MERCURY_ISA_VERSION
	.align		4
        /*0024*/ 	.byte	0x03, 0x5f
        /*0026*/ 	.short	0x0101


	//----- nvinfo : EIATTR_COOP_GROUP_MASK_REGIDS
	.align		4
        /*0028*/ 	.byte	0x04, 0x29
        /*002a*/ 	.short	(.L_708 - .L_707)


	//   ....[0]....
.L_707:
        /*002c*/ 	.word	0xffffffff


	//   ....[1]....
        /*0030*/ 	.word	0xffffffff


	//   ....[2]....
        /*0034*/ 	.word	0xffffffff


	//   ....[3]....
        /*0038*/ 	.word	0xffffffff


	//   ....[4]....
        /*003c*/ 	.word	0xffffffff


	//   ....[5]....
        /*0040*/ 	.word	0xffffffff


	//   ....[6]....
        /*0044*/ 	.word	0xffffffff


	//   ....[7]....
        /*0048*/ 	.word	0xffffffff


	//   ....[8]....
        /*004c*/ 	.word	0xffffffff


	//   ....[9]....
        /*0050*/ 	.word	0xffffffff


	//   ....[10]....
        /*0054*/ 	.word	0xffffffff


	//   ....[11]....
        /*0058*/ 	.word	0xffffffff


	//   ....[12]....
        /*005c*/ 	.word	0xffffffff


	//   ....[13]....
        /*0060*/ 	.word	0xffffffff


	//   ....[14]....
        /*0064*/ 	.word	0xffffffff


	//   ....[15]....
        /*0068*/ 	.word	0xffffffff


	//   ....[16]....
        /*006c*/ 	.word	0xffffffff


	//   ....[17]....
        /*0070*/ 	.word	0xffffffff


	//   ....[18]....
        /*0074*/ 	.word	0xffffffff


	//   ....[19]....
        /*0078*/ 	.word	0xffffffff


	//   ....[20]....
        /*007c*/ 	.word	0xffffffff


	//----- nvinfo : EIATTR_COOP_GROUP_INSTR_OFFSETS
	.align		4
.L_708:
        /*0080*/ 	.byte	0x04, 0x28
        /*0082*/ 	.short	(.L_710 - .L_709)


	//   ....[0]....
.L_709:
        /*0084*/ 	.word	0x00021980


	//   ....[1]....
        /*0088*/ 	.word	0x000219a0


	//   ....[2]....
        /*008c*/ 	.word	0x000219c0


	//   ....[3]....
        /*0090*/ 	.word	0x000219e0


	//   ....[4]....
        /*0094*/ 	.word	0x00021a00


	//   ....[5]....
        /*0098*/ 	.word	0x00021e60


	//   ....[6]....
        /*009c*/ 	.word	0x00021e90


	//   ....[7]....
        /*00a0*/ 	.word	0x00021ec0


	//   ....[8]....
        /*00a4*/ 	.word	0x00021ee0


	//   ....[9]....
        /*00a8*/ 	.word	0x00021f10


	//   ....[10]....
        /*00ac*/ 	.word	0x00021f90


	//   ....[11]....
        /*00b0*/ 	.word	0x00021ff0


	//   ....[12]....
        /*00b4*/ 	.word	0x00022030


	//   ....[13]....
        /*00b8*/ 	.word	0x00022040


	//   ....[14]....
        /*00bc*/ 	.word	0x00022050


	//   ....[15]....
        /*00c0*/ 	.word	0x000220d0


	//   ....[16]....
        /*00c4*/ 	.word	0x00022150


	//   ....[17]....
        /*00c8*/ 	.word	0x000221e0


	//   ....[18]....
        /*00cc*/ 	.word	0x00022220


	//   ....[19]....
        /*00d0*/ 	.word	0x000222b0


	//   ....[20]....
        /*00d4*/ 	.word	0x000222e0


	//----- nvinfo : EIATTR_VRC_CTA_INIT_COUNT
	.align		4
.L_710:
        /*00d8*/ 	.byte	0x02, 0x4a
	.zero		1
	.zero		1


	//----- nvinfo : EIATTR_EXIT_INSTR_OFFSETS
	.align		4
        /*00dc*/ 	.byte	0x04, 0x1c
        /*00de*/ 	.short	(.L_712 - .L_711)


	//   ....[0]....
.L_711:
        /*00e0*/ 	.word	0x00001320


	//   ....[1]....
        /*00e4*/ 	.word	0x00023870


	//----- nvinfo : EIATTR_MAX_THREADS
	.align		4
.L_712:
        /*00e8*/ 	.byte	0x04, 0x05
        /*00ea*/ 	.short	(.L_714 - .L_713)
.L_713:
        /*00ec*/ 	.word	0x00000100
        /*00f0*/ 	.word	0x00000001
        /*00f4*/ 	.word	0x00000001


	//----- nvinfo : EIATTR_CRS_STACK_SIZE
	.align		4
.L_714:
        /*00f8*/ 	.byte	0x04, 0x1e
        /*00fa*/ 	.short	(.L_716 - .L_715)
.L_715:
        /*00fc*/ 	.word	0x00000000


	//----- nvinfo : EIATTR_CBANK_PARAM_SIZE
	.align		4
.L_716:
        /*0100*/ 	.byte	0x03, 0x19
        /*0102*/ 	.short	0x00e8


	//----- nvinfo : EIATTR_PARAM_CBANK
	.align		4
        /*0104*/ 	.byte	0x04, 0x0a
        /*0106*/ 	.short	(.L_718 - .L_717)
	.align		4
.L_717:
        /*0108*/ 	.word	index@(.nv.constant0._ZN10layer_norm31ln_parallel_residual_fwd_kernelINS_13Kernel_traitsI6__halfS2_S2_S2_fjLj8192ELj1ELj1ELj8ELj16ENS_18Kernel_traits_baseILj8192ES2_S2_S2_S2_fjLj256EEEEELb1ELb0ELb0EEEvNS_9FwdParamsE)
        /*010c*/ 	.short	0x0380
        /*010e*/ 	.short	0x00e8


	//----- nvinfo : EIATTR_SW_WAR
	.align		4
.L_718:
        /*0110*/ 	.byte	0x04, 0x36
        /*0112*/ 	.short	(.L_720 - .L_719)
.L_719:
        /*0114*/ 	.word	0x00000008
.L_720:


//--------------------- .nv.info._ZN10layer_norm31ln_parallel_residual_fwd_kernelINS_13Kernel_traitsI6__halfS2_S2_S2_fjLj8192ELj1ELj1ELj8ELj16ENS_18Kernel_traits_baseILj8192ES2_S2_S2_S2_fjLj256EEEEELb1ELb0ELb1EEEvNS_9FwdParamsE --------------------------
	.section	.nv.info._ZN10layer_norm31ln_parallel_residual_fwd_kernelINS_13Kernel_traitsI6__halfS2_S2_S2_fjLj8192ELj1ELj1ELj8ELj16ENS_18Kernel_traits_baseILj8192ES2_S2_S2_S2_fjLj256EEEEELb1ELb0ELb1EEEvNS_9FwdParamsE,"",@"SHT_CUDA_INFO"
	.sectionflags	@""
	.align	4


	//----- nvinfo : EIATTR_CUDA_API_VERSION
	.align		4
        /*0000*/ 	.byte	0x04, 0x37
        /*0002*/ 	.short	(.L_722 - .L_721)
.L_721:
        /*0004*/ 	.word	0x00000082


	//----- nvinfo : EIATTR_KPARAM_INFO
	.align		4
.L_722:
        /*0008*/ 	.byte	0x04, 0x17
        /*000a*/ 	.short	(.L_724 - .L_723)
.L_723:
        /*000c*/ 	.word	0x00000000
        /*0010*/ 	.short	0x0000
        /*0012*/ 	.short	0x0000
        /*0014*/ 	.byte	0x00, 0xf0, 0xa1, 0x03


	//----- nvinfo : EIATTR_SPARSE_MMA_MASK
	.align		4
.L_724:
        /*0018*/ 	.byte	0x03, 0x50
        /*001a*/ 	.short	0x0000


	//----- nvinfo : EIATTR_MAXREG_COUNT
	.align		4
        /*001c*/ 	.byte	0x03, 0x1b
        /*001e*/ 	.short	0x00ff


	//----- nvinfo : EIATTR_NUM_BARRIERS
	.align		4
        /*0020*/ 	.byte	0x02, 0x4c
        /*0022*/ 	.byte	0x01
	.zero		1


	//----- nvinfo : EIATTR_MERCURY_ISA_VERSION
	.align		4
        /*0024*/ 	.byte	0x03, 0x5f
        /*0026*/ 	.short	0x0101


	//----- nvinfo : EIATTR_COOP_GROUP_MASK_REGIDS
	.align		4
        /*0028*/ 	.byte	0x04, 0x29
        /*002a*/ 	.short	(.L_726 - .L_725)


	//   ....[0]....
.L_725:
        /*002c*/ 	.word	0xffffffff


	//   ....[1]....
        /*0030*/ 	.word	0xffffffff


	//   ....[2]....
        /*0034*/ 	.word	0xffffffff


	//   ....[3]....
        /*0038*/ 	.word	0xffffffff


	//   ....[4]....
        /*003c*/ 	.word	0xffffffff


	//   ....[5]....
        /*0040*/ 	.word	0xffffffff


	//   ....[6]....
        /*0044*/ 	.word	0xffffffff


	//   ....[7]....
        /*0048*/ 	.word	0xffffffff


	//   ....[8]....
        /*004c*/ 	.word	0xffffffff


	//   ....[9]....
        /*0050*/ 	.word	0xffffffff


	//   ....[10]....
        /*0054*/ 	.word	0xffffffff


	//   ....[11]....
        /*0058*/ 	.word	0xffffffff


	//   ....[12]....
        /*005c*/ 	.word	0xffffffff


	//   ....[13]....
        /*0060*/ 	.word	0xffffffff


	//   ....[14]....
        /*0064*/ 	.word	0xffffffff


	//   ....[15]....
        /*0068*/ 	.word	0xffffffff


	//   ....[16]....
        /*006c*/ 	.word	0xffffffff


	//   ....[17]....
        /*0070*/ 	.word	0xffffffff


	//   ....[18]....
        /*0074*/ 	.word	0xffffffff


	//   ....[19]....
        /*0078*/ 	.word	0xffffffff


	//   ....[20]....
        /*007c*/ 	.word	0xffffffff


	//----- nvinfo : EIATTR_COOP_GROUP_INSTR_OFFSETS
	.align		4
.L_726:
        /*0080*/ 	.byte	0x04, 0x28
        /*0082*/ 	.short	(.L_728 - .L_727)


	//   ....[0]....
.L_727:
        /*0084*/ 	.word	0x0001f110


	//   ....[1]....
        /*0088*/ 	.word	0x0001f130


	//   ....[2]....
        /*008c*/ 	.word	0x0001f150


	//   ....[3]....
        /*0090*/ 	.word	0x0001f170


	//   ....[4]....
        /*0094*/ 	.word	0x0001f190


	//   ....[5]....
        /*0098*/ 	.word	0x0001f5c0


	//   ....[6]....
        /*009c*/ 	.word	0x0001f5f0


	//   ....[7]....
        /*00a0*/ 	.word	0x0001f620


	//   ....[8]....
        /*00a4*/ 	.word	0x0001f640


	//   ....[9]....
        /*00a8*/ 	.word	0x0001f670


	//   ....[10]....
        /*00ac*/ 	.word	0x0001f700


	//   ....[11]....
        /*00b0*/ 	.word	0x0001f750


	//   ....[12]....
        /*00b4*/ 	.word	0x0001f760


	//   ....[13]....
        /*00b8*/ 	.word	0x0001f770


	//   ....[14]....
        /*00bc*/ 	.word	0x0001f860


	//   ....[15]....
        /*00c0*/ 	.word	0x0001f870


	//   ....[16]....
        /*00c4*/ 	.word	0x0001f8c0


	//   ....[17]....
        /*00c8*/ 	.word	0x0001f900


	//   ....[18]....
        /*00cc*/ 	.word	0x0001f940


	//   ....[19]....
        /*00d0*/ 	.word	0x0001fa50


	//   ....[20]....
        /*00d4*/ 	.word	0x0001fa60


	//----- nvinfo : EIATTR_VRC_CTA_INIT_COUNT
	.align		4
.L_728:
        /*00d8*/ 	.byte	0x02, 0x4a
	.zero		1
	.zero		1


	//----- nvinfo : EIATTR_EXIT_INSTR_OFFSETS
	.align		4
        /*00dc*/ 	.byte	0x04, 0x1c
        /*00de*/ 	.short	(.L_730 - .L_729)


	//   ....[0]....
.L_729:
        /*00e0*/ 	.word	0x00000a30


	//   ....[1]....
        /*00e4*/ 	.word	0x00020df0


	//----- nvinfo : EIATTR_MAX_THREADS
	.align		4
.L_730:
        /*00e8*/ 	.byte	0x04, 0x05
        /*00ea*/ 	.short	(.L_732 - .L_731)
.L_731:
        /*00ec*/ 	.word	0x00000100
        /*00f0*/ 	.word	0x00000001
        /*00f4*/ 	.word	0x00000001


	//----- nvinfo : EIATTR_CBANK_PARAM_SIZE
	.align		4
.L_732:
        /*00f8*/ 	.byte	0x03, 0x19
        /*00fa*/ 	.short	0x00e8


	//----- nvinfo : EIATTR_PARAM_CBANK
	.align		4
        /*00fc*/ 	.byte	0x04, 0x0a
        /*00fe*/ 	.short	(.L_734 - .L_733)
	.align		4
.L_733:
        /*0100*/ 	.word	index@(.nv.constant0._ZN10layer_norm31ln_parallel_residual_fwd_kernelINS_13Kernel_traitsI6__halfS2_S2_S2_fjLj8192ELj1ELj1ELj8ELj16ENS_18Kernel_traits_baseILj8192ES2_S2_S2_S2_fjLj256EEEEELb1ELb0ELb1EEEvNS_9FwdParamsE)
        /*0104*/ 	.short	0x0380
        /*0106*/ 	.short	0x00e8


	//----- nvinfo : EIATTR_SW_WAR
	.align		4
.L_734:
        /*0108*/ 	.byte	0x04, 0x36
        /*010a*/ 	.short	(.L_736 - .L_735)
.L_735:
        /*010c*/ 	.word	0x00000008
.L_736:


//--------------------- .nv.info._ZN10layer_norm31ln_parallel_residual_fwd_kernelINS_13Kernel_traitsI6__halfS2_S2_S2_fjLj8192ELj1ELj1ELj8ELj16ENS_18Kernel_traits_baseILj8192ES2_S2_S2_S2_fjLj256EEEEELb1ELb1ELb0EEEvNS_9FwdParamsE --------------------------
	.section	.nv.info._ZN10layer_norm31ln_parallel_residual_fwd_kernelINS_13Kernel_traitsI6__halfS2_S2_S2_fjLj8192ELj1ELj1ELj8ELj16ENS_18Kernel_traits_baseILj8192ES2_S2_S2_S2_fjLj256EEEEELb1ELb1ELb0EEEvNS_9FwdParamsE,"",@"SHT_CUDA_INFO"
	.sectionflags	@""
	.align	4


	//----- nvinfo : EIATTR_CUDA_API_VERSION
	.align		4
        /*0000*/ 	.byte	0x04, 0x37
        /*0002*/ 	.short	(.L_738 - .L_737)
.L_737:
        /*0004*/ 	.word	0x00000082


	//----- nvinfo : EIATTR_KPARAM_INFO
	.align		4
.L_738:
        /*0008*/ 	.byte	0x04, 0x17
        /*000a*/ 	.short	(.L_740 - .L_739)
.L_739:
        /*000c*/ 	.word	0x00000000
        /*0010*/ 	.short	0x0000
        /*0012*/ 	.short	0x0000
        /*0014*/ 	.byte	0x00, 0xf0, 0xa1, 0x03


	//----- nvinfo : EIATTR_SPARSE_MMA_MASK
	.align		4
.L_740:
        /*0018*/ 	.byte	0x03, 0x50
        /*001a*/ 	.short	0x0000


	//----- nvinfo : EIATTR_MAXREG_COUNT
	.align		4
        /*001c*/ 	.byte	0x03, 0x1b
        /*001e*/ 	.short	0x00ff


	//----- nvinfo : EIATTR_NUM_BARRIERS
	.align		4
        /*0020*/ 	.byte	0x02, 0x4c
        /*0022*/ 	.byte	0x01
	.zero		1


	//----- nvinfo : EIATTR_MERCURY_ISA_VERSION
	.align		4
        /*0024*/ 	.byte	0x03, 0x5f
        /*0026*/ 	.short	0x0101


	//----- nvinfo : EIATTR_COOP_GROUP_MASK_REGIDS
	.align		4
        /*0028*/ 	.byte	0x04, 0x29
        /*002a*/ 	.short	(.L_742 - .L_741)


	//   ....[0]....
.L_741:
        /*002c*/ 	.word	0xffffffff


	//   ....[1]....
        /*0030*/ 	.word	0xffffffff


	//   ....[2]....
        /*0034*/ 	.word	0xffffffff


	//   ....[3]....
        /*0038*/ 	.word	0xffffffff


	//   ....[4]....
        /*003c*/ 	.word	0xffffffff


	//   ....[5]....
        /*0040*/ 	.word	0xffffffff


	//   ....[6]....
        /*0044*/ 	.word	0xffffffff


	//   ....[7]....
        /*0048*/ 	.word	0xffffffff


	//   ....[8]....
        /*004c*/ 	.word	0xffffffff


	//   ....[9]....
        /*0050*/ 	.word	0xffffffff


	//   ....[10]....
        /*0054*/ 	.word	0xffffffff


	//   ....[11]....
        /*0058*/ 	.word	0xffffffff


	//   ....[12]....
        /*005c*/ 	.word	0xffffffff


	//   ....[13]....
        /*0060*/ 	.word	0xffffffff


	//   ....[14]....
        /*0064*/ 	.word	0xffffffff


	//   ....[15]....
        /*0068*/ 	.word	0xffffffff


	//   ....[16]....
        /*006c*/ 	.word	0xffffffff


	//   ....[17]....
        /*0070*/ 	.word	0xffffffff


	//   ....[18]....
        /*0074*/ 	.word	0xffffffff


	//   ....[19]....
        /*0078*/ 	.word	0xffffffff


	//   ....[20]....
        /*007c*/ 	.word	0xffffffff


	//----- nvinfo : EIATTR_COOP_GROUP_INSTR_OFFSETS
	.align		4
.L_742:
        /*0080*/ 	.byte	0x04, 0x28
        /*0082*/ 	.short	(.L_744 - .L_743)


	//   ....[0]....
.L_743:
        /*0084*/ 	.word	0x00027810


	//   ....[1]....
        /*0088*/ 	.word	0x00027830


	//   ....[2]....
        /*008c*/ 	.word	0x00027850


	//   ....[3]....
        /*0090*/ 	.word	0x00027870


	//   ....[4]....
        /*0094*/ 	.word	0x00027890


	//   ....[5]....
        /*0098*/ 	.word	0x00027d20


	//   ....[6]....
        /*009c*/ 	.word	0x00027d40


	//   ....[7]....
        /*00a0*/ 	.word	0x00027d60


	//   ....[8]....
        /*00a4*/ 	.word	0x00027d80


	//   ....[9]....
        /*00a8*/ 	.word	0x00027da0


	//   ....[10]....
        /*00ac*/ 	.word	0x00027f20


	//   ....[11]....
        /*00b0*/ 	.word	0x00027f60


	//   ....[12]....
        /*00b4*/ 	.word	0x00027f70


	//   ....[13]....
        /*00b8*/ 	.word	0x00027fb0


	//   ....[14]....
        /*00bc*/ 	.word	0x00028090


	//   ....[15]....
        /*00c0*/ 	.word	0x000280b0


	//   ....[16]....
        /*00c4*/ 	.word	0x000280d0


	//   ....[17]....
        /*00c8*/ 	.word	0x00028170


	//   ....[18]....
        /*00cc*/ 	.word	0x000281d0


	//   ....[19]....
        /*00d0*/ 	.word	0x00028270


	//   ....[20]....
        /*00d4*/ 	.word	0x000282a0


	//----- nvinfo : EIATTR_VRC_CTA_INIT_COUNT
	.align		4
.L_744:
        /*00d8*/ 	.byte	0x02, 0x4a
	.zero		1
	.zero		1


	//----- nvinfo : EIATTR_EXIT_INSTR_OFFSETS
	.align		4
        /*00dc*/ 	.byte	0x04, 0x1c
        /*00de*/ 	.short	(.L_746 - .L_745)


	//   ....[0]....
.L_745:
        /*00e0*/ 	.word	0x00000720


	//   ....[1]....
        /*00e4*/ 	.word	0x00029060


	//----- nvinfo : EIATTR_MAX_THREADS
	.align		4
.L_746:
        /*00e8*/ 	.byte	0x04, 0x05
        /*00ea*/ 	.short	(.L_748 - .L_747)
.L_747:
        /*00ec*/ 	.word	0x00000100
        /*00f0*/ 	.word	0x00000001
        /*00f4*/ 	.word	0x00000001


	//----- nvinfo : EIATTR_CRS_STACK_SIZE
	.align		4
.L_748:
        /*00f8*/ 	.byte	0x04, 0x1e
        /*00fa*/ 	.short	(.L_750 - .L_749)
.L_749:
        /*00fc*/ 	.word	0x00000000


	//----- nvinfo : EIATTR_CBANK_PARAM_SIZE
	.align		4
.L_750:
        /*0100*/ 	.byte	0x03, 0x19
        /*0102*/ 	.short	0x00e8


	//----- nvinfo : EIATTR_PARAM_CBANK
	.align		4
        /*0104*/ 	.byte	0x04, 0x0a
        /*0106*/ 	.short	(.L_752 - .L_751)
	.align		4
.L_751:
        /*0108*/ 	.word	index@(.nv.constant0._ZN10layer_norm31ln_parallel_residual_fwd_kernelINS_13Kernel_traitsI6__halfS2_S2_S2_fjLj8192ELj1ELj1ELj8ELj16ENS_18Kernel_traits_baseILj8192ES2_S2_S2_S2_fjLj256EEEEELb1ELb1ELb0EEEvNS_9FwdParamsE)
        /*010c*/ 	.short	0x0380
        /*010e*/ 	.short	0x00e8


	//----- nvinfo : EIATTR_SW_WAR
	.align		4
.L_752:
        /*0110*/ 	.byte	0x04, 0x36
        /*0112*/ 	.short	(.L_754 - .L_753)
.L_753:
        /*0114*/ 	.word	0x00000008
.L_754:


//--------------------- .nv.info._ZN10layer_norm31ln_parallel_residual_fwd_kernelINS_13Kernel_traitsI6__halfS2_S2_S2_fjLj8192ELj1ELj1ELj8ELj16ENS_18Kernel_traits_baseILj8192ES2_S2_S2_S2_fjLj256EEEEELb1ELb1ELb1EEEvNS_9FwdParamsE --------------------------
	.section	.nv.info._ZN10layer_norm31ln_parallel_residual_fwd_kernelINS_13Kernel_traitsI6__halfS2_S2_S2_fjLj8192ELj1ELj1ELj8ELj16ENS_18Kernel_traits_baseILj8192ES2_S2_S2_S2_fjLj256EEEEELb1ELb1ELb1EEEvNS_9FwdParamsE,"",@"SHT_CUDA_INFO"
	.sectionflags	@""
	.align	4


	//----- nvinfo : EIATTR_CUDA_API_VERSION
	.align		4
        /*0000*/ 	.byte	0x04, 0x37
        /*0002*/ 	.short	(.L_756 - .L_755)
.L_755:
        /*0004*/ 	.word	0x00000082


	//----- nvinfo : EIATTR_KPARAM_INFO
	.align		4
.L_756:
        /*0008*/ 	.byte	0x04, 0x17
        /*000a*/ 	.short	(.L_758 - .L_757)
.L_757:
        /*000c*/ 	.word	0x00000000
        /*0010*/ 	.short	0x0000
        /*0012*/ 	.short	0x0000
        /*0014*/ 	.byte	0x00, 0xf0, 0xa1, 0x03


	//----- nvinfo : EIATTR_SPARSE_MMA_MASK
	.align		4
.L_758:
        /*0018*/ 	.byte	0x03, 0x50
        /*001a*/ 	.short	0x0000


	//----- nvinfo : EIATTR_MAXREG_COUNT
	.align		4
        /*001c*/ 	.byte	0x03, 0x1b
        /*001e*/ 	.short	0x00ff


	//----- nvinfo : EIATTR_NUM_BARRIERS
	.align		4
        /*0020*/ 	.byte	0x02, 0x4c
        /*0022*/ 	.byte	0x01
	.zero		1


	//----- nvinfo : EIATTR_MERCURY_ISA_VERSION
	.align		4
        /*0024*/ 	.byte	0x03, 0x5f
        /*0026*/ 	.short	0x0101


	//----- nvinfo : EIATTR_COOP_GROUP_MASK_REGIDS
	.align		4
        /*0028*/ 	.byte	0x04, 0x29
        /*002a*/ 	.short	(.L_760 - .L_759)


	//   ....[0]....
.L_759:
        /*002c*/ 	.word	0xffffffff


	//   ....[1]....
        /*0030*/ 	.word	0xffffffff


	//   ....[2]....
        /*0034*/ 	.word	0xffffffff


	//   ....[3]....
        /*0038*/ 	.word	0xffffffff


	//   ....[4]....
        /*003c*/ 	.word	0xffffffff


	//   ....[5]....
        /*0040*/ 	.word	0xffffffff


	//   ....[6]....
        /*0044*/ 	.word	0xffffffff


	//   ....[7]....
        /*0048*/ 	.word	0xffffffff


	//   ....[8]....
        /*004c*/ 	.word	0xffffffff


	//   ....[9]....
        /*0050*/ 	.word	0xffffffff


	//   ....[10]....
        /*0054*/ 	.word	0xffffffff


	//   ....[11]....
        /*0058*/ 	.word	0xffffffff


	//   ....[12]....
        /*005c*/ 	.word	0xffffffff


	//   ....[13]....
        /*0060*/ 	.word	0xffffffff


	//   ....[14]....
        /*0064*/ 	.word	0xffffffff


	//   ....[15]....
        /*0068*/ 	.word	0xffffffff


	//   ....[16]....
        /*006c*/ 	.word	0xffffffff


	//   ....[17]....
        /*0070*/ 	.word	0xffffffff


	//   ....[18]....
        /*0074*/ 	.word	0xffffffff


	//   ....[19]....
        /*0078*/ 	.word	0xffffffff


	//   ....[20]....
        /*007c*/ 	.word	0xffffffff


	//----- nvinfo : EIATTR_COOP_GROUP_INSTR_OFFSETS
	.align		4
.L_760:
        /*0080*/ 	.byte	0x04, 0x28
        /*0082*/ 	.short	(.L_762 - .L_761)


	//   ....[0]....
.L_761:
        /*0084*/ 	.word	0x00020aa0


	//   ....[1]....
        /*0088*/ 	.word	0x00020ae0


	//   ....[2]....
        /*008c*/ 	.word	0x00020b10


	//   ....[3]....
        /*0090*/ 	.word	0x00020b30


	//   ....[4]....
        /*0094*/ 	.word	0x00020b50


	//   ....[5]....
        /*0098*/ 	.word	0x00020f80


	//   ....[6]....
        /*009c*/ 	.word	0x00020fa0


	//   ....[7]....
        /*00a0*/ 	.word	0x00020fc0


	//   ....[8]....
        /*00a4*/ 	.word	0x00020fe0


	//   ....[9]....
        /*00a8*/ 	.word	0x00021000


	//   ....[10]....
        /*00ac*/ 	.word	0x000211b0


	//   ....[11]....
        /*00b0*/ 	.word	0x000211f0


	//   ....[12]....
        /*00b4*/ 	.word	0x00021200


	//   ....[13]....
        /*00b8*/ 	.word	0x00021240


	//   ....[14]....
        /*00bc*/ 	.word	0x00021320


	//   ....[15]....
        /*00c0*/ 	.word	0x00021340


	//   ....[16]....
        /*00c4*/ 	.word	0x00021360


	//   ....[17]....
        /*00c8*/ 	.word	0x00021410


	//   ....[18]....
        /*00cc*/ 	.word	0x00021460


	//   ....[19]....
        /*00d0*/ 	.word	0x000214f0


	//   ....[20]....
        /*00d4*/ 	.word	0x00021530


	//----- nvinfo : EIATTR_VRC_CTA_INIT_COUNT
	.align		4
.L_762:
        /*00d8*/ 	.byte	0x02, 0x4a
	.zero		1
	.zero		1


	//----- nvinfo : EIATTR_EXIT_INSTR_OFFSETS
	.align		4
        /*00dc*/ 	.byte	0x04, 0x1c
        /*00de*/ 	.short	(.L_764 - .L_763)


	//   ....[0]....
.L_763:
        /*00e0*/ 	.word	0x00000270


	//   ....[1]....
        /*00e4*/ 	.word	0x000221c0


	//----- nvinfo : EIATTR_MAX_THREADS
	.align		4
.L_764:
        /*00e8*/ 	.byte	0x04, 0x05
        /*00ea*/ 	.short	(.L_766 - .L_765)
.L_765:
        /*00ec*/ 	.word	0x00000100
        /*00f0*/ 	.word	0x00000001
        /*00f4*/ 	.word	0x00000001


	//----- nvinfo : EIATTR_CRS_STACK_SIZE
	.align		4
.L_766:
        /*00f8*/ 	.byte	0x04, 0x1e
        /*00fa*/ 	.short	(.L_768 - .L_767)
.L_767:
        /*00fc*/ 	.word	0x00000000


	//----- nvinfo : EIATTR_CBANK_PARAM_SIZE
	.align		4
.L_768:
        /*0100*/ 	.byte	0x03, 0x19
        /*0102*/ 	.short	0x00e8


	//----- nvinfo : EIATTR_PARAM_CBANK
	.align		4
        /*0104*/ 	.byte	0x04, 0x0a
        /*0106*/ 	.short	(.L_770 - .L_769)
	.align		4
.L_769:
        /*0108*/ 	.word	index@(.nv.constant0._ZN10layer_norm31ln_parallel_residual_fwd_kernelINS_13Kernel_traitsI6__halfS2_S2_S2_fjLj8192ELj1ELj1ELj8ELj16ENS_18Kernel_traits_baseILj8192ES2_S2_S2_S2_fjLj256EEEEELb1ELb1ELb1EEEvNS_9FwdParamsE)
        /*010c*/ 	.short	0x0380
        /*010e*/ 	.short	0x00e8


	//----- nvinfo : EIATTR_SW_WAR
	.align		4
.L_770:
        /*0110*/ 	.byte	0x04, 0x36
        /*0112*/ 	.short	(.L_772 - .L_771)
.L_771:
        /*0114*/ 	.word	0x00000008
.L_772:


//--------------------- .nv.info._ZN10layer_norm31ln_parallel_residual_fwd_kernelINS_13Kernel_traitsIf13__nv_bfloat16S2_S2_fjLj8192ELj1ELj1ELj8ELj16ENS_18Kernel_traits_baseILj8192EfS2_S2_S2_fjLj256EEEEELb0ELb0ELb0EEEvNS_9FwdParamsE --------------------------
	.section	.nv.info._ZN10layer_norm31ln_parallel_residual_fwd_kernelINS_13Kernel_traitsIf13__nv_bfloat16S2_S2_fjLj8192ELj1ELj1ELj8ELj16ENS_18Kernel_traits_baseILj8192EfS2_S2_S2_fjLj256EEEEELb0ELb0ELb0EEEvNS_9FwdParamsE,"",@"SHT_CUDA_INFO"
	.sectionflags	@""
	.align	4


	//----- nvinfo : EIATTR_CUDA_API_VERSION
	.align		4
        /*0000*/ 	.byte	0x04, 0x37
        /*0002*/ 	.short	(.L_774 - .L_773)
.L_773:
        /*0004*/ 	.word	0x00000082


	//----- nvinfo : EIATTR_KPARAM_INFO
	.align		4
.L_774:
        /*0008*/ 	.byte	0x04, 0x17
        /*000a*/ 	.short	(.L_776 - .L_775)
.L_775:
        /*000c*/ 	.word	0x00000000
        /*0010*/ 	.short	0x0000
        /*0012*/ 	.short	0x0000
        /*0014*/ 	.byte	0x00, 0xf0, 0xa1, 0x03


	//----- nvinfo : EIATTR_SPARSE_MMA_MASK
	.align		4
.L_776:
        /*0018*/ 	.byte	0x03, 0x50
        /*001a*/ 	.short	0x0000


	//----- nvinfo : EIATTR_MAXREG_COUNT
	.align		4
        /*001c*/ 	.byte	0x03, 0x1b
        /*001e*/ 	.short	0x00ff


	//----- nvinfo : EIATTR_NUM_BARRIERS
	.align		4
        /*0020*/ 	.byte	0x02, 0x4c
        /*0022*/ 	.byte	0x01
	.zero		1


	//----- nvinfo : EIATTR_MERCURY_ISA_VERSION
	.align		4
        /*0024*/ 	.byte	0x03, 0x5f
        /*0026*/ 	.short	0x0101


	//----- nvinfo : EIATTR_COOP_GROUP_MASK_REGIDS
	.align		4
        /*0028*/ 	.byte	0x04, 0x29
        /*002a*/ 	.short	(.L_778 - .L_777)


	//   ....[0]....
.L_777:
        /*002c*/ 	.word	0xffffffff


	//   ....[1]....
        /*0030*/ 	.word	0xffffffff


	//   ....[2]....
        /*0034*/ 	.word	0xffffffff


	//   ....[3]....
        /*0038*/ 	.word	0xffffffff


	//   ....[4]....
        /*003c*/ 	.word	0xffffffff


	//   ....[5]....
        /*0040*/ 	.word	0xffffffff


	//   ....[6]....
        /*0044*/ 	.word	0xffffffff


	//   ....[7]....
        /*0048*/ 	.word	0xffffffff


	//   ....[8]....
        /*004c*/ 	.word	0xffffffff


	//   ....[9]....
        /*0050*/ 	.word	0xffffffff


	//   ....[10]....
        /*0054*/ 	.word	0xffffffff


	//   ....[11]....
        /*0058*/ 	.word	0xffffffff


	//   ....[12]....
        /*005c*/ 	.word	0xffffffff


	//   ....[13]....
        /*0060*/ 	.word	0xffffffff


	//   ....[14]....
        /*0064*/ 	.word	0xffffffff


	//   ....[15]....
        /*0068*/ 	.word	0xffffffff


	//   ....[16]....
        /*006c*/ 	.word	0xffffffff


	//   ....[17]....
        /*0070*/ 	.word	0xffffffff


	//   ....[18]....
        /*0074*/ 	.word	0xffffffff


	//   ....[19]....
        /*0078*/ 	.word	0xffffffff


	//   ....[20]....
        /*007c*/ 	.word	0xffffffff


	//----- nvinfo : EIATTR_COOP_GROUP_INSTR_OFFSETS
	.align		4
.L_778:
        /*0080*/ 	.byte	0x04, 0x28
        /*0082*/ 	.short	(.L_780 - .L_779)


	//   ....[0]....
.L_779:
        /*0084*/ 	.word	0x00004600


	//   ....[1]....
        /*0088*/ 	.word	0x00004620


	//   ....[2]....
        /*008c*/ 	.word	0x00004640


	//   ....[3]....
        /*0090*/ 	.word	0x00004660


	//   ....[4]....
        /*0094*/ 	.word	0x00004680


	//   ....[5]....
        /*0098*/ 	.word	0x00004ad0


	//   ....[6]....
        /*009c*/ 	.word	0x00004af0


	//   ....[7]....
        /*00a0*/ 	.word	0x00004b10


	//   ....[8]....
        /*00a4*/ 	.word	0x00004b40


	//   ....[9]....
        /*00a8*/ 	.word	0x00004b70


	//   ....[10]....
        /*00ac*/ 	.word	0x00004d20


	//   ....[11]....
        /*00b0*/ 	.word	0x00004d60


	//   ....[12]....
        /*00b4*/ 	.word	0x00004d70


	//   ....[13]....
        /*00b8*/ 	.word	0x00004db0


	//   ....[14]....
        /*00bc*/ 	.word	0x00004e90


	//   ....[15]....
        /*00c0*/ 	.word	0x00004eb0


	//   ....[16]....
        /*00c4*/ 	.word	0x00004ed0


	//   ....[17]....
        /*00c8*/ 	.word	0x00004f60


	//   ....[18]....
        /*00cc*/ 	.word	0x00004fd0


	//   ....[19]....
        /*00d0*/ 	.word	0x00005060


	//   ....[20]....
        /*00d4*/ 	.word	0x00005090


	//----- nvinfo : EIATTR_VRC_CTA_INIT_COUNT
	.align		4
.L_780:
        /*00d8*/ 	.byte	0x02, 0x4a
	.zero		1
	.zero		1


	//----- nvinfo : EIATTR_EXIT_INSTR_OFFSETS
	.align		4
        /*00dc*/ 	.byte	0x04, 0x1c
        /*00de*/ 	.short	(.L_782 - .L_781)


	//   ....[0]....
.L_781:
        /*00e0*/ 	.word	0x00001710


	//   ....[1]....
        /*00e4*/ 	.word	0x00005e00


	//----- nvinfo : EIATTR_MAX_THREADS
	.align		4
.L_782:
        /*00e8*/ 	.byte	0x04, 0x05
        /*00ea*/ 	.short	(.L_784 - .L_783)
.L_783:
        /*00ec*/ 	.word	0x00000100
        /*00f0*/ 	.word	0x00000001
        /*00f4*/ 	.word	0x00000001


	//----- nvinfo : EIATTR_CRS_STACK_SIZE
	.align		4
.L_784:
        /*00f8*/ 	.byte	0x04, 0x1e
        /*00fa*/ 	.short	(.L_786 - .L_785)
.L_785:
        /*00fc*/ 	.word	0x00000000


	//----- nvinfo : EIATTR_CBANK_PARAM_SIZE
	.align		4
.L_786:
        /*0100*/ 	.byte	0x03, 0x19
        /*0102*/ 	.short	0x00e8


	//----- nvinfo : EIATTR_PARAM_CBANK
	.align		4
        /*0104*/ 	.byte	0x04, 0x0a
        /*0106*/ 	.short	(.L_788 - .L_787)
	.align		4
.L_787:
        /*0108*/ 	.word	index@(.nv.constant0._ZN10layer_norm31ln_parallel_residual_fwd_kernelINS_13Kernel_traitsIf13__nv_bfloat16S2_S2_fjLj8192ELj1ELj1ELj8ELj16ENS_18Kernel_traits_baseILj8192EfS2_S2_S2_fjLj256EEEEELb0ELb0ELb0EEEvNS_9FwdParamsE)
        /*010c*/ 	.short	0x0380
        /*010e*/ 	.short	0x00e8


	//----- nvinfo : EIATTR_SW_WAR
	.align		4
.L_788:
        /*0110*/ 	.byte	0x04, 0x36
        /*0112*/ 	.short	(.L_790 - .L_789)
.L_789:
        /*0114*/ 	.word	0x00000008
.L_790:


//--------------------- .nv.info._ZN10layer_norm31ln_parallel_residual_fwd_kernelINS_13Kernel_traitsIf13__nv_bfloat16S2_S2_fjLj8192ELj1ELj1ELj8ELj16ENS_18Kernel_traits_baseILj8192EfS2_S2_S2_fjLj256EEEEELb0ELb0ELb1EEEvNS_9FwdParamsE --------------------------
	.section	.nv.info._ZN10layer_norm31ln_parallel_residual_fwd_kernelINS_13Kernel_traitsIf13__nv_bfloat16S2_S2_fjLj8192ELj1ELj1ELj8ELj16ENS_18Kernel_traits_baseILj8192EfS2_S2_S2_fjLj256EEEEELb0ELb0ELb1EEEvNS_9FwdParamsE,"",@"SHT_CUDA_INFO"
	.sectionflags	@""
	.align	4


	//----- nvinfo : EIATTR_CUDA_API_VERSION
	.align		4
        /*0000*/ 	.byte	0x04, 0x37
        /*0002*/ 	.short	(.L_792 - .L_791)
.L_791:
        /*0004*/ 	.word	0x00000082


	//----- nvinfo : EIATTR_KPARAM_INFO
	.align		4
.L_792:
        /*0008*/ 	.byte	0x04, 0x17
        /*000a*/ 	.short	(.L_794 - .L_793)
.L_793:
        /*000c*/ 	.word	0x00000000
        /*0010*/ 	.short	0x0000
        /*0012*/ 	.short	0x0000
        /*0014*/ 	.byte	0x00, 0xf0, 0xa1, 0x03


	//----- nvinfo : EIATTR_SPARSE_MMA_MASK
	.align		4
.L_794:
        /*0018*/ 	.byte	0x03, 0x50
        /*001a*/ 	.short	0x0000


	//----- nvinfo : EIATTR_MAXREG_COUNT
	.align		4
        /*001c*/ 	.byte	0x03, 0x1b
        /*001e*/ 	.short	0x00ff


	//----- nvinfo : EIATTR_NUM_BARRIERS
	.align		4
        /*0020*/ 	.byte	0x02, 0x4c
        /*0022*/ 	.byte	0x01
	.zero		1


	//----- nvinfo : EIATTR_MERCURY_ISA_VERSION
	.align		4
        /*0024*/ 	.byte	0x03, 0x5f
        /*0026*/ 	.short	0x0101


	//----- nvinfo : EIATTR_COOP_GROUP_MASK_REGIDS
	.align		4
        /*0028*/ 	.byte	0x04, 0x29
        /*002a*/ 	.short	(.L_796 - .L_795)


	//   ....[0]....
.L_795:
        /*002c*/ 	.word	0xffffffff


	//   ....[1]....
        /*0030*/ 	.word	0xffffffff


	//   ....[2]....
        /*0034*/ 	.word	0xffffffff


	//   ....[3]....
        /*0038*/ 	.word	0xffffffff


	//   ....[4]....
        /*003c*/ 	.word	0xffffffff


	//   ....[5]....
        /*0040*/ 	.word	0xffffffff


	//   ....[6]....
        /*0044*/ 	.word	0xffffffff


	//   ....[7]....
        /*0048*/ 	.word	0xffffffff


	//   ....[8]....
        /*004c*/ 	.word	0xffffffff


	//   ....[9]....
        /*0050*/ 	.word	0xffffffff


	//   ....[10]....
        /*0054*/ 	.word	0xffffffff


	//   ....[11]....
        /*0058*/ 	.word	0xffffffff


	//   ....[12]....
        /*005c*/ 	.word	0xffffffff


	//   ....[13]....
        /*0060*/ 	.word	0xffffffff


	//   ....[14]....
        /*0064*/ 	.word	0xffffffff


	//   ....[15]....
        /*0068*/ 	.word	0xffffffff


	//   ....[16]....
        /*006c*/ 	.word	0xffffffff


	//   ....[17]....
        /*0070*/ 	.word	0xffffffff


	//   ....[18]....
        /*0074*/ 	.word	0xffffffff


	//   ....[19]....
        /*0078*/ 	.word	0xffffffff


	//   ....[20]....
        /*007c*/ 	.word	0xffffffff


	//----- nvinfo : EIATTR_COOP_GROUP_INSTR_OFFSETS
	.align		4
.L_796:
        /*0080*/ 	.byte	0x04, 0x28
        /*0082*/ 	.short	(.L_798 - .L_797)


	//   ....[0]....
.L_797:
        /*0084*/ 	.word	0x000036f0


	//   ....[1]....
        /*0088*/ 	.word	0x00003710


	//   ....[2]....
        /*008c*/ 	.word	0x00003730


	//   ....[3]....
        /*0090*/ 	.word	0x00003750


	//   ....[4]....
        /*0094*/ 	.word	0x00003770


	//   ....[5]....
        /*0098*/ 	.word	0x00003ba0


	//   ....[6]....
        /*009c*/ 	.word	0x00003bc0


	//   ....[7]....
        /*00a0*/ 	.word	0x00003bf0


	//   ....[8]....
        /*00a4*/ 	.word	0x00003c30


	//   ....[9]....
        /*00a8*/ 	.word	0x00003c70


	//   ....[10]....
        /*00ac*/ 	.word	0x00003e20


	//   ....[11]....
        /*00b0*/ 	.word	0x00003e60


	//   ....[12]....
        /*00b4*/ 	.word	0x00003e70


	//   ....[13]....
        /*00b8*/ 	.word	0x00003eb0


	//   ....[14]....
        /*00bc*/ 	.word	0x00003f80


	//   ....[15]....
        /*00c0*/ 	.word	0x00003fb0


	//   ....[16]....
        /*00c4*/ 	.word	0x00003fd0


	//   ....[17]....
        /*00c8*/ 	.word	0x00004060


	//   ....[18]....
        /*00cc*/ 	.word	0x000040c0


	//   ....[19]....
        /*00d0*/ 	.word	0x00004160


	//   ....[20]....
        /*00d4*/ 	.word	0x00004180


	//----- nvinfo : EIATTR_VRC_CTA_INIT_COUNT
	.align		4
.L_798:
        /*00d8*/ 	.byte	0x02, 0x4a
	.zero		1
	.zero		1


	//----- nvinfo : EIATTR_EXIT_INSTR_OFFSETS
	.align		4
        /*00dc*/ 	.byte	0x04, 0x1c
        /*00de*/ 	.short	(.L_800 - .L_799)


	//   ....[0]....
.L_799:
        /*00e0*/ 	.word	0x00000c10


	//   ....[1]....
        /*00e4*/ 	.word	0x00004db0


	//----- nvinfo : EIATTR_MAX_THREADS
	.align		4
.L_800:
        /*00e8*/ 	.byte	0x04, 0x05
        /*00ea*/ 	.short	(.L_802 - .L_801)
.L_801:
        /*00ec*/ 	.word	0x00000100
        /*00f0*/ 	.word	0x00000001
        /*00f4*/ 	.word	0x00000001


	//----- nvinfo : EIATTR_CRS_STACK_SIZE
	.align		4
.L_802:
        /*00f8*/ 	.byte	0x04, 0x1e
        /*00fa*/ 	.short	(.L_804 - .L_803)
.L_803:
        /*00fc*/ 	.word	0x00000000


	//----- nvinfo : EIATTR_CBANK_PARAM_SIZE
	.align		4
.L_804:
        /*0100*/ 	.byte	0x03, 0x19
        /*0102*/ 	.short	0x00e8


	//----- nvinfo : EIATTR_PARAM_CBANK
	.align		4
        /*0104*/ 	.byte	0x04, 0x0a
        /*0106*/ 	.short	(.L_806 - .L_805)
	.align		4
.L_805:
        /*0108*/ 	.word	index@(.nv.constant0._ZN10layer_norm31ln_parallel_residual_fwd_kernelINS_13Kernel_traitsIf13__nv_bfloat16S2_S2_fjLj8192ELj1ELj1ELj8ELj16ENS_18Kernel_traits_baseILj8192EfS2_S2_S2_fjLj256EEEEELb0ELb0ELb1EEEvNS_9FwdParamsE)
        /*010c*/ 	.short	0x0380
        /*010e*/ 	.short	0x00e8


	//----- nvinfo : EIATTR_SW_WAR
	.align		4
.L_806:
        /*0110*/ 	.byte	0x04, 0x36
        /*0112*/ 	.short	(.L_808 - .L_807)
.L_807:
        /*0114*/ 	.word	0x00000008
.L_808:


//--------------------- .nv.info._ZN10layer_norm31ln_parallel_residual_fwd_kernelINS_13Kernel_traitsIf13__nv_bfloat16S2_S2_fjLj8192ELj1ELj1ELj8ELj16ENS_18Kernel_traits_baseILj8192EfS2_S2_S2_fjLj256EEEEELb0ELb1ELb0EEEvNS_9FwdParamsE --------------------------
	.section	.nv.info._ZN10layer_norm31ln_parallel_residual_fwd_kernelINS_13Kernel_traitsIf13__nv_bfloat16S2_S2_fjLj8192ELj1ELj1ELj8ELj16ENS_18Kernel_traits_baseILj8192EfS2_S2_S2_fjLj256EEEEELb0ELb1ELb0EEEvNS_9FwdParamsE,"",@"SHT_CUDA_INFO"
	.sectionflags	@""
	.align	4


	//----- nvinfo : EIATTR_CUDA_API_VERSION
	.align		4
        /*0000*/ 	.byte	0x04, 0x37
        /*0002*/ 	.short	(.L_810 - .L_809)
.L_809:
        /*0004*/ 	.word	0x00000082


	//----- nvinfo : EIATTR_KPARAM_INFO
	.align		4
.L_810:
        /*0008*/ 	.byte	0x04, 0x17
        /*000a*/ 	.short	(.L_812 - .L_811)
.L_811:
        /*000c*/ 	.word	0x00000000
        /*0010*/ 	.short	0x0000
        /*0012*/ 	.short	0x0000
        /*0014*/ 	.byte	0x00, 0xf0, 0xa1, 0x03


	//----- nvinfo : EIATTR_SPARSE_MMA_MASK
	.align		4
.L_812:
        /*0018*/ 	.byte	0x03, 0x50
        /*001a*/ 	.short	0x0000


	//----- nvinfo : EIATTR_MAXREG_COUNT
	.align		4
        /*001c*/ 	.byte	0x03, 0x1b
        /*001e*/ 	.short	0x00ff


	//----- nvinfo : EIATTR_NUM_BARRIERS
	.align		4
        /*0020*/ 	.byte	0x02, 0x4c
        /*0022*/ 	.byte	0x01
	.zero		1


	//----- nvinfo : EIATTR_MERCURY_ISA_VERSION
	.align		4
        /*0024*/ 	.byte	0x03, 0x5f
        /*0026*/ 	.short	0x0101


	//----- nvinfo : EIATTR_COOP_GROUP_MASK_REGIDS
	.align		4
        /*0028*/ 	.byte	0x04, 0x29
        /*002a*/ 	.short	(.L_814 - .L_813)


	//   ....[0]....
.L_813:
        /*002c*/ 	.word	0xffffffff


	//   ....[1]....
        /*0030*/ 	.word	0xffffffff


	//   ....[2]....
        /*0034*/ 	.word	0xffffffff


	//   ....[3]....
        /*0038*/ 	.word	0xffffffff


	//   ....[4]....
        /*003c*/ 	.word	0xffffffff


	//   ....[5]....
        /*0040*/ 	.word	0xffffffff


	//   ....[6]....
        /*0044*/ 	.word	0xffffffff


	//   ....[7]....
        /*0048*/ 	.word	0xffffffff


	//   ....[8]....
        /*004c*/ 	.word	0xffffffff


	//   ....[9]....
        /*0050*/ 	.word	0xffffffff


	//   ....[10]....
        /*0054*/ 	.word	0xffffffff


	//   ....[11]....
        /*0058*/ 	.word	0xffffffff


	//   ....[12]....
        /*005c*/ 	.word	0xffffffff


	//   ....[13]....
        /*0060*/ 	.word	0xffffffff


	//   ....[14]....
        /*0064*/ 	.word	0xffffffff


	//   ....[15]....
        /*0068*/ 	.word	0xffffffff


	//   ....[16]....
        /*006c*/ 	.word	0xffffffff


	//   ....[17]....
        /*0070*/ 	.word	0xffffffff


	//   ....[18]....
        /*0074*/ 	.word	0xffffffff


	//   ....[19]....
        /*0078*/ 	.word	0xffffffff


	//   ....[20]....
        /*007c*/ 	.word	0xffffffff


	//----- nvinfo : EIATTR_COOP_GROUP_INSTR_OFFSETS
	.align		4
.L_814:
        /*0080*/ 	.byte	0x04, 0x28
        /*0082*/ 	.short	(.L_816 - .L_815)


	//   ....[0]....
.L_815:
        /*0084*/ 	.word	0x00003610


	//   ....[1]....
        /*0088*/ 	.word	0x00003630


	//   ....[2]....
        /*008c*/ 	.word	0x00003650


	//   ....[3]....
        /*0090*/ 	.word	0x00003680


	//   ....[4]....
        /*0094*/ 	.word	0x000036b0


	//   ....[5]....
        /*0098*/ 	.word	0x00003b10


	//   ....[6]....
        /*009c*/ 	.word	0x00003b30


	//   ....[7]....
        /*00a0*/ 	.word	0x00003b50


	//   ....[8]....
        /*00a4*/ 	.word	0x00003b70


	//   ....[9]....
        /*00a8*/ 	.word	0x00003b90


	//   ....[10]....
        /*00ac*/ 	.word	0x00003d20


	//   ....[11]....
        /*00b0*/ 	.word	0x00003d60


	//   ....[12]....
        /*00b4*/ 	.word	0x00003e20


	//   ....[13]....
        /*00b8*/ 	.word	0x00003e40


	//   ....[14]....
        /*00bc*/ 	.word	0x00003e60


	//   ....[15]....
        /*00c0*/ 	.word	0x00003eb0


	//   ....[16]....
        /*00c4*/ 	.word	0x00003f00


	//   ....[17]....
        /*00c8*/ 	.word	0x00003f80


	//   ....[18]....
        /*00cc*/ 	.word	0x00003fb0


	//   ....[19]....
        /*00d0*/ 	.word	0x00004070


	//   ....[20]....
        /*00d4*/ 	.word	0x000040a0


	//----- nvinfo : EIATTR_VRC_CTA_INIT_COUNT
	.align		4
.L_816:
        /*00d8*/ 	.byte	0x02, 0x4a
	.zero		1
	.zero		1


	//----- nvinfo : EIATTR_EXIT_INSTR_OFFSETS
	.align		4
        /*00dc*/ 	.byte	0x04, 0x1c
        /*00de*/ 	.short	(.L_818 - .L_817)


	//   ....[0]....
.L_817:
        /*00e0*/ 	.word	0x00000690


	//   ....[1]....
        /*00e4*/ 	.word	0x00004a50


	//----- nvinfo : EIATTR_MAX_THREADS
	.align		4
.L_818:
        /*00e8*/ 	.byte	0x04, 0x05
        /*00ea*/ 	.short	(.L_820 - .L_819)
.L_819:
        /*00ec*/ 	.word	0x00000100
        /*00f0*/ 	.word	0x00000001
        /*00f4*/ 	.word	0x00000001


	//----- nvinfo : EIATTR_CRS_STACK_SIZE
	.align		4
.L_820:
        /*00f8*/ 	.byte	0x04, 0x1e
        /*00fa*/ 	.short	(.L_822 - .L_821)
.L_821:
        /*00fc*/ 	.word	0x00000000


	//----- nvinfo : EIATTR_CBANK_PARAM_SIZE
	.align		4
.L_822:
        /*0100*/ 	.byte	0x03, 0x19
        /*0102*/ 	.short	0x00e8


	//----- nvinfo : EIATTR_PARAM_CBANK
	.align		4
        /*0104*/ 	.byte	0x04, 0x0a
        /*0106*/ 	.short	(.L_824 - .L_823)
	.align		4
.L_823:
        /*0108*/ 	.word	index@(.nv.constant0._ZN10layer_norm31ln_parallel_residual_fwd_kernelINS_13Kernel_traitsIf13__nv_bfloat16S2_S2_fjLj8192ELj1ELj1ELj8ELj16ENS_18Kernel_traits_baseILj8192EfS2_S2_S2_fjLj256EEEEELb0ELb1ELb0EEEvNS_9FwdParamsE)
        /*010c*/ 	.short	0x0380
        /*010e*/ 	.short	0x00e8


	//----- nvinfo : EIATTR_SW_WAR
	.align		4
.L_824:
        /*0110*/ 	.byte	0x04, 0x36
        /*0112*/ 	.short	(.L_826 - .L_825)
.L_825:
        /*0114*/ 	.word	0x00000008
.L_826:


//--------------------- .nv.info._ZN10layer_norm31ln_parallel_residual_fwd_kernelINS_13Kernel_traitsIf13__nv_bfloat16S2_S2_fjLj8192ELj1ELj1ELj8ELj16ENS_18Kernel_traits_baseILj8192EfS2_S2_S2_fjLj256EEEEELb0ELb1ELb1EEEvNS_9FwdParamsE --------------------------
	.section	.nv.info._ZN10layer_norm31ln_parallel_residual_fwd_kernelINS_13Kernel_traitsIf13__nv_bfloat16S2_S2_fjLj8192ELj1ELj1ELj8ELj16ENS_18Kernel_traits_baseILj8192EfS2_S2_S2_fjLj256EEEEELb0ELb1ELb1EEEvNS_9FwdParamsE,"",@"SHT_CUDA_INFO"
	.sectionflags	@""
	.align	4


	//----- nvinfo : EIATTR_CUDA_API_VERSION
	.align		4
        /*0000*/ 	.byte	0x04, 0x37
        /*0002*/ 	.short	(.L_828 - .L_827)
.L_827:
        /*0004*/ 	.word	0x00000082


	//----- nvinfo : EIATTR_KPARAM_INFO
	.align		4
.L_828:
        /*0008*/ 	.byte	0x04, 0x17
        /*000a*/ 	.short	(.L_830 - .L_829)
.L_829:
        /*000c*/ 	.word	0x00000000
        /*0010*/ 	.short	0x0000
        /*0012*/ 	.short	0x0000
        /*0014*/ 	.byte	0x00, 0xf0, 0xa1, 0x03


	//----- nvinfo : EIATTR_SPARSE_MMA_MASK
	.align		4
.L_830:
        /*0018*/ 	.byte	0x03, 0x50
        /*001a*/ 	.short	0x0000


	//----- nvinfo : EIATTR_MAXREG_COUNT
	.align		4
        /*001c*/ 	.byte	0x03, 0x1b
        /*001e*/ 	.short	0x00ff


	//----- nvinfo : EIATTR_NUM_BARRIERS
	.align		4
        /*0020*/ 	.byte	0x02, 0x4c
        /*0022*/ 	.byte	0x01
	.zero		1


	//----- nvinfo : EIATTR_MERCURY_ISA_VERSION
	.align		4
        /*0024*/ 	.byte	0x03, 0x5f
        /*0026*/ 	.short	0x0101


	//----- nvinfo : EIATTR_COOP_GROUP_MASK_REGIDS
	.align		4
        /*0028*/ 	.byte	0x04, 0x29
        /*002a*/ 	.short	(.L_832 - .L_831)


	//   ....[0]....
.L_831:
        /*002c*/ 	.word	0xffffffff


	//   ....[1]....
        /*0030*/ 	.word	0xffffffff


	//   ....[2]....
        /*0034*/ 	.word	0xffffffff


	//   ....[3]....
        /*0038*/ 	.word	0xffffffff


	//   ....[4]....
        /*003c*/ 	.word	0xffffffff


	//   ....[5]....
        /*0040*/ 	.word	0xffffffff


	//   ....[6]....
        /*0044*/ 	.word	0xffffffff


	//   ....[7]....
        /*0048*/ 	.word	0xffffffff


	//   ....[8]....
        /*004c*/ 	.word	0xffffffff


	//   ....[9]....
        /*0050*/ 	.word	0xffffffff


	//   ....[10]....
        /*0054*/ 	.word	0xffffffff


	//   ....[11]....
        /*0058*/ 	.word	0xffffffff


	//   ....[12]....
        /*005c*/ 	.word	0xffffffff


	//   ....[13]....
        /*0060*/ 	.word	0xffffffff


	//   ....[14]....
        /*0064*/ 	.word	0xffffffff


	//   ....[15]....
        /*0068*/ 	.word	0xffffffff


	//   ....[16]....
        /*006c*/ 	.word	0xffffffff


	//   ....[17]....
        /*0070*/ 	.word	0xffffffff


	//   ....[18]....
        /*0074*/ 	.word	0xffffffff


	//   ....[19]....
        /*0078*/ 	.word	0xffffffff


	//   ....[20]....
        /*007c*/ 	.word	0xffffffff


	//----- nvinfo : EIATTR_COOP_GROUP_INSTR_OFFSETS
	.align		4
.L_832:
        /*0080*/ 	.byte	0x04, 0x28
        /*0082*/ 	.short	(.L_834 - .L_833)


	//   ....[0]....
.L_833:
        /*0084*/ 	.word	0x00002e60


	//   ....[1]....
        /*0088*/ 	.word	0x00002e80


	//   ....[2]....
        /*008c*/ 	.word	0x00002ea0


	//   ....[3]....
        /*0090*/ 	.word	0x00002ec0


	//   ....[4]....
        /*0094*/ 	.word	0x00002ee0


	//   ....[5]....
        /*0098*/ 	.word	0x00003310


	//   ....[6]....
        /*009c*/ 	.word	0x00003330


	//   ....[7]....
        /*00a0*/ 	.word	0x00003350


	//   ....[8]....
        /*00a4*/ 	.word	0x00003380


	//   ....[9]....
        /*00a8*/ 	.word	0x000033c0


	//   ....[10]....
        /*00ac*/ 	.word	0x00003570


	//   ....[11]....
        /*00b0*/ 	.word	0x000035b0


	//   ....[12]....
        /*00b4*/ 	.word	0x00003650


	//   ....[13]....
        /*00b8*/ 	.word	0x000036b0


	//   ....[14]....
        /*00bc*/ 	.word	0x000036c0


	//   ....[15]....
        /*00c0*/ 	.word	0x00003750


	//   ....[16]....
        /*00c4*/ 	.word	0x000037b0


	//   ....[17]....
        /*00c8*/ 	.word	0x000037c0


	//   ....[18]....
        /*00cc*/ 	.word	0x00003800


	//   ....[19]....
        /*00d0*/ 	.word	0x000038c0


	//   ....[20]....
        /*00d4*/ 	.word	0x000038e0


	//----- nvinfo : EIATTR_VRC_CTA_INIT_COUNT
	.align		4
.L_834:
        /*00d8*/ 	.byte	0x02, 0x4a
	.zero		1
	.zero		1


	//----- nvinfo : EIATTR_EXIT_INSTR_OFFSETS
	.align		4
        /*00dc*/ 	.byte	0x04, 0x1c
        /*00de*/ 	.short	(.L_836 - .L_835)


	//   ....[0]....
.L_835:
        /*00e0*/ 	.word	0x000003e0


	//   ....[1]....
        /*00e4*/ 	.word	0x00004170


	//----- nvinfo : EIATTR_MAX_THREADS
	.align		4
.L_836:
        /*00e8*/ 	.byte	0x04, 0x05
        /*00ea*/ 	.short	(.L_838 - .L_837)
.L_837:
        /*00ec*/ 	.word	0x00000100
        /*00f0*/ 	.word	0x00000001
        /*00f4*/ 	.word	0x00000001


	//----- nvinfo : EIATTR_CRS_STACK_SIZE
	.align		4
.L_838:
        /*00f8*/ 	.byte	0x04, 0x1e
        /*00fa*/ 	.short	(.L_840 - .L_839)
.L_839:
        /*00fc*/ 	.word	0x00000000


	//----- nvinfo : EIATTR_CBANK_PARAM_SIZE
	.align		4
.L_840:
        /*0100*/ 	.byte	0x03, 0x19
        /*0102*/ 	.short	0x00e8


	//----- nvinfo : EIATTR_PARAM_CBANK
	.align		4
        /*0104*/ 	.byte	0x04, 0x0a
        /*0106*/ 	.short	(.L_842 - .L_841)
	.align		4
.L_841:
        /*0108*/ 	.word	index@(.nv.constant0._ZN10layer_norm31ln_parallel_residual_fwd_kernelINS_13Kernel_traitsIf13__nv_bfloat16S2_S2_fjLj8192ELj1ELj1ELj8ELj16ENS_18Kernel_traits_baseILj8192EfS2_S2_S2_fjLj256EEEEELb0ELb1ELb1EEEvNS_9FwdParamsE)
        /*010c*/ 	.short	0x0380
        /*010e*/ 	.short	0x00e8


	//----- nvinfo : EIATTR_SW_WAR
	.align		4
.L_842:
        /*0110*/ 	.byte	0x04, 0x36
        /*0112*/ 	.short	(.L_844 - .L_843)
.L_843:
        /*0114*/ 	.word	0x00000008
.L_844:


//--------------------- .nv.info._ZN10layer_norm31ln_parallel_residual_fwd_kernelINS_13Kernel_traitsIf13__nv_bfloat16S2_S2_fjLj8192ELj1ELj1ELj8ELj16ENS_18Kernel_traits_baseILj8192EfS2_S2_S2_fjLj256EEEEELb1ELb0ELb0EEEvNS_9FwdParamsE --------------------------
	.section	.nv.info._ZN10layer_norm31ln_parallel_residual_fwd_kernelINS_13Kernel_traitsIf13__nv_bfloat16S2_S2_fjLj8192ELj1ELj1ELj8ELj16ENS_18Kernel_traits_baseILj8192EfS2_S2_S2_fjLj256EEEEELb1ELb0ELb0EEEvNS_9FwdParamsE,"",@"SHT_CUDA_INFO"
	.sectionflags	@""
	.align	4


	//----- nvinfo : EIATTR_CUDA_API_VERSION
	.align		4
        /*0000*/ 	.byte	0x04, 0x37
        /*0002*/ 	.short	(.L_846 - .L_845)
.L_845:
        /*0004*/ 	.word	0x00000082


	//----- nvinfo : EIATTR_KPARAM_INFO
	.align		4
.L_846:
        /*0008*/ 	.byte	0x04, 0x17
        /*000a*/ 	.short	(.L_848 - .L_847)
.L_847:
        /*000c*/ 	.word	0x00000000
        /*0010*/ 	.short	0x0000
        /*0012*/ 	.short	0x0000
        /*0014*/ 	.byte	0x00, 0xf0, 0xa1, 0x03


	//----- nvinfo : EIATTR_SPARSE_MMA_MASK
	.align		4
.L_848:
        /*0018*/ 	.byte	0x03, 0x50
        /*001a*/ 	.short	0x0000


	//----- nvinfo : EIATTR_MAXREG_COUNT
	.align		4
        /*001c*/ 	.byte	0x03, 0x1b
        /*001e*/ 	.short	0x00ff


	//----- nvinfo : EIATTR_NUM_BARRIERS
	.align		4
        /*0020*/ 	.byte	0x02, 0x4c
        /*0022*/ 	.byte	0x01
	.zero		1


	//----- nvinfo : EIATTR_MERCURY_ISA_VERSION
	.align		4
        /*0024*/ 	.byte	0x03, 0x5f
        /*0026*/ 	.short	0x0101


	//----- nvinfo : EIATTR_COOP_GROUP_MASK_REGIDS
	.align		4
        /*0028*/ 	.byte	0x04, 0x29
        /*002a*/ 	.short	(.L_850 - .L_849)


	//   ....[0]....
.L_849:
        /*002c*/ 	.word	0xffffffff


	//   ....[1]....
        /*0030*/ 	.word	0xffffffff


	//   ....[2]....
        /*0034*/ 	.word	0xffffffff


	//   ....[3]....
        /*0038*/ 	.word	0xffffffff


	//   ....[4]....
        /*003c*/ 	.word	0xffffffff


	//   ....[5]....
        /*0040*/ 	.word	0xffffffff


	//   ....[6]....
        /*0044*/ 	.word	0xffffffff


	//   ....[7]....
        /*0048*/ 	.word	0xffffffff


	//   ....[8]....
        /*004c*/ 	.word	0xffffffff


	//   ....[9]....
        /*0050*/ 	.word	0xffffffff


	//   ....[10]....
        /*0054*/ 	.word	0xffffffff


	//   ....[11]....
        /*0058*/ 	.word	0xffffffff


	//   ....[12]....
        /*005c*/ 	.word	0xffffffff


	//   ....[13]....
        /*0060*/ 	.word	0xffffffff


	//   ....[14]....
        /*0064*/ 	.word	0xffffffff


	//   ....[15]....
        /*0068*/ 	.word	0xffffffff


	//   ....[16]....
        /*006c*/ 	.word	0xffffffff


	//   ....[17]....
        /*0070*/ 	.word	0xffffffff


	//   ....[18]....
        /*0074*/ 	.word	0xffffffff


	//   ....[19]....
        /*0078*/ 	.word	0xffffffff


	//   ....[20]....
        /*007c*/ 	.word	0xffffffff


	//----- nvinfo : EIATTR_COOP_GROUP_INSTR_OFFSETS
	.align		4
.L_850:
        /*0080*/ 	.byte	0x04, 0x28
        /*0082*/ 	.short	(.L_852 - .L_851)


	//   ....[0]....
.L_851:
        /*0084*/ 	.word	0x000224a0


	//   ....[1]....
        /*0088*/ 	.word	0x000224c0


	//   ....[2]....
        /*008c*/ 	.word	0x000224e0


	//   ....[3]....
        /*0090*/ 	.word	0x00022500


	//   ....[4]....
        /*0094*/ 	.word	0x00022520


	//   ....[5]....
        /*0098*/ 	.word	0x00022980


	//   ....[6]....
        /*009c*/ 	.word	0x000229a0


	//   ....[7]....
        /*00a0*/ 	.word	0x000229d0


	//   ....[8]....
        /*00a4*/ 	.word	0x000229f0


	//   ....[9]....
        /*00a8*/ 	.word	0x00022a30


	//   ....[10]....
        /*00ac*/ 	.word	0x00022ab0


	//   ....[11]....
        /*00b0*/ 	.word	0x00022b20


	//   ....[12]....
        /*00b4*/ 	.word	0x00022b60


	//   ....[13]....
        /*00b8*/ 	.word	0x00022b80


	//   ....[14]....
        /*00bc*/ 	.word	0x00022ba0


	//   ....[15]....
        /*00c0*/ 	.word	0x00022c40


	//   ....[16]....
        /*00c4*/ 	.word	0x00022c90


	//   ....[17]....
        /*00c8*/ 	.word	0x00022d20


	//   ....[18]....
        /*00cc*/ 	.word	0x00022d50


	//   ....[19]....
        /*00d0*/ 	.word	0x00022de0


	//   ....[20]....
        /*00d4*/ 	.word	0x00022e10


	//----- nvinfo : EIATTR_VRC_CTA_INIT_COUNT
	.align		4
.L_852:
        /*00d8*/ 	.byte	0x02, 0x4a
	.zero		1
	.zero		1


	//----- nvinfo : EIATTR_EXIT_INSTR_OFFSETS
	.align		4
        /*00dc*/ 	.byte	0x04, 0x1c
        /*00de*/ 	.short	(.L_854 - .L_853)


	//   ....[0]....
.L_853:
        /*00e0*/ 	.word	0x00001980


	//   ....[1]....
        /*00e4*/ 	.word	0x00023bc0


	//----- nvinfo : EIATTR_MAX_THREADS
	.align		4
.L_854:
        /*00e8*/ 	.byte	0x04, 0x05
        /*00ea*/ 	.short	(.L_856 - .L_855)
.L_855:
        /*00ec*/ 	.word	0x00000100
        /*00f0*/ 	.word	0x00000001
        /*00f4*/ 	.word	0x00000001


	//----- nvinfo : EIATTR_CRS_STACK_SIZE
	.align		4
.L_856:
        /*00f8*/ 	.byte	0x04, 0x1e
        /*00fa*/ 	.short	(.L_858 - .L_857)
.L_857:
        /*00fc*/ 	.word	0x00000000


	//----- nvinfo : EIATTR_CBANK_PARAM_SIZE
	.align		4
.L_858:
        /*0100*/ 	.byte	0x03, 0x19
        /*0102*/ 	.short	0x00e8


	//----- nvinfo : EIATTR_PARAM_CBANK
	.align		4
        /*0104*/ 	.byte	0x04, 0x0a
        /*0106*/ 	.short	(.L_860 - .L_859)
	.align		4
.L_859:
        /*0108*/ 	.word	index@(.nv.constant0._ZN10layer_norm31ln_parallel_residual_fwd_kernelINS_13Kernel_traitsIf13__nv_bfloat16S2_S2_fjLj8192ELj1ELj1ELj8ELj16ENS_18Kernel_traits_baseILj8192EfS2_S2_S2_fjLj256EEEEELb1ELb0ELb0EEEvNS_9FwdParamsE)
        /*010c*/ 	.short	0x0380
        /*010e*/ 	.short	0x00e8


	//----- nvinfo : EIATTR_SW_WAR
	.align		4
.L_860:
        /*0110*/ 	.byte	0x04, 0x36
        /*0112*/ 	.short	(.L_862 - .L_861)
.L_861:
        /*0114*/ 	.word	0x00000008
.L_862:


//--------------------- .nv.info._ZN10layer_norm31ln_parallel_residual_fwd_kernelINS_13Kernel_traitsIf13__nv_bfloat16S2_S2_fjLj8192ELj1ELj1ELj8ELj16ENS_18Kernel_traits_baseILj8192EfS2_S2_S2_fjLj256EEEEELb1ELb0ELb1EEEvNS_9FwdParamsE --------------------------
	.section	.nv.info._ZN10layer_norm31ln_parallel_residual_fwd_kernelINS_13Kernel_traitsIf13__nv_bfloat16S2_S2_fjLj8192ELj1ELj1ELj8ELj16ENS_18Kernel_traits_baseILj8192EfS2_S2_S2_fjLj256EEEEELb1ELb0ELb1EEEvNS_9FwdParamsE,"",@"SHT_CUDA_INFO"
	.sectionflags	@""
	.align	4


	//----- nvinfo : EIATTR_CUDA_API_VERSION
	.align		4
        /*0000*/ 	.byte	0x04, 0x37
        /*0002*/ 	.short	(.L_864 - .L_863)
.L_863:
        /*0004*/ 	.word	0x00000082


	//----- nvinfo : EIATTR_KPARAM_INFO
	.align		4
.L_864:
        /*0008*/ 	.byte	0x04, 0x17
        /*000a*/ 	.short	(.L_866 - .L_865)
.L_865:
        /*000c*/ 	.word	0x00000000
        /*0010*/ 	.short	0x0000
        /*0012*/ 	.short	0x0000
        /*0014*/ 	.byte	0x00, 0xf0, 0xa1, 0x03


	//----- nvinfo : EIATTR_SPARSE_MMA_MASK
	.align		4
.L_866:
        /*0018*/ 	.byte	0x03, 0x50
        /*001a*/ 	.short	0x0000


	//----- nvinfo : EIATTR_MAXREG_COUNT
	.align		4
        /*001c*/ 	.byte	0x03, 0x1b
        /*001e*/ 	.short	0x00ff


	//----- nvinfo : EIATTR_NUM_BARRIERS
	.align		4
        /*0020*/ 	.byte	0x02, 0x4c
        /*0022*/ 	.byte	0x01
	.zero		1


	//----- nvinfo : EIATTR_MERCURY_ISA_VERSION
	.align		4
        /*0024*/ 	.byte	0x03, 0x5f
        /*0026*/ 	.short	0x0101


	//----- nvinfo : EIATTR_COOP_GROUP_MASK_REGIDS
	.align		4
        /*0028*/ 	.byte	0x04, 0x29
        /*002a*/ 	.short	(.L_868 - .L_867)


	//   ....[0]....
.L_867:
        /*002c*/ 	.word	0xffffffff


	//   ....[1]....
        /*0030*/ 	.word	0xffffffff


	//   ....[2]....
        /*0034*/ 	.word	0xffffffff


	//   ....[3]....
        /*0038*/ 	.word	0xffffffff


	//   ....[4]....
        /*003c*/ 	.word	0xffffffff


	//   ....[5]....
        /*0040*/ 	.word	0xffffffff


	//   ....[6]....
        /*0044*/ 	.word	0xffffffff


	//   ....[7]....
        /*0048*/ 	.word	0xffffffff


	//   ....[8]....
        /*004c*/ 	.word	0xffffffff


	//   ....[9]....
        /*0050*/ 	.word	0xffffffff


	//   ....[10]....
        /*0054*/ 	.word	0xffffffff


	//   ....[11]....
        /*0058*/ 	.word	0xffffffff


	//   ....[12]....
        /*005c*/ 	.word	0xffffffff


	//   ....[13]....
        /*0060*/ 	.word	0xffffffff


	//   ....[14]....
        /*0064*/ 	.word	0xffffffff


	//   ....[15]....
        /*0068*/ 	.word	0xffffffff


	//   ....[16]....
        /*006c*/ 	.word	0xffffffff


	//   ....[17]....
        /*0070*/ 	.word	0xffffffff


	//   ....[18]....
        /*0074*/ 	.word	0xffffffff


	//   ....[19]....
        /*0078*/ 	.word	0xffffffff


	//   ....[20]....
        /*007c*/ 	.word	0xffffffff


	//----- nvinfo : EIATTR_COOP_GROUP_INSTR_OFFSETS
	.align		4
.L_868:
        /*0080*/ 	.byte	0x04, 0x28
        /*0082*/ 	.short	(.L_870 - .L_869)


	//   ....[0]....
.L_869:
        /*0084*/ 	.word	0x0001fba0


	//   ....[1]....
        /*0088*/ 	.word	0x0001fbc0


	//   ....[2]....
        /*008c*/ 	.word	0x0001fbe0


	//   ....[3]....
        /*0090*/ 	.word	0x0001fc00


	//   ....[4]....
        /*0094*/ 	.word	0x0001fc20


	//   ....[5]....
        /*0098*/ 	.word	0x00020050


	//   ....[6]....
        /*009c*/ 	.word	0x00020070


	//   ....[7]....
        /*00a0*/ 	.word	0x000200a0


	//   ....[8]....
        /*00a4*/ 	.word	0x000200c0


	//   ....[9]....
        /*00a8*/ 	.word	0x00020100


	//   ....[10]....
        /*00ac*/ 	.word	0x00020180


	//   ....[11]....
        /*00b0*/ 	.word	0x000201e0


	//   ....[12]....
        /*00b4*/ 	.word	0x00020220


	//   ....[13]....
        /*00b8*/ 	.word	0x00020230


	//   ....[14]....
        /*00bc*/ 	.word	0x000202d0


	//   ....[15]....
        /*00c0*/ 	.word	0x000202f0


	//   ....[16]....
        /*00c4*/ 	.word	0x00020310


	//   ....[17]....
        /*00c8*/ 	.word	0x000203b0


	//   ....[18]....
        /*00cc*/ 	.word	0x00020400


	//   ....[19]....
        /*00d0*/ 	.word	0x000204a0


	//   ....[20]....
        /*00d4*/ 	.word	0x000204c0


	//----- nvinfo : EIATTR_VRC_CTA_INIT_COUNT
	.align		4
.L_870:
        /*00d8*/ 	.byte	0x02, 0x4a
	.zero		1
	.zero		1


	//----- nvinfo : EIATTR_EXIT_INSTR_OFFSETS
	.align		4
        /*00dc*/ 	.byte	0x04, 0x1c
        /*00de*/ 	.short	(.L_872 - .L_871)


	//   ....[0]....
.L_871:
        /*00e0*/ 	.word	0x00000e30


	//   ....[1]....
        /*00e4*/ 	.word	0x000210f0


	//----- nvinfo : EIATTR_MAX_THREADS
	.align		4
.L_872:
        /*00e8*/ 	.byte	0x04, 0x05
        /*00ea*/ 	.short	(.L_874 - .L_873)
.L_873:
        /*00ec*/ 	.word	0x00000100
        /*00f0*/ 	.word	0x00000001
        /*00f4*/ 	.word	0x00000001


	//----- nvinfo : EIATTR_CBANK_PARAM_SIZE
	.align		4
.L_874:
        /*00f8*/ 	.byte	0x03, 0x19
        /*00fa*/ 	.short	0x00e8


	//----- nvinfo : EIATTR_PARAM_CBANK
	.align		4
        /*00fc*/ 	.byte	0x04, 0x0a
        /*00fe*/ 	.short	(.L_876 - .L_875)
	.align		4
.L_875:
        /*0100*/ 	.word	index@(.nv.constant0._ZN10layer_norm31ln_parallel_residual_fwd_kernelINS_13Kernel_traitsIf13__nv_bfloat16S2_S2_fjLj8192ELj1ELj1ELj8ELj16ENS_18Kernel_traits_baseILj8192EfS2_S2_S2_fjLj256EEEEELb1ELb0ELb1EEEvNS_9FwdParamsE)
        /*0104*/ 	.short	0x0380
        /*0106*/ 	.short	0x00e8


	//----- nvinfo : EIATTR_SW_WAR
	.align		4
.L_876:
        /*0108*/ 	.byte	0x04, 0x36
        /*010a*/ 	.short	(.L_878 - .L_877)
.L_877:
        /*010c*/ 	.word	0x00000008
.L_878:


//--------------------- .nv.info._ZN10layer_norm31ln_parallel_residual_fwd_kernelINS_13Kernel_traitsIf13__nv_bfloat16S2_S2_fjLj8192ELj1ELj1ELj8ELj16ENS_18Kernel_traits_baseILj8192EfS2_S2_S2_fjLj256EEEEELb1ELb1ELb0EEEvNS_9FwdParamsE --------------------------
	.section	.nv.info._ZN10layer_norm31ln_parallel_residual_fwd_kernelINS_13Kernel_traitsIf13__nv_bfloat16S2_S2_fjLj8192ELj1ELj1ELj8ELj16ENS_18Kernel_traits_baseILj8192EfS2_S2_S2_fjLj256EEEEELb1ELb1ELb0EEEvNS_9FwdParamsE,"",@"SHT_CUDA_INFO"
	.sectionflags	@""
	.align	4


	//----- nvinfo : EIATTR_CUDA_API_VERSION
	.align		4
        /*0000*/ 	.byte	0x04, 0x37
        /*0002*/ 	.short	(.L_880 - .L_879)
.L_879:
        /*0004*/ 	.word	0x00000082


	//----- nvinfo : EIATTR_KPARAM_INFO
	.align		4
.L_880:
        /*0008*/ 	.byte	0x04, 0x17
        /*000a*/ 	.short	(.L_882 - .L_881)
.L_881:
        /*000c*/ 	.word	0x00000000
        /*0010*/ 	.short	0x0000
        /*0012*/ 	.short	0x0000
        /*0014*/ 	.byte	0x00, 0xf0, 0xa1, 0x03


	//----- nvinfo : EIATTR_SPARSE_MMA_MASK
	.align		4
.L_882:
        /*0018*/ 	.byte	0x03, 0x50
        /*001a*/ 	.short	0x0000


	//----- nvinfo : EIATTR_MAXREG_COUNT
	.align		4
        /*001c*/ 	.byte	0x03, 0x1b
        /*001e*/ 	.short	0x00ff


	//----- nvinfo : EIATTR_NUM_BARRIERS
	.align		4
        /*0020*/ 	.byte	0x02, 0x4c
        /*0022*/ 	.byte	0x01
	.zero		1


	//----- nvinfo : EIATTR_MERCURY_ISA_VERSION
	.align		4
        /*0024*/ 	.byte	0x03, 0x5f
        /*0026*/ 	.short	0x0101


	//----- nvinfo : EIATTR_COOP_GROUP_MASK_REGIDS
	.align		4
        /*0028*/ 	.byte	0x04, 0x29
        /*002a*/ 	.short	(.L_884 - .L_883)


	//   ....[0]....
.L_883:
        /*002c*/ 	.word	0xffffffff


	//   ....[1]....
        /*0030*/ 	.word	0xffffffff


	//   ....[2]....
        /*0034*/ 	.word	0xffffffff


	//   ....[3]....
        /*0038*/ 	.word	0xffffffff


	//   ....[4]....
        /*003c*/ 	.word	0xffffffff


	//   ....[5]....
        /*0040*/ 	.word	0xffffffff


	//   ....[6]....
        /*0044*/ 	.word	0xffffffff


	//   ....[7]....
        /*0048*/ 	.word	0xffffffff


	//   ....[8]....
        /*004c*/ 	.word	0xffffffff


	//   ....[9]....
        /*0050*/ 	.word	0xffffffff


	//   ....[10]....
        /*0054*/ 	.word	0xffffffff


	//   ....[11]....
        /*0058*/ 	.word	0xffffffff


	//   ....[12]....
        /*005c*/ 	.word	0xffffffff


	//   ....[13]....
        /*0060*/ 	.word	0xffffffff


	//   ....[14]....
        /*0064*/ 	.word	0xffffffff


	//   ....[15]....
        /*0068*/ 	.word	0xffffffff


	//   ....[16]....
        /*006c*/ 	.word	0xffffffff


	//   ....[17]....
        /*0070*/ 	.word	0xffffffff


	//   ....[18]....
        /*0074*/ 	.word	0xffffffff


	//   ....[19]....
        /*0078*/ 	.word	0xffffffff


	//   ....[20]....
        /*007c*/ 	.word	0xffffffff


	//----- nvinfo : EIATTR_COOP_GROUP_INSTR_OFFSETS
	.align		4
.L_884:
        /*0080*/ 	.byte	0x04, 0x28
        /*0082*/ 	.short	(.L_886 - .L_885)


	//   ....[0]....
.L_885:
        /*0084*/ 	.word	0x00027f90


	//   ....[1]....
        /*0088*/ 	.word	0x00027fb0


	//   ....[2]....
        /*008c*/ 	.word	0x00027fd0


	//   ....[3]....
        /*0090*/ 	.word	0x00027ff0


	//   ....[4]....
        /*0094*/ 	.word	0x00028010


	//   ....[5]....
        /*0098*/ 	.word	0x000284a0


	//   ....[6]....
        /*009c*/ 	.word	0x000284c0


	//   ....[7]....
        /*00a0*/ 	.word	0x000284e0


	//   ....[8]....
        /*00a4*/ 	.word	0x00028500


	//   ....[9]....
        /*00a8*/ 	.word	0x00028520


	//   ....[10]....
        /*00ac*/ 	.word	0x000286a0


	//   ....[11]....
        /*00b0*/ 	.word	0x000286e0


	//   ....[12]....
        /*00b4*/ 	.word	0x000286f0


	//   ....[13]....
        /*00b8*/ 	.word	0x00028730


	//   ....[14]....
        /*00bc*/ 	.word	0x00028810


	//   ....[15]....
        /*00c0*/ 	.word	0x00028830


	//   ....[16]....
        /*00c4*/ 	.word	0x00028850


	//   ....[17]....
        /*00c8*/ 	.word	0x000288e0


	//   ....[18]....
        /*00cc*/ 	.word	0x00028940


	//   ....[19]....
        /*00d0*/ 	.word	0x000289e0


	//   ....[20]....
        /*00d4*/ 	.word	0x00028a10


	//----- nvinfo : EIATTR_VRC_CTA_INIT_COUNT
	.align		4
.L_886:
        /*00d8*/ 	.byte	0x02, 0x4a
	.zero		1
	.zero		1


	//----- nvinfo : EIATTR_EXIT_INSTR_OFFSETS
	.align		4
        /*00dc*/ 	.byte	0x04, 0x1c
        /*00de*/ 	.short	(.L_888 - .L_887)


	//   ....[0]....
.L_887:
        /*00e0*/ 	.word	0x00000850


	//   ....[1]....
        /*00e4*/ 	.word	0x000293e0


	//----- nvinfo : EIATTR_MAX_THREADS
	.align		4
.L_888:
        /*00e8*/ 	.byte	0x04, 0x05
        /*00ea*/ 	.short	(.L_890 - .L_889)
.L_889:
        /*00ec*/ 	.word	0x00000100
        /*00f0*/ 	.word	0x00000001
        /*00f4*/ 	.word	0x00000001


	//----- nvinfo : EIATTR_CRS_STACK_SIZE
	.align		4
.L_890:
        /*00f8*/ 	.byte	0x04, 0x1e
        /*00fa*/ 	.short	(.L_892 - .L_891)
.L_891:
        /*00fc*/ 	.word	0x00000000


	//----- nvinfo : EIATTR_CBANK_PARAM_SIZE
	.align		4
.L_892:
        /*0100*/ 	.byte	0x03, 0x19
        /*0102*/ 	.short	0x00e8


	//----- nvinfo : EIATTR_PARAM_CBANK
	.align		4
        /*0104*/ 	.byte	0x04, 0x0a
        /*0106*/ 	.short	(.L_894 - .L_893)
	.align		4
.L_893:
        /*0108*/ 	.word	index@(.nv.constant0._ZN10layer_norm31ln_parallel_residual_fwd_kernelINS_13Kernel_traitsIf13__nv_bfloat16S2_S2_fjLj8192ELj1ELj1ELj8ELj16ENS_18Kernel_traits_baseILj8192EfS2_S2_S2_fjLj256EEEEELb1ELb1ELb0EEEvNS_9FwdParamsE)
        /*010c*/ 	.short	0x0380
        /*010e*/ 	.short	0x00e8


	//----- nvinfo : EIATTR_SW_WAR
	.align		4
.L_894:
        /*0110*/ 	.byte	0x04, 0x36
        /*0112*/ 	.short	(.L_896 - .L_895)
.L_895:
        /*0114*/ 	.word	0x00000008
.L_896:


//--------------------- .nv.info._ZN10layer_norm31ln_parallel_residual_fwd_kernelINS_13Kernel_traitsIf13__nv_bfloat16S2_S2_fjLj8192ELj1ELj1ELj8ELj16ENS_18Kernel_traits_baseILj8192EfS2_S2_S2_fjLj256EEEEELb1ELb1ELb1EEEvNS_9FwdParamsE --------------------------
	.section	.nv.info._ZN10layer_norm31ln_parallel_residual_fwd_kernelINS_13Kernel_traitsIf13__nv_bfloat16S2_S2_fjLj8192ELj1ELj1ELj8ELj16ENS_18Kernel_traits_baseILj8192EfS2_S2_S2_fjLj256EEEEELb1ELb1ELb1EEEvNS_9FwdParamsE,"",@"SHT_CUDA_INFO"
	.sectionflags	@""
	.align	4


	//----- nvinfo : EIATTR_CUDA_API_VERSION
	.align		4
        /*0000*/ 	.byte	0x04, 0x37
        /*0002*/ 	.short	(.L_898 - .L_897)
.L_897:
        /*0004*/ 	.word	0x00000082


	//----- nvinfo : EIATTR_KPARAM_INFO
	.align		4
.L_898:
        /*0008*/ 	.byte	0x04, 0x17
        /*000a*/ 	.short	(.L_900 - .L_899)
.L_899:
        /*000c*/ 	.word	0x00000000
        /*0010*/ 	.short	0x0000
        /*0012*/ 	.short	0x0000
        /*0014*/ 	.byte	0x00, 0xf0, 0xa1, 0x03


	//----- nvinfo : EIATTR_SPARSE_MMA_MASK
	.align		4
.L_900:
        /*0018*/ 	.byte	0x03, 0x50
        /*001a*/ 	.short	0x0000


	//----- nvinfo : EIATTR_MAXREG_COUNT
	.align		4
        /*001c*/ 	.byte	0x03, 0x1b
        /*001e*/ 	.short	0x00ff


	//----- nvinfo : EIATTR_NUM_BARRIERS
	.align		4
        /*0020*/ 	.byte	0x02, 0x4c
        /*0022*/ 	.byte	0x01
	.zero		1


	//----- nvinfo : EIATTR_MERCURY_ISA_VERSION
	.align		4
        /*0024*/ 	.byte	0x03, 0x5f
        /*0026*/ 	.short	0x0101


	//----- nvinfo : EIATTR_COOP_GROUP_MASK_REGIDS
	.align		4
        /*0028*/ 	.byte	0x04, 0x29
        /*002a*/ 	.short	(.L_902 - .L_901)


	//   ....[0]....
.L_901:
        /*002c*/ 	.word	0xffffffff


	//   ....[1]....
        /*0030*/ 	.word	0xffffffff


	//   ....[2]....
        /*0034*/ 	.word	0xffffffff


	//   ....[3]....
        /*0038*/ 	.word	0xffffffff


	//   ....[4]....
        /*003c*/ 	.word	0xffffffff


	//   ....[5]....
        /*0040*/ 	.word	0xffffffff


	//   ....[6]....
        /*0044*/ 	.word	0xffffffff


	//   ....[7]....
        /*0048*/ 	.word	0xffffffff


	//   ....[8]....
        /*004c*/ 	.word	0xffffffff


	//   ....[9]....
        /*0050*/ 	.word	0xffffffff


	//   ....[10]....
        /*0054*/ 	.word	0xffffffff


	//   ....[11]....
        /*0058*/ 	.word	0xffffffff


	//   ....[12]....
        /*005c*/ 	.word	0xffffffff


	//   ....[13]....
        /*0060*/ 	.word	0xffffffff


	//   ....[14]....
        /*0064*/ 	.word	0xffffffff


	//   ....[15]....
        /*0068*/ 	.word	0xffffffff


	//   ....[16]....
        /*006c*/ 	.word	0xffffffff


	//   ....[17]....
        /*0070*/ 	.word	0xffffffff


	//   ....[18]....
        /*0074*/ 	.word	0xffffffff


	//   ....[19]....
        /*0078*/ 	.word	0xffffffff


	//   ....[20]....
        /*007c*/ 	.word	0xffffffff


	//----- nvinfo : EIATTR_COOP_GROUP_INSTR_OFFSETS
	.align		4
.L_902:
        /*0080*/ 	.byte	0x04, 0x28
        /*0082*/ 	.short	(.L_904 - .L_903)


	//   ....[0]....
.L_903:
        /*0084*/ 	.word	0x000215b0


	//   ....[1]....
        /*0088*/ 	.word	0x000215e0


	//   ....[2]....
        /*008c*/ 	.word	0x00021600


	//   ....[3]....
        /*0090*/ 	.word	0x00021620


	//   ....[4]....
        /*0094*/ 	.word	0x00021640


	//   ....[5]....
        /*0098*/ 	.word	0x00021a80


	//   ....[6]....
        /*009c*/ 	.word	0x00021ab0


	//   ....[7]....
        /*00a0*/ 	.word	0x00021ad0


	//   ....[8]....
        /*00a4*/ 	.word	0x00021af0


	//   ....[9]....
        /*00a8*/ 	.word	0x00021b10


	//   ....[10]....
        /*00ac*/ 	.word	0x00021cc0


	//   ....[11]....
        /*00b0*/ 	.word	0x00021d00


	//   ....[12]....
        /*00b4*/ 	.word	0x00021d10


	//   ....[13]....
        /*00b8*/ 	.word	0x00021d60


	//   ....[14]....
        /*00bc*/ 	.word	0x00021e20


	//   ....[15]....
        /*00c0*/ 	.word	0x00021e50


	//   ....[16]....
        /*00c4*/ 	.word	0x00021e70


	//   ....[17]....
        /*00c8*/ 	.word	0x00021f10


	//   ....[18]....
        /*00cc*/ 	.word	0x00021f60


	//   ....[19]....
        /*00d0*/ 	.word	0x00022000


	//   ....[20]....
        /*00d4*/ 	.word	0x00022020


	//----- nvinfo : EIATTR_VRC_CTA_INIT_COUNT
	.align		4
.L_904:
        /*00d8*/ 	.byte	0x02, 0x4a
	.zero		1
	.zero		1


	//----- nvinfo : EIATTR_EXIT_INSTR_OFFSETS
	.align		4
        /*00dc*/ 	.byte	0x04, 0x1c
        /*00de*/ 	.short	(.L_906 - .L_905)


	//   ....[0]....
.L_905:
        /*00e0*/ 	.word	0x00000590


	//   ....[1]....
        /*00e4*/ 	.word	0x000228c0


	//----- nvinfo : EIATTR_MAX_THREADS
	.align		4
.L_906:
        /*00e8*/ 	.byte	0x04, 0x05
        /*00ea*/ 	.short	(.L_908 - .L_907)
.L_907:
        /*00ec*/ 	.word	0x00000100
        /*00f0*/ 	.word	0x00000001
        /*00f4*/ 	.word	0x00000001


	//----- nvinfo : EIATTR_CRS_STACK_SIZE
	.align		4
.L_908:
        /*00f8*/ 	.byte	0x04, 0x1e
        /*00fa*/ 	.short	(.L_910 - .L_909)
.L_909:
        /*00fc*/ 	.word	0x00000000


	//----- nvinfo : EIATTR_CBANK_PARAM_SIZE
	.align		4
.L_910:
        /*0100*/ 	.byte	0x03, 0x19
        /*0102*/ 	.short	0x00e8


	//----- nvinfo : EIATTR_PARAM_CBANK
	.align		4
        /*0104*/ 	.byte	0x04, 0x0a
        /*0106*/ 	.short	(.L_912 - .L_911)
	.align		4
.L_911:
        /*0108*/ 	.word	index@(.nv.constant0._ZN10layer_norm31ln_parallel_residual_fwd_kernelINS_13Kernel_traitsIf13__nv_bfloat16S2_S2_fjLj8192ELj1ELj1ELj8ELj16ENS_18Kernel_traits_baseILj8192EfS2_S2_S2_fjLj256EEEEELb1ELb1ELb1EEEvNS_9FwdParamsE)
        /*010c*/ 	.short	0x0380
        /*010e*/ 	.short	0x00e8


	//----- nvinfo : EIATTR_SW_WAR
	.align		4
.L_912:
        /*0110*/ 	.byte	0x04, 0x36
        /*0112*/ 	.short	(.L_914 - .L_913)
.L_913:
        /*0114*/ 	.word	0x00000008
.L_914:


//--------------------- .nv.info._ZN10layer_norm31ln_parallel_residual_fwd_kernelINS_13Kernel_traitsI13__nv_bfloat16S2_fS2_fjLj8192ELj1ELj1ELj8ELj16ENS_18Kernel_traits_baseILj8192ES2_S2_fS2_fjLj256EEEEELb0ELb0ELb0EEEvNS_9FwdParamsE --------------------------
	.section	.nv.info._ZN10layer_norm31ln_parallel_residual_fwd_kernelINS_13Kernel_traitsI13__nv_bfloat16S2_fS2_fjLj8192ELj1ELj1ELj8ELj16ENS_18Kernel_traits_baseILj8192ES2_S2_fS2_fjLj256EEEEELb0ELb0ELb0EEEvNS_9FwdParamsE,"",@"SHT_CUDA_INFO"
	.sectionflags	@""
	.align	4


	//----- nvinfo : EIATTR_CUDA_API_VERSION
	.align		4
        /*0000*/ 	.byte	0x04, 0x37
        /*0002*/ 	.short	(.L_916 - .L_915)
.L_915:
        /*0004*/ 	.word	0x00000082


	//----- nvinfo : EIATTR_KPARAM_INFO
	.align		4
.L_916:
        /*0008*/ 	.byte	0x04, 0x17
        /*000a*/ 	.short	(.L_918 - .L_917)
.L_917:
        /*000c*/ 	.word	0x00000000
        /*0010*/ 	.short	0x0000
        /*0012*/ 	.short	0x0000
        /*0014*/ 	.byte	0x00, 0xf0, 0xa1, 0x03


	//----- nvinfo : EIATTR_SPARSE_MMA_MASK
	.align		4
.L_918:
        /*0018*/ 	.byte	0x03, 0x50
        /*001a*/ 	.short	0x0000


	//----- nvinfo : EIATTR_MAXREG_COUNT
	.align		4
        /*001c*/ 	.byte	0x03, 0x1b
        /*001e*/ 	.short	0x00ff


	//----- nvinfo : EIATTR_NUM_BARRIERS
	.align		4
        /*0020*/ 	.byte	0x02, 0x4c
        /*0022*/ 	.byte	0x01
	.zero		1


	//----- nvinfo : EIATTR_MERCURY_ISA_VERSION
	.align		4
        /*0024*/ 	.byte	0x03, 0x5f
        /*0026*/ 	.short	0x0101


	//----- nvinfo : EIATTR_COOP_GROUP_MASK_REGIDS
	.align		4
        /*0028*/ 	.byte	0x04, 0x29
        /*002a*/ 	.short	(.L_920 - .L_919)


	//   ....[0]....
.L_919:
        /*002c*/ 	.word	0xffffffff


	//   ....[1]....
        /*0030*/ 	.word	0xffffffff


	//   ....[2]....
        /*0034*/ 	.word	0xffffffff


	//   ....[3]....
        /*0038*/ 	.word	0xffffffff


	//   ....[4]....
        /*003c*/ 	.word	0xffffffff


	//   ....[5]....
        /*0040*/ 	.word	0xffffffff


	//   ....[6]....
        /*0044*/ 	.word	0xffffffff


	//   ....[7]....
        /*0048*/ 	.word	0xffffffff


	//   ....[8]....
        /*004c*/ 	.word	0xffffffff


	//   ....[9]....
        /*0050*/ 	.word	0xffffffff


	//   ....[10]....
        /*0054*/ 	.word	0xffffffff


	//   ....[11]....
        /*0058*/ 	.word	0xffffffff


	//   ....[12]....
        /*005c*/ 	.word	0xffffffff


	//   ....[13]....
        /*0060*/ 	.word	0xffffffff


	//   ....[14]....
        /*0064*/ 	.word	0xffffffff


	//   ....[15]....
        /*0068*/ 	.word	0xffffffff


	//   ....[16]....
        /*006c*/ 	.word	0xffffffff


	//   ....[17]....
        /*0070*/ 	.word	0xffffffff


	//   ....[18]....
        /*0074*/ 	.word	0xffffffff


	//   ....[19]....
        /*0078*/ 	.word	0xffffffff


	//   ....[20]....
        /*007c*/ 	.word	0xffffffff


	//----- nvinfo : EIATTR_COOP_GROUP_INSTR_OFFSETS
	.align		4
.L_920:
        /*0080*/ 	.byte	0x04, 0x28
        /*0082*/ 	.short	(.L_922 - .L_921)


	//   ....[0]....
.L_921:
        /*0084*/ 	.word	0x00003a10


	//   ....[1]....
        /*0088*/ 	.word	0x00003a30


	//   ....[2]....
        /*008c*/ 	.word	0x00003a50


	//   ....[3]....
        /*0090*/ 	.word	0x00003a70


	//   ....[4]....
        /*0094*/ 	.word	0x00003a90


	//   ....[5]....
        /*0098*/ 	.word	0x00003f10


	//   ....[6]....
        /*009c*/ 	.word	0x00003f30


	//   ....[7]....
        /*00a0*/ 	.word	0x00003f50


	//   ....[8]....
        /*00a4*/ 	.word	0x00003f70


	//   ....[9]....
        /*00a8*/ 	.word	0x00003f90


	//   ....[10]....
        /*00ac*/ 	.word	0x00004110


	//   ....[11]....
        /*00b0*/ 	.word	0x00004150


	//   ....[12]....
        /*00b4*/ 	.word	0x00004160


	//   ....[13]....
        /*00b8*/ 	.word	0x000041a0


	//   ....[14]....
        /*00bc*/ 	.word	0x00004270


	//   ....[15]....
        /*00c0*/ 	.word	0x000042a0


	//   ....[16]....
        /*00c4*/ 	.word	0x000042c0


	//   ....[17]....
        /*00c8*/ 	.word	0x00004370


	//   ....[18]....
        /*00cc*/ 	.word	0x000043c0


	//   ....[19]....
        /*00d0*/ 	.word	0x00004450


	//   ....[20]....
        /*00d4*/ 	.word	0x00004480


	//----- nvinfo : EIATTR_VRC_CTA_INIT_COUNT
	.align		4
.L_922:
        /*00d8*/ 	.byte	0x02, 0x4a
	.zero		1
	.zero		1


	//----- nvinfo : EIATTR_EXIT_INSTR_OFFSETS
	.align		4
        /*00dc*/ 	.byte	0x04, 0x1c
        /*00de*/ 	.short	(.L_924 - .L_923)


	//   ....[0]....
.L_923:
        /*00e0*/ 	.word	0x00001070


	//   ....[1]....
        /*00e4*/ 	.word	0x000059f0


	//----- nvinfo : EIATTR_MAX_THREADS
	.align		4
.L_924:
        /*00e8*/ 	.byte	0x04, 0x05
        /*00ea*/ 	.short	(.L_926 - .L_925)
.L_925:
        /*00ec*/ 	.word	0x00000100
        /*00f0*/ 	.word	0x00000001
        /*00f4*/ 	.word	0x00000001


	//----- nvinfo : EIATTR_CRS_STACK_SIZE
	.align		4
.L_926:
        /*00f8*/ 	.byte	0x04, 0x1e
        /*00fa*/ 	.short	(.L_928 - .L_927)
.L_927:
        /*00fc*/ 	.word	0x00000000


	//----- nvinfo : EIATTR_CBANK_PARAM_SIZE
	.align		4
.L_928:
        /*0100*/ 	.byte	0x03, 0x19
        /*0102*/ 	.short	0x00e8


	//----- nvinfo : EIATTR_PARAM_CBANK
	.align		4
        /*0104*/ 	.byte	0x04, 0x0a
        /*0106*/ 	.short	(.L_930 - .L_929)
	.align		4
.L_929:
        /*0108*/ 	.word	index@(.nv.constant0._ZN10layer_norm31ln_parallel_residual_fwd_kernelINS_13Kernel_traitsI13__nv_bfloat16S2_fS2_fjLj8192ELj1ELj1ELj8ELj16ENS_18Kernel_traits_baseILj8192ES2_S2_fS2_fjLj256EEEEELb0ELb0ELb0EEEvNS_9FwdParamsE)
        /*010c*/ 	.short	0x0380
        /*010e*/ 	.short	0x00e8


	//----- nvinfo : EIATTR_SW_WAR
	.align		4
.L_930:
        /*0110*/ 	.byte	0x04, 0x36
        /*0112*/ 	.short	(.L_932 - .L_931)
.L_931:
        /*0114*/ 	.word	0x00000008
.L_932:


//--------------------- .nv.info._ZN10layer_norm31ln_parallel_residual_fwd_kernelINS_13Kernel_traitsI13__nv_bfloat16S2_fS2_fjLj8192ELj1ELj1ELj8ELj16ENS_18Kernel_traits_baseILj8192ES2_S2_fS2_fjLj256EEEEELb0ELb0ELb1EEEvNS_9FwdParamsE --------------------------
	.section	.nv.info._ZN10layer_norm31ln_parallel_residual_fwd_kernelINS_13Kernel_traitsI13__nv_bfloat16S2_fS2_fjLj8192ELj1ELj1ELj8ELj16ENS_18Kernel_traits_baseILj8192ES2_S2_fS2_fjLj256EEEEELb0ELb0ELb1EEEvNS_9FwdParamsE,"",@"SHT_CUDA_INFO"
	.sectionflags	@""
	.align	4


	//----- nvinfo : EIATTR_CUDA_API_VERSION
	.align		4
        /*0000*/ 	.byte	0x04, 0x37
        /*0002*/ 	.short	(.L_934 - .L_933)
.L_933:
        /*0004*/ 	.word	0x00000082


	//----- nvinfo : EIATTR_KPARAM_INFO
	.align		4
.L_934:
        /*0008*/ 	.byte	0x04, 0x17
        /*000a*/ 	.short	(.L_936 - .L_935)
.L_935:
        /*000c*/ 	.word	0x00000000
        /*0010*/ 	.short	0x0000
        /*0012*/ 	.short	0x0000
        /*0014*/ 	.byte	0x00, 0xf0, 0xa1, 0x03


	//----- nvinfo : EIATTR_SPARSE_MMA_MASK
	.align		4
.L_936:
        /*0018*/ 	.byte	0x03, 0x50
        /*001a*/ 	.short	0x0000


	//----- nvinfo : EIATTR_MAXREG_COUNT
	.align		4
        /*001c*/ 	.byte	0x03, 0x1b
        /*001e*/ 	.short	0x00ff


	//----- nvinfo : EIATTR_NUM_BARRIERS
	.align		4
        /*0020*/ 	.byte	0x02, 0x4c
        /*0022*/ 	.byte	0x01
	.zero		1


	//----- nvinfo : EIATTR_MERCURY_ISA_VERSION
	.align		4
        /*0024*/ 	.byte	0x03, 0x5f
        /*0026*/ 	.short	0x0101


	//----- nvinfo : EIATTR_COOP_GROUP_MASK_REGIDS
	.align		4
        /*0028*/ 	.byte	0x04, 0x29
        /*002a*/ 	.short	(.L_938 - .L_937)


	//   ....[0]....
.L_937:
        /*002c*/ 	.word	0xffffffff


	//   ....[1]....
        /*0030*/ 	.word	0xffffffff


	//   ....[2]....
        /*0034*/ 	.word	0xffffffff


	//   ....[3]....
        /*0038*/ 	.word	0xffffffff


	//   ....[4]....
        /*003c*/ 	.word	0xffffffff


	//   ....[5]....
        /*0040*/ 	.word	0xffffffff


	//   ....[6]....
        /*0044*/ 	.word	0xffffffff


	//   ....[7]....
        /*0048*/ 	.word	0xffffffff


	//   ....[8]....
        /*004c*/ 	.word	0xffffffff


	//   ....[9]....
        /*0050*/ 	.word	0xffffffff


	//   ....[10]....
        /*0054*/ 	.word	0xffffffff


	//   ....[11]....
        /*0058*/ 	.word	0xffffffff


	//   ....[12]....
        /*005c*/ 	.word	0xffffffff


	//   ....[13]....
        /*0060*/ 	.word	0xffffffff


	//   ....[14]....
        /*0064*/ 	.word	0xffffffff


	//   ....[15]....
        /*0068*/ 	.word	0xffffffff


	//   ....[16]....
        /*006c*/ 	.word	0xffffffff


	//   ....[17]....
        /*0070*/ 	.word	0xffffffff


	//   ....[18]....
        /*0074*/ 	.word	0xffffffff


	//   ....[19]....
        /*0078*/ 	.word	0xffffffff


	//   ....[20]....
        /*007c*/ 	.word	0xffffffff


	//----- nvinfo : EIATTR_COOP_GROUP_INSTR_OFFSETS
	.align		4
.L_938:
        /*0080*/ 	.byte	0x04, 0x28
        /*0082*/ 	.short	(.L_940 - .L_939)


	//   ....[0]....
.L_939:
        /*0084*/ 	.word	0x00002e50


	//   ....[1]....
        /*0088*/ 	.word	0x00002e70


	//   ....[2]....
        /*008c*/ 	.word	0x00002e90


	//   ....[3]....
        /*0090*/ 	.word	0x00002eb0


	//   ....[4]....
        /*0094*/ 	.word	0x00002ed0


	//   ....[5]....
        /*0098*/ 	.word	0x00003300


	//   ....[6]....
        /*009c*/ 	.word	0x00003320


	//   ....[7]....
        /*00a0*/ 	.word	0x00003350


	//   ....[8]....
        /*00a4*/ 	.word	0x00003380


	//   ....[9]....
        /*00a8*/ 	.word	0x000033a0


	//   ....[10]....
        /*00ac*/ 	.word	0x00003550


	//   ....[11]....
        /*00b0*/ 	.word	0x00003590


	//   ....[12]....
        /*00b4*/ 	.word	0x000035d0


	//   ....[13]....
        /*00b8*/ 	.word	0x000036b0


	//   ....[14]....
        /*00bc*/ 	.word	0x00003790


	//   ....[15]....
        /*00c0*/ 	.word	0x000037c0


	//   ....[16]....
        /*00c4*/ 	.word	0x000037e0


	//   ....[17]....
        /*00c8*/ 	.word	0x00003850


	//   ....[18]....
        /*00cc*/ 	.word	0x000038e0


	//   ....[19]....
        /*00d0*/ 	.word	0x00003950


	//   ....[20]....
        /*00d4*/ 	.word	0x000039a0


	//----- nvinfo : EIATTR_VRC_CTA_INIT_COUNT
	.align		4
.L_940:
        /*00d8*/ 	.byte	0x02, 0x4a
	.zero		1
	.zero		1


	//----- nvinfo : EIATTR_EXIT_INSTR_OFFSETS
	.align		4
        /*00dc*/ 	.byte	0x04, 0x1c
        /*00de*/ 	.short	(.L_942 - .L_941)


	//   ....[0]....
.L_941:
        /*00e0*/ 	.word	0x000007d0


	//   ....[1]....
        /*00e4*/ 	.word	0x00004ce0


	//----- nvinfo : EIATTR_MAX_THREADS
	.align		4
.L_942:
        /*00e8*/ 	.byte	0x04, 0x05
        /*00ea*/ 	.short	(.L_944 - .L_943)
.L_943:
        /*00ec*/ 	.word	0x00000100
        /*00f0*/ 	.word	0x00000001
        /*00f4*/ 	.word	0x00000001


	//----- nvinfo : EIATTR_CRS_STACK_SIZE
	.align		4
.L_944:
        /*00f8*/ 	.byte	0x04, 0x1e
        /*00fa*/ 	.short	(.L_946 - .L_945)
.L_945:
        /*00fc*/ 	.word	0x00000000


	//----- nvinfo : EIATTR_CBANK_PARAM_SIZE
	.align		4
.L_946:
        /*0100*/ 	.byte	0x03, 0x19
        /*0102*/ 	.short	0x00e8


	//----- nvinfo : EIATTR_PARAM_CBANK
	.align		4
        /*0104*/ 	.byte	0x04, 0x0a
        /*0106*/ 	.short	(.L_948 - .L_947)
	.align		4
.L_947:
        /*0108*/ 	.word	index@(.nv.constant0._ZN10layer_norm31ln_parallel_residual_fwd_kernelINS_13Kernel_traitsI13__nv_bfloat16S2_fS2_fjLj8192ELj1ELj1ELj8ELj16ENS_18Kernel_traits_baseILj8192ES2_S2_fS2_fjLj256EEEEELb0ELb0ELb1EEEvNS_9FwdParamsE)
        /*010c*/ 	.short	0x0380
        /*010e*/ 	.short	0x00e8


	//----- nvinfo : EIATTR_SW_WAR
	.align		4
.L_948:
        /*0110*/ 	.byte	0x04, 0x36
        /*0112*/ 	.short	(.L_950 - .L_949)
.L_949:
        /*0114*/ 	.word	0x00000008
.L_950:


//--------------------- .nv.info._ZN10layer_norm31ln_parallel_residual_fwd_kernelINS_13Kernel_traitsI13__nv_bfloat16S2_fS2_fjLj8192ELj1ELj1ELj8ELj16ENS_18Kernel_traits_baseILj8192ES2_S2_fS2_fjLj256EEEEELb0ELb1ELb0EEEvNS_9FwdParamsE --------------------------
	.section	.nv.info._ZN10layer_norm31ln_parallel_residual_fwd_kernelINS_13Kernel_traitsI13__nv_bfloat16S2_fS2_fjLj8192ELj1ELj1ELj8ELj16ENS_18Kernel_traits_baseILj8192ES2_S2_fS2_fjLj256EEEEELb0ELb1ELb0EEEvNS_9FwdParamsE,"",@"SHT_CUDA_INFO"
	.sectionflags	@""
	.align	4


	//----- nvinfo : EIATTR_CUDA_API_VERSION
	.align		4
        /*0000*/ 	.byte	0x04, 0x37
        /*0002*/ 	.short	(.L_952 - .L_951)
.L_951:
        /*0004*/ 	.word	0x00000082


	//----- nvinfo : EIATTR_KPARAM_INFO
	.align		4
.L_952:
        /*0008*/ 	.byte	0x04, 0x17
        /*000a*/ 	.short	(.L_954 - .L_953)
.L_953:
        /*000c*/ 	.word	0x00000000
        /*0010*/ 	.short	0x0000
        /*0012*/ 	.short	0x0000
        /*0014*/ 	.byte	0x00, 0xf0, 0xa1, 0x03


	//----- nvinfo : EIATTR_SPARSE_MMA_MASK
	.align		4
.L_954:
        /*0018*/ 	.byte	0x03, 0x50
        /*001a*/ 	.short	0x0000


	//----- nvinfo : EIATTR_MAXREG_COUNT
	.align		4
        /*001c*/ 	.byte	0x03, 0x1b
        /*001e*/ 	.short	0x00ff


	//----- nvinfo : EIATTR_NUM_BARRIERS
	.align		4
        /*0020*/ 	.byte	0x02, 0x4c
        /*0022*/ 	.byte	0x01
	.zero		1


	//----- nvinfo : EIATTR_MERCURY_ISA_VERSION
	.align		4
        /*0024*/ 	.byte	0x03, 0x5f
        /*0026*/ 	.short	0x0101


	//----- nvinfo : EIATTR_COOP_GROUP_MASK_REGIDS
	.align		4
        /*0028*/ 	.byte	0x04, 0x29
        /*002a*/ 	.short	(.L_956 - .L_955)


	//   ....[0]....
.L_955:
        /*002c*/ 	.word	0xffffffff


	//   ....[1]....
        /*0030*/ 	.word	0xffffffff


	//   ....[2]....
        /*0034*/ 	.word	0xffffffff


	//   ....[3]....
        /*0038*/ 	.word	0xffffffff


	//   ....[4]....
        /*003c*/ 	.word	0xffffffff


	//   ....[5]....
        /*0040*/ 	.word	0xffffffff


	//   ....[6]....
        /*0044*/ 	.word	0xffffffff


	//   ....[7]....
        /*0048*/ 	.word	0xffffffff


	//   ....[8]....
        /*004c*/ 	.word	0xffffffff


	//   ....[9]....
        /*0050*/ 	.word	0xffffffff


	//   ....[10]....
        /*0054*/ 	.word	0xffffffff


	//   ....[11]....
        /*0058*/ 	.word	0xffffffff


	//   ....[12]....
        /*005c*/ 	.word	0xffffffff


	//   ....[13]....
        /*0060*/ 	.word	0xffffffff


	//   ....[14]....
        /*0064*/ 	.word	0xffffffff


	//   ....[15]....
        /*0068*/ 	.word	0xffffffff


	//   ....[16]....
        /*006c*/ 	.word	0xffffffff


	//   ....[17]....
        /*0070*/ 	.word	0xffffffff


	//   ....[18]....
        /*0074*/ 	.word	0xffffffff


	//   ....[19]....
        /*0078*/ 	.word	0xffffffff


	//   ....[20]....
        /*007c*/ 	.word	0xffffffff


	//----- nvinfo : EIATTR_COOP_GROUP_INSTR_OFFSETS
	.align		4
.L_956:
        /*0080*/ 	.byte	0x04, 0x28
        /*0082*/ 	.short	(.L_958 - .L_957)


	//   ....[0]....
.L_957:
        /*0084*/ 	.word	0x00002c40


	//   ....[1]....
        /*0088*/ 	.word	0x00002c60


	//   ....[2]....
        /*008c*/ 	.word	0x00002c80


	//   ....[3]....
        /*0090*/ 	.word	0x00002ca0


	//   ....[4]....
        /*0094*/ 	.word	0x00002cc0


	//   ....[5]....
        /*0098*/ 	.word	0x00003100


	//   ....[6]....
        /*009c*/ 	.word	0x00003120


	//   ....[7]....
        /*00a0*/ 	.word	0x00003140


	//   ....[8]....
        /*00a4*/ 	.word	0x00003170


	//   ....[9]....
        /*00a8*/ 	.word	0x000031a0


	//   ....[10]....
        /*00ac*/ 	.word	0x00003350


	//   ....[11]....
        /*00b0*/ 	.word	0x00003390


	//   ....[12]....
        /*00b4*/ 	.word	0x000033e0


	//   ....[13]....
        /*00b8*/ 	.word	0x00003430


	//   ....[14]....
        /*00bc*/ 	.word	0x00003480


	//   ....[15]....
        /*00c0*/ 	.word	0x000034e0


	//   ....[16]....
        /*00c4*/ 	.word	0x00003540


	//   ....[17]....
        /*00c8*/ 	.word	0x00003590


	//   ....[18]....
        /*00cc*/ 	.word	0x000035b0


	//   ....[19]....
        /*00d0*/ 	.word	0x000036b0


	//   ....[20]....
        /*00d4*/ 	.word	0x000036c0


	//----- nvinfo : EIATTR_VRC_CTA_INIT_COUNT
	.align		4
.L_958:
        /*00d8*/ 	.byte	0x02, 0x4a
	.zero		1
	.zero		1


	//----- nvinfo : EIATTR_EXIT_INSTR_OFFSETS
	.align		4
        /*00dc*/ 	.byte	0x04, 0x1c
        /*00de*/ 	.short	(.L_960 - .L_959)


	//   ....[0]....
.L_959:
        /*00e0*/ 	.word	0x00000540


	//   ....[1]....
        /*00e4*/ 	.word	0x000044d0


	//----- nvinfo : EIATTR_MAX_THREADS
	.align		4
.L_960:
        /*00e8*/ 	.byte	0x04, 0x05
        /*00ea*/ 	.short	(.L_962 - .L_961)
.L_961:
        /*00ec*/ 	.word	0x00000100
        /*00f0*/ 	.word	0x00000001
        /*00f4*/ 	.word	0x00000001


	//----- nvinfo : EIATTR_CRS_STACK_SIZE
	.align		4
.L_962:
        /*00f8*/ 	.byte	0x04, 0x1e
        /*00fa*/ 	.short	(.L_964 - .L_963)
.L_963:
        /*00fc*/ 	.word	0x00000000


	//----- nvinfo : EIATTR_CBANK_PARAM_SIZE
	.align		4
.L_964:
        /*0100*/ 	.byte	0x03, 0x19
        /*0102*/ 	.short	0x00e8


	//----- nvinfo : EIATTR_PARAM_CBANK
	.align		4
        /*0104*/ 	.byte	0x04, 0x0a
        /*0106*/ 	.short	(.L_966 - .L_965)
	.align		4
.L_965:
        /*0108*/ 	.word	index@(.nv.constant0._ZN10layer_norm31ln_parallel_residual_fwd_kernelINS_13Kernel_traitsI13__nv_bfloat16S2_fS2_fjLj8192ELj1ELj1ELj8ELj16ENS_18Kernel_traits_baseILj8192ES2_S2_fS2_fjLj256EEEEELb0ELb1ELb0EEEvNS_9FwdParamsE)
        /*010c*/ 	.short	0x0380
        /*010e*/ 	.short	0x00e8


	//----- nvinfo : EIATTR_SW_WAR
	.align		4
.L_966:
        /*0110*/ 	.byte	0x04, 0x36
        /*0112*/ 	.short	(.L_968 - .L_967)
.L_967:
        /*0114*/ 	.word	0x00000008
.L_968:


//--------------------- .nv.info._ZN10layer_norm31ln_parallel_residual_fwd_kernelINS_13Kernel_traitsI13__nv_bfloat16S2_fS2_fjLj8192ELj1ELj1ELj8ELj16ENS_18Kernel_traits_baseILj8192ES2_S2_fS2_fjLj256EEEEELb0ELb1ELb1EEEvNS_9FwdParamsE --------------------------
	.section	.nv.info._ZN10layer_norm31ln_parallel_residual_fwd_kernelINS_13Kernel_traitsI13__nv_bfloat16S2_fS2_fjLj8192ELj1ELj1ELj8ELj16ENS_18Kernel_traits_baseILj8192ES2_S2_fS2_fjLj256EEEEELb0ELb1ELb1EEEvNS_9FwdParamsE,"",@"SHT_CUDA_INFO"
	.sectionflags	@""
	.align	4


	//----- nvinfo : EIATTR_CUDA_API_VERSION
	.align		4
        /*0000*/ 	.byte	0x04, 0x37
        /*0002*/ 	.short	(.L_970 - .L_969)
.L_969:
        /*0004*/ 	.word	0x00000082


	//----- nvinfo : EIATTR_KPARAM_INFO
	.align		4
.L_970:
        /*0008*/ 	.byte	0x04, 0x17
        /*000a*/ 	.short	(.L_972 - .L_971)
.L_971:
        /*000c*/ 	.word	0x00000000
        /*0010*/ 	.short	0x0000
        /*0012*/ 	.short	0x0000
        /*0014*/ 	.byte	0x00, 0xf0, 0xa1, 0x03


	//----- nvinfo : EIATTR_SPARSE_MMA_MASK
	.align		4
.L_972:
        /*0018*/ 	.byte	0x03, 0x50
        /*001a*/ 	.short	0x0000


	//----- nvinfo : EIATTR_MAXREG_COUNT
	.align		4
        /*001c*/ 	.byte	0x03, 0x1b
        /*001e*/ 	.short	0x00ff


	//----- nvinfo : EIATTR_NUM_BARRIERS
	.align		4
        /*0020*/ 	.byte	0x02, 0x4c
        /*0022*/ 	.byte	0x01
	.zero		1


	//----- nvinfo : EIATTR_MERCURY_ISA_VERSION
	.align		4
        /*0024*/ 	.byte	0x03, 0x5f
        /*0026*/ 	.short	0x0101


	//----- nvinfo : EIATTR_COOP_GROUP_MASK_REGIDS
	.align		4
        /*0028*/ 	.byte	0x04, 0x29
        /*002a*/ 	.short	(.L_974 - .L_973)


	//   ....[0]....
.L_973:
        /*002c*/ 	.word	0xffffffff


	//   ....[1]....
        /*0030*/ 	.word	0xffffffff


	//   ....[2]....
        /*0034*/ 	.word	0xffffffff


	//   ....[3]....
        /*0038*/ 	.word	0xffffffff


	//   ....[4]....
        /*003c*/ 	.word	0xffffffff


	//   ....[5]....
        /*0040*/ 	.word	0xffffffff


	//   ....[6]....
        /*0044*/ 	.word	0xffffffff


	//   ....[7]....
        /*0048*/ 	.word	0xffffffff


	//   ....[8]....
        /*004c*/ 	.word	0xffffffff


	//   ....[9]....
        /*0050*/ 	.word	0xffffffff


	//   ....[10]....
        /*0054*/ 	.word	0xffffffff


	//   ....[11]....
        /*0058*/ 	.word	0xffffffff


	//   ....[12]....
        /*005c*/ 	.word	0xffffffff


	//   ....[13]....
        /*0060*/ 	.word	0xffffffff


	//   ....[14]....
        /*0064*/ 	.word	0xffffffff


	//   ....[15]....
        /*0068*/ 	.word	0xffffffff


	//   ....[16]....
        /*006c*/ 	.word	0xffffffff


	//   ....[17]....
        /*0070*/ 	.word	0xffffffff


	//   ....[18]....
        /*0074*/ 	.word	0xffffffff


	//   ....[19]....
        /*0078*/ 	.word	0xffffffff


	//   ....[20]....
        /*007c*/ 	.word	0xffffffff


	//----- nvinfo : EIATTR_COOP_GROUP_INSTR_OFFSETS
	.align		4
.L_974:
        /*0080*/ 	.byte	0x04, 0x28
        /*0082*/ 	.short	(.L_976 - .L_975)


	//   ....[0]....
.L_975:
        /*0084*/ 	.word	0x000027d0


	//   ....[1]....
        /*0088*/ 	.word	0x000027f0


	//   ....[2]....
        /*008c*/ 	.word	0x00002810


	//   ....[3]....
        /*0090*/ 	.word	0x00002830


	//   ....[4]....
        /*0094*/ 	.word	0x00002850


	//   ....[5]....
        /*0098*/ 	.word	0x00002c80


	//   ....[6]....
        /*009c*/ 	.word	0x00002ca0


	//   ....[7]....
        /*00a0*/ 	.word	0x00002cc0


	//   ....[8]....
        /*00a4*/ 	.word	0x00002ce0


	//   ....[9]....
        /*00a8*/ 	.word	0x00002d00


	//   ....[10]....
        /*00ac*/ 	.word	0x00002eb0


	//   ....[11]....
        /*00b0*/ 	.word	0x00002ef0


	//   ....[12]....
        /*00b4*/ 	.word	0x00002fb0


	//   ....[13]....
        /*00b8*/ 	.word	0x00002fd0


	//   ....[14]....
        /*00bc*/ 	.word	0x00002ff0


	//   ....[15]....
        /*00c0*/ 	.word	0x00003040


	//   ....[16]....
        /*00c4*/ 	.word	0x00003060


	//   ....[17]....
        /*00c8*/ 	.word	0x00003130


	//   ....[18]....
        /*00cc*/ 	.word	0x00003150


	//   ....[19]....
        /*00d0*/ 	.word	0x00003240


	//   ....[20]....
        /*00d4*/ 	.word	0x00003270


	//----- nvinfo : EIATTR_VRC_CTA_INIT_COUNT
	.align		4
.L_976:
        /*00d8*/ 	.byte	0x02, 0x4a
	.zero		1
	.zero		1


	//----- nvinfo : EIATTR_EXIT_INSTR_OFFSETS
	.align		4
        /*00dc*/ 	.byte	0x04, 0x1c
        /*00de*/ 	.short	(.L_978 - .L_977)


	//   ....[0]....
.L_977:
        /*00e0*/ 	.word	0x00000250


	//   ....[1]....
        /*00e4*/ 	.word	0x00003ed0


	//----- nvinfo : EIATTR_MAX_THREADS
	.align		4
.L_978:
        /*00e8*/ 	.byte	0x04, 0x05
        /*00ea*/ 	.short	(.L_980 - .L_979)
.L_979:
        /*00ec*/ 	.word	0x00000100
        /*00f0*/ 	.word	0x00000001
        /*00f4*/ 	.word	0x00000001


	//----- nvinfo : EIATTR_CRS_STACK_SIZE
	.align		4
.L_980:
        /*00f8*/ 	.byte	0x04, 0x1e
        /*00fa*/ 	.short	(.L_982 - .L_981)
.L_981:
        /*00fc*/ 	.word	0x00000000


	//----- nvinfo : EIATTR_CBANK_PARAM_SIZE
	.align		4
.L_982:
        /*0100*/ 	.byte	0x03, 0x19
        /*0102*/ 	.short	0x00e8


	//----- nvinfo : EIATTR_PARAM_CBANK
	.align		4
        /*0104*/ 	.byte	0x04, 0x0a
        /*0106*/ 	.short	(.L_984 - .L_983)
	.align		4
.L_983:
        /*0108*/ 	.word	index@(.nv.constant0._ZN10layer_norm31ln_parallel_residual_fwd_kernelINS_13Kernel_traitsI13__nv_bfloat16S2_fS2_fjLj8192ELj1ELj1ELj8ELj16ENS_18Kernel_traits_baseILj8192ES2_S2_fS2_fjLj256EEEEELb0ELb1ELb1EEEvNS_9FwdParamsE)
        /*010c*/ 	.short	0x0380
        /*010e*/ 	.short	0x00e8


	//----- nvinfo : EIATTR_SW_WAR
	.align		4
.L_984:
        /*0110*/ 	.byte	0x04, 0x36
        /*0112*/ 	.short	(.L_986 - .L_985)
.L_985:
        /*0114*/ 	.word	0x00000008
.L_986:


//--------------------- .nv.info._ZN10layer_norm31ln_parallel_residual_fwd_kernelINS_13Kernel_traitsI13__nv_bfloat16S2_fS2_fjLj8192ELj1ELj1ELj8ELj16ENS_18Kernel_traits_baseILj8192ES2_S2_fS2_fjLj256EEEEELb1ELb0ELb0EEEvNS_9FwdParamsE --------------------------
	.section	.nv.info._ZN10layer_norm31ln_parallel_residual_fwd_kernelINS_13Kernel_traitsI13__nv_bfloat16S2_fS2_fjLj8192ELj1ELj1ELj8ELj16ENS_18Kernel_traits_baseILj8192ES2_S2_fS2_fjLj256EEEEELb1ELb0ELb0EEEvNS_9FwdParamsE,"",@"SHT_CUDA_INFO"
	.sectionflags	@""
	.align	4


	//----- nvinfo : EIATTR_CUDA_API_VERSION
	.align		4
        /*0000*/ 	.byte	0x04, 0x37
        /*0002*/ 	.short	(.L_988 - .L_987)
.L_987:
        /*0004*/ 	.word	0x00000082


	//----- nvinfo : EIATTR_KPARAM_INFO
	.align		4
.L_988:
        /*0008*/ 	.byte	0x04, 0x17
        /*000a*/ 	.short	(.L_990 - .L_989)
.L_989:
        /*000c*/ 	.word	0x00000000
        /*0010*/ 	.short	0x0000
        /*0012*/ 	.short	0x0000
        /*0014*/ 	.byte	0x00, 0xf0, 0xa1, 0x03


	//----- nvinfo : EIATTR_SPARSE_MMA_MASK
	.align		4
.L_990:
        /*0018*/ 	.byte	0x03, 0x50
        /*001a*/ 	.short	0x0000


	//----- nvinfo : EIATTR_MAXREG_COUNT
	.align		4
        /*001c*/ 	.byte	0x03, 0x1b
        /*001e*/ 	.short	0x00ff


	//----- nvinfo : EIATTR_NUM_BARRIERS
	.align		4
        /*0020*/ 	.byte	0x02, 0x4c
        /*0022*/ 	.byte	0x01
	.zero		1


	//----- nvinfo : EIATTR_MERCURY_ISA_VERSION
	.align		4
        /*0024*/ 	.byte	0x03, 0x5f
        /*0026*/ 	.short	0x0101


	//----- nvinfo : EIATTR_COOP_GROUP_MASK_REGIDS
	.align		4
        /*0028*/ 	.byte	0x04, 0x29
        /*002a*/ 	.short	(.L_992 - .L_991)


	//   ....[0]....
.L_991:
        /*002c*/ 	.word	0xffffffff


	//   ....[1]....
        /*0030*/ 	.word	0xffffffff


	//   ....[2]....
        /*0034*/ 	.word	0xffffffff


	//   ....[3]....
        /*0038*/ 	.word	0xffffffff


	//   ....[4]....
        /*003c*/ 	.word	0xffffffff


	//   ....[5]....
        /*0040*/ 	.word	0xffffffff


	//   ....[6]....
        /*0044*/ 	.word	0xffffffff


	//   ....[7]....
        /*0048*/ 	.word	0xffffffff


	//   ....[8]....
        /*004c*/ 	.word	0xffffffff


	//   ....[9]....
        /*0050*/ 	.word	0xffffffff


	//   ....[10]....
        /*0054*/ 	.word	0xffffffff


	//   ....[11]....
        /*0058*/ 	.word	0xffffffff


	//   ....[12]....
        /*005c*/ 	.word	0xffffffff


	//   ....[13]....
        /*0060*/ 	.word	0xffffffff


	//   ....[14]....
        /*0064*/ 	.word	0xffffffff


	//   ....[15]....
        /*0068*/ 	.word	0xffffffff


	//   ....[16]....
        /*006c*/ 	.word	0xffffffff


	//   ....[17]....
        /*0070*/ 	.word	0xffffffff


	//   ....[18]....
        /*0074*/ 	.word	0xffffffff


	//   ....[19]....
        /*0078*/ 	.word	0xffffffff


	//   ....[20]....
        /*007c*/ 	.word	0xffffffff


	//----- nvinfo : EIATTR_COOP_GROUP_INSTR_OFFSETS
	.align		4
.L_992:
        /*0080*/ 	.byte	0x04, 0x28
        /*0082*/ 	.short	(.L_994 - .L_993)


	//   ....[0]....
.L_993:
        /*0084*/ 	.word	0x00021220


	//   ....[1]....
        /*0088*/ 	.word	0x00021240


	//   ....[2]....
        /*008c*/ 	.word	0x00021260


	//   ....[3]....
        /*0090*/ 	.word	0x00021280


	//   ....[4]....
        /*0094*/ 	.word	0x000212a0


	//   ....[5]....
        /*0098*/ 	.word	0x00021700


	//   ....[6]....
        /*009c*/ 	.word	0x00021720


	//   ....[7]....
        /*00a0*/ 	.word	0x00021750


	//   ....[8]....
        /*00a4*/ 	.word	0x00021770


	//   ....[9]....
        /*00a8*/ 	.word	0x000217b0


	//   ....[10]....
        /*00ac*/ 	.word	0x00021830


	//   ....[11]....
        /*00b0*/ 	.word	0x000218a0


	//   ....[12]....
        /*00b4*/ 	.word	0x000218e0


	//   ....[13]....
        /*00b8*/ 	.word	0x00021900


	//   ....[14]....
        /*00bc*/ 	.word	0x00021990


	//   ....[15]....
        /*00c0*/ 	.word	0x000219b0


	//   ....[16]....
        /*00c4*/ 	.word	0x000219d0


	//   ....[17]....
        /*00c8*/ 	.word	0x00021a90


	//   ....[18]....
        /*00cc*/ 	.word	0x00021ac0


	//   ....[19]....
        /*00d0*/ 	.word	0x00021b60


	//   ....[20]....
        /*00d4*/ 	.word	0x00021b90


	//----- nvinfo : EIATTR_VRC_CTA_INIT_COUNT
	.align		4
.L_994:
        /*00d8*/ 	.byte	0x02, 0x4a
	.zero		1
	.zero		1


	//----- nvinfo : EIATTR_EXIT_INSTR_OFFSETS
	.align		4
        /*00dc*/ 	.byte	0x04, 0x1c
        /*00de*/ 	.short	(.L_996 - .L_995)


	//   ....[0]....
.L_995:
        /*00e0*/ 	.word	0x00001320


	//   ....[1]....
        /*00e4*/ 	.word	0x00023150


	//----- nvinfo : EIATTR_MAX_THREADS
	.align		4
.L_996:
        /*00e8*/ 	.byte	0x04, 0x05
        /*00ea*/ 	.short	(.L_998 - .L_997)
.L_997:
        /*00ec*/ 	.word	0x00000100
        /*00f0*/ 	.word	0x00000001
        /*00f4*/ 	.word	0x00000001


	//----- nvinfo : EIATTR_CRS_STACK_SIZE
	.align		4
.L_998:
        /*00f8*/ 	.byte	0x04, 0x1e
        /*00fa*/ 	.short	(.L_1000 - .L_999)
.L_999:
        /*00fc*/ 	.word	0x00000000


	//----- nvinfo : EIATTR_CBANK_PARAM_SIZE
	.align		4
.L_1000:
        /*0100*/ 	.byte	0x03, 0x19
        /*0102*/ 	.short	0x00e8


	//----- nvinfo : EIATTR_PARAM_CBANK
	.align		4
        /*0104*/ 	.byte	0x04, 0x0a
        /*0106*/ 	.short	(.L_1002 - .L_1001)
	.align		4
.L_1001:
        /*0108*/ 	.word	index@(.nv.constant0._ZN10layer_norm31ln_parallel_residual_fwd_kernelINS_13Kernel_traitsI13__nv_bfloat16S2_fS2_fjLj8192ELj1ELj1ELj8ELj16ENS_18Kernel_traits_baseILj8192ES2_S2_fS2_fjLj256EEEEELb1ELb0ELb0EEEvNS_9FwdParamsE)
        /*010c*/ 	.short	0x0380
        /*010e*/ 	.short	0x00e8


	//----- nvinfo : EIATTR_SW_WAR
	.align		4
.L_1002:
        /*0110*/ 	.byte	0x04, 0x36
        /*0112*/ 	.short	(.L_1004 - .L_1003)
.L_1003:
        /*0114*/ 	.word	0x00000008
.L_1004:


//--------------------- .nv.info._ZN10layer_norm31ln_parallel_residual_fwd_kernelINS_13Kernel_traitsI13__nv_bfloat16S2_fS2_fjLj8192ELj1ELj1ELj8ELj16ENS_18Kernel_traits_baseILj8192ES2_S2_fS2_fjLj256EEEEELb1ELb0ELb1EEEvNS_9FwdParamsE --------------------------
	.section	.nv.info._ZN10layer_norm31ln_parallel_residual_fwd_kernelINS_13Kernel_traitsI13__nv_bfloat16S2_fS2_fjLj8192ELj1ELj1ELj8ELj16ENS_18Kernel_traits_baseILj8192ES2_S2_fS2_fjLj256EEEEELb1ELb0ELb1EEEvNS_9FwdParamsE,"",@"SHT_CUDA_INFO"
	.sectionflags	@""
	.align	4


	//----- nvinfo : EIATTR_CUDA_API_VERSION
	.align		4
        /*0000*/ 	.byte	0x04, 0x37
        /*0002*/ 	.short	(.L_1006 - .L_1005)
.L_1005:
        /*0004*/ 	.word	0x00000082


	//----- nvinfo : EIATTR_KPARAM_INFO
	.align		4
.L_1006:
        /*0008*/ 	.byte	0x04, 0x17
        /*000a*/ 	.short	(.L_1008 - .L_1007)
.L_1007:
        /*000c*/ 	.word	0x00000000
        /*0010*/ 	.short	0x0000
        /*0012*/ 	.short	0x0000
        /*0014*/ 	.byte	0x00, 0xf0, 0xa1, 0x03


	//----- nvinfo : EIATTR_SPARSE_MMA_MASK
	.align		4
.L_1008:
        /*0018*/ 	.byte	0x03, 0x50
        /*001a*/ 	.short	0x0000


	//----- nvinfo : EIATTR_MAXREG_COUNT
	.align		4
        /*001c*/ 	.byte	0x03, 0x1b
        /*001e*/ 	.short	0x00ff


	//----- nvinfo : EIATTR_NUM_BARRIERS
	.align		4
        /*0020*/ 	.byte	0x02, 0x4c
        /*0022*/ 	.byte	0x01
	.zero		1


	//----- nvinfo : EIATTR_MERCURY_ISA_VERSION
	.align		4
        /*0024*/ 	.byte	0x03, 0x5f
        /*0026*/ 	.short	0x0101


	//----- nvinfo : EIATTR_COOP_GROUP_MASK_REGIDS
	.align		4
        /*0028*/ 	.byte	0x04, 0x29
        /*002a*/ 	.short	(.L_1010 - .L_1009)


	//   ....[0]....
.L_1009:
        /*002c*/ 	.word	0xffffffff


	//   ....[1]....
        /*0030*/ 	.word	0xffffffff


	//   ....[2]....
        /*0034*/ 	.word	0xffffffff


	//   ....[3]....
        /*0038*/ 	.word	0xffffffff


	//   ....[4]....
        /*003c*/ 	.word	0xffffffff


	//   ....[5]....
        /*0040*/ 	.word	0xffffffff


	//   ....[6]....
        /*0044*/ 	.word	0xffffffff


	//   ....[7]....
        /*0048*/ 	.word	0xffffffff


	//   ....[8]....
        /*004c*/ 	.word	0xffffffff


	//   ....[9]....
        /*0050*/ 	.word	0xffffffff


	//   ....[10]....
        /*0054*/ 	.word	0xffffffff


	//   ....[11]....
        /*0058*/ 	.word	0xffffffff


	//   ....[12]....
        /*005c*/ 	.word	0xffffffff


	//   ....[13]....
        /*0060*/ 	.word	0xffffffff


	//   ....[14]....
        /*0064*/ 	.word	0xffffffff


	//   ....[15]....
        /*0068*/ 	.word	0xffffffff


	//   ....[16]....
        /*006c*/ 	.word	0xffffffff


	//   ....[17]....
        /*0070*/ 	.word	0xffffffff


	//   ....[18]....
        /*0074*/ 	.word	0xffffffff


	//   ....[19]....
        /*0078*/ 	.word	0xffffffff


	//   ....[20]....
        /*007c*/ 	.word	0xffffffff


	//----- nvinfo : EIATTR_COOP_GROUP_INSTR_OFFSETS
	.align		4
.L_1010:
        /*0080*/ 	.byte	0x04, 0x28
        /*0082*/ 	.short	(.L_1012 - .L_1011)


	//   ....[0]....
.L_1011:
        /*0084*/ 	.word	0x0001e860


	//   ....[1]....
        /*0088*/ 	.word	0x0001e880


	//   ....[2]....
        /*008c*/ 	.word	0x0001e8a0


	//   ....[3]....
        /*0090*/ 	.word	0x0001e8c0


	//   ....[4]....
        /*0094*/ 	.word	0x0001e8e0


	//   ....[5]....
        /*0098*/ 	.word	0x0001ed10


	//   ....[6]....
        /*009c*/ 	.word	0x0001ed30


	//   ....[7]....
        /*00a0*/ 	.word	0x0001ed60


	//   ....[8]....
        /*00a4*/ 	.word	0x0001ed80


	//   ....[9]....
        /*00a8*/ 	.word	0x0001edc0


	//   ....[10]....
        /*00ac*/ 	.word	0x0001ee40


	//   ....[11]....
        /*00b0*/ 	.word	0x0001eeb0


	//   ....[12]....
        /*00b4*/ 	.word	0x0001eef0


	//   ....[13]....
        /*00b8*/ 	.word	0x0001ef00


	//   ....[14]....
        /*00bc*/ 	.word	0x0001ef80


	//   ....[15]....
        /*00c0*/ 	.word	0x0001efc0


	//   ....[16]....
        /*00c4*/ 	.word	0x0001efe0


	//   ....[17]....
        /*00c8*/ 	.word	0x0001f060


	//   ....[18]....
        /*00cc*/ 	.word	0x0001f0e0


	//   ....[19]....
        /*00d0*/ 	.word	0x0001f160


	//   ....[20]....
        /*00d4*/ 	.word	0x0001f1d0


	//----- nvinfo : EIATTR_VRC_CTA_INIT_COUNT
	.align		4
.L_1012:
        /*00d8*/ 	.byte	0x02, 0x4a
	.zero		1
	.zero		1


	//----- nvinfo : EIATTR_EXIT_INSTR_OFFSETS
	.align		4
        /*00dc*/ 	.byte	0x04, 0x1c
        /*00de*/ 	.short	(.L_1014 - .L_1013)


	//   ....[0]....
.L_1013:
        /*00e0*/ 	.word	0x00000a50


	//   ....[1]....
        /*00e4*/ 	.word	0x00020560


	//----- nvinfo : EIATTR_MAX_THREADS
	.align		4
.L_1014:
        /*00e8*/ 	.byte	0x04, 0x05
        /*00ea*/ 	.short	(.L_1016 - .L_1015)
.L_1015:
        /*00ec*/ 	.word	0x00000100
        /*00f0*/ 	.word	0x00000001
        /*00f4*/ 	.word	0x00000001


	//----- nvinfo : EIATTR_CBANK_PARAM_SIZE
	.align		4
.L_1016:
        /*00f8*/ 	.byte	0x03, 0x19
        /*00fa*/ 	.short	0x00e8


	//----- nvinfo : EIATTR_PARAM_CBANK
	.align		4
        /*00fc*/ 	.byte	0x04, 0x0a
        /*00fe*/ 	.short	(.L_1018 - .L_1017)
	.align		4
.L_1017:
        /*0100*/ 	.word	index@(.nv.constant0._ZN10layer_norm31ln_parallel_residual_fwd_kernelINS_13Kernel_traitsI13__nv_bfloat16S2_fS2_fjLj8192ELj1ELj1ELj8ELj16ENS_18Kernel_traits_baseILj8192ES2_S2_fS2_fjLj256EEEEELb1ELb0ELb1EEEvNS_9FwdParamsE)
        /*0104*/ 	.short	0x0380
        /*0106*/ 	.short	0x00e8


	//----- nvinfo : EIATTR_SW_WAR
	.align		4
.L_1018:
        /*0108*/ 	.byte	0x04, 0x36
        /*010a*/ 	.short	(.L_1020 - .L_1019)
.L_1019:
        /*010c*/ 	.word	0x00000008
.L_1020:


//--------------------- .nv.info._ZN10layer_norm31ln_parallel_residual_fwd_kernelINS_13Kernel_traitsI13__nv_bfloat16S2_fS2_fjLj8192ELj1ELj1ELj8ELj16ENS_18Kernel_traits_baseILj8192ES2_S2_fS2_fjLj256EEEEELb1ELb1ELb0EEEvNS_9FwdParamsE --------------------------
	.section	.nv.info._ZN10layer_norm31ln_parallel_residual_fwd_kernelINS_13Kernel_traitsI13__nv_bfloat16S2_fS2_fjLj8192ELj1ELj1ELj8ELj16ENS_18Kernel_traits_baseILj8192ES2_S2_fS2_fjLj256EEEEELb1ELb1ELb0EEEvNS_9FwdParamsE,"",@"SHT_CUDA_INFO"
	.sectionflags	@""
	.align	4


	//----- nvinfo : EIATTR_CUDA_API_VERSION
	.align		4
        /*0000*/ 	.byte	0x04, 0x37
        /*0002*/ 	.short	(.L_1022 - .L_1021)
.L_1021:
        /*0004*/ 	.word	0x00000082


	//----- nvinfo : EIATTR_KPARAM_INFO
	.align		4
.L_1022:
        /*0008*/ 	.byte	0x04, 0x17
        /*000a*/ 	.short	(.L_1024 - .L_1023)
.L_1023:
        /*000c*/ 	.word	0x00000000
        /*0010*/ 	.short	0x0000
        /*0012*/ 	.short	0x0000
        /*0014*/ 	.byte	0x00, 0xf0, 0xa1, 0x03


	//----- nvinfo : EIATTR_SPARSE_MMA_MASK
	.align		4
.L_1024:
        /*0018*/ 	.byte	0x03, 0x50
        /*001a*/ 	.short	0x0000


	//----- nvinfo : EIATTR_MAXREG_COUNT
	.align		4
        /*001c*/ 	.byte	0x03, 0x1b
        /*001e*/ 	.short	0x00ff


	//----- nvinfo : EIATTR_NUM_BARRIERS
	.align		4
        /*0020*/ 	.byte	0x02, 0x4c
        /*0022*/ 	.byte	0x01
	.zero		1


	//----- nvinfo : EIATTR_MERCURY_ISA_VERSION
	.align		4
        /*0024*/ 	.byte	0x03, 0x5f
        /*0026*/ 	.short	0x0101


	//----- nvinfo : EIATTR_COOP_GROUP_MASK_REGIDS
	.align		4
        /*0028*/ 	.byte	0x04, 0x29
        /*002a*/ 	.short	(.L_1026 - .L_1025)


	//   ....[0]....
.L_1025:
        /*002c*/ 	.word	0xffffffff


	//   ....[1]....
        /*0030*/ 	.word	0xffffffff


	//   ....[2]....
        /*0034*/ 	.word	0xffffffff


	//   ....[3]....
        /*0038*/ 	.word	0xffffffff


	//   ....[4]....
        /*003c*/ 	.word	0xffffffff


	//   ....[5]....
        /*0040*/ 	.word	0xffffffff


	//   ....[6]....
        /*0044*/ 	.word	0xffffffff


	//   ....[7]....
        /*0048*/ 	.word	0xffffffff


	//   ....[8]....
        /*004c*/ 	.word	0xffffffff


	//   ....[9]....
        /*0050*/ 	.word	0xffffffff


	//   ....[10]....
        /*0054*/ 	.word	0xffffffff


	//   ....[11]....
        /*0058*/ 	.word	0xffffffff


	//   ....[12]....
        /*005c*/ 	.word	0xffffffff


	//   ....[13]....
        /*0060*/ 	.word	0xffffffff


	//   ....[14]....
        /*0064*/ 	.word	0xffffffff


	//   ....[15]....
        /*0068*/ 	.word	0xffffffff


	//   ....[16]....
        /*006c*/ 	.word	0xffffffff


	//   ....[17]....
        /*0070*/ 	.word	0xffffffff


	//   ....[18]....
        /*0074*/ 	.word	0xffffffff


	//   ....[19]....
        /*0078*/ 	.word	0xffffffff


	//   ....[20]....
        /*007c*/ 	.word	0xffffffff


	//----- nvinfo : EIATTR_COOP_GROUP_INSTR_OFFSETS
	.align		4
.L_1026:
        /*0080*/ 	.byte	0x04, 0x28
        /*0082*/ 	.short	(.L_1028 - .L_1027)


	//   ....[0]....
.L_1027:
        /*0084*/ 	.word	0x000270c0


	//   ....[1]....
        /*0088*/ 	.word	0x000270e0


	//   ....[2]....
        /*008c*/ 	.word	0x00027100


	//   ....[3]....
        /*0090*/ 	.word	0x00027120


	//   ....[4]....
        /*0094*/ 	.word	0x00027150


	//   ....[5]....
        /*0098*/ 	.word	0x000275d0


	//   ....[6]....
        /*009c*/ 	.word	0x000275f0


	//   ....[7]....
        /*00a0*/ 	.word	0x00027610


	//   ....[8]....
        /*00a4*/ 	.word	0x00027630


	//   ....[9]....
        /*00a8*/ 	.word	0x00027650


	//   ....[10]....
        /*00ac*/ 	.word	0x000277d0


	//   ....[11]....
        /*00b0*/ 	.word	0x00027810


	//   ....[12]....
        /*00b4*/ 	.word	0x00027820


	//   ....[13]....
        /*00b8*/ 	.word	0x00027860


	//   ....[14]....
        /*00bc*/ 	.word	0x00027940


	//   ....[15]....
        /*00c0*/ 	.word	0x00027960


	//   ....[16]....
        /*00c4*/ 	.word	0x00027980


	//   ....[17]....
        /*00c8*/ 	.word	0x00027a20


	//   ....[18]....
        /*00cc*/ 	.word	0x00027a70


	//   ....[19]....
        /*00d0*/ 	.word	0x00027b10


	//   ....[20]....
        /*00d4*/ 	.word	0x00027b40


	//----- nvinfo : EIATTR_VRC_CTA_INIT_COUNT
	.align		4
.L_1028:
        /*00d8*/ 	.byte	0x02, 0x4a
	.zero		1
	.zero		1


	//----- nvinfo : EIATTR_EXIT_INSTR_OFFSETS
	.align		4
        /*00dc*/ 	.byte	0x04, 0x1c
        /*00de*/ 	.short	(.L_1030 - .L_1029)


	//   ....[0]....
.L_1029:
        /*00e0*/ 	.word	0x00000740


	//   ....[1]....
        /*00e4*/ 	.word	0x00028920


	//----- nvinfo : EIATTR_MAX_THREADS
	.align		4
.L_1030:
        /*00e8*/ 	.byte	0x04, 0x05
        /*00ea*/ 	.short	(.L_1032 - .L_1031)
.L_1031:
        /*00ec*/ 	.word	0x00000100
        /*00f0*/ 	.word	0x00000001
        /*00f4*/ 	.word	0x00000001


	//----- nvinfo : EIATTR_CRS_STACK_SIZE
	.align		4
.L_1032:
        /*00f8*/ 	.byte	0x04, 0x1e
        /*00fa*/ 	.short	(.L_1034 - .L_1033)
.L_1033:
        /*00fc*/ 	.word	0x00000000


	//----- nvinfo : EIATTR_CBANK_PARAM_SIZE
	.align		4
.L_1034:
        /*0100*/ 	.byte	0x03, 0x19
        /*0102*/ 	.short	0x00e8


	//----- nvinfo : EIATTR_PARAM_CBANK
	.align		4
        /*0104*/ 	.byte	0x04, 0x0a
        /*0106*/ 	.short	(.L_1036 - .L_1035)
	.align		4
.L_1035:
        /*0108*/ 	.word	index@(.nv.constant0._ZN10layer_norm31ln_parallel_residual_fwd_kernelINS_13Kernel_traitsI13__nv_bfloat16S2_fS2_fjLj8192ELj1ELj1ELj8ELj16ENS_18Kernel_traits_baseILj8192ES2_S2_fS2_fjLj256EEEEELb1ELb1ELb0EEEvNS_9FwdParamsE)
        /*010c*/ 	.short	0x0380
        /*010e*/ 	.short	0x00e8


	//----- nvinfo : EIATTR_SW_WAR
	.align		4
.L_1036:
        /*0110*/ 	.byte	0x04, 0x36
        /*0112*/ 	.short	(.L_1038 - .L_1037)
.L_1037:
        /*0114*/ 	.word	0x00000008
.L_1038:


//--------------------- .nv.info._ZN10layer_norm31ln_parallel_residual_fwd_kernelINS_13Kernel_traitsI13__nv_bfloat16S2_fS2_fjLj8192ELj1ELj1ELj8ELj16ENS_18Kernel_traits_baseILj8192ES2_S2_fS2_fjLj256EEEEELb1ELb1ELb1EEEvNS_9FwdParamsE --------------------------
	.section	.nv.info._ZN10layer_norm31ln_parallel_residual_fwd_kernelINS_13Kernel_traitsI13__nv_bfloat16S2_fS2_fjLj8192ELj1ELj1ELj8ELj16ENS_18Kernel_traits_baseILj8192ES2_S2_fS2_fjLj256EEEEELb1ELb1ELb1EEEvNS_9FwdParamsE,"",@"SHT_CUDA_INFO"
	.sectionflags	@""
	.align	4


	//----- nvinfo : EIATTR_CUDA_API_VERSION
	.align		4
        /*0000*/ 	.byte	0x04, 0x37
        /*0002*/ 	.short	(.L_1040 - .L_1039)
.L_1039:
        /*0004*/ 	.word	0x00000082


	//----- nvinfo : EIATTR_KPARAM_INFO
	.align		4
.L_1040:
        /*0008*/ 	.byte	0x04, 0x17
        /*000a*/ 	.short	(.L_1042 - .L_1041)
.L_1041:
        /*000c*/ 	.word	0x00000000
        /*0010*/ 	.short	0x0000
        /*0012*/ 	.short	0x0000
        /*0014*/ 	.byte	0x00, 0xf0, 0xa1, 0x03


	//----- nvinfo : EIATTR_SPARSE_MMA_MASK
	.align		4
.L_1042:
        /*0018*/ 	.byte	0x03, 0x50
        /*001a*/ 	.short	0x0000


	//----- nvinfo : EIATTR_MAXREG_COUNT
	.align		4
        /*001c*/ 	.byte	0x03, 0x1b
        /*001e*/ 	.short	0x00ff


	//----- nvinfo : EIATTR_NUM_BARRIERS
	.align		4
        /*0020*/ 	.byte	0x02, 0x4c
        /*0022*/ 	.byte	0x01
	.zero		1


	//----- nvinfo : EIATTR_MERCURY_ISA_VERSION
	.align		4
        /*0024*/ 	.byte	0x03, 0x5f
        /*0026*/ 	.short	0x0101


	//----- nvinfo : EIATTR_COOP_GROUP_MASK_REGIDS
	.align		4
        /*0028*/ 	.byte	0x04, 0x29
        /*002a*/ 	.short	(.L_1044 - .L_1043)


	//   ....[0]....
.L_1043:
        /*002c*/ 	.word	0xffffffff


	//   ....[1]....
        /*0030*/ 	.word	0xffffffff


	//   ....[2]....
        /*0034*/ 	.word	0xffffffff


	//   ....[3]....
        /*0038*/ 	.word	0xffffffff


	//   ....[4]....
        /*003c*/ 	.word	0xffffffff


	//   ....[5]....
        /*0040*/ 	.word	0xffffffff


	//   ....[6]....
        /*0044*/ 	.word	0xffffffff


	//   ....[7]....
        /*0048*/ 	.word	0xffffffff


	//   ....[8]....
        /*004c*/ 	.word	0xffffffff


	//   ....[9]....
        /*0050*/ 	.word	0xffffffff


	//   ....[10]....
        /*0054*/ 	.word	0xffffffff


	//   ....[11]....
        /*0058*/ 	.word	0xffffffff


	//   ....[12]....
        /*005c*/ 	.word	0xffffffff


	//   ....[13]....
        /*0060*/ 	.word	0xffffffff


	//   ....[14]....
        /*0064*/ 	.word	0xffffffff


	//   ....[15]....
        /*0068*/ 	.word	0xffffffff


	//   ....[16]....
        /*006c*/ 	.word	0xffffffff


	//   ....[17]....
        /*0070*/ 	.word	0xffffffff


	//   ....[18]....
        /*0074*/ 	.word	0xffffffff


	//   ....[19]....
        /*0078*/ 	.word	0xffffffff


	//   ....[20]....
        /*007c*/ 	.word	0xffffffff


	//----- nvinfo : EIATTR_COOP_GROUP_INSTR_OFFSETS
	.align		4
.L_1044:
        /*0080*/ 	.byte	0x04, 0x28
        /*0082*/ 	.short	(.L_1046 - .L_1045)


	//   ....[0]....
.L_1045:
        /*0084*/ 	.word	0x00021e20


	//   ....[1]....
        /*0088*/ 	.word	0x00021e50


	//   ....[2]....
        /*008c*/ 	.word	0x00021e70


	//   ....[3]....
        /*0090*/ 	.word	0x00021e90


	//   ....[4]....
        /*0094*/ 	.word	0x00021eb0


	//   ....[5]....
        /*0098*/ 	.word	0x000222e0


	//   ....[6]....
        /*009c*/ 	.word	0x00022300


	//   ....[7]....
        /*00a0*/ 	.word	0x00022320


	//   ....[8]....
        /*00a4*/ 	.word	0x00022350


	//   ....[9]....
        /*00a8*/ 	.word	0x00022380


	//   ....[10]....
        /*00ac*/ 	.word	0x00022530


	//   ....[11]....
        /*00b0*/ 	.word	0x00022570


	//   ....[12]....
        /*00b4*/ 	.word	0x00022600


	//   ....[13]....
        /*00b8*/ 	.word	0x00022640


	//   ....[14]....
        /*00bc*/ 	.word	0x000226a0


	//   ....[15]....
        /*00c0*/ 	.word	0x000226e0


	//   ....[16]....
        /*00c4*/ 	.word	0x00022740


	//   ....[17]....
        /*00c8*/ 	.word	0x000227a0


	//   ....[18]....
        /*00cc*/ 	.word	0x00022840


	//   ....[19]....
        /*00d0*/ 	.word	0x000228b0


	//   ....[20]....
        /*00d4*/ 	.word	0x00022900


	//----- nvinfo : EIATTR_VRC_CTA_INIT_COUNT
	.align		4
.L_1046:
        /*00d8*/ 	.byte	0x02, 0x4a
	.zero		1
	.zero		1


	//----- nvinfo : EIATTR_EXIT_INSTR_OFFSETS
	.align		4
        /*00dc*/ 	.byte	0x04, 0x1c
        /*00de*/ 	.short	(.L_1048 - .L_1047)


	//   ....[0]....
.L_1047:
        /*00e0*/ 	.word	0x00000270


	//   ....[1]....
        /*00e4*/ 	.word	0x00023530


	//----- nvinfo : EIATTR_MAX_THREADS
	.align		4
.L_1048:
        /*00e8*/ 	.byte	0x04, 0x05
        /*00ea*/ 	.short	(.L_1050 - .L_1049)
.L_1049:
        /*00ec*/ 	.word	0x00000100
        /*00f0*/ 	.word	0x00000001
        /*00f4*/ 	.word	0x00000001


	//----- nvinfo : EIATTR_CRS_STACK_SIZE
	.align		4
.L_1050:
        /*00f8*/ 	.byte	0x04, 0x1e
        /*00fa*/ 	.short	(.L_1052 - .L_1051)
.L_1051:
        /*00fc*/ 	.word	0x00000000


	//----- nvinfo : EIATTR_CBANK_PARAM_SIZE
	.align		4
.L_1052:
        /*0100*/ 	.byte	0x03, 0x19
        /*0102*/ 	.short	0x00e8


	//----- nvinfo : EIATTR_PARAM_CBANK
	.align		4
        /*0104*/ 	.byte	0x04, 0x0a
        /*0106*/ 	.short	(.L_1054 - .L_1053)
	.align		4
.L_1053:
        /*0108*/ 	.word	index@(.nv.constant0._ZN10layer_norm31ln_parallel_residual_fwd_kernelINS_13Kernel_traitsI13__nv_bfloat16S2_fS2_fjLj8192ELj1ELj1ELj8ELj16ENS_18Kernel_traits_baseILj8192ES2_S2_fS2_fjLj256EEEEELb1ELb1ELb1EEEvNS_9FwdParamsE)
        /*010c*/ 	.short	0x0380
        /*010e*/ 	.short	0x00e8


	//----- nvinfo : EIATTR_SW_WAR
	.align		4
.L_1054:
        /*0110*/ 	.byte	0x04, 0x36
        /*0112*/ 	.short	(.L_1056 - .L_1055)
.L_1055:
        /*0114*/ 	.word	0x00000008
.L_1056:


//--------------------- .nv.info._ZN10layer_norm31ln_parallel_residual_fwd_kernelINS_13Kernel_traitsIf13__nv_bfloat16fS2_fjLj8192ELj1ELj1ELj8ELj16ENS_18Kernel_traits_baseILj8192EfS2_fS2_fjLj256EEEEELb0ELb0ELb0EEEvNS_9FwdParamsE --------------------------
	.section	.nv.info._ZN10layer_norm31ln_parallel_residual_fwd_kernelINS_13Kernel_traitsIf13__nv_bfloat16fS2_fjLj8192ELj1ELj1ELj8ELj16ENS_18Kernel_traits_baseILj8192EfS2_fS2_fjLj256EEEEELb0ELb0ELb0EEEvNS_9FwdParamsE,"",@"SHT_CUDA_INFO"
	.sectionflags	@""
	.align	4


	//----- nvinfo : EIATTR_CUDA_API_VERSION
	.align		4
        /*0000*/ 	.byte	0x04, 0x37
        /*0002*/ 	.short	(.L_1058 - .L_1057)
.L_1057:
        /*0004*/ 	.word	0x00000082


	//----- nvinfo : EIATTR_KPARAM_INFO
	.align		4
.L_1058:
        /*0008*/ 	.byte	0x04, 0x17
        /*000a*/ 	.short	(.L_1060 - .L_1059)
.L_1059:
        /*000c*/ 	.word	0x00000000
        /*0010*/ 	.short	0x0000
        /*0012*/ 	.short	0x0000
        /*0014*/ 	.byte	0x00, 0xf0, 0xa1, 0x03


	//----- nvinfo : EIATTR_SPARSE_MMA_MASK
	.align		4
.L_1060:
        /*0018*/ 	.byte	0x03, 0x50
        /*001a*/ 	.short	0x0000


	//----- nvinfo : EIATTR_MAXREG_COUNT
	.align		4
        /*001c*/ 	.byte	0x03, 0x1b
        /*001e*/ 	.short	0x00ff


	//----- nvinfo : EIATTR_NUM_BARRIERS
	.align		4
        /*0020*/ 	.byte	0x02, 0x4c
        /*0022*/ 	.byte	0x01
	.zero		1


	//----- nvinfo : EIATTR_MERCURY_ISA_VERSION
	.align		4
        /*0024*/ 	.byte	0x03, 0x5f
        /*0026*/ 	.short	0x0101


	//----- nvinfo : EIATTR_COOP_GROUP_MASK_REGIDS
	.align		4
        /*0028*/ 	.byte	0x04, 0x29
        /*002a*/ 	.short	(.L_1062 - .L_1061)


	//   ....[0]....
.L_1061:
        /*002c*/ 	.word	0xffffffff


	//   ....[1]....
        /*0030*/ 	.word	0xffffffff


	//   ....[2]....
        /*0034*/ 	.word	0xffffffff


	//   ....[3]....
        /*0038*/ 	.word	0xffffffff


	//   ....[4]....
        /*003c*/ 	.word	0xffffffff


	//   ....[5]....
        /*0040*/ 	.word	0xffffffff


	//   ....[6]....
        /*0044*/ 	.word	0xffffffff


	//   ....[7]....
        /*0048*/ 	.word	0xffffffff


	//   ....[8]....
        /*004c*/ 	.word	0xffffffff


	//   ....[9]....
        /*0050*/ 	.word	0xffffffff


	//   ....[10]....
        /*0054*/ 	.word	0xffffffff


	//   ....[11]....
        /*0058*/ 	.word	0xffffffff


	//   ....[12]....
        /*005c*/ 	.word	0xffffffff


	//   ....[13]....
        /*0060*/ 	.word	0xffffffff


	//   ....[14]....
        /*0064*/ 	.word	0xffffffff


	//   ....[15]....
        /*0068*/ 	.word	0xffffffff


	//   ....[16]....
        /*006c*/ 	.word	0xffffffff


	//   ....[17]....
        /*0070*/ 	.word	0xffffffff


	//   ....[18]....
        /*0074*/ 	.word	0xffffffff


	//   ....[19]....
        /*0078*/ 	.word	0xffffffff


	//   ....[20]....
        /*007c*/ 	.word	0xffffffff


	//----- nvinfo : EIATTR_COOP_GROUP_INSTR_OFFSETS
	.align		4
.L_1062:
        /*0080*/ 	.byte	0x04, 0x28
        /*0082*/ 	.short	(.L_1064 - .L_1063)


	//   ....[0]....
.L_1063:
        /*0084*/ 	.word	0x00003c60


	//   ....[1]....
        /*0088*/ 	.word	0x00003c80


	//   ....[2]....
        /*008c*/ 	.word	0x00003ca0


	//   ....[3]....
        /*0090*/ 	.word	0x00003cc0


	//   ....[4]....
        /*0094*/ 	.word	0x00003ce0


	//   ....[5]....
        /*0098*/ 	.word	0x00004120


	//   ....[6]....
        /*009c*/ 	.word	0x00004140


	//   ....[7]....
        /*00a0*/ 	.word	0x00004170


	//   ....[8]....
        /*00a4*/ 	.word	0x000041a0


	//   ....[9]....
        /*00a8*/ 	.word	0x000041f0


	//   ....[10]....
        /*00ac*/ 	.word	0x00004370


	//   ....[11]....
        /*00b0*/ 	.word	0x000043b0


	//   ....[12]....
        /*00b4*/ 	.word	0x000043c0


	//   ....[13]....
        /*00b8*/ 	.word	0x00004400


	//   ....[14]....
        /*00bc*/ 	.word	0x000044e0


	//   ....[15]....
        /*00c0*/ 	.word	0x00004500


	//   ....[16]....
        /*00c4*/ 	.word	0x00004520


	//   ....[17]....
        /*00c8*/ 	.word	0x000045b0


	//   ....[18]....
        /*00cc*/ 	.word	0x00004610


	//   ....[19]....
        /*00d0*/ 	.word	0x000046b0


	//   ....[20]....
        /*00d4*/ 	.word	0x000046e0


	//----- nvinfo : EIATTR_VRC_CTA_INIT_COUNT
	.align		4
.L_1064:
        /*00d8*/ 	.byte	0x02, 0x4a
	.zero		1
	.zero		1


	//----- nvinfo : EIATTR_EXIT_INSTR_OFFSETS
	.align		4
        /*00dc*/ 	.byte	0x04, 0x1c
        /*00de*/ 	.short	(.L_1066 - .L_1065)


	//   ....[0]....
.L_1065:
        /*00e0*/ 	.word	0x000016d0


	//   ....[1]....
        /*00e4*/ 	.word	0x00005450


	//----- nvinfo : EIATTR_MAX_THREADS
	.align		4
.L_1066:
        /*00e8*/ 	.byte	0x04, 0x05
        /*00ea*/ 	.short	(.L_1068 - .L_1067)
.L_1067:
        /*00ec*/ 	.word	0x00000100
        /*00f0*/ 	.word	0x00000001
        /*00f4*/ 	.word	0x00000001


	//----- nvinfo : EIATTR_CRS_STACK_SIZE
	.align		4
.L_1068:
        /*00f8*/ 	.byte	0x04, 0x1e
        /*00fa*/ 	.short	(.L_1070 - .L_1069)
.L_1069:
        /*00fc*/ 	.word	0x00000000


	//----- nvinfo : EIATTR_CBANK_PARAM_SIZE
	.align		4
.L_1070:
        /*0100*/ 	.byte	0x03, 0x19
        /*0102*/ 	.short	0x00e8


	//----- nvinfo : EIATTR_PARAM_CBANK
	.align		4
        /*0104*/ 	.byte	0x04, 0x0a
        /*0106*/ 	.short	(.L_1072 - .L_1071)
	.align		4
.L_1071:
        /*0108*/ 	.word	index@(.nv.constant0._ZN10layer_norm31ln_parallel_residual_fwd_kernelINS_13Kernel_traitsIf13__nv_bfloat16fS2_fjLj8192ELj1ELj1ELj8ELj16ENS_18Kernel_traits_baseILj8192EfS2_fS2_fjLj256EEEEELb0ELb0ELb0EEEvNS_9FwdParamsE)
        /*010c*/ 	.short	0x0380
        /*010e*/ 	.short	0x00e8


	//----- nvinfo : EIATTR_SW_WAR
	.align		4
.L_1072:
        /*0110*/ 	.byte	0x04, 0x36
        /*0112*/ 	.short	(.L_1074 - .L_1073)
.L_1073:
        /*0114*/ 	.word	0x00000008
.L_1074:


//--------------------- .nv.info._ZN10layer_norm31ln_parallel_residual_fwd_kernelINS_13Kernel_traitsIf13__nv_bfloat16fS2_fjLj8192ELj1ELj1ELj8ELj16ENS_18Kernel_traits_baseILj8192EfS2_fS2_fjLj256EEEEELb0ELb0ELb1EEEvNS_9FwdParamsE --------------------------
	.section	.nv.info._ZN10layer_norm31ln_parallel_residual_fwd_kernelINS_13Kernel_traitsIf13__nv_bfloat16fS2_fjLj8192ELj1ELj1ELj8ELj16ENS_18Kernel_traits_baseILj8192EfS2_fS2_fjLj256EEEEELb0ELb0ELb1EEEvNS_9FwdParamsE,"",@"SHT_CUDA_INFO"
	.sectionflags	@""
	.align	4


	//----- nvinfo : EIATTR_CUDA_API_VERSION
	.align		4
        /*0000*/ 	.byte	0x04, 0x37
        /*0002*/ 	.short	(.L_1076 - .L_1075)
.L_1075:
        /*0004*/ 	.word	0x00000082


	//----- nvinfo : EIATTR_KPARAM_INFO
	.align		4
.L_1076:
        /*0008*/ 	.byte	0x04, 0x17
        /*000a*/ 	.short	(.L_1078 - .L_1077)
.L_1077:
        /*000c*/ 	.word	0x00000000
        /*0010*/ 	.short	0x0000
        /*0012*/ 	.short	0x0000
        /*0014*/ 	.byte	0x00, 0xf0, 0xa1, 0x03


	//----- nvinfo : EIATTR_SPARSE_MMA_MASK
	.align		4
.L_1078:
        /*0018*/ 	.byte	0x03, 0x50
        /*001a*/ 	.short	0x0000


	//----- nvinfo : EIATTR_MAXREG_COUNT
	.align		4
        /*001c*/ 	.byte	0x03, 0x1b
        /*001e*/ 	.short	0x00ff


	//----- nvinfo : EIATTR_NUM_BARRIERS
	.align		4
        /*0020*/ 	.byte	0x02, 0x4c
        /*0022*/ 	.byte	0x01
	.zero		1


	//----- nvinfo : EIATTR_MERCURY_ISA_VERSION
	.align		4
        /*0024*/ 	.byte	0x03, 0x5f
        /*0026*/ 	.short	0x0101


	//----- nvinfo : EIATTR_COOP_GROUP_MASK_REGIDS
	.align		4
        /*0028*/ 	.byte	0x04, 0x29
        /*002a*/ 	.short	(.L_1080 - .L_1079)


	//   ....[0]....
.L_1079:
        /*002c*/ 	.word	0xffffffff


	//   ....[1]....
        /*0030*/ 	.word	0xffffffff


	//   ....[2]....
        /*0034*/ 	.word	0xffffffff


	//   ....[3]....
        /*0038*/ 	.word	0xffffffff


	//   ....[4]....
        /*003c*/ 	.word	0xffffffff


	//   ....[5]....
        /*0040*/ 	.word	0xffffffff


	//   ....[6]....
        /*0044*/ 	.word	0xffffffff


	//   ....[7]....
        /*0048*/ 	.word	0xffffffff


	//   ....[8]....
        /*004c*/ 	.word	0xffffffff


	//   ....[9]....
        /*0050*/ 	.word	0xffffffff


	//   ....[10]....
        /*0054*/ 	.word	0xffffffff


	//   ....[11]....
        /*0058*/ 	.word	0xffffffff


	//   ....[12]....
        /*005c*/ 	.word	0xffffffff


	//   ....[13]....
        /*0060*/ 	.word	0xffffffff


	//   ....[14]....
        /*0064*/ 	.word	0xffffffff


	//   ....[15]....
        /*0068*/ 	.word	0xffffffff


	//   ....[16]....
        /*006c*/ 	.word	0xffffffff


	//   ....[17]....
        /*0070*/ 	.word	0xffffffff


	//   ....[18]....
        /*0074*/ 	.word	0xffffffff


	//   ....[19]....
        /*0078*/ 	.word	0xffffffff


	//   ....[20]....
        /*007c*/ 	.word	0xffffffff


	//----- nvinfo : EIATTR_COOP_GROUP_INSTR_OFFSETS
	.align		4
.L_1080:
        /*0080*/ 	.byte	0x04, 0x28
        /*0082*/ 	.short	(.L_1082 - .L_1081)


	//   ....[0]....
.L_1081:
        /*0084*/ 	.word	0x00002e50


	//   ....[1]....
        /*0088*/ 	.word	0x00002e70


	//   ....[2]....
        /*008c*/ 	.word	0x00002e90


	//   ....[3]....
        /*0090*/ 	.word	0x00002eb0


	//   ....[4]....
        /*0094*/ 	.word	0x00002ed0


	//   ....[5]....
        /*0098*/ 	.word	0x00003300


	//   ....[6]....
        /*009c*/ 	.word	0x00003320


	//   ....[7]....
        /*00a0*/ 	.word	0x00003350


	//   ....[8]....
        /*00a4*/ 	.word	0x00003380


	//   ....[9]....
        /*00a8*/ 	.word	0x000033a0


	//   ....[10]....
        /*00ac*/ 	.word	0x00003550


	//   ....[11]....
        /*00b0*/ 	.word	0x00003590


	//   ....[12]....
        /*00b4*/ 	.word	0x000035e0


	//   ....[13]....
        /*00b8*/ 	.word	0x00003610


	//   ....[14]....
        /*00bc*/ 	.word	0x00003690


	//   ....[15]....
        /*00c0*/ 	.word	0x000036f0


	//   ....[16]....
        /*00c4*/ 	.word	0x00003700


	//   ....[17]....
        /*00c8*/ 	.word	0x00003780


	//   ....[18]....
        /*00cc*/ 	.word	0x000037f0


	//   ....[19]....
        /*00d0*/ 	.word	0x00003860


	//   ....[20]....
        /*00d4*/ 	.word	0x000038b0


	//----- nvinfo : EIATTR_VRC_CTA_INIT_COUNT
	.align		4
.L_1082:
        /*00d8*/ 	.byte	0x02, 0x4a
	.zero		1
	.zero		1


	//----- nvinfo : EIATTR_EXIT_INSTR_OFFSETS
	.align		4
        /*00dc*/ 	.byte	0x04, 0x1c
        /*00de*/ 	.short	(.L_1084 - .L_1083)


	//   ....[0]....
.L_1083:
        /*00e0*/ 	.word	0x00000bd0


	//   ....[1]....
        /*00e4*/ 	.word	0x000044e0


	//----- nvinfo : EIATTR_MAX_THREADS
	.align		4
.L_1084:
        /*00e8*/ 	.byte	0x04, 0x05
        /*00ea*/ 	.short	(.L_1086 - .L_1085)
.L_1085:
        /*00ec*/ 	.word	0x00000100
        /*00f0*/ 	.word	0x00000001
        /*00f4*/ 	.word	0x00000001


	//----- nvinfo : EIATTR_CRS_STACK_SIZE
	.align		4
.L_1086:
        /*00f8*/ 	.byte	0x04, 0x1e
        /*00fa*/ 	.short	(.L_1088 - .L_1087)
.L_1087:
        /*00fc*/ 	.word	0x00000000


	//----- nvinfo : EIATTR_CBANK_PARAM_SIZE
	.align		4
.L_1088:
        /*0100*/ 	.byte	0x03, 0x19
        /*0102*/ 	.short	0x00e8


	//----- nvinfo : EIATTR_PARAM_CBANK
	.align		4
        /*0104*/ 	.byte	0x04, 0x0a
        /*0106*/ 	.short	(.L_1090 - .L_1089)
	.align		4
.L_1089:
        /*0108*/ 	.word	index@(.nv.constant0._ZN10layer_norm31ln_parallel_residual_fwd_kernelINS_13Kernel_traitsIf13__nv_bfloat16fS2_fjLj8192ELj1ELj1ELj8ELj16ENS_18Kernel_traits_baseILj8192EfS2_fS2_fjLj256EEEEELb0ELb0ELb1EEEvNS_9FwdParamsE)
        /*010c*/ 	.short	0x0380
        /*010e*/ 	.short	0x00e8


	//----- nvinfo : EIATTR_SW_WAR
	.align		4
.L_1090:
        /*0110*/ 	.byte	0x04, 0x36
        /*0112*/ 	.short	(.L_1092 - .L_1091)
.L_1091:
        /*0114*/ 	.word	0x00000008
.L_1092:


//--------------------- .nv.info._ZN10layer_norm31ln_parallel_residual_fwd_kernelINS_13Kernel_traitsIf13__nv_bfloat16fS2_fjLj8192ELj1ELj1ELj8ELj16ENS_18Kernel_traits_baseILj8192EfS2_fS2_fjLj256EEEEELb0ELb1ELb0EEEvNS_9FwdParamsE --------------------------
	.section	.nv.info._ZN10layer_norm31ln_parallel_residual_fwd_kernelINS_13Kernel_traitsIf13__nv_bfloat16fS2_fjLj8192ELj1ELj1ELj8ELj16ENS_18Kernel_traits_baseILj8192EfS2_fS2_fjLj256EEEEELb0ELb1ELb0EEEvNS_9FwdParamsE,"",@"SHT_CUDA_INFO"
	.sectionflags	@""
	.align	4


	//----- nvinfo : EIATTR_CUDA_API_VERSION
	.align		4
        /*0000*/ 	.byte	0x04, 0x37
        /*0002*/ 	.short	(.L_1094 - .L_1093)
.L_1093:
        /*0004*/ 	.word	0x00000082


	//----- nvinfo : EIATTR_KPARAM_INFO
	.align		4
.L_1094:
        /*0008*/ 	.byte	0x04, 0x17
        /*000a*/ 	.short	(.L_1096 - .L_1095)
.L_1095:
        /*000c*/ 	.word	0x00000000
        /*0010*/ 	.short	0x0000
        /*0012*/ 	.short	0x0000
        /*0014*/ 	.byte	0x00, 0xf0, 0xa1, 0x03


	//----- nvinfo : EIATTR_SPARSE_MMA_MASK
	.align		4
.L_1096:
        /*0018*/ 	.byte	0x03, 0x50
        /*001a*/ 	.short	0x0000


	//----- nvinfo : EIATTR_MAXREG_COUNT
	.align		4
        /*001c*/ 	.byte	0x03, 0x1b
        /*001e*/ 	.short	0x00ff


	//----- nvinfo : EIATTR_NUM_BARRIERS
	.align		4
        /*0020*/ 	.byte	0x02, 0x4c
        /*0022*/ 	.byte	0x01
	.zero		1


	//----- nvinfo : EIATTR_MERCURY_ISA_VERSION
	.align		4
        /*0024*/ 	.byte	0x03, 0x5f
        /*0026*/ 	.short	0x0101


	//----- nvinfo : EIATTR_COOP_GROUP_MASK_REGIDS
	.align		4
        /*0028*/ 	.byte	0x04, 0x29
        /*002a*/ 	.short	(.L_1098 - .L_1097)


	//   ....[0]....
.L_1097:
        /*002c*/ 	.word	0xffffffff


	//   ....[1]....
        /*0030*/ 	.word	0xffffffff


	//   ....[2]....
        /*0034*/ 	.word	0xffffffff


	//   ....[3]....
        /*0038*/ 	.word	0xffffffff


	//   ....[4]....
        /*003c*/ 	.word	0xffffffff


	//   ....[5]....
        /*0040*/ 	.word	0xffffffff


	//   ....[6]....
        /*0044*/ 	.word	0xffffffff


	//   ....[7]....
        /*0048*/ 	.word	0xffffffff


	//   ....[8]....
        /*004c*/ 	.word	0xffffffff


	//   ....[9]....
        /*0050*/ 	.word	0xffffffff


	//   ....[10]....
        /*0054*/ 	.word	0xffffffff


	//   ....[11]....
        /*0058*/ 	.word	0xffffffff


	//   ....[12]....
        /*005c*/ 	.word	0xffffffff


	//   ....[13]....
        /*0060*/ 	.word	0xffffffff


	//   ....[14]....
        /*0064*/ 	.word	0xffffffff


	//   ....[15]....
        /*0068*/ 	.word	0xffffffff


	//   ....[16]....
        /*006c*/ 	.word	0xffffffff


	//   ....[17]....
        /*0070*/ 	.word	0xffffffff


	//   ....[18]....
        /*0074*/ 	.word	0xffffffff


	//   ....[19]....
        /*0078*/ 	.word	0xffffffff


	//   ....[20]....
        /*007c*/ 	.word	0xffffffff


	//----- nvinfo : EIATTR_COOP_GROUP_INSTR_OFFSETS
	.align		4
.L_1098:
        /*0080*/ 	.byte	0x04, 0x28
        /*0082*/ 	.short	(.L_1100 - .L_1099)


	//   ....[0]....
.L_1099:
        /*0084*/ 	.word	0x00002bd0


	//   ....[1]....
        /*0088*/ 	.word	0x00002bf0


	//   ....[2]....
        /*008c*/ 	.word	0x00002c10


	//   ....[3]....
        /*0090*/ 	.word	0x00002c40


	//   ....[4]....
        /*0094*/ 	.word	0x00002c70


	//   ....[5]....
        /*0098*/ 	.word	0x000030d0


	//   ....[6]....
        /*009c*/ 	.word	0x000030f0


	//   ....[7]....
        /*00a0*/ 	.word	0x00003110


	//   ....[8]....
        /*00a4*/ 	.word	0x00003130


	//   ....[9]....
        /*00a8*/ 	.word	0x00003150


	//   ....[10]....
        /*00ac*/ 	.word	0x000032e0


	//   ....[11]....
        /*00b0*/ 	.word	0x00003320


	//   ....[12]....
        /*00b4*/ 	.word	0x000033e0


	//   ....[13]....
        /*00b8*/ 	.word	0x00003400


	//   ....[14]....
        /*00bc*/ 	.word	0x00003420


	//   ....[15]....
        /*00c0*/ 	.word	0x00003470


	//   ....[16]....
        /*00c4*/ 	.word	0x000034c0


	//   ....[17]....
        /*00c8*/ 	.word	0x00003540


	//   ....[18]....
        /*00cc*/ 	.word	0x00003570


	//   ....[19]....
        /*00d0*/ 	.word	0x00003630


	//   ....[20]....
        /*00d4*/ 	.word	0x00003660


	//----- nvinfo : EIATTR_VRC_CTA_INIT_COUNT
	.align		4
.L_1100:
        /*00d8*/ 	.byte	0x02, 0x4a
	.zero		1
	.zero		1


	//----- nvinfo : EIATTR_EXIT_INSTR_OFFSETS
	.align		4
        /*00dc*/ 	.byte	0x04, 0x1c
        /*00de*/ 	.short	(.L_1102 - .L_1101)


	//   ....[0]....
.L_1101:
        /*00e0*/ 	.word	0x00000650


	//   ....[1]....
        /*00e4*/ 	.word	0x00004010


	//----- nvinfo : EIATTR_MAX_THREADS
	.align		4
.L_1102:
        /*00e8*/ 	.byte	0x04, 0x05
        /*00ea*/ 	.short	(.L_1104 - .L_1103)
.L_1103:
        /*00ec*/ 	.word	0x00000100
        /*00f0*/ 	.word	0x00000001
        /*00f4*/ 	.word	0x00000001


	//----- nvinfo : EIATTR_CRS_STACK_SIZE
	.align		4
.L_1104:
        /*00f8*/ 	.byte	0x04, 0x1e
        /*00fa*/ 	.short	(.L_1106 - .L_1105)
.L_1105:
        /*00fc*/ 	.word	0x00000000


	//----- nvinfo : EIATTR_CBANK_PARAM_SIZE
	.align		4
.L_1106:
        /*0100*/ 	.byte	0x03, 0x19
        /*0102*/ 	.short	0x00e8


	//----- nvinfo : EIATTR_PARAM_CBANK
	.align		4
        /*0104*/ 	.byte	0x04, 0x0a
        /*0106*/ 	.short	(.L_1108 - .L_1107)
	.align		4
.L_1107:
        /*0108*/ 	.word	index@(.nv.constant0._ZN10layer_norm31ln_parallel_residual_fwd_kernelINS_13Kernel_traitsIf13__nv_bfloat16fS2_fjLj8192ELj1ELj1ELj8ELj16ENS_18Kernel_traits_baseILj8192EfS2_fS2_fjLj256EEEEELb0ELb1ELb0EEEvNS_9FwdParamsE)
        /*010c*/ 	.short	0x0380
        /*010e*/ 	.short	0x00e8


	//----- nvinfo : EIATTR_SW_WAR
	.align		4
.L_1108:
        /*0110*/ 	.byte	0x04, 0x36
        /*0112*/ 	.short	(.L_1110 - .L_1109)
.L_1109:
        /*0114*/ 	.word	0x00000008
.L_1110:


//--------------------- .nv.info._ZN10layer_norm31ln_parallel_residual_fwd_kernelINS_13Kernel_traitsIf13__nv_bfloat16fS2_fjLj8192ELj1ELj1ELj8ELj16ENS_18Kernel_traits_baseILj8192EfS2_fS2_fjLj256EEEEELb0ELb1ELb1EEEvNS_9FwdParamsE --------------------------
	.section	.nv.info._ZN10layer_norm31ln_parallel_residual_fwd_kernelINS_13Kernel_traitsIf13__nv_bfloat16fS2_fjLj8192ELj1ELj1ELj8ELj16ENS_18Kernel_traits_baseILj8192EfS2_fS2_fjLj256EEEEELb0ELb1ELb1EEEvNS_9FwdParamsE,"",@"SHT_CUDA_INFO"
	.sectionflags	@""
	.align	4


	//----- nvinfo : EIATTR_CUDA_API_VERSION
	.align		4
        /*0000*/ 	.byte	0x04, 0x37
        /*0002*/ 	.short	(.L_1112 - .L_1111)
.L_1111:
        /*0004*/ 	.word	0x00000082


	//----- nvinfo : EIATTR_KPARAM_INFO
	.align		4
.L_1112:
        /*0008*/ 	.byte	0x04, 0x17
        /*000a*/ 	.short	(.L_1114 - .L_1113)
.L_1113:
        /*000c*/ 	.word	0x00000000
        /*0010*/ 	.short	0x0000
        /*0012*/ 	.short	0x0000
        /*0014*/ 	.byte	0x00, 0xf0, 0xa1, 0x03


	//----- nvinfo : EIATTR_SPARSE_MMA_MASK
	.align		4
.L_1114:
        /*0018*/ 	.byte	0x03, 0x50
        /*001a*/ 	.short	0x0000


	//----- nvinfo : EIATTR_MAXREG_COUNT
	.align		4
        /*001c*/ 	.byte	0x03, 0x1b
        /*001e*/ 	.short	0x00ff


	//----- nvinfo : EIATTR_NUM_BARRIERS
	.align		4
        /*0020*/ 	.byte	0x02, 0x4c
        /*0022*/ 	.byte	0x01
	.zero		1


	//----- nvinfo : EIATTR_MERCURY_ISA_VERSION
	.align		4
        /*0024*/ 	.byte	0x03, 0x5f
        /*0026*/ 	.short	0x0101


	//----- nvinfo : EIATTR_COOP_GROUP_MASK_REGIDS
	.align		4
        /*0028*/ 	.byte	0x04, 0x29
        /*002a*/ 	.short	(.L_1116 - .L_1115)


	//   ....[0]....
.L_1115:
        /*002c*/ 	.word	0xffffffff


	//   ....[1]....
        /*0030*/ 	.word	0xffffffff


	//   ....[2]....
        /*0034*/ 	.word	0xffffffff


	//   ....[3]....
        /*0038*/ 	.word	0xffffffff


	//   ....[4]....
        /*003c*/ 	.word	0xffffffff


	//   ....[5]....
        /*0040*/ 	.word	0xffffffff


	//   ....[6]....
        /*0044*/ 	.word	0xffffffff


	//   ....[7]....
        /*0048*/ 	.word	0xffffffff


	//   ....[8]....
        /*004c*/ 	.word	0xffffffff


	//   ....[9]....
        /*0050*/ 	.word	0xffffffff


	//   ....[10]....
        /*0054*/ 	.word	0xffffffff


	//   ....[11]....
        /*0058*/ 	.word	0xffffffff


	//   ....[12]....
        /*005c*/ 	.word	0xffffffff


	//   ....[13]....
        /*0060*/ 	.word	0xffffffff


	//   ....[14]....
        /*0064*/ 	.word	0xffffffff


	//   ....[15]....
        /*0068*/ 	.word	0xffffffff


	//   ....[16]....
        /*006c*/ 	.word	0xffffffff


	//   ....[17]....
        /*0070*/ 	.word	0xffffffff


	//   ....[18]....
        /*0074*/ 	.word	0xffffffff


	//   ....[19]....
        /*0078*/ 	.word	0xffffffff


	//   ....[20]....
        /*007c*/ 	.word	0xffffffff


	//----- nvinfo : EIATTR_COOP_GROUP_INSTR_OFFSETS
	.align		4
.L_1116:
        /*0080*/ 	.byte	0x04, 0x28
        /*0082*/ 	.short	(.L_1118 - .L_1117)


	//   ....[0]....
.L_1117:
        /*0084*/ 	.word	0x000025b0


	//   ....[1]....
        /*0088*/ 	.word	0x000025d0


	//   ....[2]....
        /*008c*/ 	.word	0x000025f0


	//   ....[3]....
        /*0090*/ 	.word	0x00002610


	//   ....[4]....
        /*0094*/ 	.word	0x00002630


	//   ....[5]....
        /*0098*/ 	.word	0x00002a60


	//   ....[6]....
        /*009c*/ 	.word	0x00002a80


	//   ....[7]....
        /*00a0*/ 	.word	0x00002aa0


	//   ....[8]....
        /*00a4*/ 	.word	0x00002ac0


	//   ....[9]....
        /*00a8*/ 	.word	0x00002ae0


	//   ....[10]....
        /*00ac*/ 	.word	0x00002c90


	//   ....[11]....
        /*00b0*/ 	.word	0x00002cd0


	//   ....[12]....
        /*00b4*/ 	.word	0x00002d60


	//   ....[13]....
        /*00b8*/ 	.word	0x00002d90


	//   ....[14]....
        /*00bc*/ 	.word	0x00002de0


	//   ....[15]....
        /*00c0*/ 	.word	0x00002e30


	//   ....[16]....
        /*00c4*/ 	.word	0x00002ed0


	//   ....[17]....
        /*00c8*/ 	.word	0x00002ee0


	//   ....[18]....
        /*00cc*/ 	.word	0x00002ef0


	//   ....[19]....
        /*00d0*/ 	.word	0x00002fe0


	//   ....[20]....
        /*00d4*/ 	.word	0x00002ff0


	//----- nvinfo : EIATTR_VRC_CTA_INIT_COUNT
	.align		4
.L_1118:
        /*00d8*/ 	.byte	0x02, 0x4a
	.zero		1
	.zero		1


	//----- nvinfo : EIATTR_EXIT_INSTR_OFFSETS
	.align		4
        /*00dc*/ 	.byte	0x04, 0x1c
        /*00de*/ 	.short	(.L_1120 - .L_1119)


	//   ....[0]....
.L_1119:
        /*00e0*/ 	.word	0x000003a0


	//   ....[1]....
        /*00e4*/ 	.word	0x00003890


	//----- nvinfo : EIATTR_MAX_THREADS
	.align		4
.L_1120:
        /*00e8*/ 	.byte	0x04, 0x05
        /*00ea*/ 	.short	(.L_1122 - .L_1121)
.L_1121:
        /*00ec*/ 	.word	0x00000100
        /*00f0*/ 	.word	0x00000001
        /*00f4*/ 	.word	0x00000001


	//----- nvinfo : EIATTR_CRS_STACK_SIZE
	.align		4
.L_1122:
        /*00f8*/ 	.byte	0x04, 0x1e
        /*00fa*/ 	.short	(.L_1124 - .L_1123)
.L_1123:
        /*00fc*/ 	.word	0x00000000


	//----- nvinfo : EIATTR_CBANK_PARAM_SIZE
	.align		4
.L_1124:
        /*0100*/ 	.byte	0x03, 0x19
        /*0102*/ 	.short	0x00e8


	//----- nvinfo : EIATTR_PARAM_CBANK
	.align		4
        /*0104*/ 	.byte	0x04, 0x0a
        /*0106*/ 	.short	(.L_1126 - .L_1125)
	.align		4
.L_1125:
        /*0108*/ 	.word	index@(.nv.constant0._ZN10layer_norm31ln_parallel_residual_fwd_kernelINS_13Kernel_traitsIf13__nv_bfloat16fS2_fjLj8192ELj1ELj1ELj8ELj16ENS_18Kernel_traits_baseILj8192EfS2_fS2_fjLj256EEEEELb0ELb1ELb1EEEvNS_9FwdParamsE)
        /*010c*/ 	.short	0x0380
        /*010e*/ 	.short	0x00e8


	//----- nvinfo : EIATTR_SW_WAR
	.align		4
.L_1126:
        /*0110*/ 	.byte	0x04, 0x36
        /*0112*/ 	.short	(.L_1128 - .L_1127)
.L_1127:
        /*0114*/ 	.word	0x00000008
.L_1128:


//--------------------- .nv.info._ZN10layer_norm31ln_parallel_residual_fwd_kernelINS_13Kernel_traitsIf13__nv_bfloat16fS2_fjLj8192ELj1ELj1ELj8ELj16ENS_18Kernel_traits_baseILj8192EfS2_fS2_fjLj256EEEEELb1ELb0ELb0EEEvNS_9FwdParamsE --------------------------
	.section	.nv.info._ZN10layer_norm31ln_parallel_residual_fwd_kernelINS_13Kernel_traitsIf13__nv_bfloat16fS2_fjLj8192ELj1ELj1ELj8ELj16ENS_18Kernel_traits_baseILj8192EfS2_fS2_fjLj256EEEEELb1ELb0ELb0EEEvNS_9FwdParamsE,"",@"SHT_CUDA_INFO"
	.sectionflags	@""
	.align	4


	//----- nvinfo : EIATTR_CUDA_API_VERSION
	.align		4
        /*0000*/ 	.byte	0x04, 0x37
        /*0002*/ 	.short	(.L_1130 - .L_1129)
.L_1129:
        /*0004*/ 	.word	0x00000082


	//----- nvinfo : EIATTR_KPARAM_INFO
	.align		4
.L_1130:
        /*0008*/ 	.byte	0x04, 0x17
        /*000a*/ 	.short	(.L_1132 - .L_1131)
.L_1131:
        /*000c*/ 	.word	0x00000000
        /*0010*/ 	.short	0x0000
        /*0012*/ 	.short	0x0000
        /*0014*/ 	.byte	0x00, 0xf0, 0xa1, 0x03


	//----- nvinfo : EIATTR_SPARSE_MMA_MASK
	.align		4
.L_1132:
        /*0018*/ 	.byte	0x03, 0x50
        /*001a*/ 	.short	0x0000


	//----- nvinfo : EIATTR_MAXREG_COUNT
	.align		4
        /*001c*/ 	.byte	0x03, 0x1b
        /*001e*/ 	.short	0x00ff


	//----- nvinfo : EIATTR_NUM_BARRIERS
	.align		4
        /*0020*/ 	.byte	0x02, 0x4c
        /*0022*/ 	.byte	0x01
	.zero		1


	//----- nvinfo : EIATTR_MERCURY_ISA_VERSION
	.align		4
        /*0024*/ 	.byte	0x03, 0x5f
        /*0026*/ 	.short	0x0101


	//----- nvinfo : EIATTR_COOP_GROUP_MASK_REGIDS
	.align		4
        /*0028*/ 	.byte	0x04, 0x29
        /*002a*/ 	.short	(.L_1134 - .L_1133)


	//   ....[0]....
.L_1133:
        /*002c*/ 	.word	0xffffffff


	//   ....[1]....
        /*0030*/ 	.word	0xffffffff


	//   ....[2]....
        /*0034*/ 	.word	0xffffffff


	//   ....[3]....
        /*0038*/ 	.word	0xffffffff


	//   ....[4]....
        /*003c*/ 	.word	0xffffffff


	//   ....[5]....
        /*0040*/ 	.word	0xffffffff


	//   ....[6]....
        /*0044*/ 	.word	0xffffffff


	//   ....[7]....
        /*0048*/ 	.word	0xffffffff


	//   ....[8]....
        /*004c*/ 	.word	0xffffffff


	//   ....[9]....
        /*0050*/ 	.word	0xffffffff


	//   ....[10]....
        /*0054*/ 	.word	0xffffffff


	//   ....[11]....
        /*0058*/ 	.word	0xffffffff


	//   ....[12]....
        /*005c*/ 	.word	0xffffffff


	//   ....[13]....
        /*0060*/ 	.word	0xffffffff


	//   ....[14]....
        /*0064*/ 	.word	0xffffffff


	//   ....[15]....
        /*0068*/ 	.word	0xffffffff


	//   ....[16]....
        /*006c*/ 	.word	0xffffffff


	//   ....[17]....
        /*0070*/ 	.word	0xffffffff


	//   ....[18]....
        /*0074*/ 	.word	0xffffffff


	//   ....[19]....
        /*0078*/ 	.word	0xffffffff


	//   ....[20]....
        /*007c*/ 	.word	0xffffffff


	//----- nvinfo : EIATTR_COOP_GROUP_INSTR_OFFSETS
	.align		4
.L_1134:
        /*0080*/ 	.byte	0x04, 0x28
        /*0082*/ 	.short	(.L_1136 - .L_1135)


	//   ....[0]....
.L_1135:
        /*0084*/ 	.word	0x000214f0


	//   ....[1]....
        /*0088*/ 	.word	0x00021510


	//   ....[2]....
        /*008c*/ 	.word	0x00021530


	//   ....[3]....
        /*0090*/ 	.word	0x00021550


	//   ....[4]....
        /*0094*/ 	.word	0x00021570


	//   ....[5]....
        /*0098*/ 	.word	0x000219d0


	//   ....[6]....
        /*009c*/ 	.word	0x00021a00


	//   ....[7]....
        /*00a0*/ 	.word	0x00021a30


	//   ....[8]....
        /*00a4*/ 	.word	0x00021a50


	//   ....[9]....
        /*00a8*/ 	.word	0x00021a80


	//   ....[10]....
        /*00ac*/ 	.word	0x00021b00


	//   ....[11]....
        /*00b0*/ 	.word	0x00021b70


	//   ....[12]....
        /*00b4*/ 	.word	0x00021bb0


	//   ....[13]....
        /*00b8*/ 	.word	0x00021bc0


	//   ....[14]....
        /*00bc*/ 	.word	0x00021bd0


	//   ....[15]....
        /*00c0*/ 	.word	0x00021c50


	//   ....[16]....
        /*00c4*/ 	.word	0x00021cd0


	//   ....[17]....
        /*00c8*/ 	.word	0x00021d60


	//   ....[18]....
        /*00cc*/ 	.word	0x00021da0


	//   ....[19]....
        /*00d0*/ 	.word	0x00021e30


	//   ....[20]....
        /*00d4*/ 	.word	0x00021e60


	//----- nvinfo : EIATTR_VRC_CTA_INIT_COUNT
	.align		4
.L_1136:
        /*00d8*/ 	.byte	0x02, 0x4a
	.zero		1
	.zero		1


	//----- nvinfo : EIATTR_EXIT_INSTR_OFFSETS
	.align		4
        /*00dc*/ 	.byte	0x04, 0x1c
        /*00de*/ 	.short	(.L_1138 - .L_1137)


	//   ....[0]....
.L_1137:
        /*00e0*/ 	.word	0x00001980


	//   ....[1]....
        /*00e4*/ 	.word	0x00022c20


	//----- nvinfo : EIATTR_MAX_THREADS
	.align		4
.L_1138:
        /*00e8*/ 	.byte	0x04, 0x05
        /*00ea*/ 	.short	(.L_1140 - .L_1139)
.L_1139:
        /*00ec*/ 	.word	0x00000100
        /*00f0*/ 	.word	0x00000001
        /*00f4*/ 	.word	0x00000001


	//----- nvinfo : EIATTR_CRS_STACK_SIZE
	.align		4
.L_1140:
        /*00f8*/ 	.byte	0x04, 0x1e
        /*00fa*/ 	.short	(.L_1142 - .L_1141)
.L_1141:
        /*00fc*/ 	.word	0x00000000


	//----- nvinfo : EIATTR_CBANK_PARAM_SIZE
	.align		4
.L_1142:
        /*0100*/ 	.byte	0x03, 0x19
        /*0102*/ 	.short	0x00e8


	//----- nvinfo : EIATTR_PARAM_CBANK
	.align		4
        /*0104*/ 	.byte	0x04, 0x0a
        /*0106*/ 	.short	(.L_1144 - .L_1143)
	.align		4
.L_1143:
        /*0108*/ 	.word	index@(.nv.constant0._ZN10layer_norm31ln_parallel_residual_fwd_kernelINS_13Kernel_traitsIf13__nv_bfloat16fS2_fjLj8192ELj1ELj1ELj8ELj16ENS_18Kernel_traits_baseILj8192EfS2_fS2_fjLj256EEEEELb1ELb0ELb0EEEvNS_9FwdParamsE)
        /*010c*/ 	.short	0x0380
        /*010e*/ 	.short	0x00e8


	//----- nvinfo : EIATTR_SW_WAR
	.align		4
.L_1144:
        /*0110*/ 	.byte	0x04, 0x36
        /*0112*/ 	.short	(.L_1146 - .L_1145)
.L_1145:
        /*0114*/ 	.word	0x00000008
.L_1146:


//--------------------- .nv.info._ZN10layer_norm31ln_parallel_residual_fwd_kernelINS_13Kernel_traitsIf13__nv_bfloat16fS2_fjLj8192ELj1ELj1ELj8ELj16ENS_18Kernel_traits_baseILj8192EfS2_fS2_fjLj256EEEEELb1ELb0ELb1EEEvNS_9FwdParamsE --------------------------
	.section	.nv.info._ZN10layer_norm31ln_parallel_residual_fwd_kernelINS_13Kernel_traitsIf13__nv_bfloat16fS2_fjLj8192ELj1ELj1ELj8ELj16ENS_18Kernel_traits_baseILj8192EfS2_fS2_fjLj256EEEEELb1ELb0ELb1EEEvNS_9FwdParamsE,"",@"SHT_CUDA_INFO"
	.sectionflags	@""
	.align	4


	//----- nvinfo : EIATTR_CUDA_API_VERSION
	.align		4
        /*0000*/ 	.byte	0x04, 0x37
        /*0002*/ 	.short	(.L_1148 - .L_1147)
.L_1147:
        /*0004*/ 	.word	0x00000082


	//----- nvinfo : EIATTR_KPARAM_INFO
	.align		4
.L_1148:
        /*0008*/ 	.byte	0x04, 0x17
        /*000a*/ 	.short	(.L_1150 - .L_1149)
.L_1149:
        /*000c*/ 	.word	0x00000000
        /*0010*/ 	.short	0x0000
        /*0012*/ 	.short	0x0000
        /*0014*/ 	.byte	0x00, 0xf0, 0xa1, 0x03


	//----- nvinfo : EIATTR_SPARSE_MMA_MASK
	.align		4
.L_1150:
        /*0018*/ 	.byte	0x03, 0x50
        /*001a*/ 	.short	0x0000


	//----- nvinfo : EIATTR_MAXREG_COUNT
	.align		4
        /*001c*/ 	.byte	0x03, 0x1b
        /*001e*/ 	.short	0x00ff


	//----- nvinfo : EIATTR_NUM_BARRIERS
	.align		4
        /*0020*/ 	.byte	0x02, 0x4c
        /*0022*/ 	.byte	0x01
	.zero		1


	//----- nvinfo : EIATTR_MERCURY_ISA_VERSION
	.align		4
        /*0024*/ 	.byte	0x03, 0x5f
        /*0026*/ 	.short	0x0101


	//----- nvinfo : EIATTR_COOP_GROUP_MASK_REGIDS
	.align		4
        /*0028*/ 	.byte	0x04, 0x29
        /*002a*/ 	.short	(.L_1152 - .L_1151)


	//   ....[0]....
.L_1151:
        /*002c*/ 	.word	0xffffffff


	//   ....[1]....
        /*0030*/ 	.word	0xffffffff


	//   ....[2]....
        /*0034*/ 	.word	0xffffffff


	//   ....[3]....
        /*0038*/ 	.word	0xffffffff


	//   ....[4]....
        /*003c*/ 	.word	0xffffffff


	//   ....[5]....
        /*0040*/ 	.word	0xffffffff


	//   ....[6]....
        /*0044*/ 	.word	0xffffffff


	//   ....[7]....
        /*0048*/ 	.word	0xffffffff


	//   ....[8]....
        /*004c*/ 	.word	0xffffffff


	//   ....[9]....
        /*0050*/ 	.word	0xffffffff


	//   ....[10]....
        /*0054*/ 	.word	0xffffffff


	//   ....[11]....
        /*0058*/ 	.word	0xffffffff


	//   ....[12]....
        /*005c*/ 	.word	0xffffffff


	//   ....[13]....
        /*0060*/ 	.word	0xffffffff


	//   ....[14]....
        /*0064*/ 	.word	0xffffffff


	//   ....[15]....
        /*0068*/ 	.word	0xffffffff


	//   ....[16]....
        /*006c*/ 	.word	0xffffffff


	//   ....[17]....
        /*0070*/ 	.word	0xffffffff


	//   ....[18]....
        /*0074*/ 	.word	0xffffffff


	//   ....[19]....
        /*0078*/ 	.word	0xffffffff


	//   ....[20]....
        /*007c*/ 	.word	0xffffffff


	//----- nvinfo : EIATTR_COOP_GROUP_INSTR_OFFSETS
	.align		4
.L_1152:
        /*0080*/ 	.byte	0x04, 0x28
        /*0082*/ 	.short	(.L_1154 - .L_1153)


	//   ....[0]....
.L_1153:
        /*0084*/ 	.word	0x0001ebc0


	//   ....[1]....
        /*0088*/ 	.word	0x0001ebe0


	//   ....[2]....
        /*008c*/ 	.word	0x0001ec00


	//   ....[3]....
        /*0090*/ 	.word	0x0001ec20


	//   ....[4]....
        /*0094*/ 	.word	0x0001ec40


	//   ....[5]....
        /*0098*/ 	.word	0x0001f070


	//   ....[6]....
        /*009c*/ 	.word	0x0001f0a0


	//   ....[7]....
        /*00a0*/ 	.word	0x0001f0d0


	//   ....[8]....
        /*00a4*/ 	.word	0x0001f0f0


	//   ....[9]....
        /*00a8*/ 	.word	0x0001f120


	//   ....[10]....
        /*00ac*/ 	.word	0x0001f1a0


	//   ....[11]....
        /*00b0*/ 	.word	0x0001f210


	//   ....[12]....
        /*00b4*/ 	.word	0x0001f250


	//   ....[13]....
        /*00b8*/ 	.word	0x0001f260


	//   ....[14]....
        /*00bc*/ 	.word	0x0001f2e0


	//   ....[15]....
        /*00c0*/ 	.word	0x0001f320


	//   ....[16]....
        /*00c4*/ 	.word	0x0001f340


	//   ....[17]....
        /*00c8*/ 	.word	0x0001f3c0


	//   ....[18]....
        /*00cc*/ 	.word	0x0001f430


	//   ....[19]....
        /*00d0*/ 	.word	0x0001f4a0


	//   ....[20]....
        /*00d4*/ 	.word	0x0001f4f0


	//----- nvinfo : EIATTR_VRC_CTA_INIT_COUNT
	.align		4
.L_1154:
        /*00d8*/ 	.byte	0x02, 0x4a
	.zero		1
	.zero		1


	//----- nvinfo : EIATTR_EXIT_INSTR_OFFSETS
	.align		4
        /*00dc*/ 	.byte	0x04, 0x1c
        /*00de*/ 	.short	(.L_1156 - .L_1155)


	//   ....[0]....
.L_1155:
        /*00e0*/ 	.word	0x00000e50


	//   ....[1]....
        /*00e4*/ 	.word	0x00020140


	//----- nvinfo : EIATTR_MAX_THREADS
	.align		4
.L_1156:
        /*00e8*/ 	.byte	0x04, 0x05
        /*00ea*/ 	.short	(.L_1158 - .L_1157)
.L_1157:
        /*00ec*/ 	.word	0x00000100
        /*00f0*/ 	.word	0x00000001
        /*00f4*/ 	.word	0x00000001


	//----- nvinfo : EIATTR_CBANK_PARAM_SIZE
	.align		4
.L_1158:
        /*00f8*/ 	.byte	0x03, 0x19
        /*00fa*/ 	.short	0x00e8


	//----- nvinfo : EIATTR_PARAM_CBANK
	.align		4
        /*00fc*/ 	.byte	0x04, 0x0a
        /*00fe*/ 	.short	(.L_1160 - .L_1159)
	.align		4
.L_1159:
        /*0100*/ 	.word	index@(.nv.constant0._ZN10layer_norm31ln_parallel_residual_fwd_kernelINS_13Kernel_traitsIf13__nv_bfloat16fS2_fjLj8192ELj1ELj1ELj8ELj16ENS_18Kernel_traits_baseILj8192EfS2_fS2_fjLj256EEEEELb1ELb0ELb1EEEvNS_9FwdParamsE)
        /*0104*/ 	.short	0x0380
        /*0106*/ 	.short	0x00e8


	//----- nvinfo : EIATTR_SW_WAR
	.align		4
.L_1160:
        /*0108*/ 	.byte	0x04, 0x36
        /*010a*/ 	.short	(.L_1162 - .L_1161)
.L_1161:
        /*010c*/ 	.word	0x00000008
.L_1162:


//--------------------- .nv.info._ZN10layer_norm31ln_parallel_residual_fwd_kernelINS_13Kernel_traitsIf13__nv_bfloat16fS2_fjLj8192ELj1ELj1ELj8ELj16ENS_18Kernel_traits_baseILj8192EfS2_fS2_fjLj256EEEEELb1ELb1ELb0EEEvNS_9FwdParamsE --------------------------
	.section	.nv.info._ZN10layer_norm31ln_parallel_residual_fwd_kernelINS_13Kernel_traitsIf13__nv_bfloat16fS2_fjLj8192ELj1ELj1ELj8ELj16ENS_18Kernel_traits_baseILj8192EfS2_fS2_fjLj256EEEEELb1ELb1ELb0EEEvNS_9FwdParamsE,"",@"SHT_CUDA_INFO"
	.sectionflags	@""
	.align	4


	//----- nvinfo : EIATTR_CUDA_API_VERSION
	.align		4
        /*0000*/ 	.byte	0x04, 0x37
        /*0002*/ 	.short	(.L_1164 - .L_1163)
.L_1163:
        /*0004*/ 	.word	0x00000082


	//----- nvinfo : EIATTR_KPARAM_INFO
	.align		4
.L_1164:
        /*0008*/ 	.byte	0x04, 0x17
        /*000a*/ 	.short	(.L_1166 - .L_1165)
.L_1165:
        /*000c*/ 	.word	0x00000000
        /*0010*/ 	.short	0x0000
        /*0012*/ 	.short	0x0000
        /*0014*/ 	.byte	0x00, 0xf0, 0xa1, 0x03


	//----- nvinfo : EIATTR_SPARSE_MMA_MASK
	.align		4
.L_1166:
        /*0018*/ 	.byte	0x03, 0x50
        /*001a*/ 	.short	0x0000


	//----- nvinfo : EIATTR_MAXREG_COUNT
	.align		4
        /*001c*/ 	.byte	0x03, 0x1b
        /*001e*/ 	.short	0x00ff


	//----- nvinfo : EIATTR_NUM_BARRIERS
	.align		4
        /*0020*/ 	.byte	0x02, 0x4c
        /*0022*/ 	.byte	0x01
	.zero		1


	//----- nvinfo : EIATTR_MERCURY_ISA_VERSION
	.align		4
        /*0024*/ 	.byte	0x03, 0x5f
        /*0026*/ 	.short	0x0101


	//----- nvinfo : EIATTR_COOP_GROUP_MASK_REGIDS
	.align		4
        /*0028*/ 	.byte	0x04, 0x29
        /*002a*/ 	.short	(.L_1168 - .L_1167)


	//   ....[0]....
.L_1167:
        /*002c*/ 	.word	0xffffffff


	//   ....[1]....
        /*0030*/ 	.word	0xffffffff


	//   ....[2]....
        /*0034*/ 	.word	0xffffffff


	//   ....[3]....
        /*0038*/ 	.word	0xffffffff


	//   ....[4]....
        /*003c*/ 	.word	0xffffffff


	//   ....[5]....
        /*0040*/ 	.word	0xffffffff


	//   ....[6]....
        /*0044*/ 	.word	0xffffffff


	//   ....[7]....
        /*0048*/ 	.word	0xffffffff


	//   ....[8]....
        /*004c*/ 	.word	0xffffffff


	//   ....[9]....
        /*0050*/ 	.word	0xffffffff


	//   ....[10]....
        /*0054*/ 	.word	0xffffffff


	//   ....[11]....
        /*0058*/ 	.word	0xffffffff


	//   ....[12]....
        /*005c*/ 	.word	0xffffffff


	//   ....[13]....
        /*0060*/ 	.word	0xffffffff


	//   ....[14]....
        /*0064*/ 	.word	0xffffffff


	//   ....[15]....
        /*0068*/ 	.word	0xffffffff


	//   ....[16]....
        /*006c*/ 	.word	0xffffffff


	//   ....[17]....
        /*0070*/ 	.word	0xffffffff


	//   ....[18]....
        /*0074*/ 	.word	0xffffffff


	//   ....[19]....
        /*0078*/ 	.word	0xffffffff


	//   ....[20]....
        /*007c*/ 	.word	0xffffffff


	//----- nvinfo : EIATTR_COOP_GROUP_INSTR_OFFSETS
	.align		4
.L_1168:
        /*0080*/ 	.byte	0x04, 0x28
        /*0082*/ 	.short	(.L_1170 - .L_1169)


	//   ....[0]....
.L_1169:
        /*0084*/ 	.word	0x00026fd0


	//   ....[1]....
        /*0088*/ 	.word	0x00026ff0


	//   ....[2]....
        /*008c*/ 	.word	0x00027010


	//   ....[3]....
        /*0090*/ 	.word	0x00027030


	//   ....[4]....
        /*0094*/ 	.word	0x00027050


	//   ....[5]....
        /*0098*/ 	.word	0x00027490


	//   ....[6]....
        /*009c*/ 	.word	0x000274b0


	//   ....[7]....
        /*00a0*/ 	.word	0x000274e0


	//   ....[8]....
        /*00a4*/ 	.word	0x00027510


	//   ....[9]....
        /*00a8*/ 	.word	0x00027540


	//   ....[10]....
        /*00ac*/ 	.word	0x000276e0


	//   ....[11]....
        /*00b0*/ 	.word	0x00027720


	//   ....[12]....
        /*00b4*/ 	.word	0x00027730


	//   ....[13]....
        /*00b8*/ 	.word	0x00027770


	//   ....[14]....
        /*00bc*/ 	.word	0x00027850


	//   ....[15]....
        /*00c0*/ 	.word	0x00027870


	//   ....[16]....
        /*00c4*/ 	.word	0x00027890


	//   ....[17]....
        /*00c8*/ 	.word	0x00027930


	//   ....[18]....
        /*00cc*/ 	.word	0x00027980


	//   ....[19]....
        /*00d0*/ 	.word	0x00027a20


	//   ....[20]....
        /*00d4*/ 	.word	0x00027a50


	//----- nvinfo : EIATTR_VRC_CTA_INIT_COUNT
	.align		4
.L_1170:
        /*00d8*/ 	.byte	0x02, 0x4a
	.zero		1
	.zero		1


	//----- nvinfo : EIATTR_EXIT_INSTR_OFFSETS
	.align		4
        /*00dc*/ 	.byte	0x04, 0x1c
        /*00de*/ 	.short	(.L_1172 - .L_1171)


	//   ....[0]....
.L_1171:
        /*00e0*/ 	.word	0x00000850


	//   ....[1]....
        /*00e4*/ 	.word	0x00028430


	//----- nvinfo : EIATTR_MAX_THREADS
	.align		4
.L_1172:
        /*00e8*/ 	.byte	0x04, 0x05
        /*00ea*/ 	.short	(.L_1174 - .L_1173)
.L_1173:
        /*00ec*/ 	.word	0x00000100
        /*00f0*/ 	.word	0x00000001
        /*00f4*/ 	.word	0x00000001


	//----- nvinfo : EIATTR_CRS_STACK_SIZE
	.align		4
.L_1174:
        /*00f8*/ 	.byte	0x04, 0x1e
        /*00fa*/ 	.short	(.L_1176 - .L_1175)
.L_1175:
        /*00fc*/ 	.word	0x00000000


	//----- nvinfo : EIATTR_CBANK_PARAM_SIZE
	.align		4
.L_1176:
        /*0100*/ 	.byte	0x03, 0x19
        /*0102*/ 	.short	0x00e8


	//----- nvinfo : EIATTR_PARAM_CBANK
	.align		4
        /*0104*/ 	.byte	0x04, 0x0a
        /*0106*/ 	.short	(.L_1178 - .L_1177)
	.align		4
.L_1177:
        /*0108*/ 	.word	index@(.nv.constant0._ZN10layer_norm31ln_parallel_residual_fwd_kernelINS_13Kernel_traitsIf13__nv_bfloat16fS2_fjLj8192ELj1ELj1ELj8ELj16ENS_18Kernel_traits_baseILj8192EfS2_fS2_fjLj256EEEEELb1ELb1ELb0EEEvNS_9FwdParamsE)
        /*010c*/ 	.short	0x0380
        /*010e*/ 	.short	0x00e8


	//----- nvinfo : EIATTR_SW_WAR
	.align		4
.L_1178:
        /*0110*/ 	.byte	0x04, 0x36
        /*0112*/ 	.short	(.L_1180 - .L_1179)
.L_1179:
        /*0114*/ 	.word	0x00000008
.L_1180:


//--------------------- .nv.info._ZN10layer_norm31ln_parallel_residual_fwd_kernelINS_13Kernel_traitsIf13__nv_bfloat16fS2_fjLj8192ELj1ELj1ELj8ELj16ENS_18Kernel_traits_baseILj8192EfS2_fS2_fjLj256EEEEELb1ELb1ELb1EEEvNS_9FwdParamsE --------------------------
	.section	.nv.info._ZN10layer_norm31ln_parallel_residual_fwd_kernelINS_13Kernel_traitsIf13__nv_bfloat16fS2_fjLj8192ELj1ELj1ELj8ELj16ENS_18Kernel_traits_baseILj8192EfS2_fS2_fjLj256EEEEELb1ELb1ELb1EEEvNS_9FwdParamsE,"",@"SHT_CUDA_INFO"
	.sectionflags	@""
	.align	4


	//----- nvinfo : EIATTR_CUDA_API_VERSION
	.align		4
        /*0000*/ 	.byte	0x04, 0x37
        /*0002*/ 	.short	(.L_1182 - .L_1181)
.L_1181:
        /*0004*/ 	.word	0x00000082


	//----- nvinfo : EIATTR_KPARAM_INFO
	.align		4
.L_1182:
        /*0008*/ 	.byte	0x04, 0x17
        /*000a*/ 	.short	(.L_1184 - .L_1183)
.L_1183:
        /*000c*/ 	.word	0x00000000
        /*0010*/ 	.short	0x0000
        /*0012*/ 	.short	0x0000
        /*0014*/ 	.byte	0x00, 0xf0, 0xa1, 0x03


	//----- nvinfo : EIATTR_SPARSE_MMA_MASK
	.align		4
.L_1184:
        /*0018*/ 	.byte	0x03, 0x50
        /*001a*/ 	.short	0x0000


	//----- nvinfo : EIATTR_MAXREG_COUNT
	.align		4
        /*001c*/ 	.byte	0x03, 0x1b
        /*001e*/ 	.short	0x00ff


	//----- nvinfo : EIATTR_NUM_BARRIERS
	.align		4
        /*0020*/ 	.byte	0x02, 0x4c
        /*0022*/ 	.byte	0x01
	.zero		1


	//----- nvinfo : EIATTR_MERCURY_ISA_VERSION
	.align		4
        /*0024*/ 	.byte	0x03, 0x5f
        /*0026*/ 	.short	0x0101


	//----- nvinfo : EIATTR_COOP_GROUP_MASK_REGIDS
	.align		4
        /*0028*/ 	.byte	0x04, 0x29
        /*002a*/ 	.short	(.L_1186 - .L_1185)


	//   ....[0]....
.L_1185:
        /*002c*/ 	.word	0xffffffff


	//   ....[1]....
        /*0030*/ 	.word	0xffffffff


	//   ....[2]....
        /*0034*/ 	.word	0xffffffff


	//   ....[3]....
        /*0038*/ 	.word	0xffffffff


	//   ....[4]....
        /*003c*/ 	.word	0xffffffff


	//   ....[5]....
        /*0040*/ 	.word	0xffffffff


	//   ....[6]....
        /*0044*/ 	.word	0xffffffff


	//   ....[7]....
        /*0048*/ 	.word	0xffffffff


	//   ....[8]....
        /*004c*/ 	.word	0xffffffff


	//   ....[9]....
        /*0050*/ 	.word	0xffffffff


	//   ....[10]....
        /*0054*/ 	.word	0xffffffff


	//   ....[11]....
        /*0058*/ 	.word	0xffffffff


	//   ....[12]....
        /*005c*/ 	.word	0xffffffff


	//   ....[13]....
        /*0060*/ 	.word	0xffffffff


	//   ....[14]....
        /*0064*/ 	.word	0xffffffff


	//   ....[15]....
        /*0068*/ 	.word	0xffffffff


	//   ....[16]....
        /*006c*/ 	.word	0xffffffff


	//   ....[17]....
        /*0070*/ 	.word	0xffffffff


	//   ....[18]....
        /*0074*/ 	.word	0xffffffff


	//   ....[19]....
        /*0078*/ 	.word	0xffffffff


	//   ....[20]....
        /*007c*/ 	.word	0xffffffff


	//----- nvinfo : EIATTR_COOP_GROUP_INSTR_OFFSETS
	.align		4
.L_1186:
        /*0080*/ 	.byte	0x04, 0x28
        /*0082*/ 	.short	(.L_1188 - .L_1187)


	//   ....[0]....
.L_1187:
        /*0084*/ 	.word	0x00021d90


	//   ....[1]....
        /*0088*/ 	.word	0x00021dc0


	//   ....[2]....
        /*008c*/ 	.word	0x00021de0


	//   ....[3]....
        /*0090*/ 	.word	0x00021e00


	//   ....[4]....
        /*0094*/ 	.word	0x00021e20


	//   ....[5]....
        /*0098*/ 	.word	0x00022260


	//   ....[6]....
        /*009c*/ 	.word	0x00022290


	//   ....[7]....
        /*00a0*/ 	.word	0x000222b0


	//   ....[8]....
        /*00a4*/ 	.word	0x000222d0


	//   ....[9]....
        /*00a8*/ 	.word	0x000222f0


	//   ....[10]....
        /*00ac*/ 	.word	0x000224a0


	//   ....[11]....
        /*00b0*/ 	.word	0x000224e0


	//   ....[12]....
        /*00b4*/ 	.word	0x000224f0


	//   ....[13]....
        /*00b8*/ 	.word	0x00022540


	//   ....[14]....
        /*00bc*/ 	.word	0x00022600


	//   ....[15]....
        /*00c0*/ 	.word	0x00022630


	//   ....[16]....
        /*00c4*/ 	.word	0x00022650


	//   ....[17]....
        /*00c8*/ 	.word	0x000226e0


	//   ....[18]....
        /*00cc*/ 	.word	0x00022740


	//   ....[19]....
        /*00d0*/ 	.word	0x000227b0


	//   ....[20]....
        /*00d4*/ 	.word	0x00022800


	//----- nvinfo : EIATTR_VRC_CTA_INIT_COUNT
	.align		4
.L_1188:
        /*00d8*/ 	.byte	0x02, 0x4a
	.zero		1
	.zero		1


	//----- nvinfo : EIATTR_EXIT_INSTR_OFFSETS
	.align		4
        /*00dc*/ 	.byte	0x04, 0x1c
        /*00de*/ 	.short	(.L_1190 - .L_1189)


	//   ....[0]....
.L_1189:
        /*00e0*/ 	.word	0x00000590


	//   ....[1]....
        /*00e4*/ 	.word	0x000230a0


	//----- nvinfo : EIATTR_MAX_THREADS
	.align		4
.L_1190:
        /*00e8*/ 	.byte	0x04, 0x05
        /*00ea*/ 	.short	(.L_1192 - .L_1191)
.L_1191:
        /*00ec*/ 	.word	0x00000100
        /*00f0*/ 	.word	0x00000001
        /*00f4*/ 	.word	0x00000001


	//----- nvinfo : EIATTR_CRS_STACK_SIZE
	.align		4
.L_1192:
        /*00f8*/ 	.byte	0x04, 0x1e
        /*00fa*/ 	.short	(.L_1194 - .L_1193)
.L_1193:
        /*00fc*/ 	.word	0x00000000


	//----- nvinfo : EIATTR_CBANK_PARAM_SIZE
	.align		4
.L_1194:
        /*0100*/ 	.byte	0x03, 0x19
        /*0102*/ 	.short	0x00e8


	//----- nvinfo : EIATTR_PARAM_CBANK
	.align		4
        /*0104*/ 	.byte	0x04, 0x0a
        /*0106*/ 	.short	(.L_1196 - .L_1195)
	.align		4
.L_1195:
        /*0108*/ 	.word	index@(.nv.constant0._ZN10layer_norm31ln_parallel_residual_fwd_kernelINS_13Kernel_traitsIf13__nv_bfloat16fS2_fjLj8192ELj1ELj1ELj8ELj16ENS_18Kernel_traits_baseILj8192EfS2_fS2_fjLj256EEEEELb1ELb1ELb1EEEvNS_9FwdParamsE)
        /*010c*/ 	.short	0x0380
        /*010e*/ 	.short	0x00e8


	//----- nvinfo : EIATTR_SW_WAR
	.align		4
.L_1196:
        /*0110*/ 	.byte	0x04, 0x36
        /*0112*/ 	.short	(.L_1198 - .L_1197)
.L_1197:
        /*0114*/ 	.word	0x00000008
.L_1198:


//--------------------- .nv.info._ZN10layer_norm31ln_parallel_residual_fwd_kernelINS_13Kernel_traitsIf6__halfS2_S2_fjLj8192ELj1ELj1ELj8ELj16ENS_18Kernel_traits_baseILj8192EfS2_S2_S2_fjLj256EEEEELb0ELb0ELb0EEEvNS_9FwdParamsE --------------------------
	.section	.nv.info._ZN10layer_norm31ln_parallel_residual_fwd_kernelINS_13Kernel_traitsIf6__halfS2_S2_fjLj8192ELj1ELj1ELj8ELj16ENS_18Kernel_traits_baseILj8192EfS2_S2_S2_fjLj256EEEEELb0ELb0ELb0EEEvNS_9FwdParamsE,"",@"SHT_CUDA_INFO"
	.sectionflags	@""
	.align	4


	//----- nvinfo : EIATTR_CUDA_API_VERSION
	.align		4
        /*0000*/ 	.byte	0x04, 0x37
        /*0002*/ 	.short	(.L_1200 - .L_1199)
.L_1199:
        /*0004*/ 	.word	0x00000082


	//----- nvinfo : EIATTR_KPARAM_INFO
	.align		4
.L_1200:
        /*0008*/ 	.byte	0x04, 0x17
        /*000a*/ 	.short	(.L_1202 - .L_1201)
.L_1201:
        /*000c*/ 	.word	0x00000000
        /*0010*/ 	.short	0x0000
        /*0012*/ 	.short	0x0000
        /*0014*/ 	.byte	0x00, 0xf0, 0xa1, 0x03


	//----- nvinfo : EIATTR_SPARSE_MMA_MASK
	.align		4
.L_1202:
        /*0018*/ 	.byte	0x03, 0x50
        /*001a*/ 	.short	0x0000


	//----- nvinfo : EIATTR_MAXREG_COUNT
	.align		4
        /*001c*/ 	.byte	0x03, 0x1b
        /*001e*/ 	.short	0x00ff


	//----- nvinfo : EIATTR_NUM_BARRIERS
	.align		4
        /*0020*/ 	.byte	0x02, 0x4c
        /*0022*/ 	.byte	0x01
	.zero		1


	//----- nvinfo : EIATTR_MERCURY_ISA_VERSION
	.align		4
        /*0024*/ 	.byte	0x03, 0x5f
        /*0026*/ 	.short	0x0101


	//----- nvinfo : EIATTR_COOP_GROUP_MASK_REGIDS
	.align		4
        /*0028*/ 	.byte	0x04, 0x29
        /*002a*/ 	.short	(.L_1204 - .L_1203)


	//   ....[0]....
.L_1203:
        /*002c*/ 	.word	0xffffffff


	//   ....[1]....
        /*0030*/ 	.word	0xffffffff


	//   ....[2]....
        /*0034*/ 	.word	0xffffffff


	//   ....[3]....
        /*0038*/ 	.word	0xffffffff


	//   ....[4]....
        /*003c*/ 	.word	0xffffffff


	//   ....[5]....
        /*0040*/ 	.word	0xffffffff


	//   ....[6]....
        /*0044*/ 	.word	0xffffffff


	//   ....[7]....
        /*0048*/ 	.word	0xffffffff


	//   ....[8]....
        /*004c*/ 	.word	0xffffffff


	//   ....[9]....
        /*0050*/ 	.word	0xffffffff


	//   ....[10]....
        /*0054*/ 	.word	0xffffffff


	//   ....[11]....
        /*0058*/ 	.word	0xffffffff


	//   ....[12]....
        /*005c*/ 	.word	0xffffffff


	//   ....[13]....
        /*0060*/ 	.word	0xffffffff


	//   ....[14]....
        /*0064*/ 	.word	0xffffffff


	//   ....[15]....
        /*0068*/ 	.word	0xffffffff


	//   ....[16]....
        /*006c*/ 	.word	0xffffffff


	//   ....[17]....
        /*0070*/ 	.word	0xffffffff


	//   ....[18]....
        /*0074*/ 	.word	0xffffffff


	//   ....[19]....
        /*0078*/ 	.word	0xffffffff


	//   ....[20]....
        /*007c*/ 	.word	0xffffffff


	//----- nvinfo : EIATTR_COOP_GROUP_INSTR_OFFSETS
	.align		4
.L_1204:
        /*0080*/ 	.byte	0x04, 0x28
        /*0082*/ 	.short	(.L_1206 - .L_1205)


	//   ....[0]....
.L_1205:
        /*0084*/ 	.word	0x00003e00


	//   ....[1]....
        /*0088*/ 	.word	0x00003e20


	//   ....[2]....
        /*008c*/ 	.word	0x00003e40


	//   ....[3]....
        /*0090*/ 	.word	0x00003e60


	//   ....[4]....
        /*0094*/ 	.word	0x00003e80


	//   ....[5]....
        /*0098*/ 	.word	0x000042d0


	//   ....[6]....
        /*009c*/ 	.word	0x000042f0


	//   ....[7]....
        /*00a0*/ 	.word	0x00004310


	//   ....[8]....
        /*00a4*/ 	.word	0x00004340


	//   ....[9]....
        /*00a8*/ 	.word	0x00004370


	//   ....[10]....
        /*00ac*/ 	.word	0x00004520


	//   ....[11]....
        /*00b0*/ 	.word	0x00004560


	//   ....[12]....
        /*00b4*/ 	.word	0x00004570


	//   ....[13]....
        /*00b8*/ 	.word	0x000045b0


	//   ....[14]....
        /*00bc*/ 	.word	0x00004680


	//   ....[15]....
        /*00c0*/ 	.word	0x000046b0


	//   ....[16]....
        /*00c4*/ 	.word	0x000046d0


	//   ....[17]....
        /*00c8*/ 	.word	0x00004760


	//   ....[18]....
        /*00cc*/ 	.word	0x000047d0


	//   ....[19]....
        /*00d0*/ 	.word	0x00004860


	//   ....[20]....
        /*00d4*/ 	.word	0x00004890


	//----- nvinfo : EIATTR_VRC_CTA_INIT_COUNT
	.align		4
.L_1206:
        /*00d8*/ 	.byte	0x02, 0x4a
	.zero		1
	.zero		1


	//----- nvinfo : EIATTR_EXIT_INSTR_OFFSETS
	.align		4
        /*00dc*/ 	.byte	0x04, 0x1c
        /*00de*/ 	.short	(.L_1208 - .L_1207)


	//   ....[0]....
.L_1207:
        /*00e0*/ 	.word	0x00001710


	//   ....[1]....
        /*00e4*/ 	.word	0x00005600


	//----- nvinfo : EIATTR_MAX_THREADS
	.align		4
.L_1208:
        /*00e8*/ 	.byte	0x04, 0x05
        /*00ea*/ 	.short	(.L_1210 - .L_1209)
.L_1209:
        /*00ec*/ 	.word	0x00000100
        /*00f0*/ 	.word	0x00000001
        /*00f4*/ 	.word	0x00000001


	//----- nvinfo : EIATTR_CRS_STACK_SIZE
	.align		4
.L_1210:
        /*00f8*/ 	.byte	0x04, 0x1e
        /*00fa*/ 	.short	(.L_1212 - .L_1211)
.L_1211:
        /*00fc*/ 	.word	0x00000000


	//----- nvinfo : EIATTR_CBANK_PARAM_SIZE
	.align		4
.L_1212:
        /*0100*/ 	.byte	0x03, 0x19
        /*0102*/ 	.short	0x00e8


	//----- nvinfo : EIATTR_PARAM_CBANK
	.align		4
        /*0104*/ 	.byte	0x04, 0x0a
        /*0106*/ 	.short	(.L_1214 - .L_1213)
	.align		4
.L_1213:
        /*0108*/ 	.word	index@(.nv.constant0._ZN10layer_norm31ln_parallel_residual_fwd_kernelINS_13Kernel_traitsIf6__halfS2_S2_fjLj8192ELj1ELj1ELj8ELj16ENS_18Kernel_traits_baseILj8192EfS2_S2_S2_fjLj256EEEEELb0ELb0ELb0EEEvNS_9FwdParamsE)
        /*010c*/ 	.short	0x0380
        /*010e*/ 	.short	0x00e8


	//----- nvinfo : EIATTR_SW_WAR
	.align		4
.L_1214:
        /*0110*/ 	.byte	0x04, 0x36
        /*0112*/ 	.short	(.L_1216 - .L_1215)
.L_1215:
        /*0114*/ 	.word	0x00000008
.L_1216:


//--------------------- .nv.info._ZN10layer_norm31ln_parallel_residual_fwd_kernelINS_13Kernel_traitsIf6__halfS2_S2_fjLj8192ELj1ELj1ELj8ELj16ENS_18Kernel_traits_baseILj8192EfS2_S2_S2_fjLj256EEEEELb0ELb0ELb1EEEvNS_9FwdParamsE --------------------------
	.section	.nv.info._ZN10layer_norm31ln_parallel_residual_fwd_kernelINS_13Kernel_traitsIf6__halfS2_S2_fjLj8192ELj1ELj1ELj8ELj16ENS_18Kernel_traits_baseILj8192EfS2_S2_S2_fjLj256EEEEELb0ELb0ELb1EEEvNS_9FwdParamsE,"",@"SHT_CUDA_INFO"
	.sectionflags	@""
	.align	4


	//----- nvinfo : EIATTR_CUDA_API_VERSION
	.align		4
        /*0000*/ 	.byte	0x04, 0x37
        /*0002*/ 	.short	(.L_1218 - .L_1217)
.L_1217:
        /*0004*/ 	.word	0x00000082


	//----- nvinfo : EIATTR_KPARAM_INFO
	.align		4
.L_1218:
        /*0008*/ 	.byte	0x04, 0x17
        /*000a*/ 	.short	(.L_1220 - .L_1219)
.L_1219:
        /*000c*/ 	.word	0x00000000
        /*0010*/ 	.short	0x0000
        /*0012*/ 	.short	0x0000
        /*0014*/ 	.byte	0x00, 0xf0, 0xa1, 0x03


	//----- nvinfo : EIATTR_SPARSE_MMA_MASK
	.align		4
.L_1220:
        /*0018*/ 	.byte	0x03, 0x50
        /*001a*/ 	.short	0x0000


	//----- nvinfo : EIATTR_MAXREG_COUNT
	.align		4
        /*001c*/ 	.byte	0x03, 0x1b
        /*001e*/ 	.short	0x00ff


	//----- nvinfo : EIATTR_NUM_BARRIERS
	.align		4
        /*0020*/ 	.byte	0x02, 0x4c
        /*0022*/ 	.byte	0x01
	.zero		1


	//----- nvinfo : EIATTR_MERCURY_ISA_VERSION
	.align		4
        /*0024*/ 	.byte	0x03, 0x5f
        /*0026*/ 	.short	0x0101


	//----- nvinfo : EIATTR_COOP_GROUP_MASK_REGIDS
	.align		4
        /*0028*/ 	.byte	0x04, 0x29
        /*002a*/ 	.short	(.L_1222 - .L_1221)


	//   ....[0]....
.L_1221:
        /*002c*/ 	.word	0xffffffff


	//   ....[1]....
        /*0030*/ 	.word	0xffffffff


	//   ....[2]....
        /*0034*/ 	.word	0xffffffff


	//   ....[3]....
        /*0038*/ 	.word	0xffffffff


	//   ....[4]....
        /*003c*/ 	.word	0xffffffff


	//   ....[5]....
        /*0040*/ 	.word	0xffffffff


	//   ....[6]....
        /*0044*/ 	.word	0xffffffff


	//   ....[7]....
        /*0048*/ 	.word	0xffffffff


	//   ....[8]....
        /*004c*/ 	.word	0xffffffff


	//   ....[9]....
        /*0050*/ 	.word	0xffffffff


	//   ....[10]....
        /*0054*/ 	.word	0xffffffff


	//   ....[11]....
        /*0058*/ 	.word	0xffffffff


	//   ....[12]....
        /*005c*/ 	.word	0xffffffff


	//   ....[13]....
        /*0060*/ 	.word	0xffffffff


	//   ....[14]....
        /*0064*/ 	.word	0xffffffff


	//   ....[15]....
        /*0068*/ 	.word	0xffffffff


	//   ....[16]....
        /*006c*/ 	.word	0xffffffff


	//   ....[17]....
        /*0070*/ 	.word	0xffffffff


	//   ....[18]....
        /*0074*/ 	.word	0xffffffff


	//   ....[19]....
        /*0078*/ 	.word	0xffffffff


	//   ....[20]....
        /*007c*/ 	.word	0xffffffff


	//----- nvinfo : EIATTR_COOP_GROUP_INSTR_OFFSETS
	.align		4
.L_1222:
        /*0080*/ 	.byte	0x04, 0x28
        /*0082*/ 	.short	(.L_1224 - .L_1223)


	//   ....[0]....
.L_1223:
        /*0084*/ 	.word	0x00002ef0


	//   ....[1]....
        /*0088*/ 	.word	0x00002f10


	//   ....[2]....
        /*008c*/ 	.word	0x00002f30


	//   ....[3]....
        /*0090*/ 	.word	0x00002f50


	//   ....[4]....
        /*0094*/ 	.word	0x00002f70


	//   ....[5]....
        /*0098*/ 	.word	0x000033a0


	//   ....[6]....
        /*009c*/ 	.word	0x000033c0


	//   ....[7]....
        /*00a0*/ 	.word	0x000033f0


	//   ....[8]....
        /*00a4*/ 	.word	0x00003430


	//   ....[9]....
        /*00a8*/ 	.word	0x00003470


	//   ....[10]....
        /*00ac*/ 	.word	0x00003620


	//   ....[11]....
        /*00b0*/ 	.word	0x00003660


	//   ....[12]....
        /*00b4*/ 	.word	0x00003670


	//   ....[13]....
        /*00b8*/ 	.word	0x000036b0


	//   ....[14]....
        /*00bc*/ 	.word	0x00003780


	//   ....[15]....
        /*00c0*/ 	.word	0x000037b0


	//   ....[16]....
        /*00c4*/ 	.word	0x000037d0


	//   ....[17]....
        /*00c8*/ 	.word	0x00003860


	//   ....[18]....
        /*00cc*/ 	.word	0x000038c0


	//   ....[19]....
        /*00d0*/ 	.word	0x00003960


	//   ....[20]....
        /*00d4*/ 	.word	0x00003980


	//----- nvinfo : EIATTR_VRC_CTA_INIT_COUNT
	.align		4
.L_1224:
        /*00d8*/ 	.byte	0x02, 0x4a
	.zero		1
	.zero		1


	//----- nvinfo : EIATTR_EXIT_INSTR_OFFSETS
	.align		4
        /*00dc*/ 	.byte	0x04, 0x1c
        /*00de*/ 	.short	(.L_1226 - .L_1225)


	//   ....[0]....
.L_1225:
        /*00e0*/ 	.word	0x00000c10


	//   ....[1]....
        /*00e4*/ 	.word	0x000045b0


	//----- nvinfo : EIATTR_MAX_THREADS
	.align		4
.L_1226:
        /*00e8*/ 	.byte	0x04, 0x05
        /*00ea*/ 	.short	(.L_1228 - .L_1227)
.L_1227:
        /*00ec*/ 	.word	0x00000100
        /*00f0*/ 	.word	0x00000001
        /*00f4*/ 	.word	0x00000001


	//----- nvinfo : EIATTR_CRS_STACK_SIZE
	.align		4
.L_1228:
        /*00f8*/ 	.byte	0x04, 0x1e
        /*00fa*/ 	.short	(.L_1230 - .L_1229)
.L_1229:
        /*00fc*/ 	.word	0x00000000


	//----- nvinfo : EIATTR_CBANK_PARAM_SIZE
	.align		4
.L_1230:
        /*0100*/ 	.byte	0x03, 0x19
        /*0102*/ 	.short	0x00e8


	//----- nvinfo : EIATTR_PARAM_CBANK
	.align		4
        /*0104*/ 	.byte	0x04, 0x0a
        /*0106*/ 	.short	(.L_1232 - .L_1231)
	.align		4
.L_1231:
        /*0108*/ 	.word	index@(.nv.constant0._ZN10layer_norm31ln_parallel_residual_fwd_kernelINS_13Kernel_traitsIf6__halfS2_S2_fjLj8192ELj1ELj1ELj8ELj16ENS_18Kernel_traits_baseILj8192EfS2_S2_S2_fjLj256EEEEELb0ELb0ELb1EEEvNS_9FwdParamsE)
        /*010c*/ 	.short	0x0380
        /*010e*/ 	.short	0x00e8


	//----- nvinfo : EIATTR_SW_WAR
	.align		4
.L_1232:
        /*0110*/ 	.byte	0x04, 0x36
        /*0112*/ 	.short	(.L_1234 - .L_1233)
.L_1233:
        /*0114*/ 	.word	0x00000008
.L_1234:


//--------------------- .nv.info._ZN10layer_norm31ln_parallel_residual_fwd_kernelINS_13Kernel_traitsIf6__halfS2_S2_fjLj8192ELj1ELj1ELj8ELj16ENS_18Kernel_traits_baseILj8192EfS2_S2_S2_fjLj256EEEEELb0ELb1ELb0EEEvNS_9FwdParamsE --------------------------
	.section	.nv.info._ZN10layer_norm31ln_parallel_residual_fwd_kernelINS_13Kernel_traitsIf6__halfS2_S2_fjLj8192ELj1ELj1ELj8ELj16ENS_18Kernel_traits_baseILj8192EfS2_S2_S2_fjLj256EEEEELb0ELb1ELb0EEEvNS_9FwdParamsE,"",@"SHT_CUDA_INFO"
	.sectionflags	@""
	.align	4


	//----- nvinfo : EIATTR_CUDA_API_VERSION
	.align		4
        /*0000*/ 	.byte	0x04, 0x37
        /*0002*/ 	.short	(.L_1236 - .L_1235)
.L_1235:
        /*0004*/ 	.word	0x00000082


	//----- nvinfo : EIATTR_KPARAM_INFO
	.align		4
.L_1236:
        /*0008*/ 	.byte	0x04, 0x17
        /*000a*/ 	.short	(.L_1238 - .L_1237)
.L_1237:
        /*000c*/ 	.word	0x00000000
        /*0010*/ 	.short	0x0000
        /*0012*/ 	.short	0x0000
        /*0014*/ 	.byte	0x00, 0xf0, 0xa1, 0x03


	//----- nvinfo : EIATTR_SPARSE_MMA_MASK
	.align		4
.L_1238:
        /*0018*/ 	.byte	0x03, 0x50
        /*001a*/ 	.short	0x0000


	//----- nvinfo : EIATTR_MAXREG_COUNT
	.align		4
        /*001c*/ 	.byte	0x03, 0x1b
        /*001e*/ 	.short	0x00ff


	//----- nvinfo : EIATTR_NUM_BARRIERS
	.align		4
        /*0020*/ 	.byte	0x02, 0x4c
        /*0022*/ 	.byte	0x01
	.zero		1


	//----- nvinfo : EIATTR_MERCURY_ISA_VERSION
	.align		4
        /*0024*/ 	.byte	0x03, 0x5f
        /*0026*/ 	.short	0x0101


	//----- nvinfo : EIATTR_COOP_GROUP_MASK_REGIDS
	.align		4
        /*0028*/ 	.byte	0x04, 0x29
        /*002a*/ 	.short	(.L_1240 - .L_1239)


	//   ....[0]....
.L_1239:
        /*002c*/ 	.word	0xffffffff


	//   ....[1]....
        /*0030*/ 	.word	0xffffffff


	//   ....[2]....
        /*0034*/ 	.word	0xffffffff


	//   ....[3]....
        /*0038*/ 	.word	0xffffffff


	//   ....[4]....
        /*003c*/ 	.word	0xffffffff


	//   ....[5]....
        /*0040*/ 	.word	0xffffffff


	//   ....[6]....
        /*0044*/ 	.word	0xffffffff


	//   ....[7]....
        /*0048*/ 	.word	0xffffffff


	//   ....[8]....
        /*004c*/ 	.word	0xffffffff


	//   ....[9]....
        /*0050*/ 	.word	0xffffffff


	//   ....[10]....
        /*0054*/ 	.word	0xffffffff


	//   ....[11]....
        /*0058*/ 	.word	0xffffffff


	//   ....[12]....
        /*005c*/ 	.word	0xffffffff


	//   ....[13]....
        /*0060*/ 	.word	0xffffffff


	//   ....[14]....
        /*0064*/ 	.word	0xffffffff


	//   ....[15]....
        /*0068*/ 	.word	0xffffffff


	//   ....[16]....
        /*006c*/ 	.word	0xffffffff


	//   ....[17]....
        /*0070*/ 	.word	0xffffffff


	//   ....[18]....
        /*0074*/ 	.word	0xffffffff


	//   ....[19]....
        /*0078*/ 	.word	0xffffffff


	//   ....[20]....
        /*007c*/ 	.word	0xffffffff


	//----- nvinfo : EIATTR_COOP_GROUP_INSTR_OFFSETS
	.align		4
.L_1240:
        /*0080*/ 	.byte	0x04, 0x28
        /*0082*/ 	.short	(.L_1242 - .L_1241)


	//   ....[0]....
.L_1241:
        /*0084*/ 	.word	0x00002e10


	//   ....[1]....
        /*0088*/ 	.word	0x00002e30


	//   ....[2]....
        /*008c*/ 	.word	0x00002e50


	//   ....[3]....
        /*0090*/ 	.word	0x00002e80


	//   ....[4]....
        /*0094*/ 	.word	0x00002eb0


	//   ....[5]....
        /*0098*/ 	.word	0x00003310


	//   ....[6]....
        /*009c*/ 	.word	0x00003330


	//   ....[7]....
        /*00a0*/ 	.word	0x00003350


	//   ....[8]....
        /*00a4*/ 	.word	0x00003370


	//   ....[9]....
        /*00a8*/ 	.word	0x00003390


	//   ....[10]....
        /*00ac*/ 	.word	0x00003520


	//   ....[11]....
        /*00b0*/ 	.word	0x00003560


	//   ....[12]....
        /*00b4*/ 	.word	0x00003620


	//   ....[13]....
        /*00b8*/ 	.word	0x00003640


	//   ....[14]....
        /*00bc*/ 	.word	0x00003660


	//   ....[15]....
        /*00c0*/ 	.word	0x000036b0


	//   ....[16]....
        /*00c4*/ 	.word	0x00003700


	//   ....[17]....
        /*00c8*/ 	.word	0x00003780


	//   ....[18]....
        /*00cc*/ 	.word	0x000037b0


	//   ....[19]....
        /*00d0*/ 	.word	0x00003870


	//   ....[20]....
        /*00d4*/ 	.word	0x000038a0


	//----- nvinfo : EIATTR_VRC_CTA_INIT_COUNT
	.align		4
.L_1242:
        /*00d8*/ 	.byte	0x02, 0x4a
	.zero		1
	.zero		1


	//----- nvinfo : EIATTR_EXIT_INSTR_OFFSETS
	.align		4
        /*00dc*/ 	.byte	0x04, 0x1c
        /*00de*/ 	.short	(.L_1244 - .L_1243)


	//   ....[0]....
.L_1243:
        /*00e0*/ 	.word	0x00000690


	//   ....[1]....
        /*00e4*/ 	.word	0x00004250


	//----- nvinfo : EIATTR_MAX_THREADS
	.align		4
.L_1244:
        /*00e8*/ 	.byte	0x04, 0x05
        /*00ea*/ 	.short	(.L_1246 - .L_1245)
.L_1245:
        /*00ec*/ 	.word	0x00000100
        /*00f0*/ 	.word	0x00000001
        /*00f4*/ 	.word	0x00000001


	//----- nvinfo : EIATTR_CRS_STACK_SIZE
	.align		4
.L_1246:
        /*00f8*/ 	.byte	0x04, 0x1e
        /*00fa*/ 	.short	(.L_1248 - .L_1247)
.L_1247:
        /*00fc*/ 	.word	0x00000000


	//----- nvinfo : EIATTR_CBANK_PARAM_SIZE
	.align		4
.L_1248:
        /*0100*/ 	.byte	0x03, 0x19
        /*0102*/ 	.short	0x00e8


	//----- nvinfo : EIATTR_PARAM_CBANK
	.align		4
        /*0104*/ 	.byte	0x04, 0x0a
        /*0106*/ 	.short	(.L_1250 - .L_1249)
	.align		4
.L_1249:
        /*0108*/ 	.word	index@(.nv.constant0._ZN10layer_norm31ln_parallel_residual_fwd_kernelINS_13Kernel_traitsIf6__halfS2_S2_fjLj8192ELj1ELj1ELj8ELj16ENS_18Kernel_traits_baseILj8192EfS2_S2_S2_fjLj256EEEEELb0ELb1ELb0EEEvNS_9FwdParamsE)
        /*010c*/ 	.short	0x0380
        /*010e*/ 	.short	0x00e8


	//----- nvinfo : EIATTR_SW_WAR
	.align		4
.L_1250:
        /*0110*/ 	.byte	0x04, 0x36
        /*0112*/ 	.short	(.L_1252 - .L_1251)
.L_1251:
        /*0114*/ 	.word	0x00000008
.L_1252:


//--------------------- .nv.info._ZN10layer_norm31ln_parallel_residual_fwd_kernelINS_13Kernel_traitsIf6__halfS2_S2_fjLj8192ELj1ELj1ELj8ELj16ENS_18Kernel_traits_baseILj8192EfS2_S2_S2_fjLj256EEEEELb0ELb1ELb1EEEvNS_9FwdParamsE --------------------------
	.section	.nv.info._ZN10layer_norm31ln_parallel_residual_fwd_kernelINS_13Kernel_traitsIf6__halfS2_S2_fjLj8192ELj1ELj1ELj8ELj16ENS_18Kernel_traits_baseILj8192EfS2_S2_S2_fjLj256EEEEELb0ELb1ELb1EEEvNS_9FwdParamsE,"",@"SHT_CUDA_INFO"
	.sectionflags	@""
	.align	4


	//----- nvinfo : EIATTR_CUDA_API_VERSION
	.align		4
        /*0000*/ 	.byte	0x04, 0x37
        /*0002*/ 	.short	(.L_1254 - .L_1253)
.L_1253:
        /*0004*/ 	.word	0x00000082


	//----- nvinfo : EIATTR_KPARAM_INFO
	.align		4
.L_1254:
        /*0008*/ 	.byte	0x04, 0x17
        /*000a*/ 	.short	(.L_1256 - .L_1255)
.L_1255:
        /*000c*/ 	.word	0x00000000
        /*0010*/ 	.short	0x0000
        /*0012*/ 	.short	0x0000
        /*0014*/ 	.byte	0x00, 0xf0, 0xa1, 0x03


	//----- nvinfo : EIATTR_SPARSE_MMA_MASK
	.align		4
.L_1256:
        /*0018*/ 	.byte	0x03, 0x50
        /*001a*/ 	.short	0x0000


	//----- nvinfo : EIATTR_MAXREG_COUNT
	.align		4
        /*001c*/ 	.byte	0x03, 0x1b
        /*001e*/ 	.short	0x00ff


	//----- nvinfo : EIATTR_NUM_BARRIERS
	.align		4
        /*0020*/ 	.byte	0x02, 0x4c
        /*0022*/ 	.byte	0x01
	.zero		1


	//----- nvinfo : EIATTR_MERCURY_ISA_VERSION
	.align		4
        /*0024*/ 	.byte	0x03, 0x5f
        /*0026*/ 	.short	0x0101


	//----- nvinfo : EIATTR_COOP_GROUP_MASK_REGIDS
	.align		4
        /*0028*/ 	.byte	0x04, 0x29
        /*002a*/ 	.short	(.L_1258 - .L_1257)


	//   ....[0]....
.L_1257:
        /*002c*/ 	.word	0xffffffff


	//   ....[1]....
        /*0030*/ 	.word	0xffffffff


	//   ....[2]....
        /*0034*/ 	.word	0xffffffff


	//   ....[3]....
        /*0038*/ 	.word	0xffffffff


	//   ....[4]....
        /*003c*/ 	.word	0xffffffff


	//   ....[5]....
        /*0040*/ 	.word	0xffffffff


	//   ....[6]....
        /*0044*/ 	.word	0xffffffff


	//   ....[7]....
        /*0048*/ 	.word	0xffffffff


	//   ....[8]....
        /*004c*/ 	.word	0xffffffff


	//   ....[9]....
        /*0050*/ 	.word	0xffffffff


	//   ....[10]....
        /*0054*/ 	.word	0xffffffff


	//   ....[11]....
        /*0058*/ 	.word	0xffffffff


	//   ....[12]....
        /*005c*/ 	.word	0xffffffff


	//   ....[13]....
        /*0060*/ 	.word	0xffffffff


	//   ....[14]....
        /*0064*/ 	.word	0xffffffff


	//   ....[15]....
        /*0068*/ 	.word	0xffffffff


	//   ....[16]....
        /*006c*/ 	.word	0xffffffff


	//   ....[17]....
        /*0070*/ 	.word	0xffffffff


	//   ....[18]....
        /*0074*/ 	.word	0xffffffff


	//   ....[19]....
        /*0078*/ 	.word	0xffffffff


	//   ....[20]....
        /*007c*/ 	.word	0xffffffff


	//----- nvinfo : EIATTR_COOP_GROUP_INSTR_OFFSETS
	.align		4
.L_1258:
        /*0080*/ 	.byte	0x04, 0x28
        /*0082*/ 	.short	(.L_1260 - .L_1259)


	//   ....[0]....
.L_1259:
        /*0084*/ 	.word	0x000026a0


	//   ....[1]....
        /*0088*/ 	.word	0x000026c0


	//   ....[2]....
        /*008c*/ 	.word	0x000026e0


	//   ....[3]....
        /*0090*/ 	.word	0x00002700


	//   ....[4]....
        /*0094*/ 	.word	0x00002720


	//   ....[5]....
        /*0098*/ 	.word	0x00002b50


	//   ....[6]....
        /*009c*/ 	.word	0x00002b70


	//   ....[7]....
        /*00a0*/ 	.word	0x00002b90


	//   ....[8]....
        /*00a4*/ 	.word	0x00002bc0


	//   ....[9]....
        /*00a8*/ 	.word	0x00002c00


	//   ....[10]....
        /*00ac*/ 	.word	0x00002db0


	//   ....[11]....
        /*00b0*/ 	.word	0x00002df0


	//   ....[12]....
        /*00b4*/ 	.word	0x00002e90


	//   ....[13]....
        /*00b8*/ 	.word	0x00002ef0


	//   ....[14]....
        /*00bc*/ 	.word	0x00002f00


	//   ....[15]....
        /*00c0*/ 	.word	0x00002f90


	//   ....[16]....
        /*00c4*/ 	.word	0x00002ff0


	//   ....[17]....
        /*00c8*/ 	.word	0x00003000


	//   ....[18]....
        /*00cc*/ 	.word	0x00003040


	//   ....[19]....
        /*00d0*/ 	.word	0x00003100


	//   ....[20]....
        /*00d4*/ 	.word	0x00003120


	//----- nvinfo : EIATTR_VRC_CTA_INIT_COUNT
	.align		4
.L_1260:
        /*00d8*/ 	.byte	0x02, 0x4a
	.zero		1
	.zero		1


	//----- nvinfo : EIATTR_EXIT_INSTR_OFFSETS
	.align		4
        /*00dc*/ 	.byte	0x04, 0x1c
        /*00de*/ 	.short	(.L_1262 - .L_1261)


	//   ....[0]....
.L_1261:
        /*00e0*/ 	.word	0x000003e0


	//   ....[1]....
        /*00e4*/ 	.word	0x000039b0


	//----- nvinfo : EIATTR_MAX_THREADS
	.align		4
.L_1262:
        /*00e8*/ 	.byte	0x04, 0x05
        /*00ea*/ 	.short	(.L_1264 - .L_1263)
.L_1263:
        /*00ec*/ 	.word	0x00000100
        /*00f0*/ 	.word	0x00000001
        /*00f4*/ 	.word	0x00000001


	//----- nvinfo : EIATTR_CRS_STACK_SIZE
	.align		4
.L_1264:
        /*00f8*/ 	.byte	0x04, 0x1e
        /*00fa*/ 	.short	(.L_1266 - .L_1265)
.L_1265:
        /*00fc*/ 	.word	0x00000000


	//----- nvinfo : EIATTR_CBANK_PARAM_SIZE
	.align		4
.L_1266:
        /*0100*/ 	.byte	0x03, 0x19
        /*0102*/ 	.short	0x00e8


	//----- nvinfo : EIATTR_PARAM_CBANK
	.align		4
        /*0104*/ 	.byte	0x04, 0x0a
        /*0106*/ 	.short	(.L_1268 - .L_1267)
	.align		4
.L_1267:
        /*0108*/ 	.word	index@(.nv.constant0._ZN10layer_norm31ln_parallel_residual_fwd_kernelINS_13Kernel_traitsIf6__halfS2_S2_fjLj8192ELj1ELj1ELj8ELj16ENS_18Kernel_traits_baseILj8192EfS2_S2_S2_fjLj256EEEEELb0ELb1ELb1EEEvNS_9FwdParamsE)
        /*010c*/ 	.short	0x0380
        /*010e*/ 	.short	0x00e8


	//----- nvinfo : EIATTR_SW_WAR
	.align		4
.L_1268:
        /*0110*/ 	.byte	0x04, 0x36
        /*0112*/ 	.short	(.L_1270 - .L_1269)
.L_1269:
        /*0114*/ 	.word	0x00000008
.L_1270:


//--------------------- .nv.info._ZN10layer_norm31ln_parallel_residual_fwd_kernelINS_13Kernel_traitsIf6__halfS2_S2_fjLj8192ELj1ELj1ELj8ELj16ENS_18Kernel_traits_baseILj8192EfS2_S2_S2_fjLj256EEEEELb1ELb0ELb0EEEvNS_9FwdParamsE --------------------------
	.section	.nv.info._ZN10layer_norm31ln_parallel_residual_fwd_kernelINS_13Kernel_traitsIf6__halfS2_S2_fjLj8192ELj1ELj1ELj8ELj16ENS_18Kernel_traits_baseILj8192EfS2_S2_S2_fjLj256EEEEELb1ELb0ELb0EEEvNS_9FwdParamsE,"",@"SHT_CUDA_INFO"
	.sectionflags	@""
	.align	4


	//----- nvinfo : EIATTR_CUDA_API_VERSION
	.align		4
        /*0000*/ 	.byte	0x04, 0x37
        /*0002*/ 	.short	(.L_1272 - .L_1271)
.L_1271:
        /*0004*/ 	.word	0x00000082


	//----- nvinfo : EIATTR_KPARAM_INFO
	.align		4
.L_1272:
        /*0008*/ 	.byte	0x04, 0x17
        /*000a*/ 	.short	(.L_1274 - .L_1273)
.L_1273:
        /*000c*/ 	.word	0x00000000
        /*0010*/ 	.short	0x0000
        /*0012*/ 	.short	0x0000
        /*0014*/ 	.byte	0x00, 0xf0, 0xa1, 0x03


	//----- nvinfo : EIATTR_SPARSE_MMA_MASK
	.align		4
.L_1274:
        /*0018*/ 	.byte	0x03, 0x50
        /*001a*/ 	.short	0x0000


	//----- nvinfo : EIATTR_MAXREG_COUNT
	.align		4
        /*001c*/ 	.byte	0x03, 0x1b
        /*001e*/ 	.short	0x00ff


	//----- nvinfo : EIATTR_NUM_BARRIERS
	.align		4
        /*0020*/ 	.byte	0x02, 0x4c
        /*0022*/ 	.byte	0x01
	.zero		1


	//----- nvinfo : EIATTR_MERCURY_ISA_VERSION
	.align		4
        /*0024*/ 	.byte	0x03, 0x5f
        /*0026*/ 	.short	0x0101


	//----- nvinfo : EIATTR_COOP_GROUP_MASK_REGIDS
	.align		4
        /*0028*/ 	.byte	0x04, 0x29
        /*002a*/ 	.short	(.L_1276 - .L_1275)


	//   ....[0]....
.L_1275:
        /*002c*/ 	.word	0xffffffff


	//   ....[1]....
        /*0030*/ 	.word	0xffffffff


	//   ....[2]....
        /*0034*/ 	.word	0xffffffff


	//   ....[3]....
        /*0038*/ 	.word	0xffffffff


	//   ....[4]....
        /*003c*/ 	.word	0xffffffff


	//   ....[5]....
        /*0040*/ 	.word	0xffffffff


	//   ....[6]....
        /*0044*/ 	.word	0xffffffff


	//   ....[7]....
        /*0048*/ 	.word	0xffffffff


	//   ....[8]....
        /*004c*/ 	.word	0xffffffff


	//   ....[9]....
        /*0050*/ 	.word	0xffffffff


	//   ....[10]....
        /*0054*/ 	.word	0xffffffff


	//   ....[11]....
        /*0058*/ 	.word	0xffffffff


	//   ....[12]....
        /*005c*/ 	.word	0xffffffff


	//   ....[13]....
        /*0060*/ 	.word	0xffffffff


	//   ....[14]....
        /*0064*/ 	.word	0xffffffff


	//   ....[15]....
        /*0068*/ 	.word	0xffffffff


	//   ....[16]....
        /*006c*/ 	.word	0xffffffff


	//   ....[17]....
        /*0070*/ 	.word	0xffffffff


	//   ....[18]....
        /*0074*/ 	.word	0xffffffff


	//   ....[19]....
        /*0078*/ 	.word	0xffffffff


	//   ....[20]....
        /*007c*/ 	.word	0xffffffff


	//----- nvinfo : EIATTR_COOP_GROUP_INSTR_OFFSETS
	.align		4
.L_1276:
        /*0080*/ 	.byte	0x04, 0x28
        /*0082*/ 	.short	(.L_1278 - .L_1277)


	//   ....[0]....
.L_1277:
        /*0084*/ 	.word	0x00022020


	//   ....[1]....
        /*0088*/ 	.word	0x00022040


	//   ....[2]....
        /*008c*/ 	.word	0x00022060


	//   ....[3]....
        /*0090*/ 	.word	0x00022080


	//   ....[4]....
        /*0094*/ 	.word	0x000220a0


	//   ....[5]....
        /*0098*/ 	.word	0x00022500


	//   ....[6]....
        /*009c*/ 	.word	0x00022520


	//   ....[7]....
        /*00a0*/ 	.word	0x00022550


	//   ....[8]....
        /*00a4*/ 	.word	0x00022570


	//   ....[9]....
        /*00a8*/ 	.word	0x000225b0


	//   ....[10]....
        /*00ac*/ 	.word	0x00022630


	//   ....[11]....
        /*00b0*/ 	.word	0x000226a0


	//   ....[12]....
        /*00b4*/ 	.word	0x000226e0


	//   ....[13]....
        /*00b8*/ 	.word	0x00022700


	//   ....[14]....
        /*00bc*/ 	.word	0x00022720


	//   ....[15]....
        /*00c0*/ 	.word	0x000227c0


	//   ....[16]....
        /*00c4*/ 	.word	0x00022810


	//   ....[17]....
        /*00c8*/ 	.word	0x000228a0


	//   ....[18]....
        /*00cc*/ 	.word	0x000228d0


	//   ....[19]....
        /*00d0*/ 	.word	0x00022960


	//   ....[20]....
        /*00d4*/ 	.word	0x00022990


	//----- nvinfo : EIATTR_VRC_CTA_INIT_COUNT
	.align		4
.L_1278:
        /*00d8*/ 	.byte	0x02, 0x4a
	.zero		1
	.zero		1


	//----- nvinfo : EIATTR_EXIT_INSTR_OFFSETS
	.align		4
        /*00dc*/ 	.byte	0x04, 0x1c
        /*00de*/ 	.short	(.L_1280 - .L_1279)


	//   ....[0]....
.L_1279:
        /*00e0*/ 	.word	0x00001980


	//   ....[1]....
        /*00e4*/ 	.word	0x00023740


	//----- nvinfo : EIATTR_MAX_THREADS
	.align		4
.L_1280:
        /*00e8*/ 	.byte	0x04, 0x05
        /*00ea*/ 	.short	(.L_1282 - .L_1281)
.L_1281:
        /*00ec*/ 	.word	0x00000100
        /*00f0*/ 	.word	0x00000001
        /*00f4*/ 	.word	0x00000001


	//----- nvinfo : EIATTR_CRS_STACK_SIZE
	.align		4
.L_1282:
        /*00f8*/ 	.byte	0x04, 0x1e
        /*00fa*/ 	.short	(.L_1284 - .L_1283)
.L_1283:
        /*00fc*/ 	.word	0x00000000


	//----- nvinfo : EIATTR_CBANK_PARAM_SIZE
	.align		4
.L_1284:
        /*0100*/ 	.byte	0x03, 0x19
        /*0102*/ 	.short	0x00e8


	//----- nvinfo : EIATTR_PARAM_CBANK
	.align		4
        /*0104*/ 	.byte	0x04, 0x0a
        /*0106*/ 	.short	(.L_1286 - .L_1285)
	.align		4
.L_1285:
        /*0108*/ 	.word	index@(.nv.constant0._ZN10layer_norm31ln_parallel_residual_fwd_kernelINS_13Kernel_traitsIf6__halfS2_S2_fjLj8192ELj1ELj1ELj8ELj16ENS_18Kernel_traits_baseILj8192EfS2_S2_S2_fjLj256EEEEELb1ELb0ELb0EEEvNS_9FwdParamsE)
        /*010c*/ 	.short	0x0380
        /*010e*/ 	.short	0x00e8


	//----- nvinfo : EIATTR_SW_WAR
	.align		4
.L_1286:
        /*0110*/ 	.byte	0x04, 0x36
        /*0112*/ 	.short	(.L_1288 - .L_1287)
.L_1287:
        /*0114*/ 	.word	0x00000008
.L_1288:


//--------------------- .nv.info._ZN10layer_norm31ln_parallel_residual_fwd_kernelINS_13Kernel_traitsIf6__halfS2_S2_fjLj8192ELj1ELj1ELj8ELj16ENS_18Kernel_traits_baseILj8192EfS2_S2_S2_fjLj256EEEEELb1ELb0ELb1EEEvNS_9FwdParamsE --------------------------
	.section	.nv.info._ZN10layer_norm31ln_parallel_residual_fwd_kernelINS_13Kernel_traitsIf6__halfS2_S2_fjLj8192ELj1ELj1ELj8ELj16ENS_18Kernel_traits_baseILj8192EfS2_S2_S2_fjLj256EEEEELb1ELb0ELb1EEEvNS_9FwdParamsE,"",@"SHT_CUDA_INFO"
	.sectionflags	@""
	.align	4


	//----- nvinfo : EIATTR_CUDA_API_VERSION
	.align		4
        /*0000*/ 	.byte	0x04, 0x37
        /*0002*/ 	.short	(.L_1290 - .L_1289)
.L_1289:
        /*0004*/ 	.word	0x00000082


	//----- nvinfo : EIATTR_KPARAM_INFO
	.align		4
.L_1290:
        /*0008*/ 	.byte	0x04, 0x17
        /*000a*/ 	.short	(.L_1292 - .L_1291)
.L_1291:
        /*000c*/ 	.word	0x00000000
        /*0010*/ 	.short	0x0000
        /*0012*/ 	.short	0x0000
        /*0014*/ 	.byte	0x00, 0xf0, 0xa1, 0x03


	//----- nvinfo : EIATTR_SPARSE_MMA_MASK
	.align		4
.L_1292:
        /*0018*/ 	.byte	0x03, 0x50
        /*001a*/ 	.short	0x0000


	//----- nvinfo : EIATTR_MAXREG_COUNT
	.align		4
        /*001c*/ 	.byte	0x03, 0x1b
        /*001e*/ 	.short	0x00ff


	//----- nvinfo : EIATTR_NUM_BARRIERS
	.align		4
        /*0020*/ 	.byte	0x02, 0x4c
        /*0022*/ 	.byte	0x01
	.zero		1


	//----- nvinfo : EIATTR_MERCURY_ISA_VERSION
	.align		4
        /*0024*/ 	.byte	0x03, 0x5f
        /*0026*/ 	.short	0x0101


	//----- nvinfo : EIATTR_COOP_GROUP_MASK_REGIDS
	.align		4
        /*0028*/ 	.byte	0x04, 0x29
        /*002a*/ 	.short	(.L_1294 - .L_1293)


	//   ....[0]....
.L_1293:
        /*002c*/ 	.word	0xffffffff


	//   ....[1]....
        /*0030*/ 	.word	0xffffffff


	//   ....[2]....
        /*0034*/ 	.word	0xffffffff


	//   ....[3]....
        /*0038*/ 	.word	0xffffffff


	//   ....[4]....
        /*003c*/ 	.word	0xffffffff


	//   ....[5]....
        /*0040*/ 	.word	0xffffffff


	//   ....[6]....
        /*0044*/ 	.word	0xffffffff


	//   ....[7]....
        /*0048*/ 	.word	0xffffffff


	//   ....[8]....
        /*004c*/ 	.word	0xffffffff


	//   ....[9]....
        /*0050*/ 	.word	0xffffffff


	//   ....[10]....
        /*0054*/ 	.word	0xffffffff


	//   ....[11]....
        /*0058*/ 	.word	0xffffffff


	//   ....[12]....
        /*005c*/ 	.word	0xffffffff


	//   ....[13]....
        /*0060*/ 	.word	0xffffffff


	//   ....[14]....
        /*0064*/ 	.word	0xffffffff


	//   ....[15]....
        /*0068*/ 	.word	0xffffffff


	//   ....[16]....
        /*006c*/ 	.word	0xffffffff


	//   ....[17]....
        /*0070*/ 	.word	0xffffffff


	//   ....[18]....
        /*0074*/ 	.word	0xffffffff


	//   ....[19]....
        /*0078*/ 	.word	0xffffffff


	//   ....[20]....
        /*007c*/ 	.word	0xffffffff


	//----- nvinfo : EIATTR_COOP_GROUP_INSTR_OFFSETS
	.align		4
.L_1294:
        /*0080*/ 	.byte	0x04, 0x28
        /*0082*/ 	.short	(.L_1296 - .L_1295)


	//   ....[0]....
.L_1295:
        /*0084*/ 	.word	0x0001f780


	//   ....[1]....
        /*0088*/ 	.word	0x0001f7a0


	//   ....[2]....
        /*008c*/ 	.word	0x0001f7c0


	//   ....[3]....
        /*0090*/ 	.word	0x0001f7e0


	//   ....[4]....
        /*0094*/ 	.word	0x0001f800


	//   ....[5]....
        /*0098*/ 	.word	0x0001fc30


	//   ....[6]....
        /*009c*/ 	.word	0x0001fc50


	//   ....[7]....
        /*00a0*/ 	.word	0x0001fc80


	//   ....[8]....
        /*00a4*/ 	.word	0x0001fca0


	//   ....[9]....
        /*00a8*/ 	.word	0x0001fce0


	//   ....[10]....
        /*00ac*/ 	.word	0x0001fd60


	//   ....[11]....
        /*00b0*/ 	.word	0x0001fdc0


	//   ....[12]....
        /*00b4*/ 	.word	0x0001fdf0


	//   ....[13]....
        /*00b8*/ 	.word	0x0001fe20


	//   ....[14]....
        /*00bc*/ 	.word	0x0001feb0


	//   ....[15]....
        /*00c0*/ 	.word	0x0001fed0


	//   ....[16]....
        /*00c4*/ 	.word	0x0001fef0


	//   ....[17]....
        /*00c8*/ 	.word	0x0001ffa0


	//   ....[18]....
        /*00cc*/ 	.word	0x0001ffe0


	//   ....[19]....
        /*00d0*/ 	.word	0x00020080


	//   ....[20]....
        /*00d4*/ 	.word	0x000200a0


	//----- nvinfo : EIATTR_VRC_CTA_INIT_COUNT
	.align		4
.L_1296:
        /*00d8*/ 	.byte	0x02, 0x4a
	.zero		1
	.zero		1


	//----- nvinfo : EIATTR_EXIT_INSTR_OFFSETS
	.align		4
        /*00dc*/ 	.byte	0x04, 0x1c
        /*00de*/ 	.short	(.L_1298 - .L_1297)


	//   ....[0]....
.L_1297:
        /*00e0*/ 	.word	0x00000e30


	//   ....[1]....
        /*00e4*/ 	.word	0x00020cd0


	//----- nvinfo : EIATTR_MAX_THREADS
	.align		4
.L_1298:
        /*00e8*/ 	.byte	0x04, 0x05
        /*00ea*/ 	.short	(.L_1300 - .L_1299)
.L_1299:
        /*00ec*/ 	.word	0x00000100
        /*00f0*/ 	.word	0x00000001
        /*00f4*/ 	.word	0x00000001


	//----- nvinfo : EIATTR_CBANK_PARAM_SIZE
	.align		4
.L_1300:
        /*00f8*/ 	.byte	0x03, 0x19
        /*00fa*/ 	.short	0x00e8


	//----- nvinfo : EIATTR_PARAM_CBANK
	.align		4
        /*00fc*/ 	.byte	0x04, 0x0a
        /*00fe*/ 	.short	(.L_1302 - .L_1301)
	.align		4
.L_1301:
        /*0100*/ 	.word	index@(.nv.constant0._ZN10layer_norm31ln_parallel_residual_fwd_kernelINS_13Kernel_traitsIf6__halfS2_S2_fjLj8192ELj1ELj1ELj8ELj16ENS_18Kernel_traits_baseILj8192EfS2_S2_S2_fjLj256EEEEELb1ELb0ELb1EEEvNS_9FwdParamsE)
        /*0104*/ 	.short	0x0380
        /*0106*/ 	.short	0x00e8


	//----- nvinfo : EIATTR_SW_WAR
	.align		4
.L_1302:
        /*0108*/ 	.byte	0x04, 0x36
        /*010a*/ 	.short	(.L_1304 - .L_1303)
.L_1303:
        /*010c*/ 	.word	0x00000008
.L_1304:


//--------------------- .nv.info._ZN10layer_norm31ln_parallel_residual_fwd_kernelINS_13Kernel_traitsIf6__halfS2_S2_fjLj8192ELj1ELj1ELj8ELj16ENS_18Kernel_traits_baseILj8192EfS2_S2_S2_fjLj256EEEEELb1ELb1ELb0EEEvNS_9FwdParamsE --------------------------
	.section	.nv.info._ZN10layer_norm31ln_parallel_residual_fwd_kernelINS_13Kernel_traitsIf6__halfS2_S2_fjLj8192ELj1ELj1ELj8ELj16ENS_18Kernel_traits_baseILj8192EfS2_S2_S2_fjLj256EEEEELb1ELb1ELb0EEEvNS_9FwdParamsE,"",@"SHT_CUDA_INFO"
	.sectionflags	@""
	.align	4


	//----- nvinfo : EIATTR_CUDA_API_VERSION
	.align		4
        /*0000*/ 	.byte	0x04, 0x37
        /*0002*/ 	.short	(.L_1306 - .L_1305)
.L_1305:
        /*0004*/ 	.word	0x00000082


	//----- nvinfo : EIATTR_KPARAM_INFO
	.align		4
.L_1306:
        /*0008*/ 	.byte	0x04, 0x17
        /*000a*/ 	.short	(.L_1308 - .L_1307)
.L_1307:
        /*000c*/ 	.word	0x00000000
        /*0010*/ 	.short	0x0000
        /*0012*/ 	.short	0x0000
        /*0014*/ 	.byte	0x00, 0xf0, 0xa1, 0x03


	//----- nvinfo : EIATTR_SPARSE_MMA_MASK
	.align		4
.L_1308:
        /*0018*/ 	.byte	0x03, 0x50
        /*001a*/ 	.short	0x0000


	//----- nvinfo : EIATTR_MAXREG_COUNT
	.align		4
        /*001c*/ 	.byte	0x03, 0x1b
        /*001e*/ 	.short	0x00ff


	//----- nvinfo : EIATTR_NUM_BARRIERS
	.align		4
        /*0020*/ 	.byte	0x02, 0x4c
        /*0022*/ 	.byte	0x01
	.zero		1


	//----- nvinfo : EIATTR_MERCURY_ISA_VERSION
	.align		4
        /*0024*/ 	.byte	0x03, 0x5f
        /*0026*/ 	.short	0x0101


	//----- nvinfo : EIATTR_COOP_GROUP_MASK_REGIDS
	.align		4
        /*0028*/ 	.byte	0x04, 0x29
        /*002a*/ 	.short	(.L_1310 - .L_1309)


	//   ....[0]....
.L_1309:
        /*002c*/ 	.word	0xffffffff


	//   ....[1]....
        /*0030*/ 	.word	0xffffffff


	//   ....[2]....
        /*0034*/ 	.word	0xffffffff


	//   ....[3]....
        /*0038*/ 	.word	0xffffffff


	//   ....[4]....
        /*003c*/ 	.word	0xffffffff


	//   ....[5]....
        /*0040*/ 	.word	0xffffffff


	//   ....[6]....
        /*0044*/ 	.word	0xffffffff


	//   ....[7]....
        /*0048*/ 	.word	0xffffffff


	//   ....[8]....
        /*004c*/ 	.word	0xffffffff


	//   ....[9]....
        /*0050*/ 	.word	0xffffffff


	//   ....[10]....
        /*0054*/ 	.word	0xffffffff


	//   ....[11]....
        /*0058*/ 	.word	0xffffffff


	//   ....[12]....
        /*005c*/ 	.word	0xffffffff


	//   ....[13]....
        /*0060*/ 	.word	0xffffffff


	//   ....[14]....
        /*0064*/ 	.word	0xffffffff


	//   ....[15]....
        /*0068*/ 	.word	0xffffffff


	//   ....[16]....
        /*006c*/ 	.word	0xffffffff


	//   ....[17]....
        /*0070*/ 	.word	0xffffffff


	//   ....[18]....
        /*0074*/ 	.word	0xffffffff


	//   ....[19]....
        /*0078*/ 	.word	0xffffffff


	//   ....[20]....
        /*007c*/ 	.word	0xffffffff


	//----- nvinfo : EIATTR_COOP_GROUP_INSTR_OFFSETS
	.align		4
.L_1310:
        /*0080*/ 	.byte	0x04, 0x28
        /*0082*/ 	.short	(.L_1312 - .L_1311)


	//   ....[0]....
.L_1311:
        /*0084*/ 	.word	0x00027a80


	//   ....[1]....
        /*0088*/ 	.word	0x00027aa0


	//   ....[2]....
        /*008c*/ 	.word	0x00027ac0


	//   ....[3]....
        /*0090*/ 	.word	0x00027ae0


	//   ....[4]....
        /*0094*/ 	.word	0x00027b00


	//   ....[5]....
        /*0098*/ 	.word	0x00027f90


	//   ....[6]....
        /*009c*/ 	.word	0x00027fb0


	//   ....[7]....
        /*00a0*/ 	.word	0x00027fd0


	//   ....[8]....
        /*00a4*/ 	.word	0x00027ff0


	//   ....[9]....
        /*00a8*/ 	.word	0x00028010


	//   ....[10]....
        /*00ac*/ 	.word	0x00028190


	//   ....[11]....
        /*00b0*/ 	.word	0x000281d0


	//   ....[12]....
        /*00b4*/ 	.word	0x000281e0


	//   ....[13]....
        /*00b8*/ 	.word	0x00028220


	//   ....[14]....
        /*00bc*/ 	.word	0x00028300


	//   ....[15]....
        /*00c0*/ 	.word	0x00028320


	//   ....[16]....
        /*00c4*/ 	.word	0x00028340


	//   ....[17]....
        /*00c8*/ 	.word	0x000283d0


	//   ....[18]....
        /*00cc*/ 	.word	0x00028430


	//   ....[19]....
        /*00d0*/ 	.word	0x000284d0


	//   ....[20]....
        /*00d4*/ 	.word	0x00028500


	//----- nvinfo : EIATTR_VRC_CTA_INIT_COUNT
	.align		4
.L_1312:
        /*00d8*/ 	.byte	0x02, 0x4a
	.zero		1
	.zero		1


	//----- nvinfo : EIATTR_EXIT_INSTR_OFFSETS
	.align		4
        /*00dc*/ 	.byte	0x04, 0x1c
        /*00de*/ 	.short	(.L_1314 - .L_1313)


	//   ....[0]....
.L_1313:
        /*00e0*/ 	.word	0x00000850


	//   ....[1]....
        /*00e4*/ 	.word	0x00028ed0


	//----- nvinfo : EIATTR_MAX_THREADS
	.align		4
.L_1314:
        /*00e8*/ 	.byte	0x04, 0x05
        /*00ea*/ 	.short	(.L_1316 - .L_1315)
.L_1315:
        /*00ec*/ 	.word	0x00000100
        /*00f0*/ 	.word	0x00000001
        /*00f4*/ 	.word	0x00000001


	//----- nvinfo : EIATTR_CRS_STACK_SIZE
	.align		4
.L_1316:
        /*00f8*/ 	.byte	0x04, 0x1e
        /*00fa*/ 	.short	(.L_1318 - .L_1317)
.L_1317:
        /*00fc*/ 	.word	0x00000000


	//----- nvinfo : EIATTR_CBANK_PARAM_SIZE
	.align		4
.L_1318:
        /*0100*/ 	.byte	0x03, 0x19
        /*0102*/ 	.short	0x00e8


	//----- nvinfo : EIATTR_PARAM_CBANK
	.align		4
        /*0104*/ 	.byte	0x04, 0x0a
        /*0106*/ 	.short	(.L_1320 - .L_1319)
	.align		4
.L_1319:
        /*0108*/ 	.word	index@(.nv.constant0._ZN10layer_norm31ln_parallel_residual_fwd_kernelINS_13Kernel_traitsIf6__halfS2_S2_fjLj8192ELj1ELj1ELj8ELj16ENS_18Kernel_traits_baseILj8192EfS2_S2_S2_fjLj256EEEEELb1ELb1ELb0EEEvNS_9FwdParamsE)
        /*010c*/ 	.short	0x0380
        /*010e*/ 	.short	0x00e8


	//----- nvinfo : EIATTR_SW_WAR
	.align		4
.L_1320:
        /*0110*/ 	.byte	0x04, 0x36
        /*0112*/ 	.short	(.L_1322 - .L_1321)
.L_1321:
        /*0114*/ 	.word	0x00000008
.L_1322:


//--------------------- .nv.info._ZN10layer_norm31ln_parallel_residual_fwd_kernelINS_13Kernel_traitsIf6__halfS2_S2_fjLj8192ELj1ELj1ELj8ELj16ENS_18Kernel_traits_baseILj8192EfS2_S2_S2_fjLj256EEEEELb1ELb1ELb1EEEvNS_9FwdParamsE --------------------------
	.section	.nv.info._ZN10layer_norm31ln_parallel_residual_fwd_kernelINS_13Kernel_traitsIf6__halfS2_S2_fjLj8192ELj1ELj1ELj8ELj16ENS_18Kernel_traits_baseILj8192EfS2_S2_S2_fjLj256EEEEELb1ELb1ELb1EEEvNS_9FwdParamsE,"",@"SHT_CUDA_INFO"
	.sectionflags	@""
	.align	4


	//----- nvinfo : EIATTR_CUDA_API_VERSION
	.align		4
        /*0000*/ 	.byte	0x04, 0x37
        /*0002*/ 	.short	(.L_1324 - .L_1323)
.L_1323:
        /*0004*/ 	.word	0x00000082


	//----- nvinfo : EIATTR_KPARAM_INFO
	.align		4
.L_1324:
        /*0008*/ 	.byte	0x04, 0x17
        /*000a*/ 	.short	(.L_1326 - .L_1325)
.L_1325:
        /*000c*/ 	.word	0x00000000
        /*0010*/ 	.short	0x0000
        /*0012*/ 	.short	0x0000
        /*0014*/ 	.byte	0x00, 0xf0, 0xa1, 0x03


	//----- nvinfo : EIATTR_SPARSE_MMA_MASK
	.align		4
.L_1326:
        /*0018*/ 	.byte	0x03, 0x50
        /*001a*/ 	.short	0x0000


	//----- nvinfo : EIATTR_MAXREG_COUNT
	.align		4
        /*001c*/ 	.byte	0x03, 0x1b
        /*001e*/ 	.short	0x00ff


	//----- nvinfo : EIATTR_NUM_BARRIERS
	.align		4
        /*0020*/ 	.byte	0x02, 0x4c
        /*0022*/ 	.byte	0x01
	.zero		1


	//----- nvinfo : EIATTR_MERCURY_ISA_VERSION
	.align		4
        /*0024*/ 	.byte	0x03, 0x5f
        /*0026*/ 	.short	0x0101


	//----- nvinfo : EIATTR_COOP_GROUP_MASK_REGIDS
	.align		4
        /*0028*/ 	.byte	0x04, 0x29
        /*002a*/ 	.short	(.L_1328 - .L_1327)


	//   ....[0]....
.L_1327:
        /*002c*/ 	.word	0xffffffff


	//   ....[1]....
        /*0030*/ 	.word	0xffffffff


	//   ....[2]....
        /*0034*/ 	.word	0xffffffff


	//   ....[3]....
        /*0038*/ 	.word	0xffffffff


	//   ....[4]....
        /*003c*/ 	.word	0xffffffff


	//   ....[5]....
        /*0040*/ 	.word	0xffffffff


	//   ....[6]....
        /*0044*/ 	.word	0xffffffff


	//   ....[7]....
        /*0048*/ 	.word	0xffffffff


	//   ....[8]....
        /*004c*/ 	.word	0xffffffff


	//   ....[9]....
        /*0050*/ 	.word	0xffffffff


	//   ....[10]....
        /*0054*/ 	.word	0xffffffff


	//   ....[11]....
        /*0058*/ 	.word	0xffffffff


	//   ....[12]....
        /*005c*/ 	.word	0xffffffff


	//   ....[13]....
        /*0060*/ 	.word	0xffffffff


	//   ....[14]....
        /*0064*/ 	.word	0xffffffff


	//   ....[15]....
        /*0068*/ 	.word	0xffffffff


	//   ....[16]....
        /*006c*/ 	.word	0xffffffff


	//   ....[17]....
        /*0070*/ 	.word	0xffffffff


	//   ....[18]....
        /*0074*/ 	.word	0xffffffff


	//   ....[19]....
        /*0078*/ 	.word	0xffffffff


	//   ....[20]....
        /*007c*/ 	.word	0xffffffff


	//----- nvinfo : EIATTR_COOP_GROUP_INSTR_OFFSETS
	.align		4
.L_1328:
        /*0080*/ 	.byte	0x04, 0x28
        /*0082*/ 	.short	(.L_1330 - .L_1329)


	//   ....[0]....
.L_1329:
        /*0084*/ 	.word	0x000210b0


	//   ....[1]....
        /*0088*/ 	.word	0x000210e0


	//   ....[2]....
        /*008c*/ 	.word	0x00021100


	//   ....[3]....
        /*0090*/ 	.word	0x00021120


	//   ....[4]....
        /*0094*/ 	.word	0x00021140


	//   ....[5]....
        /*0098*/ 	.word	0x00021580


	//   ....[6]....
        /*009c*/ 	.word	0x000215b0


	//   ....[7]....
        /*00a0*/ 	.word	0x000215d0


	//   ....[8]....
        /*00a4*/ 	.word	0x000215f0


	//   ....[9]....
        /*00a8*/ 	.word	0x00021610


	//   ....[10]....
        /*00ac*/ 	.word	0x000217c0


	//   ....[11]....
        /*00b0*/ 	.word	0x00021800


	//   ....[12]....
        /*00b4*/ 	.word	0x00021810


	//   ....[13]....
        /*00b8*/ 	.word	0x00021860


	//   ....[14]....
        /*00bc*/ 	.word	0x00021920


	//   ....[15]....
        /*00c0*/ 	.word	0x00021950


	//   ....[16]....
        /*00c4*/ 	.word	0x00021970


	//   ....[17]....
        /*00c8*/ 	.word	0x00021a10


	//   ....[18]....
        /*00cc*/ 	.word	0x00021a60


	//   ....[19]....
        /*00d0*/ 	.word	0x00021b00


	//   ....[20]....
        /*00d4*/ 	.word	0x00021b20


	//----- nvinfo : EIATTR_VRC_CTA_INIT_COUNT
	.align		4
.L_1330:
        /*00d8*/ 	.byte	0x02, 0x4a
	.zero		1
	.zero		1


	//----- nvinfo : EIATTR_EXIT_INSTR_OFFSETS
	.align		4
        /*00dc*/ 	.byte	0x04, 0x1c
        /*00de*/ 	.short	(.L_1332 - .L_1331)


	//   ....[0]....
.L_1331:
        /*00e0*/ 	.word	0x00000590


	//   ....[1]....
        /*00e4*/ 	.word	0x000223c0


	//----- nvinfo : EIATTR_MAX_THREADS
	.align		4
.L_1332:
        /*00e8*/ 	.byte	0x04, 0x05
        /*00ea*/ 	.short	(.L_1334 - .L_1333)
.L_1333:
        /*00ec*/ 	.word	0x00000100
        /*00f0*/ 	.word	0x00000001
        /*00f4*/ 	.word	0x00000001


	//----- nvinfo : EIATTR_CRS_STACK_SIZE
	.align		4
.L_1334:
        /*00f8*/ 	.byte	0x04, 0x1e
        /*00fa*/ 	.short	(.L_1336 - .L_1335)
.L_1335:
        /*00fc*/ 	.word	0x00000000


	//----- nvinfo : EIATTR_CBANK_PARAM_SIZE
	.align		4
.L_1336:
        /*0100*/ 	.byte	0x03, 0x19
        /*0102*/ 	.short	0x00e8


	//----- nvinfo : EIATTR_PARAM_CBANK
	.align		4
        /*0104*/ 	.byte	0x04, 0x0a
        /*0106*/ 	.short	(.L_1338 - .L_1337)
	.align		4
.L_1337:
        /*0108*/ 	.word	index@(.nv.constant0._ZN10layer_norm31ln_parallel_residual_fwd_kernelINS_13Kernel_traitsIf6__halfS2_S2_fjLj8192ELj1ELj1ELj8ELj16ENS_18Kernel_traits_baseILj8192EfS2_S2_S2_fjLj256EEEEELb1ELb1ELb1EEEvNS_9FwdParamsE)
        /*010c*/ 	.short	0x0380
        /*010e*/ 	.short	0x00e8


	//----- nvinfo : EIATTR_SW_WAR
	.align		4
.L_1338:
        /*0110*/ 	.byte	0x04, 0x36
        /*0112*/ 	.short	(.L_1340 - .L_1339)
.L_1339:
        /*0114*/ 	.word	0x00000008
.L_1340:


//--------------------- .nv.info._ZN10layer_norm31ln_parallel_residual_fwd_kernelINS_13Kernel_traitsI6__halfS2_fS2_fjLj8192ELj1ELj1ELj8ELj16ENS_18Kernel_traits_baseILj8192ES2_S2_fS2_fjLj256EEEEELb0ELb0ELb0EEEvNS_9FwdParamsE --------------------------
	.section	.nv.info._ZN10layer_norm31ln_parallel_residual_fwd_kernelINS_13Kernel_traitsI6__halfS2_fS2_fjLj8192ELj1ELj1ELj8ELj16ENS_18Kernel_traits_baseILj8192ES2_S2_fS2_fjLj256EEEEELb0ELb0ELb0EEEvNS_9FwdParamsE,"",@"SHT_CUDA_INFO"
	.sectionflags	@""
	.align	4


	//----- nvinfo : EIATTR_CUDA_API_VERSION
	.align		4
        /*0000*/ 	.byte	0x04, 0x37
        /*0002*/ 	.short	(.L_1342 - .L_1341)
.L_1341:
        /*0004*/ 	.word	0x00000082


	//----- nvinfo : EIATTR_KPARAM_INFO
	.align		4
.L_1342:
        /*0008*/ 	.byte	0x04, 0x17
        /*000a*/ 	.short	(.L_1344 - .L_1343)
.L_1343:
        /*000c*/ 	.word	0x00000000
        /*0010*/ 	.short	0x0000
        /*0012*/ 	.short	0x0000
        /*0014*/ 	.byte	0x00, 0xf0, 0xa1, 0x03


	//----- nvinfo : EIATTR_SPARSE_MMA_MASK
	.align		4
.L_1344:
        /*0018*/ 	.byte	0x03, 0x50
        /*001a*/ 	.short	0x0000


	//----- nvinfo : EIATTR_MAXREG_COUNT
	.align		4
        /*001c*/ 	.byte	0x03, 0x1b
        /*001e*/ 	.short	0x00ff


	//----- nvinfo : EIATTR_NUM_BARRIERS
	.align		4
        /*0020*/ 	.byte	0x02, 0x4c
        /*0022*/ 	.byte	0x01
	.zero		1


	//----- nvinfo : EIATTR_MERCURY_ISA_VERSION
	.align		4
        /*0024*/ 	.byte	0x03, 0x5f
        /*0026*/ 	.short	0x0101


	//----- nvinfo : EIATTR_COOP_GROUP_MASK_REGIDS
	.align		4
        /*0028*/ 	.byte	0x04, 0x29
        /*002a*/ 	.short	(.L_1346 - .L_1345)


	//   ....[0]....
.L_1345:
        /*002c*/ 	.word	0xffffffff


	//   ....[1]....
        /*0030*/ 	.word	0xffffffff


	//   ....[2]....
        /*0034*/ 	.word	0xffffffff


	//   ....[3]....
        /*0038*/ 	.word	0xffffffff


	//   ....[4]....
        /*003c*/ 	.word	0xffffffff


	//   ....[5]....
        /*0040*/ 	.word	0xffffffff


	//   ....[6]....
        /*0044*/ 	.word	0xffffffff


	//   ....[7]....
        /*0048*/ 	.word	0xffffffff


	//   ....[8]....
        /*004c*/ 	.word	0xffffffff


	//   ....[9]....
        /*0050*/ 	.word	0xffffffff


	//   ....[10]....
        /*0054*/ 	.word	0xffffffff


	//   ....[11]....
        /*0058*/ 	.word	0xffffffff


	//   ....[12]....
        /*005c*/ 	.word	0xffffffff


	//   ....[13]....
        /*0060*/ 	.word	0xffffffff


	//   ....[14]....
        /*0064*/ 	.word	0xffffffff


	//   ....[15]....
        /*0068*/ 	.word	0xffffffff


	//   ....[16]....
        /*006c*/ 	.word	0xffffffff


	//   ....[17]....
        /*0070*/ 	.word	0xffffffff


	//   ....[18]....
        /*0074*/ 	.word	0xffffffff


	//   ....[19]....
        /*0078*/ 	.word	0xffffffff


	//   ....[20]....
        /*007c*/ 	.word	0xffffffff


	//----- nvinfo : EIATTR_COOP_GROUP_INSTR_OFFSETS
	.align		4
.L_1346:
        /*0080*/ 	.byte	0x04, 0x28
        /*0082*/ 	.short	(.L_1348 - .L_1347)


	//   ....[0]....
.L_1347:
        /*0084*/ 	.word	0x00003000


	//   ....[1]....
        /*0088*/ 	.word	0x00003020


	//   ....[2]....
        /*008c*/ 	.word	0x00003040


	//   ....[3]....
        /*0090*/ 	.word	0x00003060


	//   ....[4]....
        /*0094*/ 	.word	0x00003080


	//   ....[5]....
        /*0098*/ 	.word	0x000034c0


	//   ....[6]....
        /*009c*/ 	.word	0x000034e0


	//   ....[7]....
        /*00a0*/ 	.word	0x00003510


	//   ....[8]....
        /*00a4*/ 	.word	0x00003540


	//   ....[9]....
        /*00a8*/ 	.word	0x00003590


	//   ....[10]....
        /*00ac*/ 	.word	0x00003710


	//   ....[11]....
        /*00b0*/ 	.word	0x00003750


	//   ....[12]....
        /*00b4*/ 	.word	0x00003760


	//   ....[13]....
        /*00b8*/ 	.word	0x000037a0


	//   ....[14]....
        /*00bc*/ 	.word	0x00003870


	//   ....[15]....
        /*00c0*/ 	.word	0x000038a0


	//   ....[16]....
        /*00c4*/ 	.word	0x000038c0


	//   ....[17]....
        /*00c8*/ 	.word	0x00003950


	//   ....[18]....
        /*00cc*/ 	.word	0x000039b0


	//   ....[19]....
        /*00d0*/ 	.word	0x00003a50


	//   ....[20]....
        /*00d4*/ 	.word	0x00003a80


	//----- nvinfo : EIATTR_VRC_CTA_INIT_COUNT
	.align		4
.L_1348:
        /*00d8*/ 	.byte	0x02, 0x4a
	.zero		1
	.zero		1


	//----- nvinfo : EIATTR_EXIT_INSTR_OFFSETS
	.align		4
        /*00dc*/ 	.byte	0x04, 0x1c
        /*00de*/ 	.short	(.L_1350 - .L_1349)


	//   ....[0]....
.L_1349:
        /*00e0*/ 	.word	0x00001070


	//   ....[1]....
        /*00e4*/ 	.word	0x00004ff0


	//----- nvinfo : EIATTR_MAX_THREADS
	.align		4
.L_1350:
        /*00e8*/ 	.byte	0x04, 0x05
        /*00ea*/ 	.short	(.L_1352 - .L_1351)
.L_1351:
        /*00ec*/ 	.word	0x00000100
        /*00f0*/ 	.word	0x00000001
        /*00f4*/ 	.word	0x00000001


	//----- nvinfo : EIATTR_CRS_STACK_SIZE
	.align		4
.L_1352:
        /*00f8*/ 	.byte	0x04, 0x1e
        /*00fa*/ 	.short	(.L_1354 - .L_1353)
.L_1353:
        /*00fc*/ 	.word	0x00000000


	//----- nvinfo : EIATTR_CBANK_PARAM_SIZE
	.align		4
.L_1354:
        /*0100*/ 	.byte	0x03, 0x19
        /*0102*/ 	.short	0x00e8


	//----- nvinfo : EIATTR_PARAM_CBANK
	.align		4
        /*0104*/ 	.byte	0x04, 0x0a
        /*0106*/ 	.short	(.L_1356 - .L_1355)
	.align		4
.L_1355:
        /*0108*/ 	.word	index@(.nv.constant0._ZN10layer_norm31ln_parallel_residual_fwd_kernelINS_13Kernel_traitsI6__halfS2_fS2_fjLj8192ELj1ELj1ELj8ELj16ENS_18Kernel_traits_baseILj8192ES2_S2_fS2_fjLj256EEEEELb0ELb0ELb0EEEvNS_9FwdParamsE)
        /*010c*/ 	.short	0x0380
        /*010e*/ 	.short	0x00e8


	//----- nvinfo : EIATTR_SW_WAR
	.align		4
.L_1356:
        /*0110*/ 	.byte	0x04, 0x36
        /*0112*/ 	.short	(.L_1358 - .L_1357)
.L_1357:
        /*0114*/ 	.word	0x00000008
.L_1358:


//--------------------- .nv.info._ZN10layer_norm31ln_parallel_residual_fwd_kernelINS_13Kernel_traitsI6__halfS2_fS2_fjLj8192ELj1ELj1ELj8ELj16ENS_18Kernel_traits_baseILj8192ES2_S2_fS2_fjLj256EEEEELb0ELb0ELb1EEEvNS_9FwdParamsE --------------------------
	.section	.nv.info._ZN10layer_norm31ln_parallel_residual_fwd_kernelINS_13Kernel_traitsI6__halfS2_fS2_fjLj8192ELj1ELj1ELj8ELj16ENS_18Kernel_traits_baseILj8192ES2_S2_fS2_fjLj256EEEEELb0ELb0ELb1EEEvNS_9FwdParamsE,"",@"SHT_CUDA_INFO"
	.sectionflags	@""
	.align	4


	//----- nvinfo : EIATTR_CUDA_API_VERSION
	.align		4
        /*0000*/ 	.byte	0x04, 0x37
        /*0002*/ 	.short	(.L_1360 - .L_1359)
.L_1359:
        /*0004*/ 	.word	0x00000082


	//----- nvinfo : EIATTR_KPARAM_INFO
	.align		4
.L_1360:
        /*0008*/ 	.byte	0x04, 0x17
        /*000a*/ 	.short	(.L_1362 - .L_1361)
.L_1361:
        /*000c*/ 	.word	0x00000000
        /*0010*/ 	.short	0x0000
        /*0012*/ 	.short	0x0000
        /*0014*/ 	.byte	0x00, 0xf0, 0xa1, 0x03


	//----- nvinfo : EIATTR_SPARSE_MMA_MASK
	.align		4
.L_1362:
        /*0018*/ 	.byte	0x03, 0x50
        /*001a*/ 	.short	0x0000


	//----- nvinfo : EIATTR_MAXREG_COUNT
	.align		4
        /*001c*/ 	.byte	0x03, 0x1b
        /*001e*/ 	.short	0x00ff


	//----- nvinfo : EIATTR_NUM_BARRIERS
	.align		4
        /*0020*/ 	.byte	0x02, 0x4c
        /*0022*/ 	.byte	0x01
	.zero		1


	//----- nvinfo : EIATTR_MERCURY_ISA_VERSION
	.align		4
        /*0024*/ 	.byte	0x03, 0x5f
        /*0026*/ 	.short	0x0101


	//----- nvinfo : EIATTR_COOP_GROUP_MASK_REGIDS
	.align		4
        /*0028*/ 	.byte	0x04, 0x29
        /*002a*/ 	.short	(.L_1364 - .L_1363)


	//   ....[0]....
.L_1363:
        /*002c*/ 	.word	0xffffffff


	//   ....[1]....
        /*0030*/ 	.word	0xffffffff


	//   ....[2]....
        /*0034*/ 	.word	0xffffffff


	//   ....[3]....
        /*0038*/ 	.word	0xffffffff


	//   ....[4]....
        /*003c*/ 	.word	0xffffffff


	//   ....[5]....
        /*0040*/ 	.word	0xffffffff


	//   ....[6]....
        /*0044*/ 	.word	0xffffffff


	//   ....[7]....
        /*0048*/ 	.word	0xffffffff


	//   ....[8]....
        /*004c*/ 	.word	0xffffffff


	//   ....[9]....
        /*0050*/ 	.word	0xffffffff


	//   ....[10]....
        /*0054*/ 	.word	0xffffffff


	//   ....[11]....
        /*0058*/ 	.word	0xffffffff


	//   ....[12]....
        /*005c*/ 	.word	0xffffffff


	//   ....[13]....
        /*0060*/ 	.word	0xffffffff


	//   ....[14]....
        /*0064*/ 	.word	0xffffffff


	//   ....[15]....
        /*0068*/ 	.word	0xffffffff


	//   ....[16]....
        /*006c*/ 	.word	0xffffffff


	//   ....[17]....
        /*0070*/ 	.word	0xffffffff


	//   ....[18]....
        /*0074*/ 	.word	0xffffffff


	//   ....[19]....
        /*0078*/ 	.word	0xffffffff


	//   ....[20]....
        /*007c*/ 	.word	0xffffffff


	//----- nvinfo : EIATTR_COOP_GROUP_INSTR_OFFSETS
	.align		4
.L_1364:
        /*0080*/ 	.byte	0x04, 0x28
        /*0082*/ 	.short	(.L_1366 - .L_1365)


	//   ....[0]....
.L_1365:
        /*0084*/ 	.word	0x000024e0


	//   ....[1]....
        /*0088*/ 	.word	0x00002500


	//   ....[2]....
        /*008c*/ 	.word	0x00002520


	//   ....[3]....
        /*0090*/ 	.word	0x00002540


	//   ....[4]....
        /*0094*/ 	.word	0x00002560


	//   ....[5]....
        /*0098*/ 	.word	0x00002990


	//   ....[6]....
        /*009c*/ 	.word	0x000029b0


	//   ....[7]....
        /*00a0*/ 	.word	0x000029d0


	//   ....[8]....
        /*00a4*/ 	.word	0x00002a00


	//   ....[9]....
        /*00a8*/ 	.word	0x00002a30


	//   ....[10]....
        /*00ac*/ 	.word	0x00002be0


	//   ....[11]....
        /*00b0*/ 	.word	0x00002c20


	//   ....[12]....
        /*00b4*/ 	.word	0x00002c60


	//   ....[13]....
        /*00b8*/ 	.word	0x00002ce0


	//   ....[14]....
        /*00bc*/ 	.word	0x00002da0


	//   ....[15]....
        /*00c0*/ 	.word	0x00002dc0


	//   ....[16]....
        /*00c4*/ 	.word	0x00002e20


	//   ....[17]....
        /*00c8*/ 	.word	0x00002e50


	//   ....[18]....
        /*00cc*/ 	.word	0x00002e90


	//   ....[19]....
        /*00d0*/ 	.word	0x00002fc0


	//   ....[20]....
        /*00d4*/ 	.word	0x00002fd0


	//----- nvinfo : EIATTR_VRC_CTA_INIT_COUNT
	.align		4
.L_1366:
        /*00d8*/ 	.byte	0x02, 0x4a
	.zero		1
	.zero		1


	//----- nvinfo : EIATTR_EXIT_INSTR_OFFSETS
	.align		4
        /*00dc*/ 	.byte	0x04, 0x1c
        /*00de*/ 	.short	(.L_1368 - .L_1367)


	//   ....[0]....
.L_1367:
        /*00e0*/ 	.word	0x000007d0


	//   ....[1]....
        /*00e4*/ 	.word	0x000043e0


	//----- nvinfo : EIATTR_MAX_THREADS
	.align		4
.L_1368:
        /*00e8*/ 	.byte	0x04, 0x05
        /*00ea*/ 	.short	(.L_1370 - .L_1369)
.L_1369:
        /*00ec*/ 	.word	0x00000100
        /*00f0*/ 	.word	0x00000001
        /*00f4*/ 	.word	0x00000001


	//----- nvinfo : EIATTR_CRS_STACK_SIZE
	.align		4
.L_1370:
        /*00f8*/ 	.byte	0x04, 0x1e
        /*00fa*/ 	.short	(.L_1372 - .L_1371)
.L_1371:
        /*00fc*/ 	.word	0x00000000


	//----- nvinfo : EIATTR_CBANK_PARAM_SIZE
	.align		4
.L_1372:
        /*0100*/ 	.byte	0x03, 0x19
        /*0102*/ 	.short	0x00e8


	//----- nvinfo : EIATTR_PARAM_CBANK
	.align		4
        /*0104*/ 	.byte	0x04, 0x0a
        /*0106*/ 	.short	(.L_1374 - .L_1373)
	.align		4
.L_1373:
        /*0108*/ 	.word	index@(.nv.constant0._ZN10layer_norm31ln_parallel_residual_fwd_kernelINS_13Kernel_traitsI6__halfS2_fS2_fjLj8192ELj1ELj1ELj8ELj16ENS_18Kernel_traits_baseILj8192ES2_S2_fS2_fjLj256EEEEELb0ELb0ELb1EEEvNS_9FwdParamsE)
        /*010c*/ 	.short	0x0380
        /*010e*/ 	.short	0x00e8


	//----- nvinfo : EIATTR_SW_WAR
	.align		4
.L_1374:
        /*0110*/ 	.byte	0x04, 0x36
        /*0112*/ 	.short	(.L_1376 - .L_1375)
.L_1375:
        /*0114*/ 	.word	0x00000008
.L_1376:


//--------------------- .nv.info._ZN10layer_norm31ln_parallel_residual_fwd_kernelINS_13Kernel_traitsI6__halfS2_fS2_fjLj8192ELj1ELj1ELj8ELj16ENS_18Kernel_traits_baseILj8192ES2_S2_fS2_fjLj256EEEEELb0ELb1ELb0EEEvNS_9FwdParamsE --------------------------
	.section	.nv.info._ZN10layer_norm31ln_parallel_residual_fwd_kernelINS_13Kernel_traitsI6__halfS2_fS2_fjLj8192ELj1ELj1ELj8ELj16ENS_18Kernel_traits_baseILj8192ES2_S2_fS2_fjLj256EEEEELb0ELb1ELb0EEEvNS_9FwdParamsE,"",@"SHT_CUDA_INFO"
	.sectionflags	@""
	.align	4


	//----- nvinfo : EIATTR_CUDA_API_VERSION
	.align		4
        /*0000*/ 	.byte	0x04, 0x37
        /*0002*/ 	.short	(.L_1378 - .L_1377)
.L_1377:
        /*0004*/ 	.word	0x00000082


	//----- nvinfo : EIATTR_KPARAM_INFO
	.align		4
.L_1378:
        /*0008*/ 	.byte	0x04, 0x17
        /*000a*/ 	.short	(.L_1380 - .L_1379)
.L_1379:
        /*000c*/ 	.word	0x00000000
        /*0010*/ 	.short	0x0000
        /*0012*/ 	.short	0x0000
        /*0014*/ 	.byte	0x00, 0xf0, 0xa1, 0x03


	//----- nvinfo : EIATTR_SPARSE_MMA_MASK
	.align		4
.L_1380:
        /*0018*/ 	.byte	0x03, 0x50
        /*001a*/ 	.short	0x0000


	//----- nvinfo : EIATTR_MAXREG_COUNT
	.align		4
        /*001c*/ 	.byte	0x03, 0x1b
        /*001e*/ 	.short	0x00ff


	//----- nvinfo : EIATTR_NUM_BARRIERS
	.align		4
        /*0020*/ 	.byte	0x02, 0x4c
        /*0022*/ 	.byte	0x01
	.zero		1


	//----- nvinfo : EIATTR_MERCURY_ISA_VERSION
	.align		4
        /*0024*/ 	.byte	0x03, 0x5f
        /*0026*/ 	.short	0x0101


	//----- nvinfo : EIATTR_COOP_GROUP_MASK_REGIDS
	.align		4
        /*0028*/ 	.byte	0x04, 0x29
        /*002a*/ 	.short	(.L_1382 - .L_1381)


	//   ....[0]....
.L_1381:
        /*002c*/ 	.word	0xffffffff


	//   ....[1]....
        /*0030*/ 	.word	0xffffffff


	//   ....[2]....
        /*0034*/ 	.word	0xffffffff


	//   ....[3]....
        /*0038*/ 	.word	0xffffffff


	//   ....[4]....
        /*003c*/ 	.word	0xffffffff


	//   ....[5]....
        /*0040*/ 	.word	0xffffffff


	//   ....[6]....
        /*0044*/ 	.word	0xffffffff


	//   ....[7]....
        /*0048*/ 	.word	0xffffffff


	//   ....[8]....
        /*004c*/ 	.word	0xffffffff


	//   ....[9]....
        /*0050*/ 	.word	0xffffffff


	//   ....[10]....
        /*0054*/ 	.word	0xffffffff


	//   ....[11]....
        /*0058*/ 	.word	0xffffffff


	//   ....[12]....
        /*005c*/ 	.word	0xffffffff


	//   ....[13]....
        /*0060*/ 	.word	0xffffffff


	//   ....[14]....
        /*0064*/ 	.word	0xffffffff


	//   ....[15]....
        /*0068*/ 	.word	0xffffffff


	//   ....[16]....
        /*006c*/ 	.word	0xffffffff


	//   ....[17]....
        /*0070*/ 	.word	0xffffffff


	//   ....[18]....
        /*0074*/ 	.word	0xffffffff


	//   ....[19]....
        /*0078*/ 	.word	0xffffffff


	//   ....[20]....
        /*007c*/ 	.word	0xffffffff


	//----- nvinfo : EIATTR_COOP_GROUP_INSTR_OFFSETS
	.align		4
.L_1382:
        /*0080*/ 	.byte	0x04, 0x28
        /*0082*/ 	.short	(.L_1384 - .L_1383)


	//   ....[0]....
.L_1383:
        /*0084*/ 	.word	0x000024a0


	//   ....[1]....
        /*0088*/ 	.word	0x000024c0


	//   ....[2]....
        /*008c*/ 	.word	0x000024e0


	//   ....[3]....
        /*0090*/ 	.word	0x00002500


	//   ....[4]....
        /*0094*/ 	.word	0x00002520


	//   ....[5]....
        /*0098*/ 	.word	0x00002960


	//   ....[6]....
        /*009c*/ 	.word	0x00002980


	//   ....[7]....
        /*00a0*/ 	.word	0x000029b0


	//   ....[8]....
        /*00a4*/ 	.word	0x000029e0


	//   ....[9]....
        /*00a8*/ 	.word	0x00002a30


	//   ....[10]....
        /*00ac*/ 	.word	0x00002bb0


	//   ....[11]....
        /*00b0*/ 	.word	0x00002bf0


	//   ....[12]....
        /*00b4*/ 	.word	0x00002c00


	//   ....[13]....
        /*00b8*/ 	.word	0x00002c40


	//   ....[14]....
        /*00bc*/ 	.word	0x00002d10


	//   ....[15]....
        /*00c0*/ 	.word	0x00002d40


	//   ....[16]....
        /*00c4*/ 	.word	0x00002d60


	//   ....[17]....
        /*00c8*/ 	.word	0x00002df0


	//   ....[18]....
        /*00cc*/ 	.word	0x00002e50


	//   ....[19]....
        /*00d0*/ 	.word	0x00002ef0


	//   ....[20]....
        /*00d4*/ 	.word	0x00002f20


	//----- nvinfo : EIATTR_VRC_CTA_INIT_COUNT
	.align		4
.L_1384:
        /*00d8*/ 	.byte	0x02, 0x4a
	.zero		1
	.zero		1


	//----- nvinfo : EIATTR_EXIT_INSTR_OFFSETS
	.align		4
        /*00dc*/ 	.byte	0x04, 0x1c
        /*00de*/ 	.short	(.L_1386 - .L_1385)


	//   ....[0]....
.L_1385:
        /*00e0*/ 	.word	0x00000540


	//   ....[1]....
        /*00e4*/ 	.word	0x00003cd0


	//----- nvinfo : EIATTR_MAX_THREADS
	.align		4
.L_1386:
        /*00e8*/ 	.byte	0x04, 0x05
        /*00ea*/ 	.short	(.L_1388 - .L_1387)
.L_1387:
        /*00ec*/ 	.word	0x00000100
        /*00f0*/ 	.word	0x00000001
        /*00f4*/ 	.word	0x00000001


	//----- nvinfo : EIATTR_CRS_STACK_SIZE
	.align		4
.L_1388:
        /*00f8*/ 	.byte	0x04, 0x1e
        /*00fa*/ 	.short	(.L_1390 - .L_1389)
.L_1389:
        /*00fc*/ 	.word	0x00000000


	//----- nvinfo : EIATTR_CBANK_PARAM_SIZE
	.align		4
.L_1390:
        /*0100*/ 	.byte	0x03, 0x19
        /*0102*/ 	.short	0x00e8


	//----- nvinfo : EIATTR_PARAM_CBANK
	.align		4
        /*0104*/ 	.byte	0x04, 0x0a
        /*0106*/ 	.short	(.L_1392 - .L_1391)
	.align		4
.L_1391:
        /*0108*/ 	.word	index@(.nv.constant0._ZN10layer_norm31ln_parallel_residual_fwd_kernelINS_13Kernel_traitsI6__halfS2_fS2_fjLj8192ELj1ELj1ELj8ELj16ENS_18Kernel_traits_baseILj8192ES2_S2_fS2_fjLj256EEEEELb0ELb1ELb0EEEvNS_9FwdParamsE)
        /*010c*/ 	.short	0x0380
        /*010e*/ 	.short	0x00e8


	//----- nvinfo : EIATTR_SW_WAR
	.align		4
.L_1392:
        /*0110*/ 	.byte	0x04, 0x36
        /*0112*/ 	.short	(.L_1394 - .L_1393)
.L_1393:
        /*0114*/ 	.word	0x00000008
.L_1394:


//--------------------- .nv.info._ZN10layer_norm31ln_parallel_residual_fwd_kernelINS_13Kernel_traitsI6__halfS2_fS2_fjLj8192ELj1ELj1ELj8ELj16ENS_18Kernel_traits_baseILj8192ES2_S2_fS2_fjLj256EEEEELb0ELb1ELb1EEEvNS_9FwdParamsE --------------------------
	.section	.nv.info._ZN10layer_norm31ln_parallel_residual_fwd_kernelINS_13Kernel_traitsI6__halfS2_fS2_fjLj8192ELj1ELj1ELj8ELj16ENS_18Kernel_traits_baseILj8192ES2_S2_fS2_fjLj256EEEEELb0ELb1ELb1EEEvNS_9FwdParamsE,"",@"SHT_CUDA_INFO"
	.sectionflags	@""
	.align	4


	//----- nvinfo : EIATTR_CUDA_API_VERSION
	.align		4
        /*0000*/ 	.byte	0x04, 0x37
        /*0002*/ 	.short	(.L_1396 - .L_1395)
.L_1395:
        /*0004*/ 	.word	0x00000082


	//----- nvinfo : EIATTR_KPARAM_INFO
	.align		4
.L_1396:
        /*0008*/ 	.byte	0x04, 0x17
        /*000a*/ 	.short	(.L_1398 - .L_1397)
.L_1397:
        /*000c*/ 	.word	0x00000000
        /*0010*/ 	.short	0x0000
        /*0012*/ 	.short	0x0000
        /*0014*/ 	.byte	0x00, 0xf0, 0xa1, 0x03


	//----- nvinfo : EIATTR_SPARSE_MMA_MASK
	.align		4
.L_1398:
        /*0018*/ 	.byte	0x03, 0x50
        /*001a*/ 	.short	0x0000


	//----- nvinfo : EIATTR_MAXREG_COUNT
	.align		4
        /*001c*/ 	.byte	0x03, 0x1b
        /*001e*/ 	.short	0x00ff


	//----- nvinfo : EIATTR_NUM_BARRIERS
	.align		4
        /*0020*/ 	.byte	0x02, 0x4c
        /*0022*/ 	.byte	0x01
	.zero		1


	//----- nvinfo : EIATTR_MERCURY_ISA_VERSION
	.align		4
        /*0024*/ 	.byte	0x03, 0x5f
        /*0026*/ 	.short	0x0101


	//----- nvinfo : EIATTR_COOP_GROUP_MASK_REGIDS
	.align		4
        /*0028*/ 	.byte	0x04, 0x29
        /*002a*/ 	.short	(.L_1400 - .L_1399)


	//   ....[0]....
.L_1399:
        /*002c*/ 	.word	0xffffffff


	//   ....[1]....
        /*0030*/ 	.word	0xffffffff


	//   ....[2]....
        /*0034*/ 	.word	0xffffffff


	//   ....[3]....
        /*0038*/ 	.word	0xffffffff


	//   ....[4]....
        /*003c*/ 	.word	0xffffffff


	//   ....[5]....
        /*0040*/ 	.word	0xffffffff


	//   ....[6]....
        /*0044*/ 	.word	0xffffffff


	//   ....[7]....
        /*0048*/ 	.word	0xffffffff


	//   ....[8]....
        /*004c*/ 	.word	0xffffffff


	//   ....[9]....
        /*0050*/ 	.word	0xffffffff


	//   ....[10]....
        /*0054*/ 	.word	0xffffffff


	//   ....[11]....
        /*0058*/ 	.word	0xffffffff


	//   ....[12]....
        /*005c*/ 	.word	0xffffffff


	//   ....[13]....
        /*0060*/ 	.word	0xffffffff


	//   ....[14]....
        /*0064*/ 	.word	0xffffffff


	//   ....[15]....
        /*0068*/ 	.word	0xffffffff


	//   ....[16]....
        /*006c*/ 	.word	0xffffffff


	//   ....[17]....
        /*0070*/ 	.word	0xffffffff


	//   ....[18]....
        /*0074*/ 	.word	0xffffffff


	//   ....[19]....
        /*0078*/ 	.word	0xffffffff


	//   ....[20]....
        /*007c*/ 	.word	0xffffffff


	//----- nvinfo : EIATTR_COOP_GROUP_INSTR_OFFSETS
	.align		4
.L_1400:
        /*0080*/ 	.byte	0x04, 0x28
        /*0082*/ 	.short	(.L_1402 - .L_1401)


	//   ....[0]....
.L_1401:
        /*0084*/ 	.word	0x00002030


	//   ....[1]....
        /*0088*/ 	.word	0x00002050


	//   ....[2]....
        /*008c*/ 	.word	0x00002070


	//   ....[3]....
        /*0090*/ 	.word	0x00002090


	//   ....[4]....
        /*0094*/ 	.word	0x000020b0


	//   ....[5]....
        /*0098*/ 	.word	0x000024e0


	//   ....[6]....
        /*009c*/ 	.word	0x00002500


	//   ....[7]....
        /*00a0*/ 	.word	0x00002520


	//   ....[8]....
        /*00a4*/ 	.word	0x00002540


	//   ....[9]....
        /*00a8*/ 	.word	0x00002560


	//   ....[10]....
        /*00ac*/ 	.word	0x00002710


	//   ....[11]....
        /*00b0*/ 	.word	0x00002750


	//   ....[12]....
        /*00b4*/ 	.word	0x00002830


	//   ....[13]....
        /*00b8*/ 	.word	0x00002870


	//   ....[14]....
        /*00bc*/ 	.word	0x00002890


	//   ....[15]....
        /*00c0*/ 	.word	0x000028d0


	//   ....[16]....
        /*00c4*/ 	.word	0x00002930


	//   ....[17]....
        /*00c8*/ 	.word	0x000029c0


	//   ....[18]....
        /*00cc*/ 	.word	0x00002a30


	//   ....[19]....
        /*00d0*/ 	.word	0x00002a70


	//   ....[20]....
        /*00d4*/ 	.word	0x00002ad0


	//----- nvinfo : EIATTR_VRC_CTA_INIT_COUNT
	.align		4
.L_1402:
        /*00d8*/ 	.byte	0x02, 0x4a
	.zero		1
	.zero		1


	//----- nvinfo : EIATTR_EXIT_INSTR_OFFSETS
	.align		4
        /*00dc*/ 	.byte	0x04, 0x1c
        /*00de*/ 	.short	(.L_1404 - .L_1403)


	//   ....[0]....
.L_1403:
        /*00e0*/ 	.word	0x00000270


	//   ....[1]....
        /*00e4*/ 	.word	0x00003710


	//----- nvinfo : EIATTR_MAX_THREADS
	.align		4
.L_1404:
        /*00e8*/ 	.byte	0x04, 0x05
        /*00ea*/ 	.short	(.L_1406 - .L_1405)
.L_1405:
        /*00ec*/ 	.word	0x00000100
        /*00f0*/ 	.word	0x00000001
        /*00f4*/ 	.word	0x00000001


	//----- nvinfo : EIATTR_CRS_STACK_SIZE
	.align		4
.L_1406:
        /*00f8*/ 	.byte	0x04, 0x1e
        /*00fa*/ 	.short	(.L_1408 - .L_1407)
.L_1407:
        /*00fc*/ 	.word	0x00000000


	//----- nvinfo : EIATTR_CBANK_PARAM_SIZE
	.align		4
.L_1408:
        /*0100*/ 	.byte	0x03, 0x19
        /*0102*/ 	.short	0x00e8


	//----- nvinfo : EIATTR_PARAM_CBANK
	.align		4
        /*0104*/ 	.byte	0x04, 0x0a
        /*0106*/ 	.short	(.L_1410 - .L_1409)
	.align		4
.L_1409:
        /*0108*/ 	.word	index@(.nv.constant0._ZN10layer_norm31ln_parallel_residual_fwd_kernelINS_13Kernel_traitsI6__halfS2_fS2_fjLj8192ELj1ELj1ELj8ELj16ENS_18Kernel_traits_baseILj8192ES2_S2_fS2_fjLj256EEEEELb0ELb1ELb1EEEvNS_9FwdParamsE)
        /*010c*/ 	.short	0x0380
        /*010e*/ 	.short	0x00e8


	//----- nvinfo : EIATTR_SW_WAR
	.align		4
.L_1410:
        /*0110*/ 	.byte	0x04, 0x36
        /*0112*/ 	.short	(.L_1412 - .L_1411)
.L_1411:
        /*0114*/ 	.word	0x00000008
.L_1412:


//--------------------- .nv.info._ZN10layer_norm31ln_parallel_residual_fwd_kernelINS_13Kernel_traitsI6__halfS2_fS2_fjLj8192ELj1ELj1ELj8ELj16ENS_18Kernel_traits_baseILj8192ES2_S2_fS2_fjLj256EEEEELb1ELb0ELb0EEEvNS_9FwdParamsE --------------------------
	.section	.nv.info._ZN10layer_norm31ln_parallel_residual_fwd_kernelINS_13Kernel_traitsI6__halfS2_fS2_fjLj8192ELj1ELj1ELj8ELj16ENS_18Kernel_traits_baseILj8192ES2_S2_fS2_fjLj256EEEEELb1ELb0ELb0EEEvNS_9FwdParamsE,"",@"SHT_CUDA_INFO"
	.sectionflags	@""
	.align	4


	//----- nvinfo : EIATTR_CUDA_API_VERSION
	.align		4
        /*0000*/ 	.byte	0x04, 0x37
        /*0002*/ 	.short	(.L_1414 - .L_1413)
.L_1413:
        /*0004*/ 	.word	0x00000082


	//----- nvinfo : EIATTR_KPARAM_INFO
	.align		4
.L_1414:
        /*0008*/ 	.byte	0x04, 0x17
        /*000a*/ 	.short	(.L_1416 - .L_1415)
.L_1415:
        /*000c*/ 	.word	0x00000000
        /*0010*/ 	.short	0x0000
        /*0012*/ 	.short	0x0000
        /*0014*/ 	.byte	0x00, 0xf0, 0xa1, 0x03


	//----- nvinfo : EIATTR_SPARSE_MMA_MASK
	.align		4
.L_1416:
        /*0018*/ 	.byte	0x03, 0x50
        /*001a*/ 	.short	0x0000


	//----- nvinfo : EIATTR_MAXREG_COUNT
	.align		4
        /*001c*/ 	.byte	0x03, 0x1b
        /*001e*/ 	.short	0x00ff


	//----- nvinfo : EIATTR_NUM_BARRIERS
	.align		4
        /*0020*/ 	.byte	0x02, 0x4c
        /*0022*/ 	.byte	0x01
	.zero		1


	//----- nvinfo : EIATTR_MERCURY_ISA_VERSION
	.align		4
        /*0024*/ 	.byte	0x03, 0x5f
        /*0026*/ 	.short	0x0101


	//----- nvinfo : EIATTR_COOP_GROUP_MASK_REGIDS
	.align		4
        /*0028*/ 	.byte	0x04, 0x29
        /*002a*/ 	.short	(.L_1418 - .L_1417)


	//   ....[0]....
.L_1417:
        /*002c*/ 	.word	0xffffffff


	//   ....[1]....
        /*0030*/ 	.word	0xffffffff


	//   ....[2]....
        /*0034*/ 	.word	0xffffffff


	//   ....[3]....
        /*0038*/ 	.word	0xffffffff


	//   ....[4]....
        /*003c*/ 	.word	0xffffffff


	//   ....[5]....
        /*0040*/ 	.word	0xffffffff


	//   ....[6]....
        /*0044*/ 	.word	0xffffffff


	//   ....[7]....
        /*0048*/ 	.word	0xffffffff


	//   ....[8]....
        /*004c*/ 	.word	0xffffffff


	//   ....[9]....
        /*0050*/ 	.word	0xffffffff


	//   ....[10]....
        /*0054*/ 	.word	0xffffffff


	//   ....[11]....
        /*0058*/ 	.word	0xffffffff


	//   ....[12]....
        /*005c*/ 	.word	0xffffffff


	//   ....[13]....
        /*0060*/ 	.word	0xffffffff


	//   ....[14]....
        /*0064*/ 	.word	0xffffffff


	//   ....[15]....
        /*0068*/ 	.word	0xffffffff


	//   ....[16]....
        /*006c*/ 	.word	0xffffffff


	//   ....[17]....
        /*0070*/ 	.word	0xffffffff


	//   ....[18]....
        /*0074*/ 	.word	0xffffffff


	//   ....[19]....
        /*0078*/ 	.word	0xffffffff


	//   ....[20]....
        /*007c*/ 	.word	0xffffffff


	//----- nvinfo : EIATTR_COOP_GROUP_INSTR_OFFSETS
	.align		4
.L_1418:
        /*0080*/ 	.byte	0x04, 0x28
        /*0082*/ 	.short	(.L_1420 - .L_1419)


	//   ....[0]....
.L_1419:
        /*0084*/ 	.word	0x00020af0


	//   ....[1]....
        /*0088*/ 	.word	0x00020b10


	//   ....[2]....
        /*008c*/ 	.word	0x00020b30


	//   ....[3]....
        /*0090*/ 	.word	0x00020b50


	//   ....[4]....
        /*0094*/ 	.word	0x00020b70


	//   ....[5]....
        /*0098*/ 	.word	0x00020fe0


	//   ....[6]....
        /*009c*/ 	.word	0x00021010


	//   ....[7]....
        /*00a0*/ 	.word	0x00021040


	//   ....[8]....
        /*00a4*/ 	.word	0x00021080


	//   ....[9]....
        /*00a8*/ 	.word	0x000210b0


	//   ....[10]....
        /*00ac*/ 	.word	0x000210d0


	//   ....[11]....
        /*00b0*/ 	.word	0x00021150


	//   ....[12]....
        /*00b4*/ 	.word	0x000211a0


	//   ....[13]....
        /*00b8*/ 	.word	0x000211b0


	//   ....[14]....
        /*00bc*/ 	.word	0x00021240


	//   ....[15]....
        /*00c0*/ 	.word	0x00021260


	//   ....[16]....
        /*00c4*/ 	.word	0x00021290


	//   ....[17]....
        /*00c8*/ 	.word	0x00021360


	//   ....[18]....
        /*00cc*/ 	.word	0x00021390


	//   ....[19]....
        /*00d0*/ 	.word	0x00021430


	//   ....[20]....
        /*00d4*/ 	.word	0x00021450


	//----- nvinfo : EIATTR_VRC_CTA_INIT_COUNT
	.align		4
.L_1420:
        /*00d8*/ 	.byte	0x02, 0x4a
	.zero		1
	.zero		1


	//----- nvinfo : EIATTR_EXIT_INSTR_OFFSETS
	.align		4
        /*00dc*/ 	.byte	0x04, 0x1c
        /*00de*/ 	.short	(.L_1422 - .L_1421)


	//   ....[0]....
.L_1421:
        /*00e0*/ 	.word	0x00001320


	//   ....[1]....
        /*00e4*/ 	.word	0x000229f0


	//----- nvinfo : EIATTR_MAX_THREADS
	.align		4
.L_1422:
        /*00e8*/ 	.byte	0x04, 0x05
        /*00ea*/ 	.short	(.L_1424 - .L_1423)
.L_1423:
        /*00ec*/ 	.word	0x00000100
        /*00f0*/ 	.word	0x00000001
        /*00f4*/ 	.word	0x00000001


	//----- nvinfo : EIATTR_CRS_STACK_SIZE
	.align		4
.L_1424:
        /*00f8*/ 	.byte	0x04, 0x1e
        /*00fa*/ 	.short	(.L_1426 - .L_1425)
.L_1425:
        /*00fc*/ 	.word	0x00000000


	//----- nvinfo : EIATTR_CBANK_PARAM_SIZE
	.align		4
.L_1426:
        /*0100*/ 	.byte	0x03, 0x19
        /*0102*/ 	.short	0x00e8


	//----- nvinfo : EIATTR_PARAM_CBANK
	.align		4
        /*0104*/ 	.byte	0x04, 0x0a
        /*0106*/ 	.short	(.L_1428 - .L_1427)
	.align		4
.L_1427:
        /*0108*/ 	.word	index@(.nv.constant0._ZN10layer_norm31ln_parallel_residual_fwd_kernelINS_13Kernel_traitsI6__halfS2_fS2_fjLj8192ELj1ELj1ELj8ELj16ENS_18Kernel_traits_baseILj8192ES2_S2_fS2_fjLj256EEEEELb1ELb0ELb0EEEvNS_9FwdParamsE)
        /*010c*/ 	.short	0x0380
        /*010e*/ 	.short	0x00e8


	//----- nvinfo : EIATTR_SW_WAR
	.align		4
.L_1428:
        /*0110*/ 	.byte	0x04, 0x36
        /*0112*/ 	.short	(.L_1430 - .L_1429)
.L_1429:
        /*0114*/ 	.word	0x00000008
.L_1430:


//--------------------- .nv.info._ZN10layer_norm31ln_parallel_residual_fwd_kernelINS_13Kernel_traitsI6__halfS2_fS2_fjLj8192ELj1ELj1ELj8ELj16ENS_18Kernel_traits_baseILj8192ES2_S2_fS2_fjLj256EEEEELb1ELb0ELb1EEEvNS_9FwdParamsE --------------------------
	.section	.nv.info._ZN10layer_norm31ln_parallel_residual_fwd_kernelINS_13Kernel_traitsI6__halfS2_fS2_fjLj8192ELj1ELj1ELj8ELj16ENS_18Kernel_traits_baseILj8192ES2_S2_fS2_fjLj256EEEEELb1ELb0ELb1EEEvNS_9FwdParamsE,"",@"SHT_CUDA_INFO"
	.sectionflags	@""
	.align	4


	//----- nvinfo : EIATTR_CUDA_API_VERSION
	.align		4
        /*0000*/ 	.byte	0x04, 0x37
        /*0002*/ 	.short	(.L_1432 - .L_1431)
.L_1431:
        /*0004*/ 	.word	0x00000082


	//----- nvinfo : EIATTR_KPARAM_INFO
	.align		4
.L_1432:
        /*0008*/ 	.byte	0x04, 0x17
        /*000a*/ 	.short	(.L_1434 - .L_1433)
.L_1433:
        /*000c*/ 	.word	0x00000000
        /*0010*/ 	.short	0x0000
        /*0012*/ 	.short	0x0000
        /*0014*/ 	.byte	0x00, 0xf0, 0xa1, 0x03


	//----- nvinfo : EIATTR_SPARSE_MMA_MASK
	.align		4
.L_1434:
        /*0018*/ 	.byte	0x03, 0x50
        /*001a*/ 	.short	0x0000


	//----- nvinfo : EIATTR_MAXREG_COUNT
	.align		4
        /*001c*/ 	.byte	0x03, 0x1b
        /*001e*/ 	.short	0x00ff


	//----- nvinfo : EIATTR_NUM_BARRIERS
	.align		4
        /*0020*/ 	.byte	0x02, 0x4c
        /*0022*/ 	.byte	0x01
	.zero		1


	//----- nvinfo : EIATTR_MERCURY_ISA_VERSION
	.align		4
        /*0024*/ 	.byte	0x03, 0x5f
        /*0026*/ 	.short	0x0101


	//----- nvinfo : EIATTR_COOP_GROUP_MASK_REGIDS
	.align		4
        /*0028*/ 	.byte	0x04, 0x29
        /*002a*/ 	.short	(.L_1436 - .L_1435)


	//   ....[0]....
.L_1435:
        /*002c*/ 	.word	0xffffffff


	//   ....[1]....
        /*0030*/ 	.word	0xffffffff


	//   ....[2]....
        /*0034*/ 	.word	0xffffffff


	//   ....[3]....
        /*0038*/ 	.word	0xffffffff


	//   ....[4]....
        /*003c*/ 	.word	0xffffffff


	//   ....[5]....
        /*0040*/ 	.word	0xffffffff


	//   ....[6]....
        /*0044*/ 	.word	0xffffffff


	//   ....[7]....
        /*0048*/ 	.word	0xffffffff


	//   ....[8]....
        /*004c*/ 	.word	0xffffffff


	//   ....[9]....
        /*0050*/ 	.word	0xffffffff


	//   ....[10]....
        /*0054*/ 	.word	0xffffffff


	//   ....[11]....
        /*0058*/ 	.word	0xffffffff


	//   ....[12]....
        /*005c*/ 	.word	0xffffffff


	//   ....[13]....
        /*0060*/ 	.word	0xffffffff


	//   ....[14]....
        /*0064*/ 	.word	0xffffffff


	//   ....[15]....
        /*0068*/ 	.word	0xffffffff


	//   ....[16]....
        /*006c*/ 	.word	0xffffffff


	//   ....[17]....
        /*0070*/ 	.word	0xffffffff


	//   ....[18]....
        /*0074*/ 	.word	0xffffffff


	//   ....[19]....
        /*0078*/ 	.word	0xffffffff


	//   ....[20]....
        /*007c*/ 	.word	0xffffffff


	//----- nvinfo : EIATTR_COOP_GROUP_INSTR_OFFSETS
	.align		4
.L_1436:
        /*0080*/ 	.byte	0x04, 0x28
        /*0082*/ 	.short	(.L_1438 - .L_1437)


	//   ....[0]....
.L_1437:
        /*0084*/ 	.word	0x0001e5a0


	//   ....[1]....
        /*0088*/ 	.word	0x0001e5c0


	//   ....[2]....
        /*008c*/ 	.word	0x0001e5e0


	//   ....[3]....
        /*0090*/ 	.word	0x0001e600


	//   ....[4]....
        /*0094*/ 	.word	0x0001e620


	//   ....[5]....
        /*0098*/ 	.word	0x0001ea50


	//   ....[6]....
        /*009c*/ 	.word	0x0001ea80


	//   ....[7]....
        /*00a0*/ 	.word	0x0001eab0


	//   ....[8]....
        /*00a4*/ 	.word	0x0001eaf0


	//   ....[9]....
        /*00a8*/ 	.word	0x0001eb00


	//   ....[10]....
        /*00ac*/ 	.word	0x0001eb30


	//   ....[11]....
        /*00b0*/ 	.word	0x0001ebc0


	//   ....[12]....
        /*00b4*/ 	.word	0x0001ebf0


	//   ....[13]....
        /*00b8*/ 	.word	0x0001ec70


	//   ....[14]....
        /*00bc*/ 	.word	0x0001eca0


	//   ....[15]....
        /*00c0*/ 	.word	0x0001ece0


	//   ....[16]....
        /*00c4*/ 	.word	0x0001ed50


	//   ....[17]....
        /*00c8*/ 	.word	0x0001eda0


	//   ....[18]....
        /*00cc*/ 	.word	0x0001ede0


	//   ....[19]....
        /*00d0*/ 	.word	0x0001eea0


	//   ....[20]....
        /*00d4*/ 	.word	0x0001eee0


	//----- nvinfo : EIATTR_VRC_CTA_INIT_COUNT
	.align		4
.L_1438:
        /*00d8*/ 	.byte	0x02, 0x4a
	.zero		1
	.zero		1


	//----- nvinfo : EIATTR_EXIT_INSTR_OFFSETS
	.align		4
        /*00dc*/ 	.byte	0x04, 0x1c
        /*00de*/ 	.short	(.L_1440 - .L_1439)


	//   ....[0]....
.L_1439:
        /*00e0*/ 	.word	0x00000a30


	//   ....[1]....
        /*00e4*/ 	.word	0x000202f0


	//----- nvinfo : EIATTR_MAX_THREADS
	.align		4
.L_1440:
        /*00e8*/ 	.byte	0x04, 0x05
        /*00ea*/ 	.short	(.L_1442 - .L_1441)
.L_1441:
        /*00ec*/ 	.word	0x00000100
        /*00f0*/ 	.word	0x00000001
        /*00f4*/ 	.word	0x00000001


	//----- nvinfo : EIATTR_CBANK_PARAM_SIZE
	.align		4
.L_1442:
        /*00f8*/ 	.byte	0x03, 0x19
        /*00fa*/ 	.short	0x00e8


	//----- nvinfo : EIATTR_PARAM_CBANK
	.align		4
        /*00fc*/ 	.byte	0x04, 0x0a
        /*00fe*/ 	.short	(.L_1444 - .L_1443)
	.align		4
.L_1443:
        /*0100*/ 	.word	index@(.nv.constant0._ZN10layer_norm31ln_parallel_residual_fwd_kernelINS_13Kernel_traitsI6__halfS2_fS2_fjLj8192ELj1ELj1ELj8ELj16ENS_18Kernel_traits_baseILj8192ES2_S2_fS2_fjLj256EEEEELb1ELb0ELb1EEEvNS_9FwdParamsE)
        /*0104*/ 	.short	0x0380
        /*0106*/ 	.short	0x00e8


	//----- nvinfo : EIATTR_SW_WAR
	.align		4
.L_1444:
        /*0108*/ 	.byte	0x04, 0x36
        /*010a*/ 	.short	(.L_1446 - .L_1445)
.L_1445:
        /*010c*/ 	.word	0x00000008
.L_1446:


//--------------------- .nv.info._ZN10layer_norm31ln_parallel_residual_fwd_kernelINS_13Kernel_traitsI6__halfS2_fS2_fjLj8192ELj1ELj1ELj8ELj16ENS_18Kernel_traits_baseILj8192ES2_S2_fS2_fjLj256EEEEELb1ELb1ELb0EEEvNS_9FwdParamsE --------------------------
	.section	.nv.info._ZN10layer_norm31ln_parallel_residual_fwd_kernelINS_13Kernel_traitsI6__halfS2_fS2_fjLj8192ELj1ELj1ELj8ELj16ENS_18Kernel_traits_baseILj8192ES2_S2_fS2_fjLj256EEEEELb1ELb1ELb0EEEvNS_9FwdParamsE,"",@"SHT_CUDA_INFO"
	.sectionflags	@""
	.align	4


	//----- nvinfo : EIATTR_CUDA_API_VERSION
	.align		4
        /*0000*/ 	.byte	0x04, 0x37
        /*0002*/ 	.short	(.L_1448 - .L_1447)
.L_1447:
        /*0004*/ 	.word	0x00000082


	//----- nvinfo : EIATTR_KPARAM_INFO
	.align		4
.L_1448:
        /*0008*/ 	.byte	0x04, 0x17
        /*000a*/ 	.short	(.L_1450 - .L_1449)
.L_1449:
        /*000c*/ 	.word	0x00000000
        /*0010*/ 	.short	0x0000
        /*0012*/ 	.short	0x0000
        /*0014*/ 	.byte	0x00, 0xf0, 0xa1, 0x03


	//----- nvinfo : EIATTR_SPARSE_MMA_MASK
	.align		4
.L_1450:
        /*0018*/ 	.byte	0x03, 0x50
        /*001a*/ 	.short	0x0000


	//----- nvinfo : EIATTR_MAXREG_COUNT
	.align		4
        /*001c*/ 	.byte	0x03, 0x1b
        /*001e*/ 	.short	0x00ff


	//----- nvinfo : EIATTR_NUM_BARRIERS
	.align		4
        /*0020*/ 	.byte	0x02, 0x4c
        /*0022*/ 	.byte	0x01
	.zero		1


	//----- nvinfo : EIATTR_MERCURY_ISA_VERSION
	.align		4
        /*0024*/ 	.byte	0x03, 0x5f
        /*0026*/ 	.short	0x0101


	//----- nvinfo : EIATTR_COOP_GROUP_MASK_REGIDS
	.align		4
        /*0028*/ 	.byte	0x04, 0x29
        /*002a*/ 	.short	(.L_1452 - .L_1451)


	//   ....[0]....
.L_1451:
        /*002c*/ 	.word	0xffffffff


	//   ....[1]....
        /*0030*/ 	.word	0xffffffff


	//   ....[2]....
        /*0034*/ 	.word	0xffffffff


	//   ....[3]....
        /*0038*/ 	.word	0xffffffff


	//   ....[4]....
        /*003c*/ 	.word	0xffffffff


	//   ....[5]....
        /*0040*/ 	.word	0xffffffff


	//   ....[6]....
        /*0044*/ 	.word	0xffffffff


	//   ....[7]....
        /*0048*/ 	.word	0xffffffff


	//   ....[8]....
        /*004c*/ 	.word	0xffffffff


	//   ....[9]....
        /*0050*/ 	.word	0xffffffff


	//   ....[10]....
        /*0054*/ 	.word	0xffffffff


	//   ....[11]....
        /*0058*/ 	.word	0xffffffff


	//   ....[12]....
        /*005c*/ 	.word	0xffffffff


	//   ....[13]....
        /*0060*/ 	.word	0xffffffff


	//   ....[14]....
        /*0064*/ 	.word	0xffffffff


	//   ....[15]....
        /*0068*/ 	.word	0xffffffff


	//   ....[16]....
        /*006c*/ 	.word	0xffffffff


	//   ....[17]....
        /*0070*/ 	.word	0xffffffff


	//   ....[18]....
        /*0074*/ 	.word	0xffffffff


	//   ....[19]....
        /*0078*/ 	.word	0xffffffff


	//   ....[20]....
        /*007c*/ 	.word	0xffffffff


	//----- nvinfo : EIATTR_COOP_GROUP_INSTR_OFFSETS
	.align		4
.L_1452:
        /*0080*/ 	.byte	0x04, 0x28
        /*0082*/ 	.short	(.L_1454 - .L_1453)


	//   ....[0]....
.L_1453:
        /*0084*/ 	.word	0x000269c0


	//   ....[1]....
        /*0088*/ 	.word	0x000269e0


	//   ....[2]....
        /*008c*/ 	.word	0x00026a00


	//   ....[3]....
        /*0090*/ 	.word	0x00026a20


	//   ....[4]....
        /*0094*/ 	.word	0x00026a40


	//   ....[5]....
        /*0098*/ 	.word	0x00026ed0


	//   ....[6]....
        /*009c*/ 	.word	0x00026ef0


	//   ....[7]....
        /*00a0*/ 	.word	0x00026f10


	//   ....[8]....
        /*00a4*/ 	.word	0x00026f30


	//   ....[9]....
        /*00a8*/ 	.word	0x00026f50


	//   ....[10]....
        /*00ac*/ 	.word	0x000270d0


	//   ....[11]....
        /*00b0*/ 	.word	0x00027110


	//   ....[12]....
        /*00b4*/ 	.word	0x00027140


	//   ....[13]....
        /*00b8*/ 	.word	0x00027180


	//   ....[14]....
        /*00bc*/ 	.word	0x00027240


	//   ....[15]....
        /*00c0*/ 	.word	0x00027270


	//   ....[16]....
        /*00c4*/ 	.word	0x00027290


	//   ....[17]....
        /*00c8*/ 	.word	0x00027320


	//   ....[18]....
        /*00cc*/ 	.word	0x00027380


	//   ....[19]....
        /*00d0*/ 	.word	0x00027420


	//   ....[20]....
        /*00d4*/ 	.word	0x00027450


	//----- nvinfo : EIATTR_VRC_CTA_INIT_COUNT
	.align		4
.L_1454:
        /*00d8*/ 	.byte	0x02, 0x4a
	.zero		1
	.zero		1


	//----- nvinfo : EIATTR_EXIT_INSTR_OFFSETS
	.align		4
        /*00dc*/ 	.byte	0x04, 0x1c
        /*00de*/ 	.short	(.L_1456 - .L_1455)


	//   ....[0]....
.L_1455:
        /*00e0*/ 	.word	0x00000730


	//   ....[1]....
        /*00e4*/ 	.word	0x00028230


	//----- nvinfo : EIATTR_MAX_THREADS
	.align		4
.L_1456:
        /*00e8*/ 	.byte	0x04, 0x05
        /*00ea*/ 	.short	(.L_1458 - .L_1457)
.L_1457:
        /*00ec*/ 	.word	0x00000100
        /*00f0*/ 	.word	0x00000001
        /*00f4*/ 	.word	0x00000001


	//----- nvinfo : EIATTR_CRS_STACK_SIZE
	.align		4
.L_1458:
        /*00f8*/ 	.byte	0x04, 0x1e
        /*00fa*/ 	.short	(.L_1460 - .L_1459)
.L_1459:
        /*00fc*/ 	.word	0x00000000


	//----- nvinfo : EIATTR_CBANK_PARAM_SIZE
	.align		4
.L_1460:
        /*0100*/ 	.byte	0x03, 0x19
        /*0102*/ 	.short	0x00e8


	//----- nvinfo : EIATTR_PARAM_CBANK
	.align		4
        /*0104*/ 	.byte	0x04, 0x0a
        /*0106*/ 	.short	(.L_1462 - .L_1461)
	.align		4
.L_1461:
        /*0108*/ 	.word	index@(.nv.constant0._ZN10layer_norm31ln_parallel_residual_fwd_kernelINS_13Kernel_traitsI6__halfS2_fS2_fjLj8192ELj1ELj1ELj8ELj16ENS_18Kernel_traits_baseILj8192ES2_S2_fS2_fjLj256EEEEELb1ELb1ELb0EEEvNS_9FwdParamsE)
        /*010c*/ 	.short	0x0380
        /*010e*/ 	.short	0x00e8


	//----- nvinfo : EIATTR_SW_WAR
	.align		4
.L_1462:
        /*0110*/ 	.byte	0x04, 0x36
        /*0112*/ 	.short	(.L_1464 - .L_1463)
.L_1463:
        /*0114*/ 	.word	0x00000008
.L_1464:


//--------------------- .nv.info._ZN10layer_norm31ln_parallel_residual_fwd_kernelINS_13Kernel_traitsI6__halfS2_fS2_fjLj8192ELj1ELj1ELj8ELj16ENS_18Kernel_traits_baseILj8192ES2_S2_fS2_fjLj256EEEEELb1ELb1ELb1EEEvNS_9FwdParamsE --------------------------
	.section	.nv.info._ZN10layer_norm31ln_parallel_residual_fwd_kernelINS_13Kernel_traitsI6__halfS2_fS2_fjLj8192ELj1ELj1ELj8ELj16ENS_18Kernel_traits_baseILj8192ES2_S2_fS2_fjLj256EEEEELb1ELb1ELb1EEEvNS_9FwdParamsE,"",@"SHT_CUDA_INFO"
	.sectionflags	@""
	.align	4


	//----- nvinfo : EIATTR_CUDA_API_VERSION
	.align		4
        /*0000*/ 	.byte	0x04, 0x37
        /*0002*/ 	.short	(.L_1466 - .L_1465)
.L_1465:
        /*0004*/ 	.word	0x00000082


	//----- nvinfo : EIATTR_KPARAM_INFO
	.align		4
.L_1466:
        /*0008*/ 	.byte	0x04, 0x17
        /*000a*/ 	.short	(.L_1468 - .L_1467)
.L_1467:
        /*000c*/ 	.word	0x00000000
        /*0010*/ 	.short	0x0000
        /*0012*/ 	.short	0x0000
        /*0014*/ 	.byte	0x00, 0xf0, 0xa1, 0x03


	//----- nvinfo : EIATTR_SPARSE_MMA_MASK
	.align		4
.L_1468:
        /*0018*/ 	.byte	0x03, 0x50
        /*001a*/ 	.short	0x0000


	//----- nvinfo : EIATTR_MAXREG_COUNT
	.align		4
        /*001c*/ 	.byte	0x03, 0x1b
        /*001e*/ 	.short	0x00ff


	//----- nvinfo : EIATTR_NUM_BARRIERS
	.align		4
        /*0020*/ 	.byte	0x02, 0x4c
        /*0022*/ 	.byte	0x01
	.zero		1


	//----- nvinfo : EIATTR_MERCURY_ISA_VERSION
	.align		4
        /*0024*/ 	.byte	0x03, 0x5f
        /*0026*/ 	.short	0x0101


	//----- nvinfo : EIATTR_COOP_GROUP_MASK_REGIDS
	.align		4
        /*0028*/ 	.byte	0x04, 0x29
        /*002a*/ 	.short	(.L_1470 - .L_1469)


	//   ....[0]....
.L_1469:
        /*002c*/ 	.word	0xffffffff


	//   ....[1]....
        /*0030*/ 	.word	0xffffffff


	//   ....[2]....
        /*0034*/ 	.word	0xffffffff


	//   ....[3]....
        /*0038*/ 	.word	0xffffffff


	//   ....[4]....
        /*003c*/ 	.word	0xffffffff


	//   ....[5]....
        /*0040*/ 	.word	0xffffffff


	//   ....[6]....
        /*0044*/ 	.word	0xffffffff


	//   ....[7]....
        /*0048*/ 	.word	0xffffffff


	//   ....[8]....
        /*004c*/ 	.word	0xffffffff


	//   ....[9]....
        /*0050*/ 	.word	0xffffffff


	//   ....[10]....
        /*0054*/ 	.word	0xffffffff


	//   ....[11]....
        /*0058*/ 	.word	0xffffffff


	//   ....[12]....
        /*005c*/ 	.word	0xffffffff


	//   ....[13]....
        /*0060*/ 	.word	0xffffffff


	//   ....[14]....
        /*0064*/ 	.word	0xffffffff


	//   ....[15]....
        /*0068*/ 	.word	0xffffffff


	//   ....[16]....
        /*006c*/ 	.word	0xffffffff


	//   ....[17]....
        /*0070*/ 	.word	0xffffffff


	//   ....[18]....
        /*0074*/ 	.word	0xffffffff


	//   ....[19]....
        /*0078*/ 	.word	0xffffffff


	//   ....[20]....
        /*007c*/ 	.word	0xffffffff


	//----- nvinfo : EIATTR_COOP_GROUP_INSTR_OFFSETS
	.align		4
.L_1470:
        /*0080*/ 	.byte	0x04, 0x28
        /*0082*/ 	.short	(.L_1472 - .L_1471)


	//   ....[0]....
.L_1471:
        /*0084*/ 	.word	0x000218d0


	//   ....[1]....
        /*0088*/ 	.word	0x00021900


	//   ....[2]....
        /*008c*/ 	.word	0x00021920


	//   ....[3]....
        /*0090*/ 	.word	0x00021940


	//   ....[4]....
        /*0094*/ 	.word	0x00021960


	//   ....[5]....
        /*0098*/ 	.word	0x00021d90


	//   ....[6]....
        /*009c*/ 	.word	0x00021db0


	//   ....[7]....
        /*00a0*/ 	.word	0x00021de0


	//   ....[8]....
        /*00a4*/ 	.word	0x00021e10


	//   ....[9]....
        /*00a8*/ 	.word	0x00021e30


	//   ....[10]....
        /*00ac*/ 	.word	0x00021fe0


	//   ....[11]....
        /*00b0*/ 	.word	0x00022020


	//   ....[12]....
        /*00b4*/ 	.word	0x00022040


	//   ....[13]....
        /*00b8*/ 	.word	0x00022080


	//   ....[14]....
        /*00bc*/ 	.word	0x00022120


	//   ....[15]....
        /*00c0*/ 	.word	0x00022170


	//   ....[16]....
        /*00c4*/ 	.word	0x000221a0


	//   ....[17]....
        /*00c8*/ 	.word	0x00022250


	//   ....[18]....
        /*00cc*/ 	.word	0x000222b0


	//   ....[19]....
        /*00d0*/ 	.word	0x00022350


	//   ....[20]....
        /*00d4*/ 	.word	0x00022380


	//----- nvinfo : EIATTR_VRC_CTA_INIT_COUNT
	.align		4
.L_1472:
        /*00d8*/ 	.byte	0x02, 0x4a
	.zero		1
	.zero		1


	//----- nvinfo : EIATTR_EXIT_INSTR_OFFSETS
	.align		4
        /*00dc*/ 	.byte	0x04, 0x1c
        /*00de*/ 	.short	(.L_1474 - .L_1473)


	//   ....[0]....
.L_1473:
        /*00e0*/ 	.word	0x00000270


	//   ....[1]....
        /*00e4*/ 	.word	0x00023010


	//----- nvinfo : EIATTR_MAX_THREADS
	.align		4
.L_1474:
        /*00e8*/ 	.byte	0x04, 0x05
        /*00ea*/ 	.short	(.L_1476 - .L_1475)
.L_1475:
        /*00ec*/ 	.word	0x00000100
        /*00f0*/ 	.word	0x00000001
        /*00f4*/ 	.word	0x00000001


	//----- nvinfo : EIATTR_CRS_STACK_SIZE
	.align		4
.L_1476:
        /*00f8*/ 	.byte	0x04, 0x1e
        /*00fa*/ 	.short	(.L_1478 - .L_1477)
.L_1477:
        /*00fc*/ 	.word	0x00000000


	//----- nvinfo : EIATTR_CBANK_PARAM_SIZE
	.align		4
.L_1478:
        /*0100*/ 	.byte	0x03, 0x19
        /*0102*/ 	.short	0x00e8


	//----- nvinfo : EIATTR_PARAM_CBANK
	.align		4
        /*0104*/ 	.byte	0x04, 0x0a
        /*0106*/ 	.short	(.L_1480 - .L_1479)
	.align		4
.L_1479:
        /*0108*/ 	.word	index@(.nv.constant0._ZN10layer_norm31ln_parallel_residual_fwd_kernelINS_13Kernel_traitsI6__halfS2_fS2_fjLj8192ELj1ELj1ELj8ELj16ENS_18Kernel_traits_baseILj8192ES2_S2_fS2_fjLj256EEEEELb1ELb1ELb1EEEvNS_9FwdParamsE)
        /*010c*/ 	.short	0x0380
        /*010e*/ 	.short	0x00e8


	//----- nvinfo : EIATTR_SW_WAR
	.align		4
.L_1480:
        /*0110*/ 	.byte	0x04, 0x36
        /*0112*/ 	.short	(.L_1482 - .L_1481)
.L_1481:
        /*0114*/ 	.word	0x00000008
.L_1482:


//--------------------- .nv.info._ZN10layer_norm31ln_parallel_residual_fwd_kernelINS_13Kernel_traitsIf6__halffS2_fjLj8192ELj1ELj1ELj8ELj16ENS_18Kernel_traits_baseILj8192EfS2_fS2_fjLj256EEEEELb0ELb0ELb0EEEvNS_9FwdParamsE --------------------------
	.section	.nv.info._ZN10layer_norm31ln_parallel_residual_fwd_kernelINS_13Kernel_traitsIf6__halffS2_fjLj8192ELj1ELj1ELj8ELj16ENS_18Kernel_traits_baseILj8192EfS2_fS2_fjLj256EEEEELb0ELb0ELb0EEEvNS_9FwdParamsE,"",@"SHT_CUDA_INFO"
	.sectionflags	@""
	.align	4


	//----- nvinfo : EIATTR_CUDA_API_VERSION
	.align		4
        /*0000*/ 	.byte	0x04, 0x37
        /*0002*/ 	.short	(.L_1484 - .L_1483)
.L_1483:
        /*0004*/ 	.word	0x00000082


	//----- nvinfo : EIATTR_KPARAM_INFO
	.align		4
.L_1484:
        /*0008*/ 	.byte	0x04, 0x17
        /*000a*/ 	.short	(.L_1486 - .L_1485)
.L_1485:
        /*000c*/ 	.word	0x00000000
        /*0010*/ 	.short	0x0000
        /*0012*/ 	.short	0x0000
        /*0014*/ 	.byte	0x00, 0xf0, 0xa1, 0x03


	//----- nvinfo : EIATTR_SPARSE_MMA_MASK
	.align		4
.L_1486:
        /*0018*/ 	.byte	0x03, 0x50
        /*001a*/ 	.short	0x0000


	//----- nvinfo : EIATTR_MAXREG_COUNT
	.align		4
        /*001c*/ 	.byte	0x03, 0x1b
        /*001e*/ 	.short	0x00ff


	//----- nvinfo : EIATTR_NUM_BARRIERS
	.align		4
        /*0020*/ 	.byte	0x02, 0x4c
        /*0022*/ 	.byte	0x01
	.zero		1


	//----- nvinfo : EIATTR_MERCURY_ISA_VERSION
	.align		4
        /*0024*/ 	.byte	0x03, 0x5f
        /*0026*/ 	.short	0x0101


	//----- nvinfo : EIATTR_COOP_GROUP_MASK_REGIDS
	.align		4
        /*0028*/ 	.byte	0x04, 0x29
        /*002a*/ 	.short	(.L_1488 - .L_1487)


	//   ....[0]....
.L_1487:
        /*002c*/ 	.word	0xffffffff


	//   ....[1]....
        /*0030*/ 	.word	0xffffffff


	//   ....[2]....
        /*0034*/ 	.word	0xffffffff


	//   ....[3]....
        /*0038*/ 	.word	0xffffffff


	//   ....[4]....
        /*003c*/ 	.word	0xffffffff


	//   ....[5]....
        /*0040*/ 	.word	0xffffffff


	//   ....[6]....
        /*0044*/ 	.word	0xffffffff


	//   ....[7]....
        /*0048*/ 	.word	0xffffffff


	//   ....[8]....
        /*004c*/ 	.word	0xffffffff


	//   ....[9]....
        /*0050*/ 	.word	0xffffffff


	//   ....[10]....
        /*0054*/ 	.word	0xffffffff


	//   ....[11]....
        /*0058*/ 	.word	0xffffffff


	//   ....[12]....
        /*005c*/ 	.word	0xffffffff


	//   ....[13]....
        /*0060*/ 	.word	0xffffffff


	//   ....[14]....
        /*0064*/ 	.word	0xffffffff


	//   ....[15]....
        /*0068*/ 	.word	0xffffffff


	//   ....[16]....
        /*006c*/ 	.word	0xffffffff


	//   ....[17]....
        /*0070*/ 	.word	0xffffffff


	//   ....[18]....
        /*0074*/ 	.word	0xffffffff


	//   ....[19]....
        /*0078*/ 	.word	0xffffffff


	//   ....[20]....
        /*007c*/ 	.word	0xffffffff


	//----- nvinfo : EIATTR_COOP_GROUP_INSTR_OFFSETS
	.align		4
.L_1488:
        /*0080*/ 	.byte	0x04, 0x28
        /*0082*/ 	.short	(.L_1490 - .L_1489)


	//   ....[0]....
.L_1489:
        /*0084*/ 	.word	0x00003660


	//   ....[1]....
        /*0088*/ 	.word	0x00003680


	//   ....[2]....
        /*008c*/ 	.word	0x000036a0


	//   ....[3]....
        /*0090*/ 	.word	0x000036c0


	//   ....[4]....
        /*0094*/ 	.word	0x000036e0


	//   ....[5]....
        /*0098*/ 	.word	0x00003b20


	//   ....[6]....
        /*009c*/ 	.word	0x00003b40


	//   ....[7]....
        /*00a0*/ 	.word	0x00003b70


	//   ....[8]....
        /*00a4*/ 	.word	0x00003ba0


	//   ....[9]....
        /*00a8*/ 	.word	0x00003bf0


	//   ....[10]....
        /*00ac*/ 	.word	0x00003d70


	//   ....[11]....
        /*00b0*/ 	.word	0x00003db0


	//   ....[12]....
        /*00b4*/ 	.word	0x00003dc0


	//   ....[13]....
        /*00b8*/ 	.word	0x00003e00


	//   ....[14]....
        /*00bc*/ 	.word	0x00003ed0


	//   ....[15]....
        /*00c0*/ 	.word	0x00003f00


	//   ....[16]....
        /*00c4*/ 	.word	0x00003f20


	//   ....[17]....
        /*00c8*/ 	.word	0x00003fb0


	//   ....[18]....
        /*00cc*/ 	.word	0x00004010


	//   ....[19]....
        /*00d0*/ 	.word	0x000040b0


	//   ....[20]....
        /*00d4*/ 	.word	0x000040e0


	//----- nvinfo : EIATTR_VRC_CTA_INIT_COUNT
	.align		4
.L_1490:
        /*00d8*/ 	.byte	0x02, 0x4a
	.zero		1
	.zero		1


	//----- nvinfo : EIATTR_EXIT_INSTR_OFFSETS
	.align		4
        /*00dc*/ 	.byte	0x04, 0x1c
        /*00de*/ 	.short	(.L_1492 - .L_1491)


	//   ....[0]....
.L_1491:
        /*00e0*/ 	.word	0x000016d0


	//   ....[1]....
        /*00e4*/ 	.word	0x00004e50


	//----- nvinfo : EIATTR_MAX_THREADS
	.align		4
.L_1492:
        /*00e8*/ 	.byte	0x04, 0x05
        /*00ea*/ 	.short	(.L_1494 - .L_1493)
.L_1493:
        /*00ec*/ 	.word	0x00000100
        /*00f0*/ 	.word	0x00000001
        /*00f4*/ 	.word	0x00000001


	//----- nvinfo : EIATTR_CRS_STACK_SIZE
	.align		4
.L_1494:
        /*00f8*/ 	.byte	0x04, 0x1e
        /*00fa*/ 	.short	(.L_1496 - .L_1495)
.L_1495:
        /*00fc*/ 	.word	0x00000000


	//----- nvinfo : EIATTR_CBANK_PARAM_SIZE
	.align		4
.L_1496:
        /*0100*/ 	.byte	0x03, 0x19
        /*0102*/ 	.short	0x00e8


	//----- nvinfo : EIATTR_PARAM_CBANK
	.align		4
        /*0104*/ 	.byte	0x04, 0x0a
        /*0106*/ 	.short	(.L_1498 - .L_1497)
	.align		4
.L_1497:
        /*0108*/ 	.word	index@(.nv.constant0._ZN10layer_norm31ln_parallel_residual_fwd_kernelINS_13Kernel_traitsIf6__halffS2_fjLj8192ELj1ELj1ELj8ELj16ENS_18Kernel_traits_baseILj8192EfS2_fS2_fjLj256EEEEELb0ELb0ELb0EEEvNS_9FwdParamsE)
        /*010c*/ 	.short	0x0380
        /*010e*/ 	.short	0x00e8


	//----- nvinfo : EIATTR_SW_WAR
	.align		4
.L_1498:
        /*0110*/ 	.byte	0x04, 0x36
        /*0112*/ 	.short	(.L_1500 - .L_1499)
.L_1499:
        /*0114*/ 	.word	0x00000008
.L_1500:


//--------------------- .nv.info._ZN10layer_norm31ln_parallel_residual_fwd_kernelINS_13Kernel_traitsIf6__halffS2_fjLj8192ELj1ELj1ELj8ELj16ENS_18Kernel_traits_baseILj8192EfS2_fS2_fjLj256EEEEELb0ELb0ELb1EEEvNS_9FwdParamsE --------------------------
	.section	.nv.info._ZN10layer_norm31ln_parallel_residual_fwd_kernelINS_13Kernel_traitsIf6__halffS2_fjLj8192ELj1ELj1ELj8ELj16ENS_18Kernel_traits_baseILj8192EfS2_fS2_fjLj256EEEEELb0ELb0ELb1EEEvNS_9FwdParamsE,"",@"SHT_CUDA_INFO"
	.sectionflags	@""
	.align	4


	//----- nvinfo : EIATTR_CUDA_API_VERSION
	.align		4
        /*0000*/ 	.byte	0x04, 0x37
        /*0002*/ 	.short	(.L_1502 - .L_1501)
.L_1501:
        /*0004*/ 	.word	0x00000082


	//----- nvinfo : EIATTR_KPARAM_INFO
	.align		4
.L_1502:
        /*0008*/ 	.byte	0x04, 0x17
        /*000a*/ 	.short	(.L_1504 - .L_1503)
.L_1503:
        /*000c*/ 	.word	0x00000000
        /*0010*/ 	.short	0x0000
        /*0012*/ 	.short	0x0000
        /*0014*/ 	.byte	0x00, 0xf0, 0xa1, 0x03


	//----- nvinfo : EIATTR_SPARSE_MMA_MASK
	.align		4
.L_1504:
        /*0018*/ 	.byte	0x03, 0x50
        /*001a*/ 	.short	0x0000


	//----- nvinfo : EIATTR_MAXREG_COUNT
	.align		4
        /*001c*/ 	.byte	0x03, 0x1b
        /*001e*/ 	.short	0x00ff


	//----- nvinfo : EIATTR_NUM_BARRIERS
	.align		4
        /*0020*/ 	.byte	0x02, 0x4c
        /*0022*/ 	.byte	0x01
	.zero		1


	//----- nvinfo : EIATTR_MERCURY_ISA_VERSION
	.align		4
        /*0024*/ 	.byte	0x03, 0x5f
        /*0026*/ 	.short	0x0101


	//----- nvinfo : EIATTR_COOP_GROUP_MASK_REGIDS
	.align		4
        /*0028*/ 	.byte	0x04, 0x29
        /*002a*/ 	.short	(.L_1506 - .L_1505)


	//   ....[0]....
.L_1505:
        /*002c*/ 	.word	0xffffffff


	//   ....[1]....
        /*0030*/ 	.word	0xffffffff


	//   ....[2]....
        /*0034*/ 	.word	0xffffffff


	//   ....[3]....
        /*0038*/ 	.word	0xffffffff


	//   ....[4]....
        /*003c*/ 	.word	0xffffffff


	//   ....[5]....
        /*0040*/ 	.word	0xffffffff


	//   ....[6]....
        /*0044*/ 	.word	0xffffffff


	//   ....[7]....
        /*0048*/ 	.word	0xffffffff


	//   ....[8]....
        /*004c*/ 	.word	0xffffffff


	//   ....[9]....
        /*0050*/ 	.word	0xffffffff


	//   ....[10]....
        /*0054*/ 	.word	0xffffffff


	//   ....[11]....
        /*0058*/ 	.word	0xffffffff


	//   ....[12]....
        /*005c*/ 	.word	0xffffffff


	//   ....[13]....
        /*0060*/ 	.word	0xffffffff


	//   ....[14]....
        /*0064*/ 	.word	0xffffffff


	//   ....[15]....
        /*0068*/ 	.word	0xffffffff


	//   ....[16]....
        /*006c*/ 	.word	0xffffffff


	//   ....[17]....
        /*0070*/ 	.word	0xffffffff


	//   ....[18]....
        /*0074*/ 	.word	0xffffffff


	//   ....[19]....
        /*0078*/ 	.word	0xffffffff


	//   ....[20]....
        /*007c*/ 	.word	0xffffffff


	//----- nvinfo : EIATTR_COOP_GROUP_INSTR_OFFSETS
	.align		4
.L_1506:
        /*0080*/ 	.byte	0x04, 0x28
        /*0082*/ 	.short	(.L_1508 - .L_1507)


	//   ....[0]....
.L_1507:
        /*0084*/ 	.word	0x00002850


	//   ....[1]....
        /*0088*/ 	.word	0x00002870


	//   ....[2]....
        /*008c*/ 	.word	0x00002890


	//   ....[3]....
        /*0090*/ 	.word	0x000028b0


	//   ....[4]....
        /*0094*/ 	.word	0x000028d0


	//   ....[5]....
        /*0098*/ 	.word	0x00002d00


	//   ....[6]....
        /*009c*/ 	.word	0x00002d20


	//   ....[7]....
        /*00a0*/ 	.word	0x00002d50


	//   ....[8]....
        /*00a4*/ 	.word	0x00002d80


	//   ....[9]....
        /*00a8*/ 	.word	0x00002da0


	//   ....[10]....
        /*00ac*/ 	.word	0x00002f50


	//   ....[11]....
        /*00b0*/ 	.word	0x00002f90


	//   ....[12]....
        /*00b4*/ 	.word	0x00002fe0


	//   ....[13]....
        /*00b8*/ 	.word	0x00003010


	//   ....[14]....
        /*00bc*/ 	.word	0x00003090


	//   ....[15]....
        /*00c0*/ 	.word	0x000030f0


	//   ....[16]....
        /*00c4*/ 	.word	0x00003100


	//   ....[17]....
        /*00c8*/ 	.word	0x00003180


	//   ....[18]....
        /*00cc*/ 	.word	0x000031f0


	//   ....[19]....
        /*00d0*/ 	.word	0x00003260


	//   ....[20]....
        /*00d4*/ 	.word	0x000032b0


	//----- nvinfo : EIATTR_VRC_CTA_INIT_COUNT
	.align		4
.L_1508:
        /*00d8*/ 	.byte	0x02, 0x4a
	.zero		1
	.zero		1


	//----- nvinfo : EIATTR_EXIT_INSTR_OFFSETS
	.align		4
        /*00dc*/ 	.byte	0x04, 0x1c
        /*00de*/ 	.short	(.L_1510 - .L_1509)


	//   ....[0]....
.L_1509:
        /*00e0*/ 	.word	0x00000bd0


	//   ....[1]....
        /*00e4*/ 	.word	0x00003ee0


	//----- nvinfo : EIATTR_MAX_THREADS
	.align		4
.L_1510:
        /*00e8*/ 	.byte	0x04, 0x05
        /*00ea*/ 	.short	(.L_1512 - .L_1511)
.L_1511:
        /*00ec*/ 	.word	0x00000100
        /*00f0*/ 	.word	0x00000001
        /*00f4*/ 	.word	0x00000001


	//----- nvinfo : EIATTR_CRS_STACK_SIZE
	.align		4
.L_1512:
        /*00f8*/ 	.byte	0x04, 0x1e
        /*00fa*/ 	.short	(.L_1514 - .L_1513)
.L_1513:
        /*00fc*/ 	.word	0x00000000


	//----- nvinfo : EIATTR_CBANK_PARAM_SIZE
	.align		4
.L_1514:
        /*0100*/ 	.byte	0x03, 0x19
        /*0102*/ 	.short	0x00e8


	//----- nvinfo : EIATTR_PARAM_CBANK
	.align		4
        /*0104*/ 	.byte	0x04, 0x0a
        /*0106*/ 	.short	(.L_1516 - .L_1515)
	.align		4
.L_1515:
        /*0108*/ 	.word	index@(.nv.constant0._ZN10layer_norm31ln_parallel_residual_fwd_kernelINS_13Kernel_traitsIf6__halffS2_fjLj8192ELj1ELj1ELj8ELj16ENS_18Kernel_traits_baseILj8192EfS2_fS2_fjLj256EEEEELb0ELb0ELb1EEEvNS_9FwdParamsE)
        /*010c*/ 	.short	0x0380
        /*010e*/ 	.short	0x00e8


	//----- nvinfo : EIATTR_SW_WAR
	.align		4
.L_1516:
        /*0110*/ 	.byte	0x04, 0x36
        /*0112*/ 	.short	(.L_1518 - .L_1517)
.L_1517:
        /*0114*/ 	.word	0x00000008
.L_1518:


//--------------------- .nv.info._ZN10layer_norm31ln_parallel_residual_fwd_kernelINS_13Kernel_traitsIf6__halffS2_fjLj8192ELj1ELj1ELj8ELj16ENS_18Kernel_traits_baseILj8192EfS2_fS2_fjLj256EEEEELb0ELb1ELb0EEEvNS_9FwdParamsE --------------------------
	.section	.nv.info._ZN10layer_norm31ln_parallel_residual_fwd_kernelINS_13Kernel_traitsIf6__halffS2_fjLj8192ELj1ELj1ELj8ELj16ENS_18Kernel_traits_baseILj8192EfS2_fS2_fjLj256EEEEELb0ELb1ELb0EEEvNS_9FwdParamsE,"",@"SHT_CUDA_INFO"
	.sectionflags	@""
	.align	4


	//----- nvinfo : EIATTR_CUDA_API_VERSION
	.align		4
        /*0000*/ 	.byte	0x04, 0x37
        /*0002*/ 	.short	(.L_1520 - .L_1519)
.L_1519:
        /*0004*/ 	.word	0x00000082


	//----- nvinfo : EIATTR_KPARAM_INFO
	.align		4
.L_1520:
        /*0008*/ 	.byte	0x04, 0x17
        /*000a*/ 	.short	(.L_1522 - .L_1521)
.L_1521:
        /*000c*/ 	.word	0x00000000
        /*0010*/ 	.short	0x0000
        /*0012*/ 	.short	0x0000
        /*0014*/ 	.byte	0x00, 0xf0, 0xa1, 0x03


	//----- nvinfo : EIATTR_SPARSE_MMA_MASK
	.align		4
.L_1522:
        /*0018*/ 	.byte	0x03, 0x50
        /*001a*/ 	.short	0x0000


	//----- nvinfo : EIATTR_MAXREG_COUNT
	.align		4
        /*001c*/ 	.byte	0x03, 0x1b
        /*001e*/ 	.short	0x00ff


	//----- nvinfo : EIATTR_NUM_BARRIERS
	.align		4
        /*0020*/ 	.byte	0x02, 0x4c
        /*0022*/ 	.byte	0x01
	.zero		1


	//----- nvinfo : EIATTR_MERCURY_ISA_VERSION
	.align		4
        /*0024*/ 	.byte	0x03, 0x5f
        /*0026*/ 	.short	0x0101


	//----- nvinfo : EIATTR_COOP_GROUP_MASK_REGIDS
	.align		4
        /*0028*/ 	.byte	0x04, 0x29
        /*002a*/ 	.short	(.L_1524 - .L_1523)


	//   ....[0]....
.L_1523:
        /*002c*/ 	.word	0xffffffff


	//   ....[1]....
        /*0030*/ 	.word	0xffffffff


	//   ....[2]....
        /*0034*/ 	.word	0xffffffff


	//   ....[3]....
        /*0038*/ 	.word	0xffffffff


	//   ....[4]....
        /*003c*/ 	.word	0xffffffff


	//   ....[5]....
        /*0040*/ 	.word	0xffffffff


	//   ....[6]....
        /*0044*/ 	.word	0xffffffff


	//   ....[7]....
        /*0048*/ 	.word	0xffffffff


	//   ....[8]....
        /*004c*/ 	.word	0xffffffff


	//   ....[9]....
        /*0050*/ 	.word	0xffffffff


	//   ....[10]....
        /*0054*/ 	.word	0xffffffff


	//   ....[11]....
        /*0058*/ 	.word	0xffffffff


	//   ....[12]....
        /*005c*/ 	.word	0xffffffff


	//   ....[13]....
        /*0060*/ 	.word	0xffffffff


	//   ....[14]....
        /*0064*/ 	.word	0xffffffff


	//   ....[15]....
        /*0068*/ 	.word	0xffffffff


	//   ....[16]....
        /*006c*/ 	.word	0xffffffff


	//   ....[17]....
        /*0070*/ 	.word	0xffffffff


	//   ....[18]....
        /*0074*/ 	.word	0xffffffff


	//   ....[19]....
        /*0078*/ 	.word	0xffffffff


	//   ....[20]....
        /*007c*/ 	.word	0xffffffff


	//----- nvinfo : EIATTR_COOP_GROUP_INSTR_OFFSETS
	.align		4
.L_1524:
        /*0080*/ 	.byte	0x04, 0x28
        /*0082*/ 	.short	(.L_1526 - .L_1525)


	//   ....[0]....
.L_1525:
        /*0084*/ 	.word	0x000025b0


	//   ....[1]....
        /*0088*/ 	.word	0x000025d0


	//   ....[2]....
        /*008c*/ 	.word	0x000025f0


	//   ....[3]....
        /*0090*/ 	.word	0x00002610


	//   ....[4]....
        /*0094*/ 	.word	0x00002630


	//   ....[5]....
        /*0098*/ 	.word	0x00002a70


	//   ....[6]....
        /*009c*/ 	.word	0x00002a90


	//   ....[7]....
        /*00a0*/ 	.word	0x00002ab0


	//   ....[8]....
        /*00a4*/ 	.word	0x00002ae0


	//   ....[9]....
        /*00a8*/ 	.word	0x00002b10


	//   ....[10]....
        /*00ac*/ 	.word	0x00002cc0


	//   ....[11]....
        /*00b0*/ 	.word	0x00002d00


	//   ....[12]....
        /*00b4*/ 	.word	0x00002d90


	//   ....[13]....
        /*00b8*/ 	.word	0x00002dc0


	//   ....[14]....
        /*00bc*/ 	.word	0x00002e20


	//   ....[15]....
        /*00c0*/ 	.word	0x00002e60


	//   ....[16]....
        /*00c4*/ 	.word	0x00002e90


	//   ....[17]....
        /*00c8*/ 	.word	0x00002f20


	//   ....[18]....
        /*00cc*/ 	.word	0x00002fb0


	//   ....[19]....
        /*00d0*/ 	.word	0x00003020


	//   ....[20]....
        /*00d4*/ 	.word	0x00003030


	//----- nvinfo : EIATTR_VRC_CTA_INIT_COUNT
	.align		4
.L_1526:
        /*00d8*/ 	.byte	0x02, 0x4a
	.zero		1
	.zero		1


	//----- nvinfo : EIATTR_EXIT_INSTR_OFFSETS
	.align		4
        /*00dc*/ 	.byte	0x04, 0x1c
        /*00de*/ 	.short	(.L_1528 - .L_1527)


	//   ....[0]....
.L_1527:
        /*00e0*/ 	.word	0x00000650


	//   ....[1]....
        /*00e4*/ 	.word	0x000039e0


	//----- nvinfo : EIATTR_MAX_THREADS
	.align		4
.L_1528:
        /*00e8*/ 	.byte	0x04, 0x05
        /*00ea*/ 	.short	(.L_1530 - .L_1529)
.L_1529:
        /*00ec*/ 	.word	0x00000100
        /*00f0*/ 	.word	0x00000001
        /*00f4*/ 	.word	0x00000001


	//----- nvinfo : EIATTR_CRS_STACK_SIZE
	.align		4
.L_1530:
        /*00f8*/ 	.byte	0x04, 0x1e
        /*00fa*/ 	.short	(.L_1532 - .L_1531)
.L_1531:
        /*00fc*/ 	.word	0x00000000


	//----- nvinfo : EIATTR_CBANK_PARAM_SIZE
	.align		4
.L_1532:
        /*0100*/ 	.byte	0x03, 0x19
        /*0102*/ 	.short	0x00e8


	//----- nvinfo : EIATTR_PARAM_CBANK
	.align		4
        /*0104*/ 	.byte	0x04, 0x0a
        /*0106*/ 	.short	(.L_1534 - .L_1533)
	.align		4
.L_1533:
        /*0108*/ 	.word	index@(.nv.constant0._ZN10layer_norm31ln_parallel_residual_fwd_kernelINS_13Kernel_traitsIf6__halffS2_fjLj8192ELj1ELj1ELj8ELj16ENS_18Kernel_traits_baseILj8192EfS2_fS2_fjLj256EEEEELb0ELb1ELb0EEEvNS_9FwdParamsE)
        /*010c*/ 	.short	0x0380
        /*010e*/ 	.short	0x00e8


	//----- nvinfo : EIATTR_SW_WAR
	.align		4
.L_1534:
        /*0110*/ 	.byte	0x04, 0x36
        /*0112*/ 	.short	(.L_1536 - .L_1535)
.L_1535:
        /*0114*/ 	.word	0x00000008
.L_1536:


//--------------------- .nv.info._ZN10layer_norm31ln_parallel_residual_fwd_kernelINS_13Kernel_traitsIf6__halffS2_fjLj8192ELj1ELj1ELj8ELj16ENS_18Kernel_traits_baseILj8192EfS2_fS2_fjLj256EEEEELb0ELb1ELb1EEEvNS_9FwdParamsE --------------------------
	.section	.nv.info._ZN10layer_norm31ln_parallel_residual_fwd_kernelINS_13Kernel_traitsIf6__halffS2_fjLj8192ELj1ELj1ELj8ELj16ENS_18Kernel_traits_baseILj8192EfS2_fS2_fjLj256EEEEELb0ELb1ELb1EEEvNS_9FwdParamsE,"",@"SHT_CUDA_INFO"
	.sectionflags	@""
	.align	4


	//----- nvinfo : EIATTR_CUDA_API_VERSION
	.align		4
        /*0000*/ 	.byte	0x04, 0x37
        /*0002*/ 	.short	(.L_1538 - .L_1537)
.L_1537:
        /*0004*/ 	.word	0x00000082


	//----- nvinfo : EIATTR_KPARAM_INFO
	.align		4
.L_1538:
        /*0008*/ 	.byte	0x04, 0x17
        /*000a*/ 	.short	(.L_1540 - .L_1539)
.L_1539:
        /*000c*/ 	.word	0x00000000
        /*0010*/ 	.short	0x0000
        /*0012*/ 	.short	0x0000
        /*0014*/ 	.byte	0x00, 0xf0, 0xa1, 0x03


	//----- nvinfo : EIATTR_SPARSE_MMA_MASK
	.align		4
.L_1540:
        /*0018*/ 	.byte	0x03, 0x50
        /*001a*/ 	.short	0x0000


	//----- nvinfo : EIATTR_MAXREG_COUNT
	.align		4
        /*001c*/ 	.byte	0x03, 0x1b
        /*001e*/ 	.short	0x00ff


	//----- nvinfo : EIATTR_NUM_BARRIERS
	.align		4
        /*0020*/ 	.byte	0x02, 0x4c
        /*0022*/ 	.byte	0x01
	.zero		1


	//----- nvinfo : EIATTR_MERCURY_ISA_VERSION
	.align		4
        /*0024*/ 	.byte	0x03, 0x5f
        /*0026*/ 	.short	0x0101


	//----- nvinfo : EIATTR_COOP_GROUP_MASK_REGIDS
	.align		4
        /*0028*/ 	.byte	0x04, 0x29
        /*002a*/ 	.short	(.L_1542 - .L_1541)


	//   ....[0]....
.L_1541:
        /*002c*/ 	.word	0xffffffff


	//   ....[1]....
        /*0030*/ 	.word	0xffffffff


	//   ....[2]....
        /*0034*/ 	.word	0xffffffff


	//   ....[3]....
        /*0038*/ 	.word	0xffffffff


	//   ....[4]....
        /*003c*/ 	.word	0xffffffff


	//   ....[5]....
        /*0040*/ 	.word	0xffffffff


	//   ....[6]....
        /*0044*/ 	.word	0xffffffff


	//   ....[7]....
        /*0048*/ 	.word	0xffffffff


	//   ....[8]....
        /*004c*/ 	.word	0xffffffff


	//   ....[9]....
        /*0050*/ 	.word	0xffffffff


	//   ....[10]....
        /*0054*/ 	.word	0xffffffff


	//   ....[11]....
        /*0058*/ 	.word	0xffffffff


	//   ....[12]....
        /*005c*/ 	.word	0xffffffff


	//   ....[13]....
        /*0060*/ 	.word	0xffffffff


	//   ....[14]....
        /*0064*/ 	.word	0xffffffff


	//   ....[15]....
        /*0068*/ 	.word	0xffffffff


	//   ....[16]....
        /*006c*/ 	.word	0xffffffff


	//   ....[17]....
        /*0070*/ 	.word	0xffffffff


	//   ....[18]....
        /*0074*/ 	.word	0xffffffff


	//   ....[19]....
        /*0078*/ 	.word	0xffffffff


	//   ....[20]....
        /*007c*/ 	.word	0xffffffff


	//----- nvinfo : EIATTR_COOP_GROUP_INSTR_OFFSETS
	.align		4
.L_1542:
        /*0080*/ 	.byte	0x04, 0x28
        /*0082*/ 	.short	(.L_1544 - .L_1543)


	//   ....[0]....
.L_1543:
        /*0084*/ 	.word	0x00001ff0


	//   ....[1]....
        /*0088*/ 	.word	0x00002010


	//   ....[2]....
        /*008c*/ 	.word	0x00002030


	//   ....[3]....
        /*0090*/ 	.word	0x00002050


	//   ....[4]....
        /*0094*/ 	.word	0x00002070


	//   ....[5]....
        /*0098*/ 	.word	0x000024a0


	//   ....[6]....
        /*009c*/ 	.word	0x000024c0


	//   ....[7]....
        /*00a0*/ 	.word	0x000024e0


	//   ....[8]....
        /*00a4*/ 	.word	0x00002500


	//   ....[9]....
        /*00a8*/ 	.word	0x00002520


	//   ....[10]....
        /*00ac*/ 	.word	0x000026d0


	//   ....[11]....
        /*00b0*/ 	.word	0x00002710


	//   ....[12]....
        /*00b4*/ 	.word	0x000027c0


	//   ....[13]....
        /*00b8*/ 	.word	0x00002820


	//   ....[14]....
        /*00bc*/ 	.word	0x00002830


	//   ....[15]....
        /*00c0*/ 	.word	0x000028a0


	//   ....[16]....
        /*00c4*/ 	.word	0x000028d0


	//   ....[17]....
        /*00c8*/ 	.word	0x00002950


	//   ....[18]....
        /*00cc*/ 	.word	0x000029a0


	//   ....[19]....
        /*00d0*/ 	.word	0x00002a40


	//   ....[20]....
        /*00d4*/ 	.word	0x00002a50


	//----- nvinfo : EIATTR_VRC_CTA_INIT_COUNT
	.align		4
.L_1544:
        /*00d8*/ 	.byte	0x02, 0x4a
	.zero		1
	.zero		1


	//----- nvinfo : EIATTR_EXIT_INSTR_OFFSETS
	.align		4
        /*00dc*/ 	.byte	0x04, 0x1c
        /*00de*/ 	.short	(.L_1546 - .L_1545)


	//   ....[0]....
.L_1545:
        /*00e0*/ 	.word	0x000003a0


	//   ....[1]....
        /*00e4*/ 	.word	0x000032d0


	//----- nvinfo : EIATTR_MAX_THREADS
	.align		4
.L_1546:
        /*00e8*/ 	.byte	0x04, 0x05
        /*00ea*/ 	.short	(.L_1548 - .L_1547)
.L_1547:
        /*00ec*/ 	.word	0x00000100
        /*00f0*/ 	.word	0x00000001
        /*00f4*/ 	.word	0x00000001


	//----- nvinfo : EIATTR_CRS_STACK_SIZE
	.align		4
.L_1548:
        /*00f8*/ 	.byte	0x04, 0x1e
        /*00fa*/ 	.short	(.L_1550 - .L_1549)
.L_1549:
        /*00fc*/ 	.word	0x00000000


	//----- nvinfo : EIATTR_CBANK_PARAM_SIZE
	.align		4
.L_1550:
        /*0100*/ 	.byte	0x03, 0x19
        /*0102*/ 	.short	0x00e8


	//----- nvinfo : EIATTR_PARAM_CBANK
	.align		4
        /*0104*/ 	.byte	0x04, 0x0a
        /*0106*/ 	.short	(.L_1552 - .L_1551)
	.align		4
.L_1551:
        /*0108*/ 	.word	index@(.nv.constant0._ZN10layer_norm31ln_parallel_residual_fwd_kernelINS_13Kernel_traitsIf6__halffS2_fjLj8192ELj1ELj1ELj8ELj16ENS_18Kernel_traits_baseILj8192EfS2_fS2_fjLj256EEEEELb0ELb1ELb1EEEvNS_9FwdParamsE)
        /*010c*/ 	.short	0x0380
        /*010e*/ 	.short	0x00e8


	//----- nvinfo : EIATTR_SW_WAR
	.align		4
.L_1552:
        /*0110*/ 	.byte	0x04, 0x36
        /*0112*/ 	.short	(.L_1554 - .L_1553)
.L_1553:
        /*0114*/ 	.word	0x00000008
.L_1554:


//--------------------- .nv.info._ZN10layer_norm31ln_parallel_residual_fwd_kernelINS_13Kernel_traitsIf6__halffS2_fjLj8192ELj1ELj1ELj8ELj16ENS_18Kernel_traits_baseILj8192EfS2_fS2_fjLj256EEEEELb1ELb0ELb0EEEvNS_9FwdParamsE --------------------------
	.section	.nv.info._ZN10layer_norm31ln_parallel_residual_fwd_kernelINS_13Kernel_traitsIf6__halffS2_fjLj8192ELj1ELj1ELj8ELj16ENS_18Kernel_traits_baseILj8192EfS2_fS2_fjLj256EEEEELb1ELb0ELb0EEEvNS_9FwdParamsE,"",@"SHT_CUDA_INFO"
	.sectionflags	@""
	.align	4


	//----- nvinfo : EIATTR_CUDA_API_VERSION
	.align		4
        /*0000*/ 	.byte	0x04, 0x37
        /*0002*/ 	.short	(.L_1556 - .L_1555)
.L_1555:
        /*0004*/ 	.word	0x00000082


	//----- nvinfo : EIATTR_KPARAM_INFO
	.align		4
.L_1556:
        /*0008*/ 	.byte	0x04, 0x17
        /*000a*/ 	.short	(.L_1558 - .L_1557)
.L_1557:
        /*000c*/ 	.word	0x00000000
        /*0010*/ 	.short	0x0000
        /*0012*/ 	.short	0x0000
        /*0014*/ 	.byte	0x00, 0xf0, 0xa1, 0x03


	//----- nvinfo : EIATTR_SPARSE_MMA_MASK
	.align		4
.L_1558:
        /*0018*/ 	.byte	0x03, 0x50
        /*001a*/ 	.short	0x0000


	//----- nvinfo : EIATTR_MAXREG_COUNT
	.align		4
        /*001c*/ 	.byte	0x03, 0x1b
        /*001e*/ 	.short	0x00ff


	//----- nvinfo : EIATTR_NUM_BARRIERS
	.align		4
        /*0020*/ 	.byte	0x02, 0x4c
        /*0022*/ 	.byte	0x01
	.zero		1


	//----- nvinfo : EIATTR_MERCURY_ISA_VERSION
	.align		4
        /*0024*/ 	.byte	0x03, 0x5f
        /*0026*/ 	.short	0x0101


	//----- nvinfo : EIATTR_COOP_GROUP_MASK_REGIDS
	.align		4
        /*0028*/ 	.byte	0x04, 0x29
        /*002a*/ 	.short	(.L_1560 - .L_1559)


	//   ....[0]....
.L_1559:
        /*002c*/ 	.word	0xffffffff


	//   ....[1]....
        /*0030*/ 	.word	0xffffffff


	//   ....[2]....
        /*0034*/ 	.word	0xffffffff


	//   ....[3]....
        /*0038*/ 	.word	0xffffffff


	//   ....[4]....
        /*003c*/ 	.word	0xffffffff


	//   ....[5]....
        /*0040*/ 	.word	0xffffffff


	//   ....[6]....
        /*0044*/ 	.word	0xffffffff


	//   ....[7]....
        /*0048*/ 	.word	0xffffffff


	//   ....[8]....
        /*004c*/ 	.word	0xffffffff


	//   ....[9]....
        /*0050*/ 	.word	0xffffffff


	//   ....[10]....
        /*0054*/ 	.word	0xffffffff


	//   ....[11]....
        /*0058*/ 	.word	0xffffffff


	//   ....[12]....
        /*005c*/ 	.word	0xffffffff


	//   ....[13]....
        /*0060*/ 	.word	0xffffffff


	//   ....[14]....
        /*0064*/ 	.word	0xffffffff


	//   ....[15]....
        /*0068*/ 	.word	0xffffffff


	//   ....[16]....
        /*006c*/ 	.word	0xffffffff


	//   ....[17]....
        /*0070*/ 	.word	0xffffffff


	//   ....[18]....
        /*0074*/ 	.word	0xffffffff


	//   ....[19]....
        /*0078*/ 	.word	0xffffffff


	//   ....[20]....
        /*007c*/ 	.word	0xffffffff


	//----- nvinfo : EIATTR_COOP_GROUP_INSTR_OFFSETS
	.align		4
.L_1560:
        /*0080*/ 	.byte	0x04, 0x28
        /*0082*/ 	.short	(.L_1562 - .L_1561)


	//   ....[0]....
.L_1561:
        /*0084*/ 	.word	0x000211c0


	//   ....[1]....
        /*0088*/ 	.word	0x000211e0


	//   ....[2]....
        /*008c*/ 	.word	0x00021200


	//   ....[3]....
        /*0090*/ 	.word	0x00021220


	//   ....[4]....
        /*0094*/ 	.word	0x00021240


	//   ....[5]....
        /*0098*/ 	.word	0x000216a0


	//   ....[6]....
        /*009c*/ 	.word	0x000216d0


	//   ....[7]....
        /*00a0*/ 	.word	0x00021700


	//   ....[8]....
        /*00a4*/ 	.word	0x00021720


	//   ....[9]....
        /*00a8*/ 	.word	0x00021750


	//   ....[10]....
        /*00ac*/ 	.word	0x000217d0


	//   ....[11]....
        /*00b0*/ 	.word	0x00021840


	//   ....[12]....
        /*00b4*/ 	.word	0x00021880


	//   ....[13]....
        /*00b8*/ 	.word	0x00021890


	//   ....[14]....
        /*00bc*/ 	.word	0x000218a0


	//   ....[15]....
        /*00c0*/ 	.word	0x00021920


	//   ....[16]....
        /*00c4*/ 	.word	0x000219a0


	//   ....[17]....
        /*00c8*/ 	.word	0x00021a30


	//   ....[18]....
        /*00cc*/ 	.word	0x00021a70


	//   ....[19]....
        /*00d0*/ 	.word	0x00021b00


	//   ....[20]....
        /*00d4*/ 	.word	0x00021b30


	//----- nvinfo : EIATTR_VRC_CTA_INIT_COUNT
	.align		4
.L_1562:
        /*00d8*/ 	.byte	0x02, 0x4a
	.zero		1
	.zero		1


	//----- nvinfo : EIATTR_EXIT_INSTR_OFFSETS
	.align		4
        /*00dc*/ 	.byte	0x04, 0x1c
        /*00de*/ 	.short	(.L_1564 - .L_1563)


	//   ....[0]....
.L_1563:
        /*00e0*/ 	.word	0x00001980


	//   ....[1]....
        /*00e4*/ 	.word	0x000228f0


	//----- nvinfo : EIATTR_MAX_THREADS
	.align		4
.L_1564:
        /*00e8*/ 	.byte	0x04, 0x05
        /*00ea*/ 	.short	(.L_1566 - .L_1565)
.L_1565:
        /*00ec*/ 	.word	0x00000100
        /*00f0*/ 	.word	0x00000001
        /*00f4*/ 	.word	0x00000001


	//----- nvinfo : EIATTR_CRS_STACK_SIZE
	.align		4
.L_1566:
        /*00f8*/ 	.byte	0x04, 0x1e
        /*00fa*/ 	.short	(.L_1568 - .L_1567)
.L_1567:
        /*00fc*/ 	.word	0x00000000


	//----- nvinfo : EIATTR_CBANK_PARAM_SIZE
	.align		4
.L_1568:
        /*0100*/ 	.byte	0x03, 0x19
        /*0102*/ 	.short	0x00e8


	//----- nvinfo : EIATTR_PARAM_CBANK
	.align		4
        /*0104*/ 	.byte	0x04, 0x0a
        /*0106*/ 	.short	(.L_1570 - .L_1569)
	.align		4
.L_1569:
        /*0108*/ 	.word	index@(.nv.constant0._ZN10layer_norm31ln_parallel_residual_fwd_kernelINS_13Kernel_traitsIf6__halffS2_fjLj8192ELj1ELj1ELj8ELj16ENS_18Kernel_traits_baseILj8192EfS2_fS2_fjLj256EEEEELb1ELb0ELb0EEEvNS_9FwdParamsE)
        /*010c*/ 	.short	0x0380
        /*010e*/ 	.short	0x00e8


	//----- nvinfo : EIATTR_SW_WAR
	.align		4
.L_1570:
        /*0110*/ 	.byte	0x04, 0x36
        /*0112*/ 	.short	(.L_1572 - .L_1571)
.L_1571:
        /*0114*/ 	.word	0x00000008
.L_1572:


//--------------------- .nv.info._ZN10layer_norm31ln_parallel_residual_fwd_kernelINS_13Kernel_traitsIf6__halffS2_fjLj8192ELj1ELj1ELj8ELj16ENS_18Kernel_traits_baseILj8192EfS2_fS2_fjLj256EEEEELb1ELb0ELb1EEEvNS_9FwdParamsE --------------------------
	.section	.nv.info._ZN10layer_norm31ln_parallel_residual_fwd_kernelINS_13Kernel_traitsIf6__halffS2_fjLj8192ELj1ELj1ELj8ELj16ENS_18Kernel_traits_baseILj8192EfS2_fS2_fjLj256EEEEELb1ELb0ELb1EEEvNS_9FwdParamsE,"",@"SHT_CUDA_INFO"
	.sectionflags	@""
	.align	4


	//----- nvinfo : EIATTR_CUDA_API_VERSION
	.align		4
        /*0000*/ 	.byte	0x04, 0x37
        /*0002*/ 	.short	(.L_1574 - .L_1573)
.L_1573:
        /*0004*/ 	.word	0x00000082


	//----- nvinfo : EIATTR_KPARAM_INFO
	.align		4
.L_1574:
        /*0008*/ 	.byte	0x04, 0x17
        /*000a*/ 	.short	(.L_1576 - .L_1575)
.L_1575:
        /*000c*/ 	.word	0x00000000
        /*0010*/ 	.short	0x0000
        /*0012*/ 	.short	0x0000
        /*0014*/ 	.byte	0x00, 0xf0, 0xa1, 0x03


	//----- nvinfo : EIATTR_SPARSE_MMA_MASK
	.align		4
.L_1576:
        /*0018*/ 	.byte	0x03, 0x50
        /*001a*/ 	.short	0x0000


	//----- nvinfo : EIATTR_MAXREG_COUNT
	.align		4
        /*001c*/ 	.byte	0x03, 0x1b
        /*001e*/ 	.short	0x00ff


	//----- nvinfo : EIATTR_NUM_BARRIERS
	.align		4
        /*0020*/ 	.byte	0x02, 0x4c
        /*0022*/ 	.byte	0x01
	.zero		1


	//----- nvinfo : EIATTR_MERCURY_ISA_VERSION
	.align		4
        /*0024*/ 	.byte	0x03, 0x5f
        /*0026*/ 	.short	0x0101


	//----- nvinfo : EIATTR_COOP_GROUP_MASK_REGIDS
	.align		4
        /*0028*/ 	.byte	0x04, 0x29
        /*002a*/ 	.short	(.L_1578 - .L_1577)


	//   ....[0]....
.L_1577:
        /*002c*/ 	.word	0xffffffff


	//   ....[1]....
        /*0030*/ 	.word	0xffffffff


	//   ....[2]....
        /*0034*/ 	.word	0xffffffff


	//   ....[3]....
        /*0038*/ 	.word	0xffffffff


	//   ....[4]....
        /*003c*/ 	.word	0xffffffff


	//   ....[5]....
        /*0040*/ 	.word	0xffffffff


	//   ....[6]....
        /*0044*/ 	.word	0xffffffff


	//   ....[7]....
        /*0048*/ 	.word	0xffffffff


	//   ....[8]....
        /*004c*/ 	.word	0xffffffff


	//   ....[9]....
        /*0050*/ 	.word	0xffffffff


	//   ....[10]....
        /*0054*/ 	.word	0xffffffff


	//   ....[11]....
        /*0058*/ 	.word	0xffffffff


	//   ....[12]....
        /*005c*/ 	.word	0xffffffff


	//   ....[13]....
        /*0060*/ 	.word	0xffffffff


	//   ....[14]....
        /*0064*/ 	.word	0xffffffff


	//   ....[15]....
        /*0068*/ 	.word	0xffffffff


	//   ....[16]....
        /*006c*/ 	.word	0xffffffff


	//   ....[17]....
        /*0070*/ 	.word	0xffffffff


	//   ....[18]....
        /*0074*/ 	.word	0xffffffff


	//   ....[19]....
        /*0078*/ 	.word	0xffffffff


	//   ....[20]....
        /*007c*/ 	.word	0xffffffff


	//----- nvinfo : EIATTR_COOP_GROUP_INSTR_OFFSETS
	.align		4
.L_1578:
        /*0080*/ 	.byte	0x04, 0x28
        /*0082*/ 	.short	(.L_1580 - .L_1579)


	//   ....[0]....
.L_1579:
        /*0084*/ 	.word	0x0001e8a0


	//   ....[1]....
        /*0088*/ 	.word	0x0001e8c0


	//   ....[2]....
        /*008c*/ 	.word	0x0001e8e0


	//   ....[3]....
        /*0090*/ 	.word	0x0001e900


	//   ....[4]....
        /*0094*/ 	.word	0x0001e920


	//   ....[5]....
        /*0098*/ 	.word	0x0001ed50


	//   ....[6]....
        /*009c*/ 	.word	0x0001ed80


	//   ....[7]....
        /*00a0*/ 	.word	0x0001edb0


	//   ....[8]....
        /*00a4*/ 	.word	0x0001edd0


	//   ....[9]....
        /*00a8*/ 	.word	0x0001ee00


	//   ....[10]....
        /*00ac*/ 	.word	0x0001ee80


	//   ....[11]....
        /*00b0*/ 	.word	0x0001eef0


	//   ....[12]....
        /*00b4*/ 	.word	0x0001ef30


	//   ....[13]....
        /*00b8*/ 	.word	0x0001ef40


	//   ....[14]....
        /*00bc*/ 	.word	0x0001efc0


	//   ....[15]....
        /*00c0*/ 	.word	0x0001f000


	//   ....[16]....
        /*00c4*/ 	.word	0x0001f020


	//   ....[17]....
        /*00c8*/ 	.word	0x0001f0a0


	//   ....[18]....
        /*00cc*/ 	.word	0x0001f110


	//   ....[19]....
        /*00d0*/ 	.word	0x0001f180


	//   ....[20]....
        /*00d4*/ 	.word	0x0001f1d0


	//----- nvinfo : EIATTR_VRC_CTA_INIT_COUNT
	.align		4
.L_1580:
        /*00d8*/ 	.byte	0x02, 0x4a
	.zero		1
	.zero		1


	//----- nvinfo : EIATTR_EXIT_INSTR_OFFSETS
	.align		4
        /*00dc*/ 	.byte	0x04, 0x1c
        /*00de*/ 	.short	(.L_1582 - .L_1581)


	//   ....[0]....
.L_1581:
        /*00e0*/ 	.word	0x00000e50


	//   ....[1]....
        /*00e4*/ 	.word	0x0001fe20


	//----- nvinfo : EIATTR_MAX_THREADS
	.align		4
.L_1582:
        /*00e8*/ 	.byte	0x04, 0x05
        /*00ea*/ 	.short	(.L_1584 - .L_1583)
.L_1583:
        /*00ec*/ 	.word	0x00000100
        /*00f0*/ 	.word	0x00000001
        /*00f4*/ 	.word	0x00000001


	//----- nvinfo : EIATTR_CBANK_PARAM_SIZE
	.align		4
.L_1584:
        /*00f8*/ 	.byte	0x03, 0x19
        /*00fa*/ 	.short	0x00e8


	//----- nvinfo : EIATTR_PARAM_CBANK
	.align		4
        /*00fc*/ 	.byte	0x04, 0x0a
        /*00fe*/ 	.short	(.L_1586 - .L_1585)
	.align		4
.L_1585:
        /*0100*/ 	.word	index@(.nv.constant0._ZN10layer_norm31ln_parallel_residual_fwd_kernelINS_13Kernel_traitsIf6__halffS2_fjLj8192ELj1ELj1ELj8ELj16ENS_18Kernel_traits_baseILj8192EfS2_fS2_fjLj256EEEEELb1ELb0ELb1EEEvNS_9FwdParamsE)
        /*0104*/ 	.short	0x0380
        /*0106*/ 	.short	0x00e8


	//----- nvinfo : EIATTR_SW_WAR
	.align		4
.L_1586:
        /*0108*/ 	.byte	0x04, 0x36
        /*010a*/ 	.short	(.L_1588 - .L_1587)
.L_1587:
        /*010c*/ 	.word	0x00000008
.L_1588:


//--------------------- .nv.info._ZN10layer_norm31ln_parallel_residual_fwd_kernelINS_13Kernel_traitsIf6__halffS2_fjLj8192ELj1ELj1ELj8ELj16ENS_18Kernel_traits_baseILj8192EfS2_fS2_fjLj256EEEEELb1ELb1ELb0EEEvNS_9FwdParamsE --------------------------
	.section	.nv.info._ZN10layer_norm31ln_parallel_residual_fwd_kernelINS_13Kernel_traitsIf6__halffS2_fjLj8192ELj1ELj1ELj8ELj16ENS_18Kernel_traits_baseILj8192EfS2_fS2_fjLj256EEEEELb1ELb1ELb0EEEvNS_9FwdParamsE,"",@"SHT_CUDA_INFO"
	.sectionflags	@""
	.align	4


	//----- nvinfo : EIATTR_CUDA_API_VERSION
	.align		4
        /*0000*/ 	.byte	0x04, 0x37
        /*0002*/ 	.short	(.L_1590 - .L_1589)
.L_1589:
        /*0004*/ 	.word	0x00000082


	//----- nvinfo : EIATTR_KPARAM_INFO
	.align		4
.L_1590:
        /*0008*/ 	.byte	0x04, 0x17
        /*000a*/ 	.short	(.L_1592 - .L_1591)
.L_1591:
        /*000c*/ 	.word	0x00000000
        /*0010*/ 	.short	0x0000
        /*0012*/ 	.short	0x0000
        /*0014*/ 	.byte	0x00, 0xf0, 0xa1, 0x03


	//----- nvinfo : EIATTR_SPARSE_MMA_MASK
	.align		4
.L_1592:
        /*0018*/ 	.byte	0x03, 0x50
        /*001a*/ 	.short	0x0000


	//----- nvinfo : EIATTR_MAXREG_COUNT
	.align		4
        /*001c*/ 	.byte	0x03, 0x1b
        /*001e*/ 	.short	0x00ff


	//----- nvinfo : EIATTR_NUM_BARRIERS
	.align		4
        /*0020*/ 	.byte	0x02, 0x4c
        /*0022*/ 	.byte	0x01
	.zero		1


	//----- nvinfo : EIATTR_MERCURY_ISA_VERSION
	.align		4
        /*0024*/ 	.byte	0x03, 0x5f
        /*0026*/ 	.short	0x0101


	//----- nvinfo : EIATTR_COOP_GROUP_MASK_REGIDS
	.align		4
        /*0028*/ 	.byte	0x04, 0x29
        /*002a*/ 	.short	(.L_1594 - .L_1593)


	//   ....[0]....
.L_1593:
        /*002c*/ 	.word	0xffffffff


	//   ....[1]....
        /*0030*/ 	.word	0xffffffff


	//   ....[2]....
        /*0034*/ 	.word	0xffffffff


	//   ....[3]....
        /*0038*/ 	.word	0xffffffff


	//   ....[4]....
        /*003c*/ 	.word	0xffffffff


	//   ....[5]....
        /*0040*/ 	.word	0xffffffff


	//   ....[6]....
        /*0044*/ 	.word	0xffffffff


	//   ....[7]....
        /*0048*/ 	.word	0xffffffff


	//   ....[8]....
        /*004c*/ 	.word	0xffffffff


	//   ....[9]....
        /*0050*/ 	.word	0xffffffff


	//   ....[10]....
        /*0054*/ 	.word	0xffffffff


	//   ....[11]....
        /*0058*/ 	.word	0xffffffff


	//   ....[12]....
        /*005c*/ 	.word	0xffffffff


	//   ....[13]....
        /*0060*/ 	.word	0xffffffff


	//   ....[14]....
        /*0064*/ 	.word	0xffffffff


	//   ....[15]....
        /*0068*/ 	.word	0xffffffff


	//   ....[16]....
        /*006c*/ 	.word	0xffffffff


	//   ....[17]....
        /*0070*/ 	.word	0xffffffff


	//   ....[18]....
        /*0074*/ 	.word	0xffffffff


	//   ....[19]....
        /*0078*/ 	.word	0xffffffff


	//   ....[20]....
        /*007c*/ 	.word	0xffffffff


	//----- nvinfo : EIATTR_COOP_GROUP_INSTR_OFFSETS
	.align		4
.L_1594:
        /*0080*/ 	.byte	0x04, 0x28
        /*0082*/ 	.short	(.L_1596 - .L_1595)


	//   ....[0]....
.L_1595:
        /*0084*/ 	.word	0x00026c50


	//   ....[1]....
        /*0088*/ 	.word	0x00026c70


	//   ....[2]....
        /*008c*/ 	.word	0x00026c90


	//   ....[3]....
        /*0090*/ 	.word	0x00026cb0


	//   ....[4]....
        /*0094*/ 	.word	0x00026cd0


	//   ....[5]....
        /*0098*/ 	.word	0x00027110


	//   ....[6]....
        /*009c*/ 	.word	0x00027130


	//   ....[7]....
        /*00a0*/ 	.word	0x00027160


	//   ....[8]....
        /*00a4*/ 	.word	0x00027190


	//   ....[9]....
        /*00a8*/ 	.word	0x000271c0


	//   ....[10]....
        /*00ac*/ 	.word	0x00027360


	//   ....[11]....
        /*00b0*/ 	.word	0x000273a0


	//   ....[12]....
        /*00b4*/ 	.word	0x000273b0


	//   ....[13]....
        /*00b8*/ 	.word	0x000273f0


	//   ....[14]....
        /*00bc*/ 	.word	0x000274d0


	//   ....[15]....
        /*00c0*/ 	.word	0x000274f0


	//   ....[16]....
        /*00c4*/ 	.word	0x00027510


	//   ....[17]....
        /*00c8*/ 	.word	0x000275b0


	//   ....[18]....
        /*00cc*/ 	.word	0x00027600


	//   ....[19]....
        /*00d0*/ 	.word	0x000276a0


	//   ....[20]....
        /*00d4*/ 	.word	0x000276d0


	//----- nvinfo : EIATTR_VRC_CTA_INIT_COUNT
	.align		4
.L_1596:
        /*00d8*/ 	.byte	0x02, 0x4a
	.zero		1
	.zero		1


	//----- nvinfo : EIATTR_EXIT_INSTR_OFFSETS
	.align		4
        /*00dc*/ 	.byte	0x04, 0x1c
        /*00de*/ 	.short	(.L_1598 - .L_1597)


	//   ....[0]....
.L_1597:
        /*00e0*/ 	.word	0x00000850


	//   ....[1]....
        /*00e4*/ 	.word	0x000280b0


	//----- nvinfo : EIATTR_MAX_THREADS
	.align		4
.L_1598:
        /*00e8*/ 	.byte	0x04, 0x05
        /*00ea*/ 	.short	(.L_1600 - .L_1599)
.L_1599:
        /*00ec*/ 	.word	0x00000100
        /*00f0*/ 	.word	0x00000001
        /*00f4*/ 	.word	0x00000001


	//----- nvinfo : EIATTR_CRS_STACK_SIZE
	.align		4
.L_1600:
        /*00f8*/ 	.byte	0x04, 0x1e
        /*00fa*/ 	.short	(.L_1602 - .L_1601)
.L_1601:
        /*00fc*/ 	.word	0x00000000


	//----- nvinfo : EIATTR_CBANK_PARAM_SIZE
	.align		4
.L_1602:
        /*0100*/ 	.byte	0x03, 0x19
        /*0102*/ 	.short	0x00e8


	//----- nvinfo : EIATTR_PARAM_CBANK
	.align		4
        /*0104*/ 	.byte	0x04, 0x0a
        /*0106*/ 	.short	(.L_1604 - .L_1603)
	.align		4
.L_1603:
        /*0108*/ 	.word	index@(.nv.constant0._ZN10layer_norm31ln_parallel_residual_fwd_kernelINS_13Kernel_traitsIf6__halffS2_fjLj8192ELj1ELj1ELj8ELj16ENS_18Kernel_traits_baseILj8192EfS2_fS2_fjLj256EEEEELb1ELb1ELb0EEEvNS_9FwdParamsE)
        /*010c*/ 	.short	0x0380
        /*010e*/ 	.short	0x00e8


	//----- nvinfo : EIATTR_SW_WAR
	.align		4
.L_1604:
        /*0110*/ 	.byte	0x04, 0x36
        /*0112*/ 	.short	(.L_1606 - .L_1605)
.L_1605:
        /*0114*/ 	.word	0x00000008
.L_1606:


//--------------------- .nv.info._ZN10layer_norm31ln_parallel_residual_fwd_kernelINS_13Kernel_traitsIf6__halffS2_fjLj8192ELj1ELj1ELj8ELj16ENS_18Kernel_traits_baseILj8192EfS2_fS2_fjLj256EEEEELb1ELb1ELb1EEEvNS_9FwdParamsE --------------------------
	.section	.nv.info._ZN10layer_norm31ln_parallel_residual_fwd_kernelINS_13Kernel_traitsIf6__halffS2_fjLj8192ELj1ELj1ELj8ELj16ENS_18Kernel_traits_baseILj8192EfS2_fS2_fjLj256EEEEELb1ELb1ELb1EEEvNS_9FwdParamsE,"",@"SHT_CUDA_INFO"
	.sectionflags	@""
	.align	4


	//----- nvinfo : EIATTR_CUDA_API_VERSION
	.align		4
        /*0000*/ 	.byte	0x04, 0x37
        /*0002*/ 	.short	(.L_1608 - .L_1607)
.L_1607:
        /*0004*/ 	.word	0x00000082


	//----- nvinfo : EIATTR_KPARAM_INFO
	.align		4
.L_1608:
        /*0008*/ 	.byte	0x04, 0x17
        /*000a*/ 	.short	(.L_1610 - .L_1609)
.L_1609:
        /*000c*/ 	.word	0x00000000
        /*0010*/ 	.short	0x0000
        /*0012*/ 	.short	0x0000
        /*0014*/ 	.byte	0x00, 0xf0, 0xa1, 0x03


	//----- nvinfo : EIATTR_SPARSE_MMA_MASK
	.align		4
.L_1610:
        /*0018*/ 	.byte	0x03, 0x50
        /*001a*/ 	.short	0x0000


	//----- nvinfo : EIATTR_MAXREG_COUNT
	.align		4
        /*001c*/ 	.byte	0x03, 0x1b
        /*001e*/ 	.short	0x00ff


	//----- nvinfo : EIATTR_NUM_BARRIERS
	.align		4
        /*0020*/ 	.byte	0x02, 0x4c
        /*0022*/ 	.byte	0x01
	.zero		1


	//----- nvinfo : EIATTR_MERCURY_ISA_VERSION
	.align		4
        /*0024*/ 	.byte	0x03, 0x5f
        /*0026*/ 	.short	0x0101


	//----- nvinfo : EIATTR_COOP_GROUP_MASK_REGIDS
	.align		4
        /*0028*/ 	.byte	0x04, 0x29
        /*002a*/ 	.short	(.L_1612 - .L_1611)


	//   ....[0]....
.L_1611:
        /*002c*/ 	.word	0xffffffff


	//   ....[1]....
        /*0030*/ 	.word	0xffffffff


	//   ....[2]....
        /*0034*/ 	.word	0xffffffff


	//   ....[3]....
        /*0038*/ 	.word	0xffffffff


	//   ....[4]....
        /*003c*/ 	.word	0xffffffff


	//   ....[5]....
        /*0040*/ 	.word	0xffffffff


	//   ....[6]....
        /*0044*/ 	.word	0xffffffff


	//   ....[7]....
        /*0048*/ 	.word	0xffffffff


	//   ....[8]....
        /*004c*/ 	.word	0xffffffff


	//   ....[9]....
        /*0050*/ 	.word	0xffffffff


	//   ....[10]....
        /*0054*/ 	.word	0xffffffff


	//   ....[11]....
        /*0058*/ 	.word	0xffffffff


	//   ....[12]....
        /*005c*/ 	.word	0xffffffff


	//   ....[13]....
        /*0060*/ 	.word	0xffffffff


	//   ....[14]....
        /*0064*/ 	.word	0xffffffff


	//   ....[15]....
        /*0068*/ 	.word	0xffffffff


	//   ....[16]....
        /*006c*/ 	.word	0xffffffff


	//   ....[17]....
        /*0070*/ 	.word	0xffffffff


	//   ....[18]....
        /*0074*/ 	.word	0xffffffff


	//   ....[19]....
        /*0078*/ 	.word	0xffffffff


	//   ....[20]....
        /*007c*/ 	.word	0xffffffff


	//----- nvinfo : EIATTR_COOP_GROUP_INSTR_OFFSETS
	.align		4
.L_1612:
        /*0080*/ 	.byte	0x04, 0x28
        /*0082*/ 	.short	(.L_1614 - .L_1613)


	//   ....[0]....
.L_1613:
        /*0084*/ 	.word	0x00021580


	//   ....[1]....
        /*0088*/ 	.word	0x000215b0


	//   ....[2]....
        /*008c*/ 	.word	0x000215d0


	//   ....[3]....
        /*0090*/ 	.word	0x000215f0


	//   ....[4]....
        /*0094*/ 	.word	0x00021610


	//   ....[5]....
        /*0098*/ 	.word	0x00021a50


	//   ....[6]....
        /*009c*/ 	.word	0x00021a80


	//   ....[7]....
        /*00a0*/ 	.word	0x00021aa0


	//   ....[8]....
        /*00a4*/ 	.word	0x00021ac0


	//   ....[9]....
        /*00a8*/ 	.word	0x00021ae0


	//   ....[10]....
        /*00ac*/ 	.word	0x00021c90


	//   ....[11]....
        /*00b0*/ 	.word	0x00021cd0


	//   ....[12]....
        /*00b4*/ 	.word	0x00021ce0


	//   ....[13]....
        /*00b8*/ 	.word	0x00021d30


	//   ....[14]....
        /*00bc*/ 	.word	0x00021df0


	//   ....[15]....
        /*00c0*/ 	.word	0x00021e20


	//   ....[16]....
        /*00c4*/ 	.word	0x00021e40


	//   ....[17]....
        /*00c8*/ 	.word	0x00021eb0


	//   ....[18]....
        /*00cc*/ 	.word	0x00021f30


	//   ....[19]....
        /*00d0*/ 	.word	0x00021fb0


	//   ....[20]....
        /*00d4*/ 	.word	0x00021ff0


	//----- nvinfo : EIATTR_VRC_CTA_INIT_COUNT
	.align		4
.L_1614:
        /*00d8*/ 	.byte	0x02, 0x4a
	.zero		1
	.zero		1


	//----- nvinfo : EIATTR_EXIT_INSTR_OFFSETS
	.align		4
        /*00dc*/ 	.byte	0x04, 0x1c
        /*00de*/ 	.short	(.L_1616 - .L_1615)


	//   ....[0]....
.L_1615:
        /*00e0*/ 	.word	0x00000590


	//   ....[1]....
        /*00e4*/ 	.word	0x00022890


	//----- nvinfo : EIATTR_MAX_THREADS
	.align		4
.L_1616:
        /*00e8*/ 	.byte	0x04, 0x05
        /*00ea*/ 	.short	(.L_1618 - .L_1617)
.L_1617:
        /*00ec*/ 	.word	0x00000100
        /*00f0*/ 	.word	0x00000001
        /*00f4*/ 	.word	0x00000001


	//----- nvinfo : EIATTR_CRS_STACK_SIZE
	.align		4
.L_1618:
        /*00f8*/ 	.byte	0x04, 0x1e
        /*00fa*/ 	.short	(.L_1620 - .L_1619)
.L_1619:
        /*00fc*/ 	.word	0x00000000


	//----- nvinfo : EIATTR_CBANK_PARAM_SIZE
	.align		4
.L_1620:
        /*0100*/ 	.byte	0x03, 0x19
        /*0102*/ 	.short	0x00e8


	//----- nvinfo : EIATTR_PARAM_CBANK
	.align		4
        /*0104*/ 	.byte	0x04, 0x0a
        /*0106*/ 	.short	(.L_1622 - .L_1621)
	.align		4
.L_1621:
        /*0108*/ 	.word	index@(.nv.constant0._ZN10layer_norm31ln_parallel_residual_fwd_kernelINS_13Kernel_traitsIf6__halffS2_fjLj8192ELj1ELj1ELj8ELj16ENS_18Kernel_traits_baseILj8192EfS2_fS2_fjLj256EEEEELb1ELb1ELb1EEEvNS_9FwdParamsE)
        /*010c*/ 	.short	0x0380
        /*010e*/ 	.short	0x00e8


	//----- nvinfo : EIATTR_SW_WAR
	.align		4
.L_1622:
        /*0110*/ 	.byte	0x04, 0x36
        /*0112*/ 	.short	(.L_1624 - .L_1623)
.L_1623:
        /*0114*/ 	.word	0x00000008
.L_1624:


//--------------------- .nv.info._ZN10layer_norm31ln_parallel_residual_fwd_kernelINS_13Kernel_traitsI6__halfffffjLj8192ELj1ELj1ELj8ELj16ENS_18Kernel_traits_baseILj8192ES2_ffffjLj256EEEEELb0ELb0ELb0EEEvNS_9FwdParamsE --------------------------
	.section	.nv.info._ZN10layer_norm31ln_parallel_residual_fwd_kernelINS_13Kernel_traitsI6__halfffffjLj8192ELj1ELj1ELj8ELj16ENS_18Kernel_traits_baseILj8192ES2_ffffjLj256EEEEELb0ELb0ELb0EEEvNS_9FwdParamsE,"",@"SHT_CUDA_INFO"
	.sectionflags	@""
	.align	4


	//----- nvinfo : EIATTR_CUDA_API_VERSION
	.align		4
        /*0000*/ 	.byte	0x04, 0x37
        /*0002*/ 	.short	(.L_1626 - .L_1625)
.L_1625:
        /*0004*/ 	.word	0x00000082


	//----- nvinfo : EIATTR_KPARAM_INFO
	.align		4
.L_1626:
        /*0008*/ 	.byte	0x04, 0x17
        /*000a*/ 	.short	(.L_1628 - .L_1627)
.L_1627:
        /*000c*/ 	.word	0x00000000
        /*0010*/ 	.short	0x0000
        /*0012*/ 	.short	0x0000
        /*0014*/ 	.byte	0x00, 0xf0, 0xa1, 0x03


	//----- nvinfo : EIATTR_SPARSE_MMA_MASK
	.align		4
.L_1628:
        /*0018*/ 	.byte	0x03, 0x50
        /*001a*/ 	.short	0x0000


	//----- nvinfo : EIATTR_MAXREG_COUNT
	.align		4
        /*001c*/ 	.byte	0x03, 0x1b
        /*001e*/ 	.short	0x00ff


	//----- nvinfo : EIATTR_NUM_BARRIERS
	.align		4
        /*0020*/ 	.byte	0x02, 0x4c
        /*0022*/ 	.byte	0x01
	.zero		1


	//----- nvinfo : EIATTR_MERCURY_ISA_VERSION
	.align		4
        /*0024*/ 	.byte	0x03, 0x5f
        /*0026*/ 	.short	0x0101


	//----- nvinfo : EIATTR_COOP_GROUP_MASK_REGIDS
	.align		4
        /*0028*/ 	.byte	0x04, 0x29
        /*002a*/ 	.short	(.L_1630 - .L_1629)


	//   ....[0]....
.L_1629:
        /*002c*/ 	.word	0xffffffff


	//   ....[1]....
        /*0030*/ 	.word	0xffffffff


	//   ....[2]....
        /*0034*/ 	.word	0xffffffff


	//   ....[3]....
        /*0038*/ 	.word	0xffffffff


	//   ....[4]....
        /*003c*/ 	.word	0xffffffff


	//   ....[5]....
        /*0040*/ 	.word	0xffffffff


	//   ....[6]....
        /*0044*/ 	.word	0xffffffff


	//   ....[7]....
        /*0048*/ 	.word	0xffffffff


	//   ....[8]....
        /*004c*/ 	.word	0xffffffff


	//   ....[9]....
        /*0050*/ 	.word	0xffffffff


	//   ....[10]....
        /*0054*/ 	.word	0xffffffff


	//   ....[11]....
        /*0058*/ 	.word	0xffffffff


	//   ....[12]....
        /*005c*/ 	.word	0xffffffff


	//   ....[13]....
        /*0060*/ 	.word	0xffffffff


	//   ....[14]....
        /*0064*/ 	.word	0xffffffff


	//   ....[15]....
        /*0068*/ 	.word	0xffffffff


	//   ....[16]....
        /*006c*/ 	.word	0xffffffff


	//   ....[17]....
        /*0070*/ 	.word	0xffffffff


	//   ....[18]....
        /*0074*/ 	.word	0xffffffff


	//   ....[19]....
        /*0078*/ 	.word	0xffffffff


	//   ....[20]....
        /*007c*/ 	.word	0xffffffff


	//----- nvinfo : EIATTR_COOP_GROUP_INSTR_OFFSETS
	.align		4
.L_1630:
        /*0080*/ 	.byte	0x04, 0x28
        /*0082*/ 	.short	(.L_1632 - .L_1631)


	//   ....[0]....
.L_1631:
        /*0084*/ 	.word	0x000047a0


	//   ....[1]....
        /*0088*/ 	.word	0x000047c0


	//   ....[2]....
        /*008c*/ 	.word	0x000047e0


	//   ....[3]....
        /*0090*/ 	.word	0x00004800


	//   ....[4]....
        /*0094*/ 	.word	0x00004820


	//   ....[5]....
        /*0098*/ 	.word	0x00004cf0


	//   ....[6]....
        /*009c*/ 	.word	0x00004d10


	//   ....[7]....
        /*00a0*/ 	.word	0x00004d30


	//   ....[8]....
        /*00a4*/ 	.word	0x00004d50


	//   ....[9]....
        /*00a8*/ 	.word	0x00004d70


	//   ....[10]....
        /*00ac*/ 	.word	0x00004f00


	//   ....[11]....
        /*00b0*/ 	.word	0x00004f30


	//   ....[12]....
        /*00b4*/ 	.word	0x00004f70


	//   ....[13]....
        /*00b8*/ 	.word	0x00005020


	//   ....[14]....
        /*00bc*/ 	.word	0x00005050


	//   ....[15]....
        /*00c0*/ 	.word	0x00005100


	//   ....[16]....
        /*00c4*/ 	.word	0x00005180


	//   ....[17]....
        /*00c8*/ 	.word	0x000051c0


	//   ....[18]....
        /*00cc*/ 	.word	0x00005220


	//   ....[19]....
        /*00d0*/ 	.word	0x00005260


	//   ....[20]....
        /*00d4*/ 	.word	0x000052a0


	//----- nvinfo : EIATTR_VRC_CTA_INIT_COUNT
	.align		4
.L_1632:
        /*00d8*/ 	.byte	0x02, 0x4a
	.zero		1
	.zero		1


	//----- nvinfo : EIATTR_EXIT_INSTR_OFFSETS
	.align		4
        /*00dc*/ 	.byte	0x04, 0x1c
        /*00de*/ 	.short	(.L_1634 - .L_1633)


	//   ....[0]....
.L_1633:
        /*00e0*/ 	.word	0x00001b10


	//   ....[1]....
        /*00e4*/ 	.word	0x00006890


	//----- nvinfo : EIATTR_MAX_THREADS
	.align		4
.L_1634:
        /*00e8*/ 	.byte	0x04, 0x05
        /*00ea*/ 	.short	(.L_1636 - .L_1635)
.L_1635:
        /*00ec*/ 	.word	0x00000100
        /*00f0*/ 	.word	0x00000001
        /*00f4*/ 	.word	0x00000001


	//----- nvinfo : EIATTR_CRS_STACK_SIZE
	.align		4
.L_1636:
        /*00f8*/ 	.byte	0x04, 0x1e
        /*00fa*/ 	.short	(.L_1638 - .L_1637)
.L_1637:
        /*00fc*/ 	.word	0x00000000


	//----- nvinfo : EIATTR_CBANK_PARAM_SIZE
	.align		4
.L_1638:
        /*0100*/ 	.byte	0x03, 0x19
        /*0102*/ 	.short	0x00e8


	//----- nvinfo : EIATTR_PARAM_CBANK
	.align		4
        /*0104*/ 	.byte	0x04, 0x0a
        /*0106*/ 	.short	(.L_1640 - .L_1639)
	.align		4
.L_1639:
        /*0108*/ 	.word	index@(.nv.constant0._ZN10layer_norm31ln_parallel_residual_fwd_kernelINS_13Kernel_traitsI6__halfffffjLj8192ELj1ELj1ELj8ELj16ENS_18Kernel_traits_baseILj8192ES2_ffffjLj256EEEEELb0ELb0ELb0EEEvNS_9FwdParamsE)
        /*010c*/ 	.short	0x0380
        /*010e*/ 	.short	0x00e8


	//----- nvinfo : EIATTR_SW_WAR
	.align		4
.L_1640:
        /*0110*/ 	.byte	0x04, 0x36
        /*0112*/ 	.short	(.L_1642 - .L_1641)
.L_1641:
        /*0114*/ 	.word	0x00000008
.L_1642:


//--------------------- .nv.info._ZN10layer_norm31ln_parallel_residual_fwd_kernelINS_13Kernel_traitsI6__halfffffjLj8192ELj1ELj1ELj8ELj16ENS_18Kernel_traits_baseILj8192ES2_ffffjLj256EEEEELb0ELb0ELb1EEEvNS_9FwdParamsE --------------------------
	.section	.nv.info._ZN10layer_norm31ln_parallel_residual_fwd_kernelINS_13Kernel_traitsI6__halfffffjLj8192ELj1ELj1ELj8ELj16ENS_18Kernel_traits_baseILj8192ES2_ffffjLj256EEEEELb0ELb0ELb1EEEvNS_9FwdParamsE,"",@"SHT_CUDA_INFO"
	.sectionflags	@""
	.align	4


	//----- nvinfo : EIATTR_CUDA_API_VERSION
	.align		4
        /*0000*/ 	.byte	0x04, 0x37
        /*0002*/ 	.short	(.L_1644 - .L_1643)
.L_1643:
        /*0004*/ 	.word	0x00000082


	//----- nvinfo : EIATTR_KPARAM_INFO
	.align		4
.L_1644:
        /*0008*/ 	.byte	0x04, 0x17
        /*000a*/ 	.short	(.L_1646 - .L_1645)
.L_1645:
        /*000c*/ 	.word	0x00000000
        /*0010*/ 	.short	0x0000
        /*0012*/ 	.short	0x0000
        /*0014*/ 	.byte	0x00, 0xf0, 0xa1, 0x03


	//----- nvinfo : EIATTR_SPARSE_MMA_MASK
	.align		4
.L_1646:
        /*0018*/ 	.byte	0x03, 0x50
        /*001a*/ 	.short	0x0000


	//----- nvinfo : EIATTR_MAXREG_COUNT
	.align		4
        /*001c*/ 	.byte	0x03, 0x1b
        /*001e*/ 	.short	0x00ff


	//----- nvinfo : EIATTR_NUM_BARRIERS
	.align		4
        /*0020*/ 	.byte	0x02, 0x4c
        /*0022*/ 	.byte	0x01
	.zero		1


	//----- nvinfo : EIATTR_MERCURY_ISA_VERSION
	.align		4
        /*0024*/ 	.byte	0x03, 0x5f
        /*0026*/ 	.short	0x0101


	//----- nvinfo : EIATTR_COOP_GROUP_MASK_REGIDS
	.align		4
        /*0028*/ 	.byte	0x04, 0x29
        /*002a*/ 	.short	(.L_1648 - .L_1647)


	//   ....[0]....
.L_1647:
        /*002c*/ 	.word	0xffffffff


	//   ....[1]....
        /*0030*/ 	.word	0xffffffff


	//   ....[2]....
        /*0034*/ 	.word	0xffffffff


	//   ....[3]....
        /*0038*/ 	.word	0xffffffff


	//   ....[4]....
        /*003c*/ 	.word	0xffffffff


	//   ....[5]....
        /*0040*/ 	.word	0xffffffff


	//   ....[6]....
        /*0044*/ 	.word	0xffffffff


	//   ....[7]....
        /*0048*/ 	.word	0xffffffff


	//   ....[8]....
        /*004c*/ 	.word	0xffffffff


	//   ....[9]....
        /*0050*/ 	.word	0xffffffff


	//   ....[10]....
        /*0054*/ 	.word	0xffffffff


	//   ....[11]....
        /*0058*/ 	.word	0xffffffff


	//   ....[12]....
        /*005c*/ 	.word	0xffffffff


	//   ....[13]....
        /*0060*/ 	.word	0xffffffff


	//   ....[14]....
        /*0064*/ 	.word	0xffffffff


	//   ....[15]....
        /*0068*/ 	.word	0xffffffff


	//   ....[16]....
        /*006c*/ 	.word	0xffffffff


	//   ....[17]....
        /*0070*/ 	.word	0xffffffff


	//   ....[18]....
        /*0074*/ 	.word	0xffffffff


	//   ....[19]....
        /*0078*/ 	.word	0xffffffff


	//   ....[20]....
        /*007c*/ 	.word	0xffffffff


	//----- nvinfo : EIATTR_COOP_GROUP_INSTR_OFFSETS
	.align		4
.L_1648:
        /*0080*/ 	.byte	0x04, 0x28
        /*0082*/ 	.short	(.L_1650 - .L_1649)


	//   ....[0]....
.L_1649:
        /*0084*/ 	.word	0x00002f30


	//   ....[1]....
        /*0088*/ 	.word	0x00002f50


	//   ....[2]....
        /*008c*/ 	.word	0x00002f70


	//   ....[3]....
        /*0090*/ 	.word	0x00002f90


	//   ....[4]....
        /*0094*/ 	.word	0x00002fb0


	//   ....[5]....
        /*0098*/ 	.word	0x000033e0


	//   ....[6]....
        /*009c*/ 	.word	0x00003400


	//   ....[7]....
        /*00a0*/ 	.word	0x00003420


	//   ....[8]....
        /*00a4*/ 	.word	0x00003450


	//   ....[9]....
        /*00a8*/ 	.word	0x00003490


	//   ....[10]....
        /*00ac*/ 	.word	0x00003640


	//   ....[11]....
        /*00b0*/ 	.word	0x00003680


	//   ....[12]....
        /*00b4*/ 	.word	0x000036a0


	//   ....[13]....
        /*00b8*/ 	.word	0x000036e0


	//   ....[14]....
        /*00bc*/ 	.word	0x000037b0


	//   ....[15]....
        /*00c0*/ 	.word	0x000037e0


	//   ....[16]....
        /*00c4*/ 	.word	0x00003800


	//   ....[17]....
        /*00c8*/ 	.word	0x000038a0


	//   ....[18]....
        /*00cc*/ 	.word	0x00003910


	//   ....[19]....
        /*00d0*/ 	.word	0x000039b0


	//   ....[20]....
        /*00d4*/ 	.word	0x000039e0


	//----- nvinfo : EIATTR_VRC_CTA_INIT_COUNT
	.align		4
.L_1650:
        /*00d8*/ 	.byte	0x02, 0x4a
	.zero		1
	.zero		1


	//----- nvinfo : EIATTR_EXIT_INSTR_OFFSETS
	.align		4
        /*00dc*/ 	.byte	0x04, 0x1c
        /*00de*/ 	.short	(.L_1652 - .L_1651)


	//   ....[0]....
.L_1651:
        /*00e0*/ 	.word	0x00000b10


	//   ....[1]....
        /*00e4*/ 	.word	0x00004cd0


	//----- nvinfo : EIATTR_MAX_THREADS
	.align		4
.L_1652:
        /*00e8*/ 	.byte	0x04, 0x05
        /*00ea*/ 	.short	(.L_1654 - .L_1653)
.L_1653:
        /*00ec*/ 	.word	0x00000100
        /*00f0*/ 	.word	0x00000001
        /*00f4*/ 	.word	0x00000001


	//----- nvinfo : EIATTR_CRS_STACK_SIZE
	.align		4
.L_1654:
        /*00f8*/ 	.byte	0x04, 0x1e
        /*00fa*/ 	.short	(.L_1656 - .L_1655)
.L_1655:
        /*00fc*/ 	.word	0x00000000


	//----- nvinfo : EIATTR_CBANK_PARAM_SIZE
	.align		4
.L_1656:
        /*0100*/ 	.byte	0x03, 0x19
        /*0102*/ 	.short	0x00e8


	//----- nvinfo : EIATTR_PARAM_CBANK
	.align		4
        /*0104*/ 	.byte	0x04, 0x0a
        /*0106*/ 	.short	(.L_1658 - .L_1657)
	.align		4
.L_1657:
        /*0108*/ 	.word	index@(.nv.constant0._ZN10layer_norm31ln_parallel_residual_fwd_kernelINS_13Kernel_traitsI6__halfffffjLj8192ELj1ELj1ELj8ELj16ENS_18Kernel_traits_baseILj8192ES2_ffffjLj256EEEEELb0ELb0ELb1EEEvNS_9FwdParamsE)
        /*010c*/ 	.short	0x0380
        /*010e*/ 	.short	0x00e8


	//----- nvinfo : EIATTR_SW_WAR
	.align		4
.L_1658:
        /*0110*/ 	.byte	0x04, 0x36
        /*0112*/ 	.short	(.L_1660 - .L_1659)
.L_1659:
        /*0114*/ 	.word	0x00000008
.L_1660:


//--------------------- .nv.info._ZN10layer_norm31ln_parallel_residual_fwd_kernelINS_13Kernel_traitsI6__halfffffjLj8192ELj1ELj1ELj8ELj16ENS_18Kernel_traits_baseILj8192ES2_ffffjLj256EEEEELb0ELb1ELb0EEEvNS_9FwdParamsE --------------------------
	.section	.nv.info._ZN10layer_norm31ln_parallel_residual_fwd_kernelINS_13Kernel_traitsI6__halfffffjLj8192ELj1ELj1ELj8ELj16ENS_18Kernel_traits_baseILj8192ES2_ffffjLj256EEEEELb0ELb1ELb0EEEvNS_9FwdParamsE,"",@"SHT_CUDA_INFO"
	.sectionflags	@""
	.align	4


	//----- nvinfo : EIATTR_CUDA_API_VERSION
	.align		4
        /*0000*/ 	.byte	0x04, 0x37
        /*0002*/ 	.short	(.L_1662 - .L_1661)
.L_1661:
        /*0004*/ 	.word	0x00000082


	//----- nvinfo : EIATTR_KPARAM_INFO
	.align		4
.L_1662:
        /*0008*/ 	.byte	0x04, 0x17
        /*000a*/ 	.short	(.L_1664 - .L_1663)
.L_1663:
        /*000c*/ 	.word	0x00000000
        /*0010*/ 	.short	0x0000
        /*0012*/ 	.short	0x0000
        /*0014*/ 	.byte	0x00, 0xf0, 0xa1, 0x03


	//----- nvinfo : EIATTR_SPARSE_MMA_MASK
	.align		4
.L_1664:
        /*0018*/ 	.byte	0x03, 0x50
        /*001a*/ 	.short	0x0000


	//----- nvinfo : EIATTR_MAXREG_COUNT
	.align		4
        /*001c*/ 	.byte	0x03, 0x1b
        /*001e*/ 	.short	0x00ff


	//----- nvinfo : EIATTR_NUM_BARRIERS
	.align		4
        /*0020*/ 	.byte	0x02, 0x4c
        /*0022*/ 	.byte	0x01
	.zero		1


	//----- nvinfo : EIATTR_MERCURY_ISA_VERSION
	.align		4
        /*0024*/ 	.byte	0x03, 0x5f
        /*0026*/ 	.short	0x0101


	//----- nvinfo : EIATTR_COOP_GROUP_MASK_REGIDS
	.align		4
        /*0028*/ 	.byte	0x04, 0x29
        /*002a*/ 	.short	(.L_1666 - .L_1665)


	//   ....[0]....
.L_1665:
        /*002c*/ 	.word	0xffffffff


	//   ....[1]....
        /*0030*/ 	.word	0xffffffff


	//   ....[2]....
        /*0034*/ 	.word	0xffffffff


	//   ....[3]....
        /*0038*/ 	.word	0xffffffff


	//   ....[4]....
        /*003c*/ 	.word	0xffffffff


	//   ....[5]....
        /*0040*/ 	.word	0xffffffff


	//   ....[6]....
        /*0044*/ 	.word	0xffffffff


	//   ....[7]....
        /*0048*/ 	.word	0xffffffff


	//   ....[8]....
        /*004c*/ 	.word	0xffffffff


	//   ....[9]....
        /*0050*/ 	.word	0xffffffff


	//   ....[10]....
        /*0054*/ 	.word	0xffffffff


	//   ....[11]....
        /*0058*/ 	.word	0xffffffff


	//   ....[12]....
        /*005c*/ 	.word	0xffffffff


	//   ....[13]....
        /*0060*/ 	.word	0xffffffff


	//   ....[14]....
        /*0064*/ 	.word	0xffffffff


	//   ....[15]....
        /*0068*/ 	.word	0xffffffff


	//   ....[16]....
        /*006c*/ 	.word	0xffffffff


	//   ....[17]....
        /*0070*/ 	.word	0xffffffff


	//   ....[18]....
        /*0074*/ 	.word	0xffffffff


	//   ....[19]....
        /*0078*/ 	.word	0xffffffff


	//   ....[20]....
        /*007c*/ 	.word	0xffffffff


	//----- nvinfo : EIATTR_COOP_GROUP_INSTR_OFFSETS
	.align		4
.L_1666:
        /*0080*/ 	.byte	0x04, 0x28
        /*0082*/ 	.short	(.L_1668 - .L_1667)


	//   ....[0]....
.L_1667:
        /*0084*/ 	.word	0x00003100


	//   ....[1]....
        /*0088*/ 	.word	0x00003120


	//   ....[2]....
        /*008c*/ 	.word	0x00003140


	//   ....[3]....
        /*0090*/ 	.word	0x00003160


	//   ....[4]....
        /*0094*/ 	.word	0x00003190


	//   ....[5]....
        /*0098*/ 	.word	0x00003640


	//   ....[6]....
        /*009c*/ 	.word	0x00003670


	//   ....[7]....
        /*00a0*/ 	.word	0x00003690


	//   ....[8]....
        /*00a4*/ 	.word	0x000036b0


	//   ....[9]....
        /*00a8*/ 	.word	0x000036d0


	//   ....[10]....
        /*00ac*/ 	.word	0x00003860


	//   ....[11]....
        /*00b0*/ 	.word	0x000038a0


	//   ....[12]....
        /*00b4*/ 	.word	0x000038b0


	//   ....[13]....
        /*00b8*/ 	.word	0x000038f0


	//   ....[14]....
        /*00bc*/ 	.word	0x000039b0


	//   ....[15]....
        /*00c0*/ 	.word	0x000039e0


	//   ....[16]....
        /*00c4*/ 	.word	0x00003a00


	//   ....[17]....
        /*00c8*/ 	.word	0x00003ac0


	//   ....[18]....
        /*00cc*/ 	.word	0x00003b00


	//   ....[19]....
        /*00d0*/ 	.word	0x00003ba0


	//   ....[20]....
        /*00d4*/ 	.word	0x00003bc0


	//----- nvinfo : EIATTR_VRC_CTA_INIT_COUNT
	.align		4
.L_1668:
        /*00d8*/ 	.byte	0x02, 0x4a
	.zero		1
	.zero		1


	//----- nvinfo : EIATTR_EXIT_INSTR_OFFSETS
	.align		4
        /*00dc*/ 	.byte	0x04, 0x1c
        /*00de*/ 	.short	(.L_1670 - .L_1669)


	//   ....[0]....
.L_1669:
        /*00e0*/ 	.word	0x00000850


	//   ....[1]....
        /*00e4*/ 	.word	0x00004ab0


	//----- nvinfo : EIATTR_MAX_THREADS
	.align		4
.L_1670:
        /*00e8*/ 	.byte	0x04, 0x05
        /*00ea*/ 	.short	(.L_1672 - .L_1671)
.L_1671:
        /*00ec*/ 	.word	0x00000100
        /*00f0*/ 	.word	0x00000001
        /*00f4*/ 	.word	0x00000001


	//----- nvinfo : EIATTR_CRS_STACK_SIZE
	.align		4
.L_1672:
        /*00f8*/ 	.byte	0x04, 0x1e
        /*00fa*/ 	.short	(.L_1674 - .L_1673)
.L_1673:
        /*00fc*/ 	.word	0x00000000


	//----- nvinfo : EIATTR_CBANK_PARAM_SIZE
	.align		4
.L_1674:
        /*0100*/ 	.byte	0x03, 0x19
        /*0102*/ 	.short	0x00e8


	//----- nvinfo : EIATTR_PARAM_CBANK
	.align		4
        /*0104*/ 	.byte	0x04, 0x0a
        /*0106*/ 	.short	(.L_1676 - .L_1675)
	.align		4
.L_1675:
        /*0108*/ 	.word	index@(.nv.constant0._ZN10layer_norm31ln_parallel_residual_fwd_kernelINS_13Kernel_traitsI6__halfffffjLj8192ELj1ELj1ELj8ELj16ENS_18Kernel_traits_baseILj8192ES2_ffffjLj256EEEEELb0ELb1ELb0EEEvNS_9FwdParamsE)
        /*010c*/ 	.short	0x0380
        /*010e*/ 	.short	0x00e8


	//----- nvinfo : EIATTR_SW_WAR
	.align		4
.L_1676:
        /*0110*/ 	.byte	0x04, 0x36
        /*0112*/ 	.short	(.L_1678 - .L_1677)
.L_1677:
        /*0114*/ 	.word	0x00000008
.L_1678:


//--------------------- .nv.info._ZN10layer_norm31ln_parallel_residual_fwd_kernelINS_13Kernel_traitsI6__halfffffjLj8192ELj1ELj1ELj8ELj16ENS_18Kernel_traits_baseILj8192ES2_ffffjLj256EEEEELb0ELb1ELb1EEEvNS_9FwdParamsE --------------------------
	.section	.nv.info._ZN10layer_norm31ln_parallel_residual_fwd_kernelINS_13Kernel_traitsI6__halfffffjLj8192ELj1ELj1ELj8ELj16ENS_18Kernel_traits_baseILj8192ES2_ffffjLj256EEEEELb0ELb1ELb1EEEvNS_9FwdParamsE,"",@"SHT_CUDA_INFO"
	.sectionflags	@""
	.align	4


	//----- nvinfo : EIATTR_CUDA_API_VERSION
	.align		4
        /*0000*/ 	.byte	0x04, 0x37
        /*0002*/ 	.short	(.L_1680 - .L_1679)
.L_1679:
        /*0004*/ 	.word	0x00000082


	//----- nvinfo : EIATTR_KPARAM_INFO
	.align		4
.L_1680:
        /*0008*/ 	.byte	0x04, 0x17
        /*000a*/ 	.short	(.L_1682 - .L_1681)
.L_1681:
        /*000c*/ 	.word	0x00000000
        /*0010*/ 	.short	0x0000
        /*0012*/ 	.short	0x0000
        /*0014*/ 	.byte	0x00, 0xf0, 0xa1, 0x03


	//----- nvinfo : EIATTR_SPARSE_MMA_MASK
	.align		4
.L_1682:
        /*0018*/ 	.byte	0x03, 0x50
        /*001a*/ 	.short	0x0000


	//----- nvinfo : EIATTR_MAXREG_COUNT
	.align		4
        /*001c*/ 	.byte	0x03, 0x1b
        /*001e*/ 	.short	0x00ff


	//----- nvinfo : EIATTR_NUM_BARRIERS
	.align		4
        /*0020*/ 	.byte	0x02, 0x4c
        /*0022*/ 	.byte	0x01
	.zero		1


	//----- nvinfo : EIATTR_MERCURY_ISA_VERSION
	.align		4
        /*0024*/ 	.byte	0x03, 0x5f
        /*0026*/ 	.short	0x0101


	//----- nvinfo : EIATTR_COOP_GROUP_MASK_REGIDS
	.align		4
        /*0028*/ 	.byte	0x04, 0x29
        /*002a*/ 	.short	(.L_1684 - .L_1683)


	//   ....[0]....
.L_1683:
        /*002c*/ 	.word	0xffffffff


	//   ....[1]....
        /*0030*/ 	.word	0xffffffff


	//   ....[2]....
        /*0034*/ 	.word	0xffffffff


	//   ....[3]....
        /*0038*/ 	.word	0xffffffff


	//   ....[4]....
        /*003c*/ 	.word	0xffffffff


	//   ....[5]....
        /*0040*/ 	.word	0xffffffff


	//   ....[6]....
        /*0044*/ 	.word	0xffffffff


	//   ....[7]....
        /*0048*/ 	.word	0xffffffff


	//   ....[8]....
        /*004c*/ 	.word	0xffffffff


	//   ....[9]....
        /*0050*/ 	.word	0xffffffff


	//   ....[10]....
        /*0054*/ 	.word	0xffffffff


	//   ....[11]....
        /*0058*/ 	.word	0xffffffff


	//   ....[12]....
        /*005c*/ 	.word	0xffffffff


	//   ....[13]....
        /*0060*/ 	.word	0xffffffff


	//   ....[14]....
        /*0064*/ 	.word	0xffffffff


	//   ....[15]....
        /*0068*/ 	.word	0xffffffff


	//   ....[16]....
        /*006c*/ 	.word	0xffffffff


	//   ....[17]....
        /*0070*/ 	.word	0xffffffff


	//   ....[18]....
        /*0074*/ 	.word	0xffffffff


	//   ....[19]....
        /*0078*/ 	.word	0xffffffff


	//   ....[20]....
        /*007c*/ 	.word	0xffffffff


	//----- nvinfo : EIATTR_COOP_GROUP_INSTR_OFFSETS
	.align		4
.L_1684:
        /*0080*/ 	.byte	0x04, 0x28
        /*0082*/ 	.short	(.L_1686 - .L_1685)


	//   ....[0]....
.L_1685:
        /*0084*/ 	.word	0x00002530


	//   ....[1]....
        /*0088*/ 	.word	0x00002550


	//   ....[2]....
        /*008c*/ 	.word	0x00002570


	//   ....[3]....
        /*0090*/ 	.word	0x00002590


	//   ....[4]....
        /*0094*/ 	.word	0x000025c0


	//   ....[5]....
        /*0098*/ 	.word	0x00002a00


	//   ....[6]....
        /*009c*/ 	.word	0x00002a20


	//   ....[7]....
        /*00a0*/ 	.word	0x00002a40


	//   ....[8]....
        /*00a4*/ 	.word	0x00002a70


	//   ....[9]....
        /*00a8*/ 	.word	0x00002ab0


	//   ....[10]....
        /*00ac*/ 	.word	0x00002c60


	//   ....[11]....
        /*00b0*/ 	.word	0x00002ca0


	//   ....[12]....
        /*00b4*/ 	.word	0x00002d10


	//   ....[13]....
        /*00b8*/ 	.word	0x00002d50


	//   ....[14]....
        /*00bc*/ 	.word	0x00002da0


	//   ....[15]....
        /*00c0*/ 	.word	0x00002df0


	//   ....[16]....
        /*00c4*/ 	.word	0x00002e30


	//   ....[17]....
        /*00c8*/ 	.word	0x00002eb0


	//   ....[18]....
        /*00cc*/ 	.word	0x00002ed0


	//   ....[19]....
        /*00d0*/ 	.word	0x00002fd0


	//   ....[20]....
        /*00d4*/ 	.word	0x00002fe0


	//----- nvinfo : EIATTR_VRC_CTA_INIT_COUNT
	.align		4
.L_1686:
        /*00d8*/ 	.byte	0x02, 0x4a
	.zero		1
	.zero		1


	//----- nvinfo : EIATTR_EXIT_INSTR_OFFSETS
	.align		4
        /*00dc*/ 	.byte	0x04, 0x1c
        /*00de*/ 	.short	(.L_1688 - .L_1687)


	//   ....[0]....
.L_1687:
        /*00e0*/ 	.word	0x00000360


	//   ....[1]....
        /*00e4*/ 	.word	0x00003850


	//----- nvinfo : EIATTR_MAX_THREADS
	.align		4
.L_1688:
        /*00e8*/ 	.byte	0x04, 0x05
        /*00ea*/ 	.short	(.L_1690 - .L_1689)
.L_1689:
        /*00ec*/ 	.word	0x00000100
        /*00f0*/ 	.word	0x00000001
        /*00f4*/ 	.word	0x00000001


	//----- nvinfo : EIATTR_CRS_STACK_SIZE
	.align		4
.L_1690:
        /*00f8*/ 	.byte	0x04, 0x1e
        /*00fa*/ 	.short	(.L_1692 - .L_1691)
.L_1691:
        /*00fc*/ 	.word	0x00000000


	//----- nvinfo : EIATTR_CBANK_PARAM_SIZE
	.align		4
.L_1692:
        /*0100*/ 	.byte	0x03, 0x19
        /*0102*/ 	.short	0x00e8


	//----- nvinfo : EIATTR_PARAM_CBANK
	.align		4
        /*0104*/ 	.byte	0x04, 0x0a
        /*0106*/ 	.short	(.L_1694 - .L_1693)
	.align		4
.L_1693:
        /*0108*/ 	.word	index@(.nv.constant0._ZN10layer_norm31ln_parallel_residual_fwd_kernelINS_13Kernel_traitsI6__halfffffjLj8192ELj1ELj1ELj8ELj16ENS_18Kernel_traits_baseILj8192ES2_ffffjLj256EEEEELb0ELb1ELb1EEEvNS_9FwdParamsE)
        /*010c*/ 	.short	0x0380
        /*010e*/ 	.short	0x00e8


	//----- nvinfo : EIATTR_SW_WAR
	.align		4
.L_1694:
        /*0110*/ 	.byte	0x04, 0x36
        /*0112*/ 	.short	(.L_1696 - .L_1695)
.L_1695:
        /*0114*/ 	.word	0x00000008
.L_1696:


//--------------------- .nv.info._ZN10layer_norm31ln_parallel_residual_fwd_kernelINS_13Kernel_traitsI6__halfffffjLj8192ELj1ELj1ELj8ELj16ENS_18Kernel_traits_baseILj8192ES2_ffffjLj256EEEEELb1ELb0ELb0EEEvNS_9FwdParamsE --------------------------
	.section	.nv.info._ZN10layer_norm31ln_parallel_residual_fwd_kernelINS_13Kernel_traitsI6__halfffffjLj8192ELj1ELj1ELj8ELj16ENS_18Kernel_traits_baseILj8192ES2_ffffjLj256EEEEELb1ELb0ELb0EEEvNS_9FwdParamsE,"",@"SHT_CUDA_INFO"
	.sectionflags	@""
	.align	4


	//----- nvinfo : EIATTR_CUDA_API_VERSION
	.align		4
        /*0000*/ 	.byte	0x04, 0x37
        /*0002*/ 	.short	(.L_1698 - .L_1697)
.L_1697:
        /*0004*/ 	.word	0x00000082


	//----- nvinfo : EIATTR_KPARAM_INFO
	.align		4
.L_1698:
        /*0008*/ 	.byte	0x04, 0x17
        /*000a*/ 	.short	(.L_1700 - .L_1699)
.L_1699:
        /*000c*/ 	.word	0x00000000
        /*0010*/ 	.short	0x0000
        /*0012*/ 	.short	0x0000
        /*0014*/ 	.byte	0x00, 0xf0, 0xa1, 0x03


	//----- nvinfo : EIATTR_SPARSE_MMA_MASK
	.align		4
.L_1700:
        /*0018*/ 	.byte	0x03, 0x50
        /*001a*/ 	.short	0x0000


	//----- nvinfo : EIATTR_MAXREG_COUNT
	.align		4
        /*001c*/ 	.byte	0x03, 0x1b
        /*001e*/ 	.short	0x00ff


	//----- nvinfo : EIATTR_NUM_BARRIERS
	.align		4
        /*0020*/ 	.byte	0x02, 0x4c
        /*0022*/ 	.byte	0x01
	.zero		1


	//----- nvinfo : EIATTR_MERCURY_ISA_VERSION
	.align		4
        /*0024*/ 	.byte	0x03, 0x5f
        /*0026*/ 	.short	0x0101


	//----- nvinfo : EIATTR_COOP_GROUP_MASK_REGIDS
	.align		4
        /*0028*/ 	.byte	0x04, 0x29
        /*002a*/ 	.short	(.L_1702 - .L_1701)


	//   ....[0]....
.L_1701:
        /*002c*/ 	.word	0xffffffff


	//   ....[1]....
        /*0030*/ 	.word	0xffffffff


	//   ....[2]....
        /*0034*/ 	.word	0xffffffff


	//   ....[3]....
        /*0038*/ 	.word	0xffffffff


	//   ....[4]....
        /*003c*/ 	.word	0xffffffff


	//   ....[5]....
        /*0040*/ 	.word	0xffffffff


	//   ....[6]....
        /*0044*/ 	.word	0xffffffff


	//   ....[7]....
        /*0048*/ 	.word	0xffffffff


	//   ....[8]....
        /*004c*/ 	.word	0xffffffff


	//   ....[9]....
        /*0050*/ 	.word	0xffffffff


	//   ....[10]....
        /*0054*/ 	.word	0xffffffff


	//   ....[11]....
        /*0058*/ 	.word	0xffffffff


	//   ....[12]....
        /*005c*/ 	.word	0xffffffff


	//   ....[13]....
        /*0060*/ 	.word	0xffffffff


	//   ....[14]....
        /*0064*/ 	.word	0xffffffff


	//   ....[15]....
        /*0068*/ 	.word	0xffffffff


	//   ....[16]....
        /*006c*/ 	.word	0xffffffff


	//   ....[17]....
        /*0070*/ 	.word	0xffffffff


	//   ....[18]....
        /*0074*/ 	.word	0xffffffff


	//   ....[19]....
        /*0078*/ 	.word	0xffffffff


	//   ....[20]....
        /*007c*/ 	.word	0xffffffff


	//----- nvinfo : EIATTR_COOP_GROUP_INSTR_OFFSETS
	.align		4
.L_1702:
        /*0080*/ 	.byte	0x04, 0x28
        /*0082*/ 	.short	(.L_1704 - .L_1703)


	//   ....[0]....
.L_1703:
        /*0084*/ 	.word	0x00028a60


	//   ....[1]....
        /*0088*/ 	.word	0x00028a80


	//   ....[2]....
        /*008c*/ 	.word	0x00028aa0


	//   ....[3]....
        /*0090*/ 	.word	0x00028ac0


	//   ....[4]....
        /*0094*/ 	.word	0x00028ae0


	//   ....[5]....
        /*0098*/ 	.word	0x00028f50


	//   ....[6]....
        /*009c*/ 	.word	0x00028f70


	//   ....[7]....
        /*00a0*/ 	.word	0x00028f90


	//   ....[8]....
        /*00a4*/ 	.word	0x00028fb0


	//   ....[9]....
        /*00a8*/ 	.word	0x00028fd0


	//   ....[10]....
        /*00ac*/ 	.word	0x00029160


	//   ....[11]....
        /*00b0*/ 	.word	0x00029190


	//   ....[12]....
        /*00b4*/ 	.word	0x000291d0


	//   ....[13]....
        /*00b8*/ 	.word	0x00029230


	//   ....[14]....
        /*00bc*/ 	.word	0x000292a0


	//   ....[15]....
        /*00c0*/ 	.word	0x000292c0


	//   ....[16]....
        /*00c4*/ 	.word	0x00029300


	//   ....[17]....
        /*00c8*/ 	.word	0x00029390


	//   ....[18]....
        /*00cc*/ 	.word	0x00029400


	//   ....[19]....
        /*00d0*/ 	.word	0x00029470


	//   ....[20]....
        /*00d4*/ 	.word	0x000294b0


	//----- nvinfo : EIATTR_VRC_CTA_INIT_COUNT
	.align		4
.L_1704:
        /*00d8*/ 	.byte	0x02, 0x4a
	.zero		1
	.zero		1


	//----- nvinfo : EIATTR_EXIT_INSTR_OFFSETS
	.align		4
        /*00dc*/ 	.byte	0x04, 0x1c
        /*00de*/ 	.short	(.L_1706 - .L_1705)


	//   ....[0]....
.L_1705:
        /*00e0*/ 	.word	0x00001c50


	//   ....[1]....
        /*00e4*/ 	.word	0x0002ab30


	//----- nvinfo : EIATTR_MAX_THREADS
	.align		4
.L_1706:
        /*00e8*/ 	.byte	0x04, 0x05
        /*00ea*/ 	.short	(.L_1708 - .L_1707)
.L_1707:
        /*00ec*/ 	.word	0x00000100
        /*00f0*/ 	.word	0x00000001
        /*00f4*/ 	.word	0x00000001


	//----- nvinfo : EIATTR_CRS_STACK_SIZE
	.align		4
.L_1708:
        /*00f8*/ 	.byte	0x04, 0x1e
        /*00fa*/ 	.short	(.L_1710 - .L_1709)
.L_1709:
        /*00fc*/ 	.word	0x00000000


	//----- nvinfo : EIATTR_CBANK_PARAM_SIZE
	.align		4
.L_1710:
        /*0100*/ 	.byte	0x03, 0x19
        /*0102*/ 	.short	0x00e8


	//----- nvinfo : EIATTR_PARAM_CBANK
	.align		4
        /*0104*/ 	.byte	0x04, 0x0a
        /*0106*/ 	.short	(.L_1712 - .L_1711)
	.align		4
.L_1711:
        /*0108*/ 	.word	index@(.nv.constant0._ZN10layer_norm31ln_parallel_residual_fwd_kernelINS_13Kernel_traitsI6__halfffffjLj8192ELj1ELj1ELj8ELj16ENS_18Kernel_traits_baseILj8192ES2_ffffjLj256EEEEELb1ELb0ELb0EEEvNS_9FwdParamsE)
        /*010c*/ 	.short	0x0380
        /*010e*/ 	.short	0x00e8


	//----- nvinfo : EIATTR_SW_WAR
	.align		4
.L_1712:
        /*0110*/ 	.byte	0x04, 0x36
        /*0112*/ 	.short	(.L_1714 - .L_1713)
.L_1713:
        /*0114*/ 	.word	0x00000008
.L_1714:


//--------------------- .nv.info._ZN10layer_norm31ln_parallel_residual_fwd_kernelINS_13Kernel_traitsI6__halfffffjLj8192ELj1ELj1ELj8ELj16ENS_18Kernel_traits_baseILj8192ES2_ffffjLj256EEEEELb1ELb0ELb1EEEvNS_9FwdParamsE --------------------------
	.section	.nv.info._ZN10layer_norm31ln_parallel_residual_fwd_kernelINS_13Kernel_traitsI6__halfffffjLj8192ELj1ELj1ELj8ELj16ENS_18Kernel_traits_baseILj8192ES2_ffffjLj256EEEEELb1ELb0ELb1EEEvNS_9FwdParamsE,"",@"SHT_CUDA_INFO"
	.sectionflags	@""
	.align	4


	//----- nvinfo : EIATTR_CUDA_API_VERSION
	.align		4
        /*0000*/ 	.byte	0x04, 0x37
        /*0002*/ 	.short	(.L_1716 - .L_1715)
.L_1715:
        /*0004*/ 	.word	0x00000082


	//----- nvinfo : EIATTR_KPARAM_INFO
	.align		4
.L_1716:
        /*0008*/ 	.byte	0x04, 0x17
        /*000a*/ 	.short	(.L_1718 - .L_1717)
.L_1717:
        /*000c*/ 	.word	0x00000000
        /*0010*/ 	.short	0x0000
        /*0012*/ 	.short	0x0000
        /*0014*/ 	.byte	0x00, 0xf0, 0xa1, 0x03


	//----- nvinfo : EIATTR_SPARSE_MMA_MASK
	.align		4
.L_1718:
        /*0018*/ 	.byte	0x03, 0x50
        /*001a*/ 	.short	0x0000


	//----- nvinfo : EIATTR_MAXREG_COUNT
	.align		4
        /*001c*/ 	.byte	0x03, 0x1b
        /*001e*/ 	.short	0x00ff


	//----- nvinfo : EIATTR_NUM_BARRIERS
	.align		4
        /*0020*/ 	.byte	0x02, 0x4c
        /*0022*/ 	.byte	0x01
	.zero		1


	//----- nvinfo : EIATTR_MERCURY_ISA_VERSION
	.align		4
        /*0024*/ 	.byte	0x03, 0x5f
        /*0026*/ 	.short	0x0101


	//----- nvinfo : EIATTR_COOP_GROUP_MASK_REGIDS
	.align		4
        /*0028*/ 	.byte	0x04, 0x29
        /*002a*/ 	.short	(.L_1720 - .L_1719)


	//   ....[0]....
.L_1719:
        /*002c*/ 	.word	0xffffffff


	//   ....[1]....
        /*0030*/ 	.word	0xffffffff


	//   ....[2]....
        /*0034*/ 	.word	0xffffffff


	//   ....[3]....
        /*0038*/ 	.word	0xffffffff


	//   ....[4]....
        /*003c*/ 	.word	0xffffffff


	//   ....[5]....
        /*0040*/ 	.word	0xffffffff


	//   ....[6]....
        /*0044*/ 	.word	0xffffffff


	//   ....[7]....
        /*0048*/ 	.word	0xffffffff


	//   ....[8]....
        /*004c*/ 	.word	0xffffffff


	//   ....[9]....
        /*0050*/ 	.word	0xffffffff


	//   ....[10]....
        /*0054*/ 	.word	0xffffffff


	//   ....[11]....
        /*0058*/ 	.word	0xffffffff


	//   ....[12]....
        /*005c*/ 	.word	0xffffffff


	//   ....[13]....
        /*0060*/ 	.word	0xffffffff


	//   ....[14]....
        /*0064*/ 	.word	0xffffffff


	//   ....[15]....
        /*0068*/ 	.word	0xffffffff


	//   ....[16]....
        /*006c*/ 	.word	0xffffffff


	//   ....[17]....
        /*0070*/ 	.word	0xffffffff


	//   ....[18]....
        /*0074*/ 	.word	0xffffffff


	//   ....[19]....
        /*0078*/ 	.word	0xffffffff


	//   ....[20]....
        /*007c*/ 	.word	0xffffffff


	//----- nvinfo : EIATTR_COOP_GROUP_INSTR_OFFSETS
	.align		4
.L_1720:
        /*0080*/ 	.byte	0x04, 0x28
        /*0082*/ 	.short	(.L_1722 - .L_1721)


	//   ....[0]....
.L_1721:
        /*0084*/ 	.word	0x0001e720


	//   ....[1]....
        /*0088*/ 	.word	0x0001e740


	//   ....[2]....
        /*008c*/ 	.word	0x0001e760


	//   ....[3]....
        /*0090*/ 	.word	0x0001e780


	//   ....[4]....
        /*0094*/ 	.word	0x0001e7a0


	//   ....[5]....
        /*0098*/ 	.word	0x0001ebd0


	//   ....[6]....
        /*009c*/ 	.word	0x0001ebf0


	//   ....[7]....
        /*00a0*/ 	.word	0x0001ec20


	//   ....[8]....
        /*00a4*/ 	.word	0x0001ec40


	//   ....[9]....
        /*00a8*/ 	.word	0x0001ec80


	//   ....[10]....
        /*00ac*/ 	.word	0x0001ed00


	//   ....[11]....
        /*00b0*/ 	.word	0x0001ed60


	//   ....[12]....
        /*00b4*/ 	.word	0x0001ed90


	//   ....[13]....
        /*00b8*/ 	.word	0x0001edb0


	//   ....[14]....
        /*00bc*/ 	.word	0x0001edc0


	//   ....[15]....
        /*00c0*/ 	.word	0x0001ee60


	//   ....[16]....
        /*00c4*/ 	.word	0x0001ef10


	//   ....[17]....
        /*00c8*/ 	.word	0x0001ef40


	//   ....[18]....
        /*00cc*/ 	.word	0x0001efa0


	//   ....[19]....
        /*00d0*/ 	.word	0x0001f010


	//   ....[20]....
        /*00d4*/ 	.word	0x0001f040


	//----- nvinfo : EIATTR_VRC_CTA_INIT_COUNT
	.align		4
.L_1722:
        /*00d8*/ 	.byte	0x02, 0x4a
	.zero		1
	.zero		1


	//----- nvinfo : EIATTR_EXIT_INSTR_OFFSETS
	.align		4
        /*00dc*/ 	.byte	0x04, 0x1c
        /*00de*/ 	.short	(.L_1724 - .L_1723)


	//   ....[0]....
.L_1723:
        /*00e0*/ 	.word	0x00000d30


	//   ....[1]....
        /*00e4*/ 	.word	0x00020370


	//----- nvinfo : EIATTR_MAX_THREADS
	.align		4
.L_1724:
        /*00e8*/ 	.byte	0x04, 0x05
        /*00ea*/ 	.short	(.L_1726 - .L_1725)
.L_1725:
        /*00ec*/ 	.word	0x00000100
        /*00f0*/ 	.word	0x00000001
        /*00f4*/ 	.word	0x00000001


	//----- nvinfo : EIATTR_CBANK_PARAM_SIZE
	.align		4
.L_1726:
        /*00f8*/ 	.byte	0x03, 0x19
        /*00fa*/ 	.short	0x00e8


	//----- nvinfo : EIATTR_PARAM_CBANK
	.align		4
        /*00fc*/ 	.byte	0x04, 0x0a
        /*00fe*/ 	.short	(.L_1728 - .L_1727)
	.align		4
.L_1727:
        /*0100*/ 	.word	index@(.nv.constant0._ZN10layer_norm31ln_parallel_residual_fwd_kernelINS_13Kernel_traitsI6__halfffffjLj8192ELj1ELj1ELj8ELj16ENS_18Kernel_traits_baseILj8192ES2_ffffjLj256EEEEELb1ELb0ELb1EEEvNS_9FwdParamsE)
        /*0104*/ 	.short	0x0380
        /*0106*/ 	.short	0x00e8


	//----- nvinfo : EIATTR_SW_WAR
	.align		4
.L_1728:
        /*0108*/ 	.byte	0x04, 0x36
        /*010a*/ 	.short	(.L_1730 - .L_1729)
.L_1729:
        /*010c*/ 	.word	0x00000008
.L_1730:


//--------------------- .nv.info._ZN10layer_norm31ln_parallel_residual_fwd_kernelINS_13Kernel_traitsI6__halfffffjLj8192ELj1ELj1ELj8ELj16ENS_18Kernel_traits_baseILj8192ES2_ffffjLj256EEEEELb1ELb1ELb0EEEvNS_9FwdParamsE --------------------------
	.section	.nv.info._ZN10layer_norm31ln_parallel_residual_fwd_kernelINS_13Kernel_traitsI6__halfffffjLj8192ELj1ELj1ELj8ELj16ENS_18Kernel_traits_baseILj8192ES2_ffffjLj256EEEEELb1ELb1ELb0EEEvNS_9FwdParamsE,"",@"SHT_CUDA_INFO"
	.sectionflags	@""
	.align	4


	//----- nvinfo : EIATTR_CUDA_API_VERSION
	.align		4
        /*0000*/ 	.byte	0x04, 0x37
        /*0002*/ 	.short	(.L_1732 - .L_1731)
.L_1731:
        /*0004*/ 	.word	0x00000082


	//----- nvinfo : EIATTR_KPARAM_INFO
	.align		4
.L_1732:
        /*0008*/ 	.byte	0x04, 0x17
        /*000a*/ 	.short	(.L_1734 - .L_1733)
.L_1733:
        /*000c*/ 	.word	0x00000000
        /*0010*/ 	.short	0x0000
        /*0012*/ 	.short	0x0000
        /*0014*/ 	.byte	0x00, 0xf0, 0xa1, 0x03


	//----- nvinfo : EIATTR_SPARSE_MMA_MASK
	.align		4
.L_1734:
        /*0018*/ 	.byte	0x03, 0x50
        /*001a*/ 	.short	0x0000


	//----- nvinfo : EIATTR_MAXREG_COUNT
	.align		4
        /*001c*/ 	.byte	0x03, 0x1b
        /*001e*/ 	.short	0x00ff


	//----- nvinfo : EIATTR_NUM_BARRIERS
	.align		4
        /*0020*/ 	.byte	0x02, 0x4c
        /*0022*/ 	.byte	0x01
	.zero		1


	//----- nvinfo : EIATTR_ANNOTATIONS
	.align		4
        /*0024*/ 	.byte	0x04, 0x55
        /*0026*/ 	.short	(.L_1736 - .L_1735)


	//   ....[0]....
.L_1735:
        /*0028*/ 	.word	0x00000001
        /*002c*/ 	.byte	0x50, 0x15, 0x00, 0x00, 0x01, 0x00, 0x00, 0x00, 0x80, 0x15, 0x00, 0x00, 0x01, 0x00, 0x00, 0x00
        /*003c*/ 	.byte	0xf0, 0x70, 0x02, 0x00, 0x01, 0x00, 0x00, 0x00, 0x50, 0x7a, 0x02, 0x00


	//----- nvinfo : EIATTR_MERCURY_ISA_VERSION
	.align		4
.L_1736:
        /*0048*/ 	.byte	0x03, 0x5f
        /*004a*/ 	.short	0x0101


	//----- nvinfo : EIATTR_COOP_GROUP_MASK_REGIDS
	.align		4
        /*004c*/ 	.byte	0x04, 0x29
        /*004e*/ 	.short	(.L_1738 - .L_1737)


	//   ....[0]....
.L_1737:
        /*0050*/ 	.word	0xffffffff


	//   ....[1]....
        /*0054*/ 	.word	0xffffffff


	//   ....[2]....
        /*0058*/ 	.word	0xffffffff


	//   ....[3]....
        /*005c*/ 	.word	0xffffffff


	//   ....[4]....
        /*0060*/ 	.word	0xffffffff


	//   ....[5]....
        /*0064*/ 	.word	0xffffffff


	//   ....[6]....
        /*0068*/ 	.word	0xffffffff


	//   ....[7]....
        /*006c*/ 	.word	0xffffffff


	//   ....[8]....
        /*0070*/ 	.word	0xffffffff


	//   ....[9]....
        /*0074*/ 	.word	0xffffffff


	//   ....[10]....
        /*0078*/ 	.word	0xffffffff


	//   ....[11]....
        /*007c*/ 	.word	0xffffffff


	//   ....[12]....
        /*0080*/ 	.word	0xffffffff


	//   ....[13]....
        /*0084*/ 	.word	0xffffffff


	//   ....[14]....
        /*0088*/ 	.word	0xffffffff


	//   ....[15]....
        /*008c*/ 	.word	0xffffffff


	//   ....[16]....
        /*0090*/ 	.word	0xffffffff


	//   ....[17]....
        /*0094*/ 	.word	0xffffffff


	//   ....[18]....
        /*0098*/ 	.word	0xffffffff


	//   ....[19]....
        /*009c*/ 	.word	0xffffffff


	//   ....[20]....
        /*00a0*/ 	.word	0xffffffff


	//----- nvinfo : EIATTR_COOP_GROUP_INSTR_OFFSETS
	.align		4
.L_1738:
        /*00a4*/ 	.byte	0x04, 0x28
        /*00a6*/ 	.short	(.L_1740 - .L_1739)


	//   ....[0]....
.L_1739:
        /*00a8*/ 	.word	0x000273d0


	//   ....[1]....
        /*00ac*/ 	.word	0x000273f0


	//   ....[2]....
        /*00b0*/ 	.word	0x00027410


	//   ....[3]....
        /*00b4*/ 	.word	0x00027430


	//   ....[4]....
        /*00b8*/ 	.word	0x00027450


	//   ....[5]....
        /*00bc*/ 	.word	0x000278c0


	//   ....[6]....
        /*00c0*/ 	.word	0x000278e0


	//   ....[7]....
        /*00c4*/ 	.word	0x00027900


	//   ....[8]....
        /*00c8*/ 	.word	0x00027920


	//   ....[9]....
        /*00cc*/ 	.word	0x00027950


	//   ....[10]....
        /*00d0*/ 	.word	0x00027ae0


	//   ....[11]....
        /*00d4*/ 	.word	0x00027b10


	//   ....[12]....
        /*00d8*/ 	.word	0x00027b50


	//   ....[13]....
        /*00dc*/ 	.word	0x00027bf0


	//   ....[14]....
        /*00e0*/ 	.word	0x00027c20


	//   ....[15]....
        /*00e4*/ 	.word	0x00027c40


	//   ....[16]....
        /*00e8*/ 	.word	0x00027cb0


	//   ....[17]....
        /*00ec*/ 	.word	0x00027d10


	//   ....[18]....
        /*00f0*/ 	.word	0x00027d90


	//   ....[19]....
        /*00f4*/ 	.word	0x00027df0


	//   ....[20]....
        /*00f8*/ 	.word	0x00027e30


	//----- nvinfo : EIATTR_VRC_CTA_INIT_COUNT
	.align		4
.L_1740:
        /*00fc*/ 	.byte	0x02, 0x4a
	.zero		1
	.zero		1


	//----- nvinfo : EIATTR_EXIT_INSTR_OFFSETS
	.align		4
        /*0100*/ 	.byte	0x04, 0x1c
        /*0102*/ 	.short	(.L_1742 - .L_1741)


	//   ....[0]....
.L_1741:
        /*0104*/ 	.word	0x00000a50


	//   ....[1]....
        /*0108*/ 	.word	0x00028cb0


	//----- nvinfo : EIATTR_MAX_THREADS
	.align		4
.L_1742:
        /*010c*/ 	.byte	0x04, 0x05
        /*010e*/ 	.short	(.L_1744 - .L_1743)
.L_1743:
        /*0110*/ 	.word	0x00000100
        /*0114*/ 	.word	0x00000001
        /*0118*/ 	.word	0x00000001


	//----- nvinfo : EIATTR_CRS_STACK_SIZE
	.align		4
.L_1744:
        /*011c*/ 	.byte	0x04, 0x1e
        /*011e*/ 	.short	(.L_1746 - .L_1745)
.L_1745:
        /*0120*/ 	.word	0x00000000


	//----- nvinfo : EIATTR_CBANK_PARAM_SIZE
	.align		4
.L_1746:
        /*0124*/ 	.byte	0x03, 0x19
        /*0126*/ 	.short	0x00e8


	//----- nvinfo : EIATTR_PARAM_CBANK
	.align		4
        /*0128*/ 	.byte	0x04, 0x0a
        /*012a*/ 	.short	(.L_1748 - .L_1747)
	.align		4
.L_1747:
        /*012c*/ 	.word	index@(.nv.constant0._ZN10layer_norm31ln_parallel_residual_fwd_kernelINS_13Kernel_traitsI6__halfffffjLj8192ELj1ELj1ELj8ELj16ENS_18Kernel_traits_baseILj8192ES2_ffffjLj256EEEEELb1ELb1ELb0EEEvNS_9FwdParamsE)
        /*0130*/ 	.short	0x0380
        /*0132*/ 	.short	0x00e8


	//----- nvinfo : EIATTR_SW_WAR
	.align		4
.L_1748:
        /*0134*/ 	.byte	0x04, 0x36
        /*0136*/ 	.short	(.L_1750 - .L_1749)
.L_1749:
        /*0138*/ 	.word	0x00000008
.L_1750:


//--------------------- .nv.info._ZN10layer_norm31ln_parallel_residual_fwd_kernelINS_13Kernel_traitsI6__halfffffjLj8192ELj1ELj1ELj8ELj16ENS_18Kernel_traits_baseILj8192ES2_ffffjLj256EEEEELb1ELb1ELb1EEEvNS_9FwdParamsE --------------------------
	.section	.nv.info._ZN10layer_norm31ln_parallel_residual_fwd_kernelINS_13Kernel_traitsI6__halfffffjLj8192ELj1ELj1ELj8ELj16ENS_18Kernel_traits_baseILj8192ES2_ffffjLj256EEEEELb1ELb1ELb1EEEvNS_9FwdParamsE,"",@"SHT_CUDA_INFO"
	.sectionflags	@""
	.align	4


	//----- nvinfo : EIATTR_CUDA_API_VERSION
	.align		4
        /*0000*/ 	.byte	0x04, 0x37
        /*0002*/ 	.short	(.L_1752 - .L_1751)
.L_1751:
        /*0004*/ 	.word	0x00000082


	//----- nvinfo : EIATTR_KPARAM_INFO
	.align		4
.L_1752:
        /*0008*/ 	.byte	0x04, 0x17
        /*000a*/ 	.short	(.L_1754 - .L_1753)
.L_1753:
        /*000c*/ 	.word	0x00000000
        /*0010*/ 	.short	0x0000
        /*0012*/ 	.short	0x0000
        /*0014*/ 	.byte	0x00, 0xf0, 0xa1, 0x03


	//----- nvinfo : EIATTR_SPARSE_MMA_MASK
	.align		4
.L_1754:
        /*0018*/ 	.byte	0x03, 0x50
        /*001a*/ 	.short	0x0000


	//----- nvinfo : EIATTR_MAXREG_COUNT
	.align		4
        /*001c*/ 	.byte	0x03, 0x1b
        /*001e*/ 	.short	0x00ff


	//----- nvinfo : EIATTR_NUM_BARRIERS
	.align		4
        /*0020*/ 	.byte	0x02, 0x4c
        /*0022*/ 	.byte	0x01
	.zero		1


	//----- nvinfo : EIATTR_MERCURY_ISA_VERSION
	.align		4
        /*0024*/ 	.byte	0x03, 0x5f
        /*0026*/ 	.short	0x0101


	//----- nvinfo : EIATTR_COOP_GROUP_MASK_REGIDS
	.align		4
        /*0028*/ 	.byte	0x04, 0x29
        /*002a*/ 	.short	(.L_1756 - .L_1755)


	//   ....[0]....
.L_1755:
        /*002c*/ 	.word	0xffffffff


	//   ....[1]....
        /*0030*/ 	.word	0xffffffff


	//   ....[2]....
        /*0034*/ 	.word	0xffffffff


	//   ....[3]....
        /*0038*/ 	.word	0xffffffff


	//   ....[4]....
        /*003c*/ 	.word	0xffffffff


	//   ....[5]....
        /*0040*/ 	.word	0xffffffff


	//   ....[6]....
        /*0044*/ 	.word	0xffffffff


	//   ....[7]....
        /*0048*/ 	.word	0xffffffff


	//   ....[8]....
        /*004c*/ 	.word	0xffffffff


	//   ....[9]....
        /*0050*/ 	.word	0xffffffff


	//   ....[10]....
        /*0054*/ 	.word	0xffffffff


	//   ....[11]....
        /*0058*/ 	.word	0xffffffff


	//   ....[12]....
        /*005c*/ 	.word	0xffffffff


	//   ....[13]....
        /*0060*/ 	.word	0xffffffff


	//   ....[14]....
        /*0064*/ 	.word	0xffffffff


	//   ....[15]....
        /*0068*/ 	.word	0xffffffff


	//   ....[16]....
        /*006c*/ 	.word	0xffffffff


	//   ....[17]....
        /*0070*/ 	.word	0xffffffff


	//   ....[18]....
        /*0074*/ 	.word	0xffffffff


	//   ....[19]....
        /*0078*/ 	.word	0xffffffff


	//   ....[20]....
        /*007c*/ 	.word	0xffffffff


	//----- nvinfo : EIATTR_COOP_GROUP_INSTR_OFFSETS
	.align		4
.L_1756:
        /*0080*/ 	.byte	0x04, 0x28
        /*0082*/ 	.short	(.L_1758 - .L_1757)


	//   ....[0]....
.L_1757:
        /*0084*/ 	.word	0x0001e750


	//   ....[1]....
        /*0088*/ 	.word	0x0001e780


	//   ....[2]....
        /*008c*/ 	.word	0x0001e7a0


	//   ....[3]....
        /*0090*/ 	.word	0x0001e7c0


	//   ....[4]....
        /*0094*/ 	.word	0x0001e7e0


	//   ....[5]....
        /*0098*/ 	.word	0x0001ec10


	//   ....[6]....
        /*009c*/ 	.word	0x0001ec30


	//   ....[7]....
        /*00a0*/ 	.word	0x0001ec50


	//   ....[8]....
        /*00a4*/ 	.word	0x0001ec80


	//   ....[9]....
        /*00a8*/ 	.word	0x0001ecb0


	//   ....[10]....
        /*00ac*/ 	.word	0x0001ee60


	//   ....[11]....
        /*00b0*/ 	.word	0x0001eea0


	//   ....[12]....
        /*00b4*/ 	.word	0x0001eeb0


	//   ....[13]....
        /*00b8*/ 	.word	0x0001ef00


	//   ....[14]....
        /*00bc*/ 	.word	0x0001efc0


	//   ....[15]....
        /*00c0*/ 	.word	0x0001eff0


	//   ....[16]....
        /*00c4*/ 	.word	0x0001f010


	//   ....[17]....
        /*00c8*/ 	.word	0x0001f0a0


	//   ....[18]....
        /*00cc*/ 	.word	0x0001f100


	//   ....[19]....
        /*00d0*/ 	.word	0x0001f160


	//   ....[20]....
        /*00d4*/ 	.word	0x0001f1c0


	//----- nvinfo : EIATTR_VRC_CTA_INIT_COUNT
	.align		4
.L_1758:
        /*00d8*/ 	.byte	0x02, 0x4a
	.zero		1
	.zero		1


	//----- nvinfo : EIATTR_EXIT_INSTR_OFFSETS
	.align		4
        /*00dc*/ 	.byte	0x04, 0x1c
        /*00de*/ 	.short	(.L_1760 - .L_1759)


	//   ....[0]....
.L_1759:
        /*00e0*/ 	.word	0x00000520


	//   ....[1]....
        /*00e4*/ 	.word	0x0001f9e0


	//----- nvinfo : EIATTR_MAX_THREADS
	.align		4
.L_1760:
        /*00e8*/ 	.byte	0x04, 0x05
        /*00ea*/ 	.short	(.L_1762 - .L_1761)
.L_1761:
        /*00ec*/ 	.word	0x00000100
        /*00f0*/ 	.word	0x00000001
        /*00f4*/ 	.word	0x00000001


	//----- nvinfo : EIATTR_CRS_STACK_SIZE
	.align		4
.L_1762:
        /*00f8*/ 	.byte	0x04, 0x1e
        /*00fa*/ 	.short	(.L_1764 - .L_1763)
.L_1763:
        /*00fc*/ 	.word	0x00000000


	//----- nvinfo : EIATTR_CBANK_PARAM_SIZE
	.align		4
.L_1764:
        /*0100*/ 	.byte	0x03, 0x19
        /*0102*/ 	.short	0x00e8


	//----- nvinfo : EIATTR_PARAM_CBANK
	.align		4
        /*0104*/ 	.byte	0x04, 0x0a
        /*0106*/ 	.short	(.L_1766 - .L_1765)
	.align		4
.L_1765:
        /*0108*/ 	.word	index@(.nv.constant0._ZN10layer_norm31ln_parallel_residual_fwd_kernelINS_13Kernel_traitsI6__halfffffjLj8192ELj1ELj1ELj8ELj16ENS_18Kernel_traits_baseILj8192ES2_ffffjLj256EEEEELb1ELb1ELb1EEEvNS_9FwdParamsE)
        /*010c*/ 	.short	0x0380
        /*010e*/ 	.short	0x00e8


	//----- nvinfo : EIATTR_SW_WAR
	.align		4
.L_1766:
        /*0110*/ 	.byte	0x04, 0x36
        /*0112*/ 	.short	(.L_1768 - .L_1767)
.L_1767:
        /*0114*/ 	.word	0x00000008
.L_1768:


//--------------------- .nv.info._ZN10layer_norm31ln_parallel_residual_fwd_kernelINS_13Kernel_traitsIfffffjLj8192ELj1ELj1ELj8ELj16ENS_18Kernel_traits_baseILj8192EfffffjLj256EEEEELb0ELb0ELb0EEEvNS_9FwdParamsE --------------------------
	.section	.nv.info._ZN10layer_norm31ln_parallel_residual_fwd_kernelINS_13Kernel_traitsIfffffjLj8192ELj1ELj1ELj8ELj16ENS_18Kernel_traits_baseILj8192EfffffjLj256EEEEELb0ELb0ELb0EEEvNS_9FwdParamsE,"",@"SHT_CUDA_INFO"
	.sectionflags	@""
	.align	4


	//----- nvinfo : EIATTR_CUDA_API_VERSION
	.align		4
        /*0000*/ 	.byte	0x04, 0x37
        /*0002*/ 	.short	(.L_1770 - .L_1769)
.L_1769:
        /*0004*/ 	.word	0x00000082


	//----- nvinfo : EIATTR_KPARAM_INFO
	.align		4
.L_1770:
        /*0008*/ 	.byte	0x04, 0x17
        /*000a*/ 	.short	(.L_1772 - .L_1771)
.L_1771:
        /*000c*/ 	.word	0x00000000
        /*0010*/ 	.short	0x0000
        /*0012*/ 	.short	0x0000
        /*0014*/ 	.byte	0x00, 0xf0, 0xa1, 0x03


	//----- nvinfo : EIATTR_SPARSE_MMA_MASK
	.align		4
.L_1772:
        /*0018*/ 	.byte	0x03, 0x50
        /*001a*/ 	.short	0x0000


	//----- nvinfo : EIATTR_MAXREG_COUNT
	.align		4
        /*001c*/ 	.byte	0x03, 0x1b
        /*001e*/ 	.short	0x00ff


	//----- nvinfo : EIATTR_NUM_BARRIERS
	.align		4
        /*0020*/ 	.byte	0x02, 0x4c
        /*0022*/ 	.byte	0x01
	.zero		1


	//----- nvinfo : EIATTR_MERCURY_ISA_VERSION
	.align		4
        /*0024*/ 	.byte	0x03, 0x5f
        /*0026*/ 	.short	0x0101


	//----- nvinfo : EIATTR_COOP_GROUP_MASK_REGIDS
	.align		4
        /*0028*/ 	.byte	0x04, 0x29
        /*002a*/ 	.short	(.L_1774 - .L_1773)


	//   ....[0]....
.L_1773:
        /*002c*/ 	.word	0xffffffff


	//   ....[1]....
        /*0030*/ 	.word	0xffffffff


	//   ....[2]....
        /*0034*/ 	.word	0xffffffff


	//   ....[3]....
        /*0038*/ 	.word	0xffffffff


	//   ....[4]....
        /*003c*/ 	.word	0xffffffff


	//   ....[5]....
        /*0040*/ 	.word	0xffffffff


	//   ....[6]....
        /*0044*/ 	.word	0xffffffff


	//   ....[7]....
        /*0048*/ 	.word	0xffffffff


	//   ....[8]....
        /*004c*/ 	.word	0xffffffff


	//   ....[9]....
        /*0050*/ 	.word	0xffffffff


	//   ....[10]....
        /*0054*/ 	.word	0xffffffff


	//   ....[11]....
        /*0058*/ 	.word	0xffffffff


	//   ....[12]....
        /*005c*/ 	.word	0xffffffff


	//   ....[13]....
        /*0060*/ 	.word	0xffffffff


	//   ....[14]....
        /*0064*/ 	.word	0xffffffff


	//   ....[15]....
        /*0068*/ 	.word	0xffffffff


	//   ....[16]....
        /*006c*/ 	.word	0xffffffff


	//   ....[17]....
        /*0070*/ 	.word	0xffffffff


	//   ....[18]....
        /*0074*/ 	.word	0xffffffff


	//   ....[19]....
        /*0078*/ 	.word	0xffffffff


	//   ....[20]....
        /*007c*/ 	.word	0xffffffff


	//----- nvinfo : EIATTR_COOP_GROUP_INSTR_OFFSETS
	.align		4
.L_1774:
        /*0080*/ 	.byte	0x04, 0x28
        /*0082*/ 	.short	(.L_1776 - .L_1775)


	//   ....[0]....
.L_1775:
        /*0084*/ 	.word	0x000042e0


	//   ....[1]....
        /*0088*/ 	.word	0x00004300


	//   ....[2]....
        /*008c*/ 	.word	0x00004320


	//   ....[3]....
        /*0090*/ 	.word	0x00004340


	//   ....[4]....
        /*0094*/ 	.word	0x00004360


	//   ....[5]....
        /*0098*/ 	.word	0x00004810


	//   ....[6]....
        /*009c*/ 	.word	0x00004840


	//   ....[7]....
        /*00a0*/ 	.word	0x00004870


	//   ....[8]....
        /*00a4*/ 	.word	0x00004890


	//   ....[9]....
        /*00a8*/ 	.word	0x000048b0


	//   ....[10]....
        /*00ac*/ 	.word	0x00004a40


	//   ....[11]....
        /*00b0*/ 	.word	0x00004a70


	//   ....[12]....
        /*00b4*/ 	.word	0x00004ab0


	//   ....[13]....
        /*00b8*/ 	.word	0x00004b60


	//   ....[14]....
        /*00bc*/ 	.word	0x00004b90


	//   ....[15]....
        /*00c0*/ 	.word	0x00004c40


	//   ....[16]....
        /*00c4*/ 	.word	0x00004cb0


	//   ....[17]....
        /*00c8*/ 	.word	0x00004cf0


	//   ....[18]....
        /*00cc*/ 	.word	0x00004d50


	//   ....[19]....
        /*00d0*/ 	.word	0x00004d90


	//   ....[20]....
        /*00d4*/ 	.word	0x00004dd0


	//----- nvinfo : EIATTR_VRC_CTA_INIT_COUNT
	.align		4
.L_1776:
        /*00d8*/ 	.byte	0x02, 0x4a
	.zero		1
	.zero		1


	//----- nvinfo : EIATTR_EXIT_INSTR_OFFSETS
	.align		4
        /*00dc*/ 	.byte	0x04, 0x1c
        /*00de*/ 	.short	(.L_1778 - .L_1777)


	//   ....[0]....
.L_1777:
        /*00e0*/ 	.word	0x00001f50


	//   ....[1]....
        /*00e4*/ 	.word	0x00005bd0


	//----- nvinfo : EIATTR_MAX_THREADS
	.align		4
.L_1778:
        /*00e8*/ 	.byte	0x04, 0x05
        /*00ea*/ 	.short	(.L_1780 - .L_1779)
.L_1779:
        /*00ec*/ 	.word	0x00000100
        /*00f0*/ 	.word	0x00000001
        /*00f4*/ 	.word	0x00000001


	//----- nvinfo : EIATTR_CRS_STACK_SIZE
	.align		4
.L_1780:
        /*00f8*/ 	.byte	0x04, 0x1e
        /*00fa*/ 	.short	(.L_1782 - .L_1781)
.L_1781:
        /*00fc*/ 	.word	0x00000000


	//----- nvinfo : EIATTR_CBANK_PARAM_SIZE
	.align		4
.L_1782:
        /*0100*/ 	.byte	0x03, 0x19
        /*0102*/ 	.short	0x00e8


	//----- nvinfo : EIATTR_PARAM_CBANK
	.align		4
        /*0104*/ 	.byte	0x04, 0x0a
        /*0106*/ 	.short	(.L_1784 - .L_1783)
	.align		4
.L_1783:
        /*0108*/ 	.word	index@(.nv.constant0._ZN10layer_norm31ln_parallel_residual_fwd_kernelINS_13Kernel_traitsIfffffjLj8192ELj1ELj1ELj8ELj16ENS_18Kernel_traits_baseILj8192EfffffjLj256EEEEELb0ELb0ELb0EEEvNS_9FwdParamsE)
        /*010c*/ 	.short	0x0380
        /*010e*/ 	.short	0x00e8


	//----- nvinfo : EIATTR_SW_WAR
	.align		4
.L_1784:
        /*0110*/ 	.byte	0x04, 0x36
        /*0112*/ 	.short	(.L_1786 - .L_1785)
.L_1785:
        /*0114*/ 	.word	0x00000008
.L_1786:


//--------------------- .nv.info._ZN10layer_norm31ln_parallel_residual_fwd_kernelINS_13Kernel_traitsIfffffjLj8192ELj1ELj1ELj8ELj16ENS_18Kernel_traits_baseILj8192EfffffjLj256EEEEELb0ELb0ELb1EEEvNS_9FwdParamsE --------------------------
	.section	.nv.info._ZN10layer_norm31ln_parallel_residual_fwd_kernelINS_13Kernel_traitsIfffffjLj8192ELj1ELj1ELj8ELj16ENS_18Kernel_traits_baseILj8192EfffffjLj256EEEEELb0ELb0ELb1EEEvNS_9FwdParamsE,"",@"SHT_CUDA_INFO"
	.sectionflags	@""
	.align	4


	//----- nvinfo : EIATTR_CUDA_API_VERSION
	.align		4
        /*0000*/ 	.byte	0x04, 0x37
        /*0002*/ 	.short	(.L_1788 - .L_1787)
.L_1787:
        /*0004*/ 	.word	0x00000082


	//----- nvinfo : EIATTR_KPARAM_INFO
	.align		4
.L_1788:
        /*0008*/ 	.byte	0x04, 0x17
        /*000a*/ 	.short	(.L_1790 - .L_1789)
.L_1789:
        /*000c*/ 	.word	0x00000000
        /*0010*/ 	.short	0x0000
        /*0012*/ 	.short	0x0000
        /*0014*/ 	.byte	0x00, 0xf0, 0xa1, 0x03


	//----- nvinfo : EIATTR_SPARSE_MMA_MASK
	.align		4
.L_1790:
        /*0018*/ 	.byte	0x03, 0x50
        /*001a*/ 	.short	0x0000


	//----- nvinfo : EIATTR_MAXREG_COUNT
	.align		4
        /*001c*/ 	.byte	0x03, 0x1b
        /*001e*/ 	.short	0x00ff


	//----- nvinfo : EIATTR_NUM_BARRIERS
	.align		4
        /*0020*/ 	.byte	0x02, 0x4c
        /*0022*/ 	.byte	0x01
	.zero		1


	//----- nvinfo : EIATTR_MERCURY_ISA_VERSION
	.align		4
        /*0024*/ 	.byte	0x03, 0x5f
        /*0026*/ 	.short	0x0101


	//----- nvinfo : EIATTR_COOP_GROUP_MASK_REGIDS
	.align		4
        /*0028*/ 	.byte	0x04, 0x29
        /*002a*/ 	.short	(.L_1792 - .L_1791)


	//   ....[0]....
.L_1791:
        /*002c*/ 	.word	0xffffffff


	//   ....[1]....
        /*0030*/ 	.word	0xffffffff


	//   ....[2]....
        /*0034*/ 	.word	0xffffffff


	//   ....[3]....
        /*0038*/ 	.word	0xffffffff


	//   ....[4]....
        /*003c*/ 	.word	0xffffffff


	//   ....[5]....
        /*0040*/ 	.word	0xffffffff


	//   ....[6]....
        /*0044*/ 	.word	0xffffffff


	//   ....[7]....
        /*0048*/ 	.word	0xffffffff


	//   ....[8]....
        /*004c*/ 	.word	0xffffffff


	//   ....[9]....
        /*0050*/ 	.word	0xffffffff


	//   ....[10]....
        /*0054*/ 	.word	0xffffffff


	//   ....[11]....
        /*0058*/ 	.word	0xffffffff


	//   ....[12]....
        /*005c*/ 	.word	0xffffffff


	//   ....[13]....
        /*0060*/ 	.word	0xffffffff


	//   ....[14]....
        /*0064*/ 	.word	0xffffffff


	//   ....[15]....
        /*0068*/ 	.word	0xffffffff


	//   ....[16]....
        /*006c*/ 	.word	0xffffffff


	//   ....[17]....
        /*0070*/ 	.word	0xffffffff


	//   ....[18]....
        /*0074*/ 	.word	0xffffffff


	//   ....[19]....
        /*0078*/ 	.word	0xffffffff


	//   ....[20]....
        /*007c*/ 	.word	0xffffffff


	//----- nvinfo : EIATTR_COOP_GROUP_INSTR_OFFSETS
	.align		4
.L_1792:
        /*0080*/ 	.byte	0x04, 0x28
        /*0082*/ 	.short	(.L_1794 - .L_1793)


	//   ....[0]....
.L_1793:
        /*0084*/ 	.word	0x00002710


	//   ....[1]....
        /*0088*/ 	.word	0x00002730


	//   ....[2]....
        /*008c*/ 	.word	0x00002750


	//   ....[3]....
        /*0090*/ 	.word	0x00002770


	//   ....[4]....
        /*0094*/ 	.word	0x00002790


	//   ....[5]....
        /*0098*/ 	.word	0x00002bc0


	//   ....[6]....
        /*009c*/ 	.word	0x00002be0


	//   ....[7]....
        /*00a0*/ 	.word	0x00002c10


	//   ....[8]....
        /*00a4*/ 	.word	0x00002c50


	//   ....[9]....
        /*00a8*/ 	.word	0x00002c90


	//   ....[10]....
        /*00ac*/ 	.word	0x00002e40


	//   ....[11]....
        /*00b0*/ 	.word	0x00002e80


	//   ....[12]....
        /*00b4*/ 	.word	0x00002e90


	//   ....[13]....
        /*00b8*/ 	.word	0x00002ed0


	//   ....[14]....
        /*00bc*/ 	.word	0x00002fa0


	//   ....[15]....
        /*00c0*/ 	.word	0x00002fd0


	//   ....[16]....
        /*00c4*/ 	.word	0x00002ff0


	//   ....[17]....
        /*00c8*/ 	.word	0x00003090


	//   ....[18]....
        /*00cc*/ 	.word	0x000030e0


	//   ....[19]....
        /*00d0*/ 	.word	0x00003180


	//   ....[20]....
        /*00d4*/ 	.word	0x000031a0


	//----- nvinfo : EIATTR_VRC_CTA_INIT_COUNT
	.align		4
.L_1794:
        /*00d8*/ 	.byte	0x02, 0x4a
	.zero		1
	.zero		1


	//----- nvinfo : EIATTR_EXIT_INSTR_OFFSETS
	.align		4
        /*00dc*/ 	.byte	0x04, 0x1c
        /*00de*/ 	.short	(.L_1796 - .L_1795)


	//   ....[0]....
.L_1795:
        /*00e0*/ 	.word	0x00000c10


	//   ....[1]....
        /*00e4*/ 	.word	0x00003cd0


	//----- nvinfo : EIATTR_MAX_THREADS
	.align		4
.L_1796:
        /*00e8*/ 	.byte	0x04, 0x05
        /*00ea*/ 	.short	(.L_1798 - .L_1797)
.L_1797:
        /*00ec*/ 	.word	0x00000100
        /*00f0*/ 	.word	0x00000001
        /*00f4*/ 	.word	0x00000001


	//----- nvinfo : EIATTR_CRS_STACK_SIZE
	.align		4
.L_1798:
        /*00f8*/ 	.byte	0x04, 0x1e
        /*00fa*/ 	.short	(.L_1800 - .L_1799)
.L_1799:
        /*00fc*/ 	.word	0x00000000


	//----- nvinfo : EIATTR_CBANK_PARAM_SIZE
	.align		4
.L_1800:
        /*0100*/ 	.byte	0x03, 0x19
        /*0102*/ 	.short	0x00e8


	//----- nvinfo : EIATTR_PARAM_CBANK
	.align		4
        /*0104*/ 	.byte	0x04, 0x0a
        /*0106*/ 	.short	(.L_1802 - .L_1801)
	.align		4
.L_1801:
        /*0108*/ 	.word	index@(.nv.constant0._ZN10layer_norm31ln_parallel_residual_fwd_kernelINS_13Kernel_traitsIfffffjLj8192ELj1ELj1ELj8ELj16ENS_18Kernel_traits_baseILj8192EfffffjLj256EEEEELb0ELb0ELb1EEEvNS_9FwdParamsE)
        /*010c*/ 	.short	0x0380
        /*010e*/ 	.short	0x00e8


	//----- nvinfo : EIATTR_SW_WAR
	.align		4
.L_1802:
        /*0110*/ 	.byte	0x04, 0x36
        /*0112*/ 	.short	(.L_1804 - .L_1803)
.L_1803:
        /*0114*/ 	.word	0x00000008
.L_1804:


//--------------------- .nv.info._ZN10layer_norm31ln_parallel_residual_fwd_kernelINS_13Kernel_traitsIfffffjLj8192ELj1ELj1ELj8ELj16ENS_18Kernel_traits_baseILj8192EfffffjLj256EEEEELb0ELb1ELb0EEEvNS_9FwdParamsE --------------------------
	.section	.nv.info._ZN10layer_norm31ln_parallel_residual_fwd_kernelINS_13Kernel_traitsIfffffjLj8192ELj1ELj1ELj8ELj16ENS_18Kernel_traits_baseILj8192EfffffjLj256EEEEELb0ELb1ELb0EEEvNS_9FwdParamsE,"",@"SHT_CUDA_INFO"
	.sectionflags	@""
	.align	4


	//----- nvinfo : EIATTR_CUDA_API_VERSION
	.align		4
        /*0000*/ 	.byte	0x04, 0x37
        /*0002*/ 	.short	(.L_1806 - .L_1805)
.L_1805:
        /*0004*/ 	.word	0x00000082


	//----- nvinfo : EIATTR_KPARAM_INFO
	.align		4
.L_1806:
        /*0008*/ 	.byte	0x04, 0x17
        /*000a*/ 	.short	(.L_1808 - .L_1807)
.L_1807:
        /*000c*/ 	.word	0x00000000
        /*0010*/ 	.short	0x0000
        /*0012*/ 	.short	0x0000
        /*0014*/ 	.byte	0x00, 0xf0, 0xa1, 0x03


	//----- nvinfo : EIATTR_SPARSE_MMA_MASK
	.align		4
.L_1808:
        /*0018*/ 	.byte	0x03, 0x50
        /*001a*/ 	.short	0x0000


	//----- nvinfo : EIATTR_MAXREG_COUNT
	.align		4
        /*001c*/ 	.byte	0x03, 0x1b
        /*001e*/ 	.short	0x00ff


	//----- nvinfo : EIATTR_NUM_BARRIERS
	.align		4
        /*0020*/ 	.byte	0x02, 0x4c
        /*0022*/ 	.byte	0x01
	.zero		1


	//----- nvinfo : EIATTR_MERCURY_ISA_VERSION
	.align		4
        /*0024*/ 	.byte	0x03, 0x5f
        /*0026*/ 	.short	0x0101


	//----- nvinfo : EIATTR_COOP_GROUP_MASK_REGIDS
	.align		4
        /*0028*/ 	.byte	0x04, 0x29
        /*002a*/ 	.short	(.L_1810 - .L_1809)


	//   ....[0]....
.L_1809:
        /*002c*/ 	.word	0xffffffff


	//   ....[1]....
        /*0030*/ 	.word	0xffffffff


	//   ....[2]....
        /*0034*/ 	.word	0xffffffff


	//   ....[3]....
        /*0038*/ 	.word	0xffffffff


	//   ....[4]....
        /*003c*/ 	.word	0xffffffff


	//   ....[5]....
        /*0040*/ 	.word	0xffffffff


	//   ....[6]....
        /*0044*/ 	.word	0xffffffff


	//   ....[7]....
        /*0048*/ 	.word	0xffffffff


	//   ....[8]....
        /*004c*/ 	.word	0xffffffff


	//   ....[9]....
        /*0050*/ 	.word	0xffffffff


	//   ....[10]....
        /*0054*/ 	.word	0xffffffff


	//   ....[11]....
        /*0058*/ 	.word	0xffffffff


	//   ....[12]....
        /*005c*/ 	.word	0xffffffff


	//   ....[13]....
        /*0060*/ 	.word	0xffffffff


	//   ....[14]....
        /*0064*/ 	.word	0xffffffff


	//   ....[15]....
        /*0068*/ 	.word	0xffffffff


	//   ....[16]....
        /*006c*/ 	.word	0xffffffff


	//   ....[17]....
        /*0070*/ 	.word	0xffffffff


	//   ....[18]....
        /*0074*/ 	.word	0xffffffff


	//   ....[19]....
        /*0078*/ 	.word	0xffffffff


	//   ....[20]....
        /*007c*/ 	.word	0xffffffff


	//----- nvinfo : EIATTR_COOP_GROUP_INSTR_OFFSETS
	.align		4
.L_1810:
        /*0080*/ 	.byte	0x04, 0x28
        /*0082*/ 	.short	(.L_1812 - .L_1811)


	//   ....[0]....
.L_1811:
        /*0084*/ 	.word	0x00002db0


	//   ....[1]....
        /*0088*/ 	.word	0x00002dd0


	//   ....[2]....
        /*008c*/ 	.word	0x00002df0


	//   ....[3]....
        /*0090*/ 	.word	0x00002e20


	//   ....[4]....
        /*0094*/ 	.word	0x00002e40


	//   ....[5]....
        /*0098*/ 	.word	0x000032e0


	//   ....[6]....
        /*009c*/ 	.word	0x00003310


	//   ....[7]....
        /*00a0*/ 	.word	0x00003330


	//   ....[8]....
        /*00a4*/ 	.word	0x00003350


	//   ....[9]....
        /*00a8*/ 	.word	0x00003370


	//   ....[10]....
        /*00ac*/ 	.word	0x00003510


	//   ....[11]....
        /*00b0*/ 	.word	0x00003550


	//   ....[12]....
        /*00b4*/ 	.word	0x00003600


	//   ....[13]....
        /*00b8*/ 	.word	0x00003620


	//   ....[14]....
        /*00bc*/ 	.word	0x00003640


	//   ....[15]....
        /*00c0*/ 	.word	0x00003690


	//   ....[16]....
        /*00c4*/ 	.word	0x000036e0


	//   ....[17]....
        /*00c8*/ 	.word	0x00003750


	//   ....[18]....
        /*00cc*/ 	.word	0x000037a0


	//   ....[19]....
        /*00d0*/ 	.word	0x00003850


	//   ....[20]....
        /*00d4*/ 	.word	0x00003880


	//----- nvinfo : EIATTR_VRC_CTA_INIT_COUNT
	.align		4
.L_1812:
        /*00d8*/ 	.byte	0x02, 0x4a
	.zero		1
	.zero		1


	//----- nvinfo : EIATTR_EXIT_INSTR_OFFSETS
	.align		4
        /*00dc*/ 	.byte	0x04, 0x1c
        /*00de*/ 	.short	(.L_1814 - .L_1813)


	//   ....[0]....
.L_1813:
        /*00e0*/ 	.word	0x000008d0


	//   ....[1]....
        /*00e4*/ 	.word	0x00004330


	//----- nvinfo : EIATTR_MAX_THREADS
	.align		4
.L_1814:
        /*00e8*/ 	.byte	0x04, 0x05
        /*00ea*/ 	.short	(.L_1816 - .L_1815)
.L_1815:
        /*00ec*/ 	.word	0x00000100
        /*00f0*/ 	.word	0x00000001
        /*00f4*/ 	.word	0x00000001


	//----- nvinfo : EIATTR_CRS_STACK_SIZE
	.align		4
.L_1816:
        /*00f8*/ 	.byte	0x04, 0x1e
        /*00fa*/ 	.short	(.L_1818 - .L_1817)
.L_1817:
        /*00fc*/ 	.word	0x00000000


	//----- nvinfo : EIATTR_CBANK_PARAM_SIZE
	.align		4
.L_1818:
        /*0100*/ 	.byte	0x03, 0x19
        /*0102*/ 	.short	0x00e8


	//----- nvinfo : EIATTR_PARAM_CBANK
	.align		4
        /*0104*/ 	.byte	0x04, 0x0a
        /*0106*/ 	.short	(.L_1820 - .L_1819)
	.align		4
.L_1819:
        /*0108*/ 	.word	index@(.nv.constant0._ZN10layer_norm31ln_parallel_residual_fwd_kernelINS_13Kernel_traitsIfffffjLj8192ELj1ELj1ELj8ELj16ENS_18Kernel_traits_baseILj8192EfffffjLj256EEEEELb0ELb1ELb0EEEvNS_9FwdParamsE)
        /*010c*/ 	.short	0x0380
        /*010e*/ 	.short	0x00e8


	//----- nvinfo : EIATTR_SW_WAR
	.align		4
.L_1820:
        /*0110*/ 	.byte	0x04, 0x36
        /*0112*/ 	.short	(.L_1822 - .L_1821)
.L_1821:
        /*0114*/ 	.word	0x00000008
.L_1822:


//--------------------- .nv.info._ZN10layer_norm31ln_parallel_residual_fwd_kernelINS_13Kernel_traitsIfffffjLj8192ELj1ELj1ELj8ELj16ENS_18Kernel_traits_baseILj8192EfffffjLj256EEEEELb0ELb1ELb1EEEvNS_9FwdParamsE --------------------------
	.section	.nv.info._ZN10layer_norm31ln_parallel_residual_fwd_kernelINS_13Kernel_traitsIfffffjLj8192ELj1ELj1ELj8ELj16ENS_18Kernel_traits_baseILj8192EfffffjLj256EEEEELb0ELb1ELb1EEEvNS_9FwdParamsE,"",@"SHT_CUDA_INFO"
	.sectionflags	@""
	.align	4


	//----- nvinfo : EIATTR_CUDA_API_VERSION
	.align		4
        /*0000*/ 	.byte	0x04, 0x37
        /*0002*/ 	.short	(.L_1824 - .L_1823)
.L_1823:
        /*0004*/ 	.word	0x00000082


	//----- nvinfo : EIATTR_KPARAM_INFO
	.align		4
.L_1824:
        /*0008*/ 	.byte	0x04, 0x17
        /*000a*/ 	.short	(.L_1826 - .L_1825)
.L_1825:
        /*000c*/ 	.word	0x00000000
        /*0010*/ 	.short	0x0000
        /*0012*/ 	.short	0x0000
        /*0014*/ 	.byte	0x00, 0xf0, 0xa1, 0x03


	//----- nvinfo : EIATTR_SPARSE_MMA_MASK
	.align		4
.L_1826:
        /*0018*/ 	.byte	0x03, 0x50
        /*001a*/ 	.short	0x0000


	//----- nvinfo : EIATTR_MAXREG_COUNT
	.align		4
        /*001c*/ 	.byte	0x03, 0x1b
        /*001e*/ 	.short	0x00ff


	//----- nvinfo : EIATTR_NUM_BARRIERS
	.align		4
        /*0020*/ 	.byte	0x02, 0x4c
        /*0022*/ 	.byte	0x01
	.zero		1


	//----- nvinfo : EIATTR_MERCURY_ISA_VERSION
	.align		4
        /*0024*/ 	.byte	0x03, 0x5f
        /*0026*/ 	.short	0x0101


	//----- nvinfo : EIATTR_COOP_GROUP_MASK_REGIDS
	.align		4
        /*0028*/ 	.byte	0x04, 0x29
        /*002a*/ 	.short	(.L_1828 - .L_1827)


	//   ....[0]....
.L_1827:
        /*002c*/ 	.word	0xffffffff


	//   ....[1]....
        /*0030*/ 	.word	0xffffffff


	//   ....[2]....
        /*0034*/ 	.word	0xffffffff


	//   ....[3]....
        /*0038*/ 	.word	0xffffffff


	//   ....[4]....
        /*003c*/ 	.word	0xffffffff


	//   ....[5]....
        /*0040*/ 	.word	0xffffffff


	//   ....[6]....
        /*0044*/ 	.word	0xffffffff


	//   ....[7]....
        /*0048*/ 	.word	0xffffffff


	//   ....[8]....
        /*004c*/ 	.word	0xffffffff


	//   ....[9]....
        /*0050*/ 	.word	0xffffffff


	//   ....[10]....
        /*0054*/ 	.word	0xffffffff


	//   ....[11]....
        /*0058*/ 	.word	0xffffffff


	//   ....[12]....
        /*005c*/ 	.word	0xffffffff


	//   ....[13]....
        /*0060*/ 	.word	0xffffffff


	//   ....[14]....
        /*0064*/ 	.word	0xffffffff


	//   ....[15]....
        /*0068*/ 	.word	0xffffffff


	//   ....[16]....
        /*006c*/ 	.word	0xffffffff


	//   ....[17]....
        /*0070*/ 	.word	0xffffffff


	//   ....[18]....
        /*0074*/ 	.word	0xffffffff


	//   ....[19]....
        /*0078*/ 	.word	0xffffffff


	//   ....[20]....
        /*007c*/ 	.word	0xffffffff


	//----- nvinfo : EIATTR_COOP_GROUP_INSTR_OFFSETS
	.align		4
.L_1828:
        /*0080*/ 	.byte	0x04, 0x28
        /*0082*/ 	.short	(.L_1830 - .L_1829)


	//   ....[0]....
.L_1829:
        /*0084*/ 	.word	0x00001ee0


	//   ....[1]....
        /*0088*/ 	.word	0x00001f00


	//   ....[2]....
        /*008c*/ 	.word	0x00001f20


	//   ....[3]....
        /*0090*/ 	.word	0x00001f40


	//   ....[4]....
        /*0094*/ 	.word	0x00001f60


	//   ....[5]....
        /*0098*/ 	.word	0x00002390


	//   ....[6]....
        /*009c*/ 	.word	0x000023b0


	//   ....[7]....
        /*00a0*/ 	.word	0x000023e0


	//   ....[8]....
        /*00a4*/ 	.word	0x00002410


	//   ....[9]....
        /*00a8*/ 	.word	0x00002450


	//   ....[10]....
        /*00ac*/ 	.word	0x000025f0


	//   ....[11]....
        /*00b0*/ 	.word	0x00002630


	//   ....[12]....
        /*00b4*/ 	.word	0x00002650


	//   ....[13]....
        /*00b8*/ 	.word	0x000026a0


	//   ....[14]....
        /*00bc*/ 	.word	0x00002760


	//   ....[15]....
        /*00c0*/ 	.word	0x00002780


	//   ....[16]....
        /*00c4*/ 	.word	0x000027c0


	//   ....[17]....
        /*00c8*/ 	.word	0x00002830


	//   ....[18]....
        /*00cc*/ 	.word	0x00002850


	//   ....[19]....
        /*00d0*/ 	.word	0x00002950


	//   ....[20]....
        /*00d4*/ 	.word	0x00002960


	//----- nvinfo : EIATTR_VRC_CTA_INIT_COUNT
	.align		4
.L_1830:
        /*00d8*/ 	.byte	0x02, 0x4a
	.zero		1
	.zero		1


	//----- nvinfo : EIATTR_EXIT_INSTR_OFFSETS
	.align		4
        /*00dc*/ 	.byte	0x04, 0x1c
        /*00de*/ 	.short	(.L_1832 - .L_1831)


	//   ....[0]....
.L_1831:
        /*00e0*/ 	.word	0x000003e0


	//   ....[1]....
        /*00e4*/ 	.word	0x000031e0


	//----- nvinfo : EIATTR_MAX_THREADS
	.align		4
.L_1832:
        /*00e8*/ 	.byte	0x04, 0x05
        /*00ea*/ 	.short	(.L_1834 - .L_1833)
.L_1833:
        /*00ec*/ 	.word	0x00000100
        /*00f0*/ 	.word	0x00000001
        /*00f4*/ 	.word	0x00000001


	//----- nvinfo : EIATTR_CRS_STACK_SIZE
	.align		4
.L_1834:
        /*00f8*/ 	.byte	0x04, 0x1e
        /*00fa*/ 	.short	(.L_1836 - .L_1835)
.L_1835:
        /*00fc*/ 	.word	0x00000000


	//----- nvinfo : EIATTR_CBANK_PARAM_SIZE
	.align		4
.L_1836:
        /*0100*/ 	.byte	0x03, 0x19
        /*0102*/ 	.short	0x00e8


	//----- nvinfo : EIATTR_PARAM_CBANK
	.align		4
        /*0104*/ 	.byte	0x04, 0x0a
        /*0106*/ 	.short	(.L_1838 - .L_1837)
	.align		4
.L_1837:
        /*0108*/ 	.word	index@(.nv.constant0._ZN10layer_norm31ln_parallel_residual_fwd_kernelINS_13Kernel_traitsIfffffjLj8192ELj1ELj1ELj8ELj16ENS_18Kernel_traits_baseILj8192EfffffjLj256EEEEELb0ELb1ELb1EEEvNS_9FwdParamsE)
        /*010c*/ 	.short	0x0380
        /*010e*/ 	.short	0x00e8


	//----- nvinfo : EIATTR_SW_WAR
	.align		4
.L_1838:
        /*0110*/ 	.byte	0x04, 0x36
        /*0112*/ 	.short	(.L_1840 - .L_1839)
.L_1839:
        /*0114*/ 	.word	0x00000008
.L_1840:


//--------------------- .nv.info._ZN10layer_norm31ln_parallel_residual_fwd_kernelINS_13Kernel_traitsIfffffjLj8192ELj1ELj1ELj8ELj16ENS_18Kernel_traits_baseILj8192EfffffjLj256EEEEELb1ELb0ELb0EEEvNS_9FwdParamsE --------------------------
	.section	.nv.info._ZN10layer_norm31ln_parallel_residual_fwd_kernelINS_13Kernel_traitsIfffffjLj8192ELj1ELj1ELj8ELj16ENS_18Kernel_traits_baseILj8192EfffffjLj256EEEEELb1ELb0ELb0EEEvNS_9FwdParamsE,"",@"SHT_CUDA_INFO"
	.sectionflags	@""
	.align	4


	//----- nvinfo : EIATTR_CUDA_API_VERSION
	.align		4
        /*0000*/ 	.byte	0x04, 0x37
        /*0002*/ 	.short	(.L_1842 - .L_1841)
.L_1841:
        /*0004*/ 	.word	0x00000082


	//----- nvinfo : EIATTR_KPARAM_INFO
	.align		4
.L_1842:
        /*0008*/ 	.byte	0x04, 0x17
        /*000a*/ 	.short	(.L_1844 - .L_1843)
.L_1843:
        /*000c*/ 	.word	0x00000000
        /*0010*/ 	.short	0x0000
        /*0012*/ 	.short	0x0000
        /*0014*/ 	.byte	0x00, 0xf0, 0xa1, 0x03


	//----- nvinfo : EIATTR_SPARSE_MMA_MASK
	.align		4
.L_1844:
        /*0018*/ 	.byte	0x03, 0x50
        /*001a*/ 	.short	0x0000


	//----- nvinfo : EIATTR_MAXREG_COUNT
	.align		4
        /*001c*/ 	.byte	0x03, 0x1b
        /*001e*/ 	.short	0x00ff


	//----- nvinfo : EIATTR_NUM_BARRIERS
	.align		4
        /*0020*/ 	.byte	0x02, 0x4c
        /*0022*/ 	.byte	0x01
	.zero		1


	//----- nvinfo : EIATTR_MERCURY_ISA_VERSION
	.align		4
        /*0024*/ 	.byte	0x03, 0x5f
        /*0026*/ 	.short	0x0101


	//----- nvinfo : EIATTR_COOP_GROUP_MASK_REGIDS
	.align		4
        /*0028*/ 	.byte	0x04, 0x29
        /*002a*/ 	.short	(.L_1846 - .L_1845)


	//   ....[0]....
.L_1845:
        /*002c*/ 	.word	0xffffffff


	//   ....[1]....
        /*0030*/ 	.word	0xffffffff


	//   ....[2]....
        /*0034*/ 	.word	0xffffffff


	//   ....[3]....
        /*0038*/ 	.word	0xffffffff


	//   ....[4]....
        /*003c*/ 	.word	0xffffffff


	//   ....[5]....
        /*0040*/ 	.word	0xffffffff


	//   ....[6]....
        /*0044*/ 	.word	0xffffffff


	//   ....[7]....
        /*0048*/ 	.word	0xffffffff


	//   ....[8]....
        /*004c*/ 	.word	0xffffffff


	//   ....[9]....
        /*0050*/ 	.word	0xffffffff


	//   ....[10]....
        /*0054*/ 	.word	0xffffffff


	//   ....[11]....
        /*0058*/ 	.word	0xffffffff


	//   ....[12]....
        /*005c*/ 	.word	0xffffffff


	//   ....[13]....
        /*0060*/ 	.word	0xffffffff


	//   ....[14]....
        /*0064*/ 	.word	0xffffffff


	//   ....[15]....
        /*0068*/ 	.word	0xffffffff


	//   ....[16]....
        /*006c*/ 	.word	0xffffffff


	//   ....[17]....
        /*0070*/ 	.word	0xffffffff


	//   ....[18]....
        /*0074*/ 	.word	0xffffffff


	//   ....[19]....
        /*0078*/ 	.word	0xffffffff


	//   ....[20]....
        /*007c*/ 	.word	0xffffffff


	//----- nvinfo : EIATTR_COOP_GROUP_INSTR_OFFSETS
	.align		4
.L_1846:
        /*0080*/ 	.byte	0x04, 0x28
        /*0082*/ 	.short	(.L_1848 - .L_1847)


	//   ....[0]....
.L_1847:
        /*0084*/ 	.word	0x00028640


	//   ....[1]....
        /*0088*/ 	.word	0x00028660


	//   ....[2]....
        /*008c*/ 	.word	0x00028680


	//   ....[3]....
        /*0090*/ 	.word	0x000286a0


	//   ....[4]....
        /*0094*/ 	.word	0x000286c0


	//   ....[5]....
        /*0098*/ 	.word	0x00028b10


	//   ....[6]....
        /*009c*/ 	.word	0x00028b30


	//   ....[7]....
        /*00a0*/ 	.word	0x00028b50


	//   ....[8]....
        /*00a4*/ 	.word	0x00028b80


	//   ....[9]....
        /*00a8*/ 	.word	0x00028bb0


	//   ....[10]....
        /*00ac*/ 	.word	0x00028d50


	//   ....[11]....
        /*00b0*/ 	.word	0x00028d90


	//   ....[12]....
        /*00b4*/ 	.word	0x00028dd0


	//   ....[13]....
        /*00b8*/ 	.word	0x00028e80


	//   ....[14]....
        /*00bc*/ 	.word	0x00028ea0


	//   ....[15]....
        /*00c0*/ 	.word	0x00028f30


	//   ....[16]....
        /*00c4*/ 	.word	0x00028f90


	//   ....[17]....
        /*00c8*/ 	.word	0x00028fd0


	//   ....[18]....
        /*00cc*/ 	.word	0x00029030


	//   ....[19]....
        /*00d0*/ 	.word	0x000290a0


	//   ....[20]....
        /*00d4*/ 	.word	0x000290f0


	//----- nvinfo : EIATTR_VRC_CTA_INIT_COUNT
	.align		4
.L_1848:
        /*00d8*/ 	.byte	0x02, 0x4a
	.zero		1
	.zero		1


	//----- nvinfo : EIATTR_EXIT_INSTR_OFFSETS
	.align		4
        /*00dc*/ 	.byte	0x04, 0x1c
        /*00de*/ 	.short	(.L_1850 - .L_1849)


	//   ....[0]....
.L_1849:
        /*00e0*/ 	.word	0x000020d0


	//   ....[1]....
        /*00e4*/ 	.word	0x00029f20


	//----- nvinfo : EIATTR_MAX_THREADS
	.align		4
.L_1850:
        /*00e8*/ 	.byte	0x04, 0x05
        /*00ea*/ 	.short	(.L_1852 - .L_1851)
.L_1851:
        /*00ec*/ 	.word	0x00000100
        /*00f0*/ 	.word	0x00000001
        /*00f4*/ 	.word	0x00000001


	//----- nvinfo : EIATTR_CRS_STACK_SIZE
	.align		4
.L_1852:
        /*00f8*/ 	.byte	0x04, 0x1e
        /*00fa*/ 	.short	(.L_1854 - .L_1853)
.L_1853:
        /*00fc*/ 	.word	0x00000000


	//----- nvinfo : EIATTR_CBANK_PARAM_SIZE
	.align		4
.L_1854:
        /*0100*/ 	.byte	0x03, 0x19
        /*0102*/ 	.short	0x00e8


	//----- nvinfo : EIATTR_PARAM_CBANK
	.align		4
        /*0104*/ 	.byte	0x04, 0x0a
        /*0106*/ 	.short	(.L_1856 - .L_1855)
	.align		4
.L_1855:
        /*0108*/ 	.word	index@(.nv.constant0._ZN10layer_norm31ln_parallel_residual_fwd_kernelINS_13Kernel_traitsIfffffjLj8192ELj1ELj1ELj8ELj16ENS_18Kernel_traits_baseILj8192EfffffjLj256EEEEELb1ELb0ELb0EEEvNS_9FwdParamsE)
        /*010c*/ 	.short	0x0380
        /*010e*/ 	.short	0x00e8


	//----- nvinfo : EIATTR_SW_WAR
	.align		4
.L_1856:
        /*0110*/ 	.byte	0x04, 0x36
        /*0112*/ 	.short	(.L_1858 - .L_1857)
.L_1857:
        /*0114*/ 	.word	0x00000008
.L_1858:


//--------------------- .nv.info._ZN10layer_norm31ln_parallel_residual_fwd_kernelINS_13Kernel_traitsIfffffjLj8192ELj1ELj1ELj8ELj16ENS_18Kernel_traits_baseILj8192EfffffjLj256EEEEELb1ELb0ELb1EEEvNS_9FwdParamsE --------------------------
	.section	.nv.info._ZN10layer_norm31ln_parallel_residual_fwd_kernelINS_13Kernel_traitsIfffffjLj8192ELj1ELj1ELj8ELj16ENS_18Kernel_traits_baseILj8192EfffffjLj256EEEEELb1ELb0ELb1EEEvNS_9FwdParamsE,"",@"SHT_CUDA_INFO"
	.sectionflags	@""
	.align	4


	//----- nvinfo : EIATTR_CUDA_API_VERSION
	.align		4
        /*0000*/ 	.byte	0x04, 0x37
        /*0002*/ 	.short	(.L_1860 - .L_1859)
.L_1859:
        /*0004*/ 	.word	0x00000082


	//----- nvinfo : EIATTR_KPARAM_INFO
	.align		4
.L_1860:
        /*0008*/ 	.byte	0x04, 0x17
        /*000a*/ 	.short	(.L_1862 - .L_1861)
.L_1861:
        /*000c*/ 	.word	0x00000000
        /*0010*/ 	.short	0x0000
        /*0012*/ 	.short	0x0000
        /*0014*/ 	.byte	0x00, 0xf0, 0xa1, 0x03


	//----- nvinfo : EIATTR_SPARSE_MMA_MASK
	.align		4
.L_1862:
        /*0018*/ 	.byte	0x03, 0x50
        /*001a*/ 	.short	0x0000


	//----- nvinfo : EIATTR_MAXREG_COUNT
	.align		4
        /*001c*/ 	.byte	0x03, 0x1b
        /*001e*/ 	.short	0x00ff


	//----- nvinfo : EIATTR_NUM_BARRIERS
	.align		4
        /*0020*/ 	.byte	0x02, 0x4c
        /*0022*/ 	.byte	0x01
	.zero		1


	//----- nvinfo : EIATTR_MERCURY_ISA_VERSION
	.align		4
        /*0024*/ 	.byte	0x03, 0x5f
        /*0026*/ 	.short	0x0101


	//----- nvinfo : EIATTR_COOP_GROUP_MASK_REGIDS
	.align		4
        /*0028*/ 	.byte	0x04, 0x29
        /*002a*/ 	.short	(.L_1864 - .L_1863)


	//   ....[0]....
.L_1863:
        /*002c*/ 	.word	0xffffffff


	//   ....[1]....
        /*0030*/ 	.word	0xffffffff


	//   ....[2]....
        /*0034*/ 	.word	0xffffffff


	//   ....[3]....
        /*0038*/ 	.word	0xffffffff


	//   ....[4]....
        /*003c*/ 	.word	0xffffffff


	//   ....[5]....
        /*0040*/ 	.word	0xffffffff


	//   ....[6]....
        /*0044*/ 	.word	0xffffffff


	//   ....[7]....
        /*0048*/ 	.word	0xffffffff


	//   ....[8]....
        /*004c*/ 	.word	0xffffffff


	//   ....[9]....
        /*0050*/ 	.word	0xffffffff


	//   ....[10]....
        /*0054*/ 	.word	0xffffffff


	//   ....[11]....
        /*0058*/ 	.word	0xffffffff


	//   ....[12]....
        /*005c*/ 	.word	0xffffffff


	//   ....[13]....
        /*0060*/ 	.word	0xffffffff


	//   ....[14]....
        /*0064*/ 	.word	0xffffffff


	//   ....[15]....
        /*0068*/ 	.word	0xffffffff


	//   ....[16]....
        /*006c*/ 	.word	0xffffffff


	//   ....[17]....
        /*0070*/ 	.word	0xffffffff


	//   ....[18]....
        /*0074*/ 	.word	0xffffffff


	//   ....[19]....
        /*0078*/ 	.word	0xffffffff


	//   ....[20]....
        /*007c*/ 	.word	0xffffffff


	//----- nvinfo : EIATTR_COOP_GROUP_INSTR_OFFSETS
	.align		4
.L_1864:
        /*0080*/ 	.byte	0x04, 0x28
        /*0082*/ 	.short	(.L_1866 - .L_1865)


	//   ....[0]....
.L_1865:
        /*0084*/ 	.word	0x0001deb0


	//   ....[1]....
        /*0088*/ 	.word	0x0001ded0


	//   ....[2]....
        /*008c*/ 	.word	0x0001def0


	//   ....[3]....
        /*0090*/ 	.word	0x0001df10


	//   ....[4]....
        /*0094*/ 	.word	0x0001df30


	//   ....[5]....
        /*0098*/ 	.word	0x0001e360


	//   ....[6]....
        /*009c*/ 	.word	0x0001e380


	//   ....[7]....
        /*00a0*/ 	.word	0x0001e3b0


	//   ....[8]....
        /*00a4*/ 	.word	0x0001e3d0


	//   ....[9]....
        /*00a8*/ 	.word	0x0001e410


	//   ....[10]....
        /*00ac*/ 	.word	0x0001e490


	//   ....[11]....
        /*00b0*/ 	.word	0x0001e500


	//   ....[12]....
        /*00b4*/ 	.word	0x0001e530


	//   ....[13]....
        /*00b8*/ 	.word	0x0001e540


	//   ....[14]....
        /*00bc*/ 	.word	0x0001e5e0


	//   ....[15]....
        /*00c0*/ 	.word	0x0001e620


	//   ....[16]....
        /*00c4*/ 	.word	0x0001e640


	//   ....[17]....
        /*00c8*/ 	.word	0x0001e6c0


	//   ....[18]....
        /*00cc*/ 	.word	0x0001e730


	//   ....[19]....
        /*00d0*/ 	.word	0x0001e7a0


	//   ....[20]....
        /*00d4*/ 	.word	0x0001e7f0


	//----- nvinfo : EIATTR_VRC_CTA_INIT_COUNT
	.align		4
.L_1866:
        /*00d8*/ 	.byte	0x02, 0x4a
	.zero		1
	.zero		1


	//----- nvinfo : EIATTR_EXIT_INSTR_OFFSETS
	.align		4
        /*00dc*/ 	.byte	0x04, 0x1c
        /*00de*/ 	.short	(.L_1868 - .L_1867)


	//   ....[0]....
.L_1867:
        /*00e0*/ 	.word	0x00000e30


	//   ....[1]....
        /*00e4*/ 	.word	0x0001f300


	//----- nvinfo : EIATTR_MAX_THREADS
	.align		4
.L_1868:
        /*00e8*/ 	.byte	0x04, 0x05
        /*00ea*/ 	.short	(.L_1870 - .L_1869)
.L_1869:
        /*00ec*/ 	.word	0x00000100
        /*00f0*/ 	.word	0x00000001
        /*00f4*/ 	.word	0x00000001


	//----- nvinfo : EIATTR_CBANK_PARAM_SIZE
	.align		4
.L_1870:
        /*00f8*/ 	.byte	0x03, 0x19
        /*00fa*/ 	.short	0x00e8


	//----- nvinfo : EIATTR_PARAM_CBANK
	.align		4
        /*00fc*/ 	.byte	0x04, 0x0a
        /*00fe*/ 	.short	(.L_1872 - .L_1871)
	.align		4
.L_1871:
        /*0100*/ 	.word	index@(.nv.constant0._ZN10layer_norm31ln_parallel_residual_fwd_kernelINS_13Kernel_traitsIfffffjLj8192ELj1ELj1ELj8ELj16ENS_18Kernel_traits_baseILj8192EfffffjLj256EEEEELb1ELb0ELb1EEEvNS_9FwdParamsE)
        /*0104*/ 	.short	0x0380
        /*0106*/ 	.short	0x00e8


	//----- nvinfo : EIATTR_SW_WAR
	.align		4
.L_1872:
        /*0108*/ 	.byte	0x04, 0x36
        /*010a*/ 	.short	(.L_1874 - .L_1873)
.L_1873:
        /*010c*/ 	.word	0x00000008
.L_1874:


//--------------------- .nv.info._ZN10layer_norm31ln_parallel_residual_fwd_kernelINS_13Kernel_traitsIfffffjLj8192ELj1ELj1ELj8ELj16ENS_18Kernel_traits_baseILj8192EfffffjLj256EEEEELb1ELb1ELb0EEEvNS_9FwdParamsE --------------------------
	.section	.nv.info._ZN10layer_norm31ln_parallel_residual_fwd_kernelINS_13Kernel_traitsIfffffjLj8192ELj1ELj1ELj8ELj16ENS_18Kernel_traits_baseILj8192EfffffjLj256EEEEELb1ELb1ELb0EEEvNS_9FwdParamsE,"",@"SHT_CUDA_INFO"
	.sectionflags	@""
	.align	4


	//----- nvinfo : EIATTR_CUDA_API_VERSION
	.align		4
        /*0000*/ 	.byte	0x04, 0x37
        /*0002*/ 	.short	(.L_1876 - .L_1875)
.L_1875:
        /*0004*/ 	.word	0x00000082


	//----- nvinfo : EIATTR_KPARAM_INFO
	.align		4
.L_1876:
        /*0008*/ 	.byte	0x04, 0x17
        /*000a*/ 	.short	(.L_1878 - .L_1877)
.L_1877:
        /*000c*/ 	.word	0x00000000
        /*0010*/ 	.short	0x0000
        /*0012*/ 	.short	0x0000
        /*0014*/ 	.byte	0x00, 0xf0, 0xa1, 0x03


	//----- nvinfo : EIATTR_SPARSE_MMA_MASK
	.align		4
.L_1878:
        /*0018*/ 	.byte	0x03, 0x50
        /*001a*/ 	.short	0x0000


	//----- nvinfo : EIATTR_MAXREG_COUNT
	.align		4
        /*001c*/ 	.byte	0x03, 0x1b
        /*001e*/ 	.short	0x00ff


	//----- nvinfo : EIATTR_NUM_BARRIERS
	.align		4
        /*0020*/ 	.byte	0x02, 0x4c
        /*0022*/ 	.byte	0x01
	.zero		1


	//----- nvinfo : EIATTR_MERCURY_ISA_VERSION
	.align		4
        /*0024*/ 	.byte	0x03, 0x5f
        /*0026*/ 	.short	0x0101


	//----- nvinfo : EIATTR_COOP_GROUP_MASK_REGIDS
	.align		4
        /*0028*/ 	.byte	0x04, 0x29
        /*002a*/ 	.short	(.L_1880 - .L_1879)


	//   ....[0]....
.L_1879:
        /*002c*/ 	.word	0xffffffff


	//   ....[1]....
        /*0030*/ 	.word	0xffffffff


	//   ....[2]....
        /*0034*/ 	.word	0xffffffff


	//   ....[3]....
        /*0038*/ 	.word	0xffffffff


	//   ....[4]....
        /*003c*/ 	.word	0xffffffff


	//   ....[5]....
        /*0040*/ 	.word	0xffffffff


	//   ....[6]....
        /*0044*/ 	.word	0xffffffff


	//   ....[7]....
        /*0048*/ 	.word	0xffffffff


	//   ....[8]....
        /*004c*/ 	.word	0xffffffff


	//   ....[9]....
        /*0050*/ 	.word	0xffffffff


	//   ....[10]....
        /*0054*/ 	.word	0xffffffff


	//   ....[11]....
        /*0058*/ 	.word	0xffffffff


	//   ....[12]....
        /*005c*/ 	.word	0xffffffff


	//   ....[13]....
        /*0060*/ 	.word	0xffffffff


	//   ....[14]....
        /*0064*/ 	.word	0xffffffff


	//   ....[15]....
        /*0068*/ 	.word	0xffffffff


	//   ....[16]....
        /*006c*/ 	.word	0xffffffff


	//   ....[17]....
        /*0070*/ 	.word	0xffffffff


	//   ....[18]....
        /*0074*/ 	.word	0xffffffff


	//   ....[19]....
        /*0078*/ 	.word	0xffffffff


	//   ....[20]....
        /*007c*/ 	.word	0xffffffff


	//----- nvinfo : EIATTR_COOP_GROUP_INSTR_OFFSETS
	.align		4
.L_1880:
        /*0080*/ 	.byte	0x04, 0x28
        /*0082*/ 	.short	(.L_1882 - .L_1881)


	//   ....[0]....
.L_1881:
        /*0084*/ 	.word	0x00026f40


	//   ....[1]....
        /*0088*/ 	.word	0x00026f60


	//   ....[2]....
        /*008c*/ 	.word	0x00026f80


	//   ....[3]....
        /*0090*/ 	.word	0x00026fa0


	//   ....[4]....
        /*0094*/ 	.word	0x00026fc0


	//   ....[5]....
        /*0098*/ 	.word	0x00027410


	//   ....[6]....
        /*009c*/ 	.word	0x00027430


	//   ....[7]....
        /*00a0*/ 	.word	0x00027450


	//   ....[8]....
        /*00a4*/ 	.word	0x00027480


	//   ....[9]....
        /*00a8*/ 	.word	0x000274b0


	//   ....[10]....
        /*00ac*/ 	.word	0x00027650


	//   ....[11]....
        /*00b0*/ 	.word	0x00027680


	//   ....[12]....
        /*00b4*/ 	.word	0x000276c0


	//   ....[13]....
        /*00b8*/ 	.word	0x00027780


	//   ....[14]....
        /*00bc*/ 	.word	0x000277a0


	//   ....[15]....
        /*00c0*/ 	.word	0x00027850


	//   ....[16]....
        /*00c4*/ 	.word	0x000278c0


	//   ....[17]....
        /*00c8*/ 	.word	0x00027900


	//   ....[18]....
        /*00cc*/ 	.word	0x00027960


	//   ....[19]....
        /*00d0*/ 	.word	0x000279a0


	//   ....[20]....
        /*00d4*/ 	.word	0x000279e0


	//----- nvinfo : EIATTR_VRC_CTA_INIT_COUNT
	.align		4
.L_1882:
        /*00d8*/ 	.byte	0x02, 0x4a
	.zero		1
	.zero		1


	//----- nvinfo : EIATTR_EXIT_INSTR_OFFSETS
	.align		4
        /*00dc*/ 	.byte	0x04, 0x1c
        /*00de*/ 	.short	(.L_1884 - .L_1883)


	//   ....[0]....
.L_1883:
        /*00e0*/ 	.word	0x00000ad0


	//   ....[1]....
        /*00e4*/ 	.word	0x000284a0


	//----- nvinfo : EIATTR_MAX_THREADS
	.align		4
.L_1884:
        /*00e8*/ 	.byte	0x04, 0x05
        /*00ea*/ 	.short	(.L_1886 - .L_1885)
.L_1885:
        /*00ec*/ 	.word	0x00000100
        /*00f0*/ 	.word	0x00000001
        /*00f4*/ 	.word	0x00000001


	//----- nvinfo : EIATTR_CRS_STACK_SIZE
	.align		4
.L_1886:
        /*00f8*/ 	.byte	0x04, 0x1e
        /*00fa*/ 	.short	(.L_1888 - .L_1887)
.L_1887:
        /*00fc*/ 	.word	0x00000000


	//----- nvinfo : EIATTR_CBANK_PARAM_SIZE
	.align		4
.L_1888:
        /*0100*/ 	.byte	0x03, 0x19
        /*0102*/ 	.short	0x00e8


	//----- nvinfo : EIATTR_PARAM_CBANK
	.align		4
        /*0104*/ 	.byte	0x04, 0x0a
        /*0106*/ 	.short	(.L_1890 - .L_1889)
	.align		4
.L_1889:
        /*0108*/ 	.word	index@(.nv.constant0._ZN10layer_norm31ln_parallel_residual_fwd_kernelINS_13Kernel_traitsIfffffjLj8192ELj1ELj1ELj8ELj16ENS_18Kernel_traits_baseILj8192EfffffjLj256EEEEELb1ELb1ELb0EEEvNS_9FwdParamsE)
        /*010c*/ 	.short	0x0380
        /*010e*/ 	.short	0x00e8


	//----- nvinfo : EIATTR_SW_WAR
	.align		4
.L_1890:
        /*0110*/ 	.byte	0x04, 0x36
        /*0112*/ 	.short	(.L_1892 - .L_1891)
.L_1891:
        /*0114*/ 	.word	0x00000008
.L_1892:


//--------------------- .nv.info._ZN10layer_norm31ln_parallel_residual_fwd_kernelINS_13Kernel_traitsIfffffjLj8192ELj1ELj1ELj8ELj16ENS_18Kernel_traits_baseILj8192EfffffjLj256EEEEELb1ELb1ELb1EEEvNS_9FwdParamsE --------------------------
	.section	.nv.info._ZN10layer_norm31ln_parallel_residual_fwd_kernelINS_13Kernel_traitsIfffffjLj8192ELj1ELj1ELj8ELj16ENS_18Kernel_traits_baseILj8192EfffffjLj256EEEEELb1ELb1ELb1EEEvNS_9FwdParamsE,"",@"SHT_CUDA_INFO"
	.sectionflags	@""
	.align	4


	//----- nvinfo : EIATTR_CUDA_API_VERSION
	.align		4
        /*0000*/ 	.byte	0x04, 0x37
        /*0002*/ 	.short	(.L_1894 - .L_1893)
.L_1893:
        /*0004*/ 	.word	0x00000082


	//----- nvinfo : EIATTR_KPARAM_INFO
	.align		4
.L_1894:
        /*0008*/ 	.byte	0x04, 0x17
        /*000a*/ 	.short	(.L_1896 - .L_1895)
.L_1895:
        /*000c*/ 	.word	0x00000000
        /*0010*/ 	.short	0x0000
        /*0012*/ 	.short	0x0000
        /*0014*/ 	.byte	0x00, 0xf0, 0xa1, 0x03


	//----- nvinfo : EIATTR_SPARSE_MMA_MASK
	.align		4
.L_1896:
        /*0018*/ 	.byte	0x03, 0x50
        /*001a*/ 	.short	0x0000


	//----- nvinfo : EIATTR_MAXREG_COUNT
	.align		4
        /*001c*/ 	.byte	0x03, 0x1b
        /*001e*/ 	.short	0x00ff


	//----- nvinfo : EIATTR_NUM_BARRIERS
	.align		4
        /*0020*/ 	.byte	0x02, 0x4c
        /*0022*/ 	.byte	0x01
	.zero		1


	//----- nvinfo : EIATTR_MERCURY_ISA_VERSION
	.align		4
        /*0024*/ 	.byte	0x03, 0x5f
        /*0026*/ 	.short	0x0101


	//----- nvinfo : EIATTR_COOP_GROUP_MASK_REGIDS
	.align		4
        /*0028*/ 	.byte	0x04, 0x29
        /*002a*/ 	.short	(.L_1898 - .L_1897)


	//   ....[0]....
.L_1897:
        /*002c*/ 	.word	0xffffffff


	//   ....[1]....
        /*0030*/ 	.word	0xffffffff


	//   ....[2]....
        /*0034*/ 	.word	0xffffffff


	//   ....[3]....
        /*0038*/ 	.word	0xffffffff


	//   ....[4]....
        /*003c*/ 	.word	0xffffffff


	//   ....[5]....
        /*0040*/ 	.word	0xffffffff


	//   ....[6]....
        /*0044*/ 	.word	0xffffffff


	//   ....[7]....
        /*0048*/ 	.word	0xffffffff


	//   ....[8]....
        /*004c*/ 	.word	0xffffffff


	//   ....[9]....
        /*0050*/ 	.word	0xffffffff


	//   ....[10]....
        /*0054*/ 	.word	0xffffffff


	//   ....[11]....
        /*0058*/ 	.word	0xffffffff


	//   ....[12]....
        /*005c*/ 	.word	0xffffffff


	//   ....[13]....
        /*0060*/ 	.word	0xffffffff


	//   ....[14]....
        /*0064*/ 	.word	0xffffffff


	//   ....[15]....
        /*0068*/ 	.word	0xffffffff


	//   ....[16]....
        /*006c*/ 	.word	0xffffffff


	//   ....[17]....
        /*0070*/ 	.word	0xffffffff


	//   ....[18]....
        /*0074*/ 	.word	0xffffffff


	//   ....[19]....
        /*0078*/ 	.word	0xffffffff


	//   ....[20]....
        /*007c*/ 	.word	0xffffffff


	//----- nvinfo : EIATTR_COOP_GROUP_INSTR_OFFSETS
	.align		4
.L_1898:
        /*0080*/ 	.byte	0x04, 0x28
        /*0082*/ 	.short	(.L_1900 - .L_1899)


	//   ....[0]....
.L_1899:
        /*0084*/ 	.word	0x0001e110


	//   ....[1]....
        /*0088*/ 	.word	0x0001e140


	//   ....[2]....
        /*008c*/ 	.word	0x0001e160


	//   ....[3]....
        /*0090*/ 	.word	0x0001e180


	//   ....[4]....
        /*0094*/ 	.word	0x0001e1a0


	//   ....[5]....
        /*0098*/ 	.word	0x0001e5d0


	//   ....[6]....
        /*009c*/ 	.word	0x0001e600


	//   ....[7]....
        /*00a0*/ 	.word	0x0001e630


	//   ....[8]....
        /*00a4*/ 	.word	0x0001e650


	//   ....[9]....
        /*00a8*/ 	.word	0x0001e670


	//   ....[10]....
        /*00ac*/ 	.word	0x0001e820


	//   ....[11]....
        /*00b0*/ 	.word	0x0001e860


	//   ....[12]....
        /*00b4*/ 	.word	0x0001e870


	//   ....[13]....
        /*00b8*/ 	.word	0x0001e8c0


	//   ....[14]....
        /*00bc*/ 	.word	0x0001e980


	//   ....[15]....
        /*00c0*/ 	.word	0x0001e9b0


	//   ....[16]....
        /*00c4*/ 	.word	0x0001e9d0


	//   ....[17]....
        /*00c8*/ 	.word	0x0001ea60


	//   ....[18]....
        /*00cc*/ 	.word	0x0001eac0


	//   ....[19]....
        /*00d0*/ 	.word	0x0001eb40


	//   ....[20]....
        /*00d4*/ 	.word	0x0001eb80


	//----- nvinfo : EIATTR_VRC_CTA_INIT_COUNT
	.align		4
.L_1900:
        /*00d8*/ 	.byte	0x02, 0x4a
	.zero		1
	.zero		1


	//----- nvinfo : EIATTR_EXIT_INSTR_OFFSETS
	.align		4
        /*00dc*/ 	.byte	0x04, 0x1c
        /*00de*/ 	.short	(.L_1902 - .L_1901)


	//   ....[0]....
.L_1901:
        /*00e0*/ 	.word	0x000005b0


	//   ....[1]....
        /*00e4*/ 	.word	0x0001f3a0


	//----- nvinfo : EIATTR_MAX_THREADS
	.align		4
.L_1902:
        /*00e8*/ 	.byte	0x04, 0x05
        /*00ea*/ 	.short	(.L_1904 - .L_1903)
.L_1903:
        /*00ec*/ 	.word	0x00000100
        /*00f0*/ 	.word	0x00000001
        /*00f4*/ 	.word	0x00000001


	//----- nvinfo : EIATTR_CRS_STACK_SIZE
	.align		4
.L_1904:
        /*00f8*/ 	.byte	0x04, 0x1e
        /*00fa*/ 	.short	(.L_1906 - .L_1905)
.L_1905:
        /*00fc*/ 	.word	0x00000000


	//----- nvinfo : EIATTR_CBANK_PARAM_SIZE
	.align		4
.L_1906:
        /*0100*/ 	.byte	0x03, 0x19
        /*0102*/ 	.short	0x00e8


	//----- nvinfo : EIATTR_PARAM_CBANK
	.align		4
        /*0104*/ 	.byte	0x04, 0x0a
        /*0106*/ 	.short	(.L_1908 - .L_1907)
	.align		4
.L_1907:
        /*0108*/ 	.word	index@(.nv.constant0._ZN10layer_norm31ln_parallel_residual_fwd_kernelINS_13Kernel_traitsIfffffjLj8192ELj1ELj1ELj8ELj16ENS_18Kernel_traits_baseILj8192EfffffjLj256EEEEELb1ELb1ELb1EEEvNS_9FwdParamsE)
        /*010c*/ 	.short	0x0380
        /*010e*/ 	.short	0x00e8


	//----- nvinfo : EIATTR_SW_WAR
	.align		4
.L_1908:
        /*0110*/ 	.byte	0x04, 0x36
        /*0112*/ 	.short	(.L_1910 - .L_1909)
.L_1909:
        /*0114*/ 	.word	0x00000008
.L_1910:


//--------------------- .nv.callgraph             --------------------------
	.section	.nv.callgraph,"",@"SHT_CUDA_CALLGRAPH"
	.align	4
	.sectionentsize	8
	.align		4
        /*0000*/ 	.word	0x00000000
	.align		4
        /*0004*/ 	.word	0xffffffff
	.align		4
        /*0008*/ 	.word	0x00000000
	.align		4
        /*000c*/ 	.word	0xfffffffe
	.align		4
        /*0010*/ 	.word	0x00000000
	.align		4
        /*0014*/ 	.word	0xfffffffd
	.align		4
        /*0018*/ 	.word	0x00000000
	.align		4
        /*001c*/ 	.word	0xfffffffc


//--------------------- .nv.constant4             --------------------------
	.section	.nv.constant4,"a",@progbits
	.align	8
	.align		8
.nv.constant4:
        /*0000*/ 	.dword	precalc_xorwow_matrix
	.align		8
        /*0008*/ 	.dword	precalc_xorwow_offset_matrix
	.align		8
        /*0010*/ 	.dword	mrg32k3aM1
	.align		8
        /*0018*/ 	.dword	mrg32k3aM2
	.align		8
        /*0020*/ 	.dword	mrg32k3aM1SubSeq
	.align		8
        /*0028*/ 	.dword	mrg32k3aM2SubSeq
	.align		8
        /*0030*/ 	.dword	mrg32k3aM1Seq
	.align		8
        /*0038*/ 	.dword	mrg32k3aM2Seq


//--------------------- .nv.constant3             --------------------------
	.section	.nv.constant3,"a",@progbits
	.align	8
.nv.constant3:
	.type		__cr_lgamma_table,@object
	.size		__cr_lgamma_table,(.L_8 - __cr_lgamma_table)
__cr_lgamma_table:
        /*0000*/ 	.byte	0x00, 0x00, 0x00, 0x00, 0x00, 0x00, 0x00, 0x00, 0x00, 0x00, 0x00, 0x00, 0x00, 0x00, 0x00, 0x00
        /*0010*/ 	.byte	0xef, 0x39, 0xfa, 0xfe, 0x42, 0x2e, 0xe6, 0x3f, 0x02, 0x20, 0x2a, 0xfa, 0x0b, 0xab, 0xfc, 0x3f
        /*0020*/ 	.byte	0xf9, 0x2c, 0x92, 0x7c, 0xa7, 0x6c, 0x09, 0x40, 0xc9, 0x79, 0x44, 0x3c, 0x64, 0x26, 0x13, 0x40
        /*0030*/ 	.byte	0xca, 0x01, 0xcf, 0x3a, 0x27, 0x51, 0x1a, 0x40, 0x30, 0xcc, 0x2d, 0xf3, 0xe1, 0x0c, 0x21, 0x40
        /*0040*/ 	.byte	0x0d, 0xb7, 0xfc, 0x82, 0x8e, 0x35, 0x25, 0x40
.L_8:


//--------------------- .text._ZN10layer_norm31ln_parallel_residual_fwd_kernelINS_13Kernel_traitsI13__nv_bfloat16S2_S2_S2_fjLj8192ELj1ELj1ELj8ELj16ENS_18Kernel_traits_baseILj8192ES2_S2_S2_S2_fjLj256EEEEELb0ELb0ELb0EEEvNS_9FwdParamsE --------------------------
	.section	.text._ZN10layer_norm31ln_parallel_residual_fwd_kernelINS_13Kernel_traitsI13__nv_bfloat16S2_S2_S2_fjLj8192ELj1ELj1ELj8ELj16ENS_18Kernel_traits_baseILj8192ES2_S2_S2_S2_fjLj256EEEEELb0ELb0ELb0EEEvNS_9FwdParamsE,"ax",@progbits
	.align	128
        .global         _ZN10layer_norm31ln_parallel_residual_fwd_kernelINS_13Kernel_traitsI13__nv_bfloat16S2_S2_S2_fjLj8192ELj1ELj1ELj8ELj16ENS_18Kernel_traits_baseILj8192ES2_S2_S2_S2_fjLj256EEEEELb0ELb0ELb0EEEvNS_9FwdParamsE
        .type           _ZN10layer_norm31ln_parallel_residual_fwd_kernelINS_13Kernel_traitsI13__nv_bfloat16S2_S2_S2_fjLj8192ELj1ELj1ELj8ELj16ENS_18Kernel_traits_baseILj8192ES2_S2_S2_S2_fjLj256EEEEELb0ELb0ELb0EEEvNS_9FwdParamsE,@function
        .size           _ZN10layer_norm31ln_parallel_residual_fwd_kernelINS_13Kernel_traitsI13__nv_bfloat16S2_S2_S2_fjLj8192ELj1ELj1ELj8ELj16ENS_18Kernel_traits_baseILj8192ES2_S2_S2_S2_fjLj256EEEEELb0ELb0ELb0EEEvNS_9FwdParamsE,(.L_x_18004 - _ZN10layer_norm31ln_parallel_residual_fwd_kernelINS_13Kernel_traitsI13__nv_bfloat16S2_S2_S2_fjLj8192ELj1ELj1ELj8ELj16ENS_18Kernel_traits_baseILj8192ES2_S2_S2_S2_fjLj256EEEEELb0ELb0ELb0EEEvNS_9FwdParamsE)
        .other          _ZN10layer_norm31ln_parallel_residual_fwd_kernelINS_13Kernel_traitsI13__nv_bfloat16S2_S2_S2_fjLj8192ELj1ELj1ELj8ELj16ENS_18Kernel_traits_baseILj8192ES2_S2_S2_S2_fjLj256EEEEELb0ELb0ELb0EEEvNS_9FwdParamsE,@"STO_CUDA_ENTRY STV_DEFAULT"
_ZN10layer_norm31ln_parallel_residual_fwd_kernelINS_13Kernel_traitsI13__nv_bfloat16S2_S2_S2_fjLj8192ELj1ELj1ELj8ELj16ENS_18Kernel_traits_baseILj8192ES2_S2_S2_S2_fjLj256EEEEELb0ELb0ELb0EEEvNS_9FwdParamsE:
.text._ZN10layer_norm31ln_parallel_residual_fwd_kernelINS_13Kernel_traitsI13__nv_bfloat16S2_S2_S2_fjLj8192ELj1ELj1ELj8ELj16ENS_18Kernel_traits_baseILj8192ES2_S2_S2_S2_fjLj256EEEEELb0ELb0ELb0EEEvNS_9FwdParamsE:
[----:B------:R-:W-:Y:S01]  /*0000*/  LDC R1, c[0x0][0x37c] ;  /* 0x0000df00ff017b82 */ /* 0x000fe20000000800 */
[----:B------:R-:W0:Y:S07]  /*0010*/  S2R R190, SR_TID.X ;  /* 0x0000000000be7919 */ /* 0x000e2e0000002100 */
[----:B------:R-:W1:Y:S01]  /*0020*/  LDC R3, c[0x0][0x388] ;  /* 0x0000e200ff037b82 */ /* 0x000e620000000800 */
[----:B------:R-:W2:Y:S01]  /*0030*/  LDCU.64 UR8, c[0x0][0x438] ;  /* 0x00008700ff0877ac */ /* 0x000ea20008000a00 */
[----:B------:R-:W-:Y:S01]  /*0040*/  BSSY.RECONVERGENT B0, `(.L_x_0) ;  /* 0x0000103000007945 */ /* 0x000fe20003800200 */
[----:B------:R-:W3:Y:S05]  /*0050*/  LDCU.64 UR4, c[0x0][0x3a0] ;  /* 0x00007400ff0477ac */ /* 0x000eea0008000a00 */
[----:B------:R-:W3:Y:S01]  /*0060*/  LDC.64 R4, c[0x0][0x398] ;  /* 0x0000e600ff047b82 */ /* 0x000ee20000000a00 */
[----:B------:R-:W4:Y:S01]  /*0070*/  LDCU.64 UR6, c[0x0][0x358] ;  /* 0x00006b00ff0677ac */ /* 0x000f220008000a00 */
[----:B--2---:R-:W-:-:S04]  /*0080*/  UISETP.NE.U32.AND UP0, UPT, UR8, URZ, UPT ;  /* 0x000000ff0800728c */ /* 0x004fc8000bf05070 */
[----:B------:R-:W-:Y:S01]  /*0090*/  UISETP.NE.AND.EX UP0, UPT, UR9, URZ, UPT, UP0 ;  /* 0x000000ff0900728c */ /* 0x000fe2000bf05300 */
[----:B-1----:R-:W-:-:S04]  /*00a0*/  SHF.R.S32.HI R0, RZ, 0x1f, R3 ;  /* 0x0000001fff007819 */ /* 0x002fc80000011403 */
[----:B------:R-:W-:Y:S02]  /*00b0*/  LEA.HI R0, R0, R3, RZ, 0x3 ;  /* 0x0000000300007211 */ /* 0x000fe400078f18ff */
[----:B0-----:R-:W-:Y:S02]  /*00c0*/  LOP3.LUT R3, R190, 0xff, RZ, 0x3c, !PT ;  /* 0x000000ffbe037812 */ /* 0x001fe400078e3cff */
[----:B---3--:R-:W-:Y:S02]  /*00d0*/  LOP3.LUT P0, RZ, R4, UR4, RZ, 0xfc, !PT ;  /* 0x0000000404ff7c12 */ /* 0x008fe4000f80fcff */
[----:B------:R-:W-:Y:S02]  /*00e0*/  MOV R2, R190 ;  /* 0x000000be00027202 */ /* 0x000fe40000000f00 */
[----:B------:R-:W-:Y:S02]  /*00f0*/  LOP3.LUT P0, RZ, R5, UR5, RZ, 0xfc, P0 ;  /* 0x0000000505ff7c12 */ /* 0x000fe4000800fcff */
[----:B------:R-:W-:Y:S01]  /*0100*/  LEA.HI.SX32 R152, R0, R3, 0x1d ;  /* 0x0000000300987211 */ /* 0x000fe200078feaff */
[----:B----4-:R-:W-:Y:S10]  /*0110*/  BRA.U UP0, `(.L_x_1) ;  /* 0x0000000900087547 */ /* 0x010ff4000b800000 */
[----:B------:R-:W0:Y:S02]  /*0120*/  LDCU.64 UR4, c[0x0][0x440] ;  /* 0x00008800ff0477ac */ /* 0x000e240008000a00 */
[----:B0-----:R-:W-:-:S04]  /*0130*/  UISETP.NE.U32.AND UP0, UPT, UR4, URZ, UPT ;  /* 0x000000ff0400728c */ /* 0x001fc8000bf05070 */
[----:B------:R-:W-:-:S09]  /*0140*/  UISETP.NE.AND.EX UP0, UPT, UR5, URZ, UPT, UP0 ;  /* 0x000000ff0500728c */ /* 0x000fd2000bf05300 */
[----:B------:R-:W-:Y:S05]  /*0150*/  BRA.U UP0, `(.L_x_2) ;  /* 0x0000000500007547 */ /* 0x000fea000b800000 */
[----:B------:R-:W0:Y:S01]  /*0160*/  LDC.64 R4, c[0x0][0x3d0] ;  /* 0x0000f400ff047b82 */ /* 0x000e220000000a00 */
[C---:B------:R-:W-:Y:S02]  /*0170*/  ISETP.GE.U32.AND P1, PT, R152.reuse, 0x100, PT ;  /* 0x000001009800780c */ /* 0x040fe40003f26070 */
[C---:B------:R-:W-:Y:S02]  /*0180*/  ISETP.GE.U32.AND P2, PT, R152.reuse, 0x200, PT ;  /* 0x000002009800780c */ /* 0x040fe40003f46070 */
[----:B------:R-:W-:-:S03]  /*0190*/  ISETP.GE.U32.AND P3, PT, R152, 0x300, PT ;  /* 0x000003009800780c */ /* 0x000fc60003f66070 */
[----:B------:R-:W1:Y:S08]  /*01a0*/  LDC.64 R6, c[0x0][0x3d8] ;  /* 0x0000f600ff067b82 */ /* 0x000e700000000a00 */
[----:B------:R-:W2:Y:S08]  /*01b0*/  LDC.64 R8, c[0x0][0x3d0] ;  /* 0x0000f400ff087b82 */ /* 0x000eb00000000a00 */
[----:B------:R-:W3:Y:S01]  /*01c0*/  LDC.64 R10, c[0x0][0x3d8] ;  /* 0x0000f600ff0a7b82 */ /* 0x000ee20000000a00 */
[----:B0-----:R-:W-:-:S05]  /*01d0*/  @P1 IMAD.WIDE.U32 R4, R2, 0x10, R4 ;  /* 0x0000001002041825 */ /* 0x001fca00078e0004 */
[----:B------:R0:W5:Y:S02]  /*01e0*/  @P1 LDG.E.128 R44, desc[UR6][R4.64] ;  /* 0x00000006042c1981 */ /* 0x000164000c1e1d00 */
[----:B------:R-:W4:Y:S01]  /*01f0*/  LDC.64 R12, c[0x0][0x3d0] ;  /* 0x0000f400ff0c7b82 */ /* 0x000f220000000a00 */
[C---:B-1----:R-:W-:Y:S01]  /*0200*/  @P1 IMAD.WIDE.U32 R6, R2.reuse, 0x10, R6 ;  /* 0x0000001002061825 */ /* 0x042fe200078e0006 */
[----:B------:R-:W-:-:S04]  /*0210*/  @P1 LOP3.LUT R2, R2, 0x100, RZ, 0xfc, !PT ;  /* 0x0000010002021812 */ /* 0x000fc800078efcff */
[----:B------:R0:W5:Y:S02]  /*0220*/  @P1 LDG.E.128 R48, desc[UR6][R6.64] ;  /* 0x0000000606301981 */ /* 0x000164000c1e1d00 */
[----:B------:R-:W1:Y:S01]  /*0230*/  LDC.64 R14, c[0x0][0x3d8] ;  /* 0x0000f600ff0e7b82 */ /* 0x000e620000000a00 */
[----:B--2---:R-:W-:-:S05]  /*0240*/  @P2 IMAD.WIDE.U32 R8, R2, 0x10, R8 ;  /* 0x0000001002082825 */ /* 0x004fca00078e0008 */
[----:B------:R0:W5:Y:S01]  /*0250*/  @P2 LDG.E.128 R52, desc[UR6][R8.64] ;  /* 0x0000000608342981 */ /* 0x000162000c1e1d00 */
[----:B---3--:R-:W-:-:S04]  /*0260*/  @P2 IMAD.WIDE.U32 R10, R2, 0x10, R10 ;  /* 0x00000010020a2825 */ /* 0x008fc800078e000a */
[----:B------:R-:W-:Y:S01]  /*0270*/  @P2 VIADD R2, R2, 0x100 ;  /* 0x0000010002022836 */ /* 0x000fe20000000000 */
[----:B------:R0:W5:Y:S03]  /*0280*/  @P2 LDG.E.128 R56, desc[UR6][R10.64] ;  /* 0x000000060a382981 */ /* 0x000166000c1e1d00 */
[----:B----4-:R-:W-:-:S05]  /*0290*/  @P3 IMAD.WIDE.U32 R12, R2, 0x10, R12 ;  /* 0x00000010020c3825 */ /* 0x010fca00078e000c */
[----:B------:R0:W5:Y:S01]  /*02a0*/  @P3 LDG.E.128 R60, desc[UR6][R12.64] ;  /* 0x000000060c3c3981 */ /* 0x000162000c1e1d00 */
[----:B-1----:R-:W-:-:S05]  /*02b0*/  @P3 IMAD.WIDE.U32 R14, R2, 0x10, R14 ;  /* 0x00000010020e3825 */ /* 0x002fca00078e000e */
[----:B------:R0:W5:Y:S01]  /*02c0*/  @P3 LDG.E.128 R64, desc[UR6][R14.64] ;  /* 0x000000060e403981 */ /* 0x000162000c1e1d00 */
[----:B------:R-:W-:Y:S01]  /*02d0*/  ISETP.GE.U32.AND P4, PT, R152, 0x400, PT ;  /* 0x000004009800780c */ /* 0x000fe20003f86070 */
[----:B------:R-:W-:Y:S01]  /*02e0*/  HFMA2 R70, -RZ, RZ, 0, 0 ;  /* 0x00000000ff467431 */ /* 0x000fe200000001ff */
[----:B------:R-:W-:Y:S01]  /*02f0*/  CS2R R68, SRZ ;  /* 0x0000000000447805 */ /* 0x000fe2000001ff00 */
[----:B------:R-:W-:Y:S01]  /*0300*/  IMAD.MOV.U32 R74, RZ, RZ, RZ ;  /* 0x000000ffff4a7224 */ /* 0x000fe200078e00ff */
[----:B------:R-:W-:Y:S02]  /*0310*/  CS2R R72, SRZ ;  /* 0x0000000000487805 */ /* 0x000fe4000001ff00 */
[----:B------:R-:W-:Y:S02]  /*0320*/  MOV R78, RZ ;  /* 0x000000ff004e7202 */ /* 0x000fe40000000f00 */
[----:B------:R-:W-:Y:S02]  /*0330*/  CS2R R76, SRZ ;  /* 0x00000000004c7805 */ /* 0x000fe4000001ff00 */
[----:B------:R-:W-:-:S02]  /*0340*/  CS2R R82, SRZ ;  /* 0x0000000000527805 */ /* 0x000fc4000001ff00 */
[----:B------:R-:W-:Y:S02]  /*0350*/  CS2R R80, SRZ ;  /* 0x0000000000507805 */ /* 0x000fe4000001ff00 */
[----:B------:R-:W-:Y:S02]  /*0360*/  CS2R R86, SRZ ;  /* 0x0000000000567805 */ /* 0x000fe4000001ff00 */
[----:B------:R-:W-:Y:S02]  /*0370*/  CS2R R84, SRZ ;  /* 0x0000000000547805 */ /* 0x000fe4000001ff00 */
[----:B------:R-:W-:Y:S02]  /*0380*/  CS2R R90, SRZ ;  /* 0x00000000005a7805 */ /* 0x000fe4000001ff00 */
[----:B------:R-:W-:Y:S01]  /*0390*/  CS2R R88, SRZ ;  /* 0x0000000000587805 */ /* 0x000fe2000001ff00 */
[----:B------:R-:W-:Y:S01]  /*03a0*/  @P1 IMAD.MOV.U32 R79, RZ, RZ, RZ ;  /* 0x000000ffff4f1224 */ /* 0x000fe200078e00ff */
[----:B------:R-:W-:Y:S01]  /*03b0*/  @P2 MOV R75, RZ ;  /* 0x000000ff004b2202 */ /* 0x000fe20000000f00 */
[----:B------:R-:W-:Y:S01]  /*03c0*/  @P3 IMAD.MOV.U32 R71, RZ, RZ, RZ ;  /* 0x000000ffff473224 */ /* 0x000fe200078e00ff */
[----:B------:R-:W-:Y:S01]  /*03d0*/  @P3 IADD3 R2, PT, PT, R2, 0x100, RZ ;  /* 0x0000010002023810 */ /* 0x000fe20007ffe0ff */
[----:B0-----:R-:W-:Y:S06]  /*03e0*/  @!P4 BRA `(.L_x_3) ;  /* 0x0000000c0020c947 */ /* 0x001fec0003800000 */
[----:B------:R-:W0:Y:S08]  /*03f0*/  LDC.64 R92, c[0x0][0x3d0] ;  /* 0x0000f400ff5c7b82 */ /* 0x000e300000000a00 */
[----:B------:R-:W1:Y:S01]  /*0400*/  LDC.64 R96, c[0x0][0x3d8] ;  /* 0x0000f600ff607b82 */ /* 0x000e620000000a00 */
[----:B0-----:R-:W-:-:S06]  /*0410*/  IMAD.WIDE.U32 R92, R2, 0x10, R92 ;  /* 0x00000010025c7825 */ /* 0x001fcc00078e005c */
[----:B------:R-:W5:Y:S01]  /*0420*/  LDG.E.128 R92, desc[UR6][R92.64] ;  /* 0x000000065c5c7981 */ /* 0x000f62000c1e1d00 */
[----:B-1----:R-:W-:-:S06]  /*0430*/  IMAD.WIDE.U32 R96, R2, 0x10, R96 ;  /* 0x0000001002607825 */ /* 0x002fcc00078e0060 */
[----:B------:R-:W5:Y:S01]  /*0440*/  LDG.E.128 R96, desc[UR6][R96.64] ;  /* 0x0000000660607981 */ /* 0x000f62000c1e1d00 */
[----:B------:R-:W-:Y:S02]  /*0450*/  CS2R R102, SRZ ;  /* 0x0000000000667805 */ /* 0x000fe4000001ff00 */
[----:B------:R-:W-:Y:S01]  /*0460*/  CS2R R100, SRZ ;  /* 0x0000000000647805 */ /* 0x000fe2000001ff00 */
[----:B------:R-:W-:Y:S01]  /*0470*/  IMAD.MOV.U32 R70, RZ, RZ, RZ ;  /* 0x000000ffff467224 */ /* 0x000fe200078e00ff */
[----:B------:R-:W-:Y:S02]  /*0480*/  CS2R R68, SRZ ;  /* 0x0000000000447805 */ /* 0x000fe4000001ff00 */
[----:B------:R-:W-:Y:S02]  /*0490*/  MOV R74, RZ ;  /* 0x000000ff004a7202 */ /* 0x000fe40000000f00 */
[----:B------:R-:W-:Y:S01]  /*04a0*/  CS2R R72, SRZ ;  /* 0x0000000000487805 */ /* 0x000fe2000001ff00 */
[----:B------:R-:W-:Y:S01]  /*04b0*/  IMAD.MOV.U32 R78, RZ, RZ, RZ ;  /* 0x000000ffff4e7224 */ /* 0x000fe200078e00ff */
[----:B------:R-:W-:-:S02]  /*04c0*/  CS2R R76, SRZ ;  /* 0x00000000004c7805 */ /* 0x000fc4000001ff00 */
[----:B------:R-:W-:Y:S02]  /*04d0*/  CS2R R106, SRZ ;  /* 0x00000000006a7805 */ /* 0x000fe4000001ff00 */
[----:B------:R-:W-:Y:S02]  /*04e0*/  CS2R R104, SRZ ;  /* 0x0000000000687805 */ /* 0x000fe4000001ff00 */
[----:B------:R-:W-:Y:S02]  /*04f0*/  CS2R R82, SRZ ;  /* 0x0000000000527805 */ /* 0x000fe4000001ff00 */
[----:B------:R-:W-:Y:S02]  /*0500*/  CS2R R80, SRZ ;  /* 0x0000000000507805 */ /* 0x000fe4000001ff00 */
[----:B------:R-:W-:Y:S02]  /*0510*/  CS2R R86, SRZ ;  /* 0x0000000000567805 */ /* 0x000fe4000001ff00 */
[----:B------:R-:W-:-:S02]  /*0520*/  CS2R R84, SRZ ;  /* 0x0000000000547805 */ /* 0x000fc4000001ff00 */
[----:B------:R-:W-:Y:S02]  /*0530*/  CS2R R90, SRZ ;  /* 0x00000000005a7805 */ /* 0x000fe4000001ff00 */
[----:B------:R-:W-:Y:S01]  /*0540*/  CS2R R88, SRZ ;  /* 0x0000000000587805 */ /* 0x000fe2000001ff00 */
[----:B------:R-:W-:Y:S06]  /*0550*/  BRA `(.L_x_3) ;  /* 0x0000000800c47947 */ /* 0x000fec0003800000 */
.L_x_2:
[C---:B------:R-:W-:Y:S01]  /*0560*/  ISETP.GE.U32.AND P1, PT, R152.reuse, 0x100, PT ;  /* 0x000001009800780c */ /* 0x040fe20003f26070 */
[----:B------:R-:W0:Y:S01]  /*0570*/  LDC.64 R6, c[0x0][0x3d0] ;  /* 0x0000f400ff067b82 */ /* 0x000e220000000a00 */
[C---:B------:R-:W-:Y:S02]  /*0580*/  ISETP.GE.U32.AND P2, PT, R152.reuse, 0x200, PT ;  /* 0x000002009800780c */ /* 0x040fe40003f46070 */
[----:B------:R-:W-:-:S05]  /*0590*/  ISETP.GE.U32.AND P3, PT, R152, 0x300, PT ;  /* 0x000003009800780c */ /* 0x000fca0003f66070 */
[----:B------:R-:W1:Y:S08]  /*05a0*/  LDC.64 R8, c[0x0][0x3d8] ;  /* 0x0000f600ff087b82 */ /* 0x000e700000000a00 */
[----:B------:R-:W2:Y:S08]  /*05b0*/  @P1 LDC.64 R4, c[0x0][0x440] ;  /* 0x00011000ff041b82 */ /* 0x000eb00000000a00 */
[----:B------:R-:W3:Y:S01]  /*05c0*/  LDC.64 R10, c[0x0][0x3d0] ;  /* 0x0000f400ff0a7b82 */ /* 0x000ee20000000a00 */
[----:B0-----:R-:W-:-:S05]  /*05d0*/  @P1 IMAD.WIDE.U32 R6, R2, 0x10, R6 ;  /* 0x0000001002061825 */ /* 0x001fca00078e0006 */
[----:B------:R0:W5:Y:S02]  /*05e0*/  @P1 LDG.E.128 R44, desc[UR6][R6.64] ;  /* 0x00000006062c1981 */ /* 0x000164000c1e1d00 */
[----:B------:R-:W4:Y:S01]  /*05f0*/  LDC.64 R12, c[0x0][0x3d8] ;  /* 0x0000f600ff0c7b82 */ /* 0x000f220000000a00 */
[----:B-1----:R-:W-:-:S05]  /*0600*/  @P1 IMAD.WIDE.U32 R8, R2, 0x10, R8 ;  /* 0x0000001002081825 */ /* 0x002fca00078e0008 */
[----:B------:R0:W5:Y:S02]  /*0610*/  @P1 LDG.E.128 R48, desc[UR6][R8.64] ;  /* 0x0000000608301981 */ /* 0x000164000c1e1d00 */
[----:B------:R-:W1:Y:S01]  /*0620*/  @P2 LDC.64 R14, c[0x0][0x440] ;  /* 0x00011000ff0e2b82 */ /* 0x000e620000000a00 */
[C---:B--2---:R-:W-:Y:S01]  /*0630*/  @P1 IMAD.WIDE.U32 R4, R2.reuse, 0x10, R4 ;  /* 0x0000001002041825 */ /* 0x044fe200078e0004 */
[----:B------:R-:W-:-:S04]  /*0640*/  @P1 LOP3.LUT R2, R2, 0x100, RZ, 0xfc, !PT ;  /* 0x0000010002021812 */ /* 0x000fc800078efcff */
[----:B------:R0:W5:Y:S02]  /*0650*/  @P1 LD.E.128 R88, desc[UR6][R4.64] ;  /* 0x0000000604581980 */ /* 0x000164000c101d00 */
[----:B------:R-:W2:Y:S01]  /*0660*/  LDC.64 R16, c[0x0][0x3d0] ;  /* 0x0000f400ff107b82 */ /* 0x000ea20000000a00 */
[----:B---3--:R-:W-:-:S05]  /*0670*/  @P2 IMAD.WIDE.U32 R10, R2, 0x10, R10 ;  /* 0x00000010020a2825 */ /* 0x008fca00078e000a */
[----:B------:R0:W5:Y:S02]  /*0680*/  @P2 LDG.E.128 R52, desc[UR6][R10.64] ;  /* 0x000000060a342981 */ /* 0x000164000c1e1d00 */
[----:B------:R-:W3:Y:S01]  /*0690*/  LDC.64 R18, c[0x0][0x3d8] ;  /* 0x0000f600ff127b82 */ /* 0x000ee20000000a00 */
[----:B----4-:R-:W-:-:S05]  /*06a0*/  @P2 IMAD.WIDE.U32 R12, R2, 0x10, R12 ;  /* 0x00000010020c2825 */ /* 0x010fca00078e000c */
[----:B------:R0:W5:Y:S02]  /*06b0*/  @P2 LDG.E.128 R56, desc[UR6][R12.64] ;  /* 0x000000060c382981 */ /* 0x000164000c1e1d00 */
[----:B------:R-:W4:Y:S01]  /*06c0*/  @P3 LDC.64 R20, c[0x0][0x440] ;  /* 0x00011000ff143b82 */ /* 0x000f220000000a00 */
[C---:B-1----:R-:W-:Y:S01]  /*06d0*/  @P2 IMAD.WIDE.U32 R14, R2.reuse, 0x10, R14 ;  /* 0x00000010020e2825 */ /* 0x042fe200078e000e */
[----:B------:R-:W-:-:S04]  /*06e0*/  @P2 IADD3 R2, PT, PT, R2, 0x100, RZ ;  /* 0x0000010002022810 */ /* 0x000fc80007ffe0ff */
[----:B------:R0:W5:Y:S01]  /*06f0*/  @P2 LD.E.128 R84, desc[UR6][R14.64] ;  /* 0x000000060e542980 */ /* 0x000162000c101d00 */
[----:B--2---:R-:W-:-:S05]  /*0700*/  @P3 IMAD.WIDE.U32 R16, R2, 0x10, R16 ;  /* 0x0000001002103825 */ /* 0x004fca00078e0010 */
[----:B------:R0:W5:Y:S01]  /*0710*/  @P3 LDG.E.128 R60, desc[UR6][R16.64] ;  /* 0x00000006103c3981 */ /* 0x000162000c1e1d00 */
[----:B---3--:R-:W-:-:S05]  /*0720*/  @P3 IMAD.WIDE.U32 R18, R2, 0x10, R18 ;  /* 0x0000001002123825 */ /* 0x008fca00078e0012 */
[----:B------:R0:W5:Y:S01]  /*0730*/  @P3 LDG.E.128 R64, desc[UR6][R18.64] ;  /* 0x0000000612403981 */ /* 0x000162000c1e1d00 */
[----:B----4-:R-:W-:-:S05]  /*0740*/  @P3 IMAD.WIDE.U32 R20, R2, 0x10, R20 ;  /* 0x0000001002143825 */ /* 0x010fca00078e0014 */
[----:B------:R0:W5:Y:S01]  /*0750*/  @P3 LD.E.128 R80, desc[UR6][R20.64] ;  /* 0x0000000614503980 */ /* 0x000162000c101d00 */
[----:B------:R-:W-:Y:S01]  /*0760*/  ISETP.GE.U32.AND P4, PT, R152, 0x400, PT ;  /* 0x000004009800780c */ /* 0x000fe20003f86070 */
[----:B------:R-:W-:Y:S02]  /*0770*/  HFMA2 R74, -RZ, RZ, 0, 0 ;  /* 0x00000000ff4a7431 */ /* 0x000fe400000001ff */
[----:B------:R-:W-:Y:S01]  /*0780*/  IMAD.MOV.U32 R70, RZ, RZ, RZ ;  /* 0x000000ffff467224 */ /* 0x000fe200078e00ff */
[----:B------:R-:W-:Y:S02]  /*0790*/  CS2R R68, SRZ ;  /* 0x0000000000447805 */ /* 0x000fe4000001ff00 */
[----:B------:R-:W-:Y:S01]  /*07a0*/  CS2R R72, SRZ ;  /* 0x0000000000487805 */ /* 0x000fe2000001ff00 */
[----:B------:R-:W-:Y:S01]  /*07b0*/  IMAD.MOV.U32 R78, RZ, RZ, RZ ;  /* 0x000000ffff4e7224 */ /* 0x000fe200078e00ff */
[----:B------:R-:W-:Y:S02]  /*07c0*/  CS2R R76, SRZ ;  /* 0x00000000004c7805 */ /* 0x000fe4000001ff00 */
[----:B------:R-:W-:Y:S01]  /*07d0*/  @P1 MOV R79, RZ ;  /* 0x000000ff004f1202 */ /* 0x000fe20000000f00 */
[----:B------:R-:W-:Y:S01]  /*07e0*/  @P2 IMAD.MOV.U32 R75, RZ, RZ, RZ ;  /* 0x000000ffff4b2224 */ /* 0x000fe200078e00ff */
[----:B------:R-:W-:Y:S01]  /*07f0*/  @P3 MOV R71, RZ ;  /* 0x000000ff00473202 */ /* 0x000fe20000000f00 */
[----:B------:R-:W-:Y:S01]  /*0800*/  @P3 VIADD R2, R2, 0x100 ;  /* 0x0000010002023836 */ /* 0x000fe20000000000 */
[----:B0-----:R-:W-:Y:S06]  /*0810*/  @!P4 BRA `(.L_x_3) ;  /* 0x000000080014c947 */ /* 0x001fec0003800000 */
[----:B------:R-:W0:Y:S08]  /*0820*/  LDC.64 R92, c[0x0][0x3d0] ;  /* 0x0000f400ff5c7b82 */ /* 0x000e300000000a00 */
[----:B------:R-:W1:Y:S08]  /*0830*/  LDC.64 R96, c[0x0][0x3d8] ;  /* 0x0000f600ff607b82 */ /* 0x000e700000000a00 */
[----:B------:R-:W2:Y:S01]  /*0840*/  LDC.64 R104, c[0x0][0x440] ;  /* 0x00011000ff687b82 */ /* 0x000ea20000000a00 */
[----:B0-----:R-:W-:-:S06]  /*0850*/  IMAD.WIDE.U32 R92, R2, 0x10, R92 ;  /* 0x00000010025c7825 */ /* 0x001fcc00078e005c */
[----:B------:R-:W5:Y:S01]  /*0860*/  LDG.E.128 R92, desc[UR6][R92.64] ;  /* 0x000000065c5c7981 */ /* 0x000f62000c1e1d00 */
[----:B-1----:R-:W-:-:S06]  /*0870*/  IMAD.WIDE.U32 R96, R2, 0x10, R96 ;  /* 0x0000001002607825 */ /* 0x002fcc00078e0060 */
[----:B------:R-:W5:Y:S01]  /*0880*/  LDG.E.128 R96, desc[UR6][R96.64] ;  /* 0x0000000660607981 */ /* 0x000f62000c1e1d00 */
[----:B--2---:R-:W-:-:S06]  /*0890*/  IMAD.WIDE.U32 R104, R2, 0x10, R104 ;  /* 0x0000001002687825 */ /* 0x004fcc00078e0068 */
[----:B------:R-:W5:Y:S01]  /*08a0*/  LD.E.128 R104, desc[UR6][R104.64] ;  /* 0x0000000668687980 */ /* 0x000f62000c101d00 */
[----:B------:R-:W-:Y:S02]  /*08b0*/  CS2R R102, SRZ ;  /* 0x0000000000667805 */ /* 0x000fe4000001ff00 */
[----:B------:R-:W-:Y:S02]  /*08c0*/  CS2R R100, SRZ ;  /* 0x0000000000647805 */ /* 0x000fe4000001ff00 */
[----:B------:R-:W-:Y:S02]  /*08d0*/  MOV R70, RZ ;  /* 0x000000ff00467202 */ /* 0x000fe40000000f00 */
[----:B------:R-:W-:Y:S01]  /*08e0*/  CS2R R68, SRZ ;  /* 0x0000000000447805 */ /* 0x000fe2000001ff00 */
[----:B------:R-:W-:Y:S01]  /*08f0*/  IMAD.MOV.U32 R74, RZ, RZ, RZ ;  /* 0x000000ffff4a7224 */ /* 0x000fe200078e00ff */
[----:B------:R-:W-:Y:S02]  /*0900*/  CS2R R72, SRZ ;  /* 0x0000000000487805 */ /* 0x000fe4000001ff00 */
[----:B------:R-:W-:-:S02]  /*0910*/  MOV R78, RZ ;  /* 0x000000ff004e7202 */ /* 0x000fc40000000f00 */
[----:B------:R-:W-:Y:S01]  /*0920*/  CS2R R76, SRZ ;  /* 0x00000000004c7805 */ /* 0x000fe2000001ff00 */
[----:B------:R-:W-:Y:S06]  /*0930*/  BRA `(.L_x_3) ;  /* 0x0000000400cc7947 */ /* 0x000fec0003800000 */
.L_x_1:
[----:B------:R-:W0:Y:S02]  /*0940*/  LDCU.64 UR4, c[0x0][0x440] ;  /* 0x00008800ff0477ac */ /* 0x000e240008000a00 */
[----:B0-----:R-:W-:-:S04]  /*0950*/  UISETP.NE.U32.AND UP0, UPT, UR4, URZ, UPT ;  /* 0x000000ff0400728c */ /* 0x001fc8000bf05070 */
[----:B------:R-:W-:-:S09]  /*0960*/  UISETP.NE.AND.EX UP0, UPT, UR5, URZ, UPT, UP0 ;  /* 0x000000ff0500728c */ /* 0x000fd2000bf05300 */
[----:B------:R-:W-:Y:S05]  /*0970*/  BRA.U !UP0, `(.L_x_4) ;  /* 0x0000000108e47547 */ /* 0x000fea000b800000 */
[C---:B------:R-:W-:Y:S01]  /*0980*/  ISETP.GE.U32.AND P1, PT, R152.reuse, 0x100, PT ;  /* 0x000001009800780c */ /* 0x040fe20003f26070 */
[----:B------:R-:W0:Y:S01]  /*0990*/  LDC.64 R6, c[0x0][0x3d0] ;  /* 0x0000f400ff067b82 */ /* 0x000e220000000a00 */
[C---:B------:R-:W-:Y:S02]  /*09a0*/  ISETP.GE.U32.AND P2, PT, R152.reuse, 0x200, PT ;  /* 0x000002009800780c */ /* 0x040fe40003f46070 */
[----:B------:R-:W-:-:S05]  /*09b0*/  ISETP.GE.U32.AND P3, PT, R152, 0x300, PT ;  /* 0x000003009800780c */ /* 0x000fca0003f66070 */
[----:B------:R-:W1:Y:S08]  /*09c0*/  LDC.64 R8, c[0x0][0x3d8] ;  /* 0x0000f600ff087b82 */ /* 0x000e700000000a00 */
[----:B------:R-:W2:Y:S08]  /*09d0*/  @P1 LDC.64 R4, c[0x0][0x438] ;  /* 0x00010e00ff041b82 */ /* 0x000eb00000000a00 */
[----:B------:R-:W3:Y:S01]  /*09e0*/  @P1 LDC.64 R10, c[0x0][0x440] ;  /* 0x00011000ff0a1b82 */ /* 0x000ee20000000a00 */
[----:B0-----:R-:W-:-:S05]  /*09f0*/  @P1 IMAD.WIDE.U32 R6, R2, 0x10, R6 ;  /* 0x0000001002061825 */ /* 0x001fca00078e0006 */
[----:B------:R0:W5:Y:S02]  /*0a00*/  @P1 LDG.E.128 R44, desc[UR6][R6.64] ;  /* 0x00000006062c1981 */ /* 0x000164000c1e1d00 */
[----:B------:R-:W4:Y:S01]  /*0a10*/  LDC.64 R12, c[0x0][0x3d0] ;  /* 0x0000f400ff0c7b82 */ /* 0x000f220000000a00 */
[----:B-1----:R-:W-:-:S05]  /*0a20*/  @P1 IMAD.WIDE.U32 R8, R2, 0x10, R8 ;  /* 0x0000001002081825 */ /* 0x002fca00078e0008 */
[----:B------:R0:W5:Y:S02]  /*0a30*/  @P1 LDG.E.128 R48, desc[UR6][R8.64] ;  /* 0x0000000608301981 */ /* 0x000164000c1e1d00 */
[----:B------:R-:W1:Y:S01]  /*0a40*/  @P2 LDC.64 R14, c[0x0][0x438] ;  /* 0x00010e00ff0e2b82 */ /* 0x000e620000000a00 */
[----:B--2---:R-:W-:-:S05]  /*0a50*/  @P1 IMAD.WIDE.U32 R4, R2, 0x10, R4 ;  /* 0x0000001002041825 */ /* 0x004fca00078e0004 */
[----:B------:R0:W5:Y:S02]  /*0a60*/  @P1 LD.E.128 R76, desc[UR6][R4.64] ;  /* 0x00000006044c1980 */ /* 0x000164000c101d00 */
[----:B------:R-:W2:Y:S01]  /*0a70*/  LDC.64 R16, c[0x0][0x3d8] ;  /* 0x0000f600ff107b82 */ /* 0x000ea20000000a00 */
[C---:B---3--:R-:W-:Y:S01]  /*0a80*/  @P1 IMAD.WIDE.U32 R10, R2.reuse, 0x10, R10 ;  /* 0x00000010020a1825 */ /* 0x048fe200078e000a */
[----:B------:R-:W-:-:S04]  /*0a90*/  @P1 LOP3.LUT R2, R2, 0x100, RZ, 0xfc, !PT ;  /* 0x0000010002021812 */ /* 0x000fc800078efcff */
[----:B------:R0:W5:Y:S02]  /*0aa0*/  @P1 LD.E.128 R88, desc[UR6][R10.64] ;  /* 0x000000060a581980 */ /* 0x000164000c101d00 */
[----:B------:R-:W3:Y:S08]  /*0ab0*/  @P2 LDC.64 R18, c[0x0][0x440] ;  /* 0x00011000ff122b82 */ /* 0x000ef00000000a00 */
[----:B------:R-:W0:Y:S08]  /*0ac0*/  LDC.64 R20, c[0x0][0x3d0] ;  /* 0x0000f400ff147b82 */ /* 0x000e300000000a00 */
[----:B------:R-:W0:Y:S08]  /*0ad0*/  @P3 LDC.64 R22, c[0x0][0x438] ;  /* 0x00010e00ff163b82 */ /* 0x000e300000000a00 */
[----:B------:R-:W0:Y:S08]  /*0ae0*/  LDC.64 R24, c[0x0][0x3d8] ;  /* 0x0000f600ff187b82 */ /* 0x000e300000000a00 */
[----:B------:R-:W0:Y:S01]  /*0af0*/  @P3 LDC.64 R26, c[0x0][0x440] ;  /* 0x00011000ff1a3b82 */ /* 0x000e220000000a00 */
[----:B----4-:R-:W-:-:S04]  /*0b00*/  @P2 IMAD.WIDE.U32 R12, R2, 0x10, R12 ;  /* 0x00000010020c2825 */ /* 0x010fc800078e000c */
[C---:B-1----:R-:W-:Y:S01]  /*0b10*/  @P2 IMAD.WIDE.U32 R14, R2.reuse, 0x10, R14 ;  /* 0x00000010020e2825 */ /* 0x042fe200078e000e */
[----:B------:R1:W5:Y:S03]  /*0b20*/  @P2 LDG.E.128 R52, desc[UR6][R12.64] ;  /* 0x000000060c342981 */ /* 0x000366000c1e1d00 */
[C---:B--2---:R-:W-:Y:S01]  /*0b30*/  @P2 IMAD.WIDE.U32 R16, R2.reuse, 0x10, R16 ;  /* 0x0000001002102825 */ /* 0x044fe200078e0010 */
[----:B------:R1:W5:Y:S03]  /*0b40*/  @P2 LD.E.128 R72, desc[UR6][R14.64] ;  /* 0x000000060e482980 */ /* 0x000366000c101d00 */
[C---:B---3--:R-:W-:Y:S01]  /*0b50*/  @P2 IMAD.WIDE.U32 R18, R2.reuse, 0x10, R18 ;  /* 0x0000001002122825 */ /* 0x048fe200078e0012 */
[----:B------:R1:W5:Y:S03]  /*0b60*/  @P2 LDG.E.128 R56, desc[UR6][R16.64] ;  /* 0x0000000610382981 */ /* 0x000366000c1e1d00 */
[----:B------:R-:W-:Y:S01]  /*0b70*/  @P2 VIADD R2, R2, 0x100 ;  /* 0x0000010002022836 */ /* 0x000fe20000000000 */
[----:B------:R1:W5:Y:S03]  /*0b80*/  @P2 LD.E.128 R84, desc[UR6][R18.64] ;  /* 0x0000000612542980 */ /* 0x000366000c101d00 */
[----:B0-----:R-:W-:-:S04]  /*0b90*/  @P3 IMAD.WIDE.U32 R20, R2, 0x10, R20 ;  /* 0x0000001002143825 */ /* 0x001fc800078e0014 */
[C---:B------:R-:W-:Y:S01]  /*0ba0*/  @P3 IMAD.WIDE.U32 R22, R2.reuse, 0x10, R22 ;  /* 0x0000001002163825 */ /* 0x040fe200078e0016 */
[----:B------:R1:W5:Y:S03]  /*0bb0*/  @P3 LDG.E.128 R60, desc[UR6][R20.64] ;  /* 0x00000006143c3981 */ /* 0x000366000c1e1d00 */
[C---:B------:R-:W-:Y:S01]  /*0bc0*/  @P3 IMAD.WIDE.U32 R24, R2.reuse, 0x10, R24 ;  /* 0x0000001002183825 */ /* 0x040fe200078e0018 */
[----:B------:R1:W5:Y:S03]  /*0bd0*/  @P3 LD.E.128 R68, desc[UR6][R22.64] ;  /* 0x0000000616443980 */ /* 0x000366000c101d00 */
[----:B------:R-:W-:Y:S01]  /*0be0*/  @P3 IMAD.WIDE.U32 R26, R2, 0x10, R26 ;  /* 0x00000010021a3825 */ /* 0x000fe200078e001a */
[----:B------:R1:W5:Y:S04]  /*0bf0*/  @P3 LDG.E.128 R64, desc[UR6][R24.64] ;  /* 0x0000000618403981 */ /* 0x000368000c1e1d00 */
[----:B------:R1:W5:Y:S01]  /*0c00*/  @P3 LD.E.128 R80, desc[UR6][R26.64] ;  /* 0x000000061a503980 */ /* 0x000362000c101d00 */
[----:B------:R-:W-:-:S02]  /*0c10*/  ISETP.GE.U32.AND P2, PT, R152, 0x400, PT ;  /* 0x000004009800780c */ /* 0x000fc40003f46070 */
[----:B------:R-:W-:-:S11]  /*0c20*/  @P3 IADD3 R2, PT, PT, R2, 0x100, RZ ;  /* 0x0000010002023810 */ /* 0x000fd60007ffe0ff */
[----:B-1----:R-:W-:Y:S05]  /*0c30*/  @!P2 BRA `(.L_x_3) ;  /* 0x00000004000ca947 */ /* 0x002fea0003800000 */
[----:B------:R-:W0:Y:S08]  /*0c40*/  LDC.64 R92, c[0x0][0x3d0] ;  /* 0x0000f400ff5c7b82 */ /* 0x000e300000000a00 */
[----:B------:R-:W1:Y:S08]  /*0c50*/  LDC.64 R100, c[0x0][0x438] ;  /* 0x00010e00ff647b82 */ /* 0x000e700000000a00 */
[----:B------:R-:W2:Y:S08]  /*0c60*/  LDC.64 R96, c[0x0][0x3d8] ;  /* 0x0000f600ff607b82 */ /* 0x000eb00000000a00 */
[----:B------:R-:W3:Y:S01]  /*0c70*/  LDC.64 R104, c[0x0][0x440] ;  /* 0x00011000ff687b82 */ /* 0x000ee20000000a00 */
[----:B0-----:R-:W-:-:S06]  /*0c80*/  IMAD.WIDE.U32 R92, R2, 0x10, R92 ;  /* 0x00000010025c7825 */ /* 0x001fcc00078e005c */
[----:B------:R-:W5:Y:S01]  /*0c90*/  LDG.E.128 R92, desc[UR6][R92.64] ;  /* 0x000000065c5c7981 */ /* 0x000f62000c1e1d00 */
[----:B-1----:R-:W-:-:S06]  /*0ca0*/  IMAD.WIDE.U32 R100, R2, 0x10, R100 ;  /* 0x0000001002647825 */ /* 0x002fcc00078e0064 */
[----:B------:R-:W5:Y:S01]  /*0cb0*/  LD.E.128 R100, desc[UR6][R100.64] ;  /* 0x0000000664647980 */ /* 0x000f62000c101d00 */
[----:B--2---:R-:W-:-:S06]  /*0cc0*/  IMAD.WIDE.U32 R96, R2, 0x10, R96 ;  /* 0x0000001002607825 */ /* 0x004fcc00078e0060 */
[----:B------:R-:W5:Y:S01]  /*0cd0*/  LDG.E.128 R96, desc[UR6][R96.64] ;  /* 0x0000000660607981 */ /* 0x000f62000c1e1d00 */
[----:B---3--:R-:W-:-:S06]  /*0ce0*/  IMAD.WIDE.U32 R104, R2, 0x10, R104 ;  /* 0x0000001002687825 */ /* 0x008fcc00078e0068 */
[----:B------:R-:W5:Y:S01]  /*0cf0*/  LD.E.128 R104, desc[UR6][R104.64] ;  /* 0x0000000668687980 */ /* 0x000f62000c101d00 */
[----:B------:R-:W-:Y:S05]  /*0d00*/  BRA `(.L_x_3) ;  /* 0x0000000000d87947 */ /* 0x000fea0003800000 */
.L_x_4:
[C---:B------:R-:W-:Y:S01]  /*0d10*/  ISETP.GE.U32.AND P1, PT, R152.reuse, 0x100, PT ;  /* 0x000001009800780c */ /* 0x040fe20003f26070 */
[----:B------:R-:W0:Y:S01]  /*0d20*/  LDC.64 R10, c[0x0][0x3d8] ;  /* 0x0000f600ff0a7b82 */ /* 0x000e220000000a00 */
[C---:B------:R-:W-:Y:S02]  /*0d30*/  ISETP.GE.U32.AND P2, PT, R152.reuse, 0x200, PT ;  /* 0x000002009800780c */ /* 0x040fe40003f46070 */
[C---:B------:R-:W-:Y:S02]  /*0d40*/  ISETP.GE.U32.AND P3, PT, R152.reuse, 0x300, PT ;  /* 0x000003009800780c */ /* 0x040fe40003f66070 */
[----:B------:R-:W-:-:S03]  /*0d50*/  ISETP.GE.U32.AND P4, PT, R152, 0x400, PT ;  /* 0x000004009800780c */ /* 0x000fc60003f86070 */
[----:B------:R-:W1:Y:S08]  /*0d60*/  LDC.64 R4, c[0x0][0x3d0] ;  /* 0x0000f400ff047b82 */ /* 0x000e700000000a00 */
[----:B------:R-:W2:Y:S08]  /*0d70*/  @P1 LDC.64 R6, c[0x0][0x438] ;  /* 0x00010e00ff061b82 */ /* 0x000eb00000000a00 */
[----:B------:R-:W3:Y:S01]  /*0d80*/  LDC.64 R14, c[0x0][0x3d0] ;  /* 0x0000f400ff0e7b82 */ /* 0x000ee20000000a00 */
[----:B0-----:R-:W-:-:S05]  /*0d90*/  @P1 IMAD.WIDE.U32 R12, R2, 0x10, R10 ;  /* 0x00000010020c1825 */ /* 0x001fca00078e000a */
[----:B------:R0:W5:Y:S02]  /*0da0*/  @P1 LDG.E.128 R48, desc[UR6][R12.64] ;  /* 0x000000060c301981 */ /* 0x000164000c1e1d00 */
[----:B------:R-:W4:Y:S01]  /*0db0*/  @P2 LDC.64 R16, c[0x0][0x438] ;  /* 0x00010e00ff102b82 */ /* 0x000f220000000a00 */
[----:B-1----:R-:W-:-:S05]  /*0dc0*/  @P1 IMAD.WIDE.U32 R8, R2, 0x10, R4 ;  /* 0x0000001002081825 */ /* 0x002fca00078e0004 */
[----:B------:R0:W5:Y:S02]  /*0dd0*/  @P1 LDG.E.128 R44, desc[UR6][R8.64] ;  /* 0x00000006082c1981 */ /* 0x000164000c1e1d00 */
[----:B------:R-:W1:Y:S01]  /*0de0*/  LDC.64 R18, c[0x0][0x3d8] ;  /* 0x0000f600ff127b82 */ /* 0x000e620000000a00 */
[C---:B--2---:R-:W-:Y:S01]  /*0df0*/  @P1 IMAD.WIDE.U32 R10, R2.reuse, 0x10, R6 ;  /* 0x00000010020a1825 */ /* 0x044fe200078e0006 */
[----:B------:R-:W-:-:S04]  /*0e00*/  @P1 LOP3.LUT R2, R2, 0x100, RZ, 0xfc, !PT ;  /* 0x0000010002021812 */ /* 0x000fc800078efcff */
[----:B------:R0:W5:Y:S02]  /*0e10*/  @P1 LD.E.128 R76, desc[UR6][R10.64] ;  /* 0x000000060a4c1980 */ /* 0x000164000c101d00 */
[----:B------:R-:W2:Y:S01]  /*0e20*/  LDC.64 R20, c[0x0][0x3d0] ;  /* 0x0000f400ff147b82 */ /* 0x000ea20000000a00 */
[----:B---3--:R-:W-:-:S05]  /*0e30*/  @P2 IMAD.WIDE.U32 R14, R2, 0x10, R14 ;  /* 0x00000010020e2825 */ /* 0x008fca00078e000e */
[----:B------:R0:W5:Y:S02]  /*0e40*/  @P2 LDG.E.128 R52, desc[UR6][R14.64] ;  /* 0x000000060e342981 */ /* 0x000164000c1e1d00 */
[----:B------:R-:W3:Y:S01]  /*0e50*/  @P3 LDC.64 R22, c[0x0][0x438] ;  /* 0x00010e00ff163b82 */ /* 0x000ee20000000a00 */
[----:B----4-:R-:W-:-:S05]  /*0e60*/  @P2 IMAD.WIDE.U32 R16, R2, 0x10, R16 ;  /* 0x0000001002102825 */ /* 0x010fca00078e0010 */
[----:B------:R0:W5:Y:S02]  /*0e70*/  @P2 LD.E.128 R72, desc[UR6][R16.64] ;  /* 0x0000000610482980 */ /* 0x000164000c101d00 */
[----:B------:R-:W4:Y:S01]  /*0e80*/  LDC.64 R24, c[0x0][0x3d8] ;  /* 0x0000f600ff187b82 */ /* 0x000f220000000a00 */
[----:B-1----:R-:W-:-:S04]  /*0e90*/  @P2 IMAD.WIDE.U32 R18, R2, 0x10, R18 ;  /* 0x0000001002122825 */ /* 0x002fc800078e0012 */
[----:B------:R-:W-:Y:S01]  /*0ea0*/  @P2 VIADD R2, R2, 0x100 ;  /* 0x0000010002022836 */ /* 0x000fe20000000000 */
[----:B------:R0:W5:Y:S02]  /*0eb0*/  @P2 LDG.E.128 R56, desc[UR6][R18.64] ;  /* 0x0000000612382981 */ /* 0x000164000c1e1d00 */
[----:B------:R-:W1:Y:S01]  /*0ec0*/  LDC.64 R26, c[0x0][0x3d0] ;  /* 0x0000f400ff1a7b82 */ /* 0x000e620000000a00 */
[----:B--2---:R-:W-:-:S05]  /*0ed0*/  @P3 IMAD.WIDE.U32 R20, R2, 0x10, R20 ;  /* 0x0000001002143825 */ /* 0x004fca00078e0014 */
[----:B------:R0:W5:Y:S02]  /*0ee0*/  @P3 LDG.E.128 R60, desc[UR6][R20.64] ;  /* 0x00000006143c3981 */ /* 0x000164000c1e1d00 */
[----:B------:R-:W2:Y:S01]  /*0ef0*/  @P4 LDC.64 R28, c[0x0][0x438] ;  /* 0x00010e00ff1c4b82 */ /* 0x000ea20000000a00 */
[----:B---3--:R-:W-:-:S05]  /*0f00*/  @P3 IMAD.WIDE.U32 R22, R2, 0x10, R22 ;  /* 0x0000001002163825 */ /* 0x008fca00078e0016 */
[----:B------:R0:W5:Y:S02]  /*0f10*/  @P3 LD.E.128 R68, desc[UR6][R22.64] ;  /* 0x0000000616443980 */ /* 0x000164000c101d00 */
[----:B------:R-:W3:Y:S01]  /*0f20*/  LDC.64 R30, c[0x0][0x3d8] ;  /* 0x0000f600ff1e7b82 */ /* 0x000ee20000000a00 */
[C---:B----4-:R-:W-:Y:S01]  /*0f30*/  @P3 IMAD.WIDE.U32 R24, R2.reuse, 0x10, R24 ;  /* 0x0000001002183825 */ /* 0x050fe200078e0018 */
[----:B------:R-:W-:-:S04]  /*0f40*/  @P3 IADD3 R2, PT, PT, R2, 0x100, RZ ;  /* 0x0000010002023810 */ /* 0x000fc80007ffe0ff */
[----:B------:R0:W5:Y:S01]  /*0f50*/  @P3 LDG.E.128 R64, desc[UR6][R24.64] ;  /* 0x0000000618403981 */ /* 0x000162000c1e1d00 */
[----:B-1----:R-:W-:-:S05]  /*0f60*/  @P4 IMAD.WIDE.U32 R4, R2, 0x10, R26 ;  /* 0x0000001002044825 */ /* 0x002fca00078e001a */
[----:B------:R0:W5:Y:S01]  /*0f70*/  @P4 LDG.E.128 R92, desc[UR6][R4.64] ;  /* 0x00000006045c4981 */ /* 0x000162000c1e1d00 */
[----:B--2---:R-:W-:-:S05]  /*0f80*/  @P4 IMAD.WIDE.U32 R6, R2, 0x10, R28 ;  /* 0x0000001002064825 */ /* 0x004fca00078e001c */
[----:B------:R0:W5:Y:S01]  /*0f90*/  @P4 LD.E.128 R100, desc[UR6][R6.64] ;  /* 0x0000000606644980 */ /* 0x000162000c101d00 */
[----:B---3--:R-:W-:-:S05]  /*0fa0*/  @P4 IMAD.WIDE.U32 R2, R2, 0x10, R30 ;  /* 0x0000001002024825 */ /* 0x008fca00078e001e */
[----:B------:R0:W5:Y:S01]  /*0fb0*/  @P4 LDG.E.128 R96, desc[UR6][R2.64] ;  /* 0x0000000602604981 */ /* 0x000162000c1e1d00 */
[----:B------:R-:W-:Y:S02]  /*0fc0*/  HFMA2 R86, -RZ, RZ, 0, 0 ;  /* 0x00000000ff567431 */ /* 0x000fe400000001ff */
[----:B------:R-:W-:Y:S01]  /*0fd0*/  IMAD.MOV.U32 R82, RZ, RZ, RZ ;  /* 0x000000ffff527224 */ /* 0x000fe200078e00ff */
[----:B------:R-:W-:Y:S02]  /*0fe0*/  CS2R R80, SRZ ;  /* 0x0000000000507805 */ /* 0x000fe4000001ff00 */
[----:B------:R-:W-:Y:S01]  /*0ff0*/  CS2R R84, SRZ ;  /* 0x0000000000547805 */ /* 0x000fe2000001ff00 */
[----:B------:R-:W-:Y:S01]  /*1000*/  IMAD.MOV.U32 R90, RZ, RZ, RZ ;  /* 0x000000ffff5a7224 */ /* 0x000fe200078e00ff */
[----:B------:R-:W-:Y:S02]  /*1010*/  CS2R R88, SRZ ;  /* 0x0000000000587805 */ /* 0x000fe4000001ff00 */
[----:B------:R-:W-:-:S02]  /*1020*/  @P1 MOV R91, RZ ;  /* 0x000000ff005b1202 */ /* 0x000fc40000000f00 */
[----:B------:R-:W-:Y:S02]  /*1030*/  @P4 CS2R R106, SRZ ;  /* 0x00000000006a4805 */ /* 0x000fe4000001ff00 */
[----:B------:R-:W-:Y:S01]  /*1040*/  @P4 CS2R R104, SRZ ;  /* 0x0000000000684805 */ /* 0x000fe2000001ff00 */
[----:B------:R-:W-:Y:S01]  /*1050*/  @P2 IMAD.MOV.U32 R87, RZ, RZ, RZ ;  /* 0x000000ffff572224 */ /* 0x000fe200078e00ff */
[----:B0-----:R-:W-:-:S07]  /*1060*/  @P3 MOV R83, RZ ;  /* 0x000000ff00533202 */ /* 0x001fce0000000f00 */
.L_x_3:
[----:B------:R-:W-:Y:S05]  /*1070*/  BSYNC.RECONVERGENT B0 ;  /* 0x0000000000007941 */ /* 0x000fea0003800200 */
.L_x_0:
[----:B------:R-:W0:Y:S08]  /*1080*/  S2UR UR4, SR_CTAID.X ;  /* 0x00000000000479c3 */ /* 0x000e300000002500 */
[----:B------:R-:W0:Y:S02]  /*1090*/  LDC R2, c[0x0][0x384] ;  /* 0x0000e100ff027b82 */ /* 0x000e240000000800 */
[----:B0-----:R-:W-:-:S13]  /*10a0*/  ISETP.LE.AND P2, PT, R2, UR4, PT ;  /* 0x0000000402007c0c */ /* 0x001fda000bf43270 */
[----:B------:R-:W-:Y:S05]  /*10b0*/  @P2 EXIT ;  /* 0x000000000000294d */ /* 0x000fea0003800000 */
[----:B------:R-:W-:Y:S01]  /*10c0*/  SHF.R.S32.HI R0, RZ, 0x3, R0 ;  /* 0x00000003ff007819 */ /* 0x000fe20000011400 */
[C---:B------:R-:W-:Y:S01]  /*10d0*/  IMAD.SHL.U32 R4, R190.reuse, 0x20, RZ ;  /* 0x00000020be047824 */ /* 0x040fe200078e00ff */
[----:B------:R-:W-:Y:S01]  /*10e0*/  LOP3.LUT R3, R190, 0xe0, RZ, 0xc0, !PT ;  /* 0x000000e0be037812 */ /* 0x000fe200078ec0ff */
[----:B------:R-:W-:Y:S01]  /*10f0*/  UPLOP3.LUT UP1, UPT, UPT, UPT, UPT, 0x40, 0x4 ;  /* 0x000000000004789c */ /* 0x000fe20003f2e870 */
[C---:B------:R-:W-:Y:S01]  /*1100*/  LOP3.LUT R2, R0.reuse, 0xff, RZ, 0xc0, !PT ;  /* 0x000000ff00027812 */ /* 0x040fe200078ec0ff */
[----:B------:R-:W0:Y:S01]  /*1110*/  LDCU UR10, c[0x0][0x388] ;  /* 0x00007100ff0a77ac */ /* 0x000e220008000800 */
[----:B------:R-:W-:Y:S02]  /*1120*/  LOP3.LUT R0, R0, 0xffffff00, RZ, 0xc0, !PT ;  /* 0xffffff0000007812 */ /* 0x000fe400078ec0ff */
[----:B------:R-:W-:Y:S01]  /*1130*/  VIADDMNMX R3, R2, -R3, RZ, !PT ;  /* 0x8000000302037246 */ /* 0x000fe200078001ff */
[----:B------:R-:W1:Y:S01]  /*1140*/  LDCU.U8 UR8, c[0x0][0x410] ;  /* 0x00008200ff0877ac */ /* 0x000e620008000000 */
[----:B------:R-:W-:-:S02]  /*1150*/  LOP3.LUT R5, R4, 0x3e0, RZ, 0xc0, !PT ;  /* 0x000003e004057812 */ /* 0x000fc400078ec0ff */
[----:B------:R-:W-:Y:S01]  /*1160*/  VIMNMX R3, PT, PT, R3, 0x20, PT ;  /* 0x0000002003037848 */ /* 0x000fe20003fe0100 */
[----:B------:R-:W2:Y:S01]  /*1170*/  LDCU UR9, c[0x0][0x400] ;  /* 0x00008000ff0977ac */ /* 0x000ea20008000800 */
[----:B------:R-:W-:Y:S02]  /*1180*/  VIADDMNMX R5, R2, -R5, RZ, !PT ;  /* 0x8000000502057246 */ /* 0x000fe400078001ff */
[----:B------:R-:W-:Y:S01]  /*1190*/  LEA R3, R3, R0, 0x3 ;  /* 0x0000000003037211 */ /* 0x000fe200078e18ff */
[----:B------:R-:W3:Y:S01]  /*11a0*/  LDCU.64 UR12, c[0x0][0x398] ;  /* 0x00007300ff0c77ac */ /* 0x000ee20008000a00 */
[----:B------:R-:W-:Y:S02]  /*11b0*/  VIMNMX R5, PT, PT, R5, 0x20, PT ;  /* 0x0000002005057848 */ /* 0x000fe40003fe0100 */
[----:B------:R-:W-:Y:S01]  /*11c0*/  I2FP.F32.U32 R12, R3 ;  /* 0x00000003000c7245 */ /* 0x000fe20000201000 */
[----:B------:R-:W4:Y:S01]  /*11d0*/  LDCU.64 UR14, c[0x0][0x3a0] ;  /* 0x00007400ff0e77ac */ /* 0x000f220008000a00 */
[----:B-----5:R-:W-:Y:S01]  /*11e0*/  PRMT R150, R107, 0x7632, R150 ;  /* 0x000076326b967816 */ /* 0x020fe20000000096 */
[----:B------:R-:W-:Y:S01]  /*11f0*/  IMAD R151, R5, 0x8, R0 ;  /* 0x0000000805977824 */ /* 0x000fe200078e0200 */
[----:B------:R-:W-:-:S02]  /*1200*/  PRMT R149, R99, 0x7632, R149 ;  /* 0x0000763263957816 */ /* 0x000fc40000000095 */
[----:B------:R-:W0:Y:S01]  /*1210*/  MUFU.RCP R12, R12 ;  /* 0x0000000c000c7308 */ /* 0x000e220000001000 */
[----:B------:R-:W-:Y:S02]  /*1220*/  PRMT R148, R103, 0x7632, R148 ;  /* 0x0000763267947816 */ /* 0x000fe40000000094 */
[----:B------:R-:W-:Y:S02]  /*1230*/  PRMT R147, R95, 0x7632, R147 ;  /* 0x000076325f937816 */ /* 0x000fe40000000093 */
[----:B------:R-:W-:Y:S02]  /*1240*/  PRMT R146, R106, 0x7632, R146 ;  /* 0x000076326a927816 */ /* 0x000fe40000000092 */
[----:B------:R-:W-:Y:S02]  /*1250*/  PRMT R145, R98, 0x7632, R145 ;  /* 0x0000763262917816 */ /* 0x000fe40000000091 */
[----:B------:R-:W-:Y:S02]  /*1260*/  PRMT R144, R102, 0x7632, R144 ;  /* 0x0000763266907816 */ /* 0x000fe40000000090 */
[----:B------:R-:W-:-:S02]  /*1270*/  PRMT R143, R94, 0x7632, R143 ;  /* 0x000076325e8f7816 */ /* 0x000fc4000000008f */
        /* <DEDUP_REMOVED lines=56> */
[----:B01234-:R-:W-:-:S07]  /*1600*/  MOV R0, UR4 ;  /* 0x0000000400007c02 */ /* 0x01ffce0008000f00 */
.L_x_41:
[----:B------:R-:W-:Y:S01]  /*1610*/  IMAD R120, R0, UR10, RZ ;  /* 0x0000000a00787c24 */ /* 0x000fe2000f8e02ff */
[----:B------:R-:W-:Y:S04]  /*1620*/  BSSY.RECONVERGENT B0, `(.L_x_5) ;  /* 0x00000a9000007945 */ /* 0x000fe80003800200 */
[----:B------:R-:W-:-:S04]  /*1630*/  SHF.R.S32.HI R121, RZ, 0x1f, R120 ;  /* 0x0000001fff797819 */ /* 0x000fc80000011478 */
[----:B------:R-:W-:-:S04]  /*1640*/  LEA.HI R121, R121, R120, RZ, 0x3 ;  /* 0x0000007879797211 */ /* 0x000fc800078f18ff */
[----:B------:R-:W-:-:S05]  /*1650*/  LEA.HI.SX32 R189, R121, R190, 0x1d ;  /* 0x000000be79bd7211 */ /* 0x000fca00078feaff */
[----:B------:R-:W-:Y:S01]  /*1660*/  IMAD.MOV.U32 R179, RZ, RZ, R189 ;  /* 0x000000ffffb37224 */ /* 0x000fe200078e00bd */
[----:B------:R-:W-:Y:S06]  /*1670*/  @!P1 BRA `(.L_x_6) ;  /* 0x00000008008c9947 */ /* 0x000fec0003800000 */
[----:B------:R-:W-:Y:S01]  /*1680*/  ISETP.NE.U32.AND P1, PT, RZ, UR12, PT ;  /* 0x0000000cff007c0c */ /* 0x000fe2000bf25070 */
[----:B------:R-:W0:Y:S01]  /*1690*/  LDC.64 R120, c[0x0][0x390] ;  /* 0x0000e400ff787b82 */ /* 0x000e220000000a00 */
[----:B------:R-:W-:Y:S02]  /*16a0*/  ISETP.NE.U32.AND P2, PT, RZ, UR14, PT ;  /* 0x0000000eff007c0c */ /* 0x000fe4000bf45070 */
[----:B------:R-:W-:Y:S02]  /*16b0*/  ISETP.NE.AND.EX P1, PT, RZ, UR13, PT, P1 ;  /* 0x0000000dff007c0c */ /* 0x000fe4000bf25310 */
[----:B------:R-:W-:-:S11]  /*16c0*/  ISETP.NE.AND.EX P2, PT, RZ, UR15, PT, P2 ;  /* 0x0000000fff007c0c */ /* 0x000fd6000bf45320 */
[----:B------:R-:W1:Y:S08]  /*16d0*/  @P1 LDC.64 R126, c[0x0][0x398] ;  /* 0x0000e600ff7e1b82 */ /* 0x000e700000000a00 */
[----:B------:R-:W2:Y:S01]  /*16e0*/  @P2 LDC.64 R124, c[0x0][0x3a0] ;  /* 0x0000e800ff7c2b82 */ /* 0x000ea20000000a00 */
[----:B0-----:R-:W-:-:S06]  /*16f0*/  IMAD.WIDE.U32 R120, R189, 0x10, R120 ;  /* 0x00000010bd787825 */ /* 0x001fcc00078e0078 */
[----:B------:R-:W5:Y:S01]  /*1700*/  LDG.E.128 R120, desc[UR6][R120.64] ;  /* 0x0000000678787981 */ /* 0x000f62000c1e1d00 */
[----:B-1----:R-:W-:-:S05]  /*1710*/  @P1 IMAD.WIDE.U32 R126, R189, 0x10, R126 ;  /* 0x00000010bd7e1825 */ /* 0x002fca00078e007e */
[----:B------:R0:W5:Y:S01]  /*1720*/  @P1 LDG.E.128 R108, desc[UR6][R126.64] ;  /* 0x000000067e6c1981 */ /* 0x000162000c1e1d00 */
[----:B--2---:R-:W-:-:S05]  /*1730*/  @P2 IMAD.WIDE.U32 R124, R189, 0x10, R124 ;  /* 0x00000010bd7c2825 */ /* 0x004fca00078e007c */
[----:B------:R0:W5:Y:S01]  /*1740*/  @P2 LDG.E.128 R112, desc[UR6][R124.64] ;  /* 0x000000067c702981 */ /* 0x000162000c1e1d00 */
[----:B------:R-:W-:Y:S05]  /*1750*/  @!P1 BRA `(.L_x_7) ;  /* 0x00000004007c9947 */ /* 0x000fea0003800000 */
[----:B------:R-:W-:Y:S05]  /*1760*/  @!P2 BRA `(.L_x_8) ;  /* 0x0000000000e4a947 */ /* 0x000fea0003800000 */
[----:B-----5:R-:W-:Y:S01]  /*1770*/  PRMT R116, R120, 0x7632, R116 ;  /* 0x0000763278747816 */ /* 0x020fe20000000074 */
[----:B------:R-:W-:Y:S01]  /*1780*/  IMAD.U32 R119, R122, 0x10000, RZ ;  /* 0x000100007a777824 */ /* 0x000fe200078e00ff */
[----:B------:R-:W-:Y:S01]  /*1790*/  SHF.L.U32 R120, R120, 0x10, RZ ;  /* 0x0000001078787819 */ /* 0x000fe200000006ff */
[----:B0-----:R-:W-:Y:S01]  /*17a0*/  IMAD.U32 R126, R110, 0x10000, RZ ;  /* 0x000100006e7e7824 */ /* 0x001fe200078e00ff */
[----:B------:R-:W-:Y:S01]  /*17b0*/  SHF.L.U32 R117, R108, 0x10, RZ ;  /* 0x000000106c757819 */ /* 0x000fe200000006ff */
[----:B------:R-:W-:Y:S01]  /*17c0*/  IMAD.U32 R116, R116, 0x10000, RZ ;  /* 0x0001000074747824 */ /* 0x000fe200078e00ff */
[----:B------:R-:W-:Y:S01]  /*17d0*/  PRMT R124, R122, 0x7632, R124 ;  /* 0x000076327a7c7816 */ /* 0x000fe2000000007c */
[----:B------:R-:W-:Y:S01]  /*17e0*/  IMAD.U32 R159, R112, 0x10000, RZ ;  /* 0x00010000709f7824 */ /* 0x000fe200078e00ff */
[C---:B------:R-:W-:Y:S01]  /*17f0*/  PRMT R118, R121.reuse, 0x7632, R118 ;  /* 0x0000763279767816 */ /* 0x040fe20000000076 */
[--C-:B------:R-:W-:Y:S01]  /*1800*/  FADD.FTZ R120, R120, R117.reuse ;  /* 0x0000007578787221 */ /* 0x100fe20000010000 */
[----:B------:R-:W-:Y:S01]  /*1810*/  PRMT R117, R108, 0x7632, R117 ;  /* 0x000076326c757816 */ /* 0x000fe20000000075 */
[----:B------:R-:W-:Y:S01]  /*1820*/  IMAD.U32 R121, R121, 0x10000, RZ ;  /* 0x0001000079797824 */ /* 0x000fe200078e00ff */
[----:B------:R-:W-:Y:S01]  /*1830*/  PRMT R125, R123, 0x7632, R125 ;  /* 0x000076327b7d7816 */ /* 0x000fe2000000007d */
[----:B------:R-:W-:Y:S01]  /*1840*/  FADD.FTZ R126, R119, R126 ;  /* 0x0000007e777e7221 */ /* 0x000fe20000010000 */
[----:B------:R-:W-:Y:S01]  /*1850*/  SHF.L.U32 R117, R117, 0x10, RZ ;  /* 0x0000001075757819 */ /* 0x000fe200000006ff */
[----:B------:R-:W-:Y:S01]  /*1860*/  FADD.FTZ R159, R120, R159 ;  /* 0x0000009f789f7221 */ /* 0x000fe20000010000 */
[----:B------:R-:W-:Y:S01]  /*1870*/  SHF.L.U32 R122, R109, 0x10, RZ ;  /* 0x000000106d7a7819 */ /* 0x000fe200000006ff */
[----:B------:R-:W-:Y:S01]  /*1880*/  IMAD.U32 R120, R113, 0x10000, RZ ;  /* 0x0001000071787824 */ /* 0x000fe200078e00ff */
[----:B------:R-:W-:Y:S01]  /*1890*/  PRMT R127, R111, 0x7632, R127 ;  /* 0x000076326f7f7816 */ /* 0x000fe2000000007f */
[----:B------:R-:W-:Y:S01]  /*18a0*/  FADD.FTZ R117, R116, R117 ;  /* 0x0000007574757221 */ /* 0x000fe20000010000 */
[----:B------:R-:W-:Y:S01]  /*18b0*/  PRMT R116, R109, 0x7632, R116 ;  /* 0x000076326d747816 */ /* 0x000fe20000000074 */
[----:B------:R-:W-:Y:S01]  /*18c0*/  FADD.FTZ R121, R121, R122 ;  /* 0x0000007a79797221 */ /* 0x000fe20000010000 */
[----:B------:R-:W-:Y:S01]  /*18d0*/  SHF.L.U32 R123, R123, 0x10, RZ ;  /* 0x000000107b7b7819 */ /* 0x000fe200000006ff */
[----:B------:R-:W-:Y:S01]  /*18e0*/  IMAD.U32 R118, R118, 0x10000, RZ ;  /* 0x0001000076767824 */ /* 0x000fe200078e00ff */
[----:B------:R-:W-:Y:S01]  /*18f0*/  SHF.L.U32 R119, R116, 0x10, RZ ;  /* 0x0000001074777819 */ /* 0x000fe200000006ff */
[----:B------:R-:W-:Y:S01]  /*1900*/  IMAD.U32 R125, R125, 0x10000, RZ ;  /* 0x000100007d7d7824 */ /* 0x000fe200078e00ff */
[----:B------:R-:W-:Y:S01]  /*1910*/  SHF.L.U32 R154, R111, 0x10, RZ ;  /* 0x000000106f9a7819 */ /* 0x000fe200000006ff */
[----:B------:R-:W-:Y:S01]  /*1920*/  FADD.FTZ R167, R121, R120 ;  /* 0x0000007879a77221 */ /* 0x000fe20000010000 */
[----:B------:R-:W-:Y:S01]  /*1930*/  SHF.L.U32 R116, R127, 0x10, RZ ;  /* 0x000000107f747819 */ /* 0x000fe200000006ff */
[----:B------:R-:W-:Y:S01]  /*1940*/  FADD.FTZ R119, R118, R119 ;  /* 0x0000007776777221 */ /* 0x000fe20000010000 */
[----:B------:R-:W-:Y:S01]  /*1950*/  PRMT R122, R110, 0x7632, R122 ;  /* 0x000076326e7a7816 */ /* 0x000fe2000000007a */
[----:B------:R-:W-:Y:S01]  /*1960*/  FADD.FTZ R154, R123, R154 ;  /* 0x0000009a7b9a7221 */ /* 0x000fe20000010000 */
[----:B------:R-:W-:Y:S01]  /*1970*/  PRMT R121, R115, 0x7632, R121 ;  /* 0x0000763273797816 */ /* 0x000fe20000000079 */
[--C-:B------:R-:W-:Y:S01]  /*1980*/  FADD.FTZ R125, R125, R116.reuse ;  /* 0x000000747d7d7221 */ /* 0x100fe20000010000 */
[----:B------:R-:W-:Y:S01]  /*1990*/  SHF.L.U32 R123, R122, 0x10, RZ ;  /* 0x000000107a7b7819 */ /* 0x000fe200000006ff */
[----:B------:R-:W-:Y:S01]  /*19a0*/  IMAD.U32 R124, R124, 0x10000, RZ ;  /* 0x000100007c7c7824 */ /* 0x000fe200078e00ff */
[----:B------:R-:W-:Y:S01]  /*19b0*/  PRMT R116, R112, 0x7632, R116 ;  /* 0x0000763270747816 */ /* 0x000fe20000000074 */
[----:B------:R-:W-:Y:S01]  /*19c0*/  IMAD.U32 R177, R115, 0x10000, RZ ;  /* 0x0001000073b17824 */ /* 0x000fe200078e00ff */
[----:B------:R-:W-:Y:S01]  /*19d0*/  PRMT R120, R114, 0x7632, R120 ;  /* 0x0000763272787816 */ /* 0x000fe20000000078 */
[----:B------:R-:W-:Y:S01]  /*19e0*/  FADD.FTZ R123, R124, R123 ;  /* 0x0000007b7c7b7221 */ /* 0x000fe20000010000 */
[----:B------:R-:W-:Y:S01]  /*19f0*/  PRMT R118, R113, 0x7632, R118 ;  /* 0x0000763271767816 */ /* 0x000fe20000000076 */
[----:B------:R-:W-:Y:S01]  /*1a00*/  IMAD.U32 R116, R116, 0x10000, RZ ;  /* 0x0001000074747824 */ /* 0x000fe200078e00ff */
[----:B------:R-:W-:Y:S01]  /*1a10*/  SHF.L.U32 R175, R114, 0x10, RZ ;  /* 0x0000001072af7819 */ /* 0x000fe200000006ff */
[----:B------:R-:W-:Y:S01]  /*1a20*/  IMAD.U32 R120, R120, 0x10000, RZ ;  /* 0x0001000078787824 */ /* 0x000fe200078e00ff */
[----:B------:R-:W-:Y:S01]  /*1a30*/  SHF.L.U32 R122, R121, 0x10, RZ ;  /* 0x00000010797a7819 */ /* 0x000fe200000006ff */
[----:B------:R-:W-:Y:S01]  /*1a40*/  FADD.FTZ R177, R154, R177 ;  /* 0x000000b19ab17221 */ /* 0x000fe20000010000 */
[----:B------:R-:W-:Y:S01]  /*1a50*/  SHF.L.U32 R118, R118, 0x10, RZ ;  /* 0x0000001076767819 */ /* 0x000fe200000006ff */
[----:B------:R-:W-:Y:S01]  /*1a60*/  FADD.FTZ R175, R126, R175 ;  /* 0x000000af7eaf7221 */ /* 0x000fe20000010000 */
[----:B------:R-:W-:Y:S01]  /*1a70*/  FADD.FTZ R156, R123, R120 ;  /* 0x000000787b9c7221 */ /* 0x000fe20000010000 */
[----:B------:R-:W-:Y:S01]  /*1a80*/  FADD.FTZ R154, R125, R122 ;  /* 0x0000007a7d9a7221 */ /* 0x000fe20000010000 */
[----:B------:R-:W-:Y:S01]  /*1a90*/  FADD.FTZ R160, R117, R116 ;  /* 0x0000007475a07221 */ /* 0x000fe20000010000 */
[----:B------:R-:W-:-:S02]  /*1aa0*/  FADD.FTZ R158, R119, R118 ;  /* 0x00000076779e7221 */ /* 0x000fc40000010000 */
[----:B------:R-:W-:Y:S02]  /*1ab0*/  F2FP.BF16.F32.PACK_AB R118, R156, R175 ;  /* 0x000000af9c76723e */ /* 0x000fe400000010ff */
[----:B------:R-:W-:Y:S02]  /*1ac0*/  F2FP.BF16.F32.PACK_AB R119, R154, R177 ;  /* 0x000000b19a77723e */ /* 0x000fe400000010ff */
[----:B------:R-:W-:Y:S02]  /*1ad0*/  F2FP.BF16.F32.PACK_AB R117, R158, R167 ;  /* 0x000000a79e75723e */ /* 0x000fe400000010ff */
[----:B------:R-:W-:Y:S01]  /*1ae0*/  F2FP.BF16.F32.PACK_AB R116, R160, R159 ;  /* 0x0000009fa074723e */ /* 0x000fe200000010ff */
[----:B------:R-:W-:Y:S06]  /*1af0*/  BRA `(.L_x_9) ;  /* 0x00000004005c7947 */ /* 0x000fec0003800000 */
.L_x_8:
[C---:B0----5:R-:W-:Y:S01]  /*1b00*/  PRMT R125, R121.reuse, 0x7632, R125 ;  /* 0x00007632797d7816 */ /* 0x061fe2000000007d */
[----:B------:R-:W-:Y:S01]  /*1b10*/  IMAD.U32 R121, R121, 0x10000, RZ ;  /* 0x0001000079797824 */ /* 0x000fe200078e00ff */
[----:B------:R-:W-:Y:S01]  /*1b20*/  SHF.L.U32 R116, R109, 0x10, RZ ;  /* 0x000000106d747819 */ /* 0x000fe200000006ff */
[----:B------:R-:W-:Y:S01]  /*1b30*/  IMAD.U32 R159, R108, 0x10000, RZ ;  /* 0x000100006c9f7824 */ /* 0x000fe200078e00ff */
[----:B------:R-:W-:Y:S01]  /*1b40*/  PRMT R124, R120, 0x7632, R124 ;  /* 0x00007632787c7816 */ /* 0x000fe2000000007c */
[----:B------:R-:W-:Y:S01]  /*1b50*/  IMAD.U32 R175, R110, 0x10000, RZ ;  /* 0x000100006eaf7824 */ /* 0x000fe200078e00ff */
[----:B------:R-:W-:Y:S01]  /*1b60*/  SHF.L.U32 R120, R120, 0x10, RZ ;  /* 0x0000001078787819 */ /* 0x000fe200000006ff */
[----:B------:R-:W-:Y:S01]  /*1b70*/  FADD.FTZ R167, R121, R116 ;  /* 0x0000007479a77221 */ /* 0x000fe20000010000 */
[----:B------:R-:W-:Y:S01]  /*1b80*/  PRMT R126, R122, 0x7632, R126 ;  /* 0x000076327a7e7816 */ /* 0x000fe2000000007e */
[----:B------:R-:W-:Y:S01]  /*1b90*/  IMAD.U32 R158, R125, 0x10000, RZ ;  /* 0x000100007d9e7824 */ /* 0x000fe200078e00ff */
[----:B------:R-:W-:Y:S01]  /*1ba0*/  PRMT R127, R123, 0x7632, R127 ;  /* 0x000076327b7f7816 */ /* 0x000fe2000000007f */
[----:B------:R-:W-:Y:S01]  /*1bb0*/  FADD.FTZ R159, R120, R159 ;  /* 0x0000009f789f7221 */ /* 0x000fe20000010000 */
[----:B------:R-:W-:Y:S01]  /*1bc0*/  PRMT R116, R108, 0x7632, R116 ;  /* 0x000076326c747816 */ /* 0x000fe20000000074 */
[----:B------:R-:W-:Y:S01]  /*1bd0*/  IMAD.U32 R120, R111, 0x10000, RZ ;  /* 0x000100006f787824 */ /* 0x000fe200078e00ff */
[----:B------:R-:W-:Y:S01]  /*1be0*/  PRMT R117, R109, 0x7632, R117 ;  /* 0x000076326d757816 */ /* 0x000fe20000000075 */
[----:B------:R-:W-:Y:S01]  /*1bf0*/  IMAD.U32 R154, R127, 0x10000, RZ ;  /* 0x000100007f9a7824 */ /* 0x000fe200078e00ff */
[----:B------:R-:W-:Y:S01]  /*1c00*/  PRMT R118, R110, 0x7632, R118 ;  /* 0x000076326e767816 */ /* 0x000fe20000000076 */
[----:B------:R-:W-:Y:S01]  /*1c10*/  IMAD.U32 R116, R116, 0x10000, RZ ;  /* 0x0001000074747824 */ /* 0x000fe200078e00ff */
[----:B------:R-:W-:-:S02]  /*1c20*/  PRMT R119, R111, 0x7632, R119 ;  /* 0x000076326f777816 */ /* 0x000fc40000000077 */
[----:B------:R-:W-:Y:S01]  /*1c30*/  SHF.L.U32 R177, R123, 0x10, RZ ;  /* 0x000000107bb17819 */ /* 0x000fe200000006ff */
[----:B------:R-:W-:Y:S01]  /*1c40*/  IMAD.U32 R118, R118, 0x10000, RZ ;  /* 0x0001000076767824 */ /* 0x000fe200078e00ff */
[----:B------:R-:W-:Y:S02]  /*1c50*/  SHF.L.U32 R122, R122, 0x10, RZ ;  /* 0x000000107a7a7819 */ /* 0x000fe400000006ff */
[----:B------:R-:W-:Y:S01]  /*1c60*/  SHF.L.U32 R121, R124, 0x10, RZ ;  /* 0x000000107c797819 */ /* 0x000fe200000006ff */
[----:B------:R-:W-:Y:S01]  /*1c70*/  FADD.FTZ R177, R177, R120 ;  /* 0x00000078b1b17221 */ /* 0x000fe20000010000 */
[----:B------:R-:W-:Y:S01]  /*1c80*/  SHF.L.U32 R123, R126, 0x10, RZ ;  /* 0x000000107e7b7819 */ /* 0x000fe200000006ff */
[----:B------:R-:W-:Y:S01]  /*1c90*/  FADD.FTZ R175, R122, R175 ;  /* 0x000000af7aaf7221 */ /* 0x000fe20000010000 */
[----:B------:R-:W-:Y:S01]  /*1ca0*/  SHF.L.U32 R119, R119, 0x10, RZ ;  /* 0x0000001077777819 */ /* 0x000fe200000006ff */
[----:B------:R-:W-:Y:S01]  /*1cb0*/  FADD.FTZ R160, R121, R116 ;  /* 0x0000007479a07221 */ /* 0x000fe20000010000 */
[----:B------:R-:W-:Y:S01]  /*1cc0*/  SHF.L.U32 R117, R117, 0x10, RZ ;  /* 0x0000001075757819 */ /* 0x000fe200000006ff */
[----:B------:R-:W-:-:S02]  /*1cd0*/  FADD.FTZ R156, R123, R118 ;  /* 0x000000767b9c7221 */ /* 0x000fc40000010000 */
[----:B------:R-:W-:Y:S01]  /*1ce0*/  FADD.FTZ R154, R154, R119 ;  /* 0x000000779a9a7221 */ /* 0x000fe20000010000 */
[----:B------:R-:W-:Y:S01]  /*1cf0*/  F2FP.BF16.F32.PACK_AB R116, R160, R159 ;  /* 0x0000009fa074723e */ /* 0x000fe200000010ff */
[----:B------:R-:W-:Y:S01]  /*1d00*/  FADD.FTZ R158, R158, R117 ;  /* 0x000000759e9e7221 */ /* 0x000fe20000010000 */
[----:B------:R-:W-:Y:S02]  /*1d10*/  F2FP.BF16.F32.PACK_AB R118, R156, R175 ;  /* 0x000000af9c76723e */ /* 0x000fe400000010ff */
[----:B------:R-:W-:Y:S02]  /*1d20*/  F2FP.BF16.F32.PACK_AB R119, R154, R177 ;  /* 0x000000b19a77723e */ /* 0x000fe400000010ff */
[----:B------:R-:W-:Y:S01]  /*1d30*/  F2FP.BF16.F32.PACK_AB R117, R158, R167 ;  /* 0x000000a79e75723e */ /* 0x000fe200000010ff */
[----:B------:R-:W-:Y:S06]  /*1d40*/  BRA `(.L_x_9) ;  /* 0x0000000000c87947 */ /* 0x000fec0003800000 */
.L_x_7:
[----:B------:R-:W-:Y:S05]  /*1d50*/  @!P2 BRA `(.L_x_10) ;  /* 0x000000000094a947 */ /* 0x000fea0003800000 */
        /* <DEDUP_REMOVED lines=37> */
.L_x_10:
[C---:B-----5:R-:W-:Y:S01]  /*1fb0*/  PRMT R158, R121.reuse, 0x7632, R158 ;  /* 0x00007632799e7816 */ /* 0x060fe2000000009e */
[----:B------:R-:W-:Y:S01]  /*1fc0*/  IMAD.U32 R167, R121, 0x10000, RZ ;  /* 0x0001000079a77824 */ /* 0x000fe200078e00ff */
[C---:B------:R-:W-:Y:S01]  /*1fd0*/  PRMT R154, R123.reuse, 0x7632, R154 ;  /* 0x000076327b9a7816 */ /* 0x040fe2000000009a */
[----:B------:R-:W-:Y:S01]  /*1fe0*/  IMAD.U32 R177, R123, 0x10000, RZ ;  /* 0x000100007bb17824 */ /* 0x000fe200078e00ff */
[----:B------:R-:W-:Y:S01]  /*1ff0*/  PRMT R160, R120, 0x7632, R160 ;  /* 0x0000763278a07816 */ /* 0x000fe200000000a0 */
[----:B------:R-:W-:Y:S01]  /*2000*/  IMAD.U32 R158, R158, 0x10000, RZ ;  /* 0x000100009e9e7824 */ /* 0x000fe200078e00ff */
[----:B------:R-:W-:Y:S01]  /*2010*/  PRMT R156, R122, 0x7632, R156 ;  /* 0x000076327a9c7816 */ /* 0x000fe2000000009c */
[----:B------:R-:W-:Y:S01]  /*2020*/  IMAD.U32 R154, R154, 0x10000, RZ ;  /* 0x000100009a9a7824 */ /* 0x000fe200078e00ff */
[----:B------:R-:W-:Y:S02]  /*2030*/  SHF.L.U32 R159, R120, 0x10, RZ ;  /* 0x00000010789f7819 */ /* 0x000fe400000006ff */
[----:B------:R-:W-:-:S02]  /*2040*/  SHF.L.U32 R175, R122, 0x10, RZ ;  /* 0x000000107aaf7819 */ /* 0x000fc400000006ff */
[----:B------:R-:W-:Y:S02]  /*2050*/  SHF.L.U32 R160, R160, 0x10, RZ ;  /* 0x00000010a0a07819 */ /* 0x000fe400000006ff */
[----:B------:R-:W-:-:S07]  /*2060*/  SHF.L.U32 R156, R156, 0x10, RZ ;  /* 0x000000109c9c7819 */ /* 0x000fce00000006ff */
.L_x_9:
[----:B------:R-:W1:Y:S01]  /*2070*/  @P0 LDC.64 R120, c[0x0][0x3a8] ;  /* 0x0000ea00ff780b82 */ /* 0x000e620000000a00 */
[C---:B------:R-:W-:Y:S01]  /*2080*/  IADD3 R179, PT, PT, R189.reuse, 0x100, RZ ;  /* 0x00000100bdb37810 */ /* 0x040fe20007ffe0ff */
[----:B-1----:R-:W-:-:S05]  /*2090*/  @P0 IMAD.WIDE.U32 R120, R189, 0x10, R120 ;  /* 0x00000010bd780825 */ /* 0x002fca00078e0078 */
[----:B------:R1:W-:Y:S02]  /*20a0*/  @P0 STG.E.128 desc[UR6][R120.64], R116 ;  /* 0x0000007478000986 */ /* 0x0003e4000c101d06 */
.L_x_6:
[----:B------:R-:W-:Y:S05]  /*20b0*/  BSYNC.RECONVERGENT B0 ;  /* 0x0000000000007941 */ /* 0x000fea0003800200 */
.L_x_5:
[----:B------:R-:W-:Y:S01]  /*20c0*/  ISETP.GE.U32.AND P2, PT, R152, 0x200, PT ;  /* 0x000002009800780c */ /* 0x000fe20003f46070 */
[----:B------:R-:W-:-:S12]  /*20d0*/  BSSY.RECONVERGENT B0, `(.L_x_11) ;  /* 0x00000ab000007945 */ /* 0x000fd80003800200 */
[----:B------:R-:W-:Y:S05]  /*20e0*/  @!P2 BRA `(.L_x_12) ;  /* 0x0000000800a4a947 */ /* 0x000fea0003800000 */
[----:B------:R-:W-:Y:S01]  /*20f0*/  ISETP.NE.U32.AND P1, PT, RZ, UR12, PT ;  /* 0x0000000cff007c0c */ /* 0x000fe2000bf25070 */
[----:B-1----:R-:W1:Y:S01]  /*2100*/  LDC.64 R120, c[0x0][0x390] ;  /* 0x0000e400ff787b82 */ /* 0x002e620000000a00 */
[----:B------:R-:W-:Y:S02]  /*2110*/  ISETP.NE.U32.AND P3, PT, RZ, UR14, PT ;  /* 0x0000000eff007c0c */ /* 0x000fe4000bf65070 */
[----:B------:R-:W-:Y:S02]  /*2120*/  ISETP.NE.AND.EX P1, PT, RZ, UR13, PT, P1 ;  /* 0x0000000dff007c0c */ /* 0x000fe4000bf25310 */
[----:B------:R-:W-:-:S11]  /*2130*/  ISETP.NE.AND.EX P3, PT, RZ, UR15, PT, P3 ;  /* 0x0000000fff007c0c */ /* 0x000fd6000bf65330 */
[----:B0-----:R-:W0:Y:S08]  /*2140*/  @P1 LDC.64 R126, c[0x0][0x398] ;  /* 0x0000e600ff7e1b82 */ /* 0x001e300000000a00 */
[----:B------:R-:W2:Y:S01]  /*2150*/  @P3 LDC.64 R124, c[0x0][0x3a0] ;  /* 0x0000e800ff7c3b82 */ /* 0x000ea20000000a00 */
[----:B-1----:R-:W-:-:S06]  /*2160*/  IMAD.WIDE.U32 R120, R179, 0x10, R120 ;  /* 0x00000010b3787825 */ /* 0x002fcc00078e0078 */
[----:B------:R-:W5:Y:S01]  /*2170*/  LDG.E.128 R120, desc[UR6][R120.64] ;  /* 0x0000000678787981 */ /* 0x000f62000c1e1d00 */
[----:B0-----:R-:W-:-:S05]  /*2180*/  @P1 IMAD.WIDE.U32 R126, R179, 0x10, R126 ;  /* 0x00000010b37e1825 */ /* 0x001fca00078e007e */
[----:B------:R0:W5:Y:S01]  /*2190*/  @P1 LDG.E.128 R108, desc[UR6][R126.64] ;  /* 0x000000067e6c1981 */ /* 0x000162000c1e1d00 */
[----:B--2---:R-:W-:-:S05]  /*21a0*/  @P3 IMAD.WIDE.U32 R124, R179, 0x10, R124 ;  /* 0x00000010b37c3825 */ /* 0x004fca00078e007c */
[----:B------:R0:W5:Y:S01]  /*21b0*/  @P3 LDG.E.128 R112, desc[UR6][R124.64] ;  /* 0x000000067c703981 */ /* 0x000162000c1e1d00 */
[----:B------:R-:W-:-:S04]  /*21c0*/  UISETP.NE.U32.AND UP0, UPT, UR12, URZ, UPT ;  /* 0x000000ff0c00728c */ /* 0x000fc8000bf05070 */
[----:B------:R-:W-:-:S09]  /*21d0*/  UISETP.NE.AND.EX UP0, UPT, UR13, URZ, UPT, UP0 ;  /* 0x000000ff0d00728c */ /* 0x000fd2000bf05300 */
[----:B0-----:R-:W-:Y:S05]  /*21e0*/  BRA.U UP0, `(.L_x_13) ;  /* 0x0000000100d47547 */ /* 0x001fea000b800000 */
[----:B------:R-:W-:-:S04]  /*21f0*/  UISETP.NE.U32.AND UP0, UPT, UR14, URZ, UPT ;  /* 0x000000ff0e00728c */ /* 0x000fc8000bf05070 */
[----:B------:R-:W-:-:S09]  /*2200*/  UISETP.NE.AND.EX UP0, UPT, UR15, URZ, UPT, UP0 ;  /* 0x000000ff0f00728c */ /* 0x000fd2000bf05300 */
[----:B------:R-:W-:Y:S05]  /*2210*/  BRA.U UP0, `(.L_x_14) ;  /* 0x0000000100347547 */ /* 0x000fea000b800000 */
        /* <DEDUP_REMOVED lines=11> */
[----:B------:R-:W-:Y:S01]  /*22d0*/  SHF.L.U32 R168, R168, 0x10, RZ ;  /* 0x00000010a8a87819 */ /* 0x000fe200000006ff */
[----:B------:R-:W-:Y:S06]  /*22e0*/  BRA `(.L_x_15) ;  /* 0x0000000800147947 */ /* 0x000fec0003800000 */
.L_x_14:
[----:B-----5:R-:W-:Y:S01]  /*22f0*/  PRMT R125, R121, 0x7632, R125 ;  /* 0x00007632797d7816 */ /* 0x020fe2000000007d */
[----:B------:R-:W-:Y:S01]  /*2300*/  IMAD.U32 R116, R113, 0x10000, RZ ;  /* 0x0001000071747824 */ /* 0x000fe200078e00ff */
[----:B------:R-:W-:Y:S01]  /*2310*/  SHF.L.U32 R121, R121, 0x10, RZ ;  /* 0x0000001079797819 */ /* 0x000fe200000006ff */
[C---:B------:R-:W-:Y:S01]  /*2320*/  IMAD.U32 R183, R123.reuse, 0x10000, RZ ;  /* 0x000100007bb77824 */ /* 0x040fe200078e00ff */
[C---:B------:R-:W-:Y:S01]  /*2330*/  PRMT R124, R120.reuse, 0x7632, R124 ;  /* 0x00007632787c7816 */ /* 0x040fe2000000007c */
[----:B------:R-:W-:Y:S01]  /*2340*/  IMAD.U32 R120, R120, 0x10000, RZ ;  /* 0x0001000078787824 */ /* 0x000fe200078e00ff */
[----:B------:R-:W-:Y:S01]  /*2350*/  SHF.L.U32 R157, R112, 0x10, RZ ;  /* 0x00000010709d7819 */ /* 0x000fe200000006ff */
[----:B------:R-:W-:Y:S01]  /*2360*/  FADD.FTZ R165, R116, R121 ;  /* 0x0000007974a57221 */ /* 0x000fe20000010000 */
[C---:B------:R-:W-:Y:S01]  /*2370*/  PRMT R126, R122.reuse, 0x7632, R126 ;  /* 0x000076327a7e7816 */ /* 0x040fe2000000007e */
[----:B------:R-:W-:Y:S01]  /*2380*/  IMAD.U32 R122, R122, 0x10000, RZ ;  /* 0x000100007a7a7824 */ /* 0x000fe200078e00ff */
[----:B------:R-:W-:Y:S01]  /*2390*/  PRMT R127, R123, 0x7632, R127 ;  /* 0x000076327b7f7816 */ /* 0x000fe2000000007f */
[----:B------:R-:W-:Y:S01]  /*23a0*/  FADD.FTZ R157, R157, R120 ;  /* 0x000000789d9d7221 */ /* 0x000fe20000010000 */
[----:B------:R-:W-:Y:S01]  /*23b0*/  PRMT R116, R112, 0x7632, R116 ;  /* 0x0000763270747816 */ /* 0x000fe20000000074 */
[----:B------:R-:W-:Y:S01]  /*23c0*/  IMAD.U32 R121, R124, 0x10000, RZ ;  /* 0x000100007c797824 */ /* 0x000fe200078e00ff */
[----:B------:R-:W-:Y:S01]  /*23d0*/  PRMT R117, R113, 0x7632, R117 ;  /* 0x0000763271757816 */ /* 0x000fe20000000075 */
[----:B------:R-:W-:Y:S01]  /*23e0*/  IMAD.U32 R123, R126, 0x10000, RZ ;  /* 0x000100007e7b7824 */ /* 0x000fe200078e00ff */
[----:B------:R-:W-:-:S02]  /*23f0*/  PRMT R118, R114, 0x7632, R118 ;  /* 0x0000763272767816 */ /* 0x000fc40000000076 */
[----:B------:R-:W-:Y:S01]  /*2400*/  PRMT R119, R115, 0x7632, R119 ;  /* 0x0000763273777816 */ /* 0x000fe20000000077 */
[----:B------:R-:W-:Y:S01]  /*2410*/  IMAD.U32 R117, R117, 0x10000, RZ ;  /* 0x0001000075757824 */ /* 0x000fe200078e00ff */
[----:B------:R-:W-:Y:S02]  /*2420*/  SHF.L.U32 R173, R114, 0x10, RZ ;  /* 0x0000001072ad7819 */ /* 0x000fe400000006ff */
[----:B------:R-:W-:Y:S01]  /*2430*/  SHF.L.U32 R120, R115, 0x10, RZ ;  /* 0x0000001073787819 */ /* 0x000fe200000006ff */
[----:B------:R-:W-:Y:S01]  /*2440*/  IMAD.U32 R119, R119, 0x10000, RZ ;  /* 0x0001000077777824 */ /* 0x000fe200078e00ff */
        /* <DEDUP_REMOVED lines=15> */
.L_x_13:
[----:B------:R-:W-:-:S04]  /*2540*/  UISETP.NE.U32.AND UP0, UPT, UR14, URZ, UPT ;  /* 0x000000ff0e00728c */ /* 0x000fc8000bf05070 */
[----:B------:R-:W-:-:S09]  /*2550*/  UISETP.NE.AND.EX UP0, UPT, UR15, URZ, UPT, UP0 ;  /* 0x000000ff0f00728c */ /* 0x000fd2000bf05300 */
[----:B------:R-:W-:Y:S05]  /*2560*/  BRA.U UP0, `(.L_x_16) ;  /* 0x0000000100947547 */ /* 0x000fea000b800000 */
        /* <DEDUP_REMOVED lines=37> */
.L_x_16:
[C---:B-----5:R-:W-:Y:S01]  /*27c0*/  PRMT R117, R120.reuse, 0x7632, R117 ;  /* 0x0000763278757816 */ /* 0x060fe20000000075 */
[----:B------:R-:W-:Y:S01]  /*27d0*/  IMAD.U32 R120, R120, 0x10000, RZ ;  /* 0x0001000078787824 */ /* 0x000fe200078e00ff */
[C---:B------:R-:W-:Y:S01]  /*27e0*/  PRMT R116, R108.reuse, 0x7632, R116 ;  /* 0x000076326c747816 */ /* 0x040fe20000000074 */
[----:B------:R-:W-:Y:S01]  /*27f0*/  IMAD.U32 R119, R108, 0x10000, RZ ;  /* 0x000100006c777824 */ /* 0x000fe200078e00ff */
[----:B------:R-:W-:Y:S01]  /*2800*/  SHF.L.U32 R117, R117, 0x10, RZ ;  /* 0x0000001075757819 */ /* 0x000fe200000006ff */
[----:B------:R-:W-:Y:S01]  /*2810*/  IMAD.U32 R127, R123, 0x10000, RZ ;  /* 0x000100007b7f7824 */ /* 0x000fe200078e00ff */
[----:B------:R-:W-:Y:S01]  /*2820*/  SHF.L.U32 R118, R112, 0x10, RZ ;  /* 0x0000001070767819 */ /* 0x000fe200000006ff */
[----:B------:R-:W-:Y:S02]  /*2830*/  IMAD.U32 R162, R111, 0x10000, RZ ;  /* 0x000100006fa27824 */ /* 0x000fe400078e00ff */
[----:B------:R-:W-:Y:S01]  /*2840*/  FADD.FTZ R119, R119, R120 ;  /* 0x0000007877777221 */ /* 0x000fe20000010000 */
[----:B------:R-:W-:Y:S01]  /*2850*/  IMAD.U32 R116, R116, 0x10000, RZ ;  /* 0x0001000074747824 */ /* 0x000fe200078e00ff */
[C---:B------:R-:W-:Y:S01]  /*2860*/  PRMT R124, R121.reuse, 0x7632, R124 ;  /* 0x00007632797c7816 */ /* 0x040fe2000000007c */
[----:B------:R-:W-:Y:S01]  /*2870*/  FADD.FTZ R127, R162, R127 ;  /* 0x0000007fa27f7221 */ /* 0x000fe20000010000 */
[----:B------:R-:W-:Y:S01]  /*2880*/  SHF.L.U32 R121, R121, 0x10, RZ ;  /* 0x0000001079797819 */ /* 0x000fe200000006ff */
[--C-:B------:R-:W-:Y:S01]  /*2890*/  FADD.FTZ R162, R117, R116.reuse ;  /* 0x0000007475a27221 */ /* 0x100fe20000010000 */
[C---:B------:R-:W-:Y:S01]  /*28a0*/  PRMT R116, R109.reuse, 0x7632, R116 ;  /* 0x000076326d747816 */ /* 0x040fe20000000074 */
[----:B------:R-:W-:Y:S01]  /*28b0*/  IMAD.U32 R120, R109, 0x10000, RZ ;  /* 0x000100006d787824 */ /* 0x000fe200078e00ff */
[----:B------:R-:W-:Y:S01]  /*28c0*/  PRMT R125, R122, 0x7632, R125 ;  /* 0x000076327a7d7816 */ /* 0x000fe2000000007d */
[----:B------:R-:W-:Y:S01]  /*28d0*/  FADD.FTZ R157, R118, R119 ;  /* 0x00000077769d7221 */ /* 0x000fe20000010000 */
        /* <DEDUP_REMOVED lines=16> */
[----:B------:R-:W-:-:S02]  /*29e0*/  PRMT R119, R115, 0x7632, R119 ;  /* 0x0000763273777816 */ /* 0x000fc40000000077 */
        /* <DEDUP_REMOVED lines=9> */
[----:B------:R-:W-:Y:S01]  /*2a80*/  FADD.FTZ R173, R173, R122 ;  /* 0x0000007aadad7221 */ /* 0x000fe20000010000 */
[----:B------:R-:W-:Y:S01]  /*2a90*/  SHF.L.U32 R121, R118, 0x10, RZ ;  /* 0x0000001076797819 */ /* 0x000fe200000006ff */
[----:B------:R-:W-:Y:S01]  /*2aa0*/  FADD.FTZ R168, R168, R123 ;  /* 0x0000007ba8a87221 */ /* 0x000fe20000010000 */
[----:B------:R-:W-:Y:S01]  /*2ab0*/  SHF.L.U32 R117, R116, 0x10, RZ ;  /* 0x0000001074757819 */ /* 0x000fe200000006ff */
[----:B------:R-:W-:Y:S01]  /*2ac0*/  FADD.FTZ R183, R120, R127 ;  /* 0x0000007f78b77221 */ /* 0x000fe20000010000 */
[----:B------:R-:W-:Y:S01]  /*2ad0*/  FADD.FTZ R164, R164, R119 ;  /* 0x00000077a4a47221 */ /* 0x000fe20000010000 */
[----:B------:R-:W-:-:S02]  /*2ae0*/  FADD.FTZ R166, R166, R121 ;  /* 0x00000079a6a67221 */ /* 0x000fc40000010000 */
[----:B------:R-:W-:Y:S01]  /*2af0*/  FADD.FTZ R162, R162, R117 ;  /* 0x00000075a2a27221 */ /* 0x000fe20000010000 */
[----:B------:R-:W-:Y:S02]  /*2b00*/  F2FP.BF16.F32.PACK_AB R119, R168, R183 ;  /* 0x000000b7a877723e */ /* 0x000fe400000010ff */
[----:B------:R-:W-:Y:S02]  /*2b10*/  F2FP.BF16.F32.PACK_AB R118, R166, R173 ;  /* 0x000000ada676723e */ /* 0x000fe400000010ff */
[----:B------:R-:W-:Y:S02]  /*2b20*/  F2FP.BF16.F32.PACK_AB R117, R164, R165 ;  /* 0x000000a5a475723e */ /* 0x000fe400000010ff */
[----:B------:R-:W-:-:S07]  /*2b30*/  F2FP.BF16.F32.PACK_AB R116, R162, R157 ;  /* 0x0000009da274723e */ /* 0x000fce00000010ff */
.L_x_15:
[----:B------:R-:W0:Y:S02]  /*2b40*/  @P0 LDC.64 R120, c[0x0][0x3a8] ;  /* 0x0000ea00ff780b82 */ /* 0x000e240000000a00 */
[----:B0-----:R-:W-:-:S04]  /*2b50*/  @P0 IMAD.WIDE.U32 R120, R179, 0x10, R120 ;  /* 0x00000010b3780825 */ /* 0x001fc800078e0078 */
[----:B------:R-:W-:Y:S01]  /*2b60*/  VIADD R179, R179, 0x100 ;  /* 0x00000100b3b37836 */ /* 0x000fe20000000000 */
[----:B------:R2:W-:Y:S06]  /*2b70*/  @P0 STG.E.128 desc[UR6][R120.64], R116 ;  /* 0x0000007478000986 */ /* 0x0005ec000c101d06 */
.L_x_12:
[----:B------:R-:W-:Y:S05]  /*2b80*/  BSYNC.RECONVERGENT B0 ;  /* 0x0000000000007941 */ /* 0x000fea0003800200 */
.L_x_11:
[----:B------:R-:W-:Y:S01]  /*2b90*/  ISETP.GE.U32.AND P3, PT, R152, 0x300, PT ;  /* 0x000003009800780c */ /* 0x000fe20003f66070 */
[----:B------:R-:W-:-:S12]  /*2ba0*/  BSSY.RECONVERGENT B0, `(.L_x_17) ;  /* 0x00000ab000007945 */ /* 0x000fd80003800200 */
[----:B------:R-:W-:Y:S05]  /*2bb0*/  @!P3 BRA `(.L_x_18) ;  /* 0x0000000800a4b947 */ /* 0x000fea0003800000 */
[----:B------:R-:W-:Y:S01]  /*2bc0*/  ISETP.NE.U32.AND P1, PT, RZ, UR12, PT ;  /* 0x0000000cff007c0c */ /* 0x000fe2000bf25070 */
[----:B-12---:R-:W1:Y:S01]  /*2bd0*/  LDC.64 R120, c[0x0][0x390] ;  /* 0x0000e400ff787b82 */ /* 0x006e620000000a00 */
        /* <DEDUP_REMOVED lines=30> */
.L_x_20:
[C---:B-----5:R-:W-:Y:S01]  /*2dc0*/  PRMT R125, R121.reuse, 0x7632, R125 ;  /* 0x00007632797d7816 */ /* 0x060fe2000000007d */
        /* <DEDUP_REMOVED lines=36> */
.L_x_19:
[----:B------:R-:W-:-:S04]  /*3010*/  UISETP.NE.U32.AND UP0, UPT, UR14, URZ, UPT ;  /* 0x000000ff0e00728c */ /* 0x000fc8000bf05070 */
[----:B------:R-:W-:-:S09]  /*3020*/  UISETP.NE.AND.EX UP0, UPT, UR15, URZ, UPT, UP0 ;  /* 0x000000ff0f00728c */ /* 0x000fd2000bf05300 */
[----:B------:R-:W-:Y:S05]  /*3030*/  BRA.U UP0, `(.L_x_22) ;  /* 0x0000000100947547 */ /* 0x000fea000b800000 */
        /* <DEDUP_REMOVED lines=37> */
.L_x_22:
[----:B-----5:R-:W-:Y:S01]  /*3290*/  PRMT R117, R120, 0x7632, R117 ;  /* 0x0000763278757816 */ /* 0x020fe20000000075 */
[----:B------:R-:W-:Y:S01]  /*32a0*/  IMAD.U32 R170, R111, 0x10000, RZ ;  /* 0x000100006faa7824 */ /* 0x000fe200078e00ff */
[----:B------:R-:W-:Y:S01]  /*32b0*/  PRMT R116, R108, 0x7632, R116 ;  /* 0x000076326c747816 */ /* 0x000fe20000000074 */
[----:B------:R-:W-:Y:S01]  /*32c0*/  IMAD.U32 R118, R112, 0x10000, RZ ;  /* 0x0001000070767824 */ /* 0x000fe200078e00ff */
[----:B------:R-:W-:Y:S01]  /*32d0*/  SHF.L.U32 R120, R120, 0x10, RZ ;  /* 0x0000001078787819 */ /* 0x000fe200000006ff */
[----:B------:R-:W-:Y:S01]  /*32e0*/  IMAD.U32 R163, R113, 0x10000, RZ ;  /* 0x0001000071a37824 */ /* 0x000fe200078e00ff */
[----:B------:R-:W-:Y:S02]  /*32f0*/  SHF.L.U32 R119, R108, 0x10, RZ ;  /* 0x000000106c777819 */ /* 0x000fe400000006ff */
[----:B------:R-:W-:Y:S02]  /*3300*/  SHF.L.U32 R127, R123, 0x10, RZ ;  /* 0x000000107b7f7819 */ /* 0x000fe400000006ff */
[----:B------:R-:W-:Y:S01]  /*3310*/  SHF.L.U32 R117, R117, 0x10, RZ ;  /* 0x0000001075757819 */ /* 0x000fe200000006ff */
[----:B------:R-:W-:Y:S01]  /*3320*/  FADD.FTZ R119, R119, R120 ;  /* 0x0000007877777221 */ /* 0x000fe20000010000 */
[----:B------:R-:W-:Y:S01]  /*3330*/  SHF.L.U32 R116, R116, 0x10, RZ ;  /* 0x0000001074747819 */ /* 0x000fe200000006ff */
[----:B------:R-:W-:Y:S01]  /*3340*/  FADD.FTZ R127, R170, R127 ;  /* 0x0000007faa7f7221 */ /* 0x000fe20000010000 */
[----:B------:R-:W-:Y:S01]  /*3350*/  PRMT R124, R121, 0x7632, R124 ;  /* 0x00007632797c7816 */ /* 0x000fe2000000007c */
[----:B------:R-:W-:Y:S01]  /*3360*/  FADD.FTZ R155, R118, R119 ;  /* 0x00000077769b7221 */ /* 0x000fe20000010000 */
[----:B------:R-:W-:Y:S01]  /*3370*/  SHF.L.U32 R120, R109, 0x10, RZ ;  /* 0x000000106d787819 */ /* 0x000fe200000006ff */
[--C-:B------:R-:W-:Y:S01]  /*3380*/  FADD.FTZ R170, R117, R116.reuse ;  /* 0x0000007475aa7221 */ /* 0x100fe20000010000 */
[----:B------:R-:W-:Y:S01]  /*3390*/  PRMT R116, R109, 0x7632, R116 ;  /* 0x000076326d747816 */ /* 0x000fe20000000074 */
[----:B------:R-:W-:Y:S01]  /*33a0*/  IMAD.U32 R121, R121, 0x10000, RZ ;  /* 0x0001000079797824 */ /* 0x000fe200078e00ff */
[C---:B------:R-:W-:Y:S01]  /*33b0*/  PRMT R125, R122.reuse, 0x7632, R125 ;  /* 0x000076327a7d7816 */ /* 0x040fe2000000007d */
        /* <DEDUP_REMOVED lines=9> */
[----:B------:R-:W-:-:S02]  /*3450*/  SHF.L.U32 R174, R125, 0x10, RZ ;  /* 0x000000107dae7819 */ /* 0x000fc400000006ff */
[----:B------:R-:W-:Y:S01]  /*3460*/  SHF.L.U32 R117, R117, 0x10, RZ ;  /* 0x0000001075757819 */ /* 0x000fe200000006ff */
[----:B------:R-:W-:Y:S01]  /*3470*/  FADD.FTZ R172, R119, R116 ;  /* 0x0000007477ac7221 */ /* 0x000fe20000010000 */
[----:B------:R-:W-:Y:S02]  /*3480*/  SHF.L.U32 R118, R118, 0x10, RZ ;  /* 0x0000001076767819 */ /* 0x000fe400000006ff */
[----:B------:R-:W-:Y:S01]  /*3490*/  SHF.L.U32 R123, R110, 0x10, RZ ;  /* 0x000000106e7b7819 */ /* 0x000fe200000006ff */
[----:B------:R-:W-:Y:S01]  /*34a0*/  FADD.FTZ R174, R174, R117 ;  /* 0x00000075aeae7221 */ /* 0x000fe20000010000 */
[----:B------:R-:W-:Y:S01]  /*34b0*/  PRMT R119, R115, 0x7632, R119 ;  /* 0x0000763273777816 */ /* 0x000fe20000000077 */
[----:B------:R-:W-:Y:S01]  /*34c0*/  FADD.FTZ R176, R121, R118 ;  /* 0x0000007679b07221 */ /* 0x000fe20000010000 */
[----:B------:R-:W-:Y:S01]  /*34d0*/  PRMT R116, R112, 0x7632, R116 ;  /* 0x0000763270747816 */ /* 0x000fe20000000074 */
[----:B------:R-:W-:Y:S01]  /*34e0*/  FADD.FTZ R122, R123, R122 ;  /* 0x0000007a7b7a7221 */ /* 0x000fe20000010000 */
[----:B------:R-:W-:Y:S01]  /*34f0*/  PRMT R118, R114, 0x7632, R118 ;  /* 0x0000763272767816 */ /* 0x000fe20000000076 */
[----:B------:R-:W-:Y:S01]  /*3500*/  IMAD.U32 R123, R119, 0x10000, RZ ;  /* 0x00010000777b7824 */ /* 0x000fe200078e00ff */
[----:B------:R-:W-:-:S02]  /*3510*/  PRMT R117, R113, 0x7632, R117 ;  /* 0x0000763271757816 */ /* 0x000fc40000000075 */
[----:B------:R-:W-:Y:S01]  /*3520*/  SHF.L.U32 R171, R114, 0x10, RZ ;  /* 0x0000001072ab7819 */ /* 0x000fe200000006ff */
[----:B------:R-:W-:Y:S01]  /*3530*/  FADD.FTZ R176, R176, R123 ;  /* 0x0000007bb0b07221 */ /* 0x000fe20000010000 */
[----:B------:R-:W-:Y:S02]  /*3540*/  SHF.L.U32 R120, R115, 0x10, RZ ;  /* 0x0000001073787819 */ /* 0x000fe400000006ff */
[----:B------:R-:W-:Y:S01]  /*3550*/  SHF.L.U32 R121, R118, 0x10, RZ ;  /* 0x0000001076797819 */ /* 0x000fe200000006ff */
[----:B------:R-:W-:Y:S01]  /*3560*/  FADD.FTZ R171, R171, R122 ;  /* 0x0000007aabab7221 */ /* 0x000fe20000010000 */
[----:B------:R-:W-:Y:S01]  /*3570*/  SHF.L.U32 R119, R117, 0x10, RZ ;  /* 0x0000001075777819 */ /* 0x000fe200000006ff */
[----:B------:R-:W-:Y:S02]  /*3580*/  IMAD.U32 R117, R116, 0x10000, RZ ;  /* 0x0001000074757824 */ /* 0x000fe400078e00ff */
[----:B------:R-:W-:Y:S01]  /*3590*/  FADD.FTZ R185, R120, R127 ;  /* 0x0000007f78b97221 */ /* 0x000fe20000010000 */
[----:B------:R-:W-:Y:S01]  /*35a0*/  FADD.FTZ R174, R174, R121 ;  /* 0x00000079aeae7221 */ /* 0x000fe20000010000 */
[----:B------:R-:W-:Y:S01]  /*35b0*/  FADD.FTZ R172, R172, R119 ;  /* 0x00000077acac7221 */ /* 0x000fe20000010000 */
[----:B------:R-:W-:-:S02]  /*35c0*/  FADD.FTZ R170, R170, R117 ;  /* 0x00000075aaaa7221 */ /* 0x000fc40000010000 */
[----:B------:R-:W-:Y:S02]  /*35d0*/  F2FP.BF16.F32.PACK_AB R119, R176, R185 ;  /* 0x000000b9b077723e */ /* 0x000fe400000010ff */
[----:B------:R-:W-:Y:S02]  /*35e0*/  F2FP.BF16.F32.PACK_AB R118, R174, R171 ;  /* 0x000000abae76723e */ /* 0x000fe400000010ff */
[----:B------:R-:W-:Y:S02]  /*35f0*/  F2FP.BF16.F32.PACK_AB R117, R172, R163 ;  /* 0x000000a3ac75723e */ /* 0x000fe400000010ff */
[----:B------:R-:W-:-:S07]  /*3600*/  F2FP.BF16.F32.PACK_AB R116, R170, R155 ;  /* 0x0000009baa74723e */ /* 0x000fce00000010ff */
.L_x_21:
[----:B------:R-:W0:Y:S02]  /*3610*/  @P0 LDC.64 R120, c[0x0][0x3a8] ;  /* 0x0000ea00ff780b82 */ /* 0x000e240000000a00 */
[C---:B0-----:R-:W-:Y:S01]  /*3620*/  @P0 IMAD.WIDE.U32 R120, R179.reuse, 0x10, R120 ;  /* 0x00000010b3780825 */ /* 0x041fe200078e0078 */
[----:B------:R-:W-:-:S04]  /*3630*/  IADD3 R179, PT, PT, R179, 0x100, RZ ;  /* 0x00000100b3b37810 */ /* 0x000fc80007ffe0ff */
[----:B------:R3:W-:Y:S03]  /*3640*/  @P0 STG.E.128 desc[UR6][R120.64], R116 ;  /* 0x0000007478000986 */ /* 0x0007e6000c101d06 */
.L_x_18:
[----:B------:R-:W-:Y:S05]  /*3650*/  BSYNC.RECONVERGENT B0 ;  /* 0x0000000000007941 */ /* 0x000fea0003800200 */
.L_x_17:
[----:B------:R-:W-:Y:S01]  /*3660*/  ISETP.GE.U32.AND P4, PT, R152, 0x400, PT ;  /* 0x000004009800780c */ /* 0x000fe20003f86070 */
[----:B------:R-:W-:-:S12]  /*3670*/  BSSY.RECONVERGENT B0, `(.L_x_23) ;  /* 0x00000aa000007945 */ /* 0x000fd80003800200 */
[----:B------:R-:W-:Y:S05]  /*3680*/  @!P4 BRA `(.L_x_24) ;  /* 0x0000000800a0c947 */ /* 0x000fea0003800000 */
[----:B------:R-:W-:Y:S01]  /*3690*/  ISETP.NE.U32.AND P1, PT, RZ, UR12, PT ;  /* 0x0000000cff007c0c */ /* 0x000fe2000bf25070 */
[----:B-123--:R-:W1:Y:S01]  /*36a0*/  LDC.64 R120, c[0x0][0x390] ;  /* 0x0000e400ff787b82 */ /* 0x00ee620000000a00 */
        /* <DEDUP_REMOVED lines=17> */
[----:B-----5:R-:W-:Y:S01]  /*37c0*/  PRMT R182, R120, 0x7632, R182 ;  /* 0x0000763278b67816 */ /* 0x020fe200000000b6 */
[----:B------:R-:W-:Y:S01]  /*37d0*/  IMAD.U32 R161, R121, 0x10000, RZ ;  /* 0x0001000079a17824 */ /* 0x000fe200078e00ff */
[----:B------:R-:W-:Y:S02]  /*37e0*/  PRMT R188, R123, 0x7632, R188 ;  /* 0x000076327bbc7816 */ /* 0x000fe400000000bc */
[----:B------:R-:W-:Y:S01]  /*37f0*/  PRMT R184, R121, 0x7632, R184 ;  /* 0x0000763279b87816 */ /* 0x000fe200000000b8 */
[----:B------:R-:W-:Y:S01]  /*3800*/  IMAD.U32 R182, R182, 0x10000, RZ ;  /* 0x00010000b6b67824 */ /* 0x000fe200078e00ff */
[----:B------:R-:W-:Y:S01]  /*3810*/  PRMT R186, R122, 0x7632, R186 ;  /* 0x000076327aba7816 */ /* 0x000fe200000000ba */
[----:B------:R-:W-:Y:S01]  /*3820*/  IMAD.U32 R188, R188, 0x10000, RZ ;  /* 0x00010000bcbc7824 */ /* 0x000fe200078e00ff */
[----:B------:R-:W-:Y:S02]  /*3830*/  SHF.L.U32 R153, R120, 0x10, RZ ;  /* 0x0000001078997819 */ /* 0x000fe400000006ff */
[----:B------:R-:W-:-:S02]  /*3840*/  SHF.L.U32 R169, R122, 0x10, RZ ;  /* 0x000000107aa97819 */ /* 0x000fc400000006ff */
[----:B------:R-:W-:Y:S02]  /*3850*/  SHF.L.U32 R187, R123, 0x10, RZ ;  /* 0x000000107bbb7819 */ /* 0x000fe400000006ff */
[----:B------:R-:W-:Y:S02]  /*3860*/  SHF.L.U32 R184, R184, 0x10, RZ ;  /* 0x00000010b8b87819 */ /* 0x000fe400000006ff */
[----:B------:R-:W-:Y:S01]  /*3870*/  SHF.L.U32 R186, R186, 0x10, RZ ;  /* 0x00000010baba7819 */ /* 0x000fe200000006ff */
[----:B------:R-:W-:Y:S06]  /*3880*/  BRA `(.L_x_27) ;  /* 0x0000000800147947 */ /* 0x000fec0003800000 */
.L_x_26:
[C---:B-----5:R-:W-:Y:S01]  /*3890*/  PRMT R125, R121.reuse, 0x7632, R125 ;  /* 0x00007632797d7816 */ /* 0x060fe2000000007d */
[----:B------:R-:W-:Y:S01]  /*38a0*/  IMAD.U32 R169, R114, 0x10000, RZ ;  /* 0x0001000072a97824 */ /* 0x000fe200078e00ff */
[----:B------:R-:W-:Y:S02]  /*38b0*/  SHF.L.U32 R121, R121, 0x10, RZ ;  /* 0x0000001079797819 */ /* 0x000fe400000006ff */
[----:B------:R-:W-:Y:S02]  /*38c0*/  SHF.L.U32 R116, R113, 0x10, RZ ;  /* 0x0000001071747819 */ /* 0x000fe400000006ff */
[C---:B------:R-:W-:Y:S02]  /*38d0*/  PRMT R124, R120.reuse, 0x7632, R124 ;  /* 0x00007632787c7816 */ /* 0x040fe4000000007c */
[----:B------:R-:W-:Y:S01]  /*38e0*/  SHF.L.U32 R120, R120, 0x10, RZ ;  /* 0x0000001078787819 */ /* 0x000fe200000006ff */
[----:B------:R-:W-:Y:S01]  /*38f0*/  FADD.FTZ R161, R116, R121 ;  /* 0x0000007974a17221 */ /* 0x000fe20000010000 */
[----:B------:R-:W-:Y:S01]  /*3900*/  SHF.L.U32 R153, R112, 0x10, RZ ;  /* 0x0000001070997819 */ /* 0x000fe200000006ff */
[----:B------:R-:W-:Y:S01]  /*3910*/  IMAD.U32 R121, R124, 0x10000, RZ ;  /* 0x000100007c797824 */ /* 0x000fe200078e00ff */
[C---:B------:R-:W-:Y:S01]  /*3920*/  PRMT R126, R122.reuse, 0x7632, R126 ;  /* 0x000076327a7e7816 */ /* 0x040fe2000000007e */
[----:B------:R-:W-:Y:S01]  /*3930*/  IMAD.U32 R122, R122, 0x10000, RZ ;  /* 0x000100007a7a7824 */ /* 0x000fe200078e00ff */
[----:B------:R-:W-:Y:S01]  /*3940*/  PRMT R127, R123, 0x7632, R127 ;  /* 0x000076327b7f7816 */ /* 0x000fe2000000007f */
[----:B------:R-:W-:Y:S01]  /*3950*/  FADD.FTZ R153, R153, R120 ;  /* 0x0000007899997221 */ /* 0x000fe20000010000 */
[----:B------:R-:W-:Y:S01]  /*3960*/  PRMT R116, R112, 0x7632, R116 ;  /* 0x0000763270747816 */ /* 0x000fe20000000074 */
[----:B------:R-:W-:Y:S01]  /*3970*/  FADD.FTZ R169, R169, R122 ;  /* 0x0000007aa9a97221 */ /* 0x000fe20000010000 */
[----:B------:R-:W-:Y:S01]  /*3980*/  PRMT R117, R113, 0x7632, R117 ;  /* 0x0000763271757816 */ /* 0x000fe20000000075 */
[----:B------:R-:W-:Y:S01]  /*3990*/  IMAD.U32 R188, R127, 0x10000, RZ ;  /* 0x000100007fbc7824 */ /* 0x000fe200078e00ff */
[----:B------:R-:W-:-:S02]  /*39a0*/  PRMT R118, R114, 0x7632, R118 ;  /* 0x0000763272767816 */ /* 0x000fc40000000076 */
[----:B------:R-:W-:Y:S01]  /*39b0*/  PRMT R119, R115, 0x7632, R119 ;  /* 0x0000763273777816 */ /* 0x000fe20000000077 */
[----:B------:R-:W-:Y:S01]  /*39c0*/  IMAD.U32 R117, R117, 0x10000, RZ ;  /* 0x0001000075757824 */ /* 0x000fe200078e00ff */
[----:B------:R-:W-:Y:S02]  /*39d0*/  SHF.L.U32 R187, R123, 0x10, RZ ;  /* 0x000000107bbb7819 */ /* 0x000fe400000006ff */
[----:B------:R-:W-:Y:S02]  /*39e0*/  SHF.L.U32 R120, R115, 0x10, RZ ;  /* 0x0000001073787819 */ /* 0x000fe400000006ff */
[----:B------:R-:W-:Y:S02]  /*39f0*/  SHF.L.U32 R184, R125, 0x10, RZ ;  /* 0x000000107db87819 */ /* 0x000fe400000006ff */
[----:B------:R-:W-:Y:S01]  /*3a00*/  SHF.L.U32 R123, R126, 0x10, RZ ;  /* 0x000000107e7b7819 */ /* 0x000fe200000006ff */
[----:B------:R-:W-:Y:S01]  /*3a10*/  FADD.FTZ R187, R120, R187 ;  /* 0x000000bb78bb7221 */ /* 0x000fe20000010000 */
[----:B------:R-:W-:Y:S01]  /*3a20*/  SHF.L.U32 R119, R119, 0x10, RZ ;  /* 0x0000001077777819 */ /* 0x000fe200000006ff */
[----:B------:R-:W-:Y:S01]  /*3a30*/  FADD.FTZ R184, R184, R117 ;  /* 0x00000075b8b87221 */ /* 0x000fe20000010000 */
[----:B------:R-:W-:-:S02]  /*3a40*/  SHF.L.U32 R118, R118, 0x10, RZ ;  /* 0x0000001076767819 */ /* 0x000fc400000006ff */
[----:B------:R-:W-:Y:S01]  /*3a50*/  SHF.L.U32 R116, R116, 0x10, RZ ;  /* 0x0000001074747819 */ /* 0x000fe200000006ff */
[----:B------:R-:W-:Y:S01]  /*3a60*/  FADD.FTZ R188, R188, R119 ;  /* 0x00000077bcbc7221 */ /* 0x000fe20000010000 */
[----:B------:R-:W-:Y:S01]  /*3a70*/  F2FP.BF16.F32.PACK_AB R117, R184, R161 ;  /* 0x000000a1b875723e */ /* 0x000fe200000010ff */
[----:B------:R-:W-:Y:S02]  /*3a80*/  FADD.FTZ R186, R123, R118 ;  /* 0x000000767bba7221 */ /* 0x000fe40000010000 */
[----:B------:R-:W-:Y:S01]  /*3a90*/  FADD.FTZ R182, R121, R116 ;  /* 0x0000007479b67221 */ /* 0x000fe20000010000 */
[----:B------:R-:W-:Y:S02]  /*3aa0*/  F2FP.BF16.F32.PACK_AB R119, R188, R187 ;  /* 0x000000bbbc77723e */ /* 0x000fe400000010ff */
[----:B------:R-:W-:Y:S02]  /*3ab0*/  F2FP.BF16.F32.PACK_AB R118, R186, R169 ;  /* 0x000000a9ba76723e */ /* 0x000fe400000010ff */
[----:B------:R-:W-:Y:S01]  /*3ac0*/  F2FP.BF16.F32.PACK_AB R116, R182, R153 ;  /* 0x00000099b674723e */ /* 0x000fe200000010ff */
[----:B------:R-:W-:Y:S06]  /*3ad0*/  BRA `(.L_x_27) ;  /* 0x0000000400807947 */ /* 0x000fec0003800000 */
.L_x_25:
[----:B------:R-:W-:-:S04]  /*3ae0*/  UISETP.NE.U32.AND UP0, UPT, UR14, URZ, UPT ;  /* 0x000000ff0e00728c */ /* 0x000fc8000bf05070 */
[----:B------:R-:W-:-:S09]  /*3af0*/  UISETP.NE.AND.EX UP0, UPT, UR15, URZ, UPT, UP0 ;  /* 0x000000ff0f00728c */ /* 0x000fd2000bf05300 */
[----:B------:R-:W-:Y:S05]  /*3b00*/  BRA.U UP0, `(.L_x_28) ;  /* 0x0000000100947547 */ /* 0x000fea000b800000 */
[C---:B-----5:R-:W-:Y:S01]  /*3b10*/  PRMT R125, R121.reuse, 0x7632, R125 ;  /* 0x00007632797d7816 */ /* 0x060fe2000000007d */
[----:B------:R-:W-:Y:S01]  /*3b20*/  IMAD.U32 R121, R121, 0x10000, RZ ;  /* 0x0001000079797824 */ /* 0x000fe200078e00ff */
[C---:B------:R-:W-:Y:S01]  /*3b30*/  PRMT R124, R120.reuse, 0x7632, R124 ;  /* 0x00007632787c7816 */ /* 0x040fe2000000007c */
[----:B------:R-:W-:Y:S01]  /*3b40*/  IMAD.U32 R116, R109, 0x10000, RZ ;  /* 0x000100006d747824 */ /* 0x000fe200078e00ff */
[----:B------:R-:W-:Y:S02]  /*3b50*/  SHF.L.U32 R120, R120, 0x10, RZ ;  /* 0x0000001078787819 */ /* 0x000fe400000006ff */
[----:B------:R-:W-:Y:S01]  /*3b60*/  SHF.L.U32 R153, R108, 0x10, RZ ;  /* 0x000000106c997819 */ /* 0x000fe200000006ff */
[----:B------:R-:W-:Y:S01]  /*3b70*/  FADD.FTZ R161, R116, R121 ;  /* 0x0000007974a17221 */ /* 0x000fe20000010000 */
[----:B------:R-:W-:Y:S02]  /*3b80*/  PRMT R126, R122, 0x7632, R126 ;  /* 0x000076327a7e7816 */ /* 0x000fe4000000007e */
[----:B------:R-:W-:Y:S01]  /*3b90*/  PRMT R127, R123, 0x7632, R127 ;  /* 0x000076327b7f7816 */ /* 0x000fe2000000007f */
[----:B------:R-:W-:Y:S01]  /*3ba0*/  FADD.FTZ R153, R153, R120 ;  /* 0x0000007899997221 */ /* 0x000fe20000010000 */
[----:B------:R-:W-:Y:S01]  /*3bb0*/  PRMT R116, R108, 0x7632, R116 ;  /* 0x000076326c747816 */ /* 0x000fe20000000074 */
[----:B------:R-:W-:Y:S01]  /*3bc0*/  IMAD.U32 R120, R111, 0x10000, RZ ;  /* 0x000100006f787824 */ /* 0x000fe200078e00ff */
[----:B------:R-:W-:-:S02]  /*3bd0*/  PRMT R117, R109, 0x7632, R117 ;  /* 0x000076326d757816 */ /* 0x000fc40000000075 */
[----:B------:R-:W-:Y:S02]  /*3be0*/  PRMT R118, R110, 0x7632, R118 ;  /* 0x000076326e767816 */ /* 0x000fe40000000076 */
[----:B------:R-:W-:Y:S02]  /*3bf0*/  PRMT R119, R111, 0x7632, R119 ;  /* 0x000076326f777816 */ /* 0x000fe40000000077 */
[----:B------:R-:W-:Y:S01]  /*3c00*/  SHF.L.U32 R122, R122, 0x10, RZ ;  /* 0x000000107a7a7819 */ /* 0x000fe200000006ff */
        /* <DEDUP_REMOVED lines=10> */
[----:B------:R-:W-:-:S02]  /*3cb0*/  SHF.L.U32 R119, R119, 0x10, RZ ;  /* 0x0000001077777819 */ /* 0x000fc400000006ff */
[----:B------:R-:W-:Y:S02]  /*3cc0*/  SHF.L.U32 R117, R117, 0x10, RZ ;  /* 0x0000001075757819 */ /* 0x000fe400000006ff */
[----:B------:R-:W-:Y:S01]  /*3cd0*/  SHF.L.U32 R116, R116, 0x10, RZ ;  /* 0x0000001074747819 */ /* 0x000fe200000006ff */
[----:B------:R-:W-:Y:S01]  /*3ce0*/  FADD.FTZ R188, R188, R119 ;  /* 0x00000077bcbc7221 */ /* 0x000fe20000010000 */
[----:B------:R-:W-:Y:S01]  /*3cf0*/  F2FP.BF16.F32.PACK_AB R118, R186, R169 ;  /* 0x000000a9ba76723e */ /* 0x000fe200000010ff */
[----:B------:R-:W-:Y:S02]  /*3d00*/  FADD.FTZ R184, R184, R117 ;  /* 0x00000075b8b87221 */ /* 0x000fe40000010000 */
[----:B------:R-:W-:Y:S01]  /*3d10*/  FADD.FTZ R182, R121, R116 ;  /* 0x0000007479b67221 */ /* 0x000fe20000010000 */
[----:B------:R-:W-:Y:S02]  /*3d20*/  F2FP.BF16.F32.PACK_AB R119, R188, R187 ;  /* 0x000000bbbc77723e */ /* 0x000fe400000010ff */
[----:B------:R-:W-:-:S02]  /*3d30*/  F2FP.BF16.F32.PACK_AB R117, R184, R161 ;  /* 0x000000a1b875723e */ /* 0x000fc400000010ff */
[----:B------:R-:W-:Y:S01]  /*3d40*/  F2FP.BF16.F32.PACK_AB R116, R182, R153 ;  /* 0x00000099b674723e */ /* 0x000fe200000010ff */
[----:B------:R-:W-:Y:S06]  /*3d50*/  BRA `(.L_x_27) ;  /* 0x0000000000e07947 */ /* 0x000fec0003800000 */
.L_x_28:
[C---:B-----5:R-:W-:Y:S01]  /*3d60*/  PRMT R117, R120.reuse, 0x7632, R117 ;  /* 0x0000763278757816 */ /* 0x060fe20000000075 */
[----:B------:R-:W-:Y:S01]  /*3d70*/  IMAD.U32 R120, R120, 0x10000, RZ ;  /* 0x0001000078787824 */ /* 0x000fe200078e00ff */
[----:B------:R-:W-:Y:S01]  /*3d80*/  PRMT R116, R108, 0x7632, R116 ;  /* 0x000076326c747816 */ /* 0x000fe20000000074 */
[----:B------:R-:W-:Y:S01]  /*3d90*/  IMAD.U32 R169, R114, 0x10000, RZ ;  /* 0x0001000072a97824 */ /* 0x000fe200078e00ff */
[----:B------:R-:W-:Y:S01]  /*3da0*/  SHF.L.U32 R119, R108, 0x10, RZ ;  /* 0x000000106c777819 */ /* 0x000fe200000006ff */
[----:B------:R-:W-:Y:S01]  /*3db0*/  IMAD.U32 R117, R117, 0x10000, RZ ;  /* 0x0001000075757824 */ /* 0x000fe200078e00ff */
[----:B------:R-:W-:Y:S02]  /*3dc0*/  SHF.L.U32 R116, R116, 0x10, RZ ;  /* 0x0000001074747819 */ /* 0x000fe400000006ff */
[----:B------:R-:W-:Y:S01]  /*3dd0*/  SHF.L.U32 R118, R112, 0x10, RZ ;  /* 0x0000001070767819 */ /* 0x000fe200000006ff */
[----:B------:R-:W-:Y:S01]  /*3de0*/  FADD.FTZ R119, R119, R120 ;  /* 0x0000007877777221 */ /* 0x000fe20000010000 */
[----:B------:R-:W-:Y:S01]  /*3df0*/  PRMT R124, R121, 0x7632, R124 ;  /* 0x00007632797c7816 */ /* 0x000fe2000000007c */
[--C-:B------:R-:W-:Y:S01]  /*3e00*/  FADD.FTZ R182, R117, R116.reuse ;  /* 0x0000007475b67221 */ /* 0x100fe20000010000 */
[----:B------:R-:W-:Y:S01]  /*3e10*/  SHF.L.U32 R121, R121, 0x10, RZ ;  /* 0x0000001079797819 */ /* 0x000fe200000006ff */
[C---:B------:R-:W-:Y:S01]  /*3e20*/  IMAD.U32 R120, R109.reuse, 0x10000, RZ ;  /* 0x000100006d787824 */ /* 0x040fe200078e00ff */
[----:B------:R-:W-:Y:S01]  /*3e30*/  PRMT R116, R109, 0x7632, R116 ;  /* 0x000076326d747816 */ /* 0x000fe20000000074 */
[----:B------:R-:W-:Y:S01]  /*3e40*/  FADD.FTZ R153, R118, R119 ;  /* 0x0000007776997221 */ /* 0x000fe20000010000 */
[----:B------:R-:W-:Y:S01]  /*3e50*/  PRMT R125, R122, 0x7632, R125 ;  /* 0x000076327a7d7816 */ /* 0x000fe2000000007d */
[----:B------:R-:W-:Y:S01]  /*3e60*/  FADD.FTZ R120, R120, R121 ;  /* 0x0000007978787221 */ /* 0x000fe20000010000 */
[----:B------:R-:W-:Y:S01]  /*3e70*/  PRMT R117, R110, 0x7632, R117 ;  /* 0x000076326e757816 */ /* 0x000fe20000000075 */
[----:B------:R-:W-:Y:S01]  /*3e80*/  IMAD.U32 R122, R122, 0x10000, RZ ;  /* 0x000100007a7a7824 */ /* 0x000fe200078e00ff */
[----:B------:R-:W-:Y:S01]  /*3e90*/  PRMT R126, R123, 0x7632, R126 ;  /* 0x000076327b7e7816 */ /* 0x000fe2000000007e */
[----:B------:R-:W-:Y:S01]  /*3ea0*/  IMAD.U32 R186, R125, 0x10000, RZ ;  /* 0x000100007dba7824 */ /* 0x000fe200078e00ff */
[----:B------:R-:W-:-:S02]  /*3eb0*/  PRMT R118, R111, 0x7632, R118 ;  /* 0x000076326f767816 */ /* 0x000fc40000000076 */
[----:B------:R-:W-:Y:S02]  /*3ec0*/  SHF.L.U32 R119, R124, 0x10, RZ ;  /* 0x000000107c777819 */ /* 0x000fe400000006ff */
        /* <DEDUP_REMOVED lines=9> */
[----:B------:R-:W-:-:S02]  /*3f60*/  SHF.L.U32 R161, R113, 0x10, RZ ;  /* 0x0000001071a17819 */ /* 0x000fc400000006ff */
[----:B------:R-:W-:Y:S01]  /*3f70*/  PRMT R119, R115, 0x7632, R119 ;  /* 0x0000763273777816 */ /* 0x000fe20000000077 */
[----:B------:R-:W-:Y:S01]  /*3f80*/  FADD.FTZ R122, R123, R122 ;  /* 0x0000007a7b7a7221 */ /* 0x000fe20000010000 */
[----:B------:R-:W-:Y:S01]  /*3f90*/  PRMT R117, R113, 0x7632, R117 ;  /* 0x0000763271757816 */ /* 0x000fe20000000075 */
[----:B------:R-:W-:Y:S01]  /*3fa0*/  FADD.FTZ R161, R161, R120 ;  /* 0x00000078a1a17221 */ /* 0x000fe20000010000 */
[----:B------:R-:W-:Y:S01]  /*3fb0*/  SHF.L.U32 R178, R111, 0x10, RZ ;  /* 0x000000106fb27819 */ /* 0x000fe200000006ff */
[----:B------:R-:W-:Y:S01]  /*3fc0*/  FADD.FTZ R169, R169, R122 ;  /* 0x0000007aa9a97221 */ /* 0x000fe20000010000 */
[----:B------:R-:W-:Y:S02]  /*3fd0*/  PRMT R116, R112, 0x7632, R116 ;  /* 0x0000763270747816 */ /* 0x000fe40000000074 */
[----:B------:R-:W-:Y:S01]  /*3fe0*/  PRMT R118, R114, 0x7632, R118 ;  /* 0x0000763272767816 */ /* 0x000fe20000000076 */
[----:B------:R-:W-:Y:S01]  /*3ff0*/  FADD.FTZ R127, R178, R127 ;  /* 0x0000007fb27f7221 */ /* 0x000fe20000010000 */
[----:B------:R-:W-:-:S02]  /*4000*/  SHF.L.U32 R123, R119, 0x10, RZ ;  /* 0x00000010777b7819 */ /* 0x000fc400000006ff */
[----:B------:R-:W-:Y:S01]  /*4010*/  SHF.L.U32 R119, R117, 0x10, RZ ;  /* 0x0000001075777819 */ /* 0x000fe200000006ff */
[----:B------:R-:W-:Y:S01]  /*4020*/  IMAD.U32 R121, R118, 0x10000, RZ ;  /* 0x0001000076797824 */ /* 0x000fe200078e00ff */
[----:B------:R-:W-:Y:S01]  /*4030*/  SHF.L.U32 R120, R115, 0x10, RZ ;  /* 0x0000001073787819 */ /* 0x000fe200000006ff */
[----:B------:R-:W-:Y:S01]  /*4040*/  FADD.FTZ R188, R188, R123 ;  /* 0x0000007bbcbc7221 */ /* 0x000fe20000010000 */
[----:B------:R-:W-:Y:S01]  /*4050*/  SHF.L.U32 R117, R116, 0x10, RZ ;  /* 0x0000001074757819 */ /* 0x000fe200000006ff */
[----:B------:R-:W-:Y:S01]  /*4060*/  FADD.FTZ R186, R186, R121 ;  /* 0x00000079baba7221 */ /* 0x000fe20000010000 */
[----:B------:R-:W-:Y:S01]  /*4070*/  FADD.FTZ R184, R184, R119 ;  /* 0x00000077b8b87221 */ /* 0x000fe20000010000 */
[----:B------:R-:W-:Y:S02]  /*4080*/  FADD.FTZ R187, R120, R127 ;  /* 0x0000007f78bb7221 */ /* 0x000fe40000010000 */
[----:B------:R-:W-:Y:S01]  /*4090*/  FADD.FTZ R182, R182, R117 ;  /* 0x00000075b6b67221 */ /* 0x000fe20000010000 */
[----:B------:R-:W-:-:S02]  /*40a0*/  F2FP.BF16.F32.PACK_AB R118, R186, R169 ;  /* 0x000000a9ba76723e */ /* 0x000fc400000010ff */
[----:B------:R-:W-:Y:S02]  /*40b0*/  F2FP.BF16.F32.PACK_AB R119, R188, R187 ;  /* 0x000000bbbc77723e */ /* 0x000fe400000010ff */
[----:B------:R-:W-:Y:S02]  /*40c0*/  F2FP.BF16.F32.PACK_AB R117, R184, R161 ;  /* 0x000000a1b875723e */ /* 0x000fe400000010ff */
[----:B------:R-:W-:-:S07]  /*40d0*/  F2FP.BF16.F32.PACK_AB R116, R182, R153 ;  /* 0x00000099b674723e */ /* 0x000fce00000010ff */
.L_x_27:
[----:B------:R-:W0:Y:S02]  /*40e0*/  @P0 LDC.64 R120, c[0x0][0x3a8] ;  /* 0x0000ea00ff780b82 */ /* 0x000e240000000a00 */
[----:B0-----:R-:W-:-:S05]  /*40f0*/  @P0 IMAD.WIDE.U32 R120, R179, 0x10, R120 ;  /* 0x00000010b3780825 */ /* 0x001fca00078e0078 */
[----:B------:R4:W-:Y:S02]  /*4100*/  @P0 STG.E.128 desc[UR6][R120.64], R116 ;  /* 0x0000007478000986 */ /* 0x0009e4000c101d06 */
.L_x_24:
[----:B------:R-:W-:Y:S05]  /*4110*/  BSYNC.RECONVERGENT B0 ;  /* 0x0000000000007941 */ /* 0x000fea0003800200 */
.L_x_23:
[----:B-1234-:R-:W-:Y:S01]  /*4120*/  FADD.FTZ R121, RZ, R159 ;  /* 0x0000009fff797221 */ /* 0x01efe20000010000 */
[C---:B------:R-:W-:Y:S01]  /*4130*/  ISETP.GE.U32.AND P1, PT, R152.reuse, 0x100, PT ;  /* 0x000001009800780c */ /* 0x040fe20003f26070 */
[----:B------:R-:W0:Y:S01]  /*4140*/  S2R R190, SR_TID.X ;  /* 0x0000000000be7919 */ /* 0x000e220000002100 */
[----:B------:R-:W-:Y:S01]  /*4150*/  ISETP.GT.U32.AND P6, PT, R152, 0x1ff, PT ;  /* 0x000001ff9800780c */ /* 0x000fe20003fc4070 */
[----:B------:R-:W-:Y:S01]  /*4160*/  FADD.FTZ R120, R160, R121 ;  /* 0x00000079a0787221 */ /* 0x000fe20000010000 */
[C---:B------:R-:W-:Y:S01]  /*4170*/  ISETP.GT.U32.AND P5, PT, R152.reuse, 0x2ff, PT ;  /* 0x000002ff9800780c */ /* 0x040fe20003fa4070 */
[----:B------:R-:W-:Y:S01]  /*4180*/  BSSY.RECONVERGENT B0, `(.L_x_29) ;  /* 0x0000086000007945 */ /* 0x000fe20003800200 */
[----:B------:R-:W-:Y:S01]  /*4190*/  P2R R123, PR, RZ, 0x1 ;  /* 0x00000001ff7b7803 */ /* 0x000fe20000000000 */
[----:B------:R-:W-:Y:S01]  /*41a0*/  FADD.FTZ R121, R167, R120 ;  /* 0x00000078a7797221 */ /* 0x000fe20000010000 */
[----:B------:R-:W-:-:S03]  /*41b0*/  ISETP.GT.U32.AND P0, PT, R152, 0x3ff, PT ;  /* 0x000003ff9800780c */ /* 0x000fc60003f04070 */
[----:B------:R-:W-:-:S04]  /*41c0*/  FADD.FTZ R120, R158, R121 ;  /* 0x000000799e787221 */ /* 0x000fc80000010000 */
[----:B------:R-:W-:-:S04]  /*41d0*/  FADD.FTZ R121, R175, R120 ;  /* 0x00000078af797221 */ /* 0x000fc80000010000 */
[----:B------:R-:W-:-:S04]  /*41e0*/  FADD.FTZ R120, R156, R121 ;  /* 0x000000799c787221 */ /* 0x000fc80000010000 */
[----:B------:R-:W-:-:S04]  /*41f0*/  FADD.FTZ R121, R177, R120 ;  /* 0x00000078b1797221 */ /* 0x000fc80000010000 */
[----:B------:R-:W-:-:S05]  /*4200*/  FADD.FTZ R121, R154, R121 ;  /* 0x000000799a797221 */ /* 0x000fca0000010000 */
[----:B------:R-:W-:Y:S02]  /*4210*/  FSEL R122, R121, RZ, P1 ;  /* 0x000000ff797a7208 */ /* 0x000fe40000800000 */
[----:B0-----:R-:W-:-:S03]  /*4220*/  LOP3.LUT R127, R190, 0x1f, RZ, 0xc0, !PT ;  /* 0x0000001fbe7f7812 */ /* 0x001fc600078ec0ff */
[----:B------:R-:W-:-:S04]  /*4230*/  FADD.FTZ R121, R157, R122 ;  /* 0x0000007a9d797221 */ /* 0x000fc80000010000 */
[----:B------:R-:W-:-:S04]  /*4240*/  FADD.FTZ R120, R162, R121 ;  /* 0x00000079a2787221 */ /* 0x000fc80000010000 */
[----:B------:R-:W-:-:S04]  /*4250*/  FADD.FTZ R121, R165, R120 ;  /* 0x00000078a5797221 */ /* 0x000fc80000010000 */
[----:B------:R-:W-:-:S04]  /*4260*/  FADD.FTZ R120, R164, R121 ;  /* 0x00000079a4787221 */ /* 0x000fc80000010000 */
[----:B------:R-:W-:-:S04]  /*4270*/  FADD.FTZ R121, R173, R120 ;  /* 0x00000078ad797221 */ /* 0x000fc80000010000 */
[----:B------:R-:W-:-:S04]  /*4280*/  FADD.FTZ R120, R166, R121 ;  /* 0x00000079a6787221 */ /* 0x000fc80000010000 */
[----:B------:R-:W-:-:S04]  /*4290*/  FADD.FTZ R121, R183, R120 ;  /* 0x00000078b7797221 */ /* 0x000fc80000010000 */
[----:B------:R-:W-:-:S04]  /*42a0*/  @P6 FADD.FTZ R122, R168, R121 ;  /* 0x00000079a87a6221 */ /* 0x000fc80000010000 */
        /* <DEDUP_REMOVED lines=15> */
[----:B------:R-:W-:Y:S01]  /*43a0*/  @P0 FADD.FTZ R122, R188, R121 ;  /* 0x00000079bc7a0221 */ /* 0x000fe20000010000 */
[----:B------:R-:W-:-:S04]  /*43b0*/  ISETP.NE.AND P0, PT, R123, RZ, PT ;  /* 0x000000ff7b00720c */ /* 0x000fc80003f05270 */
[----:B------:R-:W0:Y:S02]  /*43c0*/  SHFL.BFLY PT, R121, R122, 0x1, 0x1f ;  /* 0x0c201f007a797f89 */ /* 0x000e2400000e0000 */
[----:B0-----:R-:W-:-:S05]  /*43d0*/  FADD.FTZ R123, R122, R121 ;  /* 0x000000797a7b7221 */ /* 0x001fca0000010000 */
[----:B------:R-:W0:Y:S02]  /*43e0*/  SHFL.BFLY PT, R120, R123, 0x2, 0x1f ;  /* 0x0c401f007b787f89 */ /* 0x000e2400000e0000 */
[----:B0-----:R-:W-:-:S05]  /*43f0*/  FADD.FTZ R124, R123, R120 ;  /* 0x000000787b7c7221 */ /* 0x001fca0000010000 */
[----:B------:R-:W0:Y:S02]  /*4400*/  SHFL.BFLY PT, R121, R124, 0x4, 0x1f ;  /* 0x0c801f007c797f89 */ /* 0x000e2400000e0000 */
[----:B0-----:R-:W-:-:S05]  /*4410*/  FADD.FTZ R125, R124, R121 ;  /* 0x000000797c7d7221 */ /* 0x001fca0000010000 */
[----:B------:R-:W0:Y:S02]  /*4420*/  SHFL.BFLY PT, R120, R125, 0x8, 0x1f ;  /* 0x0d001f007d787f89 */ /* 0x000e2400000e0000 */
[----:B0-----:R-:W-:-:S05]  /*4430*/  FADD.FTZ R126, R125, R120 ;  /* 0x000000787d7e7221 */ /* 0x001fca0000010000 */
[----:B------:R-:W0:Y:S02]  /*4440*/  SHFL.BFLY PT, R121, R126, 0x10, 0x1f ;  /* 0x0e001f007e797f89 */ /* 0x000e2400000e0000 */
[----:B0-----:R-:W-:-:S04]  /*4450*/  FADD.FTZ R121, R126, R121 ;  /* 0x000000797e797221 */ /* 0x001fc80000010000 */
[----:B------:R-:W-:-:S04]  /*4460*/  FMUL.FTZ R120, R12, R121 ;  /* 0x000000790c787220 */ /* 0x000fc80000410000 */
[--C-:B------:R-:W-:Y:S01]  /*4470*/  FADD.FTZ R121, R159, -R120.reuse ;  /* 0x800000789f797221 */ /* 0x100fe20000010000 */
[--C-:B------:R-:W-:Y:S01]  /*4480*/  FADD.FTZ R122, R160, -R120.reuse ;  /* 0x80000078a07a7221 */ /* 0x100fe20000010000 */
[--C-:B------:R-:W-:Y:S01]  /*4490*/  FADD.FTZ R178, R167, -R120.reuse ;  /* 0x80000078a7b27221 */ /* 0x100fe20000010000 */
[--C-:B------:R-:W-:Y:S01]  /*44a0*/  FADD.FTZ R124, R175, -R120.reuse ;  /* 0x80000078af7c7221 */ /* 0x100fe20000010000 */
[----:B------:R-:W-:Y:S01]  /*44b0*/  FFMA.FTZ R121, R121, R121, RZ ;  /* 0x0000007979797223 */ /* 0x000fe200000100ff */
[--C-:B------:R-:W-:Y:S01]  /*44c0*/  FADD.FTZ R123, R162, -R120.reuse ;  /* 0x80000078a27b7221 */ /* 0x100fe20000010000 */
[--C-:B------:R-:W-:Y:S02]  /*44d0*/  FADD.FTZ R125, R165, -R120.reuse ;  /* 0x80000078a57d7221 */ /* 0x100fe40000010000 */
[----:B------:R-:W-:Y:S01]  /*44e0*/  FFMA.FTZ R121, R122, R122, R121 ;  /* 0x0000007a7a797223 */ /* 0x000fe20000010079 */
[----:B------:R-:W-:-:S03]  /*44f0*/  FADD.FTZ R122, R158, -R120 ;  /* 0x800000789e7a7221 */ /* 0x000fc60000010000 */
[----:B------:R-:W-:-:S04]  /*4500*/  FFMA.FTZ R121, R178, R178, R121 ;  /* 0x000000b2b2797223 */ /* 0x000fc80000010079 */
[----:B------:R-:W-:Y:S01]  /*4510*/  FFMA.FTZ R121, R122, R122, R121 ;  /* 0x0000007a7a797223 */ /* 0x000fe20000010079 */
[----:B------:R-:W-:-:S03]  /*4520*/  FADD.FTZ R122, R156, -R120 ;  /* 0x800000789c7a7221 */ /* 0x000fc60000010000 */
[----:B------:R-:W-:Y:S01]  /*4530*/  FFMA.FTZ R121, R124, R124, R121 ;  /* 0x0000007c7c797223 */ /* 0x000fe20000010079 */
[----:B------:R-:W-:-:S03]  /*4540*/  FADD.FTZ R124, R177, -R120 ;  /* 0x80000078b17c7221 */ /* 0x000fc60000010000 */
[----:B------:R-:W-:Y:S01]  /*4550*/  FFMA.FTZ R121, R122, R122, R121 ;  /* 0x0000007a7a797223 */ /* 0x000fe20000010079 */
[----:B------:R-:W-:-:S03]  /*4560*/  FADD.FTZ R122, R154, -R120 ;  /* 0x800000789a7a7221 */ /* 0x000fc60000010000 */
[----:B------:R-:W-:Y:S01]  /*4570*/  FFMA.FTZ R121, R124, R124, R121 ;  /* 0x0000007c7c797223 */ /* 0x000fe20000010079 */
[----:B------:R-:W-:-:S03]  /*4580*/  FADD.FTZ R124, R153, -R120 ;  /* 0x80000078997c7221 */ /* 0x000fc60000010000 */
[----:B------:R-:W-:Y:S01]  /*4590*/  FFMA.FTZ R121, R122, R122, R121 ;  /* 0x0000007a7a797223 */ /* 0x000fe20000010079 */
[----:B------:R-:W-:-:S04]  /*45a0*/  FADD.FTZ R122, R157, -R120 ;  /* 0x800000789d7a7221 */ /* 0x000fc80000010000 */
[----:B------:R-:W-:-:S05]  /*45b0*/  FSEL R121, R121, RZ, P1 ;  /* 0x000000ff79797208 */ /* 0x000fca0000800000 */
        /* <DEDUP_REMOVED lines=13> */
[----:B------:R-:W-:Y:S01]  /*4690*/  @P6 FFMA.FTZ R121, R123, R123, R122 ;  /* 0x0000007b7b796223 */ /* 0x000fe2000001007a */
[--C-:B------:R-:W-:Y:S01]  /*46a0*/  FADD.FTZ R122, R155, -R120.reuse ;  /* 0x800000789b7a7221 */ /* 0x100fe20000010000 */
[----:B------:R-:W-:Y:S01]  /*46b0*/  FADD.FTZ R123, R170, -R120 ;  /* 0x80000078aa7b7221 */ /* 0x000fe20000010000 */
[----:B------:R-:W-:Y:S02]  /*46c0*/  ISETP.GT.U32.AND P6, PT, R152, 0x3ff, PT ;  /* 0x000003ff9800780c */ /* 0x000fe40003fc4070 */
        /* <DEDUP_REMOVED lines=14> */
[----:B------:R-:W-:Y:S01]  /*47b0*/  FADD.FTZ R123, R182, -R120 ;  /* 0x80000078b67b7221 */ /* 0x000fe20000010000 */
[----:B------:R-:W-:Y:S02]  /*47c0*/  LOP3.LUT P5, RZ, R190, 0x1f, RZ, 0xc0, !PT ;  /* 0x0000001fbeff7812 */ /* 0x000fe400078ac0ff */
        /* <DEDUP_REMOVED lines=11> */
[----:B------:R-:W-:-:S04]  /*4880*/  FFMA.FTZ R124, R125, R125, R124 ;  /* 0x0000007d7d7c7223 */ /* 0x000fc8000001007c */
[----:B------:R-:W-:Y:S01]  /*4890*/  @P6 FFMA.FTZ R121, R123, R123, R124 ;  /* 0x0000007b7b796223 */ /* 0x000fe2000001007c */
[----:B------:R-:W-:Y:S01]  /*48a0*/  ISETP.GT.U32.AND P6, PT, R127, 0x7, PT ;  /* 0x000000077f00780c */ /* 0x000fe20003fc4070 */
[----:B------:R-:W-:-:S03]  /*48b0*/  IMAD.MOV.U32 R127, RZ, RZ, RZ ;  /* 0x000000ffff7f7224 */ /* 0x000fc600078e00ff */
        /* <DEDUP_REMOVED lines=9> */
[----:B0-----:R-:W-:Y:S01]  /*4950*/  FADD.FTZ R121, R125, R126 ;  /* 0x0000007e7d797221 */ /* 0x001fe20000010000 */
[----:B------:R-:W-:Y:S06]  /*4960*/  @P5 BRA `(.L_x_30) ;  /* 0x00000000001c5947 */ /* 0x000fec0003800000 */
[----:B------:R-:W0:Y:S01]  /*4970*/  S2UR UR5, SR_CgaCtaId ;  /* 0x00000000000579c3 */ /* 0x000e220000008800 */
[----:B------:R-:W-:Y:S01]  /*4980*/  UMOV UR4, 0x400 ;  /* 0x0000040000047882 */ /* 0x000fe20000000000 */
[----:B------:R-:W-:-:S04]  /*4990*/  SHF.R.U32.HI R122, RZ, 0x2, R190 ;  /* 0x00000002ff7a7819 */ /* 0x000fc800000116be */
[----:B------:R-:W-:Y:S01]  /*49a0*/  LOP3.LUT R122, R122, 0x38, RZ, 0xc0, !PT ;  /* 0x000000387a7a7812 */ /* 0x000fe200078ec0ff */
[----:B0-----:R-:W-:-:S04]  /*49b0*/  ULEA UR4, UR5, UR4, 0x18 ;  /* 0x0000000405047291 */ /* 0x001fc8000f8ec0ff */
[----:B------:R-:W-:-:S09]  /*49c0*/  @UP1 UIADD3 UR4, UPT, UPT, UR4, 0x40, URZ ;  /* 0x0000004004041890 */ /* 0x000fd2000fffe0ff */
[----:B------:R0:W-:Y:S03]  /*49d0*/  STS.64 [R122+UR4], R120 ;  /* 0x000000787a007988 */ /* 0x0001e60008000a04 */
.L_x_30:
[----:B------:R-:W-:Y:S05]  /*49e0*/  BSYNC.RECONVERGENT B0 ;  /* 0x0000000000007941 */ /* 0x000fea0003800200 */
.L_x_29:
[----:B------:R-:W-:Y:S01]  /*49f0*/  BAR.SYNC.DEFER_BLOCKING 0x0 ;  /* 0x0000000000007b1d */ /* 0x000fe20000010000 */
[----:B0-----:R-:W-:-:S05]  /*4a00*/  CS2R R120, SRZ ;  /* 0x0000000000787805 */ /* 0x001fca000001ff00 */
[----:B------:R-:W-:Y:S04]  /*4a10*/  BSSY.RECONVERGENT B0, `(.L_x_31) ;  /* 0x000000a000007945 */ /* 0x000fe80003800200 */
[----:B------:R-:W-:Y:S05]  /*4a20*/  @P6 BRA `(.L_x_32) ;  /* 0x0000000000206947 */ /* 0x000fea0003800000 */
[----:B------:R-:W0:Y:S01]  /*4a30*/  S2UR UR5, SR_CgaCtaId ;  /* 0x00000000000579c3 */ /* 0x000e220000008800 */
[----:B------:R-:W-:Y:S01]  /*4a40*/  UMOV UR4, 0x400 ;  /* 0x0000040000047882 */ /* 0x000fe20000000000 */
[----:B------:R-:W-:Y:S02]  /*4a50*/  SHF.L.U32 R120, R190, 0x3, RZ ;  /* 0x00000003be787819 */ /* 0x000fe400000006ff */
[----:B------:R-:W-:Y:S02]  /*4a60*/  MOV R127, R151 ;  /* 0x00000097007f7202 */ /* 0x000fe40000000f00 */
[----:B------:R-:W-:Y:S01]  /*4a70*/  LOP3.LUT R120, R120, 0xf8, RZ, 0xc0, !PT ;  /* 0x000000f878787812 */ /* 0x000fe200078ec0ff */
[----:B0-----:R-:W-:-:S04]  /*4a80*/  ULEA UR4, UR5, UR4, 0x18 ;  /* 0x0000000405047291 */ /* 0x001fc8000f8ec0ff */
[----:B------:R-:W-:-:S09]  /*4a90*/  @UP1 UIADD3 UR4, UPT, UPT, UR4, 0x40, URZ ;  /* 0x0000004004041890 */ /* 0x000fd2000fffe0ff */
[----:B------:R-:W0:Y:S03]  /*4aa0*/  LDS.64 R120, [R120+UR4] ;  /* 0x0000000478787984 */ /* 0x000e260008000a00 */
.L_x_32:
[----:B------:R-:W-:Y:S05]  /*4ab0*/  BSYNC.RECONVERGENT B0 ;  /* 0x0000000000007941 */ /* 0x000fea0003800200 */
.L_x_31:
[----:B------:R-:W1:Y:S01]  /*4ac0*/  SHFL.DOWN PT, R122, R127, 0x4, 0x1f ;  /* 0x08801f007f7a7f89 */ /* 0x000e6200000e0000 */
[----:B------:R-:W-:Y:S01]  /*4ad0*/  ISETP.NE.AND P5, PT, R190, RZ, PT ;  /* 0x000000ffbe00720c */ /* 0x000fe20003fa5270 */
[----:B------:R-:W-:Y:S01]  /*4ae0*/  BSSY.RECONVERGENT B0, `(.L_x_33) ;  /* 0x0000091000007945 */ /* 0x000fe20003800200 */
[----:B------:R-:W-:Y:S01]  /*4af0*/  ISETP.NE.AND P6, PT, RZ, UR8, PT ;  /* 0x00000008ff007c0c */ /* 0x000fe2000bfc5270 */
[----:B0-----:R-:W0:Y:S04]  /*4b00*/  SHFL.DOWN PT, R123, R120, 0x4, 0x1f ;  /* 0x08801f00787b7f89 */ /* 0x001e2800000e0000 */
[----:B------:R-:W2:Y:S01]  /*4b10*/  SHFL.DOWN PT, R124, R121, 0x4, 0x1f ;  /* 0x08801f00797c7f89 */ /* 0x000ea200000e0000 */
[----:B-1----:R-:W-:Y:S01]  /*4b20*/  IMAD.IADD R125, R122, 0x1, R127 ;  /* 0x000000017a7d7824 */ /* 0x002fe200078e027f */
[----:B------:R-:W-:-:S02]  /*4b30*/  I2FP.F32.S32 R180, R122 ;  /* 0x0000007a00b47245 */ /* 0x000fc40000201400 */
[----:B------:R-:W-:Y:S02]  /*4b40*/  I2FP.F32.S32 R122, R127 ;  /* 0x0000007f007a7245 */ /* 0x000fe40000201400 */
[----:B------:R-:W-:Y:S01]  /*4b50*/  I2FP.F32.S32 R126, R125 ;  /* 0x0000007d007e7245 */ /* 0x000fe20000201400 */
[----:B------:R-:W1:Y:S01]  /*4b60*/  SHFL.DOWN PT, R192, R125, 0x2, 0x1f ;  /* 0x08401f007dc07f89 */ /* 0x000e6200000e0000 */
[C---:B0-----:R-:W-:Y:S01]  /*4b70*/  FMUL.FTZ R179, R123.reuse, R180 ;  /* 0x000000b47bb37220 */ /* 0x041fe20000410000 */
[----:B------:R-:W-:Y:S01]  /*4b80*/  FADD.FTZ R123, -R123, R120 ;  /* 0x000000787b7b7221 */ /* 0x000fe20000010100 */
[----:B------:R-:W0:Y:S01]  /*4b90*/  MUFU.RCP R178, R126 ;  /* 0x0000007e00b27308 */ /* 0x000e220000001000 */
[----:B--2---:R-:W-:Y:S01]  /*4ba0*/  FADD.FTZ R121, R124, R121 ;  /* 0x000000797c797221 */ /* 0x004fe20000010000 */
[----:B------:R-:W-:Y:S01]  /*4bb0*/  FFMA.FTZ R179, R122, R120, R179 ;  /* 0x000000787ab37223 */ /* 0x000fe200000100b3 */
[----:B------:R-:W-:-:S04]  /*4bc0*/  FMUL.FTZ R123, R123, R123 ;  /* 0x0000007b7b7b7220 */ /* 0x000fc80000410000 */
[----:B------:R-:W-:-:S04]  /*4bd0*/  FMUL.FTZ R123, R123, R122 ;  /* 0x0000007a7b7b7220 */ /* 0x000fc80000410000 */
[----:B------:R-:W-:Y:S01]  /*4be0*/  FMUL.FTZ R123, R123, R180 ;  /* 0x000000b47b7b7220 */ /* 0x000fe20000410000 */
[----:B0-----:R-:W-:-:S03]  /*4bf0*/  FMUL.FTZ R179, R178, R179 ;  /* 0x000000b3b2b37220 */ /* 0x001fc60000410000 */
[----:B------:R-:W-:Y:S01]  /*4c00*/  FFMA.FTZ R121, R178, R123, R121 ;  /* 0x0000007bb2797223 */ /* 0x000fe20000010079 */
[-C--:B-1----:R-:W-:Y:S01]  /*4c10*/  IADD3 R125, PT, PT, R125, R192.reuse, RZ ;  /* 0x000000c07d7d7210 */ /* 0x082fe20007ffe0ff */
[----:B------:R-:W0:Y:S01]  /*4c20*/  SHFL.DOWN PT, R120, R179, 0x2, 0x1f ;  /* 0x08401f00b3787f89 */ /* 0x000e2200000e0000 */
[----:B------:R-:W-:Y:S02]  /*4c30*/  I2FP.F32.S32 R192, R192 ;  /* 0x000000c000c07245 */ /* 0x000fe40000201400 */
[----:B------:R-:W-:Y:S01]  /*4c40*/  I2FP.F32.S32 R124, R125 ;  /* 0x0000007d007c7245 */ /* 0x000fe20000201400 */
[----:B------:R-:W1:Y:S03]  /*4c50*/  SHFL.DOWN PT, R122, R121, 0x2, 0x1f ;  /* 0x08401f00797a7f89 */ /* 0x000e6600000e0000 */
[----:B------:R-:W2:Y:S01]  /*4c60*/  MUFU.RCP R123, R124 ;  /* 0x0000007c007b7308 */ /* 0x000ea20000001000 */
[----:B------:R-:W3:Y:S01]  /*4c70*/  SHFL.DOWN PT, R180, R125, 0x1, 0x1f ;  /* 0x08201f007db47f89 */ /* 0x000ee200000e0000 */
[----:B0-----:R-:W-:Y:S01]  /*4c80*/  FMUL.FTZ R127, R120, R192 ;  /* 0x000000c0787f7220 */ /* 0x001fe20000410000 */
[----:B------:R-:W-:-:S03]  /*4c90*/  FADD.FTZ R120, R179, -R120 ;  /* 0x80000078b3787221 */ /* 0x000fc60000010000 */
[----:B------:R-:W-:Y:S01]  /*4ca0*/  FFMA.FTZ R178, R126, R179, R127 ;  /* 0x000000b37eb27223 */ /* 0x000fe2000001007f */
[----:B------:R-:W-:Y:S01]  /*4cb0*/  FMUL.FTZ R127, R120, R120 ;  /* 0x00000078787f7220 */ /* 0x000fe20000410000 */
[----:B-1----:R-:W-:Y:S02]  /*4cc0*/  FADD.FTZ R122, R121, R122 ;  /* 0x0000007a797a7221 */ /* 0x002fe40000010000 */
[----:B--2---:R-:W-:Y:S01]  /*4cd0*/  FMUL.FTZ R179, R123, R178 ;  /* 0x000000b27bb37220 */ /* 0x004fe20000410000 */
[----:B------:R-:W-:Y:S01]  /*4ce0*/  FMUL.FTZ R127, R126, R127 ;  /* 0x0000007f7e7f7220 */ /* 0x000fe20000410000 */
[-C--:B---3--:R-:W-:Y:S01]  /*4cf0*/  IADD3 R125, PT, PT, R125, R180.reuse, RZ ;  /* 0x000000b47d7d7210 */ /* 0x088fe20007ffe0ff */
[----:B------:R-:W0:Y:S01]  /*4d00*/  LDC R178, c[0x0][0x448] ;  /* 0x00011200ffb27b82 */ /* 0x000e220000000800 */
[----:B------:R-:W-:Y:S01]  /*4d10*/  I2FP.F32.S32 R180, R180 ;  /* 0x000000b400b47245 */ /* 0x000fe20000201400 */
[----:B------:R-:W1:Y:S01]  /*4d20*/  SHFL.DOWN PT, R120, R179, 0x1, 0x1f ;  /* 0x08201f00b3787f89 */ /* 0x000e6200000e0000 */
[----:B------:R-:W-:Y:S01]  /*4d30*/  FMUL.FTZ R127, R127, R192 ;  /* 0x000000c07f7f7220 */ /* 0x000fe20000410000 */
[----:B------:R-:W-:-:S03]  /*4d40*/  I2FP.F32.S32 R125, R125 ;  /* 0x0000007d007d7245 */ /* 0x000fc60000201400 */
[----:B------:R-:W-:-:S03]  /*4d50*/  FFMA.FTZ R122, R123, R127, R122 ;  /* 0x0000007f7b7a7223 */ /* 0x000fc6000001007a */
[----:B------:R-:W2:Y:S02]  /*4d60*/  MUFU.RCP R125, R125 ;  /* 0x0000007d007d7308 */ /* 0x000ea40000001000 */
[----:B------:R-:W3:Y:S01]  /*4d70*/  SHFL.DOWN PT, R121, R122, 0x1, 0x1f ;  /* 0x08201f007a797f89 */ /* 0x000ee200000e0000 */
[----:B-1----:R-:W-:Y:S01]  /*4d80*/  FADD.FTZ R123, R179, -R120 ;  /* 0x80000078b37b7221 */ /* 0x002fe20000010000 */
[----:B------:R-:W-:-:S03]  /*4d90*/  FMUL.FTZ R127, R120, R180 ;  /* 0x000000b4787f7220 */ /* 0x000fc60000410000 */
[----:B------:R-:W-:Y:S01]  /*4da0*/  FMUL.FTZ R123, R123, R123 ;  /* 0x0000007b7b7b7220 */ /* 0x000fe20000410000 */
[----:B------:R-:W-:-:S03]  /*4db0*/  FFMA.FTZ R120, R124, R179, R127 ;  /* 0x000000b37c787223 */ /* 0x000fc6000001007f */
[----:B------:R-:W-:Y:S01]  /*4dc0*/  FMUL.FTZ R123, R124, R123 ;  /* 0x0000007b7c7b7220 */ /* 0x000fe20000410000 */
[----:B--2---:R-:W-:Y:S01]  /*4dd0*/  FMUL.FTZ R124, R125, R120 ;  /* 0x000000787d7c7220 */ /* 0x004fe20000410000 */
[----:B---3--:R-:W-:Y:S02]  /*4de0*/  FADD.FTZ R120, R122, R121 ;  /* 0x000000797a787221 */ /* 0x008fe40000010000 */
[----:B------:R-:W-:Y:S02]  /*4df0*/  FMUL.FTZ R123, R123, R180 ;  /* 0x000000b47b7b7220 */ /* 0x000fe40000410000 */
[----:B------:R-:W1:Y:S02]  /*4e00*/  SHFL.IDX PT, R179, R124, RZ, 0x1f ;  /* 0x00001fff7cb37589 */ /* 0x000e6400000e0000 */
[----:B------:R-:W-:Y:S02]  /*4e10*/  FFMA.FTZ R125, R125, R123, R120 ;  /* 0x0000007b7d7d7223 */ /* 0x000fe40000010078 */
[----:B------:R-:W2:Y:S04]  /*4e20*/  @!P5 LDC.64 R122, c[0x0][0x3c0] ;  /* 0x0000f000ff7adb82 */ /* 0x000ea80000000a00 */
[----:B------:R-:W0:Y:S04]  /*4e30*/  SHFL.IDX PT, R125, R125, RZ, 0x1f ;  /* 0x00001fff7d7d7589 */ /* 0x000e2800000e0000 */
[----:B------:R-:W3:Y:S01]  /*4e40*/  @!P5 LDC.64 R120, c[0x0][0x3c8] ;  /* 0x0000f200ff78db82 */ /* 0x000ee20000000a00 */
[C---:B-1----:R-:W-:Y:S01]  /*4e50*/  FMUL.FTZ R126, R179.reuse, R179 ;  /* 0x000000b3b37e7220 */ /* 0x042fe20000410000 */
[----:B------:R-:W-:Y:S01]  /*4e60*/  FSEL R192, R179, RZ, !P6 ;  /* 0x000000ffb3c07208 */ /* 0x000fe20007000000 */
[----:B--2---:R-:W-:-:S03]  /*4e70*/  @!P5 IMAD.WIDE R122, R0, 0x4, R122 ;  /* 0x00000004007ad825 */ /* 0x004fc600078e027a */
[----:B------:R-:W-:Y:S01]  /*4e80*/  FSEL R127, R126, RZ, P6 ;  /* 0x000000ff7e7f7208 */ /* 0x000fe20003000000 */
[----:B0-----:R-:W-:Y:S01]  /*4e90*/  FFMA.FTZ R126, R125, UR9, R178 ;  /* 0x000000097d7e7c23 */ /* 0x001fe200080100b2 */
[----:B------:R0:W-:Y:S03]  /*4ea0*/  @!P5 STG.E desc[UR6][R122.64], R179 ;  /* 0x000000b37a00d986 */ /* 0x0001e6000c101906 */
[----:B------:R-:W-:Y:S01]  /*4eb0*/  FADD.FTZ R126, R126, R127 ;  /* 0x0000007f7e7e7221 */ /* 0x000fe20000010000 */
[----:B---3--:R-:W-:-:S03]  /*4ec0*/  @!P5 IMAD.WIDE R120, R0, 0x4, R120 ;  /* 0x000000040078d825 */ /* 0x008fc600078e0278 */
[----:B------:R-:W1:Y:S02]  /*4ed0*/  MUFU.RSQ R191, R126 ;  /* 0x0000007e00bf7308 */ /* 0x000e640000001400 */
[----:B-1----:R0:W-:Y:S01]  /*4ee0*/  @!P5 STG.E desc[UR6][R120.64], R191 ;  /* 0x000000bf7800d986 */ /* 0x0021e2000c101906 */
[----:B------:R-:W-:Y:S05]  /*4ef0*/  @!P1 BRA `(.L_x_34) ;  /* 0x00000004003c9947 */ /* 0x000fea0003800000 */
[--C-:B------:R-:W-:Y:S01]  /*4f00*/  FADD.FTZ R124, R154, -R192.reuse ;  /* 0x800000c09a7c7221 */ /* 0x100fe20000010000 */
[----:B------:R-:W-:Y:S01]  /*4f10*/  SHF.L.U32 R126, R15, 0x10, RZ ;  /* 0x000000100f7e7819 */ /* 0x000fe200000006ff */
[--C-:B0-----:R-:W-:Y:S01]  /*4f20*/  FADD.FTZ R120, R177, -R192.reuse ;  /* 0x800000c0b1787221 */ /* 0x101fe20000010000 */
[----:B------:R-:W-:Y:S01]  /*4f30*/  SHF.L.U32 R178, R16, 0x10, RZ ;  /* 0x0000001010b27819 */ /* 0x000fe200000006ff */
[----:B------:R-:W-:Y:S01]  /*4f40*/  FMUL.FTZ R179, R191, R124 ;  /* 0x0000007cbfb37220 */ /* 0x000fe20000410000 */
[----:B------:R-:W-:Y:S01]  /*4f50*/  FADD.FTZ R124, R156, -R192 ;  /* 0x800000c09c7c7221 */ /* 0x000fe20000010000 */
[----:B------:R-:W-:Y:S01]  /*4f60*/  SHF.L.U32 R123, R79, 0x10, RZ ;  /* 0x000000104f7b7819 */ /* 0x000fe200000006ff */
[----:B------:R-:W-:Y:S01]  /*4f70*/  IMAD.U32 R121, R47, 0x10000, RZ ;  /* 0x000100002f797824 */ /* 0x000fe200078e00ff */
[----:B------:R-:W-:Y:S01]  /*4f80*/  SHF.L.U32 R125, R51, 0x10, RZ ;  /* 0x00000010337d7819 */ /* 0x000fe200000006ff */
[----:B------:R-:W-:Y:S02]  /*4f90*/  IMAD.U32 R122, R91, 0x10000, RZ ;  /* 0x000100005b7a7824 */ /* 0x000fe400078e00ff */
[----:B------:R-:W-:Y:S01]  /*4fa0*/  FMUL.FTZ R120, R191, R120 ;  /* 0x00000078bf787220 */ /* 0x000fe20000410000 */
[----:B------:R-:W-:Y:S01]  /*4fb0*/  FFMA.FTZ R210, R179, R126, R178 ;  /* 0x0000007eb3d27223 */ /* 0x000fe200000100b2 */
[----:B------:R-:W-:Y:S01]  /*4fc0*/  SHF.L.U32 R194, R18, 0x10, RZ ;  /* 0x0000001012c27819 */ /* 0x000fe200000006ff */
[----:B------:R-:W-:Y:S01]  /*4fd0*/  IMAD.U32 R180, R17, 0x10000, RZ ;  /* 0x0001000011b47824 */ /* 0x000fe200078e00ff */
[----:B------:R-:W-:Y:S01]  /*4fe0*/  SHF.L.U32 R178, R11, 0x10, RZ ;  /* 0x000000100bb27819 */ /* 0x000fe200000006ff */
[----:B------:R-:W-:-:S02]  /*4ff0*/  IMAD.U32 R126, R10, 0x10000, RZ ;  /* 0x000100000a7e7824 */ /* 0x000fc400078e00ff */
[----:B------:R-:W-:Y:S01]  /*5000*/  FMUL.FTZ R127, R191, R124 ;  /* 0x0000007cbf7f7220 */ /* 0x000fe20000410000 */
[C---:B------:R-:W-:Y:S01]  /*5010*/  FFMA.FTZ R207, R120.reuse, R121, R123 ;  /* 0x0000007978cf7223 */ /* 0x040fe2000001007b */
[----:B------:R-:W-:Y:S01]  /*5020*/  FFMA.FTZ R208, R120, R125, R122 ;  /* 0x0000007d78d07223 */ /* 0x000fe2000001007a */
[--C-:B------:R-:W-:Y:S01]  /*5030*/  FADD.FTZ R124, R158, -R192.reuse ;  /* 0x800000c09e7c7221 */ /* 0x100fe20000010000 */
[----:B------:R-:W-:Y:S01]  /*5040*/  FADD.FTZ R120, R175, -R192 ;  /* 0x800000c0af787221 */ /* 0x000fe20000010000 */
[----:B------:R-:W-:Y:S01]  /*5050*/  FFMA.FTZ R209, R179, R180, R194 ;  /* 0x000000b4b3d17223 */ /* 0x000fe200000100c2 */
[----:B------:R-:W-:Y:S01]  /*5060*/  FFMA.FTZ R206, R127, R126, R178 ;  /* 0x0000007e7fce7223 */ /* 0x000fe200000100b2 */
[----:B------:R-:W-:Y:S01]  /*5070*/  SHF.L.U32 R180, R13, 0x10, RZ ;  /* 0x000000100db47819 */ /* 0x000fe200000006ff */
[----:B------:R-:W-:Y:S01]  /*5080*/  IMAD.U32 R194, R14, 0x10000, RZ ;  /* 0x000100000ec27824 */ /* 0x000fe200078e00ff */
[----:B------:R-:W-:Y:S01]  /*5090*/  SHF.L.U32 R126, R6, 0x10, RZ ;  /* 0x00000010067e7819 */ /* 0x000fe200000006ff */
[----:B------:R-:W-:Y:S01]  /*50a0*/  IMAD.U32 R178, R7, 0x10000, RZ ;  /* 0x0001000007b27824 */ /* 0x000fe200078e00ff */
[----:B------:R-:W-:Y:S01]  /*50b0*/  SHF.L.U32 R121, R46, 0x10, RZ ;  /* 0x000000102e797819 */ /* 0x000fe200000006ff */
[C---:B------:R-:W-:Y:S01]  /*50c0*/  FMUL.FTZ R193, R191.reuse, R124 ;  /* 0x0000007cbfc17220 */ /* 0x040fe20000410000 */
[----:B------:R-:W-:Y:S01]  /*50d0*/  SHF.L.U32 R125, R50, 0x10, RZ ;  /* 0x00000010327d7819 */ /* 0x000fe200000006ff */
[----:B------:R-:W-:Y:S01]  /*50e0*/  IMAD.U32 R123, R78, 0x10000, RZ ;  /* 0x000100004e7b7824 */ /* 0x000fe200078e00ff */
[----:B------:R-:W-:Y:S01]  /*50f0*/  SHF.L.U32 R122, R90, 0x10, RZ ;  /* 0x000000105a7a7819 */ /* 0x000fe200000006ff */
[----:B------:R-:W-:Y:S01]  /*5100*/  FMUL.FTZ R120, R191, R120 ;  /* 0x00000078bf787220 */ /* 0x000fe20000410000 */
[----:B------:R-:W-:Y:S01]  /*5110*/  FFMA.FTZ R205, R127, R180, R194 ;  /* 0x000000b47fcd7223 */ /* 0x000fe200000100c2 */
[----:B------:R-:W-:Y:S01]  /*5120*/  FFMA.FTZ R199, R193, R126, R178 ;  /* 0x0000007ec1c77223 */ /* 0x000fe200000100b2 */
[----:B------:R-:W0:Y:S01]  /*5130*/  LDC.64 R180, c[0x0][0x428] ;  /* 0x00010a00ffb47b82 */ /* 0x000e220000000a00 */
[C---:B------:R-:W-:Y:S01]  /*5140*/  FFMA.FTZ R203, R120.reuse, R121, R123 ;  /* 0x0000007978cb7223 */ /* 0x040fe2000001007b */
[----:B------:R-:W-:Y:S01]  /*5150*/  FFMA.FTZ R204, R120, R125, R122 ;  /* 0x0000007d78cc7223 */ /* 0x000fe2000001007a */
[--C-:B------:R-:W-:Y:S01]  /*5160*/  FADD.FTZ R120, R167, -R192.reuse ;  /* 0x800000c0a7787221 */ /* 0x100fe20000010000 */
[----:B------:R-:W-:Y:S01]  /*5170*/  SHF.L.U32 R121, R45, 0x10, RZ ;  /* 0x000000102d797819 */ /* 0x000fe200000006ff */
[----:B------:R-:W-:Y:S01]  /*5180*/  IMAD.U32 R125, R49, 0x10000, RZ ;  /* 0x00010000317d7824 */ /* 0x000fe200078e00ff */
[----:B------:R-:W-:Y:S01]  /*5190*/  SHF.L.U32 R123, R77, 0x10, RZ ;  /* 0x000000104d7b7819 */ /* 0x000fe200000006ff */
[----:B------:R-:W-:Y:S01]  /*51a0*/  FMUL.FTZ R120, R191, R120 ;  /* 0x00000078bf787220 */ /* 0x000fe20000410000 */
[----:B------:R-:W1:Y:S01]  /*51b0*/  LDC.64 R178, c[0x0][0x430] ;  /* 0x00010c00ffb27b82 */ /* 0x000e620000000a00 */
[----:B------:R-:W-:Y:S01]  /*51c0*/  SHF.L.U32 R122, R89, 0x10, RZ ;  /* 0x00000010597a7819 */ /* 0x000fe200000006ff */
[----:B------:R-:W-:Y:S01]  /*51d0*/  FADD.FTZ R124, R160, -R192 ;  /* 0x800000c0a07c7221 */ /* 0x000fe20000010000 */
[----:B------:R-:W-:Y:S01]  /*51e0*/  FFMA.FTZ R196, R120, R121, R123 ;  /* 0x0000007978c47223 */ /* 0x000fe2000001007b */
[----:B------:R-:W-:Y:S01]  /*51f0*/  SHF.L.U32 R200, R8, 0x10, RZ ;  /* 0x0000001008c87819 */ /* 0x000fe200000006ff */
[----:B------:R-:W-:-:S02]  /*5200*/  IMAD.U32 R121, R44, 0x10000, RZ ;  /* 0x000100002c797824 */ /* 0x000fc400078e00ff */
[----:B------:R-:W-:Y:S01]  /*5210*/  FFMA.FTZ R198, R120, R125, R122 ;  /* 0x0000007d78c67223 */ /* 0x000fe2000001007a */
[----:B------:R-:W-:Y:S01]  /*5220*/  FADD.FTZ R120, R159, -R192 ;  /* 0x800000c09f787221 */ /* 0x000fe20000010000 */
[----:B------:R-:W-:Y:S01]  /*5230*/  SHF.L.U32 R202, R9, 0x10, RZ ;  /* 0x0000001009ca7819 */ /* 0x000fe200000006ff */
[C---:B------:R-:W-:Y:S01]  /*5240*/  FMUL.FTZ R126, R191.reuse, R124 ;  /* 0x0000007cbf7e7220 */ /* 0x040fe20000410000 */
[----:B------:R-:W-:Y:S01]  /*5250*/  SHF.L.U32 R123, R76, 0x10, RZ ;  /* 0x000000104c7b7819 */ /* 0x000fe200000006ff */
[----:B------:R-:W-:Y:S01]  /*5260*/  FMUL.FTZ R120, R191, R120 ;  /* 0x00000078bf787220 */ /* 0x000fe20000410000 */
[----:B------:R-:W-:Y:S01]  /*5270*/  SHF.L.U32 R127, R2, 0x10, RZ ;  /* 0x00000010027f7819 */ /* 0x000fe200000006ff */
[----:B------:R-:W-:Y:S01]  /*5280*/  IMAD.U32 R122, R88, 0x10000, RZ ;  /* 0x00010000587a7824 */ /* 0x000fe200078e00ff */
[----:B------:R-:W-:Y:S01]  /*5290*/  SHF.L.U32 R195, R3, 0x10, RZ ;  /* 0x0000001003c37819 */ /* 0x000fe200000006ff */
[----:B------:R-:W-:Y:S01]  /*52a0*/  IMAD.U32 R197, R4, 0x10000, RZ ;  /* 0x0001000004c57824 */ /* 0x000fe200078e00ff */
[----:B------:R-:W-:Y:S01]  /*52b0*/  SHF.L.U32 R125, R48, 0x10, RZ ;  /* 0x00000010307d7819 */ /* 0x000fe200000006ff */
[----:B------:R-:W-:Y:S01]  /*52c0*/  FFMA.FTZ R201, R193, R200, R202 ;  /* 0x000000c8c1c97223 */ /* 0x000fe200000100ca */
[----:B------:R-:W-:Y:S01]  /*52d0*/  SHF.L.U32 R194, R5, 0x10, RZ ;  /* 0x0000001005c27819 */ /* 0x000fe200000006ff */
[----:B------:R-:W-:Y:S01]  /*52e0*/  FFMA.FTZ R124, R120, R121, R123 ;  /* 0x00000079787c7223 */ /* 0x000fe2000001007b */
[----:B------:R-:W-:Y:S01]  /*52f0*/  FFMA.FTZ R127, R126, R127, R195 ;  /* 0x0000007f7e7f7223 */ /* 0x000fe200000100c3 */
[----:B------:R-:W-:Y:S01]  /*5300*/  FFMA.FTZ R193, R120, R125, R122 ;  /* 0x0000007d78c17223 */ /* 0x000fe2000001007a */
[----:B------:R-:W-:Y:S01]  /*5310*/  F2FP.BF16.F32.PACK_AB R123, R210, R207 ;  /* 0x000000cfd27b723e */ /* 0x000fe200000010ff */
[----:B------:R-:W-:Y:S01]  /*5320*/  FFMA.FTZ R194, R126, R197, R194 ;  /* 0x000000c57ec27223 */ /* 0x000fe200000100c2 */
[----:B------:R-:W-:Y:S01]  /*5330*/  F2FP.BF16.F32.PACK_AB R122, R206, R203 ;  /* 0x000000cbce7a723e */ /* 0x000fe200000010ff */
[----:B0-----:R-:W-:Y:S01]  /*5340*/  IMAD.WIDE.U32 R180, R189, 0x10, R180 ;  /* 0x00000010bdb47825 */ /* 0x001fe200078e00b4 */
[----:B------:R-:W-:-:S02]  /*5350*/  F2FP.BF16.F32.PACK_AB R121, R199, R196 ;  /* 0x000000c4c779723e */ /* 0x000fc400000010ff */
[----:B------:R-:W-:Y:S01]  /*5360*/  F2FP.BF16.F32.PACK_AB R120, R127, R124 ;  /* 0x0000007c7f78723e */ /* 0x000fe200000010ff */
[----:B-1----:R-:W-:Y:S01]  /*5370*/  IMAD.WIDE.U32 R178, R189, 0x10, R178 ;  /* 0x00000010bdb27825 */ /* 0x002fe200078e00b2 */
[----:B------:R-:W-:Y:S02]  /*5380*/  F2FP.BF16.F32.PACK_AB R127, R209, R208 ;  /* 0x000000d0d17f723e */ /* 0x000fe400000010ff */
[----:B------:R-:W-:Y:S01]  /*5390*/  F2FP.BF16.F32.PACK_AB R126, R205, R204 ;  /* 0x000000cccd7e723e */ /* 0x000fe200000010ff */
[----:B------:R1:W-:Y:S01]  /*53a0*/  STG.E.128 desc[UR6][R180.64], R120 ;  /* 0x00000078b4007986 */ /* 0x0003e2000c101d06 */
[----:B------:R-:W-:Y:S02]  /*53b0*/  F2FP.BF16.F32.PACK_AB R125, R201, R198 ;  /* 0x000000c6c97d723e */ /* 0x000fe400000010ff */
[----:B------:R-:W-:Y:S02]  /*53c0*/  F2FP.BF16.F32.PACK_AB R124, R194, R193 ;  /* 0x000000c1c27c723e */ /* 0x000fe400000010ff */
[----:B------:R-:W-:-:S03]  /*53d0*/  IADD3 R189, PT, PT, R189, 0x100, RZ ;  /* 0x00000100bdbd7810 */ /* 0x000fc60007ffe0ff */
[----:B------:R1:W-:Y:S04]  /*53e0*/  STG.E.128 desc[UR6][R178.64], R124 ;  /* 0x0000007cb2007986 */ /* 0x0003e8000c101d06 */
.L_x_34:
[----:B------:R-:W-:Y:S05]  /*53f0*/  BSYNC.RECONVERGENT B0 ;  /* 0x0000000000007941 */ /* 0x000fea0003800200 */
.L_x_33:
[----:B------:R-:W-:Y:S04]  /*5400*/  BSSY.RECONVERGENT B0, `(.L_x_35) ;  /* 0x0000051000007945 */ /* 0x000fe80003800200 */
[----:B------:R-:W-:Y:S05]  /*5410*/  @!P2 BRA `(.L_x_36) ;  /* 0x00000004003ca947 */ /* 0x000fea0003800000 */
[--C-:B-1----:R-:W-:Y:S01]  /*5420*/  FADD.FTZ R124, R168, -R192.reuse ;  /* 0x800000c0a87c7221 */ /* 0x102fe20000010000 */
        /* <DEDUP_REMOVED lines=78> */
.L_x_36:
[----:B------:R-:W-:Y:S05]  /*5910*/  BSYNC.RECONVERGENT B0 ;  /* 0x0000000000007941 */ /* 0x000fea0003800200 */
.L_x_35:
[----:B------:R-:W-:Y:S04]  /*5920*/  BSSY.RECONVERGENT B0, `(.L_x_37) ;  /* 0x0000051000007945 */ /* 0x000fe80003800200 */
[----:B------:R-:W-:Y:S05]  /*5930*/  @!P3 BRA `(.L_x_38) ;  /* 0x00000004003cb947 */ /* 0x000fea0003800000 */
[--C-:B-12---:R-:W-:Y:S01]  /*5940*/  FADD.FTZ R124, R176, -R192.reuse ;  /* 0x800000c0b07c7221 */ /* 0x106fe20000010000 */
        /* <DEDUP_REMOVED lines=78> */
.L_x_38:
[----:B------:R-:W-:Y:S05]  /*5e30*/  BSYNC.RECONVERGENT B0 ;  /* 0x0000000000007941 */ /* 0x000fea0003800200 */
.L_x_37:
[----:B------:R-:W-:Y:S04]  /*5e40*/  BSSY.RECONVERGENT B0, `(.L_x_39) ;  /* 0x0000050000007945 */ /* 0x000fe80003800200 */
[----:B------:R-:W-:Y:S05]  /*5e50*/  @!P4 BRA `(.L_x_40) ;  /* 0x000000040038c947 */ /* 0x000fea0003800000 */
[--C-:B0123--:R-:W-:Y:S01]  /*5e60*/  FADD.FTZ R120, R153, -R192.reuse ;  /* 0x800000c099787221 */ /* 0x10ffe20000010000 */
[----:B------:R-:W-:Y:S01]  /*5e70*/  SHF.L.U32 R123, R100, 0x10, RZ ;  /* 0x00000010647b7819 */ /* 0x000fe200000006ff */
[----:B------:R-:W-:Y:S02]  /*5e80*/  IMAD.U32 R121, R92, 0x10000, RZ ;  /* 0x000100005c797824 */ /* 0x000fe400078e00ff */
[--C-:B------:R-:W-:Y:S01]  /*5e90*/  FADD.FTZ R180, R169, -R192.reuse ;  /* 0x800000c0a9b47221 */ /* 0x100fe20000010000 */
[----:B------:R-:W-:Y:S01]  /*5ea0*/  FMUL.FTZ R120, R191, R120 ;  /* 0x00000078bf787220 */ /* 0x000fe20000410000 */
[--C-:B------:R-:W-:Y:S01]  /*5eb0*/  FADD.FTZ R124, R161, -R192.reuse ;  /* 0x800000c0a17c7221 */ /* 0x100fe20000010000 */
[--C-:B------:R-:W-:Y:S01]  /*5ec0*/  FADD.FTZ R126, R184, -R192.reuse ;  /* 0x800000c0b87e7221 */ /* 0x100fe20000010000 */
[--C-:B------:R-:W-:Y:S01]  /*5ed0*/  FADD.FTZ R122, R182, -R192.reuse ;  /* 0x800000c0b67a7221 */ /* 0x100fe20000010000 */
[----:B------:R-:W-:Y:S01]  /*5ee0*/  FFMA.FTZ R123, R120, R121, R123 ;  /* 0x00000079787b7223 */ /* 0x000fe2000001007b */
[--C-:B------:R-:W-:Y:S01]  /*5ef0*/  FADD.FTZ R196, R186, -R192.reuse ;  /* 0x800000c0bac47221 */ /* 0x100fe20000010000 */
[--C-:B------:R-:W-:Y:S01]  /*5f00*/  FADD.FTZ R200, R187, -R192.reuse ;  /* 0x800000c0bbc87221 */ /* 0x100fe20000010000 */
[----:B------:R-:W-:Y:S01]  /*5f10*/  FADD.FTZ R202, R188, -R192 ;  /* 0x800000c0bcca7221 */ /* 0x000fe20000010000 */
[C---:B------:R-:W-:Y:S01]  /*5f20*/  FMUL.FTZ R194, R191.reuse, R180 ;  /* 0x000000b4bfc27220 */ /* 0x040fe20000410000 */
[----:B------:R-:W-:Y:S01]  /*5f30*/  SHF.L.U32 R121, R96, 0x10, RZ ;  /* 0x0000001060797819 */ /* 0x000fe200000006ff */
[C---:B------:R-:W-:Y:S01]  /*5f40*/  FMUL.FTZ R178, R191.reuse, R124 ;  /* 0x0000007cbfb27220 */ /* 0x040fe20000410000 */
[----:B------:R-:W-:Y:S01]  /*5f50*/  FMUL.FTZ R192, R191, R126 ;  /* 0x0000007ebfc07220 */ /* 0x000fe20000410000 */
[----:B------:R-:W-:Y:S01]  /*5f60*/  IMAD.U32 R125, R104, 0x10000, RZ ;  /* 0x00010000687d7824 */ /* 0x000fe200078e00ff */
        /* <DEDUP_REMOVED lines=9> */
[C---:B------:R-:W-:Y:S01]  /*6000*/  FMUL.FTZ R198, R191.reuse, R196 ;  /* 0x000000c4bfc67220 */ /* 0x040fe20000410000 */
[----:B------:R-:W-:Y:S01]  /*6010*/  SHF.L.U32 R126, R138, 0x10, RZ ;  /* 0x000000108a7e7819 */ /* 0x000fe200000006ff */
[C---:B------:R-:W-:Y:S01]  /*6020*/  FMUL.FTZ R200, R191.reuse, R200 ;  /* 0x000000c8bfc87220 */ /* 0x040fe20000410000 */
[----:B------:R-:W-:Y:S01]  /*6030*/  FMUL.FTZ R202, R191, R202 ;  /* 0x000000cabfca7220 */ /* 0x000fe20000410000 */
[----:B------:R-:W-:Y:S01]  /*6040*/  FFMA.FTZ R120, R122, R127, R179 ;  /* 0x0000007f7a787223 */ /* 0x000fe200000100b3 */
[C---:B------:R-:W-:Y:S01]  /*6050*/  FFMA.FTZ R121, R178.reuse, R193, R195 ;  /* 0x000000c1b2797223 */ /* 0x040fe200000100c3 */
[----:B------:R-:W-:Y:S01]  /*6060*/  FFMA.FTZ R125, R178, R197, R180 ;  /* 0x000000c5b27d7223 */ /* 0x000fe200000100b4 */
[----:B------:R-:W-:Y:S01]  /*6070*/  FFMA.FTZ R191, R122, R181, R126 ;  /* 0x000000b57abf7223 */ /* 0x000fe2000001007e */
[----:B------:R-:W0:Y:S01]  /*6080*/  LDC.64 R178, c[0x0][0x428] ;  /* 0x00010a00ffb27b82 */ /* 0x000e220000000a00 */
[----:B------:R-:W-:Y:S01]  /*6090*/  SHF.L.U32 R193, R140, 0x10, RZ ;  /* 0x000000108cc17819 */ /* 0x000fe200000006ff */
[----:B------:R-:W-:Y:S01]  /*60a0*/  IMAD.U32 R127, R139, 0x10000, RZ ;  /* 0x000100008b7f7824 */ /* 0x000fe200078e00ff */
[----:B------:R-:W-:Y:S01]  /*60b0*/  SHF.L.U32 R195, R141, 0x10, RZ ;  /* 0x000000108dc37819 */ /* 0x000fe200000006ff */
[----:B------:R-:W-:Y:S01]  /*60c0*/  IMAD.U32 R122, R142, 0x10000, RZ ;  /* 0x000100008e7a7824 */ /* 0x000fe200078e00ff */
[----:B------:R-:W-:Y:S01]  /*60d0*/  SHF.L.U32 R197, R94, 0x10, RZ ;  /* 0x000000105ec57819 */ /* 0x000fe200000006ff */
[----:B------:R-:W-:Y:S01]  /*60e0*/  IMAD.U32 R201, R98, 0x10000, RZ ;  /* 0x0001000062c97824 */ /* 0x000fe200078e00ff */
[----:B------:R-:W-:Y:S01]  /*60f0*/  SHF.L.U32 R199, R102, 0x10, RZ ;  /* 0x0000001066c77819 */ /* 0x000fe200000006ff */
[----:B------:R-:W1:Y:S01]  /*6100*/  LDC.64 R180, c[0x0][0x430] ;  /* 0x00010c00ffb47b82 */ /* 0x000e620000000a00 */
[----:B------:R-:W-:Y:S01]  /*6110*/  SHF.L.U32 R196, R106, 0x10, RZ ;  /* 0x000000106ac47819 */ /* 0x000fe200000006ff */
[----:B------:R-:W-:Y:S01]  /*6120*/  IMAD.U32 R205, R144, 0x10000, RZ ;  /* 0x0001000090cd7824 */ /* 0x000fe200078e00ff */
[----:B------:R-:W-:Y:S01]  /*6130*/  SHF.L.U32 R203, R143, 0x10, RZ ;  /* 0x000000108fcb7819 */ /* 0x000fe200000006ff */
[C---:B------:R-:W-:Y:S01]  /*6140*/  FFMA.FTZ R126, R192.reuse, R127, R193 ;  /* 0x0000007fc07e7223 */ /* 0x040fe200000100c1 */
[----:B------:R-:W-:Y:S01]  /*6150*/  FFMA.FTZ R192, R192, R195, R122 ;  /* 0x000000c3c0c07223 */ /* 0x000fe2000001007a */
[C---:B------:R-:W-:Y:S01]  /*6160*/  FFMA.FTZ R122, R194.reuse, R197, R199 ;  /* 0x000000c5c27a7223 */ /* 0x040fe200000100c7 */
[----:B------:R-:W-:Y:S01]  /*6170*/  SHF.L.U32 R127, R145, 0x10, RZ ;  /* 0x00000010917f7819 */ /* 0x000fe200000006ff */
[----:B------:R-:W-:Y:S01]  /*6180*/  FFMA.FTZ R196, R194, R201, R196 ;  /* 0x000000c9c2c47223 */ /* 0x000fe200000100c4 */
[----:B------:R-:W-:Y:S01]  /*6190*/  SHF.L.U32 R193, R146, 0x10, RZ ;  /* 0x0000001092c17819 */ /* 0x000fe200000006ff */
[----:B------:R-:W-:Y:S01]  /*61a0*/  FFMA.FTZ R203, R198, R203, R205 ;  /* 0x000000cbc6cb7223 */ /* 0x000fe200000100cd */
[----:B------:R-:W-:Y:S01]  /*61b0*/  SHF.L.U32 R199, R99, 0x10, RZ ;  /* 0x0000001063c77819 */ /* 0x000fe200000006ff */
[----:B------:R-:W-:Y:S01]  /*61c0*/  IMAD.U32 R194, R107, 0x10000, RZ ;  /* 0x000100006bc27824 */ /* 0x000fe200078e00ff */
[----:B------:R-:W-:Y:S01]  /*61d0*/  SHF.L.U32 R197, R103, 0x10, RZ ;  /* 0x0000001067c57819 */ /* 0x000fe200000006ff */
[----:B------:R-:W-:Y:S01]  /*61e0*/  IMAD.U32 R195, R95, 0x10000, RZ ;  /* 0x000100005fc37824 */ /* 0x000fe200078e00ff */
[----:B------:R-:W-:Y:S01]  /*61f0*/  SHF.L.U32 R201, R147, 0x10, RZ ;  /* 0x0000001093c97819 */ /* 0x000fe200000006ff */
[----:B------:R-:W-:Y:S01]  /*6200*/  IMAD.U32 R207, R149, 0x10000, RZ ;  /* 0x0001000095cf7824 */ /* 0x000fe200078e00ff */
[----:B------:R-:W-:Y:S01]  /*6210*/  SHF.L.U32 R205, R148, 0x10, RZ ;  /* 0x0000001094cd7819 */ /* 0x000fe200000006ff */
[----:B------:R-:W-:Y:S01]  /*6220*/  FFMA.FTZ R193, R198, R127, R193 ;  /* 0x0000007fc6c17223 */ /* 0x000fe200000100c1 */
[----:B------:R-:W-:Y:S01]  /*6230*/  SHF.L.U32 R204, R150, 0x10, RZ ;  /* 0x0000001096cc7819 */ /* 0x000fe200000006ff */
[C---:B------:R-:W-:Y:S01]  /*6240*/  FFMA.FTZ R127, R200.reuse, R199, R194 ;  /* 0x000000c7c87f7223 */ /* 0x040fe200000100c2 */
[----:B------:R-:W-:Y:S01]  /*6250*/  FFMA.FTZ R195, R200, R195, R197 ;  /* 0x000000c3c8c37223 */ /* 0x000fe200000100c5 */
[----:B------:R-:W-:Y:S01]  /*6260*/  FFMA.FTZ R194, R202, R201, R205 ;  /* 0x000000c9cac27223 */ /* 0x000fe200000100cd */
[----:B------:R-:W-:Y:S01]  /*6270*/  F2FP.BF16.F32.PACK_AB R120, R120, R123 ;  /* 0x0000007b7878723e */ /* 0x000fe200000010ff */
[----:B------:R-:W-:Y:S01]  /*6280*/  FFMA.FTZ R204, R202, R207, R204 ;  /* 0x000000cfcacc7223 */ /* 0x000fe200000100cc */
[----:B0-----:R-:W-:Y:S01]  /*6290*/  IMAD.WIDE.U32 R178, R189, 0x10, R178 ;  /* 0x00000010bdb27825 */ /* 0x001fe200078e00b2 */
[----:B------:R-:W-:-:S02]  /*62a0*/  F2FP.BF16.F32.PACK_AB R122, R203, R122 ;  /* 0x0000007acb7a723e */ /* 0x000fc400000010ff */
[----:B------:R-:W-:Y:S01]  /*62b0*/  F2FP.BF16.F32.PACK_AB R121, R126, R121 ;  /* 0x000000797e79723e */ /* 0x000fe200000010ff */
[----:B-1----:R-:W-:Y:S01]  /*62c0*/  IMAD.WIDE.U32 R180, R189, 0x10, R180 ;  /* 0x00000010bdb47825 */ /* 0x002fe200078e00b4 */
[----:B------:R-:W-:Y:S02]  /*62d0*/  F2FP.BF16.F32.PACK_AB R123, R194, R195 ;  /* 0x000000c3c27b723e */ /* 0x000fe400000010ff */
[----:B------:R-:W-:Y:S02]  /*62e0*/  F2FP.BF16.F32.PACK_AB R127, R204, R127 ;  /* 0x0000007fcc7f723e */ /* 0x000fe400000010ff */
[----:B------:R-:W-:Y:S01]  /*62f0*/  F2FP.BF16.F32.PACK_AB R126, R193, R196 ;  /* 0x000000c4c17e723e */ /* 0x000fe200000010ff */
[----:B------:R4:W-:Y:S01]  /*6300*/  STG.E.128 desc[UR6][R178.64], R120 ;  /* 0x00000078b2007986 */ /* 0x0009e2000c101d06 */
[----:B------:R-:W-:Y:S02]  /*6310*/  F2FP.BF16.F32.PACK_AB R125, R192, R125 ;  /* 0x0000007dc07d723e */ /* 0x000fe400000010ff */
[----:B------:R-:W-:-:S05]  /*6320*/  F2FP.BF16.F32.PACK_AB R124, R191, R124 ;  /* 0x0000007cbf7c723e */ /* 0x000fca00000010ff */
[----:B------:R4:W-:Y:S02]  /*6330*/  STG.E.128 desc[UR6][R180.64], R124 ;  /* 0x0000007cb4007986 */ /* 0x0009e4000c101d06 */
.L_x_40:
[----:B------:R-:W-:Y:S05]  /*6340*/  BSYNC.RECONVERGENT B0 ;  /* 0x0000000000007941 */ /* 0x000fea0003800200 */
.L_x_39:
[----:B01234-:R-:W0:Y:S01]  /*6350*/  LDC.64 R120, c[0x0][0x380] ;  /* 0x0000e000ff787b82 */ /* 0x01fe220000000a00 */
[----:B------:R-:W-:Y:S01]  /*6360*/  UPLOP3.LUT UP1, UPT, UPT, UPT, UP1, 0x40, 0x4 ;  /* 0x000000000004789c */ /* 0x000fe20003f2e810 */
[----:B0-----:R-:W-:-:S04]  /*6370*/  IADD3 R0, PT, PT, R0, R120, RZ ;  /* 0x0000007800007210 */ /* 0x001fc80007ffe0ff */
[----:B------:R-:W-:-:S13]  /*6380*/  ISETP.GE.AND P2, PT, R0, R121, PT ;  /* 0x000000790000720c */ /* 0x000fda0003f46270 */
[----:B------:R-:W-:Y:S05]  /*6390*/  @!P2 BRA `(.L_x_41) ;  /* 0xffffffb0009ca947 */ /* 0x000fea000383ffff */
[----:B------:R-:W-:Y:S05]  /*63a0*/  EXIT ;  /* 0x000000000000794d */ /* 0x000fea0003800000 */
.L_x_42:
[----:B------:R-:W-:-:S00]  /*63b0*/  BRA `(.L_x_42) ;  /* 0xfffffffc00fc7947 */ /* 0x000fc0000383ffff */
[----:B------:R-:W-:-:S00]  /*63c0*/  NOP ;  /* 0x0000000000007918 */ /* 0x000fc00000000000 */
        /* <DEDUP_REMOVED lines=11> */
.L_x_18004:


//--------------------- .text._ZN10layer_norm31ln_parallel_residual_fwd_kernelINS_13Kernel_traitsI13__nv_bfloat16S2_S2_S2_fjLj8192ELj1ELj1ELj8ELj16ENS_18Kernel_traits_baseILj8192ES2_S2_S2_S2_fjLj256EEEEELb0ELb0ELb1EEEvNS_9FwdParamsE --------------------------
	.section	.text._ZN10layer_norm31ln_parallel_residual_fwd_kernelINS_13Kernel_traitsI13__nv_bfloat16S2_S2_S2_fjLj8192ELj1ELj1ELj8ELj16ENS_18Kernel_traits_baseILj8192ES2_S2_S2_S2_fjLj256EEEEELb0ELb0ELb1EEEvNS_9FwdParamsE,"ax",@progbits
	.align	128
        .global         _ZN10layer_norm31ln_parallel_residual_fwd_kernelINS_13Kernel_traitsI13__nv_bfloat16S2_S2_S2_fjLj8192ELj1ELj1ELj8ELj16ENS_18Kernel_traits_baseILj8192ES2_S2_S2_S2_fjLj256EEEEELb0ELb0ELb1EEEvNS_9FwdParamsE
        .type           _ZN10layer_norm31ln_parallel_residual_fwd_kernelINS_13Kernel_traitsI13__nv_bfloat16S2_S2_S2_fjLj8192ELj1ELj1ELj8ELj16ENS_18Kernel_traits_baseILj8192ES2_S2_S2_S2_fjLj256EEEEELb0ELb0ELb1EEEvNS_9FwdParamsE,@function
        .size           _ZN10layer_norm31ln_parallel_residual_fwd_kernelINS_13Kernel_traitsI13__nv_bfloat16S2_S2_S2_fjLj8192ELj1ELj1ELj8ELj16ENS_18Kernel_traits_baseILj8192ES2_S2_S2_S2_fjLj256EEEEELb0ELb0ELb1EEEvNS_9FwdParamsE,(.L_x_18005 - _ZN10layer_norm31ln_parallel_residual_fwd_kernelINS_13Kernel_traitsI13__nv_bfloat16S2_S2_S2_fjLj8192ELj1ELj1ELj8ELj16ENS_18Kernel_traits_baseILj8192ES2_S2_S2_S2_fjLj256EEEEELb0ELb0ELb1EEEvNS_9FwdParamsE)
        .other          _ZN10layer_norm31ln_parallel_residual_fwd_kernelINS_13Kernel_traitsI13__nv_bfloat16S2_S2_S2_fjLj8192ELj1ELj1ELj8ELj16ENS_18Kernel_traits_baseILj8192ES2_S2_S2_S2_fjLj256EEEEELb0ELb0ELb1EEEvNS_9FwdParamsE,@"STO_CUDA_ENTRY STV_DEFAULT"
_ZN10layer_norm31ln_parallel_residual_fwd_kernelINS_13Kernel_traitsI13__nv_bfloat16S2_S2_S2_fjLj8192ELj1ELj1ELj8ELj16ENS_18Kernel_traits_baseILj8192ES2_S2_S2_S2_fjLj256EEEEELb0ELb0ELb1EEEvNS_9FwdParamsE:
.text._ZN10layer_norm31ln_parallel_residual_fwd_kernelINS_13Kernel_traitsI13__nv_bfloat16S2_S2_S2_fjLj8192ELj1ELj1ELj8ELj16ENS_18Kernel_traits_baseILj8192ES2_S2_S2_S2_fjLj256EEEEELb0ELb0ELb1EEEvNS_9FwdParamsE:
[----:B------:R-:W-:Y:S01]  /*0000*/  LDC R1, c[0x0][0x37c] ;  /* 0x0000df00ff017b82 */ /* 0x000fe20000000800 */
[----:B------:R-:W0:Y:S07]  /*0010*/  LDCU.64 UR8, c[0x0][0x438] ;  /* 0x00008700ff0877ac */ /* 0x000e2e0008000a00 */
[----:B------:R-:W1:Y:S01]  /*0020*/  LDC.64 R70, c[0x0][0x398] ;  /* 0x0000e600ff467b82 */ /* 0x000e620000000a00 */
[----:B------:R-:W2:Y:S01]  /*0030*/  S2R R0, SR_TID.X ;  /* 0x0000000000007919 */ /* 0x000ea20000002100 */
[----:B------:R-:W1:Y:S01]  /*0040*/  LDCU.64 UR4, c[0x0][0x3a0] ;  /* 0x00007400ff0477ac */ /* 0x000e620008000a00 */
[----:B------:R-:W3:Y:S01]  /*0050*/  LDCU.64 UR6, c[0x0][0x358] ;  /* 0x00006b00ff0677ac */ /* 0x000ee20008000a00 */
[----:B0-----:R-:W-:-:S04]  /*0060*/  UISETP.NE.U32.AND UP0, UPT, UR8, URZ, UPT ;  /* 0x000000ff0800728c */ /* 0x001fc8000bf05070 */
[----:B------:R-:W-:Y:S01]  /*0070*/  UISETP.NE.AND.EX UP0, UPT, UR9, URZ, UPT, UP0 ;  /* 0x000000ff0900728c */ /* 0x000fe2000bf05300 */
[----:B-1----:R-:W-:-:S04]  /*0080*/  LOP3.LUT P0, RZ, R70, UR4, RZ, 0xfc, !PT ;  /* 0x0000000446ff7c12 */ /* 0x002fc8000f80fcff */
[----:B------:R-:W-:-:S04]  /*0090*/  LOP3.LUT P0, RZ, R71, UR5, RZ, 0xfc, P0 ;  /* 0x0000000547ff7c12 */ /* 0x000fc8000800fcff */
[----:B--23--:R-:W-:Y:S09]  /*00a0*/  BRA.U UP0, `(.L_x_43) ;  /* 0x0000000100f07547 */ /* 0x00cff2000b800000 */
[----:B------:R-:W0:Y:S02]  /*00b0*/  LDCU.64 UR4, c[0x0][0x440] ;  /* 0x00008800ff0477ac */ /* 0x000e240008000a00 */
[----:B0-----:R-:W-:-:S04]  /*00c0*/  UISETP.NE.U32.AND UP0, UPT, UR4, URZ, UPT ;  /* 0x000000ff0400728c */ /* 0x001fc8000bf05070 */
[----:B------:R-:W-:-:S09]  /*00d0*/  UISETP.NE.AND.EX UP0, UPT, UR5, URZ, UPT, UP0 ;  /* 0x000000ff0500728c */ /* 0x000fd2000bf05300 */
[----:B------:R-:W-:Y:S05]  /*00e0*/  BRA.U UP0, `(.L_x_44) ;  /* 0x0000000100747547 */ /* 0x000fea000b800000 */
[----:B------:R-:W0:Y:S08]  /*00f0*/  LDC.64 R2, c[0x0][0x3d0] ;  /* 0x0000f400ff027b82 */ /* 0x000e300000000a00 */
[----:B------:R-:W1:Y:S01]  /*0100*/  LDC.64 R4, c[0x0][0x3d8] ;  /* 0x0000f600ff047b82 */ /* 0x000e620000000a00 */
[----:B0-----:R-:W-:-:S05]  /*0110*/  IMAD.WIDE.U32 R2, R0, 0x10, R2 ;  /* 0x0000001000027825 */ /* 0x001fca00078e0002 */
[----:B------:R0:W5:Y:S01]  /*0120*/  LDG.E.128 R108, desc[UR6][R2.64] ;  /* 0x00000006026c7981 */ /* 0x000162000c1e1d00 */
[----:B-1----:R-:W-:-:S03]  /*0130*/  IMAD.WIDE.U32 R4, R0, 0x10, R4 ;  /* 0x0000001000047825 */ /* 0x002fc600078e0004 */
[----:B------:R0:W5:Y:S04]  /*0140*/  LDG.E.128 R8, desc[UR6][R2.64+0x1000] ;  /* 0x0010000602087981 */ /* 0x000168000c1e1d00 */
[----:B------:R0:W5:Y:S04]  /*0150*/  LDG.E.128 R12, desc[UR6][R2.64+0x2000] ;  /* 0x00200006020c7981 */ /* 0x000168000c1e1d00 */
[----:B------:R0:W5:Y:S04]  /*0160*/  LDG.E.128 R16, desc[UR6][R2.64+0x3000] ;  /* 0x0030000602107981 */ /* 0x000168000c1e1d00 */
[----:B------:R0:W5:Y:S04]  /*0170*/  LDG.E.128 R20, desc[UR6][R4.64] ;  /* 0x0000000604147981 */ /* 0x000168000c1e1d00 */
[----:B------:R0:W5:Y:S04]  /*0180*/  LDG.E.128 R24, desc[UR6][R4.64+0x1000] ;  /* 0x0010000604187981 */ /* 0x000168000c1e1d00 */
[----:B------:R0:W5:Y:S04]  /*0190*/  LDG.E.128 R28, desc[UR6][R4.64+0x2000] ;  /* 0x00200006041c7981 */ /* 0x000168000c1e1d00 */
[----:B------:R0:W5:Y:S01]  /*01a0*/  LDG.E.128 R32, desc[UR6][R4.64+0x3000] ;  /* 0x0030000604207981 */ /* 0x000162000c1e1d00 */
        /* <DEDUP_REMOVED lines=15> */
[----:B------:R-:W-:Y:S01]  /*02a0*/  CS2R R64, SRZ ;  /* 0x0000000000407805 */ /* 0x000fe2000001ff00 */
[----:B0-----:R-:W-:Y:S06]  /*02b0*/  BRA `(.L_x_45) ;  /* 0x0000000400487947 */ /* 0x001fec0003800000 */
.L_x_44:
[----:B------:R-:W0:Y:S08]  /*02c0*/  LDC.64 R4, c[0x0][0x3d0] ;  /* 0x0000f400ff047b82 */ /* 0x000e300000000a00 */
[----:B------:R-:W1:Y:S08]  /*02d0*/  LDC.64 R6, c[0x0][0x3d8] ;  /* 0x0000f600ff067b82 */ /* 0x000e700000000a00 */
[----:B------:R-:W2:Y:S01]  /*02e0*/  LDC.64 R2, c[0x0][0x440] ;  /* 0x00011000ff027b82 */ /* 0x000ea20000000a00 */
[----:B0-----:R-:W-:-:S05]  /*02f0*/  IMAD.WIDE.U32 R4, R0, 0x10, R4 ;  /* 0x0000001000047825 */ /* 0x001fca00078e0004 */
[----:B------:R0:W5:Y:S01]  /*0300*/  LDG.E.128 R108, desc[UR6][R4.64] ;  /* 0x00000006046c7981 */ /* 0x000162000c1e1d00 */
[----:B-1----:R-:W-:-:S03]  /*0310*/  IMAD.WIDE.U32 R6, R0, 0x10, R6 ;  /* 0x0000001000067825 */ /* 0x002fc600078e0006 */
[----:B------:R0:W5:Y:S04]  /*0320*/  LDG.E.128 R8, desc[UR6][R4.64+0x1000] ;  /* 0x0010000604087981 */ /* 0x000168000c1e1d00 */
[----:B------:R0:W5:Y:S01]  /*0330*/  LDG.E.128 R12, desc[UR6][R4.64+0x2000] ;  /* 0x00200006040c7981 */ /* 0x000162000c1e1d00 */
[----:B--2---:R-:W-:-:S03]  /*0340*/  IMAD.WIDE.U32 R2, R0, 0x10, R2 ;  /* 0x0000001000027825 */ /* 0x004fc600078e0002 */
[----:B------:R0:W5:Y:S04]  /*0350*/  LDG.E.128 R16, desc[UR6][R4.64+0x3000] ;  /* 0x0030000604107981 */ /* 0x000168000c1e1d00 */
[----:B------:R0:W5:Y:S04]  /*0360*/  LDG.E.128 R20, desc[UR6][R6.64] ;  /* 0x0000000606147981 */ /* 0x000168000c1e1d00 */
        /* <DEDUP_REMOVED lines=14> */
[----:B------:R-:W-:Y:S01]  /*0450*/  CS2R R48, SRZ ;  /* 0x0000000000307805 */ /* 0x000fe2000001ff00 */
[----:B0-----:R-:W-:Y:S06]  /*0460*/  BRA `(.L_x_45) ;  /* 0x0000000000dc7947 */ /* 0x001fec0003800000 */
.L_x_43:
[----:B------:R-:W0:Y:S02]  /*0470*/  LDCU.64 UR4, c[0x0][0x440] ;  /* 0x00008800ff0477ac */ /* 0x000e240008000a00 */
[----:B0-----:R-:W-:-:S04]  /*0480*/  UISETP.NE.U32.AND UP0, UPT, UR4, URZ, UPT ;  /* 0x000000ff0400728c */ /* 0x001fc8000bf05070 */
[----:B------:R-:W-:-:S09]  /*0490*/  UISETP.NE.AND.EX UP0, UPT, UR5, URZ, UPT, UP0 ;  /* 0x000000ff0500728c */ /* 0x000fd2000bf05300 */
[----:B------:R-:W-:Y:S05]  /*04a0*/  BRA.U !UP0, `(.L_x_46) ;  /* 0x0000000108647547 */ /* 0x000fea000b800000 */
[----:B------:R-:W0:Y:S08]  /*04b0*/  LDC.64 R4, c[0x0][0x3d0] ;  /* 0x0000f400ff047b82 */ /* 0x000e300000000a00 */
[----:B------:R-:W1:Y:S08]  /*04c0*/  LDC.64 R2, c[0x0][0x438] ;  /* 0x00010e00ff027b82 */ /* 0x000e700000000a00 */
[----:B------:R-:W2:Y:S08]  /*04d0*/  LDC.64 R6, c[0x0][0x3d8] ;  /* 0x0000f600ff067b82 */ /* 0x000eb00000000a00 */
[----:B------:R-:W3:Y:S01]  /*04e0*/  LDC.64 R8, c[0x0][0x440] ;  /* 0x00011000ff087b82 */ /* 0x000ee20000000a00 */
[----:B0-----:R-:W-:-:S05]  /*04f0*/  IMAD.WIDE.U32 R4, R0, 0x10, R4 ;  /* 0x0000001000047825 */ /* 0x001fca00078e0004 */
[----:B------:R0:W5:Y:S01]  /*0500*/  LDG.E.128 R108, desc[UR6][R4.64] ;  /* 0x00000006046c7981 */ /* 0x000162000c1e1d00 */
[----:B-1----:R-:W-:-:S03]  /*0510*/  IMAD.WIDE.U32 R2, R0, 0x10, R2 ;  /* 0x0000001000027825 */ /* 0x002fc600078e0002 */
[----:B------:R0:W5:Y:S04]  /*0520*/  LDG.E.128 R12, desc[UR6][R4.64+0x2000] ;  /* 0x00200006040c7981 */ /* 0x000168000c1e1d00 */
[----:B------:R0:W5:Y:S01]  /*0530*/  LDG.E.128 R16, desc[UR6][R4.64+0x3000] ;  /* 0x0030000604107981 */ /* 0x000162000c1e1d00 */
[----:B--2---:R-:W-:-:S03]  /*0540*/  IMAD.WIDE.U32 R6, R0, 0x10, R6 ;  /* 0x0000001000067825 */ /* 0x004fc600078e0006 */
[----:B------:R0:W5:Y:S04]  /*0550*/  LDG.E.128 R48, desc[UR6][R2.64] ;  /* 0x0000000602307981 */ /* 0x000168000c1e1d00 */
[----:B------:R0:W5:Y:S01]  /*0560*/  LDG.E.128 R44, desc[UR6][R2.64+0x1000] ;  /* 0x00100006022c7981 */ /* 0x000162000c1e1d00 */
[----:B---3--:R-:W-:-:S03]  /*0570*/  IMAD.WIDE.U32 R68, R0, 0x10, R8 ;  /* 0x0000001000447825 */ /* 0x008fc600078e0008 */
        /* <DEDUP_REMOVED lines=11> */
[----:B------:R-:W-:Y:S05]  /*0630*/  BRA `(.L_x_45) ;  /* 0x0000000000687947 */ /* 0x000fea0003800000 */
.L_x_46:
        /* <DEDUP_REMOVED lines=25> */
[----:B0-----:R-:W-:-:S07]  /*07d0*/  CS2R R64, SRZ ;  /* 0x0000000000407805 */ /* 0x001fce000001ff00 */
.L_x_45:
[----:B------:R-:W1:Y:S08]  /*07e0*/  S2UR UR4, SR_CTAID.X ;  /* 0x00000000000479c3 */ /* 0x000e700000002500 */
[----:B0-----:R-:W1:Y:S02]  /*07f0*/  LDC R2, c[0x0][0x384] ;  /* 0x0000e100ff027b82 */ /* 0x001e640000000800 */
[----:B-1----:R-:W-:-:S13]  /*0800*/  ISETP.LE.AND P1, PT, R2, UR4, PT ;  /* 0x0000000402007c0c */ /* 0x002fda000bf23270 */
[----:B------:R-:W-:Y:S05]  /*0810*/  @P1 EXIT ;  /* 0x000000000000194d */ /* 0x000fea0003800000 */
[----:B------:R-:W-:Y:S01]  /*0820*/  ISETP.NE.U32.AND P1, PT, R70, RZ, PT ;  /* 0x000000ff4600720c */ /* 0x000fe20003f25070 */
[----:B------:R-:W-:Y:S01]  /*0830*/  UPLOP3.LUT UP1, UPT, UPT, UPT, UPT, 0x40, 0x4 ;  /* 0x000000000004789c */ /* 0x000fe20003f2e870 */
[----:B-----5:R-:W-:Y:S01]  /*0840*/  PRMT R105, R55, 0x7632, R105 ;  /* 0x0000763237697816 */ /* 0x020fe20000000069 */
[----:B------:R-:W0:Y:S01]  /*0850*/  LDCU UR8, c[0x0][0x388] ;  /* 0x00007100ff0877ac */ /* 0x000e220008000800 */
[----:B------:R-:W-:Y:S02]  /*0860*/  ISETP.NE.AND.EX P1, PT, R71, RZ, PT, P1 ;  /* 0x000000ff4700720c */ /* 0x000fe40003f25310 */
[----:B------:R-:W-:Y:S01]  /*0870*/  PRMT R112, R35, 0x7632, R112 ;  /* 0x0000763223707816 */ /* 0x000fe20000000070 */
[----:B------:R-:W1:Y:S01]  /*0880*/  LDCU.U8 UR9, c[0x0][0x410] ;  /* 0x00008200ff0977ac */ /* 0x000e620008000000 */
[----:B------:R-:W-:Y:S02]  /*0890*/  PRMT R113, R39, 0x7632, R113 ;  /* 0x0000763227717816 */ /* 0x000fe40000000071 */
[----:B------:R-:W-:Y:S01]  /*08a0*/  PRMT R114, R19, 0x7632, R114 ;  /* 0x0000763213727816 */ /* 0x000fe20000000072 */
[----:B------:R-:W2:Y:S01]  /*08b0*/  LDCU UR10, c[0x0][0x400] ;  /* 0x00008000ff0a77ac */ /* 0x000ea20008000800 */
[----:B------:R-:W-:-:S02]  /*08c0*/  PRMT R115, R54, 0x7632, R115 ;  /* 0x0000763236737816 */ /* 0x000fc40000000073 */
[----:B------:R-:W-:Y:S01]  /*08d0*/  PRMT R116, R34, 0x7632, R116 ;  /* 0x0000763222747816 */ /* 0x000fe20000000074 */
[----:B------:R-:W3:Y:S01]  /*08e0*/  LDCU.64 UR12, c[0x0][0x3a0] ;  /* 0x00007400ff0c77ac */ /* 0x000ee20008000a00 */
        /* <DEDUP_REMOVED lines=58> */
[----:B0123--:R-:W-:-:S07]  /*0c90*/  MOV R104, UR4 ;  /* 0x0000000400687c02 */ /* 0x00ffce0008000f00 */
.L_x_67:
[----:B------:R-:W-:Y:S01]  /*0ca0*/  ISETP.NE.U32.AND P2, PT, RZ, UR12, PT ;  /* 0x0000000cff007c0c */ /* 0x000fe2000bf45070 */
[----:B---3--:R-:W0:Y:S01]  /*0cb0*/  LDC.64 R2, c[0x0][0x390] ;  /* 0x0000e400ff027b82 */ /* 0x008e220000000a00 */
[----:B------:R-:W-:Y:S02]  /*0cc0*/  IMAD R76, R104, UR8, RZ ;  /* 0x00000008684c7c24 */ /* 0x000fe4000f8e02ff */
[----:B------:R-:W-:-:S03]  /*0cd0*/  ISETP.NE.AND.EX P2, PT, RZ, UR13, PT, P2 ;  /* 0x0000000dff007c0c */ /* 0x000fc6000bf45320 */
[----:B------:R-:W-:Y:S02]  /*0ce0*/  SHF.R.S32.HI R77, RZ, 0x1f, R76 ;  /* 0x0000001fff4d7819 */ /* 0x000fe4000001144c */
[----:B------:R-:W1:Y:S02]  /*0cf0*/  @P1 LDC.64 R82, c[0x0][0x398] ;  /* 0x0000e600ff521b82 */ /* 0x000e640000000a00 */
[----:B------:R-:W-:-:S04]  /*0d00*/  LEA.HI R77, R77, R76, RZ, 0x3 ;  /* 0x0000004c4d4d7211 */ /* 0x000fc800078f18ff */
[----:B------:R-:W-:Y:S02]  /*0d10*/  LEA.HI.SX32 R95, R77, R0, 0x1d ;  /* 0x000000004d5f7211 */ /* 0x000fe400078feaff */
[----:B------:R-:W2:Y:S03]  /*0d20*/  @P2 LDC.64 R84, c[0x0][0x3a0] ;  /* 0x0000e800ff542b82 */ /* 0x000ea60000000a00 */
[----:B0-----:R-:W-:-:S05]  /*0d30*/  IMAD.WIDE.U32 R76, R95, 0x10, R2 ;  /* 0x000000105f4c7825 */ /* 0x001fca00078e0002 */
[----:B------:R-:W0:Y:S01]  /*0d40*/  LDC.64 R80, c[0x0][0x398] ;  /* 0x0000e600ff507b82 */ /* 0x000e220000000a00 */
[----:B------:R-:W5:Y:S01]  /*0d50*/  LDG.E.128 R76, desc[UR6][R76.64] ;  /* 0x000000064c4c7981 */ /* 0x000f62000c1e1d00 */
[----:B-1----:R-:W-:-:S05]  /*0d60*/  @P1 IMAD.WIDE.U32 R82, R95, 0x10, R82 ;  /* 0x000000105f521825 */ /* 0x002fca00078e0052 */
[----:B------:R1:W5:Y:S01]  /*0d70*/  @P1 LDG.E.128 R4, desc[UR6][R82.64] ;  /* 0x0000000652041981 */ /* 0x000362000c1e1d00 */
[----:B--2---:R-:W-:-:S05]  /*0d80*/  @P2 IMAD.WIDE.U32 R84, R95, 0x10, R84 ;  /* 0x000000105f542825 */ /* 0x004fca00078e0054 */
[----:B------:R1:W5:Y:S01]  /*0d90*/  @P2 LDG.E.128 R68, desc[UR6][R84.64] ;  /* 0x0000000654442981 */ /* 0x000362000c1e1d00 */
[----:B0-----:R-:W-:-:S04]  /*0da0*/  ISETP.NE.U32.AND P1, PT, R80, RZ, PT ;  /* 0x000000ff5000720c */ /* 0x001fc80003f25070 */
[----:B------:R-:W-:-:S13]  /*0db0*/  ISETP.NE.AND.EX P1, PT, R81, RZ, PT, P1 ;  /* 0x000000ff5100720c */ /* 0x000fda0003f25310 */
[----:B-1----:R-:W-:Y:S05]  /*0dc0*/  @!P1 BRA `(.L_x_47) ;  /* 0x00000004007c9947 */ /* 0x002fea0003800000 */
[----:B------:R-:W-:Y:S05]  /*0dd0*/  @!P2 BRA `(.L_x_48) ;  /* 0x0000000000e4a947 */ /* 0x000fea0003800000 */
[C---:B-----5:R-:W-:Y:S01]  /*0de0*/  PRMT R0, R76.reuse, 0x7632, R0 ;  /* 0x000076324c007816 */ /* 0x060fe20000000000 */
[----:B------:R-:W-:Y:S01]  /*0df0*/  IMAD.U32 R76, R76, 0x10000, RZ ;  /* 0x000100004c4c7824 */ /* 0x000fe200078e00ff */
[C---:B------:R-:W-:Y:S01]  /*0e00*/  PRMT R72, R4.reuse, 0x7632, R72 ;  /* 0x0000763204487816 */ /* 0x040fe20000000048 */
[----:B------:R-:W-:Y:S01]  /*0e10*/  IMAD.U32 R73, R4, 0x10000, RZ ;  /* 0x0001000004497824 */ /* 0x000fe200078e00ff */
[----:B------:R-:W-:Y:S01]  /*0e20*/  SHF.L.U32 R74, R68, 0x10, RZ ;  /* 0x00000010444a7819 */ /* 0x000fe200000006ff */
[----:B------:R-:W-:Y:S01]  /*0e30*/  IMAD.U32 R85, R79, 0x10000, RZ ;  /* 0x000100004f557824 */ /* 0x000fe200078e00ff */
[----:B------:R-:W-:Y:S01]  /*0e40*/  SHF.L.U32 R0, R0, 0x10, RZ ;  /* 0x0000001000007819 */ /* 0x000fe200000006ff */
[----:B------:R-:W-:Y:S01]  /*0e50*/  FADD.FTZ R73, R76, R73 ;  /* 0x000000494c497221 */ /* 0x000fe20000010000 */
[C---:B------:R-:W-:Y:S01]  /*0e60*/  PRMT R82, R77.reuse, 0x7632, R82 ;  /* 0x000076324d527816 */ /* 0x040fe20000000052 */
[----:B------:R-:W-:Y:S01]  /*0e70*/  IMAD.U32 R75, R72, 0x10000, RZ ;  /* 0x00010000484b7824 */ /* 0x000fe200078e00ff */
[----:B------:R-:W-:Y:S01]  /*0e80*/  SHF.L.U32 R77, R77, 0x10, RZ ;  /* 0x000000104d4d7819 */ /* 0x000fe200000006ff */
[----:B------:R-:W-:Y:S01]  /*0e90*/  IMAD.U32 R76, R5, 0x10000, RZ ;  /* 0x00010000054c7824 */ /* 0x000fe200078e00ff */
[----:B------:R-:W-:Y:S01]  /*0ea0*/  PRMT R83, R78, 0x7632, R83 ;  /* 0x000076324e537816 */ /* 0x000fe20000000053 */
[----:B------:R-:W-:Y:S01]  /*0eb0*/  FADD.FTZ R87, R73, R74 ;  /* 0x0000004a49577221 */ /* 0x000fe20000010000 */
[----:B------:R-:W-:Y:S01]  /*0ec0*/  PRMT R72, R6, 0x7632, R72 ;  /* 0x0000763206487816 */ /* 0x000fe20000000048 */
[----:B------:R-:W-:Y:S01]  /*0ed0*/  FADD.FTZ R75, R0, R75 ;  /* 0x0000004b004b7221 */ /* 0x000fe20000010000 */
[----:B------:R-:W-:Y:S01]  /*0ee0*/  SHF.L.U32 R89, R69, 0x10, RZ ;  /* 0x0000001045597819 */ /* 0x000fe200000006ff */
[----:B------:R-:W-:Y:S01]  /*0ef0*/  FADD.FTZ R76, R77, R76 ;  /* 0x0000004c4d4c7221 */ /* 0x000fe20000010000 */
[----:B------:R-:W-:Y:S01]  /*0f00*/  PRMT R0, R5, 0x7632, R0 ;  /* 0x0000763205007816 */ /* 0x000fe20000000000 */
[----:B------:R-:W-:Y:S01]  /*0f10*/  IMAD.U32 R72, R72, 0x10000, RZ ;  /* 0x0001000048487824 */ /* 0x000fe200078e00ff */
[----:B------:R-:W-:Y:S01]  /*0f20*/  PRMT R74, R7, 0x7632, R74 ;  /* 0x00007632074a7816 */ /* 0x000fe2000000004a */
[----:B------:R-:W-:Y:S01]  /*0f30*/  FADD.FTZ R89, R76, R89 ;  /* 0x000000594c597221 */ /* 0x000fe20000010000 */
[----:B------:R-:W-:Y:S01]  /*0f40*/  SHF.L.U32 R83, R83, 0x10, RZ ;  /* 0x0000001053537819 */ /* 0x000fe200000006ff */
[----:B------:R-:W-:Y:S01]  /*0f50*/  IMAD.U32 R73, R0, 0x10000, RZ ;  /* 0x0001000000497824 */ /* 0x000fe200078e00ff */
[----:B------:R-:W-:Y:S01]  /*0f60*/  PRMT R84, R79, 0x7632, R84 ;  /* 0x000076324f547816 */ /* 0x000fe20000000054 */
[----:B------:R-:W-:Y:S01]  /*0f70*/  IMAD.U32 R77, R74, 0x10000, RZ ;  /* 0x000100004a4d7824 */ /* 0x000fe200078e00ff */
[----:B------:R-:W-:Y:S01]  /*0f80*/  SHF.L.U32 R78, R78, 0x10, RZ ;  /* 0x000000104e4e7819 */ /* 0x000fe200000006ff */
[----:B------:R-:W-:Y:S01]  /*0f90*/  FADD.FTZ R83, R83, R72 ;  /* 0x0000004853537221 */ /* 0x000fe20000010000 */
[----:B------:R-:W-:Y:S01]  /*0fa0*/  SHF.L.U32 R79, R6, 0x10, RZ ;  /* 0x00000010064f7819 */ /* 0x000fe200000006ff */
[----:B------:R-:W-:Y:S01]  /*0fb0*/  IMAD.U32 R86, R7, 0x10000, RZ ;  /* 0x0001000007567824 */ /* 0x000fe200078e00ff */
[----:B------:R-:W-:Y:S01]  /*0fc0*/  SHF.L.U32 R82, R82, 0x10, RZ ;  /* 0x0000001052527819 */ /* 0x000fe200000006ff */
[----:B------:R-:W-:Y:S01]  /*0fd0*/  IMAD.U32 R93, R70, 0x10000, RZ ;  /* 0x00010000465d7824 */ /* 0x000fe200078e00ff */
[----:B------:R-:W-:Y:S01]  /*0fe0*/  SHF.L.U32 R84, R84, 0x10, RZ ;  /* 0x0000001054547819 */ /* 0x000fe200000006ff */
[----:B------:R-:W-:Y:S01]  /*0ff0*/  FADD.FTZ R78, R78, R79 ;  /* 0x0000004f4e4e7221 */ /* 0x000fe20000010000 */
[----:B------:R-:W-:Y:S01]  /*1000*/  PRMT R0, R68, 0x7632, R0 ;  /* 0x0000763244007816 */ /* 0x000fe20000000000 */
[----:B------:R-:W-:Y:S01]  /*1010*/  FADD.FTZ R85, R85, R86 ;  /* 0x0000005655557221 */ /* 0x000fe20000010000 */
[----:B------:R-:W-:Y:S01]  /*1020*/  PRMT R76, R71, 0x7632, R76 ;  /* 0x00007632474c7816 */ /* 0x000fe2000000004c */
[----:B------:R-:W-:Y:S01]  /*1030*/  FADD.FTZ R73, R82, R73 ;  /* 0x0000004952497221 */ /* 0x000fe20000010000 */
[----:B------:R-:W-:Y:S01]  /*1040*/  PRMT R74, R70, 0x7632, R74 ;  /* 0x00007632464a7816 */ /* 0x000fe2000000004a */
[----:B------:R-:W-:Y:S01]  /*1050*/  FADD.FTZ R77, R84, R77 ;  /* 0x0000004d544d7221 */ /* 0x000fe20000010000 */
[----:B------:R-:W-:Y:S01]  /*1060*/  PRMT R72, R69, 0x7632, R72 ;  /* 0x0000763245487816 */ /* 0x000fe20000000048 */
[----:B------:R-:W-:Y:S01]  /*1070*/  IMAD.U32 R76, R76, 0x10000, RZ ;  /* 0x000100004c4c7824 */ /* 0x000fe200078e00ff */
[----:B------:R-:W-:Y:S01]  /*1080*/  SHF.L.U32 R88, R71, 0x10, RZ ;  /* 0x0000001047587819 */ /* 0x000fe200000006ff */
[----:B------:R-:W-:Y:S01]  /*1090*/  FADD.FTZ R93, R78, R93 ;  /* 0x0000005d4e5d7221 */ /* 0x000fe20000010000 */
[----:B------:R-:W-:Y:S01]  /*10a0*/  SHF.L.U32 R74, R74, 0x10, RZ ;  /* 0x000000104a4a7819 */ /* 0x000fe200000006ff */
[----:B------:R-:W-:Y:S01]  /*10b0*/  IMAD.U32 R72, R72, 0x10000, RZ ;  /* 0x0001000048487824 */ /* 0x000fe200078e00ff */
        /* <DEDUP_REMOVED lines=11> */
.L_x_48:
[----:B-----5:R-:W-:Y:S01]  /*1170*/  PRMT R82, R77, 0x7632, R82 ;  /* 0x000076324d527816 */ /* 0x020fe20000000052 */
[----:B------:R-:W-:Y:S01]  /*1180*/  IMAD.U32 R0, R5, 0x10000, RZ ;  /* 0x0001000005007824 */ /* 0x000fe200078e00ff */
[----:B------:R-:W-:Y:S02]  /*1190*/  SHF.L.U32 R77, R77, 0x10, RZ ;  /* 0x000000104d4d7819 */ /* 0x000fe400000006ff */
[C---:B------:R-:W-:Y:S01]  /*11a0*/  PRMT R75, R76.reuse, 0x7632, R75 ;  /* 0x000076324c4b7816 */ /* 0x040fe2000000004b */
[----:B------:R-:W-:Y:S01]  /*11b0*/  IMAD.U32 R76, R76, 0x10000, RZ ;  /* 0x000100004c4c7824 */ /* 0x000fe200078e00ff */
[C---:B------:R-:W-:Y:S01]  /*11c0*/  PRMT R83, R78.reuse, 0x7632, R83 ;  /* 0x000076324e537816 */ /* 0x040fe20000000053 */
[----:B------:R-:W-:Y:S01]  /*11d0*/  FADD.FTZ R89, R77, R0 ;  /* 0x000000004d597221 */ /* 0x000fe20000010000 */
[C---:B------:R-:W-:Y:S01]  /*11e0*/  PRMT R84, R79.reuse, 0x7632, R84 ;  /* 0x000076324f547816 */ /* 0x040fe20000000054 */
[----:B------:R-:W-:Y:S01]  /*11f0*/  IMAD.U32 R78, R78, 0x10000, RZ ;  /* 0x000100004e4e7824 */ /* 0x000fe200078e00ff */
[----:B------:R-:W-:Y:S01]  /*1200*/  PRMT R0, R4, 0x7632, R0 ;  /* 0x0000763204007816 */ /* 0x000fe20000000000 */
[----:B------:R-:W-:Y:S01]  /*1210*/  IMAD.U32 R79, R79, 0x10000, RZ ;  /* 0x000100004f4f7824 */ /* 0x000fe200078e00ff */
[----:B------:R-:W-:Y:S01]  /*1220*/  PRMT R72, R5, 0x7632, R72 ;  /* 0x0000763205487816 */ /* 0x000fe20000000048 */
[----:B------:R-:W-:Y:S01]  /*1230*/  IMAD.U32 R75, R75, 0x10000, RZ ;  /* 0x000100004b4b7824 */ /* 0x000fe200078e00ff */
[----:B------:R-:W-:Y:S01]  /*1240*/  PRMT R73, R6, 0x7632, R73 ;  /* 0x0000763206497816 */ /* 0x000fe20000000049 */
[----:B------:R-:W-:Y:S01]  /*1250*/  IMAD.U32 R86, R83, 0x10000, RZ ;  /* 0x0001000053567824 */ /* 0x000fe200078e00ff */
[----:B------:R-:W-:Y:S01]  /*1260*/  PRMT R74, R7, 0x7632, R74 ;  /* 0x00007632074a7816 */ /* 0x000fe2000000004a */
[----:B------:R-:W-:Y:S01]  /*1270*/  IMAD.U32 R72, R72, 0x10000, RZ ;  /* 0x0001000048487824 */ /* 0x000fe200078e00ff */
[----:B------:R-:W-:-:S02]  /*1280*/  SHF.L.U32 R87, R4, 0x10, RZ ;  /* 0x0000001004577819 */ /* 0x000fc400000006ff */
        /* <DEDUP_REMOVED lines=19> */
.L_x_47:
[----:B------:R-:W-:Y:S05]  /*13c0*/  @!P2 BRA `(.L_x_50) ;  /* 0x000000000094a947 */ /* 0x000fea0003800000 */
        /* <DEDUP_REMOVED lines=37> */
.L_x_50:
        /* <DEDUP_REMOVED lines=12> */
.L_x_49:
[----:B------:R-:W0:Y:S01]  /*16e0*/  @P0 LDC.64 R82, c[0x0][0x3a8] ;  /* 0x0000ea00ff520b82 */ /* 0x000e220000000a00 */
[----:B------:R-:W-:-:S04]  /*16f0*/  VIADD R99, R95, 0x100 ;  /* 0x000001005f637836 */ /* 0x000fc80000000000 */
[----:B------:R-:W-:-:S03]  /*1700*/  IMAD.WIDE.U32 R76, R99, 0x10, R2 ;  /* 0x00000010634c7825 */ /* 0x000fc600078e0002 */
[----:B------:R-:W1:Y:S08]  /*1710*/  @P1 LDC.64 R84, c[0x0][0x398] ;  /* 0x0000e600ff541b82 */ /* 0x000e700000000a00 */
[----:B------:R-:W2:Y:S01]  /*1720*/  @P2 LDC.64 R100, c[0x0][0x3a0] ;  /* 0x0000e800ff642b82 */ /* 0x000ea20000000a00 */
[----:B0-----:R-:W-:-:S05]  /*1730*/  @P0 IMAD.WIDE.U32 R82, R95, 0x10, R82 ;  /* 0x000000105f520825 */ /* 0x001fca00078e0052 */
[----:B------:R0:W-:Y:S01]  /*1740*/  @P0 STG.E.128 desc[UR6][R82.64], R72 ;  /* 0x0000004852000986 */ /* 0x0001e2000c101d06 */
[----:B-1----:R-:W-:-:S03]  /*1750*/  @P1 IMAD.WIDE.U32 R84, R99, 0x10, R84 ;  /* 0x0000001063541825 */ /* 0x002fc600078e0054 */
[----:B------:R-:W5:Y:S04]  /*1760*/  LDG.E.128 R76, desc[UR6][R76.64] ;  /* 0x000000064c4c7981 */ /* 0x000f68000c1e1d00 */
[----:B------:R0:W5:Y:S01]  /*1770*/  @P1 LDG.E.128 R4, desc[UR6][R84.64] ;  /* 0x0000000654041981 */ /* 0x000162000c1e1d00 */
[----:B--2---:R-:W-:-:S05]  /*1780*/  @P2 IMAD.WIDE.U32 R100, R99, 0x10, R100 ;  /* 0x0000001063642825 */ /* 0x004fca00078e0064 */
[----:B------:R0:W5:Y:S01]  /*1790*/  @P2 LDG.E.128 R68, desc[UR6][R100.64] ;  /* 0x0000000664442981 */ /* 0x000162000c1e1d00 */
[----:B------:R-:W-:-:S04]  /*17a0*/  ISETP.NE.U32.AND P3, PT, R80, RZ, PT ;  /* 0x000000ff5000720c */ /* 0x000fc80003f65070 */
[----:B------:R-:W-:-:S13]  /*17b0*/  ISETP.NE.AND.EX P3, PT, R81, RZ, PT, P3 ;  /* 0x000000ff5100720c */ /* 0x000fda0003f65330 */
[----:B0-----:R-:W-:Y:S05]  /*17c0*/  @P3 BRA `(.L_x_51) ;  /* 0x0000000000d43947 */ /* 0x001fea0003800000 */
        /* <DEDUP_REMOVED lines=16> */
.L_x_52:
        /* <DEDUP_REMOVED lines=14> */
[----:B------:R-:W-:-:S02]  /*19b0*/  PRMT R72, R69, 0x7632, R72 ;  /* 0x0000763245487816 */ /* 0x000fc40000000048 */
[----:B------:R-:W-:Y:S01]  /*19c0*/  PRMT R73, R70, 0x7632, R73 ;  /* 0x0000763246497816 */ /* 0x000fe20000000049 */
[----:B------:R-:W-:Y:S01]  /*19d0*/  IMAD.U32 R0, R0, 0x10000, RZ ;  /* 0x0001000000007824 */ /* 0x000fe200078e00ff */
[----:B------:R-:W-:Y:S02]  /*19e0*/  PRMT R74, R71, 0x7632, R74 ;  /* 0x00007632474a7816 */ /* 0x000fe4000000004a */
[----:B------:R-:W-:Y:S01]  /*19f0*/  SHF.L.U32 R78, R78, 0x10, RZ ;  /* 0x000000104e4e7819 */ /* 0x000fe200000006ff */
[----:B------:R-:W-:Y:S01]  /*1a00*/  IMAD.U32 R73, R73, 0x10000, RZ ;  /* 0x0001000049497824 */ /* 0x000fe200078e00ff */
[----:B------:R-:W-:Y:S02]  /*1a10*/  SHF.L.U32 R79, R79, 0x10, RZ ;  /* 0x000000104f4f7819 */ /* 0x000fe400000006ff */
[----:B------:R-:W-:Y:S01]  /*1a20*/  SHF.L.U32 R75, R75, 0x10, RZ ;  /* 0x000000104b4b7819 */ /* 0x000fe200000006ff */
[----:B------:R-:W-:Y:S01]  /*1a30*/  FADD.FTZ R103, R103, R78 ;  /* 0x0000004e67677221 */ /* 0x000fe20000010000 */
[----:B------:R-:W-:Y:S01]  /*1a40*/  SHF.L.U32 R96, R81, 0x10, RZ ;  /* 0x0000001051607819 */ /* 0x000fe200000006ff */
[----:B------:R-:W-:Y:S01]  /*1a50*/  IMAD.U32 R81, R82, 0x10000, RZ ;  /* 0x0001000052517824 */ /* 0x000fe200078e00ff */
        /* <DEDUP_REMOVED lines=10> */
[----:B------:R-:W-:Y:S01]  /*1b00*/  F2FP.BF16.F32.PACK_AB R72, R100, R175 ;  /* 0x000000af6448723e */ /* 0x000fe200000010ff */
[----:B------:R-:W-:Y:S06]  /*1b10*/  BRA `(.L_x_53) ;  /* 0x0000000400807947 */ /* 0x000fec0003800000 */
.L_x_51:
        /* <DEDUP_REMOVED lines=40> */
.L_x_54:
[----:B-----5:R-:W-:Y:S01]  /*1da0*/  PRMT R72, R76, 0x7632, R72 ;  /* 0x000076324c487816 */ /* 0x020fe20000000048 */
[----:B------:R-:W-:Y:S01]  /*1db0*/  IMAD.U32 R74, R68, 0x10000, RZ ;  /* 0x00010000444a7824 */ /* 0x000fe200078e00ff */
[----:B------:R-:W-:Y:S02]  /*1dc0*/  SHF.L.U32 R76, R76, 0x10, RZ ;  /* 0x000000104c4c7819 */ /* 0x000fe400000006ff */
[C---:B------:R-:W-:Y:S02]  /*1dd0*/  SHF.L.U32 R73, R4.reuse, 0x10, RZ ;  /* 0x0000001004497819 */ /* 0x040fe400000006ff */
[----:B------:R-:W-:Y:S02]  /*1de0*/  PRMT R0, R4, 0x7632, R0 ;  /* 0x0000763204007816 */ /* 0x000fe40000000000 */
[----:B------:R-:W-:Y:S01]  /*1df0*/  SHF.L.U32 R75, R72, 0x10, RZ ;  /* 0x00000010484b7819 */ /* 0x000fe200000006ff */
[----:B------:R-:W-:Y:S01]  /*1e00*/  FADD.FTZ R73, R73, R76 ;  /* 0x0000004c49497221 */ /* 0x000fe20000010000 */
[----:B------:R-:W-:Y:S01]  /*1e10*/  PRMT R82, R79, 0x7632, R82 ;  /* 0x000076324f527816 */ /* 0x000fe20000000052 */
[----:B------:R-:W-:Y:S01]  /*1e20*/  IMAD.U32 R0, R0, 0x10000, RZ ;  /* 0x0001000000007824 */ /* 0x000fe200078e00ff */
[----:B------:R-:W-:Y:S01]  /*1e30*/  PRMT R80, R77, 0x7632, R80 ;  /* 0x000076324d507816 */ /* 0x000fe20000000050 */
[--C-:B------:R-:W-:Y:S01]  /*1e40*/  FADD.FTZ R175, R74, R73.reuse ;  /* 0x000000494aaf7221 */ /* 0x100fe20000010000 */
[----:B------:R-:W-:Y:S01]  /*1e50*/  PRMT R73, R7, 0x7632, R73 ;  /* 0x0000763207497816 */ /* 0x000fe20000000049 */
[--C-:B------:R-:W-:Y:S01]  /*1e60*/  FADD.FTZ R100, R75, R0.reuse ;  /* 0x000000004b647221 */ /* 0x100fe20000010000 */
        /* <DEDUP_REMOVED lines=9> */
[----:B------:R-:W-:Y:S02]  /*1f00*/  SHF.L.U32 R0, R0, 0x10, RZ ;  /* 0x0000001000007819 */ /* 0x000fe400000006ff */
[----:B------:R-:W-:Y:S01]  /*1f10*/  SHF.L.U32 R81, R81, 0x10, RZ ;  /* 0x0000001051517819 */ /* 0x000fe200000006ff */
[--C-:B------:R-:W-:Y:S01]  /*1f20*/  FADD.FTZ R94, R82, R73.reuse ;  /* 0x00000049525e7221 */ /* 0x100fe20000010000 */
[----:B------:R-:W-:Y:S01]  /*1f30*/  SHF.L.U32 R76, R5, 0x10, RZ ;  /* 0x00000010054c7819 */ /* 0x000fe200000006ff */
[----:B------:R-:W-:Y:S01]  /*1f40*/  FADD.FTZ R98, R75, R0 ;  /* 0x000000004b627221 */ /* 0x000fe20000010000 */
[----:B------:R-:W-:Y:S01]  /*1f50*/  SHF.L.U32 R83, R79, 0x10, RZ ;  /* 0x000000104f537819 */ /* 0x000fe200000006ff */
[----:B------:R-:W-:Y:S01]  /*1f60*/  IMAD.U32 R79, R6, 0x10000, RZ ;  /* 0x00010000064f7824 */ /* 0x000fe200078e00ff */
[----:B------:R-:W-:Y:S01]  /*1f70*/  SHF.L.U32 R107, R69, 0x10, RZ ;  /* 0x00000010456b7819 */ /* 0x000fe200000006ff */
[----:B------:R-:W-:Y:S01]  /*1f80*/  FADD.FTZ R96, R81, R72 ;  /* 0x0000004851607221 */ /* 0x000fe20000010000 */
[----:B------:R-:W-:Y:S01]  /*1f90*/  PRMT R73, R70, 0x7632, R73 ;  /* 0x0000763246497816 */ /* 0x000fe20000000049 */
[----:B------:R-:W-:Y:S01]  /*1fa0*/  FADD.FTZ R76, R76, R77 ;  /* 0x0000004d4c4c7221 */ /* 0x000fe20000010000 */
        /* <DEDUP_REMOVED lines=18> */
[----:B------:R-:W-:Y:S02]  /*20d0*/  FADD.FTZ R100, R100, R73 ;  /* 0x0000004964647221 */ /* 0x000fe40000010000 */
[----:B------:R-:W-:-:S02]  /*20e0*/  F2FP.BF16.F32.PACK_AB R74, R96, R103 ;  /* 0x00000067604a723e */ /* 0x000fc400000010ff */
[----:B------:R-:W-:Y:S02]  /*20f0*/  F2FP.BF16.F32.PACK_AB R75, R94, R177 ;  /* 0x000000b15e4b723e */ /* 0x000fe400000010ff */
[----:B------:R-:W-:Y:S02]  /*2100*/  F2FP.BF16.F32.PACK_AB R73, R98, R107 ;  /* 0x0000006b6249723e */ /* 0x000fe400000010ff */
[----:B------:R-:W-:-:S07]  /*2110*/  F2FP.BF16.F32.PACK_AB R72, R100, R175 ;  /* 0x000000af6448723e */ /* 0x000fce00000010ff */
.L_x_53:
[----:B------:R-:W0:Y:S01]  /*2120*/  @P2 LDC.64 R76, c[0x0][0x3a0] ;  /* 0x0000e800ff4c2b82 */ /* 0x000e220000000a00 */
[----:B------:R-:W-:-:S07]  /*2130*/  IADD3 R101, PT, PT, R95, 0x200, RZ ;  /* 0x000002005f657810 */ /* 0x000fce0007ffe0ff */
[----:B------:R-:W1:Y:S08]  /*2140*/  @P0 LDC.64 R80, c[0x0][0x3a8] ;  /* 0x0000ea00ff500b82 */ /* 0x000e700000000a00 */
[----:B------:R-:W2:Y:S01]  /*2150*/  @P1 LDC.64 R82, c[0x0][0x398] ;  /* 0x0000e600ff521b82 */ /* 0x000ea20000000a00 */
[----:B0-----:R-:W-:-:S04]  /*2160*/  @P2 IMAD.WIDE.U32 R84, R101, 0x10, R76 ;  /* 0x0000001065542825 */ /* 0x001fc800078e004c */
[----:B------:R-:W-:-:S04]  /*2170*/  IMAD.WIDE.U32 R76, R101, 0x10, R2 ;  /* 0x00000010654c7825 */ /* 0x000fc800078e0002 */
[----:B-1----:R-:W-:-:S05]  /*2180*/  @P0 IMAD.WIDE.U32 R80, R99, 0x10, R80 ;  /* 0x0000001063500825 */ /* 0x002fca00078e0050 */
[----:B------:R0:W-:Y:S01]  /*2190*/  @P0 STG.E.128 desc[UR6][R80.64], R72 ;  /* 0x0000004850000986 */ /* 0x0001e2000c101d06 */
[----:B--2---:R-:W-:-:S03]  /*21a0*/  @P1 IMAD.WIDE.U32 R82, R101, 0x10, R82 ;  /* 0x0000001065521825 */ /* 0x004fc600078e0052 */
[----:B------:R0:W5:Y:S04]  /*21b0*/  @P2 LDG.E.128 R68, desc[UR6][R84.64] ;  /* 0x0000000654442981 */ /* 0x000168000c1e1d00 */
[----:B------:R0:W5:Y:S04]  /*21c0*/  @P1 LDG.E.128 R4, desc[UR6][R82.64] ;  /* 0x0000000652041981 */ /* 0x000168000c1e1d00 */
[----:B------:R-:W5:Y:S01]  /*21d0*/  LDG.E.128 R76, desc[UR6][R76.64] ;  /* 0x000000064c4c7981 */ /* 0x000f62000c1e1d00 */
[----:B------:R-:W-:Y:S05]  /*21e0*/  @P3 BRA `(.L_x_55) ;  /* 0x0000000000cc3947 */ /* 0x000fea0003800000 */
[----:B------:R-:W-:Y:S05]  /*21f0*/  BRA.U UP0, `(.L_x_56) ;  /* 0x0000000100347547 */ /* 0x000fea000b800000 */
[----:B-----5:R-:W-:Y:S01]  /*2200*/  PRMT R106, R78, 0x7632, R106 ;  /* 0x000076324e6a7816 */ /* 0x020fe2000000006a */
[C---:B------:R-:W-:Y:S01]  /*2210*/  IMAD.U32 R179, R76.reuse, 0x10000, RZ ;  /* 0x000100004cb37824 */ /* 0x040fe200078e00ff */
[----:B------:R-:W-:Y:S01]  /*2220*/  PRMT R178, R76, 0x7632, R178 ;  /* 0x000076324cb27816 */ /* 0x000fe200000000b2 */
[----:B------:R-:W-:Y:S01]  /*2230*/  IMAD.U32 R185, R79, 0x10000, RZ ;  /* 0x000100004fb97824 */ /* 0x000fe200078e00ff */
[----:B------:R-:W-:Y:S01]  /*2240*/  PRMT R176, R77, 0x7632, R176 ;  /* 0x000076324db07816 */ /* 0x000fe200000000b0 */
[----:B------:R-:W-:Y:S01]  /*2250*/  IMAD.U32 R106, R106, 0x10000, RZ ;  /* 0x000100006a6a7824 */ /* 0x000fe200078e00ff */
[----:B------:R-:W-:Y:S02]  /*2260*/  PRMT R102, R79, 0x7632, R102 ;  /* 0x000076324f667816 */ /* 0x000fe40000000066 */
[----:B------:R-:W-:Y:S02]  /*2270*/  SHF.L.U32 R181, R77, 0x10, RZ ;  /* 0x000000104db57819 */ /* 0x000fe400000006ff */
[----:B------:R-:W-:-:S02]  /*2280*/  SHF.L.U32 R183, R78, 0x10, RZ ;  /* 0x000000104eb77819 */ /* 0x000fc400000006ff */
[----:B------:R-:W-:Y:S02]  /*2290*/  SHF.L.U32 R178, R178, 0x10, RZ ;  /* 0x00000010b2b27819 */ /* 0x000fe400000006ff */
[----:B------:R-:W-:Y:S02]  /*22a0*/  SHF.L.U32 R176, R176, 0x10, RZ ;  /* 0x00000010b0b07819 */ /* 0x000fe400000006ff */
[----:B------:R-:W-:Y:S01]  /*22b0*/  SHF.L.U32 R102, R102, 0x10, RZ ;  /* 0x0000001066667819 */ /* 0x000fe200000006ff */
[----:B------:R-:W-:Y:S06]  /*22c0*/  BRA `(.L_x_57) ;  /* 0x00000008000c7947 */ /* 0x000fec0003800000 */
.L_x_56:
[C---:B0----5:R-:W-:Y:S01]  /*22d0*/  PRMT R80, R77.reuse, 0x7632, R80 ;  /* 0x000076324d507816 */ /* 0x061fe20000000050 */
[----:B------:R-:W-:Y:S01]  /*22e0*/  IMAD.U32 R77, R77, 0x10000, RZ ;  /* 0x000100004d4d7824 */ /* 0x000fe200078e00ff */
[----:B------:R-:W-:Y:S01]  /*22f0*/  PRMT R75, R76, 0x7632, R75 ;  /* 0x000076324c4b7816 */ /* 0x000fe2000000004b */
[----:B------:R-:W-:Y:S01]  /*2300*/  IMAD.U32 R0, R69, 0x10000, RZ ;  /* 0x0001000045007824 */ /* 0x000fe200078e00ff */
[----:B------:R-:W-:Y:S02]  /*2310*/  PRMT R81, R78, 0x7632, R81 ;  /* 0x000076324e517816 */ /* 0x000fe40000000051 */
[----:B------:R-:W-:Y:S01]  /*2320*/  SHF.L.U32 R76, R76, 0x10, RZ ;  /* 0x000000104c4c7819 */ /* 0x000fe200000006ff */
[----:B------:R-:W-:Y:S01]  /*2330*/  FADD.FTZ R181, R0, R77 ;  /* 0x0000004d00b57221 */ /* 0x000fe20000010000 */
[----:B------:R-:W-:Y:S01]  /*2340*/  SHF.L.U32 R179, R68, 0x10, RZ ;  /* 0x0000001044b37819 */ /* 0x000fe200000006ff */
[----:B------:R-:W-:Y:S01]  /*2350*/  IMAD.U32 R106, R81, 0x10000, RZ ;  /* 0x00010000516a7824 */ /* 0x000fe200078e00ff */
[----:B------:R-:W-:-:S02]  /*2360*/  PRMT R82, R79, 0x7632, R82 ;  /* 0x000076324f527816 */ /* 0x000fc40000000052 */
[----:B------:R-:W-:Y:S01]  /*2370*/  PRMT R0, R68, 0x7632, R0 ;  /* 0x0000763244007816 */ /* 0x000fe20000000000 */
[----:B------:R-:W-:Y:S01]  /*2380*/  FADD.FTZ R179, R179, R76 ;  /* 0x0000004cb3b37221 */ /* 0x000fe20000010000 */
[----:B------:R-:W-:Y:S01]  /*2390*/  PRMT R72, R69, 0x7632, R72 ;  /* 0x0000763245487816 */ /* 0x000fe20000000048 */
[C---:B------:R-:W-:Y:S01]  /*23a0*/  IMAD.U32 R76, R71.reuse, 0x10000, RZ ;  /* 0x00010000474c7824 */ /* 0x040fe200078e00ff */
[----:B------:R-:W-:Y:S02]  /*23b0*/  PRMT R73, R70, 0x7632, R73 ;  /* 0x0000763246497816 */ /* 0x000fe40000000049 */
[----:B------:R-:W-:Y:S02]  /*23c0*/  PRMT R74, R71, 0x7632, R74 ;  /* 0x00007632474a7816 */ /* 0x000fe4000000004a */
[----:B------:R-:W-:Y:S01]  /*23d0*/  SHF.L.U32 R78, R78, 0x10, RZ ;  /* 0x000000104e4e7819 */ /* 0x000fe200000006ff */
[----:B------:R-:W-:Y:S01]  /*23e0*/  IMAD.U32 R73, R73, 0x10000, RZ ;  /* 0x0001000049497824 */ /* 0x000fe200078e00ff */
[----:B------:R-:W-:-:S02]  /*23f0*/  SHF.L.U32 R183, R70, 0x10, RZ ;  /* 0x0000001046b77819 */ /* 0x000fc400000006ff */
[----:B------:R-:W-:Y:S01]  /*2400*/  SHF.L.U32 R79, R79, 0x10, RZ ;  /* 0x000000104f4f7819 */ /* 0x000fe200000006ff */
[----:B------:R-:W-:Y:S01]  /*2410*/  FADD.FTZ R106, R106, R73 ;  /* 0x000000496a6a7221 */ /* 0x000fe20000010000 */
[----:B------:R-:W-:Y:S01]  /*2420*/  SHF.L.U32 R75, R75, 0x10, RZ ;  /* 0x000000104b4b7819 */ /* 0x000fe200000006ff */
[----:B------:R-:W-:Y:S01]  /*2430*/  FADD.FTZ R183, R183, R78 ;  /* 0x0000004eb7b77221 */ /* 0x000fe20000010000 */
[----:B------:R-:W-:Y:S01]  /*2440*/  SHF.L.U32 R77, R80, 0x10, RZ ;  /* 0x00000010504d7819 */ /* 0x000fe200000006ff */
[----:B------:R-:W-:Y:S01]  /*2450*/  FADD.FTZ R185, R76, R79 ;  /* 0x0000004f4cb97221 */ /* 0x000fe20000010000 */
[----:B------:R-:W-:Y:S02]  /*2460*/  SHF.L.U32 R81, R82, 0x10, RZ ;  /* 0x0000001052517819 */ /* 0x000fe400000006ff */
[----:B------:R-:W-:Y:S02]  /*2470*/  SHF.L.U32 R74, R74, 0x10, RZ ;  /* 0x000000104a4a7819 */ /* 0x000fe400000006ff */
        /* <DEDUP_REMOVED lines=10> */
.L_x_55:
[----:B------:R-:W-:Y:S05]  /*2520*/  BRA.U UP0, `(.L_x_58) ;  /* 0x0000000100947547 */ /* 0x000fea000b800000 */
[C---:B0----5:R-:W-:Y:S01]  /*2530*/  PRMT R80, R77.reuse, 0x7632, R80 ;  /* 0x000076324d507816 */ /* 0x061fe20000000050 */
[----:B------:R-:W-:Y:S01]  /*2540*/  IMAD.U32 R179, R4, 0x10000, RZ ;  /* 0x0001000004b37824 */ /* 0x000fe200078e00ff */
[----:B------:R-:W-:Y:S02]  /*2550*/  SHF.L.U32 R77, R77, 0x10, RZ ;  /* 0x000000104d4d7819 */ /* 0x000fe400000006ff */
[----:B------:R-:W-:Y:S02]  /*2560*/  SHF.L.U32 R0, R5, 0x10, RZ ;  /* 0x0000001005007819 */ /* 0x000fe400000006ff */
        /* <DEDUP_REMOVED lines=26> */
[----:B------:R-:W-:Y:S02]  /*2710*/  FADD.FTZ R106, R106, R73 ;  /* 0x000000496a6a7221 */ /* 0x000fe40000010000 */
[----:B------:R-:W-:Y:S01]  /*2720*/  FADD.FTZ R176, R77, R72 ;  /* 0x000000484db07221 */ /* 0x000fe20000010000 */
[----:B------:R-:W-:Y:S02]  /*2730*/  F2FP.BF16.F32.PACK_AB R75, R102, R185 ;  /* 0x000000b9664b723e */ /* 0x000fe400000010ff */
[----:B------:R-:W-:Y:S02]  /*2740*/  F2FP.BF16.F32.PACK_AB R74, R106, R183 ;  /* 0x000000b76a4a723e */ /* 0x000fe400000010ff */
[----:B------:R-:W-:Y:S02]  /*2750*/  F2FP.BF16.F32.PACK_AB R73, R176, R181 ;  /* 0x000000b5b049723e */ /* 0x000fe400000010ff */
[----:B------:R-:W-:Y:S01]  /*2760*/  F2FP.BF16.F32.PACK_AB R72, R178, R179 ;  /* 0x000000b3b248723e */ /* 0x000fe200000010ff */
[----:B------:R-:W-:Y:S06]  /*2770*/  BRA `(.L_x_57) ;  /* 0x0000000000e07947 */ /* 0x000fec0003800000 */
.L_x_58:
[----:B0----5:R-:W-:Y:S01]  /*2780*/  PRMT R72, R76, 0x7632, R72 ;  /* 0x000076324c487816 */ /* 0x021fe20000000048 */
[----:B------:R-:W-:Y:S01]  /*2790*/  IMAD.U32 R73, R4, 0x10000, RZ ;  /* 0x0001000004497824 */ /* 0x000fe200078e00ff */
        /* <DEDUP_REMOVED lines=12> */
[----:B------:R-:W-:-:S02]  /*2860*/  PRMT R82, R79, 0x7632, R82 ;  /* 0x000076324f527816 */ /* 0x000fc40000000052 */
[----:B------:R-:W-:Y:S02]  /*2870*/  PRMT R0, R5, 0x7632, R0 ;  /* 0x0000763205007816 */ /* 0x000fe40000000000 */
[----:B------:R-:W-:Y:S01]  /*2880*/  PRMT R72, R6, 0x7632, R72 ;  /* 0x0000763206487816 */ /* 0x000fe20000000048 */
[----:B------:R-:W-:Y:S01]  /*2890*/  IMAD.U32 R82, R82, 0x10000, RZ ;  /* 0x0001000052527824 */ /* 0x000fe200078e00ff */
[----:B------:R-:W-:Y:S01]  /*28a0*/  PRMT R73, R7, 0x7632, R73 ;  /* 0x0000763207497816 */ /* 0x000fe20000000049 */
[----:B------:R-:W-:Y:S01]  /*28b0*/  IMAD.U32 R0, R0, 0x10000, RZ ;  /* 0x0001000000007824 */ /* 0x000fe200078e00ff */
[----:B------:R-:W-:Y:S02]  /*28c0*/  SHF.L.U32 R77, R77, 0x10, RZ ;  /* 0x000000104d4d7819 */ /* 0x000fe400000006ff */
[----:B------:R-:W-:Y:S02]  /*28d0*/  SHF.L.U32 R76, R5, 0x10, RZ ;  /* 0x00000010054c7819 */ /* 0x000fe400000006ff */
[----:B------:R-:W-:-:S02]  /*28e0*/  SHF.L.U32 R75, R80, 0x10, RZ ;  /* 0x00000010504b7819 */ /* 0x000fc400000006ff */
        /* <DEDUP_REMOVED lines=12> */
[----:B------:R-:W-:-:S02]  /*29b0*/  PRMT R0, R68, 0x7632, R0 ;  /* 0x0000763244007816 */ /* 0x000fc40000000000 */
[----:B------:R-:W-:Y:S01]  /*29c0*/  PRMT R74, R71, 0x7632, R74 ;  /* 0x00007632474a7816 */ /* 0x000fe2000000004a */
[----:B------:R-:W-:Y:S01]  /*29d0*/  FADD.FTZ R78, R79, R78 ;  /* 0x0000004e4f4e7221 */ /* 0x000fe20000010000 */
[----:B------:R-:W-:Y:S02]  /*29e0*/  PRMT R73, R70, 0x7632, R73 ;  /* 0x0000763246497816 */ /* 0x000fe40000000049 */
[----:B------:R-:W-:Y:S01]  /*29f0*/  PRMT R72, R69, 0x7632, R72 ;  /* 0x0000763245487816 */ /* 0x000fe20000000048 */
        /* <DEDUP_REMOVED lines=16> */
.L_x_57:
[----:B------:R-:W1:Y:S01]  /*2b00*/  @P2 LDC.64 R76, c[0x0][0x3a0] ;  /* 0x0000e800ff4c2b82 */ /* 0x000e620000000a00 */
[----:B------:R-:W-:-:S07]  /*2b10*/  IADD3 R91, PT, PT, R95, 0x300, RZ ;  /* 0x000003005f5b7810 */ /* 0x000fce0007ffe0ff */
[----:B0-----:R-:W0:Y:S08]  /*2b20*/  @P0 LDC.64 R80, c[0x0][0x3a8] ;  /* 0x0000ea00ff500b82 */ /* 0x001e300000000a00 */
[----:B------:R-:W2:Y:S01]  /*2b30*/  @P1 LDC.64 R82, c[0x0][0x398] ;  /* 0x0000e600ff521b82 */ /* 0x000ea20000000a00 */
[----:B-1----:R-:W-:-:S04]  /*2b40*/  @P2 IMAD.WIDE.U32 R84, R91, 0x10, R76 ;  /* 0x000000105b542825 */ /* 0x002fc800078e004c */
[----:B------:R-:W-:-:S04]  /*2b50*/  IMAD.WIDE.U32 R76, R91, 0x10, R2 ;  /* 0x000000105b4c7825 */ /* 0x000fc800078e0002 */
[----:B0-----:R-:W-:-:S05]  /*2b60*/  @P0 IMAD.WIDE.U32 R80, R101, 0x10, R80 ;  /* 0x0000001065500825 */ /* 0x001fca00078e0050 */
[----:B------:R0:W-:Y:S01]  /*2b70*/  @P0 STG.E.128 desc[UR6][R80.64], R72 ;  /* 0x0000004850000986 */ /* 0x0001e2000c101d06 */
[----:B--2---:R-:W-:-:S03]  /*2b80*/  @P1 IMAD.WIDE.U32 R82, R91, 0x10, R82 ;  /* 0x000000105b521825 */ /* 0x004fc600078e0052 */
[----:B------:R0:W5:Y:S04]  /*2b90*/  @P2 LDG.E.128 R68, desc[UR6][R84.64] ;  /* 0x0000000654442981 */ /* 0x000168000c1e1d00 */
[----:B------:R0:W5:Y:S04]  /*2ba0*/  @P1 LDG.E.128 R4, desc[UR6][R82.64] ;  /* 0x0000000652041981 */ /* 0x000168000c1e1d00 */
[----:B------:R-:W5:Y:S01]  /*2bb0*/  LDG.E.128 R76, desc[UR6][R76.64] ;  /* 0x000000064c4c7981 */ /* 0x000f62000c1e1d00 */
[----:B------:R-:W-:Y:S05]  /*2bc0*/  @P3 BRA `(.L_x_59) ;  /* 0x0000000000cc3947 */ /* 0x000fea0003800000 */
[----:B------:R-:W-:Y:S05]  /*2bd0*/  BRA.U UP0, `(.L_x_60) ;  /* 0x0000000100347547 */ /* 0x000fea000b800000 */
[C---:B0----5:R-:W-:Y:S01]  /*2be0*/  PRMT R80, R78.reuse, 0x7632, R80 ;  /* 0x000076324e507816 */ /* 0x061fe20000000050 */
[----:B------:R-:W-:Y:S01]  /*2bf0*/  IMAD.U32 R83, R77, 0x10000, RZ ;  /* 0x000100004d537824 */ /* 0x000fe200078e00ff */
[----:B------:R-:W-:Y:S02]  /*2c00*/  SHF.L.U32 R85, R78, 0x10, RZ ;  /* 0x000000104e557819 */ /* 0x000fe400000006ff */
[----:B------:R-:W-:Y:S02]  /*2c10*/  PRMT R84, R76, 0x7632, R84 ;  /* 0x000076324c547816 */ /* 0x000fe40000000054 */
[----:B------:R-:W-:Y:S02]  /*2c20*/  PRMT R78, R79, 0x7632, R78 ;  /* 0x000076324f4e7816 */ /* 0x000fe4000000004e */
[----:B------:R-:W-:Y:S01]  /*2c30*/  PRMT R82, R77, 0x7632, R82 ;  /* 0x000076324d527816 */ /* 0x000fe20000000052 */
[----:B------:R-:W-:Y:S01]  /*2c40*/  IMAD.U32 R84, R84, 0x10000, RZ ;  /* 0x0001000054547824 */ /* 0x000fe200078e00ff */
[----:B------:R-:W-:Y:S01]  /*2c50*/  SHF.L.U32 R81, R76, 0x10, RZ ;  /* 0x000000104c517819 */ /* 0x000fe200000006ff */
[----:B------:R-:W-:Y:S01]  /*2c60*/  IMAD.U32 R78, R78, 0x10000, RZ ;  /* 0x000100004e4e7824 */ /* 0x000fe200078e00ff */
[----:B------:R-:W-:-:S02]  /*2c70*/  SHF.L.U32 R79, R79, 0x10, RZ ;  /* 0x000000104f4f7819 */ /* 0x000fc400000006ff */
[----:B------:R-:W-:Y:S02]  /*2c80*/  SHF.L.U32 R82, R82, 0x10, RZ ;  /* 0x0000001052527819 */ /* 0x000fe400000006ff */
[----:B------:R-:W-:Y:S01]  /*2c90*/  SHF.L.U32 R80, R80, 0x10, RZ ;  /* 0x0000001050507819 */ /* 0x000fe200000006ff */
[----:B------:R-:W-:Y:S06]  /*2ca0*/  BRA `(.L_x_61) ;  /* 0x00000008000c7947 */ /* 0x000fec0003800000 */
.L_x_60:
[C---:B0----5:R-:W-:Y:S01]  /*2cb0*/  PRMT R74, R77.reuse, 0x7632, R74 ;  /* 0x000076324d4a7816 */ /* 0x061fe2000000004a */
        /* <DEDUP_REMOVED lines=28> */
[----:B------:R-:W-:Y:S02]  /*2e80*/  FADD.FTZ R78, R77, R72 ;  /* 0x000000484d4e7221 */ /* 0x000fe40000010000 */
[----:B------:R-:W-:Y:S02]  /*2e90*/  FADD.FTZ R80, R80, R3 ;  /* 0x0000000350507221 */ /* 0x000fe40000010000 */
[----:B------:R-:W-:Y:S01]  /*2ea0*/  FADD.FTZ R84, R73, R0 ;  /* 0x0000000049547221 */ /* 0x000fe20000010000 */
[----:B------:R-:W-:Y:S02]  /*2eb0*/  F2FP.BF16.F32.PACK_AB R75, R78, R79 ;  /* 0x0000004f4e4b723e */ /* 0x000fe400000010ff */
[----:B------:R-:W-:Y:S02]  /*2ec0*/  F2FP.BF16.F32.PACK_AB R74, R80, R85 ;  /* 0x00000055504a723e */ /* 0x000fe400000010ff */
[----:B------:R-:W-:-:S02]  /*2ed0*/  F2FP.BF16.F32.PACK_AB R73, R82, R83 ;  /* 0x000000535249723e */ /* 0x000fc400000010ff */
[----:B------:R-:W-:Y:S01]  /*2ee0*/  F2FP.BF16.F32.PACK_AB R72, R84, R81 ;  /* 0x000000515448723e */ /* 0x000fe200000010ff */
[----:B------:R-:W-:Y:S06]  /*2ef0*/  BRA `(.L_x_61) ;  /* 0x0000000400787947 */ /* 0x000fec0003800000 */
.L_x_59:
[----:B------:R-:W-:Y:S05]  /*2f00*/  BRA.U UP0, `(.L_x_62) ;  /* 0x0000000100947547 */ /* 0x000fea000b800000 */
[C---:B0----5:R-:W-:Y:S01]  /*2f10*/  PRMT R74, R77.reuse, 0x7632, R74 ;  /* 0x000076324d4a7816 */ /* 0x061fe2000000004a */
        /* <DEDUP_REMOVED lines=11> */
[----:B------:R-:W-:Y:S01]  /*2fd0*/  PRMT R2, R5, 0x7632, R2 ;  /* 0x0000763205027816 */ /* 0x000fe20000000002 */
[----:B------:R-:W-:Y:S01]  /*2fe0*/  IMAD.U32 R80, R80, 0x10000, RZ ;  /* 0x0001000050507824 */ /* 0x000fe200078e00ff */
[----:B------:R-:W-:-:S02]  /*2ff0*/  PRMT R3, R6, 0x7632, R3 ;  /* 0x0000763206037816 */ /* 0x000fc40000000003 */
[----:B------:R-:W-:Y:S02]  /*3000*/  PRMT R72, R7, 0x7632, R72 ;  /* 0x0000763207487816 */ /* 0x000fe40000000048 */
        /* <DEDUP_REMOVED lines=11> */
[----:B------:R-:W-:Y:S02]  /*30c0*/  SHF.L.U32 R2, R2, 0x10, RZ ;  /* 0x0000001002027819 */ /* 0x000fe400000006ff */
[----:B------:R-:W-:Y:S01]  /*30d0*/  SHF.L.U32 R0, R0, 0x10, RZ ;  /* 0x0000001000007819 */ /* 0x000fe200000006ff */
[----:B------:R-:W-:Y:S01]  /*30e0*/  FADD.FTZ R78, R77, R72 ;  /* 0x000000484d4e7221 */ /* 0x000fe20000010000 */
[----:B------:R-:W-:Y:S01]  /*30f0*/  F2FP.BF16.F32.PACK_AB R74, R80, R85 ;  /* 0x00000055504a723e */ /* 0x000fe200000010ff */
[----:B------:R-:W-:Y:S02]  /*3100*/  FADD.FTZ R82, R75, R2 ;  /* 0x000000024b527221 */ /* 0x000fe40000010000 */
[----:B------:R-:W-:Y:S01]  /*3110*/  FADD.FTZ R84, R73, R0 ;  /* 0x0000000049547221 */ /* 0x000fe20000010000 */
[----:B------:R-:W-:-:S02]  /*3120*/  F2FP.BF16.F32.PACK_AB R75, R78, R79 ;  /* 0x0000004f4e4b723e */ /* 0x000fc400000010ff */
[----:B------:R-:W-:Y:S02]  /*3130*/  F2FP.BF16.F32.PACK_AB R73, R82, R83 ;  /* 0x000000535249723e */ /* 0x000fe400000010ff */
[----:B------:R-:W-:Y:S01]  /*3140*/  F2FP.BF16.F32.PACK_AB R72, R84, R81 ;  /* 0x000000515448723e */ /* 0x000fe200000010ff */
[----:B------:R-:W-:Y:S06]  /*3150*/  BRA `(.L_x_61) ;  /* 0x0000000000e07947 */ /* 0x000fec0003800000 */
.L_x_62:
[C---:B-----5:R-:W-:Y:S01]  /*3160*/  PRMT R2, R76.reuse, 0x7632, R2 ;  /* 0x000076324c027816 */ /* 0x060fe20000000002 */
[----:B------:R-:W-:Y:S01]  /*3170*/  IMAD.U32 R76, R76, 0x10000, RZ ;  /* 0x000100004c4c7824 */ /* 0x000fe200078e00ff */
[----:B------:R-:W-:Y:S01]  /*3180*/  SHF.L.U32 R3, R4, 0x10, RZ ;  /* 0x0000001004037819 */ /* 0x000fe200000006ff */
[----:B0-----:R-:W-:Y:S01]  /*3190*/  IMAD.U32 R85, R70, 0x10000, RZ ;  /* 0x0001000046557824 */ /* 0x001fe200078e00ff */
[C---:B------:R-:W-:Y:S01]  /*31a0*/  PRMT R80, R79.reuse, 0x7632, R80 ;  /* 0x000076324f507816 */ /* 0x040fe20000000050 */
[----:B------:R-:W-:Y:S01]  /*31b0*/  IMAD.U32 R73, R2, 0x10000, RZ ;  /* 0x0001000002497824 */ /* 0x000fe200078e00ff */
[----:B------:R-:W-:Y:S01]  /*31c0*/  SHF.L.U32 R81, R79, 0x10, RZ ;  /* 0x000000104f517819 */ /* 0x000fe200000006ff */
[----:B------:R-:W-:Y:S01]  /*31d0*/  FADD.FTZ R3, R3, R76 ;  /* 0x0000004c03037221 */ /* 0x000fe20000010000 */
[C---:B------:R-:W-:Y:S01]  /*31e0*/  PRMT R75, R78.reuse, 0x7632, R75 ;  /* 0x000076324e4b7816 */ /* 0x040fe2000000004b */
[----:B------:R-:W-:Y:S01]  /*31f0*/  IMAD.U32 R78, R78, 0x10000, RZ ;  /* 0x000100004e4e7824 */ /* 0x000fe200078e00ff */
[----:B------:R-:W-:Y:S01]  /*3200*/  PRMT R0, R4, 0x7632, R0 ;  /* 0x0000763204007816 */ /* 0x000fe20000000000 */
[----:B------:R-:W-:Y:S01]  /*3210*/  IMAD.U32 R76, R5, 0x10000, RZ ;  /* 0x00010000054c7824 */ /* 0x000fe200078e00ff */
[----:B------:R-:W-:Y:S01]  /*3220*/  SHF.L.U32 R79, R6, 0x10, RZ ;  /* 0x00000010064f7819 */ /* 0x000fe200000006ff */
[----:B------:R-:W-:Y:S01]  /*3230*/  IMAD.U32 R75, R75, 0x10000, RZ ;  /* 0x000100004b4b7824 */ /* 0x000fe200078e00ff */
[----:B------:R-:W-:-:S02]  /*3240*/  SHF.L.U32 R82, R7, 0x10, RZ ;  /* 0x0000001007527819 */ /* 0x000fc400000006ff */
[----:B------:R-:W-:Y:S01]  /*3250*/  SHF.L.U32 R72, R68, 0x10, RZ ;  /* 0x0000001044487819 */ /* 0x000fe200000006ff */
[----:B------:R-:W-:Y:S01]  /*3260*/  FADD.FTZ R78, R79, R78 ;  /* 0x0000004e4f4e7221 */ /* 0x000fe20000010000 */
[----:B------:R-:W-:Y:S01]  /*3270*/  SHF.L.U32 R0, R0, 0x10, RZ ;  /* 0x0000001000007819 */ /* 0x000fe200000006ff */
[----:B------:R-:W-:Y:S01]  /*3280*/  FADD.FTZ R79, R82, R81 ;  /* 0x00000051524f7221 */ /* 0x000fe20000010000 */
[----:B------:R-:W-:Y:S01]  /*3290*/  PRMT R74, R77, 0x7632, R74 ;  /* 0x000076324d4a7816 */ /* 0x000fe2000000004a */
[--C-:B------:R-:W-:Y:S01]  /*32a0*/  FADD.FTZ R81, R72, R3.reuse ;  /* 0x0000000348517221 */ /* 0x100fe20000010000 */
[----:B------:R-:W-:Y:S01]  /*32b0*/  PRMT R3, R7, 0x7632, R3 ;  /* 0x0000763207037816 */ /* 0x000fe20000000003 */
[--C-:B------:R-:W-:Y:S01]  /*32c0*/  FADD.FTZ R84, R73, R0.reuse ;  /* 0x0000000049547221 */ /* 0x100fe20000010000 */
[----:B------:R-:W-:Y:S01]  /*32d0*/  PRMT R0, R5, 0x7632, R0 ;  /* 0x0000763205007816 */ /* 0x000fe20000000000 */
[----:B------:R-:W-:Y:S01]  /*32e0*/  FADD.FTZ R85, R85, R78 ;  /* 0x0000004e55557221 */ /* 0x000fe20000010000 */
[----:B------:R-:W-:Y:S01]  /*32f0*/  PRMT R2, R6, 0x7632, R2 ;  /* 0x0000763206027816 */ /* 0x000fe20000000002 */
[----:B------:R-:W-:Y:S01]  /*3300*/  IMAD.U32 R3, R3, 0x10000, RZ ;  /* 0x0001000003037824 */ /* 0x000fe200078e00ff */
[----:B------:R-:W-:-:S02]  /*3310*/  SHF.L.U32 R72, R80, 0x10, RZ ;  /* 0x0000001050487819 */ /* 0x000fc400000006ff */
[----:B------:R-:W-:Y:S02]  /*3320*/  SHF.L.U32 R73, R74, 0x10, RZ ;  /* 0x000000104a497819 */ /* 0x000fe400000006ff */
[----:B------:R-:W-:Y:S01]  /*3330*/  SHF.L.U32 R0, R0, 0x10, RZ ;  /* 0x0000001000007819 */ /* 0x000fe200000006ff */
[--C-:B------:R-:W-:Y:S01]  /*3340*/  FADD.FTZ R78, R72, R3.reuse ;  /* 0x00000003484e7221 */ /* 0x100fe20000010000 */
        /* <DEDUP_REMOVED lines=16> */
[----:B------:R-:W-:Y:S01]  /*3450*/  FADD.FTZ R79, R74, R79 ;  /* 0x0000004f4a4f7221 */ /* 0x000fe20000010000 */
[----:B------:R-:W-:Y:S01]  /*3460*/  SHF.L.U32 R3, R0, 0x10, RZ ;  /* 0x0000001000037819 */ /* 0x000fe200000006ff */
[----:B------:R-:W-:Y:S01]  /*3470*/  FADD.FTZ R78, R78, R77 ;  /* 0x0000004d4e4e7221 */ /* 0x000fe20000010000 */
[----:B------:R-:W-:Y:S01]  /*3480*/  F2FP.BF16.F32.PACK_AB R74, R80, R85 ;  /* 0x00000055504a723e */ /* 0x000fe200000010ff */
[----:B------:R-:W-:-:S02]  /*3490*/  FADD.FTZ R82, R82, R73 ;  /* 0x0000004952527221 */ /* 0x000fc40000010000 */
[----:B------:R-:W-:Y:S01]  /*34a0*/  FADD.FTZ R84, R84, R3 ;  /* 0x0000000354547221 */ /* 0x000fe20000010000 */
[----:B------:R-:W-:Y:S02]  /*34b0*/  F2FP.BF16.F32.PACK_AB R75, R78, R79 ;  /* 0x0000004f4e4b723e */ /* 0x000fe400000010ff */
[----:B------:R-:W-:Y:S02]  /*34c0*/  F2FP.BF16.F32.PACK_AB R73, R82, R83 ;  /* 0x000000535249723e */ /* 0x000fe400000010ff */
[----:B------:R-:W-:-:S07]  /*34d0*/  F2FP.BF16.F32.PACK_AB R72, R84, R81 ;  /* 0x000000515448723e */ /* 0x000fce00000010ff */
.L_x_61:
[----:B------:R-:W-:Y:S01]  /*34e0*/  FADD.FTZ R3, RZ, R87 ;  /* 0x00000057ff037221 */ /* 0x000fe20000010000 */
[----:B------:R-:W-:Y:S03]  /*34f0*/  BSSY.RECONVERGENT B0, `(.L_x_63) ;  /* 0x0000082000007945 */ /* 0x000fe60003800200 */
[----:B------:R-:W-:-:S04]  /*3500*/  FADD.FTZ R0, R3, R92 ;  /* 0x0000005c03007221 */ /* 0x000fc80000010000 */
        /* <DEDUP_REMOVED lines=29> */
[----:B------:R-:W-:-:S05]  /*36e0*/  FADD.FTZ R3, R3, R78 ;  /* 0x0000004e03037221 */ /* 0x000fca0000010000 */
        /* <DEDUP_REMOVED lines=10> */
[----:B------:R-:W-:-:S04]  /*3790*/  FMUL.FTZ R2, R0, 0.0009765625 ;  /* 0x3a80000000027820 */ /* 0x000fc80000410000 */
[C---:B------:R-:W-:Y:S01]  /*37a0*/  FADD.FTZ R0, -R2.reuse, R87 ;  /* 0x0000005702007221 */ /* 0x040fe20000010100 */
[C---:B------:R-:W-:Y:S01]  /*37b0*/  FADD.FTZ R3, -R2.reuse, R92 ;  /* 0x0000005c02037221 */ /* 0x040fe20000010100 */
[C---:B------:R-:W-:Y:S01]  /*37c0*/  FADD.FTZ R189, -R2.reuse, R89 ;  /* 0x0000005902bd7221 */ /* 0x040fe20000010100 */
[----:B------:R-:W-:Y:S01]  /*37d0*/  FADD.FTZ R77, -R2, R93 ;  /* 0x0000005d024d7221 */ /* 0x000fe20000010100 */
[----:B------:R-:W-:-:S04]  /*37e0*/  FFMA.FTZ R0, R0, R0, RZ ;  /* 0x0000000000007223 */ /* 0x000fc800000100ff */
[----:B------:R-:W-:Y:S01]  /*37f0*/  FFMA.FTZ R0, R3, R3, R0 ;  /* 0x0000000303007223 */ /* 0x000fe20000010000 */
[----:B------:R-:W-:-:S03]  /*3800*/  FADD.FTZ R3, -R2, R90 ;  /* 0x0000005a02037221 */ /* 0x000fc60000010100 */
[----:B------:R-:W-:-:S04]  /*3810*/  FFMA.FTZ R0, R189, R189, R0 ;  /* 0x000000bdbd007223 */ /* 0x000fc80000010000 */
[----:B------:R-:W-:Y:S01]  /*3820*/  FFMA.FTZ R0, R3, R3, R0 ;  /* 0x0000000303007223 */ /* 0x000fe20000010000 */
[----:B------:R-:W-:-:S03]  /*3830*/  FADD.FTZ R3, -R2, R86 ;  /* 0x0000005602037221 */ /* 0x000fc60000010100 */
        /* <DEDUP_REMOVED lines=52> */
[----:B------:R-:W-:-:S04]  /*3b80*/  FFMA.FTZ R0, R77, R77, R0 ;  /* 0x0000004d4d007223 */ /* 0x000fc80000010000 */
[----:B------:R-:W-:-:S05]  /*3b90*/  FFMA.FTZ R3, R3, R3, R0 ;  /* 0x0000000303037223 */ /* 0x000fca0000010000 */
[----:B------:R-:W0:Y:S02]  /*3ba0*/  SHFL.BFLY PT, R0, R3, 0x1, 0x1f ;  /* 0x0c201f0003007f89 */ /* 0x000e2400000e0000 */
[----:B0-----:R-:W-:Y:S02]  /*3bb0*/  FADD.FTZ R180, R3, R0 ;  /* 0x0000000003b47221 */ /* 0x001fe40000010000 */
[----:B------:R-:W0:Y:S03]  /*3bc0*/  S2R R0, SR_TID.X ;  /* 0x0000000000007919 */ /* 0x000e260000002100 */
[----:B------:R-:W1:Y:S02]  /*3bd0*/  SHFL.BFLY PT, R77, R180, 0x2, 0x1f ;  /* 0x0c401f00b44d7f89 */ /* 0x000e6400000e0000 */
[----:B-1----:R-:W-:Y:S01]  /*3be0*/  FADD.FTZ R182, R180, R77 ;  /* 0x0000004db4b67221 */ /* 0x002fe20000010000 */
[----:B0-----:R-:W-:-:S04]  /*3bf0*/  LOP3.LUT P2, RZ, R0, 0x1f, RZ, 0xc0, !PT ;  /* 0x0000001f00ff7812 */ /* 0x001fc8000784c0ff */
[----:B------:R-:W0:Y:S02]  /*3c00*/  SHFL.BFLY PT, R77, R182, 0x4, 0x1f ;  /* 0x0c801f00b64d7f89 */ /* 0x000e2400000e0000 */
[----:B0-----:R-:W-:Y:S02]  /*3c10*/  FADD.FTZ R184, R182, R77 ;  /* 0x0000004db6b87221 */ /* 0x001fe40000010000 */
[----:B------:R-:W0:Y:S03]  /*3c20*/  @P0 LDC.64 R76, c[0x0][0x3a8] ;  /* 0x0000ea00ff4c0b82 */ /* 0x000e260000000a00 */
[----:B------:R-:W1:Y:S01]  /*3c30*/  SHFL.BFLY PT, R187, R184, 0x8, 0x1f ;  /* 0x0d001f00b8bb7f89 */ /* 0x000e6200000e0000 */
[----:B0-----:R-:W-:-:S04]  /*3c40*/  @P0 IMAD.WIDE.U32 R76, R91, 0x10, R76 ;  /* 0x000000105b4c0825 */ /* 0x001fc800078e004c */
[----:B-1----:R-:W-:Y:S01]  /*3c50*/  FADD.FTZ R187, R184, R187 ;  /* 0x000000bbb8bb7221 */ /* 0x002fe20000010000 */
[----:B------:R-:W-:Y:S04]  /*3c60*/  @P0 STG.E.128 desc[UR6][R76.64], R72 ;  /* 0x000000484c000986 */ /* 0x000fe8000c101d06 */
        /* <DEDUP_REMOVED lines=10> */
.L_x_64:
[----:B------:R-:W-:Y:S05]  /*3d10*/  BSYNC.RECONVERGENT B0 ;  /* 0x0000000000007941 */ /* 0x000fea0003800200 */
.L_x_63:
[----:B0-----:R-:W-:Y:S01]  /*3d20*/  LOP3.LUT R2, R0, 0x1f, RZ, 0xc0, !PT ;  /* 0x0000001f00027812 */ /* 0x001fe200078ec0ff */
[----:B------:R-:W-:Y:S01]  /*3d30*/  BAR.SYNC.DEFER_BLOCKING 0x0 ;  /* 0x0000000000007b1d */ /* 0x000fe20000010000 */
[----:B------:R-:W-:Y:S02]  /*3d40*/  IMAD.MOV.U32 R76, RZ, RZ, RZ ;  /* 0x000000ffff4c7224 */ /* 0x000fe400078e00ff */
[----:B------:R-:W-:Y:S02]  /*3d50*/  ISETP.GT.U32.AND P2, PT, R2, 0x7, PT ;  /* 0x000000070200780c */ /* 0x000fe40003f44070 */
[----:B------:R-:W-:Y:S01]  /*3d60*/  CS2R R2, SRZ ;  /* 0x0000000000027805 */ /* 0x000fe2000001ff00 */
[----:B------:R-:W-:Y:S10]  /*3d70*/  BSSY.RECONVERGENT B0, `(.L_x_65) ;  /* 0x000000a000007945 */ /* 0x000ff40003800200 */
[----:B------:R-:W-:Y:S05]  /*3d80*/  @P2 BRA `(.L_x_66) ;  /* 0x0000000000202947 */ /* 0x000fea0003800000 */
[----:B------:R-:W0:Y:S01]  /*3d90*/  S2UR UR5, SR_CgaCtaId ;  /* 0x00000000000579c3 */ /* 0x000e220000008800 */
[----:B------:R-:W-:Y:S01]  /*3da0*/  UMOV UR4, 0x400 ;  /* 0x0000040000047882 */ /* 0x000fe20000000000 */
[----:B------:R-:W-:Y:S01]  /*3db0*/  SHF.L.U32 R2, R0, 0x3, RZ ;  /* 0x0000000300027819 */ /* 0x000fe200000006ff */
[----:B------:R-:W-:-:S03]  /*3dc0*/  HFMA2 R76, -RZ, RZ, 0, 6.103515625e-05 ;  /* 0x00000400ff4c7431 */ /* 0x000fc600000001ff */
[----:B------:R-:W-:Y:S01]  /*3dd0*/  LOP3.LUT R2, R2, 0xf8, RZ, 0xc0, !PT ;  /* 0x000000f802027812 */ /* 0x000fe200078ec0ff */
[----:B0-----:R-:W-:-:S04]  /*3de0*/  ULEA UR4, UR5, UR4, 0x18 ;  /* 0x0000000405047291 */ /* 0x001fc8000f8ec0ff */
[----:B------:R-:W-:-:S09]  /*3df0*/  @UP1 UIADD3 UR4, UPT, UPT, UR4, 0x40, URZ ;  /* 0x0000004004041890 */ /* 0x000fd2000fffe0ff */
[----:B------:R-:W0:Y:S03]  /*3e00*/  LDS.64 R2, [R2+UR4] ;  /* 0x0000000402027984 */ /* 0x000e260008000a00 */
.L_x_66:
[----:B------:R-:W-:Y:S05]  /*3e10*/  BSYNC.RECONVERGENT B0 ;  /* 0x0000000000007941 */ /* 0x000fea0003800200 */
.L_x_65:
[----:B------:R-:W1:Y:S01]  /*3e20*/  SHFL.DOWN PT, R77, R76, 0x4, 0x1f ;  /* 0x08801f004c4d7f89 */ /* 0x000e6200000e0000 */
[----:B------:R-:W-:Y:S01]  /*3e30*/  ISETP.NE.AND P2, PT, R0, RZ, PT ;  /* 0x000000ff0000720c */ /* 0x000fe20003f45270 */
[----:B------:R-:W-:Y:S01]  /*3e40*/  IMAD.U32 R217, R10, 0x10000, RZ ;  /* 0x000100000ad97824 */ /* 0x000fe200078e00ff */
[----:B------:R-:W-:Y:S01]  /*3e50*/  ISETP.NE.AND P3, PT, RZ, UR9, PT ;  /* 0x00000009ff007c0c */ /* 0x000fe2000bf65270 */
[----:B0-----:R-:W0:Y:S01]  /*3e60*/  SHFL.DOWN PT, R187, R2, 0x4, 0x1f ;  /* 0x08801f0002bb7f89 */ /* 0x001e2200000e0000 */
[----:B------:R-:W-:Y:S01]  /*3e70*/  SHF.L.U32 R213, R23, 0x10, RZ ;  /* 0x0000001017d57819 */ /* 0x000fe200000006ff */
[----:B------:R-:W-:Y:S01]  /*3e80*/  IMAD.U32 R197, R148, 0x10000, RZ ;  /* 0x0001000094c57824 */ /* 0x000fe200078e00ff */
[----:B------:R-:W-:Y:S01]  /*3e90*/  SHF.L.U32 R215, R9, 0x10, RZ ;  /* 0x0000001009d77819 */ /* 0x000fe200000006ff */
[----:B------:R-:W2:Y:S01]  /*3ea0*/  SHFL.DOWN PT, R180, R3, 0x4, 0x1f ;  /* 0x08801f0003b47f89 */ /* 0x000ea200000e0000 */
[----:B------:R-:W-:Y:S01]  /*3eb0*/  SHF.L.U32 R220, R154, 0x10, RZ ;  /* 0x000000109adc7819 */ /* 0x000fe200000006ff */
[----:B------:R-:W-:Y:S01]  /*3ec0*/  IMAD.U32 R207, R134, 0x10000, RZ ;  /* 0x0001000086cf7824 */ /* 0x000fe200078e00ff */
[----:B------:R-:W-:Y:S01]  /*3ed0*/  SHF.L.U32 R219, R11, 0x10, RZ ;  /* 0x000000100bdb7819 */ /* 0x000fe200000006ff */
[----:B------:R-:W-:Y:S01]  /*3ee0*/  IMAD.U32 R223, R19, 0x10000, RZ ;  /* 0x0001000013df7824 */ /* 0x000fe200078e00ff */
[----:B------:R-:W-:Y:S01]  /*3ef0*/  SHF.L.U32 R205, R144, 0x10, RZ ;  /* 0x0000001090cd7819 */ /* 0x000fe200000006ff */
[----:B------:R-:W-:Y:S01]  /*3f00*/  UPLOP3.LUT UP1, UPT, UPT, UPT, UP1, 0x40, 0x4 ;  /* 0x000000000004789c */ /* 0x000fe20003f2e810 */
[----:B------:R-:W-:-:S02]  /*3f10*/  SHF.L.U32 R209, R130, 0x10, RZ ;  /* 0x0000001082d17819 */ /* 0x000fc400000006ff */
[----:B------:R-:W-:Y:S02]  /*3f20*/  SHF.L.U32 R201, R128, 0x10, RZ ;  /* 0x0000001080c97819 */ /* 0x000fe400000006ff */
[----:B------:R-:W-:Y:S02]  /*3f30*/  SHF.L.U32 R221, R116, 0x10, RZ ;  /* 0x0000001074dd7819 */ /* 0x000fe400000006ff */
[----:B------:R-:W-:Y:S02]  /*3f40*/  SHF.L.U32 R203, R18, 0x10, RZ ;  /* 0x0000001012cb7819 */ /* 0x000fe400000006ff */
[----:B------:R-:W-:Y:S01]  /*3f50*/  SHF.L.U32 R211, R38, 0x10, RZ ;  /* 0x0000001026d37819 */ /* 0x000fe200000006ff */
[----:B-1----:R-:W-:Y:S01]  /*3f60*/  IMAD.IADD R182, R77, 0x1, R76 ;  /* 0x000000014db67824 */ /* 0x002fe200078e024c */
[----:B------:R-:W-:Y:S02]  /*3f70*/  I2FP.F32.S32 R188, R77 ;  /* 0x0000004d00bc7245 */ /* 0x000fe40000201400 */
[----:B------:R-:W-:-:S02]  /*3f80*/  I2FP.F32.U32 R77, R76 ;  /* 0x0000004c004d7245 */ /* 0x000fc40000201000 */
[----:B------:R-:W-:Y:S01]  /*3f90*/  I2FP.F32.S32 R184, R182 ;  /* 0x000000b600b87245 */ /* 0x000fe20000201400 */
[----:B------:R-:W1:Y:S01]  /*3fa0*/  SHFL.DOWN PT, R191, R182, 0x2, 0x1f ;  /* 0x08401f00b6bf7f89 */ /* 0x000e6200000e0000 */
[C---:B0-----:R-:W-:Y:S01]  /*3fb0*/  FMUL.FTZ R190, R187.reuse, R188 ;  /* 0x000000bcbbbe7220 */ /* 0x041fe20000410000 */
[----:B------:R-:W-:Y:S01]  /*3fc0*/  FADD.FTZ R187, -R187, R2 ;  /* 0x00000002bbbb7221 */ /* 0x000fe20000010100 */
[----:B------:R-:W0:Y:S01]  /*3fd0*/  MUFU.RCP R186, R184 ;  /* 0x000000b800ba7308 */ /* 0x000e220000001000 */
[----:B--2---:R-:W-:Y:S01]  /*3fe0*/  FADD.FTZ R3, R180, R3 ;  /* 0x00000003b4037221 */ /* 0x004fe20000010000 */
[----:B------:R-:W-:Y:S01]  /*3ff0*/  FFMA.FTZ R189, R77, R2, R190 ;  /* 0x000000024dbd7223 */ /* 0x000fe200000100be */
[----:B------:R-:W-:Y:S01]  /*4000*/  FMUL.FTZ R187, R187, R187 ;  /* 0x000000bbbbbb7220 */ /* 0x000fe20000410000 */
[----:B------:R-:W-:-:S03]  /*4010*/  SHF.L.U32 R225, R39, 0x10, RZ ;  /* 0x0000001027e17819 */ /* 0x000fc600000006ff */
        /* <DEDUP_REMOVED lines=14> */
[----:B------:R-:W-:-:S03]  /*4100*/  FMUL.FTZ R187, R2, R2 ;  /* 0x0000000202bb7220 */ /* 0x000fc60000410000 */
[----:B--2---:R-:W-:Y:S01]  /*4110*/  FMUL.FTZ R2, R180, R189 ;  /* 0x000000bdb4027220 */ /* 0x004fe20000410000 */
[----:B------:R-:W-:Y:S01]  /*4120*/  FMUL.FTZ R184, R184, R187 ;  /* 0x000000bbb8b87220 */ /* 0x000fe20000410000 */
[----:B-1----:R-:W-:Y:S01]  /*4130*/  FADD.FTZ R187, R3, R76 ;  /* 0x0000004c03bb7221 */ /* 0x002fe20000010000 */
[----:B---3--:R-:W-:Y:S02]  /*4140*/  IADD3 R182, PT, PT, R182, R193, RZ ;  /* 0x000000c1b6b67210 */ /* 0x008fe40007ffe0ff */
[----:B------:R-:W0:Y:S01]  /*4150*/  SHFL.DOWN PT, R189, R2, 0x1, 0x1f ;  /* 0x08201f0002bd7f89 */ /* 0x000e2200000e0000 */
[----:B------:R-:W-:Y:S01]  /*4160*/  FMUL.FTZ R184, R184, R191 ;  /* 0x000000bfb8b87220 */ /* 0x000fe20000410000 */
[----:B------:R-:W-:Y:S02]  /*4170*/  I2FP.F32.S32 R182, R182 ;  /* 0x000000b600b67245 */ /* 0x000fe40000201400 */
[----:B------:R-:W-:Y:S01]  /*4180*/  I2FP.F32.S32 R193, R193 ;  /* 0x000000c100c17245 */ /* 0x000fe20000201400 */
[----:B------:R-:W-:Y:S01]  /*4190*/  FFMA.FTZ R184, R180, R184, R187 ;  /* 0x000000b8b4b87223 */ /* 0x000fe200000100bb */
[----:B------:R-:W-:-:S02]  /*41a0*/  SHF.L.U32 R191, R48, 0x10, RZ ;  /* 0x0000001030bf7819 */ /* 0x000fc400000006ff */
[----:B------:R-:W1:Y:S02]  /*41b0*/  MUFU.RCP R182, R182 ;  /* 0x000000b600b67308 */ /* 0x000e640000001000 */
[----:B------:R-:W2:Y:S01]  /*41c0*/  SHFL.DOWN PT, R3, R184, 0x1, 0x1f ;  /* 0x08201f00b8037f89 */ /* 0x000ea200000e0000 */
[----:B0-----:R-:W-:Y:S01]  /*41d0*/  FADD.FTZ R76, R2, -R189 ;  /* 0x800000bd024c7221 */ /* 0x001fe20000010000 */
[----:B------:R-:W-:-:S03]  /*41e0*/  FMUL.FTZ R180, R189, R193 ;  /* 0x000000c1bdb47220 */ /* 0x000fc60000410000 */
[----:B------:R-:W-:Y:S01]  /*41f0*/  FMUL.FTZ R76, R76, R76 ;  /* 0x0000004c4c4c7220 */ /* 0x000fe20000410000 */
[----:B------:R-:W-:-:S03]  /*4200*/  FFMA.FTZ R187, R77, R2, R180 ;  /* 0x000000024dbb7223 */ /* 0x000fc600000100b4 */
[----:B------:R-:W-:Y:S01]  /*4210*/  FMUL.FTZ R76, R77, R76 ;  /* 0x0000004c4d4c7220 */ /* 0x000fe20000410000 */
[----:B-1----:R-:W-:Y:S01]  /*4220*/  FMUL.FTZ R187, R182, R187 ;  /* 0x000000bbb6bb7220 */ /* 0x002fe20000410000 */
[----:B--2---:R-:W-:Y:S02]  /*4230*/  FADD.FTZ R3, R184, R3 ;  /* 0x00000003b8037221 */ /* 0x004fe40000010000 */
[----:B------:R-:W-:Y:S02]  /*4240*/  FMUL.FTZ R76, R76, R193 ;  /* 0x000000c14c4c7220 */ /* 0x000fe40000410000 */
[----:B------:R0:W1:Y:S02]  /*4250*/  SHFL.IDX PT, R193, R187, RZ, 0x1f ;  /* 0x00001fffbbc17589 */ /* 0x00006400000e0000 */
[----:B------:R-:W-:Y:S02]  /*4260*/  FFMA.FTZ R76, R182, R76, R3 ;  /* 0x0000004cb64c7223 */ /* 0x000fe40000010003 */
[----:B------:R-:W2:Y:S03]  /*4270*/  LDC R182, c[0x0][0x448] ;  /* 0x00011200ffb67b82 */ /* 0x000ea60000000800 */
[----:B------:R-:W2:Y:S01]  /*4280*/  SHFL.IDX PT, R189, R76, RZ, 0x1f ;  /* 0x00001fff4cbd7589 */ /* 0x000ea200000e0000 */
[----:B0-----:R-:W-:-:S04]  /*4290*/  IMAD.U32 R187, R108, 0x10000, RZ ;  /* 0x000100006cbb7824 */ /* 0x001fc800078e00ff */
[----:B------:R-:W0:Y:S01]  /*42a0*/  @!P2 LDC.64 R2, c[0x0][0x3c0] ;  /* 0x0000f000ff02ab82 */ /* 0x000e220000000a00 */
[----:B-1----:R-:W-:-:S05]  /*42b0*/  FMUL.FTZ R77, R193, R193 ;  /* 0x000000c1c14d7220 */ /* 0x002fca0000410000 */
[----:B------:R-:W-:Y:S01]  /*42c0*/  FSEL R180, R77, RZ, P3 ;  /* 0x000000ff4db47208 */ /* 0x000fe20001800000 */
[----:B--2---:R-:W-:Y:S01]  /*42d0*/  FFMA.FTZ R77, R189, UR10, R182 ;  /* 0x0000000abd4d7c23 */ /* 0x004fe200080100b6 */
[----:B------:R-:W-:-:S03]  /*42e0*/  FSEL R189, R193, RZ, !P3 ;  /* 0x000000ffc1bd7208 */ /* 0x000fc60005800000 */
[----:B------:R-:W-:Y:S01]  /*42f0*/  FADD.FTZ R77, R77, R180 ;  /* 0x000000b44d4d7221 */ /* 0x000fe20000010000 */
[----:B0-----:R-:W-:-:S04]  /*4300*/  @!P2 IMAD.WIDE R2, R104, 0x4, R2 ;  /* 0x000000046802a825 */ /* 0x001fc800078e0202 */
[C---:B------:R-:W-:Y:S01]  /*4310*/  FADD.FTZ R76, -R189.reuse, R87 ;  /* 0x00000057bd4c7221 */ /* 0x040fe20000010100 */
[C---:B------:R-:W-:Y:S01]  /*4320*/  FADD.FTZ R206, -R189.reuse, R92 ;  /* 0x0000005cbdce7221 */ /* 0x040fe20000010100 */
[----:B------:R0:W1:Y:S01]  /*4330*/  MUFU.RSQ R195, R77 ;  /* 0x0000004d00c37308 */ /* 0x0000620000001400 */
[C---:B------:R-:W-:Y:S01]  /*4340*/  FADD.FTZ R216, -R189.reuse, R88 ;  /* 0x00000058bdd87221 */ /* 0x040fe20000010100 */
[C---:B------:R-:W-:Y:S01]  /*4350*/  FADD.FTZ R186, -R189.reuse, R98 ;  /* 0x00000062bdba7221 */ /* 0x040fe20000010100 */
[C---:B------:R-:W-:Y:S01]  /*4360*/  FADD.FTZ R208, -R189.reuse, R89 ;  /* 0x00000059bdd07221 */ /* 0x040fe20000010100 */
[C---:B------:R-:W-:Y:S01]  /*4370*/  FADD.FTZ R98, -R189.reuse, R81 ;  /* 0x00000051bd627221 */ /* 0x040fe20000010100 */
[C---:B------:R-:W-:Y:S01]  /*4380*/  FADD.FTZ R88, -R189.reuse, R82 ;  /* 0x00000052bd587221 */ /* 0x040fe20000010100 */
[C---:B------:R-:W-:Y:S01]  /*4390*/  FADD.FTZ R82, -R189.reuse, R80 ;  /* 0x00000050bd527221 */ /* 0x040fe20000010100 */
[----:B------:R-:W-:Y:S01]  /*43a0*/  SHF.L.U32 R81, R20, 0x10, RZ ;  /* 0x0000001014517819 */ /* 0x000fe200000006ff */
[C---:B------:R-:W-:Y:S01]  /*43b0*/  FADD.FTZ R214, -R189.reuse, R86 ;  /* 0x00000056bdd67221 */ /* 0x040fe20000010100 */
[C---:B------:R-:W-:Y:S01]  /*43c0*/  FADD.FTZ R194, -R189.reuse, R96 ;  /* 0x00000060bdc27221 */ /* 0x040fe20000010100 */
[----:B------:R-:W-:Y:S01]  /*43d0*/  FADD.FTZ R92, -R189, R85 ;  /* 0x00000055bd5c7221 */ /* 0x000fe20000010100 */
[----:B0-----:R-:W-:Y:S01]  /*43e0*/  IMAD.U32 R77, R64, 0x10000, RZ ;  /* 0x00010000404d7824 */ /* 0x001fe200078e00ff */
[----:B------:R-:W-:Y:S01]  /*43f0*/  SHF.L.U32 R80, R171, 0x10, RZ ;  /* 0x00000010ab507819 */ /* 0x000fe200000006ff */
[C---:B------:R-:W-:Y:S01]  /*4400*/  FADD.FTZ R96, -R189.reuse, R83 ;  /* 0x00000053bd607221 */ /* 0x040fe20000010100 */
[----:B------:R-:W-:Y:S01]  /*4410*/  FADD.FTZ R86, -R189, R79 ;  /* 0x0000004fbd567221 */ /* 0x000fe20000010100 */
[----:B------:R-:W-:Y:S01]  /*4420*/  IMAD.U32 R85, R172, 0x10000, RZ ;  /* 0x00010000ac557824 */ /* 0x000fe200078e00ff */
[----:B------:R-:W-:Y:S01]  /*4430*/  SHF.L.U32 R87, R109, 0x10, RZ ;  /* 0x000000106d577819 */ /* 0x000fe200000006ff */
[----:B------:R-:W-:Y:S01]  /*4440*/  FADD.FTZ R190, -R189, R94 ;  /* 0x0000005ebdbe7221 */ /* 0x000fe20000010100 */
[C---:B-1----:R-:W-:Y:S01]  /*4450*/  FMUL.FTZ R76, R195.reuse, R76 ;  /* 0x0000004cc34c7220 */ /* 0x042fe20000410000 */
[----:B------:R-:W-:Y:S01]  /*4460*/  FMUL.FTZ R206, R195, R206 ;  /* 0x000000cec3ce7220 */ /* 0x000fe20000410000 */
[----:B------:R-:W-:Y:S01]  /*4470*/  SHF.L.U32 R79, R174, 0x10, RZ ;  /* 0x00000010ae4f7819 */ /* 0x000fe200000006ff */
[----:B------:R-:W-:Y:S01]  /*4480*/  IMAD.U32 R89, R49, 0x10000, RZ ;  /* 0x0001000031597824 */ /* 0x000fe200078e00ff */
[----:B------:R-:W-:Y:S01]  /*4490*/  SHF.L.U32 R83, R173, 0x10, RZ ;  /* 0x00000010ad537819 */ /* 0x000fe200000006ff */
[----:B------:R-:W-:Y:S01]  /*44a0*/  FMUL.FTZ R208, R195, R208 ;  /* 0x000000d0c3d07220 */ /* 0x000fe20000410000 */
[C---:B------:R-:W-:Y:S01]  /*44b0*/  FADD.FTZ R94, -R189.reuse, R84 ;  /* 0x00000054bd5e7221 */ /* 0x040fe20000010100 */
[C---:B------:R-:W-:Y:S01]  /*44c0*/  FADD.FTZ R210, -R189.reuse, R90 ;  /* 0x0000005abdd27221 */ /* 0x040fe20000010100 */
[C---:B------:R-:W-:Y:S01]  /*44d0*/  FFMA.FTZ R84, R76.reuse, R187, R191 ;  /* 0x000000bb4c547223 */ /* 0x040fe200000100bf */
[----:B------:R-:W-:Y:S01]  /*44e0*/  FFMA.FTZ R81, R76, R81, R77 ;  /* 0x000000514c517223 */ /* 0x000fe2000001004d */
[----:B------:R-:W-:Y:S01]  /*44f0*/  FFMA.FTZ R76, R206, R85, R80 ;  /* 0x00000055ce4c7223 */ /* 0x000fe20000010050 */
[C---:B------:R-:W-:Y:S01]  /*4500*/  FADD.FTZ R212, -R189.reuse, R93 ;  /* 0x0000005dbdd47221 */ /* 0x040fe20000010100 */
[----:B------:R-:W-:Y:S01]  /*4510*/  FFMA.FTZ R85, R208, R87, R89 ;  /* 0x00000057d0557223 */ /* 0x000fe20000010059 */
[----:B------:R-:W-:Y:S01]  /*4520*/  FADD.FTZ R90, -R189, R100 ;  /* 0x00000064bd5a7221 */ /* 0x000fe20000010100 */
[----:B------:R0:W-:Y:S01]  /*4530*/  @!P2 STG.E desc[UR6][R2.64], R193 ;  /* 0x000000c10200a986 */ /* 0x0001e2000c101906 */
[----:B------:R-:W-:Y:S01]  /*4540*/  FFMA.FTZ R79, R206, R79, R83 ;  /* 0x0000004fce4f7223 */ /* 0x000fe20000010053 */
[----:B------:R-:W-:Y:S01]  /*4550*/  SHF.L.U32 R87, R169, 0x10, RZ ;  /* 0x00000010a9577819 */ /* 0x000fe200000006ff */
[----:B------:R-:W-:Y:S01]  /*4560*/  FADD.FTZ R202, -R189, R97 ;  /* 0x00000061bdca7221 */ /* 0x000fe20000010100 */
[----:B------:R-:W-:Y:S01]  /*4570*/  SHF.L.U32 R77, R21, 0x10, RZ ;  /* 0x00000010154d7819 */ /* 0x000fe200000006ff */
[----:B------:R-:W-:Y:S01]  /*4580*/  IMAD.U32 R83, R170, 0x10000, RZ ;  /* 0x00010000aa537824 */ /* 0x000fe200078e00ff */
[----:B------:R-:W-:Y:S01]  /*4590*/  SHF.L.U32 R89, R168, 0x10, RZ ;  /* 0x00000010a8597819 */ /* 0x000fe200000006ff */
[C---:B------:R-:W-:Y:S01]  /*45a0*/  FMUL.FTZ R100, R195.reuse, R210 ;  /* 0x000000d2c3647220 */ /* 0x040fe20000410000 */
[----:B------:R-:W-:Y:S01]  /*45b0*/  SHF.L.U32 R93, R110, 0x10, RZ ;  /* 0x000000106e5d7819 */ /* 0x000fe200000006ff */
[----:B------:R-:W-:Y:S01]  /*45c0*/  FMUL.FTZ R212, R195, R212 ;  /* 0x000000d4c3d47220 */ /* 0x000fe20000410000 */
[----:B------:R-:W-:Y:S01]  /*45d0*/  SHF.L.U32 R97, R50, 0x10, RZ ;  /* 0x0000001032617819 */ /* 0x000fe200000006ff */
[----:B------:R-:W-:Y:S01]  /*45e0*/  FFMA.FTZ R210, R100, R83, R87 ;  /* 0x0000005364d27223 */ /* 0x000fe20000010057 */
[----:B0-----:R-:W-:Y:S01]  /*45f0*/  SHF.L.U32 R3, R65, 0x10, RZ ;  /* 0x0000001041037819 */ /* 0x001fe200000006ff */
[----:B------:R-:W-:Y:S01]  /*4600*/  IMAD.U32 R2, R167, 0x10000, RZ ;  /* 0x00010000a7027824 */ /* 0x000fe200078e00ff */
[----:B------:R-:W-:Y:S01]  /*4610*/  SHF.L.U32 R87, R166, 0x10, RZ ;  /* 0x00000010a6577819 */ /* 0x000fe200000006ff */
[----:B------:R-:W-:Y:S01]  /*4620*/  IMAD.U32 R83, R22, 0x10000, RZ ;  /* 0x0001000016537824 */ /* 0x000fe200078e00ff */
[----:B------:R-:W-:Y:S01]  /*4630*/  SHF.L.U32 R80, R163, 0x10, RZ ;  /* 0x00000010a3507819 */ /* 0x000fe200000006ff */
[----:B------:R-:W-:Y:S01]  /*4640*/  FFMA.FTZ R77, R208, R77, R3 ;  /* 0x0000004dd04d7223 */ /* 0x000fe20000010003 */
[----:B------:R-:W-:Y:S01]  /*4650*/  FFMA.FTZ R100, R100, R89, R2 ;  /* 0x0000005964647223 */ /* 0x000fe20000010002 */
[----:B------:R-:W-:Y:S01]  /*4660*/  FFMA.FTZ R89, R212, R93, R97 ;  /* 0x0000005dd4597223 */ /* 0x000fe20000010061 */
[----:B------:R-:W-:Y:S01]  /*4670*/  SHF.L.U32 R3, R66, 0x10, RZ ;  /* 0x0000001042037819 */ /* 0x000fe200000006ff */
[----:B------:R-:W-:Y:S01]  /*4680*/  FADD.FTZ R200, -R189, R107 ;  /* 0x0000006bbdc87221 */ /* 0x000fe20000010100 */
[----:B------:R-:W-:Y:S01]  /*4690*/  SHF.L.U32 R97, R164, 0x10, RZ ;  /* 0x00000010a4617819 */ /* 0x000fe200000006ff */
[----:B------:R-:W-:-:S02]  /*46a0*/  IMAD.U32 R93, R165, 0x10000, RZ ;  /* 0x00010000a55d7824 */ /* 0x000fc400078e00ff */
[----:B------:R-:W-:Y:S01]  /*46b0*/  FMUL.FTZ R2, R195, R214 ;  /* 0x000000d6c3027220 */ /* 0x000fe20000410000 */
[----:B------:R-:W-:Y:S01]  /*46c0*/  FADD.FTZ R198, -R189, R103 ;  /* 0x00000067bdc67221 */ /* 0x000fe20000010100 */
[----:B------:R-:W-:Y:S01]  /*46d0*/  SHF.L.U32 R107, R51, 0x10, RZ ;  /* 0x00000010336b7819 */ /* 0x000fe200000006ff */
[----:B------:R-:W-:Y:S02]  /*46e0*/  IMAD.U32 R103, R111, 0x10000, RZ ;  /* 0x000100006f677824 */ /* 0x000fe400078e00ff */
[----:B------:R-:W-:Y:S01]  /*46f0*/  FMUL.FTZ R216, R195, R216 ;  /* 0x000000d8c3d87220 */ /* 0x000fe20000410000 */
[----:B------:R-:W-:Y:S01]  /*4700*/  FFMA.FTZ R83, R212, R83, R3 ;  /* 0x00000053d4537223 */ /* 0x000fe20000010003 */
[----:B------:R-:W-:Y:S01]  /*4710*/  FADD.FTZ R204, -R189, R175 ;  /* 0x000000afbdcc7221 */ /* 0x000fe20000010100 */
[C---:B------:R-:W-:Y:S01]  /*4720*/  FFMA.FTZ R214, R2.reuse, R87, R93 ;  /* 0x0000005702d67223 */ /* 0x040fe2000001005d */
[----:B------:R-:W-:Y:S01]  /*4730*/  FFMA.FTZ R212, R2, R97, R80 ;  /* 0x0000006102d47223 */ /* 0x000fe20000010050 */
[----:B------:R-:W-:Y:S01]  /*4740*/  SHF.L.U32 R93, R162, 0x10, RZ ;  /* 0x00000010a25d7819 */ /* 0x000fe200000006ff */
[----:B------:R-:W-:Y:S01]  /*4750*/  FFMA.FTZ R87, R216, R103, R107 ;  /* 0x00000067d8577223 */ /* 0x000fe2000001006b */
[----:B------:R-:W-:Y:S01]  /*4760*/  SHF.L.U32 R97, R161, 0x10, RZ ;  /* 0x00000010a1617819 */ /* 0x000fe200000006ff */
[----:B------:R-:W-:-:S02]  /*4770*/  IMAD.U32 R3, R67, 0x10000, RZ ;  /* 0x0001000043037824 */ /* 0x000fc400078e00ff */
[----:B------:R-:W-:Y:S01]  /*4780*/  FMUL.FTZ R202, R195, R202 ;  /* 0x000000cac3ca7220 */ /* 0x000fe20000410000 */
[----:B------:R-:W-:Y:S01]  /*4790*/  SHF.L.U32 R2, R159, 0x10, RZ ;  /* 0x000000109f027819 */ /* 0x000fe200000006ff */
[----:B------:R-:W-:Y:S01]  /*47a0*/  IMAD.U32 R103, R160, 0x10000, RZ ;  /* 0x00010000a0677824 */ /* 0x000fe200078e00ff */
[----:B------:R-:W-:Y:S01]  /*47b0*/  SHF.L.U32 R107, R8, 0x10, RZ ;  /* 0x00000010086b7819 */ /* 0x000fe200000006ff */
[----:B------:R-:W-:Y:S02]  /*47c0*/  IMAD.U32 R175, R44, 0x10000, RZ ;  /* 0x000100002caf7824 */ /* 0x000fe400078e00ff */
[----:B------:R-:W-:Y:S01]  /*47d0*/  FMUL.FTZ R204, R195, R204 ;  /* 0x000000ccc3cc7220 */ /* 0x000fe20000410000 */
[C---:B------:R-:W-:Y:S01]  /*47e0*/  FADD.FTZ R182, -R189.reuse, R176 ;  /* 0x000000b0bdb67221 */ /* 0x040fe20000010100 */
[----:B------:R-:W-:Y:S01]  /*47f0*/  FFMA.FTZ R213, R216, R213, R3 ;  /* 0x000000d5d8d57223 */ /* 0x000fe20000010003 */
[----:B------:R-:W-:Y:S01]  /*4800*/  FFMA.FTZ R218, R202, R93, R97 ;  /* 0x0000005dcada7223 */ /* 0x000fe20000010061 */
[----:B------:R-:W-:Y:S01]  /*4810*/  FADD.FTZ R176, -R189, R106 ;  /* 0x0000006abdb07221 */ /* 0x000fe20000010100 */
[----:B------:R-:W-:Y:S01]  /*4820*/  SHF.L.U32 R3, R24, 0x10, RZ ;  /* 0x0000001018037819 */ /* 0x000fe200000006ff */
[----:B------:R-:W-:Y:S01]  /*4830*/  FFMA.FTZ R216, R202, R103, R2 ;  /* 0x00000067cad87223 */ /* 0x000fe20000010002 */
[----:B------:R-:W-:Y:S01]  /*4840*/  SHF.L.U32 R93, R60, 0x10, RZ ;  /* 0x000000103c5d7819 */ /* 0x000fe200000006ff */
[----:B------:R-:W-:Y:S01]  /*4850*/  FFMA.FTZ R80, R204, R107, R175 ;  /* 0x0000006bcc507223 */ /* 0x000fe200000100af */
[----:B------:R-:W-:Y:S01]  /*4860*/  SHF.L.U32 R106, R157, 0x10, RZ ;  /* 0x000000109d6a7819 */ /* 0x000fe200000006ff */
[----:B------:R-:W-:Y:S01]  /*4870*/  IMAD.U32 R2, R158, 0x10000, RZ ;  /* 0x000100009e027824 */ /* 0x000fe200078e00ff */
[----:B------:R-:W-:Y:S01]  /*4880*/  SHF.L.U32 R202, R156, 0x10, RZ ;  /* 0x000000109cca7819 */ /* 0x000fe200000006ff */
[----:B------:R-:W-:Y:S01]  /*4890*/  FMUL.FTZ R107, R195, R90 ;  /* 0x0000005ac36b7220 */ /* 0x000fe20000410000 */
[----:B------:R-:W-:Y:S01]  /*48a0*/  IMAD.U32 R97, R155, 0x10000, RZ ;  /* 0x000100009b617824 */ /* 0x000fe200078e00ff */
[----:B------:R-:W-:Y:S01]  /*48b0*/  SHF.L.U32 R103, R45, 0x10, RZ ;  /* 0x000000102d677819 */ /* 0x000fe200000006ff */
[----:B------:R-:W-:Y:S01]  /*48c0*/  FMUL.FTZ R200, R195, R200 ;  /* 0x000000c8c3c87220 */ /* 0x000fe20000410000 */
[----:B------:R-:W-:Y:S01]  /*48d0*/  FFMA.FTZ R90, R204, R3, R93 ;  /* 0x00000003cc5a7223 */ /* 0x000fe2000001005d */
[C---:B------:R-:W-:Y:S01]  /*48e0*/  FFMA.FTZ R93, R107.reuse, R2, R106 ;  /* 0x000000026b5d7223 */ /* 0x040fe2000001006a */
[----:B------:R-:W-:Y:S01]  /*48f0*/  FFMA.FTZ R107, R107, R202, R97 ;  /* 0x000000ca6b6b7223 */ /* 0x000fe20000010061 */
[----:B------:R-:W-:Y:S01]  /*4900*/  SHF.L.U32 R97, R61, 0x10, RZ ;  /* 0x000000103d617819 */ /* 0x000fe200000006ff */
[----:B------:R-:W-:Y:S01]  /*4910*/  FFMA.FTZ R215, R200, R215, R103 ;  /* 0x000000d7c8d77223 */ /* 0x000fe20000010067 */
[----:B------:R-:W-:Y:S01]  /*4920*/  IMAD.U32 R3, R25, 0x10000, RZ ;  /* 0x0001000019037824 */ /* 0x000fe200078e00ff */
[----:B------:R-:W-:Y:S01]  /*4930*/  SHF.L.U32 R106, R152, 0x10, RZ ;  /* 0x00000010986a7819 */ /* 0x000fe200000006ff */
[----:B------:R-:W-:Y:S01]  /*4940*/  IMAD.U32 R2, R153, 0x10000, RZ ;  /* 0x0001000099027824 */ /* 0x000fe200078e00ff */
[----:B------:R-:W-:Y:S01]  /*4950*/  SHF.L.U32 R103, R151, 0x10, RZ ;  /* 0x0000001097677819 */ /* 0x000fe200000006ff */
[C---:B------:R-:W-:Y:S01]  /*4960*/  FMUL.FTZ R187, R195.reuse, R186 ;  /* 0x000000bac3bb7220 */ /* 0x040fe20000410000 */
[----:B------:R-:W-:Y:S01]  /*4970*/  SHF.L.U32 R175, R46, 0x10, RZ ;  /* 0x000000102eaf7819 */ /* 0x000fe200000006ff */
[----:B------:R-:W-:Y:S01]  /*4980*/  FMUL.FTZ R198, R195, R198 ;  /* 0x000000c6c3c67220 */ /* 0x000fe20000410000 */
[----:B------:R-:W-:Y:S01]  /*4990*/  FADD.FTZ R196, -R189, R177 ;  /* 0x000000b1bdc47221 */ /* 0x000fe20000010100 */
[----:B------:R-:W-:Y:S01]  /*49a0*/  FFMA.FTZ R186, R200, R3, R97 ;  /* 0x00000003c8ba7223 */ /* 0x000fe20000010061 */
[C---:B------:R-:W-:Y:S01]  /*49b0*/  FFMA.FTZ R220, R187.reuse, R220, R2 ;  /* 0x000000dcbbdc7223 */ /* 0x040fe20000010002 */
[----:B------:R-:W-:Y:S01]  /*49c0*/  SHF.L.U32 R3, R26, 0x10, RZ ;  /* 0x000000101a037819 */ /* 0x000fe200000006ff */
[----:B------:R-:W-:Y:S01]  /*49d0*/  FFMA.FTZ R187, R187, R106, R103 ;  /* 0x0000006abbbb7223 */ /* 0x000fe20000010067 */
[----:B------:R-:W-:Y:S01]  /*49e0*/  FFMA.FTZ R217, R198, R217, R175 ;  /* 0x000000d9c6d97223 */ /* 0x000fe200000100af */
[----:B------:R-:W-:Y:S01]  /*49f0*/  IMAD.U32 R97, R62, 0x10000, RZ ;  /* 0x000100003e617824 */ /* 0x000fe200078e00ff */
[----:B------:R-:W-:Y:S01]  /*4a00*/  SHF.L.U32 R103, R150, 0x10, RZ ;  /* 0x0000001096677819 */ /* 0x000fe200000006ff */
[----:B------:R-:W-:Y:S01]  /*4a10*/  IMAD.U32 R177, R47, 0x10000, RZ ;  /* 0x000100002fb17824 */ /* 0x000fe200078e00ff */
[----:B------:R-:W-:Y:S01]  /*4a20*/  SHF.L.U32 R175, R149, 0x10, RZ ;  /* 0x0000001095af7819 */ /* 0x000fe200000006ff */
[----:B------:R-:W-:Y:S01]  /*4a30*/  FMUL.FTZ R204, R195, R196 ;  /* 0x000000c4c3cc7220 */ /* 0x000fe20000410000 */
[----:B------:R-:W-:Y:S01]  /*4a40*/  SHF.L.U32 R2, R147, 0x10, RZ ;  /* 0x0000001093027819 */ /* 0x000fe200000006ff */
[----:B------:R-:W-:Y:S01]  /*4a50*/  FMUL.FTZ R194, R195, R194 ;  /* 0x000000c2c3c27220 */ /* 0x000fe20000410000 */
[----:B------:R-:W-:Y:S01]  /*4a60*/  FADD.FTZ R192, -R189, R179 ;  /* 0x000000b3bdc07221 */ /* 0x000fe20000010100 */
[----:B------:R-:W-:Y:S01]  /*4a70*/  FFMA.FTZ R196, R198, R3, R97 ;  /* 0x00000003c6c47223 */ /* 0x000fe20000010061 */
[----:B------:R-:W-:Y:S01]  /*4a80*/  FFMA.FTZ R219, R204, R219, R177 ;  /* 0x000000dbccdb7223 */ /* 0x000fe200000100b1 */
[----:B------:R-:W-:Y:S01]  /*4a90*/  SHF.L.U32 R3, R27, 0x10, RZ ;  /* 0x000000101b037819 */ /* 0x000fe200000006ff */
[C---:B------:R-:W-:Y:S01]  /*4aa0*/  FFMA.FTZ R222, R194.reuse, R103, R175 ;  /* 0x00000067c2de7223 */ /* 0x040fe200000100af */
[----:B------:R-:W-:Y:S01]  /*4ab0*/  SHF.L.U32 R97, R63, 0x10, RZ ;  /* 0x000000103f617819 */ /* 0x000fe200000006ff */
[----:B------:R-:W-:Y:S01]  /*4ac0*/  FFMA.FTZ R197, R194, R197, R2 ;  /* 0x000000c5c2c57223 */ /* 0x000fe20000010002 */
[----:B------:R-:W-:Y:S01]  /*4ad0*/  SHF.L.U32 R177, R12, 0x10, RZ ;  /* 0x000000100cb17819 */ /* 0x000fe200000006ff */
[----:B------:R-:W-:Y:S01]  /*4ae0*/  IMAD.U32 R2, R143, 0x10000, RZ ;  /* 0x000100008f027824 */ /* 0x000fe200078e00ff */
[----:B------:R-:W-:Y:S01]  /*4af0*/  SHF.L.U32 R179, R40, 0x10, RZ ;  /* 0x0000001028b37819 */ /* 0x000fe200000006ff */
[----:B------:R-:W-:Y:S01]  /*4b00*/  FMUL.FTZ R190, R195, R190 ;  /* 0x000000bec3be7220 */ /* 0x000fe20000410000 */
[----:B------:R-:W-:Y:S01]  /*4b10*/  SHF.L.U32 R175, R145, 0x10, RZ ;  /* 0x0000001091af7819 */ /* 0x000fe200000006ff */
[----:B------:R-:W-:Y:S01]  /*4b20*/  FMUL.FTZ R192, R195, R192 ;  /* 0x000000c0c3c07220 */ /* 0x000fe20000410000 */
[----:B------:R-:W-:-:S02]  /*4b30*/  IMAD.U32 R103, R146, 0x10000, RZ ;  /* 0x0001000092677824 */ /* 0x000fc400078e00ff */
[C---:B------:R-:W-:Y:S01]  /*4b40*/  FADD.FTZ R180, -R189.reuse, R178 ;  /* 0x000000b2bdb47221 */ /* 0x040fe20000010100 */
[----:B------:R-:W-:Y:S01]  /*4b50*/  FADD.FTZ R188, -R189, R181 ;  /* 0x000000b5bdbc7221 */ /* 0x000fe20000010100 */
[----:B------:R-:W-:Y:S01]  /*4b60*/  FFMA.FTZ R204, R204, R3, R97 ;  /* 0x00000003cccc7223 */ /* 0x000fe20000010061 */
[----:B------:R-:W-:Y:S01]  /*4b70*/  FFMA.FTZ R205, R190, R205, R2 ;  /* 0x000000cdbecd7223 */ /* 0x000fe20000010002 */
[----:B------:R-:W-:Y:S01]  /*4b80*/  FFMA.FTZ R106, R192, R177, R179 ;  /* 0x000000b1c06a7223 */ /* 0x000fe200000100b3 */
[----:B------:R-:W-:Y:S01]  /*4b90*/  SHF.L.U32 R97, R56, 0x10, RZ ;  /* 0x0000001038617819 */ /* 0x000fe200000006ff */
[----:B------:R-:W-:Y:S01]  /*4ba0*/  FFMA.FTZ R224, R190, R103, R175 ;  /* 0x00000067bee07223 */ /* 0x000fe200000100af */
[----:B------:R-:W-:Y:S01]  /*4bb0*/  IMAD.U32 R3, R28, 0x10000, RZ ;  /* 0x000100001c037824 */ /* 0x000fe200078e00ff */
[----:B------:R-:W-:Y:S01]  /*4bc0*/  SHF.L.U32 R2, R142, 0x10, RZ ;  /* 0x000000108e027819 */ /* 0x000fe200000006ff */
[----:B------:R-:W-:Y:S01]  /*4bd0*/  IMAD.U32 R190, R141, 0x10000, RZ ;  /* 0x000100008dbe7824 */ /* 0x000fe200078e00ff */
[----:B------:R-:W-:Y:S01]  /*4be0*/  SHF.L.U32 R177, R41, 0x10, RZ ;  /* 0x0000001029b17819 */ /* 0x000fe200000006ff */
[----:B------:R-:W-:Y:S01]  /*4bf0*/  IMAD.U32 R175, R13, 0x10000, RZ ;  /* 0x000100000daf7824 */ /* 0x000fe200078e00ff */
[----:B------:R-:W-:Y:S01]  /*4c00*/  SHF.L.U32 R194, R140, 0x10, RZ ;  /* 0x000000108cc27819 */ /* 0x000fe200000006ff */
[----:B------:R-:W-:Y:S01]  /*4c10*/  FMUL.FTZ R181, R195, R180 ;  /* 0x000000b4c3b57220 */ /* 0x000fe20000410000 */
[----:B------:R-:W-:Y:S01]  /*4c20*/  SHF.L.U32 R103, R139, 0x10, RZ ;  /* 0x000000108b677819 */ /* 0x000fe200000006ff */
[----:B------:R-:W-:Y:S01]  /*4c30*/  FMUL.FTZ R188, R195, R188 ;  /* 0x000000bcc3bc7220 */ /* 0x000fe20000410000 */
[C---:B------:R-:W-:Y:S01]  /*4c40*/  FADD.FTZ R184, -R189.reuse, R183 ;  /* 0x000000b7bdb87221 */ /* 0x040fe20000010100 */
[C---:B------:R-:W-:Y:S01]  /*4c50*/  FADD.FTZ R178, -R189.reuse, R185 ;  /* 0x000000b9bdb27221 */ /* 0x040fe20000010100 */
[C---:B------:R-:W-:Y:S01]  /*4c60*/  FADD.FTZ R102, -R189.reuse, R102 ;  /* 0x00000066bd667221 */ /* 0x040fe20000010100 */
[----:B------:R-:W-:Y:S01]  /*4c70*/  FADD.FTZ R78, -R189, R78 ;  /* 0x0000004ebd4e7221 */ /* 0x000fe20000010100 */
[----:B------:R-:W-:Y:S01]  /*4c80*/  FFMA.FTZ R180, R192, R3, R97 ;  /* 0x00000003c0b47223 */ /* 0x000fe20000010061 */
[C---:B------:R-:W-:Y:S01]  /*4c90*/  FFMA.FTZ R189, R181.reuse, R2, R190 ;  /* 0x00000002b5bd7223 */ /* 0x040fe200000100be */
[----:B------:R-:W-:Y:S01]  /*4ca0*/  FFMA.FTZ R192, R188, R175, R177 ;  /* 0x000000afbcc07223 */ /* 0x000fe200000100b1 */
[----:B------:R-:W-:Y:S01]  /*4cb0*/  FFMA.FTZ R181, R181, R194, R103 ;  /* 0x000000c2b5b57223 */ /* 0x000fe20000010067 */
[----:B------:R-:W-:Y:S01]  /*4cc0*/  SHF.L.U32 R3, R29, 0x10, RZ ;  /* 0x000000101d037819 */ /* 0x000fe200000006ff */
[----:B------:R-:W-:Y:S01]  /*4cd0*/  IMAD.U32 R97, R57, 0x10000, RZ ;  /* 0x0001000039617824 */ /* 0x000fe200078e00ff */
[----:B------:R-:W-:Y:S01]  /*4ce0*/  SHF.L.U32 R2, R138, 0x10, RZ ;  /* 0x000000108a027819 */ /* 0x000fe200000006ff */
[----:B------:R-:W-:Y:S01]  /*4cf0*/  FMUL.FTZ R183, R195, R182 ;  /* 0x000000b6c3b77220 */ /* 0x000fe20000410000 */
[----:B------:R-:W-:Y:S01]  /*4d00*/  SHF.L.U32 R190, R137, 0x10, RZ ;  /* 0x0000001089be7819 */ /* 0x000fe200000006ff */
[----:B------:R-:W-:Y:S01]  /*4d10*/  IMAD.U32 R177, R42, 0x10000, RZ ;  /* 0x000100002ab17824 */ /* 0x000fe200078e00ff */
[----:B------:R-:W-:Y:S01]  /*4d20*/  SHF.L.U32 R175, R14, 0x10, RZ ;  /* 0x000000100eaf7819 */ /* 0x000fe200000006ff */
[----:B------:R-:W-:Y:S01]  /*4d30*/  FMUL.FTZ R184, R195, R184 ;  /* 0x000000b8c3b87220 */ /* 0x000fe20000410000 */
[----:B------:R-:W-:Y:S01]  /*4d40*/  SHF.L.U32 R103, R135, 0x10, RZ ;  /* 0x0000001087677819 */ /* 0x000fe200000006ff */
[----:B------:R-:W-:-:S02]  /*4d50*/  IMAD.U32 R194, R136, 0x10000, RZ ;  /* 0x0001000088c27824 */ /* 0x000fc400078e00ff */
[----:B------:R-:W-:Y:S01]  /*4d60*/  FFMA.FTZ R182, R188, R3, R97 ;  /* 0x00000003bcb67223 */ /* 0x000fe20000010061 */
[C---:B------:R-:W-:Y:S01]  /*4d70*/  FFMA.FTZ R199, R183.reuse, R2, R190 ;  /* 0x00000002b7c77223 */ /* 0x040fe200000100be */
[----:B------:R-:W-:Y:S01]  /*4d80*/  FFMA.FTZ R202, R184, R175, R177 ;  /* 0x000000afb8ca7223 */ /* 0x000fe200000100b1 */
[----:B------:R-:W-:Y:S01]  /*4d90*/  FFMA.FTZ R183, R183, R194, R103 ;  /* 0x000000c2b7b77223 */ /* 0x000fe20000010067 */
[----:B------:R-:W-:Y:S01]  /*4da0*/  SHF.L.U32 R3, R30, 0x10, RZ ;  /* 0x000000101e037819 */ /* 0x000fe200000006ff */
[C---:B------:R-:W-:Y:S01]  /*4db0*/  FMUL.FTZ R178, R195.reuse, R178 ;  /* 0x000000b2c3b27220 */ /* 0x040fe20000410000 */
[----:B------:R-:W-:Y:S01]  /*4dc0*/  SHF.L.U32 R97, R58, 0x10, RZ ;  /* 0x000000103a617819 */ /* 0x000fe200000006ff */
[----:B------:R-:W-:Y:S01]  /*4dd0*/  FMUL.FTZ R176, R195, R176 ;  /* 0x000000b0c3b07220 */ /* 0x000fe20000410000 */
[----:B------:R-:W-:Y:S01]  /*4de0*/  SHF.L.U32 R175, R15, 0x10, RZ ;  /* 0x000000100faf7819 */ /* 0x000fe200000006ff */
[----:B------:R-:W-:Y:S01]  /*4df0*/  IMAD.U32 R2, R131, 0x10000, RZ ;  /* 0x0001000083027824 */ /* 0x000fe200078e00ff */
[----:B------:R-:W-:Y:S01]  /*4e00*/  SHF.L.U32 R177, R43, 0x10, RZ ;  /* 0x000000102bb17819 */ /* 0x000fe200000006ff */
[----:B------:R-:W-:Y:S01]  /*4e10*/  FFMA.FTZ R188, R184, R3, R97 ;  /* 0x00000003b8bc7223 */ /* 0x000fe20000010061 */
[----:B------:R-:W-:Y:S01]  /*4e20*/  SHF.L.U32 R103, R133, 0x10, RZ ;  /* 0x0000001085677819 */ /* 0x000fe200000006ff */
[----:B------:R-:W-:Y:S01]  /*4e30*/  IMAD.U32 R3, R31, 0x10000, RZ ;  /* 0x000100001f037824 */ /* 0x000fe200078e00ff */
[----:B------:R-:W-:Y:S01]  /*4e40*/  SHF.L.U32 R191, R132, 0x10, RZ ;  /* 0x0000001084bf7819 */ /* 0x000fe200000006ff */
[----:B------:R-:W-:Y:S01]  /*4e50*/  FFMA.FTZ R208, R178, R175, R177 ;  /* 0x000000afb2d07223 */ /* 0x000fe200000100b1 */
[----:B------:R-:W-:Y:S01]  /*4e60*/  SHF.L.U32 R97, R59, 0x10, RZ ;  /* 0x000000103b617819 */ /* 0x000fe200000006ff */
[----:B------:R-:W-:Y:S01]  /*4e70*/  FFMA.FTZ R207, R176, R207, R103 ;  /* 0x000000cfb0cf7223 */ /* 0x000fe20000010067 */
[----:B------:R-:W-:Y:S01]  /*4e80*/  SHF.L.U32 R175, R36, 0x10, RZ ;  /* 0x0000001024af7819 */ /* 0x000fe200000006ff */
[----:B------:R-:W-:-:S02]  /*4e90*/  IMAD.U32 R103, R129, 0x10000, RZ ;  /* 0x0001000081677824 */ /* 0x000fc400078e00ff */
[C---:B------:R-:W-:Y:S01]  /*4ea0*/  FMUL.FTZ R102, R195.reuse, R102 ;  /* 0x00000066c3667220 */ /* 0x040fe20000410000 */
[----:B------:R-:W-:Y:S02]  /*4eb0*/  IMAD.U32 R177, R16, 0x10000, RZ ;  /* 0x0001000010b17824 */ /* 0x000fe400078e00ff */
[----:B------:R-:W-:Y:S01]  /*4ec0*/  FMUL.FTZ R98, R195, R98 ;  /* 0x00000062c3627220 */ /* 0x000fe20000410000 */
[----:B------:R-:W-:Y:S01]  /*4ed0*/  FFMA.FTZ R191, R176, R191, R2 ;  /* 0x000000bfb0bf7223 */ /* 0x000fe20000010002 */
[----:B------:R-:W-:Y:S01]  /*4ee0*/  FFMA.FTZ R200, R178, R3, R97 ;  /* 0x00000003b2c87223 */ /* 0x000fe20000010061 */
        /* <DEDUP_REMOVED lines=11> */
[----:B------:R-:W-:Y:S01]  /*4fa0*/  FMUL.FTZ R96, R195, R96 ;  /* 0x00000060c3607220 */ /* 0x000fe20000410000 */
[----:B------:R-:W-:Y:S01]  /*4fb0*/  SHF.L.U32 R185, R17, 0x10, RZ ;  /* 0x0000001011b97819 */ /* 0x000fe200000006ff */
[----:B------:R-:W-:Y:S01]  /*4fc0*/  FFMA.FTZ R176, R94, R179, R176 ;  /* 0x000000b35eb07223 */ /* 0x000fe200000100b0 */
[----:B------:R-:W-:Y:S01]  /*4fd0*/  FFMA.FTZ R201, R102, R201, R2 ;  /* 0x000000c966c97223 */ /* 0x000fe20000010002 */
[----:B------:R-:W-:Y:S01]  /*4fe0*/  FFMA.FTZ R175, R98, R175, R3 ;  /* 0x000000af62af7223 */ /* 0x000fe20000010003 */
        /* <DEDUP_REMOVED lines=9> */
[C---:B------:R-:W-:Y:S01]  /*5080*/  FMUL.FTZ R92, R195.reuse, R92 ;  /* 0x0000005cc35c7220 */ /* 0x040fe20000410000 */
[C---:B------:R-:W-:Y:S01]  /*5090*/  FMUL.FTZ R82, R195.reuse, R82 ;  /* 0x00000052c3527220 */ /* 0x040fe20000410000 */
[----:B------:R-:W-:Y:S01]  /*50a0*/  FFMA.FTZ R194, R88, R103, R179 ;  /* 0x0000006758c27223 */ /* 0x000fe200000100b3 */
[----:B------:R-:W-:Y:S01]  /*50b0*/  FFMA.FTZ R178, R96, R3, R97 ;  /* 0x0000000360b27223 */ /* 0x000fe20000010061 */
[----:B------:R-:W-:Y:S01]  /*50c0*/  FFMA.FTZ R179, R88, R193, R2 ;  /* 0x000000c158b37223 */ /* 0x000fe20000010002 */
[----:B------:R-:W0:Y:S01]  /*50d0*/  LDC.64 R96, c[0x0][0x428] ;  /* 0x00010a00ff607b82 */ /* 0x000e220000000a00 */
[----:B------:R-:W-:Y:S01]  /*50e0*/  IMAD.U32 R103, R34, 0x10000, RZ ;  /* 0x0001000022677824 */ /* 0x000fe200078e00ff */
[----:B------:R-:W-:Y:S01]  /*50f0*/  SHF.L.U32 R193, R54, 0x10, RZ ;  /* 0x0000001036c17819 */ /* 0x000fe200000006ff */
[----:B------:R-:W-:Y:S01]  /*5100*/  FMUL.FTZ R94, R195, R86 ;  /* 0x00000056c35e7220 */ /* 0x000fe20000410000 */
[----:B------:R-:W-:Y:S01]  /*5110*/  SHF.L.U32 R88, R115, 0x10, RZ ;  /* 0x0000001073587819 */ /* 0x000fe200000006ff */
[----:B------:R-:W-:Y:S01]  /*5120*/  FFMA.FTZ R198, R92, R203, R211 ;  /* 0x000000cb5cc67223 */ /* 0x000fe200000100d3 */
[----:B------:R-:W-:Y:S01]  /*5130*/  F2FP.BF16.F32.PACK_AB R86, R214, R89 ;  /* 0x00000059d656723e */ /* 0x000fe200000010ff */
[----:B------:R-:W-:Y:S01]  /*5140*/  FFMA.FTZ R190, R92, R103, R193 ;  /* 0x000000675cbe7223 */ /* 0x000fe200000100c1 */
[----:B------:R-:W1:Y:S01]  /*5150*/  @!P2 LDC.64 R2, c[0x0][0x3c8] ;  /* 0x0000f200ff02ab82 */ /* 0x000e620000000a00 */
[----:B------:R-:W-:Y:S01]  /*5160*/  FFMA.FTZ R193, R82, R221, R88 ;  /* 0x000000dd52c17223 */ /* 0x000fe20000010058 */
[----:B------:R-:W-:Y:S01]  /*5170*/  F2FP.BF16.F32.PACK_AB R87, R218, R87 ;  /* 0x00000057da57723e */ /* 0x000fe200000010ff */
[----:B------:R-:W-:Y:S01]  /*5180*/  IMAD.U32 R211, R117, 0x10000, RZ ;  /* 0x0001000075d37824 */ /* 0x000fe200078e00ff */
[----:B------:R-:W-:Y:S01]  /*5190*/  F2FP.BF16.F32.PACK_AB R85, R210, R85 ;  /* 0x00000055d255723e */ /* 0x000fe200000010ff */
[----:B------:R-:W-:Y:S01]  /*51a0*/  FFMA.FTZ R206, R94, R223, R225 ;  /* 0x000000df5ece7223 */ /* 0x000fe200000100e1 */
[----:B------:R-:W-:Y:S01]  /*51b0*/  F2FP.BF16.F32.PACK_AB R84, R79, R84 ;  /* 0x000000544f54723e */ /* 0x000fe200000010ff */
[----:B------:R-:W-:Y:S01]  /*51c0*/  IMAD.U32 R225, R112, 0x10000, RZ ;  /* 0x0001000070e17824 */ /* 0x000fe200078e00ff */
[----:B------:R-:W2:Y:S01]  /*51d0*/  LDC.64 R102, c[0x0][0x430] ;  /* 0x00010c00ff667b82 */ /* 0x000ea20000000a00 */
[----:B------:R-:W-:Y:S01]  /*51e0*/  SHF.L.U32 R203, R118, 0x10, RZ ;  /* 0x0000001076cb7819 */ /* 0x000fe200000006ff */
[----:B------:R-:W-:Y:S01]  /*51f0*/  FMUL.FTZ R78, R195, R78 ;  /* 0x0000004ec34e7220 */ /* 0x000fe20000410000 */
[----:B------:R-:W-:-:S02]  /*5200*/  SHF.L.U32 R79, R35, 0x10, RZ ;  /* 0x00000010234f7819 */ /* 0x000fc400000006ff */
[----:B------:R-:W-:Y:S01]  /*5210*/  SHF.L.U32 R221, R114, 0x10, RZ ;  /* 0x0000001072dd7819 */ /* 0x000fe200000006ff */
[----:B------:R-:W-:Y:S01]  /*5220*/  FFMA.FTZ R203, R82, R203, R211 ;  /* 0x000000cb52cb7223 */ /* 0x000fe200000100d3 */
[----:B------:R-:W-:Y:S01]  /*5230*/  IMAD.U32 R211, R55, 0x10000, RZ ;  /* 0x0001000037d37824 */ /* 0x000fe200078e00ff */
[----:B------:R-:W-:Y:S01]  /*5240*/  SHF.L.U32 R223, R113, 0x10, RZ ;  /* 0x0000001071df7819 */ /* 0x000fe200000006ff */
[----:B0-----:R-:W-:Y:S01]  /*5250*/  IMAD.WIDE.U32 R88, R95, 0x10, R96 ;  /* 0x000000105f587825 */ /* 0x001fe200078e0060 */
[----:B------:R-:W-:-:S03]  /*5260*/  SHF.L.U32 R82, R105, 0x10, RZ ;  /* 0x0000001069527819 */ /* 0x000fc600000006ff */
[----:B------:R-:W-:Y:S01]  /*5270*/  FFMA.FTZ R210, R94, R79, R211 ;  /* 0x0000004f5ed27223 */ /* 0x000fe200000100d3 */
[----:B------:R-:W-:Y:S01]  /*5280*/  F2FP.BF16.F32.PACK_AB R79, R216, R213 ;  /* 0x000000d5d84f723e */ /* 0x000fe200000010ff */
[----:B------:R-:W-:Y:S01]  /*5290*/  FFMA.FTZ R221, R78, R221, R223 ;  /* 0x000000dd4edd7223 */ /* 0x000fe200000100df */
[----:B------:R-:W-:Y:S01]  /*52a0*/  F2FP.BF16.F32.PACK_AB R77, R100, R77 ;  /* 0x0000004d644d723e */ /* 0x000fe200000010ff */
[----:B------:R-:W-:Y:S01]  /*52b0*/  FFMA.FTZ R211, R78, R225, R82 ;  /* 0x000000e14ed37223 */ /* 0x000fe20000010052 */
[----:B-1----:R-:W-:Y:S01]  /*52c0*/  @!P2 IMAD.WIDE R2, R104, 0x4, R2 ;  /* 0x000000046802a825 */ /* 0x002fe200078e0202 */
[----:B------:R-:W-:Y:S02]  /*52d0*/  F2FP.BF16.F32.PACK_AB R78, R212, R83 ;  /* 0x00000053d44e723e */ /* 0x000fe400000010ff */
[----:B------:R-:W-:Y:S02]  /*52e0*/  F2FP.BF16.F32.PACK_AB R76, R76, R81 ;  /* 0x000000514c4c723e */ /* 0x000fe400000010ff */
[----:B------:R0:W-:Y:S01]  /*52f0*/  @!P2 STG.E desc[UR6][R2.64], R195 ;  /* 0x000000c30200a986 */ /* 0x0001e2000c101906 */
[----:B------:R-:W-:Y:S01]  /*5300*/  F2FP.BF16.F32.PACK_AB R80, R93, R80 ;  /* 0x000000505d50723e */ /* 0x000fe200000010ff */
[----:B------:R-:W-:Y:S01]  /*5310*/  IMAD.WIDE.U32 R92, R99, 0x10, R96 ;  /* 0x00000010635c7825 */ /* 0x000fe200078e0060 */
[----:B------:R-:W-:Y:S01]  /*5320*/  F2FP.BF16.F32.PACK_AB R83, R224, R219 ;  /* 0x000000dbe053723e */ /* 0x000fe200000010ff */
[----:B------:R1:W-:Y:S01]  /*5330*/  STG.E.128 desc[UR6][R88.64], R84 ;  /* 0x0000005458007986 */ /* 0x0003e2000c101d06 */
[----:B------:R-:W-:Y:S01]  /*5340*/  F2FP.BF16.F32.PACK_AB R82, R222, R217 ;  /* 0x000000d9de52723e */ /* 0x000fe200000010ff */
[----:B--2---:R-:W-:Y:S01]  /*5350*/  IMAD.WIDE.U32 R94, R95, 0x10, R102 ;  /* 0x000000105f5e7825 */ /* 0x004fe200078e0066 */
[----:B------:R-:W-:-:S03]  /*5360*/  F2FP.BF16.F32.PACK_AB R81, R220, R215 ;  /* 0x000000d7dc51723e */ /* 0x000fc600000010ff */
[----:B------:R-:W-:Y:S01]  /*5370*/  IMAD.WIDE.U32 R98, R99, 0x10, R102 ;  /* 0x0000001063627825 */ /* 0x000fe200078e0066 */
[----:B------:R2:W-:Y:S03]  /*5380*/  STG.E.128 desc[UR6][R94.64], R76 ;  /* 0x0000004c5e007986 */ /* 0x0005e6000c101d06 */
[C---:B0-----:R-:W-:Y:S01]  /*5390*/  IMAD.WIDE.U32 R2, R101.reuse, 0x10, R96 ;  /* 0x0000001065027825 */ /* 0x041fe200078e0060 */
[----:B------:R0:W-:Y:S03]  /*53a0*/  STG.E.128 desc[UR6][R92.64], R80 ;  /* 0x000000505c007986 */ /* 0x0001e6000c101d06 */
[----:B------:R-:W-:Y:S01]  /*53b0*/  IMAD.WIDE.U32 R100, R101, 0x10, R102 ;  /* 0x0000001065647825 */ /* 0x000fe200078e0066 */
[----:B-1----:R-:W-:-:S03]  /*53c0*/  F2FP.BF16.F32.PACK_AB R84, R107, R90 ;  /* 0x0000005a6b54723e */ /* 0x002fc600000010ff */
[----:B------:R-:W-:Y:S01]  /*53d0*/  IMAD.WIDE.U32 R96, R91, 0x10, R96 ;  /* 0x000000105b607825 */ /* 0x000fe200078e0060 */
[----:B------:R-:W-:Y:S02]  /*53e0*/  F2FP.BF16.F32.PACK_AB R88, R189, R106 ;  /* 0x0000006abd58723e */ /* 0x000fe400000010ff */
[----:B------:R-:W1:Y:S01]  /*53f0*/  LDC.64 R106, c[0x0][0x380] ;  /* 0x0000e000ff6a7b82 */ /* 0x000e620000000a00 */
[----:B------:R-:W-:Y:S01]  /*5400*/  IMAD.WIDE.U32 R102, R91, 0x10, R102 ;  /* 0x000000105b667825 */ /* 0x000fe200078e0066 */
[----:B------:R-:W-:Y:S02]  /*5410*/  F2FP.BF16.F32.PACK_AB R87, R205, R204 ;  /* 0x000000cccd57723e */ /* 0x000fe400000010ff */
[----:B------:R-:W-:Y:S02]  /*5420*/  F2FP.BF16.F32.PACK_AB R86, R197, R196 ;  /* 0x000000c4c556723e */ /* 0x000fe400000010ff */
[----:B------:R-:W-:Y:S02]  /*5430*/  F2FP.BF16.F32.PACK_AB R85, R187, R186 ;  /* 0x000000babb55723e */ /* 0x000fe400000010ff */
[----:B------:R-:W-:-:S02]  /*5440*/  F2FP.BF16.F32.PACK_AB R91, R209, R208 ;  /* 0x000000d0d15b723e */ /* 0x000fc400000010ff */
[----:B------:R-:W-:Y:S01]  /*5450*/  F2FP.BF16.F32.PACK_AB R90, R207, R202 ;  /* 0x000000cacf5a723e */ /* 0x000fe200000010ff */
[----:B------:R3:W-:Y:S01]  /*5460*/  STG.E.128 desc[UR6][R98.64], R84 ;  /* 0x0000005462007986 */ /* 0x0007e2000c101d06 */
[----:B------:R-:W-:Y:S02]  /*5470*/  F2FP.BF16.F32.PACK_AB R89, R199, R192 ;  /* 0x000000c0c759723e */ /* 0x000fe400000010ff */
[----:B--2---:R-:W-:Y:S02]  /*5480*/  F2FP.BF16.F32.PACK_AB R79, R201, R200 ;  /* 0x000000c8c94f723e */ /* 0x004fe400000010ff */
[----:B------:R-:W-:Y:S01]  /*5490*/  F2FP.BF16.F32.PACK_AB R78, R191, R188 ;  /* 0x000000bcbf4e723e */ /* 0x000fe200000010ff */
[----:B------:R3:W-:Y:S01]  /*54a0*/  STG.E.128 desc[UR6][R2.64], R88 ;  /* 0x0000005802007986 */ /* 0x0007e2000c101d06 */
[----:B------:R-:W-:Y:S02]  /*54b0*/  F2FP.BF16.F32.PACK_AB R77, R183, R182 ;  /* 0x000000b6b74d723e */ /* 0x000fe400000010ff */
[----:B------:R-:W-:-:S02]  /*54c0*/  F2FP.BF16.F32.PACK_AB R76, R181, R180 ;  /* 0x000000b4b54c723e */ /* 0x000fc400000010ff */
[----:B0-----:R-:W-:Y:S02]  /*54d0*/  F2FP.BF16.F32.PACK_AB R83, R221, R206 ;  /* 0x000000cedd53723e */ /* 0x001fe400000010ff */
[----:B------:R-:W-:Y:S01]  /*54e0*/  F2FP.BF16.F32.PACK_AB R82, R203, R198 ;  /* 0x000000c6cb52723e */ /* 0x000fe200000010ff */
[----:B------:R3:W-:Y:S01]  /*54f0*/  STG.E.128 desc[UR6][R100.64], R76 ;  /* 0x0000004c64007986 */ /* 0x0007e2000c101d06 */
[----:B------:R-:W-:Y:S02]  /*5500*/  F2FP.BF16.F32.PACK_AB R81, R194, R185 ;  /* 0x000000b9c251723e */ /* 0x000fe400000010ff */
[----:B------:R-:W-:Y:S02]  /*5510*/  F2FP.BF16.F32.PACK_AB R80, R184, R177 ;  /* 0x000000b1b850723e */ /* 0x000fe400000010ff */
[----:B------:R-:W-:Y:S02]  /*5520*/  F2FP.BF16.F32.PACK_AB R95, R211, R210 ;  /* 0x000000d2d35f723e */ /* 0x000fe400000010ff */
[----:B------:R-:W-:Y:S01]  /*5530*/  F2FP.BF16.F32.PACK_AB R94, R193, R190 ;  /* 0x000000bec15e723e */ /* 0x000fe200000010ff */
[----:B------:R3:W-:Y:S01]  /*5540*/  STG.E.128 desc[UR6][R96.64], R80 ;  /* 0x0000005060007986 */ /* 0x0007e2000c101d06 */
[----:B------:R-:W-:-:S02]  /*5550*/  F2FP.BF16.F32.PACK_AB R93, R179, R178 ;  /* 0x000000b2b35d723e */ /* 0x000fc400000010ff */
[----:B------:R-:W-:Y:S02]  /*5560*/  F2FP.BF16.F32.PACK_AB R92, R176, R175 ;  /* 0x000000afb05c723e */ /* 0x000fe400000010ff */
[----:B-1----:R-:W-:-:S03]  /*5570*/  IADD3 R104, PT, PT, R104, R106, RZ ;  /* 0x0000006a68687210 */ /* 0x002fc60007ffe0ff */
[----:B------:R3:W-:Y:S01]  /*5580*/  STG.E.128 desc[UR6][R102.64], R92 ;  /* 0x0000005c66007986 */ /* 0x0007e2000c101d06 */
[----:B------:R-:W-:-:S13]  /*5590*/  ISETP.GE.AND P2, PT, R104, R107, PT ;  /* 0x0000006b6800720c */ /* 0x000fda0003f46270 */
[----:B------:R-:W-:Y:S05]  /*55a0*/  @!P2 BRA `(.L_x_67) ;  /* 0xffffffb400bca947 */ /* 0x000fea000383ffff */
[----:B------:R-:W-:Y:S05]  /*55b0*/  EXIT ;  /* 0x000000000000794d */ /* 0x000fea0003800000 */
.L_x_68:
        /* <DEDUP_REMOVED lines=12> */
.L_x_18005:


//--------------------- .text._ZN10layer_norm31ln_parallel_residual_fwd_kernelINS_13Kernel_traitsI13__nv_bfloat16S2_S2_S2_fjLj8192ELj1ELj1ELj8ELj16ENS_18Kernel_traits_baseILj8192ES2_S2_S2_S2_fjLj256EEEEELb0ELb1ELb0EEEvNS_9FwdParamsE --------------------------
	.section	.text._ZN10layer_norm31ln_parallel_residual_fwd_kernelINS_13Kernel_traitsI13__nv_bfloat16S2_S2_S2_fjLj8192ELj1ELj1ELj8ELj16ENS_18Kernel_traits_baseILj8192ES2_S2_S2_S2_fjLj256EEEEELb0ELb1ELb0EEEvNS_9FwdParamsE,"ax",@progbits
	.align	128
        .global         _ZN10layer_norm31ln_parallel_residual_fwd_kernelINS_13Kernel_traitsI13__nv_bfloat16S2_S2_S2_fjLj8192ELj1ELj1ELj8ELj16ENS_18Kernel_traits_baseILj8192ES2_S2_S2_S2_fjLj256EEEEELb0ELb1ELb0EEEvNS_9FwdParamsE
        .type           _ZN10layer_norm31ln_parallel_residual_fwd_kernelINS_13Kernel_traitsI13__nv_bfloat16S2_S2_S2_fjLj8192ELj1ELj1ELj8ELj16ENS_18Kernel_traits_baseILj8192ES2_S2_S2_S2_fjLj256EEEEELb0ELb1ELb0EEEvNS_9FwdParamsE,@function
        .size           _ZN10layer_norm31ln_parallel_residual_fwd_kernelINS_13Kernel_traitsI13__nv_bfloat16S2_S2_S2_fjLj8192ELj1ELj1ELj8ELj16ENS_18Kernel_traits_baseILj8192ES2_S2_S2_S2_fjLj256EEEEELb0ELb1ELb0EEEvNS_9FwdParamsE,(.L_x_18006 - _ZN10layer_norm31ln_parallel_residual_fwd_kernelINS_13Kernel_traitsI13__nv_bfloat16S2_S2_S2_fjLj8192ELj1ELj1ELj8ELj16ENS_18Kernel_traits_baseILj8192ES2_S2_S2_S2_fjLj256EEEEELb0ELb1ELb0EEEvNS_9FwdParamsE)
        .other          _ZN10layer_norm31ln_parallel_residual_fwd_kernelINS_13Kernel_traitsI13__nv_bfloat16S2_S2_S2_fjLj8192ELj1ELj1ELj8ELj16ENS_18Kernel_traits_baseILj8192ES2_S2_S2_S2_fjLj256EEEEELb0ELb1ELb0EEEvNS_9FwdParamsE,@"STO_CUDA_ENTRY STV_DEFAULT"
_ZN10layer_norm31ln_parallel_residual_fwd_kernelINS_13Kernel_traitsI13__nv_bfloat16S2_S2_S2_fjLj8192ELj1ELj1ELj8ELj16ENS_18Kernel_traits_baseILj8192ES2_S2_S2_S2_fjLj256EEEEELb0ELb1ELb0EEEvNS_9FwdParamsE:
.text._ZN10layer_norm31ln_parallel_residual_fwd_kernelINS_13Kernel_traitsI13__nv_bfloat16S2_S2_S2_fjLj8192ELj1ELj1ELj8ELj16ENS_18Kernel_traits_baseILj8192ES2_S2_S2_S2_fjLj256EEEEELb0ELb1ELb0EEEvNS_9FwdParamsE:
[----:B------:R-:W-:Y:S01]  /*0000*/  LDC R1, c[0x0][0x37c] ;  /* 0x0000df00ff017b82 */ /* 0x000fe20000000800 */
[----:B------:R-:W0:Y:S07]  /*0010*/  S2R R109, SR_TID.X ;  /* 0x00000000006d7919 */ /* 0x000e2e0000002100 */
[----:B------:R-:W1:Y:S01]  /*0020*/  LDC R3, c[0x0][0x388] ;  /* 0x0000e200ff037b82 */ /* 0x000e620000000800 */
[----:B------:R-:W2:Y:S01]  /*0030*/  LDCU.64 UR12, c[0x0][0x438] ;  /* 0x00008700ff0c77ac */ /* 0x000ea20008000a00 */
[----:B------:R-:W-:Y:S01]  /*0040*/  BSSY.RECONVERGENT B0, `(.L_x_69) ;  /* 0x0000050000007945 */ /* 0x000fe20003800200 */
[----:B------:R-:W3:Y:S05]  /*0050*/  LDCU.64 UR4, c[0x0][0x3a0] ;  /* 0x00007400ff0477ac */ /* 0x000eea0008000a00 */
[----:B------:R-:W4:Y:S01]  /*0060*/  S2UR UR6, SR_CTAID.X ;  /* 0x00000000000679c3 */ /* 0x000f220000002500 */
[----:B------:R-:W3:Y:S01]  /*0070*/  LDCU.64 UR10, c[0x0][0x398] ;  /* 0x00007300ff0a77ac */ /* 0x000ee20008000a00 */
[----:B------:R-:W0:Y:S01]  /*0080*/  LDCU.64 UR8, c[0x0][0x358] ;  /* 0x00006b00ff0877ac */ /* 0x000e220008000a00 */
[----:B--2---:R-:W-:-:S04]  /*0090*/  UISETP.NE.U32.AND UP1, UPT, UR12, URZ, UPT ;  /* 0x000000ff0c00728c */ /* 0x004fc8000bf25070 */
[----:B------:R-:W-:Y:S01]  /*00a0*/  UISETP.NE.AND.EX UP1, UPT, UR13, URZ, UPT, UP1 ;  /* 0x000000ff0d00728c */ /* 0x000fe2000bf25310 */
[----:B-1----:R-:W-:Y:S01]  /*00b0*/  SHF.R.S32.HI R2, RZ, 0x1f, R3 ;  /* 0x0000001fff027819 */ /* 0x002fe20000011403 */
[----:B---3--:R-:W-:-:S03]  /*00c0*/  ULOP3.LUT UP0, URZ, UR4, UR10, URZ, 0xfc, !UPT ;  /* 0x0000000a04ff7292 */ /* 0x008fc6000f80fcff */
[----:B------:R-:W-:Y:S02]  /*00d0*/  LEA.HI R14, R2, R3, RZ, 0x3 ;  /* 0x00000003020e7211 */ /* 0x000fe400078f18ff */
[C---:B0-----:R-:W-:Y:S01]  /*00e0*/  LOP3.LUT R0, R109.reuse, 0x1f, RZ, 0xc0, !PT ;  /* 0x0000001f6d007812 */ /* 0x041fe200078ec0ff */
[----:B------:R-:W-:Y:S01]  /*00f0*/  ULOP3.LUT UP0, URZ, UR5, UR11, URZ, 0xfc, UP0 ;  /* 0x0000000b05ff7292 */ /* 0x000fe2000800fcff */
[----:B------:R-:W-:-:S04]  /*0100*/  LOP3.LUT R15, R109, 0xe0, RZ, 0xc0, !PT ;  /* 0x000000e06d0f7812 */ /* 0x000fc800078ec0ff */
[C---:B------:R-:W-:Y:S02]  /*0110*/  LOP3.LUT R3, R15.reuse, 0xff, R0, 0x36, !PT ;  /* 0x000000ff0f037812 */ /* 0x040fe400078e3600 */
[----:B------:R-:W-:Y:S02]  /*0120*/  LOP3.LUT R17, R15, R0, RZ, 0xfc, !PT ;  /* 0x000000000f117212 */ /* 0x000fe400078efcff */
[----:B------:R-:W-:Y:S01]  /*0130*/  LEA.HI.SX32 R76, R14, R3, 0x1d ;  /* 0x000000030e4c7211 */ /* 0x000fe200078feaff */
[----:B----4-:R-:W-:Y:S06]  /*0140*/  BRA.U !UP1, `(.L_x_70) ;  /* 0x0000000109847547 */ /* 0x010fec000b800000 */
[C---:B------:R-:W-:Y:S02]  /*0150*/  ISETP.GE.U32.AND P0, PT, R76.reuse, 0x100, PT ;  /* 0x000001004c00780c */ /* 0x040fe40003f06070 */
[C---:B------:R-:W-:Y:S02]  /*0160*/  ISETP.GE.U32.AND P1, PT, R76.reuse, 0x200, PT ;  /* 0x000002004c00780c */ /* 0x040fe40003f26070 */
[----:B------:R-:W-:-:S09]  /*0170*/  ISETP.GE.U32.AND P2, PT, R76, 0x300, PT ;  /* 0x000003004c00780c */ /* 0x000fd20003f46070 */
[----:B------:R-:W0:Y:S08]  /*0180*/  @P0 LDC.64 R2, c[0x0][0x3d0] ;  /* 0x0000f400ff020b82 */ /* 0x000e300000000a00 */
[----:B------:R-:W1:Y:S08]  /*0190*/  @P0 LDC.64 R4, c[0x0][0x438] ;  /* 0x00010e00ff040b82 */ /* 0x000e700000000a00 */
[----:B------:R-:W2:Y:S08]  /*01a0*/  @P1 LDC.64 R6, c[0x0][0x3d0] ;  /* 0x0000f400ff061b82 */ /* 0x000eb00000000a00 */
[----:B------:R-:W3:Y:S01]  /*01b0*/  @P1 LDC.64 R8, c[0x0][0x438] ;  /* 0x00010e00ff081b82 */ /* 0x000ee20000000a00 */
[----:B0-----:R-:W-:-:S05]  /*01c0*/  @P0 IMAD.WIDE.U32 R2, R17, 0x10, R2 ;  /* 0x0000001011020825 */ /* 0x001fca00078e0002 */
[----:B------:R0:W5:Y:S02]  /*01d0*/  @P0 LDG.E.128 R60, desc[UR8][R2.64] ;  /* 0x00000008023c0981 */ /* 0x000164000c1e1d00 */
[----:B------:R-:W4:Y:S01]  /*01e0*/  @P2 LDC.64 R10, c[0x0][0x3d0] ;  /* 0x0000f400ff0a2b82 */ /* 0x000f220000000a00 */
[C---:B-1----:R-:W-:Y:S01]  /*01f0*/  @P0 IMAD.WIDE.U32 R4, R17.reuse, 0x10, R4 ;  /* 0x0000001011040825 */ /* 0x042fe200078e0004 */
[----:B------:R-:W-:-:S04]  /*0200*/  @P0 LOP3.LUT R17, R17, 0x100, RZ, 0xfc, !PT ;  /* 0x0000010011110812 */ /* 0x000fc800078efcff */
[----:B------:R0:W5:Y:S02]  /*0210*/  @P0 LD.E.128 R56, desc[UR8][R4.64] ;  /* 0x0000000804380980 */ /* 0x000164000c101d00 */
[----:B------:R-:W1:Y:S01]  /*0220*/  @P2 LDC.64 R12, c[0x0][0x438] ;  /* 0x00010e00ff0c2b82 */ /* 0x000e620000000a00 */
[----:B--2---:R-:W-:-:S05]  /*0230*/  @P1 IMAD.WIDE.U32 R6, R17, 0x10, R6 ;  /* 0x0000001011061825 */ /* 0x004fca00078e0006 */
[----:B------:R0:W5:Y:S01]  /*0240*/  @P1 LDG.E.128 R52, desc[UR8][R6.64] ;  /* 0x0000000806341981 */ /* 0x000162000c1e1d00 */
[C---:B---3--:R-:W-:Y:S01]  /*0250*/  @P1 IMAD.WIDE.U32 R8, R17.reuse, 0x10, R8 ;  /* 0x0000001011081825 */ /* 0x048fe200078e0008 */
[----:B------:R-:W-:-:S04]  /*0260*/  @P1 IADD3 R17, PT, PT, R17, 0x100, RZ ;  /* 0x0000010011111810 */ /* 0x000fc80007ffe0ff */
[----:B------:R0:W5:Y:S01]  /*0270*/  @P1 LD.E.128 R48, desc[UR8][R8.64] ;  /* 0x0000000808301980 */ /* 0x000162000c101d00 */
[----:B----4-:R-:W-:-:S05]  /*0280*/  @P2 IMAD.WIDE.U32 R10, R17, 0x10, R10 ;  /* 0x00000010110a2825 */ /* 0x010fca00078e000a */
[----:B------:R0:W5:Y:S01]  /*0290*/  @P2 LDG.E.128 R44, desc[UR8][R10.64] ;  /* 0x000000080a2c2981 */ /* 0x000162000c1e1d00 */
[----:B-1----:R-:W-:-:S05]  /*02a0*/  @P2 IMAD.WIDE.U32 R12, R17, 0x10, R12 ;  /* 0x00000010110c2825 */ /* 0x002fca00078e000c */
[----:B------:R0:W5:Y:S01]  /*02b0*/  @P2 LD.E.128 R40, desc[UR8][R12.64] ;  /* 0x000000080c282980 */ /* 0x000162000c101d00 */
[----:B------:R-:W-:Y:S01]  /*02c0*/  ISETP.GE.U32.AND P1, PT, R76, 0x400, PT ;  /* 0x000004004c00780c */ /* 0x000fe20003f26070 */
[----:B------:R-:W-:-:S12]  /*02d0*/  @P2 VIADD R17, R17, 0x100 ;  /* 0x0000010011112836 */ /* 0x000fd80000000000 */
[----:B0-----:R-:W-:Y:S05]  /*02e0*/  @!P1 BRA `(.L_x_71) ;  /* 0x0000000000949947 */ /* 0x001fea0003800000 */
[----:B------:R-:W0:Y:S08]  /*02f0*/  LDC.64 R36, c[0x0][0x3d0] ;  /* 0x0000f400ff247b82 */ /* 0x000e300000000a00 */
[----:B------:R-:W1:Y:S01]  /*0300*/  LDC.64 R32, c[0x0][0x438] ;  /* 0x00010e00ff207b82 */ /* 0x000e620000000a00 */
[----:B0-----:R-:W-:-:S06]  /*0310*/  IMAD.WIDE.U32 R36, R17, 0x10, R36 ;  /* 0x0000001011247825 */ /* 0x001fcc00078e0024 */
[----:B------:R-:W5:Y:S01]  /*0320*/  LDG.E.128 R36, desc[UR8][R36.64] ;  /* 0x0000000824247981 */ /* 0x000f62000c1e1d00 */
[----:B-1----:R-:W-:-:S06]  /*0330*/  IMAD.WIDE.U32 R32, R17, 0x10, R32 ;  /* 0x0000001011207825 */ /* 0x002fcc00078e0020 */
[----:B------:R-:W5:Y:S01]  /*0340*/  LD.E.128 R32, desc[UR8][R32.64] ;  /* 0x0000000820207980 */ /* 0x000f62000c101d00 */
[----:B------:R-:W-:Y:S05]  /*0350*/  BRA `(.L_x_71) ;  /* 0x0000000000787947 */ /* 0x000fea0003800000 */
.L_x_70:
[C---:B------:R-:W-:Y:S02]  /*0360*/  ISETP.GE.U32.AND P0, PT, R76.reuse, 0x100, PT ;  /* 0x000001004c00780c */ /* 0x040fe40003f06070 */
[C---:B------:R-:W-:Y:S02]  /*0370*/  ISETP.GE.U32.AND P1, PT, R76.reuse, 0x200, PT ;  /* 0x000002004c00780c */ /* 0x040fe40003f26070 */
[C---:B------:R-:W-:Y:S02]  /*0380*/  ISETP.GE.U32.AND P2, PT, R76.reuse, 0x300, PT ;  /* 0x000003004c00780c */ /* 0x040fe40003f46070 */
[----:B------:R-:W-:-:S07]  /*0390*/  ISETP.GE.U32.AND P3, PT, R76, 0x400, PT ;  /* 0x000004004c00780c */ /* 0x000fce0003f66070 */
[----:B------:R-:W0:Y:S08]  /*03a0*/  @P0 LDC.64 R2, c[0x0][0x3d0] ;  /* 0x0000f400ff020b82 */ /* 0x000e300000000a00 */
[----:B------:R-:W1:Y:S08]  /*03b0*/  @P1 LDC.64 R6, c[0x0][0x3d0] ;  /* 0x0000f400ff061b82 */ /* 0x000e700000000a00 */
[----:B------:R-:W2:Y:S08]  /*03c0*/  @P2 LDC.64 R8, c[0x0][0x3d0] ;  /* 0x0000f400ff082b82 */ /* 0x000eb00000000a00 */
[----:B------:R-:W3:Y:S01]  /*03d0*/  @P3 LDC.64 R10, c[0x0][0x3d0] ;  /* 0x0000f400ff0a3b82 */ /* 0x000ee20000000a00 */
[C---:B0-----:R-:W-:Y:S01]  /*03e0*/  @P0 IMAD.WIDE.U32 R4, R17.reuse, 0x10, R2 ;  /* 0x0000001011040825 */ /* 0x041fe200078e0002 */
[----:B------:R-:W-:-:S04]  /*03f0*/  @P0 LOP3.LUT R17, R17, 0x100, RZ, 0xfc, !PT ;  /* 0x0000010011110812 */ /* 0x000fc800078efcff */
[----:B------:R0:W5:Y:S01]  /*0400*/  @P0 LDG.E.128 R60, desc[UR8][R4.64] ;  /* 0x00000008043c0981 */ /* 0x000162000c1e1d00 */
[C---:B-1----:R-:W-:Y:S01]  /*0410*/  @P1 IMAD.WIDE.U32 R6, R17.reuse, 0x10, R6 ;  /* 0x0000001011061825 */ /* 0x042fe200078e0006 */
[----:B------:R-:W-:-:S04]  /*0420*/  @P1 IADD3 R17, PT, PT, R17, 0x100, RZ ;  /* 0x0000010011111810 */ /* 0x000fc80007ffe0ff */
[----:B------:R0:W5:Y:S01]  /*0430*/  @P1 LDG.E.128 R52, desc[UR8][R6.64] ;  /* 0x0000000806341981 */ /* 0x000162000c1e1d00 */
[----:B--2---:R-:W-:-:S04]  /*0440*/  @P2 IMAD.WIDE.U32 R8, R17, 0x10, R8 ;  /* 0x0000001011082825 */ /* 0x004fc800078e0008 */
[----:B------:R-:W-:Y:S01]  /*0450*/  @P2 VIADD R17, R17, 0x100 ;  /* 0x0000010011112836 */ /* 0x000fe20000000000 */
[----:B------:R0:W5:Y:S03]  /*0460*/  @P2 LDG.E.128 R44, desc[UR8][R8.64] ;  /* 0x00000008082c2981 */ /* 0x000166000c1e1d00 */
[----:B---3--:R-:W-:-:S05]  /*0470*/  @P3 IMAD.WIDE.U32 R2, R17, 0x10, R10 ;  /* 0x0000001011023825 */ /* 0x008fca00078e000a */
[----:B------:R0:W5:Y:S01]  /*0480*/  @P3 LDG.E.128 R36, desc[UR8][R2.64] ;  /* 0x0000000802243981 */ /* 0x000162000c1e1d00 */
[----:B------:R-:W-:Y:S01]  /*0490*/  HFMA2 R42, -RZ, RZ, 0, 0 ;  /* 0x00000000ff2a7431 */ /* 0x000fe200000001ff */
[----:B------:R-:W-:Y:S01]  /*04a0*/  CS2R R40, SRZ ;  /* 0x0000000000287805 */ /* 0x000fe2000001ff00 */
[----:B------:R-:W-:Y:S01]  /*04b0*/  IMAD.MOV.U32 R50, RZ, RZ, RZ ;  /* 0x000000ffff327224 */ /* 0x000fe200078e00ff */
[----:B------:R-:W-:Y:S02]  /*04c0*/  CS2R R48, SRZ ;  /* 0x0000000000307805 */ /* 0x000fe4000001ff00 */
[----:B------:R-:W-:Y:S02]  /*04d0*/  MOV R58, RZ ;  /* 0x000000ff003a7202 */ /* 0x000fe40000000f00 */
[----:B------:R-:W-:Y:S01]  /*04e0*/  CS2R R56, SRZ ;  /* 0x0000000000387805 */ /* 0x000fe2000001ff00 */
[----:B------:R-:W-:Y:S01]  /*04f0*/  @P0 IMAD.MOV.U32 R59, RZ, RZ, RZ ;  /* 0x000000ffff3b0224 */ /* 0x000fe200078e00ff */
[----:B------:R-:W-:-:S02]  /*0500*/  @P3 CS2R R34, SRZ ;  /* 0x0000000000223805 */ /* 0x000fc4000001ff00 */
[----:B------:R-:W-:Y:S02]  /*0510*/  @P3 CS2R R32, SRZ ;  /* 0x0000000000203805 */ /* 0x000fe4000001ff00 */
[----:B------:R-:W-:Y:S01]  /*0520*/  @P1 MOV R51, RZ ;  /* 0x000000ff00331202 */ /* 0x000fe20000000f00 */
[----:B0-----:R-:W-:-:S07]  /*0530*/  @P2 IMAD.MOV.U32 R43, RZ, RZ, RZ ;  /* 0x000000ffff2b2224 */ /* 0x001fce00078e00ff */
.L_x_71:
[----:B------:R-:W-:Y:S05]  /*0540*/  BSYNC.RECONVERGENT B0 ;  /* 0x0000000000007941 */ /* 0x000fea0003800200 */
.L_x_69:
[----:B------:R-:W0:Y:S02]  /*0550*/  LDCU UR4, c[0x0][0x384] ;  /* 0x00007080ff0477ac */ /* 0x000e240008000800 */
[----:B0-----:R-:W-:-:S06]  /*0560*/  UISETP.GE.AND UP1, UPT, UR6, UR4, UPT ;  /* 0x000000040600728c */ /* 0x001fcc000bf26270 */
[----:B------:R-:W-:-:S13]  /*0570*/  PLOP3.LUT P1, PT, PT, PT, UP1, 0x80, 0x8 ;  /* 0x000000000008781c */ /* 0x000fda0003f2f018 */
[----:B------:R-:W-:Y:S05]  /*0580*/  @P1 EXIT ;  /* 0x000000000000194d */ /* 0x000fea0003800000 */
[----:B------:R-:W-:Y:S01]  /*0590*/  SHF.R.S32.HI R14, RZ, 0x3, R14 ;  /* 0x00000003ff0e7819 */ /* 0x000fe2000001140e */
[----:B------:R-:W-:Y:S01]  /*05a0*/  UPLOP3.LUT UP2, UPT, UPT, UPT, UPT, 0x40, 0x4 ;  /* 0x000000000004789c */ /* 0x000fe20003f4e870 */
[----:B-----5:R-:W-:Y:S01]  /*05b0*/  PRMT R74, R35, 0x7632, R74 ;  /* 0x00007632234a7816 */ /* 0x020fe2000000004a */
[----:B------:R-:W0:Y:S01]  /*05c0*/  LDCU UR11, c[0x0][0x388] ;  /* 0x00007100ff0b77ac */ /* 0x000e220008000800 */
[C---:B------:R-:W-:Y:S02]  /*05d0*/  LOP3.LUT R2, R14.reuse, 0xff, RZ, 0xc0, !PT ;  /* 0x000000ff0e027812 */ /* 0x040fe400078ec0ff */
[----:B------:R-:W-:Y:S01]  /*05e0*/  LOP3.LUT R14, R14, 0xffffff00, RZ, 0xc0, !PT ;  /* 0xffffff000e0e7812 */ /* 0x000fe200078ec0ff */
[----:B------:R-:W1:Y:S01]  /*05f0*/  LDCU.U8 UR7, c[0x0][0x410] ;  /* 0x00008200ff0777ac */ /* 0x000e620008000000 */
[----:B------:R-:W-:Y:S01]  /*0600*/  PRMT R73, R39, 0x7632, R73 ;  /* 0x0000763227497816 */ /* 0x000fe20000000049 */
[----:B------:R-:W-:Y:S01]  /*0610*/  IMAD R0, R0, -0x20, R2 ;  /* 0xffffffe000007824 */ /* 0x000fe200078e0202 */
[----:B------:R-:W-:Y:S01]  /*0620*/  VIADDMNMX R2, R2, -R15, RZ, !PT ;  /* 0x8000000f02027246 */ /* 0x000fe200078001ff */
[----:B------:R-:W2:Y:S01]  /*0630*/  LDCU UR10, c[0x0][0x400] ;  /* 0x00008000ff0a77ac */ /* 0x000ea20008000800 */
[----:B------:R-:W-:-:S02]  /*0640*/  PRMT R72, R43, 0x7632, R72 ;  /* 0x000076322b487816 */ /* 0x000fc40000000048 */
[----:B------:R-:W-:Y:S01]  /*0650*/  VIMNMX R3, PT, PT, R2, 0x20, PT ;  /* 0x0000002002037848 */ /* 0x000fe20003fe0100 */
[----:B------:R-:W3:Y:S01]  /*0660*/  LDCU.64 UR14, c[0x0][0x398] ;  /* 0x00007300ff0e77ac */ /* 0x000ee20008000a00 */
[----:B------:R-:W-:Y:S02]  /*0670*/  VIMNMX R0, PT, PT, RZ, R0, !PT ;  /* 0x00000000ff007248 */ /* 0x000fe40007fe0100 */
[----:B------:R-:W-:Y:S01]  /*0680*/  LEA R3, R3, R14, 0x3 ;  /* 0x0000000e03037211 */ /* 0x000fe200078e18ff */
[----:B------:R-:W4:Y:S01]  /*0690*/  LDCU.64 UR16, c[0x0][0x3a0] ;  /* 0x00007400ff1077ac */ /* 0x000f220008000a00 */
[----:B------:R-:W-:Y:S02]  /*06a0*/  VIMNMX R75, PT, PT, R0, 0x20, PT ;  /* 0x00000020004b7848 */ /* 0x000fe40003fe0100 */
[----:B------:R-:W-:Y:S01]  /*06b0*/  I2FP.F32.U32 R12, R3 ;  /* 0x00000003000c7245 */ /* 0x000fe20000201000 */
[----:B------:R-:W0:Y:S01]  /*06c0*/  LDCU.64 UR12, c[0x0][0x380] ;  /* 0x00007000ff0c77ac */ /* 0x000e220008000a00 */
[----:B------:R-:W-:Y:S01]  /*06d0*/  PRMT R71, R47, 0x7632, R71 ;  /* 0x000076322f477816 */ /* 0x000fe20000000047 */
        /* <DEDUP_REMOVED lines=22> */
[----:B01234-:R-:W-:-:S07]  /*0840*/  PRMT R0, R60, 0x7632, R0 ;  /* 0x000076323c007816 */ /* 0x01ffce0000000000 */
.L_x_108:
[----:B------:R-:W-:Y:S01]  /*0850*/  UIMAD UR4, UR6, UR11, URZ ;  /* 0x0000000b060472a4 */ /* 0x000fe2000f8e02ff */
[----:B------:R-:W-:Y:S03]  /*0860*/  BSSY.RECONVERGENT B0, `(.L_x_72) ;  /* 0x00000ad000007945 */ /* 0x000fe60003800200 */
[----:B------:R-:W-:-:S04]  /*0870*/  USHF.R.S32.HI UR5, URZ, 0x1f, UR4 ;  /* 0x0000001fff057899 */ /* 0x000fc80008011404 */
[----:B------:R-:W-:-:S06]  /*0880*/  ULEA.HI UR5, UR5, UR4, URZ, 0x3 ;  /* 0x0000000405057291 */ /* 0x000fcc000f8f18ff */
[----:B------:R-:W-:-:S04]  /*0890*/  MOV R78, UR5 ;  /* 0x00000005004e7c02 */ /* 0x000fc80008000f00 */
[----:B------:R-:W-:-:S05]  /*08a0*/  LEA.HI.SX32 R78, R78, R109, 0x1d ;  /* 0x0000006d4e4e7211 */ /* 0x000fca00078feaff */
[----:B------:R-:W-:Y:S01]  /*08b0*/  IMAD.MOV.U32 R109, RZ, RZ, R78 ;  /* 0x000000ffff6d7224 */ /* 0x000fe200078e004e */
[----:B01234-:R-:W-:Y:S06]  /*08c0*/  @!P0 BRA `(.L_x_73) ;  /* 0x0000000800988947 */ /* 0x01ffec0003800000 */
        /* <DEDUP_REMOVED lines=18> */
[----:B------:R-:W-:Y:S01]  /*09f0*/  IMAD.U32 R79, R24, 0x10000, RZ ;  /* 0x00010000184f7824 */ /* 0x000fe200078e00ff */
[----:B------:R-:W-:Y:S01]  /*0a00*/  SHF.L.U32 R21, R28, 0x10, RZ ;  /* 0x000000101c157819 */ /* 0x000fe200000006ff */
[----:B------:R-:W-:Y:S01]  /*0a10*/  IMAD.U32 R20, R20, 0x10000, RZ ;  /* 0x0001000014147824 */ /* 0x000fe200078e00ff */
[----:B------:R-:W-:Y:S02]  /*0a20*/  PRMT R23, R66, 0x7632, R23 ;  /* 0x0000763242177816 */ /* 0x000fe40000000017 */
[C---:B------:R-:W-:Y:S01]  /*0a30*/  PRMT R22, R65.reuse, 0x7632, R22 ;  /* 0x0000763241167816 */ /* 0x040fe20000000016 */
[--C-:B------:R-:W-:Y:S01]  /*0a40*/  FADD.FTZ R64, R64, R21.reuse ;  /* 0x0000001540407221 */ /* 0x100fe20000010000 */
[----:B------:R-:W-:Y:S01]  /*0a50*/  PRMT R21, R28, 0x7632, R21 ;  /* 0x000076321c157816 */ /* 0x000fe20000000015 */
[----:B------:R-:W-:Y:S01]  /*0a60*/  IMAD.U32 R65, R65, 0x10000, RZ ;  /* 0x0001000041417824 */ /* 0x000fe200078e00ff */
[----:B------:R-:W-:Y:S01]  /*0a70*/  SHF.L.U32 R66, R29, 0x10, RZ ;  /* 0x000000101d427819 */ /* 0x000fe200000006ff */
[----:B------:R-:W-:Y:S01]  /*0a80*/  IMAD.U32 R23, R23, 0x10000, RZ ;  /* 0x0001000017177824 */ /* 0x000fe200078e00ff */
[C---:B------:R-:W-:Y:S01]  /*0a90*/  PRMT R84, R67.reuse, 0x7632, R84 ;  /* 0x0000763243547816 */ /* 0x040fe20000000054 */
[----:B------:R-:W-:Y:S01]  /*0aa0*/  FADD.FTZ R79, R64, R79 ;  /* 0x0000004f404f7221 */ /* 0x000fe20000010000 */
[----:B0-----:R-:W-:Y:S01]  /*0ab0*/  SHF.L.U32 R86, R67, 0x10, RZ ;  /* 0x0000001043567819 */ /* 0x001fe200000006ff */
[----:B------:R-:W-:Y:S01]  /*0ac0*/  IMAD.U32 R67, R30, 0x10000, RZ ;  /* 0x000100001e437824 */ /* 0x000fe200078e00ff */
[----:B------:R-:W-:Y:S01]  /*0ad0*/  SHF.L.U32 R21, R21, 0x10, RZ ;  /* 0x0000001015157819 */ /* 0x000fe200000006ff */
[--C-:B------:R-:W-:Y:S01]  /*0ae0*/  FADD.FTZ R65, R65, R66.reuse ;  /* 0x0000004241417221 */ /* 0x100fe20000010000 */
        /* <DEDUP_REMOVED lines=10> */
[----:B------:R-:W-:Y:S01]  /*0b90*/  SHF.L.U32 R21, R20, 0x10, RZ ;  /* 0x0000001014157819 */ /* 0x000fe200000006ff */
[----:B------:R-:W-:Y:S01]  /*0ba0*/  FADD.FTZ R66, R23, R66 ;  /* 0x0000004217427221 */ /* 0x000fe20000010000 */
[----:B------:R-:W-:Y:S01]  /*0bb0*/  SHF.L.U32 R101, R87, 0x10, RZ ;  /* 0x0000001057657819 */ /* 0x000fe200000006ff */
        /* <DEDUP_REMOVED lines=14> */
[----:B------:R-:W-:-:S02]  /*0ca0*/  IMAD.U32 R21, R20, 0x10000, RZ ;  /* 0x0001000014157824 */ /* 0x000fc400078e00ff */
[----:B------:R-:W-:Y:S01]  /*0cb0*/  FADD.FTZ R84, R66, R65 ;  /* 0x0000004142547221 */ /* 0x000fe20000010000 */
[----:B------:R-:W-:Y:S01]  /*0cc0*/  FADD.FTZ R86, R86, R67 ;  /* 0x0000004356567221 */ /* 0x000fe20000010000 */
[----:B------:R-:W-:Y:S01]  /*0cd0*/  FADD.FTZ R101, R101, R64 ;  /* 0x0000004065657221 */ /* 0x000fe20000010000 */
[----:B------:R-:W-:Y:S01]  /*0ce0*/  FADD.FTZ R82, R22, R23 ;  /* 0x0000001716527221 */ /* 0x000fe20000010000 */
[----:B------:R-:W-:Y:S01]  /*0cf0*/  FADD.FTZ R80, R80, R21 ;  /* 0x0000001550507221 */ /* 0x000fe20000010000 */
[----:B------:R-:W-:Y:S02]  /*0d00*/  F2FP.BF16.F32.PACK_AB R22, R84, R95 ;  /* 0x0000005f5416723e */ /* 0x000fe400000010ff */
[----:B------:R-:W-:Y:S02]  /*0d10*/  F2FP.BF16.F32.PACK_AB R23, R101, R86 ;  /* 0x000000566517723e */ /* 0x000fe400000010ff */
[----:B------:R-:W-:Y:S02]  /*0d20*/  F2FP.BF16.F32.PACK_AB R21, R82, R87 ;  /* 0x000000575215723e */ /* 0x000fe400000010ff */
[----:B------:R-:W-:Y:S01]  /*0d30*/  F2FP.BF16.F32.PACK_AB R20, R80, R79 ;  /* 0x0000004f5014723e */ /* 0x000fe200000010ff */
[----:B------:R-:W-:Y:S06]  /*0d40*/  BRA `(.L_x_76) ;  /* 0x00000004005c7947 */ /* 0x000fec0003800000 */
.L_x_75:
[C---:B-----5:R-:W-:Y:S01]  /*0d50*/  PRMT R82, R65.reuse, 0x7632, R82 ;  /* 0x0000763241527816 */ /* 0x060fe20000000052 */
[----:B------:R-:W-:Y:S01]  /*0d60*/  IMAD.U32 R65, R65, 0x10000, RZ ;  /* 0x0001000041417824 */ /* 0x000fe200078e00ff */
[----:B------:R-:W-:Y:S01]  /*0d70*/  SHF.L.U32 R20, R29, 0x10, RZ ;  /* 0x000000101d147819 */ /* 0x000fe200000006ff */
[----:B------:R-:W-:Y:S01]  /*0d80*/  IMAD.U32 R79, R28, 0x10000, RZ ;  /* 0x000100001c4f7824 */ /* 0x000fe200078e00ff */
[----:B------:R-:W-:Y:S01]  /*0d90*/  PRMT R80, R64, 0x7632, R80 ;  /* 0x0000763240507816 */ /* 0x000fe20000000050 */
[----:B------:R-:W-:Y:S01]  /*0da0*/  IMAD.U32 R95, R30, 0x10000, RZ ;  /* 0x000100001e5f7824 */ /* 0x000fe200078e00ff */
[----:B------:R-:W-:Y:S01]  /*0db0*/  SHF.L.U32 R64, R64, 0x10, RZ ;  /* 0x0000001040407819 */ /* 0x000fe200000006ff */
[----:B0-----:R-:W-:Y:S01]  /*0dc0*/  FADD.FTZ R87, R65, R20 ;  /* 0x0000001441577221 */ /* 0x001fe20000010000 */
        /* <DEDUP_REMOVED lines=21> */
[----:B------:R-:W-:Y:S02]  /*0f20*/  FADD.FTZ R84, R67, R22 ;  /* 0x0000001643547221 */ /* 0x000fe40000010000 */
[----:B------:R-:W-:Y:S01]  /*0f30*/  FADD.FTZ R101, R66, R23 ;  /* 0x0000001742657221 */ /* 0x000fe20000010000 */
[----:B------:R-:W-:Y:S01]  /*0f40*/  F2FP.BF16.F32.PACK_AB R20, R80, R79 ;  /* 0x0000004f5014723e */ /* 0x000fe200000010ff */
[----:B------:R-:W-:Y:S01]  /*0f50*/  FADD.FTZ R82, R82, R21 ;  /* 0x0000001552527221 */ /* 0x000fe20000010000 */
[----:B------:R-:W-:-:S02]  /*0f60*/  F2FP.BF16.F32.PACK_AB R22, R84, R95 ;  /* 0x0000005f5416723e */ /* 0x000fc400000010ff */
[----:B------:R-:W-:Y:S02]  /*0f70*/  F2FP.BF16.F32.PACK_AB R23, R101, R86 ;  /* 0x000000566517723e */ /* 0x000fe400000010ff */
[----:B------:R-:W-:Y:S01]  /*0f80*/  F2FP.BF16.F32.PACK_AB R21, R82, R87 ;  /* 0x000000575215723e */ /* 0x000fe200000010ff */
[----:B------:R-:W-:Y:S06]  /*0f90*/  BRA `(.L_x_76) ;  /* 0x0000000000c87947 */ /* 0x000fec0003800000 */
.L_x_74:
[----:B------:R-:W-:Y:S05]  /*0fa0*/  @!P1 BRA `(.L_x_77) ;  /* 0x0000000000949947 */ /* 0x000fea0003800000 */
        /* <DEDUP_REMOVED lines=37> */
.L_x_77:
[C---:B-----5:R-:W-:Y:S01]  /*1200*/  PRMT R82, R65.reuse, 0x7632, R82 ;  /* 0x0000763241527816 */ /* 0x060fe20000000052 */
[----:B0-----:R-:W-:Y:S01]  /*1210*/  IMAD.U32 R87, R65, 0x10000, RZ ;  /* 0x0001000041577824 */ /* 0x001fe200078e00ff */
        /* <DEDUP_REMOVED lines=10> */
.L_x_76:
[----:B------:R-:W0:Y:S01]  /*12c0*/  @UP0 LDCU.64 UR4, c[0x0][0x3a8] ;  /* 0x00007500ff0407ac */ /* 0x000e220008000a00 */
[----:B------:R-:W-:Y:S01]  /*12d0*/  PLOP3.LUT P0, PT, PT, PT, UP0, 0x80, 0x8 ;  /* 0x000000000008781c */ /* 0x000fe20003f0f008 */
[----:B------:R-:W-:Y:S01]  /*12e0*/  HFMA2 R65, -RZ, RZ, 0, 9.5367431640625e-07 ;  /* 0x00000010ff417431 */ /* 0x000fe200000001ff */
[----:B------:R-:W-:Y:S01]  /*12f0*/  PLOP3.LUT P1, PT, PT, PT, UP0, 0x80, 0x8 ;  /* 0x000000000008781c */ /* 0x000fe20003f2f008 */
[----:B------:R-:W-:-:S10]  /*1300*/  VIADD R109, R78, 0x100 ;  /* 0x000001004e6d7836 */ /* 0x000fd40000000000 */
[----:B0-----:R-:W-:-:S05]  /*1310*/  @P0 IMAD.WIDE.U32 R64, R78, R65, UR4 ;  /* 0x000000044e400e25 */ /* 0x001fca000f8e0041 */
[----:B------:R0:W-:Y:S02]  /*1320*/  @P1 STG.E.128 desc[UR8][R64.64], R20 ;  /* 0x0000001440001986 */ /* 0x0001e4000c101d08 */
.L_x_73:
[----:B------:R-:W-:Y:S05]  /*1330*/  BSYNC.RECONVERGENT B0 ;  /* 0x0000000000007941 */ /* 0x000fea0003800200 */
.L_x_72:
[----:B------:R-:W-:Y:S01]  /*1340*/  ISETP.GE.U32.AND P2, PT, R76, 0x200, PT ;  /* 0x000002004c00780c */ /* 0x000fe20003f46070 */
[----:B------:R-:W-:-:S12]  /*1350*/  BSSY.RECONVERGENT B0, `(.L_x_78) ;  /* 0x00000ae000007945 */ /* 0x000fd80003800200 */
[----:B------:R-:W-:Y:S05]  /*1360*/  @!P2 BRA `(.L_x_79) ;  /* 0x0000000800b0a947 */ /* 0x000fea0003800000 */
[----:B------:R-:W-:Y:S01]  /*1370*/  ISETP.NE.U32.AND P0, PT, RZ, UR14, PT ;  /* 0x0000000eff007c0c */ /* 0x000fe2000bf05070 */
[----:B0-----:R-:W0:Y:S01]  /*1380*/  LDC.64 R64, c[0x0][0x390] ;  /* 0x0000e400ff407b82 */ /* 0x001e220000000a00 */
        /* <DEDUP_REMOVED lines=19> */
[----:B------:R-:W-:Y:S01]  /*14c0*/  PRMT R88, R64, 0x7632, R88 ;  /* 0x0000763240587816 */ /* 0x000fe20000000058 */
[C---:B------:R-:W-:Y:S01]  /*14d0*/  IMAD.U32 R103, R67.reuse, 0x10000, RZ ;  /* 0x0001000043677824 */ /* 0x040fe200078e00ff */
        /* <DEDUP_REMOVED lines=9> */
.L_x_81:
[C---:B-----5:R-:W-:Y:S01]  /*1570*/  PRMT R90, R65.reuse, 0x7632, R90 ;  /* 0x00007632415a7816 */ /* 0x060fe2000000005a */
[----:B------:R-:W-:Y:S01]  /*1580*/  IMAD.U32 R77, R24, 0x10000, RZ ;  /* 0x00010000184d7824 */ /* 0x000fe200078e00ff */
[----:B------:R-:W-:Y:S01]  /*1590*/  SHF.L.U32 R65, R65, 0x10, RZ ;  /* 0x0000001041417819 */ /* 0x000fe200000006ff */
[----:B------:R-:W-:Y:S01]  /*15a0*/  IMAD.U32 R103, R67, 0x10000, RZ ;  /* 0x0001000043677824 */ /* 0x000fe200078e00ff */
        /* <DEDUP_REMOVED lines=12> */
[----:B------:R-:W-:Y:S02]  /*1670*/  PRMT R23, R27, 0x7632, R23 ;  /* 0x000076321b177816 */ /* 0x000fe40000000017 */
[----:B------:R-:W-:Y:S02]  /*1680*/  SHF.L.U32 R66, R66, 0x10, RZ ;  /* 0x0000001042427819 */ /* 0x000fe400000006ff */
        /* <DEDUP_REMOVED lines=10> */
[----:B------:R-:W-:Y:S01]  /*1730*/  SHF.L.U32 R21, R21, 0x10, RZ ;  /* 0x0000001015157819 */ /* 0x000fe200000006ff */
[----:B------:R-:W-:Y:S01]  /*1740*/  FADD.FTZ R94, R94, R23 ;  /* 0x000000175e5e7221 */ /* 0x000fe20000010000 */
[----:B------:R-:W-:Y:S01]  /*1750*/  F2FP.BF16.F32.PACK_AB R20, R88, R77 ;  /* 0x0000004d5814723e */ /* 0x000fe200000010ff */
[----:B------:R-:W-:-:S02]  /*1760*/  FADD.FTZ R92, R67, R22 ;  /* 0x00000016435c7221 */ /* 0x000fc40000010000 */
[----:B------:R-:W-:Y:S01]  /*1770*/  FADD.FTZ R90, R90, R21 ;  /* 0x000000155a5a7221 */ /* 0x000fe20000010000 */
[----:B------:R-:W-:Y:S02]  /*1780*/  F2FP.BF16.F32.PACK_AB R23, R94, R103 ;  /* 0x000000675e17723e */ /* 0x000fe400000010ff */
[----:B------:R-:W-:Y:S02]  /*1790*/  F2FP.BF16.F32.PACK_AB R22, R92, R93 ;  /* 0x0000005d5c16723e */ /* 0x000fe400000010ff */
[----:B------:R-:W-:Y:S01]  /*17a0*/  F2FP.BF16.F32.PACK_AB R21, R90, R85 ;  /* 0x000000555a15723e */ /* 0x000fe200000010ff */
[----:B------:R-:W-:Y:S06]  /*17b0*/  BRA `(.L_x_82) ;  /* 0x0000000400807947 */ /* 0x000fec0003800000 */
.L_x_80:
[----:B------:R-:W-:-:S04]  /*17c0*/  UISETP.NE.U32.AND UP1, UPT, UR16, URZ, UPT ;  /* 0x000000ff1000728c */ /* 0x000fc8000bf25070 */
[----:B------:R-:W-:-:S09]  /*17d0*/  UISETP.NE.AND.EX UP1, UPT, UR17, URZ, UPT, UP1 ;  /* 0x000000ff1100728c */ /* 0x000fd2000bf25310 */
[----:B------:R-:W-:Y:S05]  /*17e0*/  BRA.U UP1, `(.L_x_83) ;  /* 0x0000000101947547 */ /* 0x000fea000b800000 */
        /* <DEDUP_REMOVED lines=37> */
.L_x_83:
[----:B-----5:R-:W-:Y:S01]  /*1a40*/  PRMT R22, R64, 0x7632, R22 ;  /* 0x0000763240167816 */ /* 0x020fe20000000016 */
[----:B------:R-:W-:Y:S01]  /*1a50*/  IMAD.U32 R88, R30, 0x10000, RZ ;  /* 0x000100001e587824 */ /* 0x000fe200078e00ff */
[----:B------:R-:W-:Y:S01]  /*1a60*/  SHF.L.U32 R64, R64, 0x10, RZ ;  /* 0x0000001040407819 */ /* 0x000fe200000006ff */
[----:B------:R-:W-:Y:S01]  /*1a70*/  IMAD.U32 R103, R67, 0x10000, RZ ;  /* 0x0001000043677824 */ /* 0x000fe200078e00ff */
[----:B------:R-:W-:Y:S02]  /*1a80*/  SHF.L.U32 R21, R28, 0x10, RZ ;  /* 0x000000101c157819 */ /* 0x000fe400000006ff */
[----:B------:R-:W-:Y:S02]  /*1a90*/  SHF.L.U32 R23, R66, 0x10, RZ ;  /* 0x0000001042177819 */ /* 0x000fe400000006ff */
[----:B------:R-:W-:Y:S01]  /*1aa0*/  SHF.L.U32 R22, R22, 0x10, RZ ;  /* 0x0000001016167819 */ /* 0x000fe200000006ff */
[----:B------:R-:W-:Y:S01]  /*1ab0*/  FADD.FTZ R64, R21, R64 ;  /* 0x0000004015407221 */ /* 0x000fe20000010000 */
[----:B------:R-:W-:Y:S01]  /*1ac0*/  PRMT R21, R28, 0x7632, R21 ;  /* 0x000076321c157816 */ /* 0x000fe20000000015 */
[----:B------:R-:W-:Y:S01]  /*1ad0*/  FADD.FTZ R93, R88, R23 ;  /* 0x00000017585d7221 */ /* 0x000fe20000010000 */
[----:B------:R-:W-:-:S02]  /*1ae0*/  SHF.L.U32 R90, R31, 0x10, RZ ;  /* 0x000000101f5a7819 */ /* 0x000fc400000006ff */
[----:B------:R-:W-:Y:S01]  /*1af0*/  PRMT R85, R65, 0x7632, R85 ;  /* 0x0000763241557816 */ /* 0x000fe20000000055 */
[----:B------:R-:W-:Y:S01]  /*1b00*/  IMAD.U32 R21, R21, 0x10000, RZ ;  /* 0x0001000015157824 */ /* 0x000fe200078e00ff */
[----:B------:R-:W-:Y:S01]  /*1b10*/  PRMT R20, R67, 0x7632, R20 ;  /* 0x0000763243147816 */ /* 0x000fe20000000014 */
[----:B------:R-:W-:Y:S01]  /*1b20*/  FADD.FTZ R103, R90, R103 ;  /* 0x000000675a677221 */ /* 0x000fe20000010000 */
[----:B------:R-:W-:Y:S01]  /*1b30*/  PRMT R23, R31, 0x7632, R23 ;  /* 0x000076321f177816 */ /* 0x000fe20000000017 */
[--C-:B------:R-:W-:Y:S01]  /*1b40*/  FADD.FTZ R88, R22, R21.reuse ;  /* 0x0000001516587221 */ /* 0x100fe20000010000 */
        /* <DEDUP_REMOVED lines=8> */
[----:B------:R-:W-:Y:S01]  /*1bd0*/  SHF.L.U32 R20, R20, 0x10, RZ ;  /* 0x0000001014147819 */ /* 0x000fe200000006ff */
[----:B------:R-:W-:Y:S01]  /*1be0*/  FADD.FTZ R77, R77, R64 ;  /* 0x000000404d4d7221 */ /* 0x000fe20000010000 */
[----:B------:R-:W-:Y:S01]  /*1bf0*/  SHF.L.U32 R23, R23, 0x10, RZ ;  /* 0x0000001017177819 */ /* 0x000fe200000006ff */
[----:B------:R-:W-:Y:S01]  /*1c00*/  FADD.FTZ R90, R90, R21 ;  /* 0x000000155a5a7221 */ /* 0x000fe20000010000 */
[----:B------:R-:W-:Y:S02]  /*1c10*/  SHF.L.U32 R66, R29, 0x10, RZ ;  /* 0x000000101d427819 */ /* 0x000fe400000006ff */
[----:B------:R-:W-:Y:S01]  /*1c20*/  SHF.L.U32 R67, R92, 0x10, RZ ;  /* 0x000000105c437819 */ /* 0x000fe200000006ff */
        /* <DEDUP_REMOVED lines=19> */
[----:B------:R-:W-:Y:S01]  /*1d60*/  FADD.FTZ R92, R92, R65 ;  /* 0x000000415c5c7221 */ /* 0x000fe20000010000 */
[----:B------:R-:W-:Y:S01]  /*1d70*/  F2FP.BF16.F32.PACK_AB R23, R94, R103 ;  /* 0x000000675e17723e */ /* 0x000fe200000010ff */
[----:B------:R-:W-:-:S02]  /*1d80*/  FADD.FTZ R88, R88, R21 ;  /* 0x0000001558587221 */ /* 0x000fc40000010000 */
[----:B------:R-:W-:Y:S02]  /*1d90*/  F2FP.BF16.F32.PACK_AB R21, R90, R85 ;  /* 0x000000555a15723e */ /* 0x000fe400000010ff */
[----:B------:R-:W-:Y:S02]  /*1da0*/  F2FP.BF16.F32.PACK_AB R22, R92, R93 ;  /* 0x0000005d5c16723e */ /* 0x000fe400000010ff */
[----:B------:R-:W-:-:S07]  /*1db0*/  F2FP.BF16.F32.PACK_AB R20, R88, R77 ;  /* 0x0000004d5814723e */ /* 0x000fce00000010ff */
.L_x_82:
[----:B------:R-:W0:Y:S01]  /*1dc0*/  @UP0 LDCU.64 UR4, c[0x0][0x3a8] ;  /* 0x00007500ff0407ac */ /* 0x000e220008000a00 */
[----:B------:R-:W-:Y:S02]  /*1dd0*/  PLOP3.LUT P0, PT, PT, PT, UP0, 0x80, 0x8 ;  /* 0x000000000008781c */ /* 0x000fe40003f0f008 */
[----:B------:R-:W-:Y:S02]  /*1de0*/  PLOP3.LUT P1, PT, PT, PT, UP0, 0x80, 0x8 ;  /* 0x000000000008781c */ /* 0x000fe40003f2f008 */
[----:B------:R-:W-:-:S09]  /*1df0*/  MOV R64, 0x10 ;  /* 0x0000001000407802 */ /* 0x000fd20000000f00 */
[----:B0-----:R-:W-:-:S04]  /*1e00*/  @P0 IMAD.WIDE.U32 R64, R109, R64, UR4 ;  /* 0x000000046d400e25 */ /* 0x001fc8000f8e0040 */
[----:B------:R-:W-:Y:S01]  /*1e10*/  VIADD R109, R109, 0x100 ;  /* 0x000001006d6d7836 */ /* 0x000fe20000000000 */
[----:B------:R1:W-:Y:S06]  /*1e20*/  @P1 STG.E.128 desc[UR8][R64.64], R20 ;  /* 0x0000001440001986 */ /* 0x0003ec000c101d08 */
.L_x_79:
[----:B------:R-:W-:Y:S05]  /*1e30*/  BSYNC.RECONVERGENT B0 ;  /* 0x0000000000007941 */ /* 0x000fea0003800200 */
.L_x_78:
[----:B------:R-:W-:Y:S01]  /*1e40*/  ISETP.GE.U32.AND P3, PT, R76, 0x300, PT ;  /* 0x000003004c00780c */ /* 0x000fe20003f66070 */
[----:B------:R-:W-:-:S12]  /*1e50*/  BSSY.RECONVERGENT B0, `(.L_x_84) ;  /* 0x00000ae000007945 */ /* 0x000fd80003800200 */
[----:B------:R-:W-:Y:S05]  /*1e60*/  @!P3 BRA `(.L_x_85) ;  /* 0x0000000800b0b947 */ /* 0x000fea0003800000 */
[----:B------:R-:W-:Y:S01]  /*1e70*/  ISETP.NE.U32.AND P0, PT, RZ, UR14, PT ;  /* 0x0000000eff007c0c */ /* 0x000fe2000bf05070 */
[----:B01----:R-:W0:Y:S01]  /*1e80*/  LDC.64 R64, c[0x0][0x390] ;  /* 0x0000e400ff407b82 */ /* 0x003e220000000a00 */
        /* <DEDUP_REMOVED lines=22> */
[----:B------:R-:W-:Y:S02]  /*1ff0*/  PRMT R102, R67, 0x7632, R102 ;  /* 0x0000763243667816 */ /* 0x000fe40000000066 */
[----:B------:R-:W-:Y:S02]  /*2000*/  SHF.L.U32 R81, R64, 0x10, RZ ;  /* 0x0000001040517819 */ /* 0x000fe400000006ff */
[----:B------:R-:W-:-:S02]  /*2010*/  SHF.L.U32 R89, R65, 0x10, RZ ;  /* 0x0000001041597819 */ /* 0x000fc400000006ff */
[----:B------:R-:W-:Y:S02]  /*2020*/  SHF.L.U32 R105, R67, 0x10, RZ ;  /* 0x0000001043697819 */ /* 0x000fe400000006ff */
[----:B------:R-:W-:Y:S02]  /*2030*/  SHF.L.U32 R96, R96, 0x10, RZ ;  /* 0x0000001060607819 */ /* 0x000fe400000006ff */
[----:B------:R-:W-:Y:S02]  /*2040*/  SHF.L.U32 R100, R100, 0x10, RZ ;  /* 0x0000001064647819 */ /* 0x000fe400000006ff */
[----:B------:R-:W-:Y:S01]  /*2050*/  SHF.L.U32 R102, R102, 0x10, RZ ;  /* 0x0000001066667819 */ /* 0x000fe200000006ff */
[----:B------:R-:W-:Y:S06]  /*2060*/  BRA `(.L_x_88) ;  /* 0x0000000800147947 */ /* 0x000fec0003800000 */
.L_x_87:
        /* <DEDUP_REMOVED lines=37> */
.L_x_86:
        /* <DEDUP_REMOVED lines=40> */
.L_x_89:
[----:B-----5:R-:W-:Y:S01]  /*2540*/  PRMT R22, R64, 0x7632, R22 ;  /* 0x0000763240167816 */ /* 0x020fe20000000016 */
[----:B------:R-:W-:Y:S01]  /*2550*/  IMAD.U32 R96, R30, 0x10000, RZ ;  /* 0x000100001e607824 */ /* 0x000fe200078e00ff */
[----:B------:R-:W-:Y:S01]  /*2560*/  SHF.L.U32 R64, R64, 0x10, RZ ;  /* 0x0000001040407819 */ /* 0x000fe200000006ff */
[----:B------:R-:W-:Y:S01]  /*2570*/  IMAD.U32 R105, R67, 0x10000, RZ ;  /* 0x0001000043697824 */ /* 0x000fe200078e00ff */
[----:B------:R-:W-:Y:S02]  /*2580*/  SHF.L.U32 R21, R28, 0x10, RZ ;  /* 0x000000101c157819 */ /* 0x000fe400000006ff */
[C---:B------:R-:W-:Y:S02]  /*2590*/  PRMT R97, R66.reuse, 0x7632, R97 ;  /* 0x0000763242617816 */ /* 0x040fe40000000061 */
[----:B------:R-:W-:Y:S01]  /*25a0*/  SHF.L.U32 R23, R66, 0x10, RZ ;  /* 0x0000001042177819 */ /* 0x000fe200000006ff */
[----:B------:R-:W-:Y:S01]  /*25b0*/  FADD.FTZ R64, R21, R64 ;  /* 0x0000004015407221 */ /* 0x000fe20000010000 */
[----:B------:R-:W-:-:S02]  /*25c0*/  PRMT R21, R28, 0x7632, R21 ;  /* 0x000076321c157816 */ /* 0x000fc40000000015 */
[C---:B------:R-:W-:Y:S01]  /*25d0*/  PRMT R89, R65.reuse, 0x7632, R89 ;  /* 0x0000763241597816 */ /* 0x040fe20000000059 */
[----:B------:R-:W-:Y:S01]  /*25e0*/  IMAD.U32 R65, R65, 0x10000, RZ ;  /* 0x0001000041417824 */ /* 0x000fe200078e00ff */
[----:B------:R-:W-:Y:S01]  /*25f0*/  SHF.L.U32 R66, R29, 0x10, RZ ;  /* 0x000000101d427819 */ /* 0x000fe200000006ff */
[----:B------:R-:W-:Y:S01]  /*2600*/  IMAD.U32 R21, R21, 0x10000, RZ ;  /* 0x0001000015157824 */ /* 0x000fe200078e00ff */
[----:B------:R-:W-:Y:S02]  /*2610*/  SHF.L.U32 R22, R22, 0x10, RZ ;  /* 0x0000001016167819 */ /* 0x000fe400000006ff */
[----:B------:R-:W-:Y:S01]  /*2620*/  SHF.L.U32 R98, R31, 0x10, RZ ;  /* 0x000000101f627819 */ /* 0x000fe200000006ff */
[----:B------:R-:W-:Y:S01]  /*2630*/  FADD.FTZ R65, R66, R65 ;  /* 0x0000004142417221 */ /* 0x000fe20000010000 */
[----:B------:R-:W-:Y:S01]  /*2640*/  FADD.FTZ R66, R96, R23 ;  /* 0x0000001760427221 */ /* 0x000fe20000010000 */
[----:B------:R-:W-:Y:S01]  /*2650*/  FADD.FTZ R96, R22, R21 ;  /* 0x0000001516607221 */ /* 0x000fe20000010000 */
[----:B------:R-:W-:Y:S01]  /*2660*/  PRMT R20, R67, 0x7632, R20 ;  /* 0x0000763243147816 */ /* 0x000fe20000000014 */
[----:B------:R-:W-:Y:S01]  /*2670*/  FADD.FTZ R105, R98, R105 ;  /* 0x0000006962697221 */ /* 0x000fe20000010000 */
[----:B------:R-:W-:Y:S01]  /*2680*/  PRMT R21, R29, 0x7632, R21 ;  /* 0x000076321d157816 */ /* 0x000fe20000000015 */
[----:B------:R-:W-:Y:S01]  /*2690*/  IMAD.U32 R98, R89, 0x10000, RZ ;  /* 0x0001000059627824 */ /* 0x000fe200078e00ff */
[----:B------:R-:W-:-:S02]  /*26a0*/  PRMT R23, R31, 0x7632, R23 ;  /* 0x000076321f177816 */ /* 0x000fc40000000017 */
[----:B------:R-:W-:Y:S02]  /*26b0*/  PRMT R22, R30, 0x7632, R22 ;  /* 0x000076321e167816 */ /* 0x000fe40000000016 */
[----:B------:R-:W-:Y:S02]  /*26c0*/  SHF.L.U32 R81, R24, 0x10, RZ ;  /* 0x0000001018517819 */ /* 0x000fe400000006ff */
[----:B------:R-:W-:Y:S01]  /*26d0*/  SHF.L.U32 R21, R21, 0x10, RZ ;  /* 0x0000001015157819 */ /* 0x000fe200000006ff */
[----:B------:R-:W-:Y:S01]  /*26e0*/  IMAD.U32 R22, R22, 0x10000, RZ ;  /* 0x0001000016167824 */ /* 0x000fe200078e00ff */
[----:B------:R-:W-:Y:S01]  /*26f0*/  SHF.L.U32 R20, R20, 0x10, RZ ;  /* 0x0000001014147819 */ /* 0x000fe200000006ff */
[----:B------:R-:W-:Y:S01]  /*2700*/  FADD.FTZ R81, R81, R64 ;  /* 0x0000004051517221 */ /* 0x000fe20000010000 */
[----:B------:R-:W-:Y:S01]  /*2710*/  SHF.L.U32 R23, R23, 0x10, RZ ;  /* 0x0000001017177819 */ /* 0x000fe200000006ff */
[----:B------:R-:W-:Y:S01]  /*2720*/  FADD.FTZ R98, R98, R21 ;  /* 0x0000001562627221 */ /* 0x000fe20000010000 */
[----:B------:R-:W-:-:S02]  /*2730*/  SHF.L.U32 R111, R97, 0x10, RZ ;  /* 0x00000010616f7819 */ /* 0x000fc400000006ff */
[----:B------:R-:W-:Y:S01]  /*2740*/  SHF.L.U32 R67, R26, 0x10, RZ ;  /* 0x000000101a437819 */ /* 0x000fe200000006ff */
[--C-:B------:R-:W-:Y:S01]  /*2750*/  FADD.FTZ R102, R20, R23.reuse ;  /* 0x0000001714667221 */ /* 0x100fe20000010000 */
        /* <DEDUP_REMOVED lines=22> */
.L_x_88:
[----:B------:R-:W0:Y:S01]  /*28c0*/  @UP0 LDCU.64 UR4, c[0x0][0x3a8] ;  /* 0x00007500ff0407ac */ /* 0x000e220008000a00 */
[----:B------:R-:W-:Y:S01]  /*28d0*/  PLOP3.LUT P0, PT, PT, PT, UP0, 0x80, 0x8 ;  /* 0x000000000008781c */ /* 0x000fe20003f0f008 */
[----:B------:R-:W-:Y:S01]  /*28e0*/  HFMA2 R64, -RZ, RZ, 0, 9.5367431640625e-07 ;  /* 0x00000010ff407431 */ /* 0x000fe200000001ff */
[----:B------:R-:W-:-:S11]  /*28f0*/  PLOP3.LUT P1, PT, PT, PT, UP0, 0x80, 0x8 ;  /* 0x000000000008781c */ /* 0x000fd60003f2f008 */
[----:B0-----:R-:W-:-:S04]  /*2900*/  @P0 IMAD.WIDE.U32 R64, R109, R64, UR4 ;  /* 0x000000046d400e25 */ /* 0x001fc8000f8e0040 */
[----:B------:R-:W-:Y:S01]  /*2910*/  VIADD R109, R109, 0x100 ;  /* 0x000001006d6d7836 */ /* 0x000fe20000000000 */
[----:B------:R2:W-:Y:S06]  /*2920*/  @P1 STG.E.128 desc[UR8][R64.64], R20 ;  /* 0x0000001440001986 */ /* 0x0005ec000c101d08 */
.L_x_85:
[----:B------:R-:W-:Y:S05]  /*2930*/  BSYNC.RECONVERGENT B0 ;  /* 0x0000000000007941 */ /* 0x000fea0003800200 */
.L_x_84:
[----:B------:R-:W-:Y:S01]  /*2940*/  ISETP.GE.U32.AND P4, PT, R76, 0x400, PT ;  /* 0x000004004c00780c */ /* 0x000fe20003f86070 */
[----:B------:R-:W-:-:S12]  /*2950*/  BSSY.RECONVERGENT B0, `(.L_x_90) ;  /* 0x00000ad000007945 */ /* 0x000fd80003800200 */
[----:B------:R-:W-:Y:S05]  /*2960*/  @!P4 BRA `(.L_x_91) ;  /* 0x0000000800acc947 */ /* 0x000fea0003800000 */
[----:B------:R-:W-:Y:S01]  /*2970*/  ISETP.NE.U32.AND P0, PT, RZ, UR14, PT ;  /* 0x0000000eff007c0c */ /* 0x000fe2000bf05070 */
[----:B012---:R-:W0:Y:S01]  /*2980*/  LDC.64 R64, c[0x0][0x390] ;  /* 0x0000e400ff407b82 */ /* 0x007e220000000a00 */
        /* <DEDUP_REMOVED lines=30> */
.L_x_93:
[----:B-----5:R-:W-:Y:S01]  /*2b70*/  PRMT R106, R65, 0x7632, R106 ;  /* 0x00007632416a7816 */ /* 0x020fe2000000006a */
[----:B------:R-:W-:Y:S01]  /*2b80*/  IMAD.U32 R110, R67, 0x10000, RZ ;  /* 0x00010000436e7824 */ /* 0x000fe200078e00ff */
[----:B------:R-:W-:Y:S01]  /*2b90*/  SHF.L.U32 R65, R65, 0x10, RZ ;  /* 0x0000001041417819 */ /* 0x000fe200000006ff */
[----:B------:R-:W-:Y:S01]  /*2ba0*/  IMAD.U32 R83, R24, 0x10000, RZ ;  /* 0x0001000018537824 */ /* 0x000fe200078e00ff */
[----:B------:R-:W-:Y:S01]  /*2bb0*/  SHF.L.U32 R20, R25, 0x10, RZ ;  /* 0x0000001019147819 */ /* 0x000fe200000006ff */
[----:B------:R-:W-:Y:S01]  /*2bc0*/  IMAD.U32 R106, R106, 0x10000, RZ ;  /* 0x000100006a6a7824 */ /* 0x000fe200078e00ff */
[----:B------:R-:W-:Y:S02]  /*2bd0*/  PRMT R108, R67, 0x7632, R108 ;  /* 0x00007632436c7816 */ /* 0x000fe4000000006c */
[----:B------:R-:W-:Y:S01]  /*2be0*/  PRMT R23, R27, 0x7632, R23 ;  /* 0x000076321b177816 */ /* 0x000fe20000000017 */
[----:B------:R-:W-:Y:S01]  /*2bf0*/  FADD.FTZ R91, R20, R65 ;  /* 0x00000041145b7221 */ /* 0x000fe20000010000 */
[C---:B------:R-:W-:Y:S01]  /*2c00*/  PRMT R104, R64.reuse, 0x7632, R104 ;  /* 0x0000763240687816 */ /* 0x040fe20000000068 */
[----:B------:R-:W-:Y:S01]  /*2c10*/  IMAD.U32 R64, R64, 0x10000, RZ ;  /* 0x0001000040407824 */ /* 0x000fe200078e00ff */
[----:B------:R-:W-:Y:S01]  /*2c20*/  PRMT R107, R66, 0x7632, R107 ;  /* 0x00007632426b7816 */ /* 0x000fe2000000006b */
[----:B------:R-:W-:Y:S01]  /*2c30*/  IMAD.U32 R23, R23, 0x10000, RZ ;  /* 0x0001000017177824 */ /* 0x000fe200078e00ff */
[----:B------:R-:W-:Y:S01]  /*2c40*/  PRMT R20, R24, 0x7632, R20 ;  /* 0x0000763218147816 */ /* 0x000fe20000000014 */
[----:B------:R-:W-:Y:S01]  /*2c50*/  FADD.FTZ R83, R83, R64 ;  /* 0x0000004053537221 */ /* 0x000fe20000010000 */
[----:B------:R-:W-:-:S02]  /*2c60*/  PRMT R21, R25, 0x7632, R21 ;  /* 0x0000763219157816 */ /* 0x000fc40000000015 */
[----:B------:R-:W-:Y:S01]  /*2c70*/  PRMT R22, R26, 0x7632, R22 ;  /* 0x000076321a167816 */ /* 0x000fe20000000016 */
[----:B------:R-:W-:Y:S01]  /*2c80*/  IMAD.U32 R20, R20, 0x10000, RZ ;  /* 0x0001000014147824 */ /* 0x000fe200078e00ff */
[----:B------:R-:W-:Y:S02]  /*2c90*/  SHF.L.U32 R111, R27, 0x10, RZ ;  /* 0x000000101b6f7819 */ /* 0x000fe400000006ff */
[----:B------:R-:W-:Y:S02]  /*2ca0*/  SHF.L.U32 R108, R108, 0x10, RZ ;  /* 0x000000106c6c7819 */ /* 0x000fe400000006ff */
        /* <DEDUP_REMOVED lines=12> */
[----:B------:R-:W-:Y:S02]  /*2d70*/  FADD.FTZ R106, R106, R21 ;  /* 0x000000156a6a7221 */ /* 0x000fe40000010000 */
[----:B------:R-:W-:-:S02]  /*2d80*/  F2FP.BF16.F32.PACK_AB R20, R104, R83 ;  /* 0x000000536814723e */ /* 0x000fc400000010ff */
[----:B------:R-:W-:Y:S02]  /*2d90*/  F2FP.BF16.F32.PACK_AB R22, R108, R99 ;  /* 0x000000636c16723e */ /* 0x000fe400000010ff */
[----:B------:R-:W-:Y:S01]  /*2da0*/  F2FP.BF16.F32.PACK_AB R21, R106, R91 ;  /* 0x0000005b6a15723e */ /* 0x000fe200000010ff */
[----:B------:R-:W-:Y:S06]  /*2db0*/  BRA `(.L_x_94) ;  /* 0x0000000400807947 */ /* 0x000fec0003800000 */
.L_x_92:
[----:B------:R-:W-:-:S04]  /*2dc0*/  UISETP.NE.U32.AND UP1, UPT, UR16, URZ, UPT ;  /* 0x000000ff1000728c */ /* 0x000fc8000bf25070 */
[----:B------:R-:W-:-:S09]  /*2dd0*/  UISETP.NE.AND.EX UP1, UPT, UR17, URZ, UPT, UP1 ;  /* 0x000000ff1100728c */ /* 0x000fd2000bf25310 */
[----:B------:R-:W-:Y:S05]  /*2de0*/  BRA.U UP1, `(.L_x_95) ;  /* 0x0000000101947547 */ /* 0x000fea000b800000 */
[C---:B-----5:R-:W-:Y:S01]  /*2df0*/  PRMT R106, R65.reuse, 0x7632, R106 ;  /* 0x00007632416a7816 */ /* 0x060fe2000000006a */
[----:B------:R-:W-:Y:S01]  /*2e00*/  IMAD.U32 R99, R30, 0x10000, RZ ;  /* 0x000100001e637824 */ /* 0x000fe200078e00ff */
[----:B------:R-:W-:Y:S02]  /*2e10*/  SHF.L.U32 R65, R65, 0x10, RZ ;  /* 0x0000001041417819 */ /* 0x000fe400000006ff */
[----:B------:R-:W-:Y:S02]  /*2e20*/  SHF.L.U32 R20, R29, 0x10, RZ ;  /* 0x000000101d147819 */ /* 0x000fe400000006ff */
[----:B------:R-:W-:Y:S02]  /*2e30*/  PRMT R108, R67, 0x7632, R108 ;  /* 0x00007632436c7816 */ /* 0x000fe4000000006c */
[----:B------:R-:W-:Y:S01]  /*2e40*/  PRMT R23, R31, 0x7632, R23 ;  /* 0x000076321f177816 */ /* 0x000fe20000000017 */
[----:B------:R-:W-:Y:S01]  /*2e50*/  FADD.FTZ R91, R20, R65 ;  /* 0x00000041145b7221 */ /* 0x000fe20000010000 */
        /* <DEDUP_REMOVED lines=8> */
[----:B------:R-:W-:-:S02]  /*2ee0*/  PRMT R22, R30, 0x7632, R22 ;  /* 0x000076321e167816 */ /* 0x000fc40000000016 */
[----:B------:R-:W-:Y:S01]  /*2ef0*/  SHF.L.U32 R110, R67, 0x10, RZ ;  /* 0x00000010436e7819 */ /* 0x000fe200000006ff */
        /* <DEDUP_REMOVED lines=20> */
.L_x_95:
        /* <DEDUP_REMOVED lines=56> */
.L_x_94:
[----:B------:R-:W0:Y:S01]  /*33c0*/  @UP0 LDCU.64 UR4, c[0x0][0x3a8] ;  /* 0x00007500ff0407ac */ /* 0x000e220008000a00 */
[----:B------:R-:W-:Y:S02]  /*33d0*/  PLOP3.LUT P0, PT, PT, PT, UP0, 0x80, 0x8 ;  /* 0x000000000008781c */ /* 0x000fe40003f0f008 */
[----:B------:R-:W-:Y:S02]  /*33e0*/  PLOP3.LUT P1, PT, PT, PT, UP0, 0x80, 0x8 ;  /* 0x000000000008781c */ /* 0x000fe40003f2f008 */
[----:B------:R-:W-:-:S09]  /*33f0*/  MOV R64, 0x10 ;  /* 0x0000001000407802 */ /* 0x000fd20000000f00 */
[----:B0-----:R-:W-:-:S05]  /*3400*/  @P0 IMAD.WIDE.U32 R64, R109, R64, UR4 ;  /* 0x000000046d400e25 */ /* 0x001fca000f8e0040 */
[----:B------:R3:W-:Y:S02]  /*3410*/  @P1 STG.E.128 desc[UR8][R64.64], R20 ;  /* 0x0000001440001986 */ /* 0x0007e4000c101d08 */
.L_x_91:
[----:B------:R-:W-:Y:S05]  /*3420*/  BSYNC.RECONVERGENT B0 ;  /* 0x0000000000007941 */ /* 0x000fea0003800200 */
.L_x_90:
[----:B0123--:R-:W-:Y:S01]  /*3430*/  FADD.FTZ R65, RZ, R79 ;  /* 0x0000004fff417221 */ /* 0x00ffe20000010000 */
[C---:B------:R-:W-:Y:S01]  /*3440*/  ISETP.GE.U32.AND P0, PT, R76.reuse, 0x100, PT ;  /* 0x000001004c00780c */ /* 0x040fe20003f06070 */
[----:B------:R-:W-:Y:S01]  /*3450*/  BSSY.RECONVERGENT B0, `(.L_x_96) ;  /* 0x0000087000007945 */ /* 0x000fe20003800200 */
[----:B------:R-:W-:Y:S01]  /*3460*/  ISETP.GT.U32.AND P6, PT, R76, 0x1ff, PT ;  /* 0x000001ff4c00780c */ /* 0x000fe20003fc4070 */
[----:B------:R-:W-:Y:S01]  /*3470*/  FADD.FTZ R64, R80, R65 ;  /* 0x0000004150407221 */ /* 0x000fe20000010000 */
[C---:B------:R-:W-:Y:S02]  /*3480*/  ISETP.GT.U32.AND P5, PT, R76.reuse, 0x2ff, PT ;  /* 0x000002ff4c00780c */ /* 0x040fe40003fa4070 */
[----:B------:R-:W-:Y:S01]  /*3490*/  ISETP.GT.U32.AND P1, PT, R76, 0x3ff, PT ;  /* 0x000003ff4c00780c */ /* 0x000fe20003f24070 */
[----:B------:R-:W-:-:S04]  /*34a0*/  FADD.FTZ R65, R87, R64 ;  /* 0x0000004057417221 */ /* 0x000fc80000010000 */
[----:B------:R-:W-:-:S04]  /*34b0*/  FADD.FTZ R64, R82, R65 ;  /* 0x0000004152407221 */ /* 0x000fc80000010000 */
[----:B------:R-:W-:-:S04]  /*34c0*/  FADD.FTZ R65, R95, R64 ;  /* 0x000000405f417221 */ /* 0x000fc80000010000 */
[----:B------:R-:W-:-:S04]  /*34d0*/  FADD.FTZ R65, R84, R65 ;  /* 0x0000004154417221 */ /* 0x000fc80000010000 */
[----:B------:R-:W-:-:S04]  /*34e0*/  FADD.FTZ R64, R86, R65 ;  /* 0x0000004156407221 */ /* 0x000fc80000010000 */
[----:B------:R-:W-:-:S05]  /*34f0*/  FADD.FTZ R64, R101, R64 ;  /* 0x0000004065407221 */ /* 0x000fca0000010000 */
[----:B------:R-:W-:-:S05]  /*3500*/  FSEL R66, R64, RZ, P0 ;  /* 0x000000ff40427208 */ /* 0x000fca0000000000 */
        /* <DEDUP_REMOVED lines=23> */
[----:B------:R-:W-:-:S05]  /*3680*/  @P1 FADD.FTZ R66, R110, R65 ;  /* 0x000000416e421221 */ /* 0x000fca0000010000 */
        /* <DEDUP_REMOVED lines=20> */
[----:B------:R-:W-:Y:S01]  /*37d0*/  FFMA.FTZ R65, R114, R114, R65 ;  /* 0x0000007272417223 */ /* 0x000fe20000010041 */
[----:B------:R-:W-:-:S03]  /*37e0*/  FADD.FTZ R114, R95, -R64 ;  /* 0x800000405f727221 */ /* 0x000fc60000010000 */
        /* <DEDUP_REMOVED lines=25> */
[----:B------:R-:W-:Y:S02]  /*3980*/  FADD.FTZ R66, R83, -R64 ;  /* 0x8000004053427221 */ /* 0x000fe40000010000 */
        /* <DEDUP_REMOVED lines=26> */
[----:B------:R-:W-:Y:S02]  /*3b30*/  FFMA.FTZ R66, R109, R109, R66 ;  /* 0x0000006d6d427223 */ /* 0x000fe40000010042 */
[----:B------:R-:W0:Y:S02]  /*3b40*/  S2R R109, SR_TID.X ;  /* 0x00000000006d7919 */ /* 0x000e240000002100 */
[----:B------:R-:W-:-:S05]  /*3b50*/  @P1 FFMA.FTZ R65, R67, R67, R66 ;  /* 0x0000004343411223 */ /* 0x000fca0000010042 */
[----:B------:R-:W1:Y:S02]  /*3b60*/  SHFL.BFLY PT, R66, R65, 0x1, 0x1f ;  /* 0x0c201f0041427f89 */ /* 0x000e6400000e0000 */
[----:B-1----:R-:W-:Y:S01]  /*3b70*/  FADD.FTZ R66, R65, R66 ;  /* 0x0000004241427221 */ /* 0x002fe20000010000 */
[C---:B0-----:R-:W-:Y:S02]  /*3b80*/  LOP3.LUT P1, RZ, R109.reuse, 0x1f, RZ, 0xc0, !PT ;  /* 0x0000001f6dff7812 */ /* 0x041fe4000782c0ff */
[----:B------:R-:W-:Y:S02]  /*3b90*/  LOP3.LUT R113, R109, 0x1f, RZ, 0xc0, !PT ;  /* 0x0000001f6d717812 */ /* 0x000fe400078ec0ff */
[----:B------:R-:W0:Y:S02]  /*3ba0*/  SHFL.BFLY PT, R67, R66, 0x2, 0x1f ;  /* 0x0c401f0042437f89 */ /* 0x000e2400000e0000 */
[----:B------:R-:W-:Y:S01]  /*3bb0*/  ISETP.GT.U32.AND P5, PT, R113, 0x7, PT ;  /* 0x000000077100780c */ /* 0x000fe20003fa4070 */
[----:B------:R-:W-:-:S02]  /*3bc0*/  IMAD.MOV.U32 R113, RZ, RZ, RZ ;  /* 0x000000ffff717224 */ /* 0x000fc400078e00ff */
        /* <DEDUP_REMOVED lines=15> */
.L_x_97:
[----:B------:R-:W-:Y:S05]  /*3cc0*/  BSYNC.RECONVERGENT B0 ;  /* 0x0000000000007941 */ /* 0x000fea0003800200 */
.L_x_96:
        /* <DEDUP_REMOVED lines=12> */
.L_x_99:
[----:B------:R-:W-:Y:S05]  /*3d90*/  BSYNC.RECONVERGENT B0 ;  /* 0x0000000000007941 */ /* 0x000fea0003800200 */
.L_x_98:
[----:B------:R-:W1:Y:S01]  /*3da0*/  SHFL.DOWN PT, R114, R113, 0x4, 0x1f ;  /* 0x08801f0071727f89 */ /* 0x000e6200000e0000 */
[----:B------:R-:W-:Y:S01]  /*3db0*/  I2FP.F32.S32 R116, R113 ;  /* 0x0000007100747245 */ /* 0x000fe20000201400 */
[----:B------:R-:W-:Y:S01]  /*3dc0*/  BSSY.RECONVERGENT B0, `(.L_x_100) ;  /* 0x0000074000007945 */ /* 0x000fe20003800200 */
[----:B------:R-:W-:Y:S01]  /*3dd0*/  ISETP.NE.AND P1, PT, R109, RZ, PT ;  /* 0x000000ff6d00720c */ /* 0x000fe20003f25270 */
[----:B0-----:R-:W0:Y:S01]  /*3de0*/  SHFL.DOWN PT, R115, R64, 0x4, 0x1f ;  /* 0x08801f0040737f89 */ /* 0x001e2200000e0000 */
[----:B------:R-:W-:Y:S01]  /*3df0*/  ISETP.NE.AND P5, PT, RZ, UR7, PT ;  /* 0x00000007ff007c0c */ /* 0x000fe2000bfa5270 */
[----:B-1----:R-:W-:Y:S01]  /*3e00*/  IMAD.IADD R112, R114, 0x1, R113 ;  /* 0x0000000172707824 */ /* 0x002fe200078e0271 */
[----:B------:R-:W-:Y:S02]  /*3e10*/  I2FP.F32.S32 R118, R114 ;  /* 0x0000007200767245 */ /* 0x000fe40000201400 */
[----:B------:R-:W1:Y:S02]  /*3e20*/  SHFL.DOWN PT, R114, R65, 0x4, 0x1f ;  /* 0x08801f0041727f89 */ /* 0x000e6400000e0000 */
[----:B------:R-:W-:Y:S01]  /*3e30*/  I2FP.F32.S32 R66, R112 ;  /* 0x0000007000427245 */ /* 0x000fe20000201400 */
[C---:B0-----:R-:W-:Y:S01]  /*3e40*/  FMUL.FTZ R117, R115.reuse, R118 ;  /* 0x0000007673757220 */ /* 0x041fe20000410000 */
[----:B------:R-:W0:Y:S01]  /*3e50*/  SHFL.DOWN PT, R67, R112, 0x2, 0x1f ;  /* 0x08401f0070437f89 */ /* 0x000e2200000e0000 */
[----:B------:R-:W-:Y:S01]  /*3e60*/  FADD.FTZ R115, -R115, R64 ;  /* 0x0000004073737221 */ /* 0x000fe20000010100 */
[----:B------:R-:W2:Y:S01]  /*3e70*/  MUFU.RCP R111, R66 ;  /* 0x00000042006f7308 */ /* 0x000ea20000001000 */
[----:B------:R-:W-:-:S02]  /*3e80*/  FFMA.FTZ R120, R116, R64, R117 ;  /* 0x0000004074787223 */ /* 0x000fc40000010075 */
[----:B------:R-:W-:-:S04]  /*3e90*/  FMUL.FTZ R115, R115, R115 ;  /* 0x0000007373737220 */ /* 0x000fc80000410000 */
[----:B------:R-:W-:-:S04]  /*3ea0*/  FMUL.FTZ R115, R115, R116 ;  /* 0x0000007473737220 */ /* 0x000fc80000410000 */
[----:B------:R-:W-:Y:S01]  /*3eb0*/  FMUL.FTZ R115, R115, R118 ;  /* 0x0000007673737220 */ /* 0x000fe20000410000 */
[----:B--2---:R-:W-:Y:S01]  /*3ec0*/  FMUL.FTZ R113, R111, R120 ;  /* 0x000000786f717220 */ /* 0x004fe20000410000 */
[----:B-1----:R-:W-:Y:S01]  /*3ed0*/  FADD.FTZ R114, R114, R65 ;  /* 0x0000004172727221 */ /* 0x002fe20000010000 */
[----:B0-----:R-:W-:-:S03]  /*3ee0*/  IADD3 R112, PT, PT, R112, R67, RZ ;  /* 0x0000004370707210 */ /* 0x001fc60007ffe0ff */
[----:B------:R-:W0:Y:S01]  /*3ef0*/  SHFL.DOWN PT, R116, R113, 0x2, 0x1f ;  /* 0x08401f0071747f89 */ /* 0x000e2200000e0000 */
[----:B------:R-:W-:Y:S01]  /*3f00*/  FFMA.FTZ R114, R111, R115, R114 ;  /* 0x000000736f727223 */ /* 0x000fe20000010072 */
        /* <DEDUP_REMOVED lines=9> */
[-C--:B-1----:R-:W-:Y:S02]  /*3fa0*/  IADD3 R112, PT, PT, R112, R65.reuse, RZ ;  /* 0x0000004170707210 */ /* 0x082fe40007ffe0ff */
[----:B------:R-:W-:Y:S01]  /*3fb0*/  I2FP.F32.S32 R113, R65 ;  /* 0x0000004100717245 */ /* 0x000fe20000201400 */
[----:B------:R-:W-:Y:S01]  /*3fc0*/  FMUL.FTZ R66, R66, R67 ;  /* 0x0000004342427220 */ /* 0x000fe20000410000 */
[C---:B--2---:R-:W-:Y:S01]  /*3fd0*/  FMUL.FTZ R67, R111.reuse, R118 ;  /* 0x000000766f437220 */ /* 0x044fe20000410000 */
[----:B---3--:R-:W-:Y:S01]  /*3fe0*/  FADD.FTZ R114, R114, R115 ;  /* 0x0000007372727221 */ /* 0x008fe20000010000 */
[----:B------:R-:W-:Y:S01]  /*3ff0*/  I2FP.F32.S32 R112, R112 ;  /* 0x0000007000707245 */ /* 0x000fe20000201400 */
[----:B------:R-:W-:Y:S02]  /*4000*/  FMUL.FTZ R66, R66, R117 ;  /* 0x0000007542427220 */ /* 0x000fe40000410000 */
[----:B------:R-:W0:Y:S02]  /*4010*/  SHFL.DOWN PT, R116, R67, 0x1, 0x1f ;  /* 0x08201f0043747f89 */ /* 0x000e2400000e0000 */
[----:B------:R-:W-:Y:S01]  /*4020*/  FFMA.FTZ R66, R111, R66, R114 ;  /* 0x000000426f427223 */ /* 0x000fe20000010072 */
[----:B------:R-:W1:Y:S01]  /*4030*/  MUFU.RCP R112, R112 ;  /* 0x0000007000707308 */ /* 0x000e620000001000 */
[----:B------:R-:W2:Y:S03]  /*4040*/  LDC R114, c[0x0][0x448] ;  /* 0x00011200ff727b82 */ /* 0x000ea60000000800 */
[----:B------:R-:W3:Y:S01]  /*4050*/  SHFL.DOWN PT, R111, R66, 0x1, 0x1f ;  /* 0x08201f00426f7f89 */ /* 0x000ee200000e0000 */
[----:B0-----:R-:W-:Y:S01]  /*4060*/  FADD.FTZ R65, R67, -R116 ;  /* 0x8000007443417221 */ /* 0x001fe20000010000 */
[----:B------:R-:W-:-:S03]  /*4070*/  FMUL.FTZ R115, R116, R113 ;  /* 0x0000007174737220 */ /* 0x000fc60000410000 */
[----:B------:R-:W-:Y:S01]  /*4080*/  FMUL.FTZ R65, R65, R65 ;  /* 0x0000004141417220 */ /* 0x000fe20000410000 */
[----:B------:R-:W-:Y:S01]  /*4090*/  FFMA.FTZ R115, R64, R67, R115 ;  /* 0x0000004340737223 */ /* 0x000fe20000010073 */
[----:B---3--:R-:W-:Y:S02]  /*40a0*/  FADD.FTZ R111, R66, R111 ;  /* 0x0000006f426f7221 */ /* 0x008fe40000010000 */
[----:B------:R-:W-:Y:S01]  /*40b0*/  FMUL.FTZ R65, R64, R65 ;  /* 0x0000004140417220 */ /* 0x000fe20000410000 */
[C---:B-1----:R-:W-:Y:S01]  /*40c0*/  FMUL.FTZ R115, R112.reuse, R115 ;  /* 0x0000007370737220 */ /* 0x042fe20000410000 */
[----:B------:R-:W0:Y:S02]  /*40d0*/  @!P1 LDC.64 R66, c[0x0][0x3c0] ;  /* 0x0000f000ff429b82 */ /* 0x000e240000000a00 */
[----:B------:R-:W-:Y:S02]  /*40e0*/  FMUL.FTZ R65, R65, R113 ;  /* 0x0000007141417220 */ /* 0x000fe40000410000 */
[----:B------:R1:W3:Y:S02]  /*40f0*/  SHFL.IDX PT, R113, R115, RZ, 0x1f ;  /* 0x00001fff73717589 */ /* 0x0002e400000e0000 */
[----:B------:R-:W-:-:S02]  /*4100*/  FFMA.FTZ R111, R112, R65, R111 ;  /* 0x00000041706f7223 */ /* 0x000fc4000001006f */
[----:B------:R-:W4:Y:S04]  /*4110*/  @!P1 LDC.64 R64, c[0x0][0x3c8] ;  /* 0x0000f200ff409b82 */ /* 0x000f280000000a00 */
[----:B------:R-:W2:Y:S01]  /*4120*/  SHFL.IDX PT, R111, R111, RZ, 0x1f ;  /* 0x00001fff6f6f7589 */ /* 0x000ea200000e0000 */
[----:B-1----:R-:W-:-:S04]  /*4130*/  IMAD.U32 R115, RZ, RZ, UR6 ;  /* 0x00000006ff737e24 */ /* 0x002fc8000f8e00ff */
[----:B0-----:R-:W-:-:S04]  /*4140*/  @!P1 IMAD.WIDE R66, R115, 0x4, R66 ;  /* 0x0000000473429825 */ /* 0x001fc800078e0242 */
[----:B---3--:R-:W-:Y:S01]  /*4150*/  FMUL.FTZ R112, R113, R113 ;  /* 0x0000007171707220 */ /* 0x008fe20000410000 */
[----:B------:R0:W-:Y:S04]  /*4160*/  @!P1 STG.E desc[UR8][R66.64], R113 ;  /* 0x0000007142009986 */ /* 0x0001e8000c101908 */
[----:B------:R-:W-:Y:S01]  /*4170*/  FSEL R117, R112, RZ, P5 ;  /* 0x000000ff70757208 */ /* 0x000fe20002800000 */
[----:B--2---:R-:W-:Y:S01]  /*4180*/  FFMA.FTZ R112, R111, UR10, R114 ;  /* 0x0000000a6f707c23 */ /* 0x004fe20008010072 */
[----:B------:R-:W-:-:S03]  /*4190*/  MOV R111, UR6 ;  /* 0x00000006006f7c02 */ /* 0x000fc60008000f00 */
[----:B------:R-:W-:Y:S02]  /*41a0*/  FADD.FTZ R112, R112, R117 ;  /* 0x0000007570707221 */ /* 0x000fe40000010000 */
[----:B----4-:R-:W-:Y:S01]  /*41b0*/  @!P1 IMAD.WIDE R64, R111, 0x4, R64 ;  /* 0x000000046f409825 */ /* 0x010fe200078e0240 */
[----:B------:R-:W-:Y:S01]  /*41c0*/  FSEL R111, R113, RZ, !P5 ;  /* 0x000000ff716f7208 */ /* 0x000fe20006800000 */
[----:B------:R-:W1:Y:S03]  /*41d0*/  MUFU.RSQ R114, R112 ;  /* 0x0000007000727308 */ /* 0x000e660000001400 */
[----:B-1----:R0:W-:Y:S01]  /*41e0*/  @!P1 STG.E desc[UR8][R64.64], R114 ;  /* 0x0000007240009986 */ /* 0x0021e2000c101908 */
[----:B------:R-:W-:Y:S05]  /*41f0*/  @!P0 BRA `(.L_x_101) ;  /* 0x0000000000c08947 */ /* 0x000fea0003800000 */
[--C-:B0-----:R-:W-:Y:S01]  /*4200*/  FADD.FTZ R65, R79, -R111.reuse ;  /* 0x8000006f4f417221 */ /* 0x101fe20000010000 */
[----:B------:R-:W-:Y:S01]  /*4210*/  SHF.L.U32 R67, R60, 0x10, RZ ;  /* 0x000000103c437819 */ /* 0x000fe200000006ff */
[----:B------:R-:W-:Y:S01]  /*4220*/  FADD.FTZ R115, R87, -R111 ;  /* 0x8000006f57737221 */ /* 0x000fe20000010000 */
[----:B------:R-:W-:Y:S02]  /*4230*/  IMAD.U32 R113, R56, 0x10000, RZ ;  /* 0x0001000038717824 */ /* 0x000fe400078e00ff */
[C---:B------:R-:W-:Y:S01]  /*4240*/  FMUL.FTZ R64, R114.reuse, R65 ;  /* 0x0000004172407220 */ /* 0x040fe20000410000 */
[----:B------:R-:W-:Y:S01]  /*4250*/  SHF.L.U32 R66, R61, 0x10, RZ ;  /* 0x000000103d427819 */ /* 0x000fe200000006ff */
[----:B------:R-:W-:Y:S01]  /*4260*/  FMUL.FTZ R65, R114, R115 ;  /* 0x0000007372417220 */ /* 0x000fe20000410000 */
[----:B------:R-:W-:Y:S01]  /*4270*/  SHF.L.U32 R112, R57, 0x10, RZ ;  /* 0x0000001039707819 */ /* 0x000fe200000006ff */
[----:B------:R-:W-:Y:S01]  /*4280*/  FFMA.FTZ R64, R64, R67, R113 ;  /* 0x0000004340407223 */ /* 0x000fe20000010071 */
[----:B------:R-:W-:Y:S01]  /*4290*/  FADD.FTZ R67, R82, -R111 ;  /* 0x8000006f52437221 */ /* 0x000fe20000010000 */
[----:B------:R-:W-:-:S02]  /*42a0*/  IMAD.U32 R116, R3, 0x10000, RZ ;  /* 0x0001000003747824 */ /* 0x000fc400078e00ff */
[--C-:B------:R-:W-:Y:S01]  /*42b0*/  FADD.FTZ R113, R95, -R111.reuse ;  /* 0x8000006f5f717221 */ /* 0x100fe20000010000 */
[----:B------:R-:W-:Y:S01]  /*42c0*/  FFMA.FTZ R65, R65, R66, R112 ;  /* 0x0000004241417223 */ /* 0x000fe20000010070 */
[----:B------:R-:W-:Y:S01]  /*42d0*/  SHF.L.U32 R66, R4, 0x10, RZ ;  /* 0x0000001004427819 */ /* 0x000fe200000006ff */
[----:B------:R-:W-:Y:S01]  /*42e0*/  FMUL.FTZ R67, R114, R67 ;  /* 0x0000004372437220 */ /* 0x000fe20000410000 */
[----:B------:R-:W-:Y:S01]  /*42f0*/  IMAD.U32 R115, R58, 0x10000, RZ ;  /* 0x000100003a737824 */ /* 0x000fe200078e00ff */
[----:B------:R-:W-:Y:S01]  /*4300*/  SHF.L.U32 R112, R5, 0x10, RZ ;  /* 0x0000001005707819 */ /* 0x000fe200000006ff */
[--C-:B------:R-:W-:Y:S01]  /*4310*/  FADD.FTZ R117, R80, -R111.reuse ;  /* 0x8000006f50757221 */ /* 0x100fe20000010000 */
[----:B------:R-:W-:Y:S01]  /*4320*/  FFMA.FTZ R116, R67, R116, R66 ;  /* 0x0000007443747223 */ /* 0x000fe20000010042 */
[----:B------:R-:W-:Y:S01]  /*4330*/  FMUL.FTZ R66, R114, R113 ;  /* 0x0000007172427220 */ /* 0x000fe20000410000 */
[----:B------:R-:W-:Y:S01]  /*4340*/  SHF.L.U32 R67, R62, 0x10, RZ ;  /* 0x000000103e437819 */ /* 0x000fe200000006ff */
[----:B------:R-:W-:Y:S01]  /*4350*/  FADD.FTZ R113, R84, -R111 ;  /* 0x8000006f54717221 */ /* 0x000fe20000010000 */
[----:B------:R-:W-:Y:S01]  /*4360*/  SHF.L.U32 R118, R6, 0x10, RZ ;  /* 0x0000001006767819 */ /* 0x000fe200000006ff */
[----:B------:R-:W-:Y:S01]  /*4370*/  FMUL.FTZ R117, R114, R117 ;  /* 0x0000007572757220 */ /* 0x000fe20000410000 */
[----:B------:R-:W-:Y:S01]  /*4380*/  SHF.L.U32 R120, R2, 0x10, RZ ;  /* 0x0000001002787819 */ /* 0x000fe200000006ff */
[----:B------:R-:W-:Y:S01]  /*4390*/  FMUL.FTZ R113, R114, R113 ;  /* 0x0000007172717220 */ /* 0x000fe20000410000 */
[----:B------:R-:W-:Y:S01]  /*43a0*/  FFMA.FTZ R66, R66, R67, R115 ;  /* 0x0000004342427223 */ /* 0x000fe20000010073 */
[----:B------:R-:W-:Y:S01]  /*43b0*/  FADD.FTZ R67, R86, -R111 ;  /* 0x8000006f56437221 */ /* 0x000fe20000010000 */
[----:B------:R-:W-:Y:S01]  /*43c0*/  F2FP.BF16.F32.PACK_AB R65, R116, R65 ;  /* 0x000000417441723e */ /* 0x000fe200000010ff */
[----:B------:R-:W-:Y:S01]  /*43d0*/  FFMA.FTZ R115, R113, R112, R118 ;  /* 0x0000007071737223 */ /* 0x000fe20000010076 */
[----:B------:R-:W-:Y:S01]  /*43e0*/  SHF.L.U32 R118, R59, 0x10, RZ ;  /* 0x000000103b767819 */ /* 0x000fe200000006ff */
[----:B------:R-:W-:Y:S01]  /*43f0*/  FMUL.FTZ R67, R114, R67 ;  /* 0x0000004372437220 */ /* 0x000fe20000410000 */
[----:B------:R-:W-:-:S02]  /*4400*/  IMAD.U32 R112, R63, 0x10000, RZ ;  /* 0x000100003f707824 */ /* 0x000fc400078e00ff */
[----:B------:R-:W-:Y:S01]  /*4410*/  FADD.FTZ R113, R101, -R111 ;  /* 0x8000006f65717221 */ /* 0x000fe20000010000 */
[----:B------:R-:W-:Y:S01]  /*4420*/  F2FP.BF16.F32.PACK_AB R66, R115, R66 ;  /* 0x000000427342723e */ /* 0x000fe200000010ff */
[----:B------:R-:W-:Y:S02]  /*4430*/  FFMA.FTZ R67, R67, R112, R118 ;  /* 0x0000007043437223 */ /* 0x000fe40000010076 */
[----:B------:R-:W-:Y:S01]  /*4440*/  FMUL.FTZ R113, R114, R113 ;  /* 0x0000007172717220 */ /* 0x000fe20000410000 */
[----:B------:R-:W-:Y:S01]  /*4450*/  SHF.L.U32 R112, R7, 0x10, RZ ;  /* 0x0000001007707819 */ /* 0x000fe200000006ff */
[----:B------:R-:W-:-:S04]  /*4460*/  IMAD.U32 R118, R8, 0x10000, RZ ;  /* 0x0001000008767824 */ /* 0x000fc800078e00ff */
[----:B------:R-:W-:Y:S01]  /*4470*/  FFMA.FTZ R122, R113, R112, R118 ;  /* 0x00000070717a7223 */ /* 0x000fe20000010076 */
[----:B------:R-:W-:Y:S01]  /*4480*/  SHF.L.U32 R118, R0, 0x10, RZ ;  /* 0x0000001000767819 */ /* 0x000fe200000006ff */
[----:B------:R-:W0:Y:S03]  /*4490*/  LDC.64 R112, c[0x0][0x428] ;  /* 0x00010a00ff707b82 */ /* 0x000e260000000a00 */
[----:B------:R-:W-:Y:S01]  /*44a0*/  F2FP.BF16.F32.PACK_AB R67, R122, R67 ;  /* 0x000000437a43723e */ /* 0x000fe200000010ff */
[----:B------:R-:W-:-:S05]  /*44b0*/  FFMA.FTZ R117, R117, R118, R120 ;  /* 0x0000007675757223 */ /* 0x000fca0000010078 */
[----:B------:R-:W-:Y:S01]  /*44c0*/  F2FP.BF16.F32.PACK_AB R64, R117, R64 ;  /* 0x000000407540723e */ /* 0x000fe200000010ff */
[----:B0-----:R-:W-:-:S04]  /*44d0*/  IMAD.WIDE.U32 R112, R78, 0x10, R112 ;  /* 0x000000104e707825 */ /* 0x001fc800078e0070 */
[----:B------:R-:W-:Y:S01]  /*44e0*/  VIADD R78, R78, 0x100 ;  /* 0x000001004e4e7836 */ /* 0x000fe20000000000 */
[----:B------:R1:W-:Y:S06]  /*44f0*/  STG.E.128 desc[UR8][R112.64], R64 ;  /* 0x0000004070007986 */ /* 0x0003ec000c101d08 */
.L_x_101:
[----:B------:R-:W-:Y:S05]  /*4500*/  BSYNC.RECONVERGENT B0 ;  /* 0x0000000000007941 */ /* 0x000fea0003800200 */
.L_x_100:
[----:B------:R-:W-:Y:S04]  /*4510*/  BSSY.RECONVERGENT B0, `(.L_x_102) ;  /* 0x0000032000007945 */ /* 0x000fe80003800200 */
[----:B------:R-:W-:Y:S05]  /*4520*/  @!P2 BRA `(.L_x_103) ;  /* 0x0000000000c0a947 */ /* 0x000fea0003800000 */
[--C-:B01----:R-:W-:Y:S01]  /*4530*/  FADD.FTZ R65, R77, -R111.reuse ;  /* 0x8000006f4d417221 */ /* 0x103fe20000010000 */
[----:B------:R-:W-:Y:S01]  /*4540*/  SHF.L.U32 R67, R52, 0x10, RZ ;  /* 0x0000001034437819 */ /* 0x000fe200000006ff */
[----:B------:R-:W-:Y:S01]  /*4550*/  FADD.FTZ R115, R85, -R111 ;  /* 0x8000006f55737221 */ /* 0x000fe20000010000 */
[----:B------:R-:W-:Y:S01]  /*4560*/  SHF.L.U32 R113, R48, 0x10, RZ ;  /* 0x0000001030717819 */ /* 0x000fe200000006ff */
[C---:B------:R-:W-:Y:S01]  /*4570*/  FMUL.FTZ R64, R114.reuse, R65 ;  /* 0x0000004172407220 */ /* 0x040fe20000410000 */
[----:B------:R-:W-:Y:S01]  /*4580*/  SHF.L.U32 R112, R49, 0x10, RZ ;  /* 0x0000001031707819 */ /* 0x000fe200000006ff */
[----:B------:R-:W-:Y:S02]  /*4590*/  IMAD.U32 R66, R53, 0x10000, RZ ;  /* 0x0001000035427824 */ /* 0x000fe400078e00ff */
[----:B------:R-:W-:Y:S01]  /*45a0*/  FMUL.FTZ R65, R114, R115 ;  /* 0x0000007372417220 */ /* 0x000fe20000410000 */
[----:B------:R-:W-:Y:S01]  /*45b0*/  FFMA.FTZ R64, R64, R67, R113 ;  /* 0x0000004340407223 */ /* 0x000fe20000010071 */
[----:B------:R-:W-:Y:S01]  /*45c0*/  FADD.FTZ R67, R90, -R111 ;  /* 0x8000006f5a437221 */ /* 0x000fe20000010000 */
[----:B------:R-:W-:Y:S01]  /*45d0*/  SHF.L.U32 R116, R11, 0x10, RZ ;  /* 0x000000100b747819 */ /* 0x000fe200000006ff */
[----:B------:R-:W-:Y:S01]  /*45e0*/  FFMA.FTZ R65, R65, R66, R112 ;  /* 0x0000004241417223 */ /* 0x000fe20000010070 */
[----:B------:R-:W-:-:S02]  /*45f0*/  IMAD.U32 R66, R13, 0x10000, RZ ;  /* 0x000100000d427824 */ /* 0x000fc400078e00ff */
[----:B------:R-:W-:Y:S01]  /*4600*/  FMUL.FTZ R67, R114, R67 ;  /* 0x0000004372437220 */ /* 0x000fe20000410000 */
[--C-:B------:R-:W-:Y:S01]  /*4610*/  FADD.FTZ R113, R93, -R111.reuse ;  /* 0x8000006f5d717221 */ /* 0x100fe20000010000 */
[----:B------:R-:W-:Y:S01]  /*4620*/  SHF.L.U32 R115, R50, 0x10, RZ ;  /* 0x0000001032737819 */ /* 0x000fe200000006ff */
[----:B------:R-:W-:Y:S02]  /*4630*/  IMAD.U32 R112, R14, 0x10000, RZ ;  /* 0x000100000e707824 */ /* 0x000fe400078e00ff */
[----:B------:R-:W-:Y:S01]  /*4640*/  FFMA.FTZ R116, R67, R116, R66 ;  /* 0x0000007443747223 */ /* 0x000fe20000010042 */
[----:B------:R-:W-:Y:S01]  /*4650*/  FMUL.FTZ R66, R114, R113 ;  /* 0x0000007172427220 */ /* 0x000fe20000410000 */
[----:B------:R-:W-:Y:S01]  /*4660*/  SHF.L.U32 R67, R54, 0x10, RZ ;  /* 0x0000001036437819 */ /* 0x000fe200000006ff */
[--C-:B------:R-:W-:Y:S01]  /*4670*/  FADD.FTZ R113, R92, -R111.reuse ;  /* 0x8000006f5c717221 */ /* 0x100fe20000010000 */
[----:B------:R-:W-:Y:S01]  /*4680*/  SHF.L.U32 R118, R15, 0x10, RZ ;  /* 0x000000100f767819 */ /* 0x000fe200000006ff */
[----:B------:R-:W-:Y:S01]  /*4690*/  FADD.FTZ R117, R88, -R111 ;  /* 0x8000006f58757221 */ /* 0x000fe20000010000 */
[----:B------:R-:W-:Y:S01]  /*46a0*/  SHF.L.U32 R120, R10, 0x10, RZ ;  /* 0x000000100a787819 */ /* 0x000fe200000006ff */
[----:B------:R-:W-:Y:S01]  /*46b0*/  FMUL.FTZ R113, R114, R113 ;  /* 0x0000007172717220 */ /* 0x000fe20000410000 */
[----:B------:R-:W-:Y:S01]  /*46c0*/  FFMA.FTZ R66, R66, R67, R115 ;  /* 0x0000004342427223 */ /* 0x000fe20000010073 */
[----:B------:R-:W-:Y:S01]  /*46d0*/  FADD.FTZ R67, R103, -R111 ;  /* 0x8000006f67437221 */ /* 0x000fe20000010000 */
[C---:B------:R-:W-:Y:S01]  /*46e0*/  FMUL.FTZ R117, R114.reuse, R117 ;  /* 0x0000007572757220 */ /* 0x040fe20000410000 */
        /* <DEDUP_REMOVED lines=8> */
[----:B------:R-:W-:Y:S02]  /*4770*/  SHF.L.U32 R112, R16, 0x10, RZ ;  /* 0x0000001010707819 */ /* 0x000fe400000006ff */
[----:B------:R-:W-:Y:S02]  /*4780*/  SHF.L.U32 R118, R17, 0x10, RZ ;  /* 0x0000001011767819 */ /* 0x000fe400000006ff */
[----:B------:R-:W-:-:S03]  /*4790*/  F2FP.BF16.F32.PACK_AB R65, R116, R65 ;  /* 0x000000417441723e */ /* 0x000fc600000010ff */
[----:B------:R-:W-:Y:S01]  /*47a0*/  FFMA.FTZ R122, R113, R112, R118 ;  /* 0x00000070717a7223 */ /* 0x000fe20000010076 */
[----:B------:R-:W-:Y:S01]  /*47b0*/  IMAD.U32 R118, R9, 0x10000, RZ ;  /* 0x0001000009767824 */ /* 0x000fe200078e00ff */
[----:B------:R-:W0:Y:S03]  /*47c0*/  LDC.64 R112, c[0x0][0x428] ;  /* 0x00010a00ff707b82 */ /* 0x000e260000000a00 */
[----:B------:R-:W-:Y:S01]  /*47d0*/  FFMA.FTZ R117, R117, R118, R120 ;  /* 0x0000007675757223 */ /* 0x000fe20000010078 */
[----:B------:R-:W-:-:S04]  /*47e0*/  F2FP.BF16.F32.PACK_AB R67, R122, R67 ;  /* 0x000000437a43723e */ /* 0x000fc800000010ff */
[----:B------:R-:W-:Y:S01]  /*47f0*/  F2FP.BF16.F32.PACK_AB R64, R117, R64 ;  /* 0x000000407540723e */ /* 0x000fe200000010ff */
[C---:B0-----:R-:W-:Y:S01]  /*4800*/  IMAD.WIDE.U32 R112, R78.reuse, 0x10, R112 ;  /* 0x000000104e707825 */ /* 0x041fe200078e0070 */
[----:B------:R-:W-:-:S04]  /*4810*/  IADD3 R78, PT, PT, R78, 0x100, RZ ;  /* 0x000001004e4e7810 */ /* 0x000fc80007ffe0ff */
[----:B------:R2:W-:Y:S03]  /*4820*/  STG.E.128 desc[UR8][R112.64], R64 ;  /* 0x0000004070007986 */ /* 0x0005e6000c101d08 */
.L_x_103:
[----:B------:R-:W-:Y:S05]  /*4830*/  BSYNC.RECONVERGENT B0 ;  /* 0x0000000000007941 */ /* 0x000fea0003800200 */
.L_x_102:
[----:B------:R-:W-:Y:S04]  /*4840*/  BSSY.RECONVERGENT B0, `(.L_x_104) ;  /* 0x0000033000007945 */ /* 0x000fe80003800200 */
[----:B------:R-:W-:Y:S05]  /*4850*/  @!P3 BRA `(.L_x_105) ;  /* 0x0000000000c4b947 */ /* 0x000fea0003800000 */
[--C-:B012---:R-:W-:Y:S01]  /*4860*/  FADD.FTZ R65, R81, -R111.reuse ;  /* 0x8000006f51417221 */ /* 0x107fe20000010000 */
[----:B------:R-:W-:Y:S01]  /*4870*/  PRMT R112, R41, 0x7632, R112 ;  /* 0x0000763229707816 */ /* 0x000fe20000000070 */
[----:B------:R-:W-:Y:S01]  /*4880*/  FADD.FTZ R115, R98, -R111 ;  /* 0x8000006f62737221 */ /* 0x000fe20000010000 */
[----:B------:R-:W-:Y:S01]  /*4890*/  SHF.L.U32 R113, R40, 0x10, RZ ;  /* 0x0000001028717819 */ /* 0x000fe200000006ff */
[----:B------:R-:W-:Y:S02]  /*48a0*/  IMAD.U32 R67, R44, 0x10000, RZ ;  /* 0x000100002c437824 */ /* 0x000fe400078e00ff */
[----:B------:R-:W-:Y:S01]  /*48b0*/  FMUL.FTZ R64, R114, R65 ;  /* 0x0000004172407220 */ /* 0x000fe20000410000 */
[----:B------:R-:W-:Y:S01]  /*48c0*/  SHF.L.U32 R112, R112, 0x10, RZ ;  /* 0x0000001070707819 */ /* 0x000fe200000006ff */
[----:B------:R-:W-:Y:S02]  /*48d0*/  IMAD.U32 R66, R68, 0x10000, RZ ;  /* 0x0001000044427824 */ /* 0x000fe400078e00ff */
[----:B------:R-:W-:Y:S01]  /*48e0*/  FMUL.FTZ R65, R114, R115 ;  /* 0x0000007372417220 */ /* 0x000fe20000410000 */
[----:B------:R-:W-:Y:S01]  /*48f0*/  FFMA.FTZ R64, R64, R67, R113 ;  /* 0x0000004340407223 */ /* 0x000fe20000010071 */
[--C-:B------:R-:W-:Y:S01]  /*4900*/  FADD.FTZ R67, R89, -R111.reuse ;  /* 0x8000006f59437221 */ /* 0x100fe20000010000 */
[----:B------:R-:W-:Y:S01]  /*4910*/  SHF.L.U32 R116, R45, 0x10, RZ ;  /* 0x000000102d747819 */ /* 0x000fe200000006ff */
[----:B------:R-:W-:Y:S01]  /*4920*/  FFMA.FTZ R65, R65, R66, R112 ;  /* 0x0000004241417223 */ /* 0x000fe20000010070 */
[----:B------:R-:W-:Y:S01]  /*4930*/  SHF.L.U32 R66, R41, 0x10, RZ ;  /* 0x0000001029427819 */ /* 0x000fe200000006ff */
[----:B------:R-:W-:Y:S01]  /*4940*/  FMUL.FTZ R67, R114, R67 ;  /* 0x0000004372437220 */ /* 0x000fe20000410000 */
[----:B------:R-:W-:Y:S01]  /*4950*/  FADD.FTZ R113, R97, -R111 ;  /* 0x8000006f61717221 */ /* 0x000fe20000010000 */
[----:B------:R-:W-:Y:S01]  /*4960*/  SHF.L.U32 R115, R42, 0x10, RZ ;  /* 0x000000102a737819 */ /* 0x000fe200000006ff */
[----:B------:R-:W-:-:S02]  /*4970*/  IMAD.U32 R118, R70, 0x10000, RZ ;  /* 0x0001000046767824 */ /* 0x000fc400078e00ff */
[----:B------:R-:W-:Y:S01]  /*4980*/  FFMA.FTZ R116, R67, R116, R66 ;  /* 0x0000007443747223 */ /* 0x000fe20000010042 */
[----:B------:R-:W-:Y:S01]  /*4990*/  FMUL.FTZ R66, R114, R113 ;  /* 0x0000007172427220 */ /* 0x000fe20000410000 */
[--C-:B------:R-:W-:Y:S01]  /*49a0*/  FADD.FTZ R113, R100, -R111.reuse ;  /* 0x8000006f64717221 */ /* 0x100fe20000010000 */
[----:B------:R-:W-:Y:S01]  /*49b0*/  IMAD.U32 R67, R46, 0x10000, RZ ;  /* 0x000100002e437824 */ /* 0x000fe200078e00ff */
[----:B------:R-:W-:Y:S01]  /*49c0*/  SHF.L.U32 R112, R69, 0x10, RZ ;  /* 0x0000001045707819 */ /* 0x000fe200000006ff */
[----:B------:R-:W-:Y:S01]  /*49d0*/  FADD.FTZ R117, R96, -R111 ;  /* 0x8000006f60757221 */ /* 0x000fe20000010000 */
[----:B------:R-:W-:Y:S01]  /*49e0*/  FMUL.FTZ R113, R114, R113 ;  /* 0x0000007172717220 */ /* 0x000fe20000410000 */
[----:B------:R-:W-:Y:S01]  /*49f0*/  FFMA.FTZ R66, R66, R67, R115 ;  /* 0x0000004342427223 */ /* 0x000fe20000010073 */
[--C-:B------:R-:W-:Y:S01]  /*4a00*/  FADD.FTZ R67, R105, -R111.reuse ;  /* 0x8000006f69437221 */ /* 0x100fe20000010000 */
[C---:B------:R-:W-:Y:S01]  /*4a10*/  FMUL.FTZ R117, R114.reuse, R117 ;  /* 0x0000007572757220 */ /* 0x040fe20000410000 */
[----:B------:R-:W-:Y:S01]  /*4a20*/  FFMA.FTZ R115, R113, R112, R118 ;  /* 0x0000007071737223 */ /* 0x000fe20000010076 */
[----:B------:R-:W-:Y:S01]  /*4a30*/  SHF.L.U32 R112, R47, 0x10, RZ ;  /* 0x000000102f707819 */ /* 0x000fe200000006ff */
[----:B------:R-:W-:Y:S01]  /*4a40*/  FMUL.FTZ R67, R114, R67 ;  /* 0x0000004372437220 */ /* 0x000fe20000410000 */
[----:B------:R-:W-:Y:S01]  /*4a50*/  SHF.L.U32 R118, R43, 0x10, RZ ;  /* 0x000000102b767819 */ /* 0x000fe200000006ff */
[----:B------:R-:W-:Y:S01]  /*4a60*/  FADD.FTZ R113, R102, -R111 ;  /* 0x8000006f66717221 */ /* 0x000fe20000010000 */
[----:B------:R-:W-:Y:S01]  /*4a70*/  IMAD.U32 R120, R19, 0x10000, RZ ;  /* 0x0001000013787824 */ /* 0x000fe200078e00ff */
[----:B------:R-:W-:-:S02]  /*4a80*/  F2FP.BF16.F32.PACK_AB R66, R115, R66 ;  /* 0x000000427342723e */ /* 0x000fc400000010ff */
[----:B------:R-:W-:Y:S01]  /*4a90*/  FFMA.FTZ R67, R67, R112, R118 ;  /* 0x0000007043437223 */ /* 0x000fe20000010076 */
[----:B------:R-:W-:Y:S01]  /*4aa0*/  FMUL.FTZ R113, R114, R113 ;  /* 0x0000007172717220 */ /* 0x000fe20000410000 */
[----:B------:R-:W-:Y:S01]  /*4ab0*/  IMAD.U32 R112, R71, 0x10000, RZ ;  /* 0x0001000047707824 */ /* 0x000fe200078e00ff */
[----:B------:R-:W-:Y:S02]  /*4ac0*/  SHF.L.U32 R118, R72, 0x10, RZ ;  /* 0x0000001048767819 */ /* 0x000fe400000006ff */
[----:B------:R-:W-:-:S03]  /*4ad0*/  F2FP.BF16.F32.PACK_AB R65, R65, R116 ;  /* 0x000000744141723e */ /* 0x000fc600000010ff */
[----:B------:R-:W-:Y:S01]  /*4ae0*/  FFMA.FTZ R122, R113, R112, R118 ;  /* 0x00000070717a7223 */ /* 0x000fe20000010076 */
[----:B------:R-:W-:Y:S01]  /*4af0*/  SHF.L.U32 R118, R18, 0x10, RZ ;  /* 0x0000001012767819 */ /* 0x000fe200000006ff */
[----:B------:R-:W0:Y:S03]  /*4b00*/  LDC.64 R112, c[0x0][0x428] ;  /* 0x00010a00ff707b82 */ /* 0x000e260000000a00 */
[----:B------:R-:W-:Y:S01]  /*4b10*/  F2FP.BF16.F32.PACK_AB R67, R122, R67 ;  /* 0x000000437a43723e */ /* 0x000fe200000010ff */
[----:B------:R-:W-:-:S05]  /*4b20*/  FFMA.FTZ R117, R117, R118, R120 ;  /* 0x0000007675757223 */ /* 0x000fca0000010078 */
[----:B------:R-:W-:Y:S01]  /*4b30*/  F2FP.BF16.F32.PACK_AB R64, R117, R64 ;  /* 0x000000407540723e */ /* 0x000fe200000010ff */
[C---:B0-----:R-:W-:Y:S01]  /*4b40*/  IMAD.WIDE.U32 R112, R78.reuse, 0x10, R112 ;  /* 0x000000104e707825 */ /* 0x041fe200078e0070 */
[----:B------:R-:W-:-:S04]  /*4b50*/  IADD3 R78, PT, PT, R78, 0x100, RZ ;  /* 0x000001004e4e7810 */ /* 0x000fc80007ffe0ff */
[----:B------:R3:W-:Y:S03]  /*4b60*/  STG.E.128 desc[UR8][R112.64], R64 ;  /* 0x0000004070007986 */ /* 0x0007e6000c101d08 */
.L_x_105:
[----:B------:R-:W-:Y:S05]  /*4b70*/  BSYNC.RECONVERGENT B0 ;  /* 0x0000000000007941 */ /* 0x000fea0003800200 */
.L_x_104:
[----:B------:R-:W-:Y:S04]  /*4b80*/  BSSY.RECONVERGENT B0, `(.L_x_106) ;  /* 0x0000037000007945 */ /* 0x000fe80003800200 */
[----:B------:R-:W-:Y:S05]  /*4b90*/  @!P4 BRA `(.L_x_107) ;  /* 0x0000000000d4c947 */ /* 0x000fea0003800000 */
[----:B0123--:R-:W-:Y:S01]  /*4ba0*/  PRMT R64, R36, 0x7632, R64 ;  /* 0x0000763224407816 */ /* 0x00ffe20000000040 */
[--C-:B------:R-:W-:Y:S01]  /*4bb0*/  FADD.FTZ R65, R104, -R111.reuse ;  /* 0x8000006f68417221 */ /* 0x100fe20000010000 */
[----:B------:R-:W-:Y:S01]  /*4bc0*/  PRMT R66, R32, 0x7632, R66 ;  /* 0x0000763220427816 */ /* 0x000fe20000000042 */
[--C-:B------:R-:W-:Y:S01]  /*4bd0*/  FADD.FTZ R67, R106, -R111.reuse ;  /* 0x8000006f6a437221 */ /* 0x100fe20000010000 */
[----:B------:R-:W-:Y:S01]  /*4be0*/  SHF.L.U32 R64, R64, 0x10, RZ ;  /* 0x0000001040407819 */ /* 0x000fe200000006ff */
[----:B------:R-:W-:Y:S01]  /*4bf0*/  FMUL.FTZ R65, R114, R65 ;  /* 0x0000004172417220 */ /* 0x000fe20000410000 */
[----:B------:R-:W-:Y:S01]  /*4c00*/  PRMT R116, R37, 0x7632, R116 ;  /* 0x0000763225747816 */ /* 0x000fe20000000074 */
[----:B------:R-:W-:Y:S01]  /*4c10*/  IMAD.U32 R66, R66, 0x10000, RZ ;  /* 0x0001000042427824 */ /* 0x000fe200078e00ff */
[----:B------:R-:W-:Y:S01]  /*4c20*/  PRMT R112, R33, 0x7632, R112 ;  /* 0x0000763221707816 */ /* 0x000fe20000000070 */
[----:B------:R-:W-:Y:S01]  /*4c30*/  FMUL.FTZ R67, R114, R67 ;  /* 0x0000004372437220 */ /* 0x000fe20000410000 */
[----:B------:R-:W-:Y:S01]  /*4c40*/  SHF.L.U32 R116, R116, 0x10, RZ ;  /* 0x0000001074747819 */ /* 0x000fe200000006ff */
[--C-:B------:R-:W-:Y:S01]  /*4c50*/  FFMA.FTZ R115, R65, R64, R66.reuse ;  /* 0x0000004041737223 */ /* 0x100fe20000010042 */
[----:B------:R-:W-:Y:S01]  /*4c60*/  PRMT R66, R38, 0x7632, R66 ;  /* 0x0000763226427816 */ /* 0x000fe20000000042 */
[----:B------:R-:W-:Y:S01]  /*4c70*/  FADD.FTZ R65, R108, -R111 ;  /* 0x8000006f6c417221 */ /* 0x000fe20000010000 */
[----:B------:R-:W-:Y:S01]  /*4c80*/  PRMT R64, R34, 0x7632, R64 ;  /* 0x0000763222407816 */ /* 0x000fe20000000040 */
[----:B------:R-:W-:Y:S01]  /*4c90*/  IMAD.U32 R121, R74, 0x10000, RZ ;  /* 0x000100004a797824 */ /* 0x000fe200078e00ff */
[----:B------:R-:W-:Y:S01]  /*4ca0*/  SHF.L.U32 R112, R112, 0x10, RZ ;  /* 0x0000001070707819 */ /* 0x000fe200000006ff */
[----:B------:R-:W-:Y:S01]  /*4cb0*/  IMAD.U32 R66, R66, 0x10000, RZ ;  /* 0x0001000042427824 */ /* 0x000fe200078e00ff */
[----:B------:R-:W-:Y:S01]  /*4cc0*/  SHF.L.U32 R64, R64, 0x10, RZ ;  /* 0x0000001040407819 */ /* 0x000fe200000006ff */
[----:B------:R-:W-:Y:S01]  /*4cd0*/  FMUL.FTZ R65, R114, R65 ;  /* 0x0000004172417220 */ /* 0x000fe20000410000 */
[----:B------:R-:W-:Y:S01]  /*4ce0*/  SHF.L.U32 R119, R73, 0x10, RZ ;  /* 0x0000001049777819 */ /* 0x000fe200000006ff */
[----:B------:R-:W-:Y:S01]  /*4cf0*/  FFMA.FTZ R116, R67, R116, R112 ;  /* 0x0000007443747223 */ /* 0x000fe20000010070 */
[----:B------:R-:W-:-:S02]  /*4d00*/  IMAD.U32 R112, R33, 0x10000, RZ ;  /* 0x0001000021707824 */ /* 0x000fc400078e00ff */
[----:B------:R-:W-:Y:S01]  /*4d10*/  FFMA.FTZ R66, R65, R66, R64 ;  /* 0x0000004241427223 */ /* 0x000fe20000010040 */
[--C-:B------:R-:W-:Y:S01]  /*4d20*/  FADD.FTZ R65, R91, -R111.reuse ;  /* 0x8000006f5b417221 */ /* 0x100fe20000010000 */
[----:B------:R-:W-:Y:S01]  /*4d30*/  SHF.L.U32 R64, R37, 0x10, RZ ;  /* 0x0000001025407819 */ /* 0x000fe200000006ff */
[--C-:B------:R-:W-:Y:S02]  /*4d40*/  FADD.FTZ R67, R99, -R111.reuse ;  /* 0x8000006f63437221 */ /* 0x100fe40000010000 */
[C---:B------:R-:W-:Y:S02]  /*4d50*/  FMUL.FTZ R65, R114.reuse, R65 ;  /* 0x0000004172417220 */ /* 0x040fe40000410000 */
[----:B------:R-:W-:Y:S02]  /*4d60*/  FMUL.FTZ R67, R114, R67 ;  /* 0x0000004372437220 */ /* 0x000fe40000410000 */
[----:B------:R-:W-:Y:S01]  /*4d70*/  FFMA.FTZ R117, R65, R64, R112 ;  /* 0x0000004041757223 */ /* 0x000fe20000010070 */
[----:B------:R-:W-:Y:S01]  /*4d80*/  SHF.L.U32 R64, R38, 0x10, RZ ;  /* 0x0000001026407819 */ /* 0x000fe200000006ff */
[----:B------:R-:W-:Y:S01]  /*4d90*/  FADD.FTZ R65, R107, -R111 ;  /* 0x8000006f6b417221 */ /* 0x000fe20000010000 */
[----:B------:R-:W-:-:S03]  /*4da0*/  SHF.L.U32 R112, R34, 0x10, RZ ;  /* 0x0000001022707819 */ /* 0x000fc600000006ff */
[----:B------:R-:W-:Y:S02]  /*4db0*/  FMUL.FTZ R65, R114, R65 ;  /* 0x0000004172417220 */ /* 0x000fe40000410000 */
[----:B------:R-:W-:Y:S01]  /*4dc0*/  FFMA.FTZ R113, R67, R64, R112 ;  /* 0x0000004043717223 */ /* 0x000fe20000010070 */
[----:B------:R-:W-:Y:S01]  /*4dd0*/  SHF.L.U32 R112, R35, 0x10, RZ ;  /* 0x0000001023707819 */ /* 0x000fe200000006ff */
[----:B------:R-:W-:-:S03]  /*4de0*/  IMAD.U32 R64, R39, 0x10000, RZ ;  /* 0x0001000027407824 */ /* 0x000fc600078e00ff */
[----:B------:R-:W-:Y:S01]  /*4df0*/  F2FP.BF16.F32.PACK_AB R66, R66, R113 ;  /* 0x000000714242723e */ /* 0x000fe200000010ff */
[----:B------:R-:W-:Y:S01]  /*4e00*/  FFMA.FTZ R67, R65, R64, R112 ;  /* 0x0000004041437223 */ /* 0x000fe20000010070 */
[--C-:B------:R-:W-:Y:S01]  /*4e10*/  FADD.FTZ R65, R110, -R111.reuse ;  /* 0x8000006f6e417221 */ /* 0x100fe20000010000 */
[----:B------:R-:W-:-:S03]  /*4e20*/  FADD.FTZ R111, R83, -R111 ;  /* 0x8000006f536f7221 */ /* 0x000fc60000010000 */
[C---:B------:R-:W-:Y:S01]  /*4e30*/  FMUL.FTZ R112, R114.reuse, R65 ;  /* 0x0000004172707220 */ /* 0x040fe20000410000 */
[----:B------:R-:W-:Y:S01]  /*4e40*/  FMUL.FTZ R111, R114, R111 ;  /* 0x0000006f726f7220 */ /* 0x000fe20000410000 */
[----:B------:R-:W0:Y:S01]  /*4e50*/  LDC.64 R64, c[0x0][0x428] ;  /* 0x00010a00ff407b82 */ /* 0x000e220000000a00 */
[----:B------:R-:W-:Y:S01]  /*4e60*/  SHF.L.U32 R114, R32, 0x10, RZ ;  /* 0x0000001020727819 */ /* 0x000fe200000006ff */
[----:B------:R-:W-:Y:S01]  /*4e70*/  FFMA.FTZ R118, R112, R119, R121 ;  /* 0x0000007770767223 */ /* 0x000fe20000010079 */
[----:B------:R-:W-:-:S04]  /*4e80*/  SHF.L.U32 R112, R36, 0x10, RZ ;  /* 0x0000001024707819 */ /* 0x000fc800000006ff */
[----:B------:R-:W-:Y:S01]  /*4e90*/  F2FP.BF16.F32.PACK_AB R67, R118, R67 ;  /* 0x000000437643723e */ /* 0x000fe200000010ff */
[----:B------:R-:W-:Y:S01]  /*4ea0*/  FFMA.FTZ R114, R111, R112, R114 ;  /* 0x000000706f727223 */ /* 0x000fe20000010072 */
[----:B0-----:R-:W-:Y:S01]  /*4eb0*/  IMAD.WIDE.U32 R112, R78, 0x10, R64 ;  /* 0x000000104e707825 */ /* 0x001fe200078e0040 */
[----:B------:R-:W-:-:S03]  /*4ec0*/  F2FP.BF16.F32.PACK_AB R65, R116, R117 ;  /* 0x000000757441723e */ /* 0x000fc600000010ff */
[----:B------:R-:W-:-:S05]  /*4ed0*/  F2FP.BF16.F32.PACK_AB R64, R115, R114 ;  /* 0x000000727340723e */ /* 0x000fca00000010ff */
[----:B------:R4:W-:Y:S02]  /*4ee0*/  STG.E.128 desc[UR8][R112.64], R64 ;  /* 0x0000004070007986 */ /* 0x0009e4000c101d08 */
.L_x_107:
[----:B------:R-:W-:Y:S05]  /*4ef0*/  BSYNC.RECONVERGENT B0 ;  /* 0x0000000000007941 */ /* 0x000fea0003800200 */
.L_x_106:
[----:B------:R-:W-:Y:S02]  /*4f00*/  UIADD3 UR6, UPT, UPT, UR6, UR12, URZ ;  /* 0x0000000c06067290 */ /* 0x000fe4000fffe0ff */
[----:B------:R-:W-:Y:S02]  /*4f10*/  UPLOP3.LUT UP2, UPT, UPT, UPT, UP2, 0x40, 0x4 ;  /* 0x000000000004789c */ /* 0x000fe40003f4e820 */
[----:B------:R-:W-:-:S09]  /*4f20*/  UISETP.GE.AND UP1, UPT, UR6, UR13, UPT ;  /* 0x0000000d0600728c */ /* 0x000fd2000bf26270 */
[----:B------:R-:W-:Y:S05]  /*4f30*/  BRA.U !UP1, `(.L_x_108) ;  /* 0xffffffb909447547 */ /* 0x000fea000b83ffff */
[----:B------:R-:W-:Y:S05]  /*4f40*/  EXIT ;  /* 0x000000000000794d */ /* 0x000fea0003800000 */
.L_x_109:
        /* <DEDUP_REMOVED lines=11> */
.L_x_18006:


//--------------------- .text._ZN10layer_norm31ln_parallel_residual_fwd_kernelINS_13Kernel_traitsI13__nv_bfloat16S2_S2_S2_fjLj8192ELj1ELj1ELj8ELj16ENS_18Kernel_traits_baseILj8192ES2_S2_S2_S2_fjLj256EEEEELb0ELb1ELb1EEEvNS_9FwdParamsE --------------------------
	.section	.text._ZN10layer_norm31ln_parallel_residual_fwd_kernelINS_13Kernel_traitsI13__nv_bfloat16S2_S2_S2_fjLj8192ELj1ELj1ELj8ELj16ENS_18Kernel_traits_baseILj8192ES2_S2_S2_S2_fjLj256EEEEELb0ELb1ELb1EEEvNS_9FwdParamsE,"ax",@progbits
	.align	128
        .global         _ZN10layer_norm31ln_parallel_residual_fwd_kernelINS_13Kernel_traitsI13__nv_bfloat16S2_S2_S2_fjLj8192ELj1ELj1ELj8ELj16ENS_18Kernel_traits_baseILj8192ES2_S2_S2_S2_fjLj256EEEEELb0ELb1ELb1EEEvNS_9FwdParamsE
        .type           _ZN10layer_norm31ln_parallel_residual_fwd_kernelINS_13Kernel_traitsI13__nv_bfloat16S2_S2_S2_fjLj8192ELj1ELj1ELj8ELj16ENS_18Kernel_traits_baseILj8192ES2_S2_S2_S2_fjLj256EEEEELb0ELb1ELb1EEEvNS_9FwdParamsE,@function
        .size           _ZN10layer_norm31ln_parallel_residual_fwd_kernelINS_13Kernel_traitsI13__nv_bfloat16S2_S2_S2_fjLj8192ELj1ELj1ELj8ELj16ENS_18Kernel_traits_baseILj8192ES2_S2_S2_S2_fjLj256EEEEELb0ELb1ELb1EEEvNS_9FwdParamsE,(.L_x_18007 - _ZN10layer_norm31ln_parallel_residual_fwd_kernelINS_13Kernel_traitsI13__nv_bfloat16S2_S2_S2_fjLj8192ELj1ELj1ELj8ELj16ENS_18Kernel_traits_baseILj8192ES2_S2_S2_S2_fjLj256EEEEELb0ELb1ELb1EEEvNS_9FwdParamsE)
        .other          _ZN10layer_norm31ln_parallel_residual_fwd_kernelINS_13Kernel_traitsI13__nv_bfloat16S2_S2_S2_fjLj8192ELj1ELj1ELj8ELj16ENS_18Kernel_traits_baseILj8192ES2_S2_S2_S2_fjLj256EEEEELb0ELb1ELb1EEEvNS_9FwdParamsE,@"STO_CUDA_ENTRY STV_DEFAULT"
_ZN10layer_norm31ln_parallel_residual_fwd_kernelINS_13Kernel_traitsI13__nv_bfloat16S2_S2_S2_fjLj8192ELj1ELj1ELj8ELj16ENS_18Kernel_traits_baseILj8192ES2_S2_S2_S2_fjLj256EEEEELb0ELb1ELb1EEEvNS_9FwdParamsE:
.text._ZN10layer_norm31ln_parallel_residual_fwd_kernelINS_13Kernel_traitsI13__nv_bfloat16S2_S2_S2_fjLj8192ELj1ELj1ELj8ELj16ENS_18Kernel_traits_baseILj8192ES2_S2_S2_S2_fjLj256EEEEELb0ELb1ELb1EEEvNS_9FwdParamsE:
[----:B------:R-:W-:Y:S01]  /*0000*/  LDC R1, c[0x0][0x37c] ;  /* 0x0000df00ff017b82 */ /* 0x000fe20000000800 */
[----:B------:R-:W0:Y:S07]  /*0010*/  S2R R122, SR_TID.X ;  /* 0x00000000007a7919 */ /* 0x000e2e0000002100 */
[----:B------:R-:W0:Y:S01]  /*0020*/  LDC.64 R4, c[0x0][0x3d0] ;  /* 0x0000f400ff047b82 */ /* 0x000e220000000a00 */
[----:B------:R-:W1:Y:S01]  /*0030*/  LDCU.64 UR6, c[0x0][0x358] ;  /* 0x00006b00ff0677ac */ /* 0x000e620008000a00 */
[----:B------:R-:W2:Y:S06]  /*0040*/  LDCU.64 UR4, c[0x0][0x438] ;  /* 0x00008700ff0477ac */ /* 0x000eac0008000a00 */
[----:B------:R-:W3:Y:S01]  /*0050*/  LDC.64 R40, c[0x0][0x398] ;  /* 0x0000e600ff287b82 */ /* 0x000ee20000000a00 */
[----:B0-----:R-:W-:-:S05]  /*0060*/  IMAD.WIDE.U32 R4, R122, 0x10, R4 ;  /* 0x000000107a047825 */ /* 0x001fca00078e0004 */
[----:B-1----:R-:W4:Y:S04]  /*0070*/  LDG.E.128 R8, desc[UR6][R4.64] ;  /* 0x0000000604087981 */ /* 0x002f28000c1e1d00 */
[----:B------:R-:W3:Y:S04]  /*0080*/  LDG.E.128 R12, desc[UR6][R4.64+0x1000] ;  /* 0x00100006040c7981 */ /* 0x000ee8000c1e1d00 */
[----:B------:R-:W3:Y:S01]  /*0090*/  LDG.E.128 R16, desc[UR6][R4.64+0x2000] ;  /* 0x0020000604107981 */ /* 0x000ee2000c1e1d00 */
[----:B--2---:R-:W-:-:S03]  /*00a0*/  ISETP.NE.U32.AND P1, PT, RZ, UR4, PT ;  /* 0x00000004ff007c0c */ /* 0x004fc6000bf25070 */
[----:B------:R0:W2:Y:S01]  /*00b0*/  LDG.E.128 R36, desc[UR6][R4.64+0x3000] ;  /* 0x0030000604247981 */ /* 0x0000a2000c1e1d00 */
[----:B------:R-:W-:Y:S01]  /*00c0*/  ISETP.NE.AND.EX P1, PT, RZ, UR5, PT, P1 ;  /* 0x00000005ff007c0c */ /* 0x000fe2000bf25310 */
[----:B------:R-:W1:Y:S01]  /*00d0*/  S2UR UR4, SR_CTAID.X ;  /* 0x00000000000479c3 */ /* 0x000e620000002500 */
[----:B------:R-:W0:Y:S11]  /*00e0*/  LDCU UR5, c[0x0][0x384] ;  /* 0x00007080ff0577ac */ /* 0x000e360008000800 */
[----:B------:R-:W0:Y:S02]  /*00f0*/  @P1 LDC.64 R6, c[0x0][0x438] ;  /* 0x00010e00ff061b82 */ /* 0x000e240000000a00 */
[----:B0-----:R-:W-:-:S05]  /*0100*/  @P1 IMAD.WIDE.U32 R6, R122, 0x10, R6 ;  /* 0x000000107a061825 */ /* 0x001fca00078e0006 */
[----:B------:R-:W5:Y:S04]  /*0110*/  @P1 LDG.E.128 R32, desc[UR6][R6.64] ;  /* 0x0000000606201981 */ /* 0x000f68000c1e1d00 */
[----:B------:R-:W5:Y:S04]  /*0120*/  @P1 LDG.E.128 R28, desc[UR6][R6.64+0x1000] ;  /* 0x00100006061c1981 */ /* 0x000f68000c1e1d00 */
[----:B------:R-:W5:Y:S04]  /*0130*/  @P1 LDG.E.128 R24, desc[UR6][R6.64+0x2000] ;  /* 0x0020000606181981 */ /* 0x000f68000c1e1d00 */
[----:B------:R0:W5:Y:S01]  /*0140*/  @P1 LDG.E.128 R20, desc[UR6][R6.64+0x3000] ;  /* 0x0030000606141981 */ /* 0x000162000c1e1d00 */
[----:B----4-:R-:W-:-:S02]  /*0150*/  @P1 MOV R3, R10 ;  /* 0x0000000a00031202 */ /* 0x010fc40000000f00 */
[----:B------:R-:W-:Y:S01]  /*0160*/  @!P1 MOV R3, R10 ;  /* 0x0000000a00039202 */ /* 0x000fe20000000f00 */
[----:B-1----:R-:W-:-:S05]  /*0170*/  IMAD.U32 R10, RZ, RZ, UR4 ;  /* 0x00000004ff0a7e24 */ /* 0x002fca000f8e00ff */
[----:B------:R-:W-:Y:S01]  /*0180*/  ISETP.GE.AND P0, PT, R10, UR5, PT ;  /* 0x000000050a007c0c */ /* 0x000fe2000bf06270 */
[--C-:B------:R-:W-:Y:S01]  /*0190*/  @P1 IMAD.MOV.U32 R2, RZ, RZ, R9.reuse ;  /* 0x000000ffff021224 */ /* 0x100fe200078e0009 */
[-C--:B------:R-:W-:Y:S01]  /*01a0*/  @P1 MOV R0, R8.reuse ;  /* 0x0000000800001202 */ /* 0x080fe20000000f00 */
[----:B------:R-:W-:Y:S01]  /*01b0*/  @!P1 IMAD.MOV.U32 R2, RZ, RZ, R9 ;  /* 0x000000ffff029224 */ /* 0x000fe200078e0009 */
[----:B------:R-:W-:Y:S01]  /*01c0*/  @!P1 MOV R0, R8 ;  /* 0x0000000800009202 */ /* 0x000fe20000000f00 */
[----:B------:R-:W1:Y:S01]  /*01d0*/  LDCU.64 UR4, c[0x0][0x3a0] ;  /* 0x00007400ff0477ac */ /* 0x000e620008000a00 */
[----:B------:R-:W-:Y:S01]  /*01e0*/  @P1 MOV R4, R11 ;  /* 0x0000000b00041202 */ /* 0x000fe20000000f00 */
[----:B------:R-:W-:Y:S01]  /*01f0*/  @!P1 IMAD.MOV.U32 R4, RZ, RZ, R11 ;  /* 0x000000ffff049224 */ /* 0x000fe200078e000b */
[-C--:B---3--:R-:W-:Y:S01]  /*0200*/  @P1 MOV R5, R12.reuse ;  /* 0x0000000c00051202 */ /* 0x088fe20000000f00 */
[----:B0-----:R-:W-:Y:S01]  /*0210*/  @P1 IMAD.MOV.U32 R7, RZ, RZ, R14 ;  /* 0x000000ffff071224 */ /* 0x001fe200078e000e */
[----:B------:R-:W-:Y:S01]  /*0220*/  @P1 MOV R6, R13 ;  /* 0x0000000d00061202 */ /* 0x000fe20000000f00 */
[----:B------:R-:W-:Y:S01]  /*0230*/  @P1 IMAD.MOV.U32 R9, RZ, RZ, R16 ;  /* 0x000000ffff091224 */ /* 0x000fe200078e0010 */
[----:B------:R-:W-:Y:S01]  /*0240*/  @!P1 MOV R5, R12 ;  /* 0x0000000c00059202 */ /* 0x000fe20000000f00 */
[----:B------:R-:W-:Y:S01]  /*0250*/  @P1 IMAD.MOV.U32 R12, RZ, RZ, R18 ;  /* 0x000000ffff0c1224 */ /* 0x000fe200078e0012 */
[----:B------:R-:W-:-:S02]  /*0260*/  @P1 MOV R8, R15 ;  /* 0x0000000f00081202 */ /* 0x000fc40000000f00 */
[----:B------:R-:W-:Y:S01]  /*0270*/  @!P1 MOV R6, R13 ;  /* 0x0000000d00069202 */ /* 0x000fe20000000f00 */
[----:B------:R-:W-:Y:S01]  /*0280*/  @!P1 IMAD.MOV.U32 R12, RZ, RZ, R18 ;  /* 0x000000ffff0c9224 */ /* 0x000fe200078e0012 */
[----:B------:R-:W-:Y:S02]  /*0290*/  @!P1 MOV R7, R14 ;  /* 0x0000000e00079202 */ /* 0x000fe40000000f00 */
[----:B------:R-:W-:Y:S01]  /*02a0*/  @!P1 MOV R8, R15 ;  /* 0x0000000f00089202 */ /* 0x000fe20000000f00 */
[----:B--2---:R-:W-:Y:S01]  /*02b0*/  @P1 IMAD.MOV.U32 R15, RZ, RZ, R37 ;  /* 0x000000ffff0f1224 */ /* 0x004fe200078e0025 */
[----:B------:R-:W-:Y:S02]  /*02c0*/  @!P1 MOV R9, R16 ;  /* 0x0000001000099202 */ /* 0x000fe40000000f00 */
[----:B------:R-:W-:Y:S02]  /*02d0*/  @P1 MOV R11, R17 ;  /* 0x00000011000b1202 */ /* 0x000fe40000000f00 */
[----:B------:R-:W-:-:S02]  /*02e0*/  @P1 MOV R13, R19 ;  /* 0x00000013000d1202 */ /* 0x000fc40000000f00 */
[----:B------:R-:W-:Y:S02]  /*02f0*/  @!P1 MOV R11, R17 ;  /* 0x00000011000b9202 */ /* 0x000fe40000000f00 */
[----:B------:R-:W-:Y:S02]  /*0300*/  @!P1 MOV R13, R19 ;  /* 0x00000013000d9202 */ /* 0x000fe40000000f00 */
[----:B------:R-:W-:Y:S02]  /*0310*/  @P1 MOV R14, R36 ;  /* 0x00000024000e1202 */ /* 0x000fe40000000f00 */
[----:B------:R-:W-:Y:S01]  /*0320*/  @P1 MOV R16, R38 ;  /* 0x0000002600101202 */ /* 0x000fe20000000f00 */
[----:B-1----:R-:W-:Y:S06]  /*0330*/  @P0 EXIT ;  /* 0x000000000000094d */ /* 0x002fec0003800000 */
[----:B-----5:R-:W-:Y:S02]  /*0340*/  @!P1 CS2R R34, SRZ ;  /* 0x0000000000229805 */ /* 0x020fe4000001ff00 */
[----:B------:R-:W-:Y:S02]  /*0350*/  @!P1 CS2R R32, SRZ ;  /* 0x0000000000209805 */ /* 0x000fe4000001ff00 */
[----:B------:R-:W-:Y:S02]  /*0360*/  @!P1 CS2R R30, SRZ ;  /* 0x00000000001e9805 */ /* 0x000fe4000001ff00 */
[----:B------:R-:W-:Y:S02]  /*0370*/  @!P1 CS2R R28, SRZ ;  /* 0x00000000001c9805 */ /* 0x000fe4000001ff00 */
[----:B------:R-:W-:Y:S02]  /*0380*/  @!P1 CS2R R26, SRZ ;  /* 0x00000000001a9805 */ /* 0x000fe4000001ff00 */
[----:B------:R-:W-:-:S02]  /*0390*/  @!P1 CS2R R24, SRZ ;  /* 0x0000000000189805 */ /* 0x000fc4000001ff00 */
[----:B------:R-:W-:Y:S01]  /*03a0*/  @!P1 CS2R R20, SRZ ;  /* 0x0000000000149805 */ /* 0x000fe2000001ff00 */
[----:B------:R-:W-:Y:S01]  /*03b0*/  @!P1 IMAD.MOV.U32 R15, RZ, RZ, R37 ;  /* 0x000000ffff0f9224 */ /* 0x000fe200078e0025 */
[----:B------:R-:W-:Y:S02]  /*03c0*/  @!P1 MOV R14, R36 ;  /* 0x00000024000e9202 */ /* 0x000fe40000000f00 */
[----:B------:R-:W-:Y:S02]  /*03d0*/  @!P1 CS2R R22, SRZ ;  /* 0x0000000000169805 */ /* 0x000fe4000001ff00 */
[----:B------:R-:W-:Y:S01]  /*03e0*/  @!P1 MOV R16, R38 ;  /* 0x0000002600109202 */ /* 0x000fe20000000f00 */
[----:B------:R-:W-:Y:S01]  /*03f0*/  UPLOP3.LUT UP2, UPT, UPT, UPT, UPT, 0x40, 0x4 ;  /* 0x000000000004789c */ /* 0x000fe20003f4e870 */
[C---:B------:R-:W-:Y:S01]  /*0400*/  LOP3.LUT P0, RZ, R40.reuse, UR4, RZ, 0xfc, !PT ;  /* 0x0000000428ff7c12 */ /* 0x040fe2000f80fcff */
[----:B------:R-:W0:Y:S01]  /*0410*/  LDCU UR8, c[0x0][0x388] ;  /* 0x00007100ff0877ac */ /* 0x000e220008000800 */
[----:B------:R-:W-:-:S02]  /*0420*/  ISETP.NE.U32.AND P2, PT, R40, RZ, PT ;  /* 0x000000ff2800720c */ /* 0x000fc40003f45070 */
[----:B------:R-:W-:Y:S01]  /*0430*/  @P1 MOV R17, R39 ;  /* 0x0000002700111202 */ /* 0x000fe20000000f00 */
[----:B------:R-:W-:Y:S01]  /*0440*/  @!P1 IMAD.MOV.U32 R17, RZ, RZ, R39 ;  /* 0x000000ffff119224 */ /* 0x000fe200078e0027 */
[C---:B------:R-:W-:Y:S01]  /*0450*/  LOP3.LUT P0, RZ, R41.reuse, UR5, RZ, 0xfc, P0 ;  /* 0x0000000529ff7c12 */ /* 0x040fe2000800fcff */
[----:B------:R-:W1:Y:S01]  /*0460*/  LDCU.U8 UR9, c[0x0][0x410] ;  /* 0x00008200ff0977ac */ /* 0x000e620008000000 */
[----:B------:R-:W-:Y:S02]  /*0470*/  ISETP.NE.AND.EX P2, PT, R41, RZ, PT, P2 ;  /* 0x000000ff2900720c */ /* 0x000fe40003f45320 */
[----:B------:R-:W-:Y:S01]  /*0480*/  PRMT R18, R4, 0x7632, R18 ;  /* 0x0000763204127816 */ /* 0x000fe20000000012 */
[----:B------:R-:W2:Y:S01]  /*0490*/  LDCU UR10, c[0x0][0x400] ;  /* 0x00008000ff0a77ac */ /* 0x000ea20008000800 */
[----:B------:R-:W-:Y:S02]  /*04a0*/  PRMT R19, R3, 0x7632, R19 ;  /* 0x0000763203137816 */ /* 0x000fe40000000013 */
[----:B------:R-:W-:Y:S01]  /*04b0*/  PRMT R64, R2, 0x7632, R64 ;  /* 0x0000763202407816 */ /* 0x000fe20000000040 */
[----:B------:R-:W3:Y:S01]  /*04c0*/  LDCU.64 UR12, c[0x0][0x3a0] ;  /* 0x00007400ff0c77ac */ /* 0x000ee20008000a00 */
[----:B------:R-:W-:-:S02]  /*04d0*/  PRMT R65, R0, 0x7632, R65 ;  /* 0x0000763200417816 */ /* 0x000fc40000000041 */
[----:B------:R-:W-:Y:S01]  /*04e0*/  PRMT R66, R8, 0x7632, R66 ;  /* 0x0000763208427816 */ /* 0x000fe20000000042 */
[----:B------:R-:W4:Y:S01]  /*04f0*/  LDCU.64 UR14, c[0x0][0x398] ;  /* 0x00007300ff0e77ac */ /* 0x000f220008000a00 */
        /* <DEDUP_REMOVED lines=23> */
[----:B01234-:R-:W-:-:S07]  /*0670*/  PRMT R118, R20, 0x7632, R118 ;  /* 0x0000763214767816 */ /* 0x01ffce0000000076 */
.L_x_130:
[----:B------:R-:W-:Y:S01]  /*0680*/  ISETP.NE.U32.AND P1, PT, RZ, UR12, PT ;  /* 0x0000000cff007c0c */ /* 0x000fe2000bf25070 */
[----:B0-----:R-:W-:Y:S01]  /*0690*/  IMAD R52, R10, UR8, RZ ;  /* 0x000000080a347c24 */ /* 0x001fe2000f8e02ff */
[----:B------:R-:W0:Y:S02]  /*06a0*/  @P2 LDC.64 R48, c[0x0][0x398] ;  /* 0x0000e600ff302b82 */ /* 0x000e240000000a00 */
[----:B------:R-:W-:Y:S02]  /*06b0*/  ISETP.NE.AND.EX P1, PT, RZ, UR13, PT, P1 ;  /* 0x0000000dff007c0c */ /* 0x000fe4000bf25310 */
[----:B------:R-:W-:-:S04]  /*06c0*/  SHF.R.S32.HI R53, RZ, 0x1f, R52 ;  /* 0x0000001fff357819 */ /* 0x000fc80000011434 */
[----:B------:R-:W1:Y:S01]  /*06d0*/  LDC.64 R102, c[0x0][0x390] ;  /* 0x0000e400ff667b82 */ /* 0x000e620000000a00 */
[----:B------:R-:W-:-:S04]  /*06e0*/  LEA.HI R53, R53, R52, RZ, 0x3 ;  /* 0x0000003435357211 */ /* 0x000fc800078f18ff */
[----:B------:R-:W-:-:S03]  /*06f0*/  LEA.HI.SX32 R52, R53, R122, 0x1d ;  /* 0x0000007a35347211 */ /* 0x000fc600078feaff */
[----:B------:R-:W2:Y:S02]  /*0700*/  @P1 LDC.64 R50, c[0x0][0x3a0] ;  /* 0x0000e800ff321b82 */ /* 0x000ea40000000a00 */
[----:B0-----:R-:W-:-:S05]  /*0710*/  @P2 IMAD.WIDE.U32 R48, R52, 0x10, R48 ;  /* 0x0000001034302825 */ /* 0x001fca00078e0030 */
[----:B------:R-:W5:Y:S01]  /*0720*/  @P2 LDG.E.128 R40, desc[UR6][R48.64] ;  /* 0x0000000630282981 */ /* 0x000f62000c1e1d00 */
[----:B--2---:R-:W-:-:S05]  /*0730*/  @P1 IMAD.WIDE.U32 R50, R52, 0x10, R50 ;  /* 0x0000001034321825 */ /* 0x004fca00078e0032 */
[----:B------:R1:W2:Y:S02]  /*0740*/  @P1 LDG.E.128 R36, desc[UR6][R50.64] ;  /* 0x0000000632241981 */ /* 0x0002a4000c1e1d00 */
[----:B-1----:R-:W-:-:S06]  /*0750*/  IMAD.WIDE.U32 R50, R52, 0x10, R102 ;  /* 0x0000001034327825 */ /* 0x002fcc00078e0066 */
[----:B------:R-:W5:Y:S01]  /*0760*/  LDG.E.128 R48, desc[UR6][R50.64] ;  /* 0x0000000632307981 */ /* 0x000f62000c1e1d00 */
[----:B--2---:R-:W-:Y:S02]  /*0770*/  PRMT R59, R39, 0x7632, R59 ;  /* 0x00007632273b7816 */ /* 0x004fe4000000003b */
[----:B------:R-:W-:Y:S02]  /*0780*/  PRMT R58, R38, 0x7632, R58 ;  /* 0x00007632263a7816 */ /* 0x000fe4000000003a */
[----:B------:R-:W-:Y:S02]  /*0790*/  PRMT R57, R37, 0x7632, R57 ;  /* 0x0000763225397816 */ /* 0x000fe40000000039 */
[----:B------:R-:W-:Y:S01]  /*07a0*/  PRMT R56, R36, 0x7632, R56 ;  /* 0x0000763224387816 */ /* 0x000fe20000000038 */
[----:B------:R-:W-:Y:S06]  /*07b0*/  @!P2 BRA `(.L_x_110) ;  /* 0x00000004006ca947 */ /* 0x000fec0003800000 */
[----:B------:R-:W-:Y:S05]  /*07c0*/  @!P1 BRA `(.L_x_111) ;  /* 0x0000000000d49947 */ /* 0x000fea0003800000 */
[----:B-----5:R-:W-:Y:S01]  /*07d0*/  PRMT R44, R48, 0x7632, R44 ;  /* 0x00007632302c7816 */ /* 0x020fe2000000002c */
[----:B------:R-:W-:Y:S01]  /*07e0*/  IMAD.U32 R45, R40, 0x10000, RZ ;  /* 0x00010000282d7824 */ /* 0x000fe200078e00ff */
[----:B------:R-:W-:Y:S01]  /*07f0*/  SHF.L.U32 R48, R48, 0x10, RZ ;  /* 0x0000001030307819 */ /* 0x000fe200000006ff */
[----:B------:R-:W-:Y:S01]  /*0800*/  IMAD.U32 R59, R59, 0x10000, RZ ;  /* 0x000100003b3b7824 */ /* 0x000fe200078e00ff */
[C---:B------:R-:W-:Y:S01]  /*0810*/  PRMT R46, R49.reuse, 0x7632, R46 ;  /* 0x00007632312e7816 */ /* 0x040fe2000000002e */
[----:B------:R-:W-:Y:S01]  /*0820*/  IMAD.U32 R44, R44, 0x10000, RZ ;  /* 0x000100002c2c7824 */ /* 0x000fe200078e00ff */
[----:B------:R-:W-:Y:S01]  /*0830*/  SHF.L.U32 R49, R49, 0x10, RZ ;  /* 0x0000001031317819 */ /* 0x000fe200000006ff */
[--C-:B------:R-:W-:Y:S01]  /*0840*/  FADD.FTZ R48, R48, R45.reuse ;  /* 0x0000002d30307221 */ /* 0x100fe20000010000 */
[----:B------:R-:W-:Y:S02]  /*0850*/  SHF.L.U32 R54, R41, 0x10, RZ ;  /* 0x0000001029367819 */ /* 0x000fe400000006ff */
[----:B------:R-:W-:-:S02]  /*0860*/  PRMT R45, R40, 0x7632, R45 ;  /* 0x00007632282d7816 */ /* 0x000fc4000000002d */
[C---:B------:R-:W-:Y:S01]  /*0870*/  PRMT R53, R50.reuse, 0x7632, R53 ;  /* 0x0000763232357816 */ /* 0x040fe20000000035 */
[----:B------:R-:W-:Y:S01]  /*0880*/  FADD.FTZ R54, R49, R54 ;  /* 0x0000003631367221 */ /* 0x000fe20000010000 */
[----:B------:R-:W-:Y:S02]  /*0890*/  PRMT R47, R41, 0x7632, R47 ;  /* 0x00007632292f7816 */ /* 0x000fe4000000002f */
[----:B------:R-:W-:Y:S02]  /*08a0*/  SHF.L.U32 R50, R50, 0x10, RZ ;  /* 0x0000001032327819 */ /* 0x000fe400000006ff */
[----:B------:R-:W-:Y:S01]  /*08b0*/  SHF.L.U32 R49, R42, 0x10, RZ ;  /* 0x000000102a317819 */ /* 0x000fe200000006ff */
[----:B------:R-:W-:Y:S01]  /*08c0*/  IMAD.U32 R47, R47, 0x10000, RZ ;  /* 0x000100002f2f7824 */ /* 0x000fe200078e00ff */
[----:B------:R-:W-:Y:S02]  /*08d0*/  SHF.L.U32 R45, R45, 0x10, RZ ;  /* 0x000000102d2d7819 */ /* 0x000fe400000006ff */
[----:B------:R-:W-:Y:S01]  /*08e0*/  SHF.L.U32 R46, R46, 0x10, RZ ;  /* 0x000000102e2e7819 */ /* 0x000fe200000006ff */
[----:B------:R-:W-:Y:S01]  /*08f0*/  FADD.FTZ R49, R50, R49 ;  /* 0x0000003132317221 */ /* 0x000fe20000010000 */
[C---:B------:R-:W-:Y:S01]  /*0900*/  PRMT R55, R51.reuse, 0x7632, R55 ;  /* 0x0000763233377816 */ /* 0x040fe20000000037 */
[----:B------:R-:W-:Y:S01]  /*0910*/  IMAD.U32 R51, R51, 0x10000, RZ ;  /* 0x0001000033337824 */ /* 0x000fe200078e00ff */
[C---:B------:R-:W-:Y:S01]  /*0920*/  SHF.L.U32 R60, R43.reuse, 0x10, RZ ;  /* 0x000000102b3c7819 */ /* 0x040fe200000006ff */
[--C-:B------:R-:W-:Y:S01]  /*0930*/  FADD.FTZ R44, R44, R45.reuse ;  /* 0x0000002d2c2c7221 */ /* 0x100fe20000010000 */
        /* <DEDUP_REMOVED lines=16> */
[----:B------:R-:W-:Y:S01]  /*0a40*/  SHF.L.U32 R48, R39, 0x10, RZ ;  /* 0x0000001027307819 */ /* 0x000fe200000006ff */
[----:B------:R-:W-:Y:S01]  /*0a50*/  FADD.FTZ R60, R62, R59 ;  /* 0x0000003b3e3c7221 */ /* 0x000fe20000010000 */
[----:B------:R-:W-:Y:S01]  /*0a60*/  SHF.L.U32 R45, R57, 0x10, RZ ;  /* 0x00000010392d7819 */ /* 0x000fe200000006ff */
[----:B------:R-:W-:-:S02]  /*0a70*/  IMAD.U32 R57, R56, 0x10000, RZ ;  /* 0x0001000038397824 */ /* 0x000fc400078e00ff */
[----:B------:R-:W-:Y:S01]  /*0a80*/  FADD.FTZ R59, R47, R58 ;  /* 0x0000003a2f3b7221 */ /* 0x000fe20000010000 */
[----:B------:R-:W-:Y:S01]  /*0a90*/  FADD.FTZ R55, R49, R50 ;  /* 0x0000003231377221 */ /* 0x000fe20000010000 */
[----:B------:R-:W-:Y:S01]  /*0aa0*/  FADD.FTZ R61, R51, R48 ;  /* 0x00000030333d7221 */ /* 0x000fe20000010000 */
[----:B------:R-:W-:Y:S01]  /*0ab0*/  FADD.FTZ R58, R46, R45 ;  /* 0x0000002d2e3a7221 */ /* 0x000fe20000010000 */
[----:B------:R-:W-:Y:S02]  /*0ac0*/  FADD.FTZ R57, R44, R57 ;  /* 0x000000392c397221 */ /* 0x000fe40000010000 */
[----:B------:R-:W-:Y:S02]  /*0ad0*/  F2FP.BF16.F32.PACK_AB R46, R59, R55 ;  /* 0x000000373b2e723e */ /* 0x000fe400000010ff */
[----:B------:R-:W-:Y:S02]  /*0ae0*/  F2FP.BF16.F32.PACK_AB R47, R60, R61 ;  /* 0x0000003d3c2f723e */ /* 0x000fe400000010ff */
[----:B------:R-:W-:-:S02]  /*0af0*/  F2FP.BF16.F32.PACK_AB R45, R58, R54 ;  /* 0x000000363a2d723e */ /* 0x000fc400000010ff */
[----:B------:R-:W-:Y:S01]  /*0b00*/  F2FP.BF16.F32.PACK_AB R44, R57, R53 ;  /* 0x00000035392c723e */ /* 0x000fe200000010ff */
[----:B------:R-:W-:Y:S06]  /*0b10*/  BRA `(.L_x_112) ;  /* 0x00000004004c7947 */ /* 0x000fec0003800000 */
.L_x_111:
[----:B-----5:R-:W-:Y:S01]  /*0b20*/  PRMT R56, R48, 0x7632, R56 ;  /* 0x0000763230387816 */ /* 0x020fe20000000038 */
[----:B------:R-:W-:Y:S01]  /*0b30*/  IMAD.U32 R55, R42, 0x10000, RZ ;  /* 0x000100002a377824 */ /* 0x000fe200078e00ff */
[----:B------:R-:W-:Y:S02]  /*0b40*/  SHF.L.U32 R48, R48, 0x10, RZ ;  /* 0x0000001030307819 */ /* 0x000fe400000006ff */
[----:B------:R-:W-:Y:S01]  /*0b50*/  SHF.L.U32 R53, R40, 0x10, RZ ;  /* 0x0000001028357819 */ /* 0x000fe200000006ff */
[----:B------:R-:W-:Y:S01]  /*0b60*/  IMAD.U32 R57, R56, 0x10000, RZ ;  /* 0x0001000038397824 */ /* 0x000fe200078e00ff */
[----:B------:R-:W-:Y:S02]  /*0b70*/  PRMT R58, R49, 0x7632, R58 ;  /* 0x00007632313a7816 */ /* 0x000fe4000000003a */
[----:B------:R-:W-:Y:S01]  /*0b80*/  PRMT R59, R50, 0x7632, R59 ;  /* 0x00007632323b7816 */ /* 0x000fe2000000003b */
[----:B------:R-:W-:Y:S01]  /*0b90*/  FADD.FTZ R53, R48, R53 ;  /* 0x0000003530357221 */ /* 0x000fe20000010000 */
[----:B------:R-:W-:Y:S01]  /*0ba0*/  PRMT R60, R51, 0x7632, R60 ;  /* 0x00007632333c7816 */ /* 0x000fe2000000003c */
[----:B------:R-:W-:Y:S01]  /*0bb0*/  IMAD.U32 R50, R50, 0x10000, RZ ;  /* 0x0001000032327824 */ /* 0x000fe200078e00ff */
[----:B------:R-:W-:-:S02]  /*0bc0*/  PRMT R44, R40, 0x7632, R44 ;  /* 0x00007632282c7816 */ /* 0x000fc4000000002c */
[----:B------:R-:W-:Y:S01]  /*0bd0*/  PRMT R45, R41, 0x7632, R45 ;  /* 0x00007632292d7816 */ /* 0x000fe2000000002d */
[----:B------:R-:W-:Y:S01]  /*0be0*/  IMAD.U32 R60, R60, 0x10000, RZ ;  /* 0x000100003c3c7824 */ /* 0x000fe200078e00ff */
[----:B------:R-:W-:Y:S01]  /*0bf0*/  PRMT R46, R42, 0x7632, R46 ;  /* 0x000076322a2e7816 */ /* 0x000fe2000000002e */
[----:B------:R-:W-:Y:S01]  /*0c00*/  FADD.FTZ R55, R50, R55 ;  /* 0x0000003732377221 */ /* 0x000fe20000010000 */
[----:B------:R-:W-:Y:S01]  /*0c10*/  PRMT R47, R43, 0x7632, R47 ;  /* 0x000076322b2f7816 */ /* 0x000fe2000000002f */
[----:B------:R-:W-:Y:S01]  /*0c20*/  IMAD.U32 R45, R45, 0x10000, RZ ;  /* 0x000100002d2d7824 */ /* 0x000fe200078e00ff */
[----:B------:R-:W-:Y:S02]  /*0c30*/  SHF.L.U32 R49, R49, 0x10, RZ ;  /* 0x0000001031317819 */ /* 0x000fe400000006ff */
[----:B------:R-:W-:Y:S02]  /*0c40*/  SHF.L.U32 R54, R41, 0x10, RZ ;  /* 0x0000001029367819 */ /* 0x000fe400000006ff */
[----:B------:R-:W-:-:S02]  /*0c50*/  SHF.L.U32 R51, R51, 0x10, RZ ;  /* 0x0000001033337819 */ /* 0x000fc400000006ff */
[----:B------:R-:W-:Y:S01]  /*0c60*/  SHF.L.U32 R48, R43, 0x10, RZ ;  /* 0x000000102b307819 */ /* 0x000fe200000006ff */
[----:B------:R-:W-:Y:S01]  /*0c70*/  FADD.FTZ R54, R49, R54 ;  /* 0x0000003631367221 */ /* 0x000fe20000010000 */
[----:B------:R-:W-:Y:S02]  /*0c80*/  SHF.L.U32 R58, R58, 0x10, RZ ;  /* 0x000000103a3a7819 */ /* 0x000fe400000006ff */
        /* <DEDUP_REMOVED lines=14> */
.L_x_110:
[----:B------:R-:W-:Y:S05]  /*0d70*/  @!P1 BRA `(.L_x_113) ;  /* 0x0000000000849947 */ /* 0x000fea0003800000 */
[C---:B-----5:R-:W-:Y:S01]  /*0d80*/  PRMT R44, R48.reuse, 0x7632, R44 ;  /* 0x00007632302c7816 */ /* 0x060fe2000000002c */
[----:B------:R-:W-:Y:S01]  /*0d90*/  IMAD.U32 R59, R59, 0x10000, RZ ;  /* 0x000100003b3b7824 */ /* 0x000fe200078e00ff */
[----:B------:R-:W-:Y:S01]  /*0da0*/  PRMT R60, R51, 0x7632, R60 ;  /* 0x00007632333c7816 */ /* 0x000fe2000000003c */
[----:B------:R-:W-:Y:S01]  /*0db0*/  IMAD.U32 R54, R37, 0x10000, RZ ;  /* 0x0001000025367824 */ /* 0x000fe200078e00ff */
[----:B------:R-:W-:Y:S01]  /*0dc0*/  SHF.L.U32 R48, R48, 0x10, RZ ;  /* 0x0000001030307819 */ /* 0x000fe200000006ff */
[----:B------:R-:W-:Y:S01]  /*0dd0*/  IMAD.U32 R45, R56, 0x10000, RZ ;  /* 0x00010000382d7824 */ /* 0x000fe200078e00ff */
[----:B------:R-:W-:Y:S02]  /*0de0*/  PRMT R47, R50, 0x7632, R47 ;  /* 0x00007632322f7816 */ /* 0x000fe4000000002f */
[----:B------:R-:W-:Y:S02]  /*0df0*/  SHF.L.U32 R53, R36, 0x10, RZ ;  /* 0x0000001024357819 */ /* 0x000fe400000006ff */
        /* <DEDUP_REMOVED lines=14> */
[----:B------:R-:W-:-:S02]  /*0ee0*/  SHF.L.U32 R51, R51, 0x10, RZ ;  /* 0x0000001033337819 */ /* 0x000fc400000006ff */
[----:B------:R-:W-:Y:S01]  /*0ef0*/  SHF.L.U32 R48, R39, 0x10, RZ ;  /* 0x0000001027307819 */ /* 0x000fe200000006ff */
[----:B------:R-:W-:Y:S01]  /*0f00*/  FADD.FTZ R55, R50, R55 ;  /* 0x0000003732377221 */ /* 0x000fe20000010000 */
[----:B------:R-:W-:-:S03]  /*0f10*/  SHF.L.U32 R44, R44, 0x10, RZ ;  /* 0x000000102c2c7819 */ /* 0x000fc600000006ff */
[----:B------:R-:W-:Y:S01]  /*0f20*/  FADD.FTZ R61, R51, R48 ;  /* 0x00000030333d7221 */ /* 0x000fe20000010000 */
[----:B------:R-:W-:Y:S01]  /*0f30*/  F2FP.BF16.F32.PACK_AB R46, R59, R55 ;  /* 0x000000373b2e723e */ /* 0x000fe200000010ff */
[----:B------:R-:W-:Y:S01]  /*0f40*/  FADD.FTZ R57, R44, R45 ;  /* 0x0000002d2c397221 */ /* 0x000fe20000010000 */
[----:B------:R-:W-:Y:S02]  /*0f50*/  F2FP.BF16.F32.PACK_AB R45, R58, R54 ;  /* 0x000000363a2d723e */ /* 0x000fe400000010ff */
[----:B------:R-:W-:Y:S02]  /*0f60*/  F2FP.BF16.F32.PACK_AB R47, R60, R61 ;  /* 0x0000003d3c2f723e */ /* 0x000fe400000010ff */
[----:B------:R-:W-:Y:S01]  /*0f70*/  F2FP.BF16.F32.PACK_AB R44, R57, R53 ;  /* 0x00000035392c723e */ /* 0x000fe200000010ff */
[----:B------:R-:W-:Y:S06]  /*0f80*/  BRA `(.L_x_112) ;  /* 0x0000000000307947 */ /* 0x000fec0003800000 */
.L_x_113:
        /* <DEDUP_REMOVED lines=11> */
[----:B------:R-:W-:-:S07]  /*1040*/  SHF.L.U32 R60, R60, 0x10, RZ ;  /* 0x000000103c3c7819 */ /* 0x000fce00000006ff */
.L_x_112:
[----:B------:R-:W0:Y:S01]  /*1050*/  @P0 LDC.64 R48, c[0x0][0x3a8] ;  /* 0x0000ea00ff300b82 */ /* 0x000e220000000a00 */
[----:B------:R-:W-:-:S05]  /*1060*/  IADD3 R56, PT, PT, R52, 0x100, RZ ;  /* 0x0000010034387810 */ /* 0x000fca0007ffe0ff */
[----:B------:R-:W-:Y:S02]  /*1070*/  IMAD.WIDE.U32 R78, R56, 0x10, R102 ;  /* 0x00000010384e7825 */ /* 0x000fe400078e0066 */
[----:B------:R-:W1:Y:S08]  /*1080*/  @P2 LDC.64 R50, c[0x0][0x398] ;  /* 0x0000e600ff322b82 */ /* 0x000e700000000a00 */
[----:B------:R-:W2:Y:S01]  /*1090*/  @P1 LDC.64 R62, c[0x0][0x3a0] ;  /* 0x0000e800ff3e1b82 */ /* 0x000ea20000000a00 */
[----:B0-----:R-:W-:-:S05]  /*10a0*/  @P0 IMAD.WIDE.U32 R48, R52, 0x10, R48 ;  /* 0x0000001034300825 */ /* 0x001fca00078e0030 */
[----:B------:R0:W-:Y:S01]  /*10b0*/  @P0 STG.E.128 desc[UR6][R48.64], R44 ;  /* 0x0000002c30000986 */ /* 0x0001e2000c101d06 */
[----:B-1----:R-:W-:-:S05]  /*10c0*/  @P2 IMAD.WIDE.U32 R50, R56, 0x10, R50 ;  /* 0x0000001038322825 */ /* 0x002fca00078e0032 */
[----:B------:R1:W5:Y:S01]  /*10d0*/  @P2 LDG.E.128 R40, desc[UR6][R50.64] ;  /* 0x0000000632282981 */ /* 0x000362000c1e1d00 */
[----:B--2---:R-:W-:-:S05]  /*10e0*/  @P1 IMAD.WIDE.U32 R62, R56, 0x10, R62 ;  /* 0x00000010383e1825 */ /* 0x004fca00078e003e */
[----:B------:R1:W5:Y:S04]  /*10f0*/  @P1 LDG.E.128 R36, desc[UR6][R62.64] ;  /* 0x000000063e241981 */ /* 0x000368000c1e1d00 */
[----:B0-----:R1:W5:Y:S01]  /*1100*/  LDG.E.128 R48, desc[UR6][R78.64] ;  /* 0x000000064e307981 */ /* 0x001362000c1e1d00 */
[----:B------:R-:W-:-:S04]  /*1110*/  UISETP.NE.U32.AND UP0, UPT, UR14, URZ, UPT ;  /* 0x000000ff0e00728c */ /* 0x000fc8000bf05070 */
[----:B------:R-:W-:-:S09]  /*1120*/  UISETP.NE.AND.EX UP0, UPT, UR15, URZ, UPT, UP0 ;  /* 0x000000ff0f00728c */ /* 0x000fd2000bf05300 */
[----:B-1----:R-:W-:Y:S05]  /*1130*/  BRA.U UP0, `(.L_x_114) ;  /* 0x0000000100d47547 */ /* 0x002fea000b800000 */
[----:B------:R-:W-:Y:S01]  /*1140*/  UISETP.NE.U32.AND UP1, UPT, UR12, URZ, UPT ;  /* 0x000000ff0c00728c */ /* 0x000fe2000bf25070 */
[----:B-----5:R-:W-:Y:S02]  /*1150*/  PRMT R78, R39, 0x7632, R78 ;  /* 0x00007632274e7816 */ /* 0x020fe4000000004e */
[----:B------:R-:W-:Y:S01]  /*1160*/  PRMT R79, R38, 0x7632, R79 ;  /* 0x00007632264f7816 */ /* 0x000fe2000000004f */
[----:B------:R-:W-:Y:S01]  /*1170*/  UISETP.NE.AND.EX UP1, UPT, UR13, URZ, UPT, UP1 ;  /* 0x000000ff0d00728c */ /* 0x000fe2000bf25310 */
[----:B------:R-:W-:Y:S02]  /*1180*/  PRMT R80, R37, 0x7632, R80 ;  /* 0x0000763225507816 */ /* 0x000fe40000000050 */
[----:B------:R-:W-:-:S06]  /*1190*/  PRMT R81, R36, 0x7632, R81 ;  /* 0x0000763224517816 */ /* 0x000fcc0000000051 */
[----:B------:R-:W-:Y:S05]  /*11a0*/  BRA.U UP1, `(.L_x_115) ;  /* 0x0000000101347547 */ /* 0x000fea000b800000 */
[----:B------:R-:W-:Y:S01]  /*11b0*/  PRMT R85, R50, 0x7632, R85 ;  /* 0x0000763232557816 */ /* 0x000fe20000000055 */
        /* <DEDUP_REMOVED lines=12> */
.L_x_115:
[----:B------:R-:W-:Y:S01]  /*1280*/  PRMT R44, R48, 0x7632, R44 ;  /* 0x00007632302c7816 */ /* 0x000fe2000000002c */
[----:B------:R-:W-:Y:S01]  /*1290*/  IMAD.U32 R78, R78, 0x10000, RZ ;  /* 0x000100004e4e7824 */ /* 0x000fe200078e00ff */
[----:B------:R-:W-:Y:S01]  /*12a0*/  SHF.L.U32 R48, R48, 0x10, RZ ;  /* 0x0000001030307819 */ /* 0x000fe200000006ff */
[----:B------:R-:W-:Y:S01]  /*12b0*/  IMAD.U32 R81, R81, 0x10000, RZ ;  /* 0x0001000051517824 */ /* 0x000fe200078e00ff */
[----:B------:R-:W-:Y:S02]  /*12c0*/  SHF.L.U32 R77, R50, 0x10, RZ ;  /* 0x00000010324d7819 */ /* 0x000fe400000006ff */
[----:B------:R-:W-:Y:S02]  /*12d0*/  SHF.L.U32 R45, R36, 0x10, RZ ;  /* 0x00000010242d7819 */ /* 0x000fe400000006ff */
[----:B------:R-:W-:Y:S02]  /*12e0*/  SHF.L.U32 R82, R38, 0x10, RZ ;  /* 0x0000001026527819 */ /* 0x000fe400000006ff */
[----:B------:R-:W-:Y:S01]  /*12f0*/  PRMT R83, R51, 0x7632, R83 ;  /* 0x0000763233537816 */ /* 0x000fe20000000053 */
[----:B------:R-:W-:Y:S01]  /*1300*/  FADD.FTZ R62, R45, R48 ;  /* 0x000000302d3e7221 */ /* 0x000fe20000010000 */
[C---:B------:R-:W-:Y:S01]  /*1310*/  PRMT R46, R49.reuse, 0x7632, R46 ;  /* 0x00007632312e7816 */ /* 0x040fe2000000002e */
        /* <DEDUP_REMOVED lines=13> */
[----:B------:R-:W-:Y:S01]  /*13f0*/  FADD.FTZ R85, R48, R79 ;  /* 0x0000004f30557221 */ /* 0x000fe20000010000 */
[----:B------:R-:W-:Y:S01]  /*1400*/  SHF.L.U32 R44, R44, 0x10, RZ ;  /* 0x000000102c2c7819 */ /* 0x000fe200000006ff */
[----:B------:R-:W-:Y:S02]  /*1410*/  FADD.FTZ R82, R82, R51 ;  /* 0x0000003352527221 */ /* 0x000fe40000010000 */
[----:B------:R-:W-:Y:S01]  /*1420*/  FADD.FTZ R84, R45, R80 ;  /* 0x000000502d547221 */ /* 0x000fe20000010000 */
[----:B------:R-:W-:Y:S01]  /*1430*/  F2FP.BF16.F32.PACK_AB R46, R85, R77 ;  /* 0x0000004d552e723e */ /* 0x000fe200000010ff */
[----:B------:R-:W-:Y:S01]  /*1440*/  FADD.FTZ R83, R44, R81 ;  /* 0x000000512c537221 */ /* 0x000fe20000010000 */
[----:B------:R-:W-:Y:S02]  /*1450*/  F2FP.BF16.F32.PACK_AB R47, R86, R82 ;  /* 0x00000052562f723e */ /* 0x000fe400000010ff */
[----:B------:R-:W-:-:S02]  /*1460*/  F2FP.BF16.F32.PACK_AB R45, R84, R63 ;  /* 0x0000003f542d723e */ /* 0x000fc400000010ff */
[----:B------:R-:W-:Y:S01]  /*1470*/  F2FP.BF16.F32.PACK_AB R44, R83, R62 ;  /* 0x0000003e532c723e */ /* 0x000fe200000010ff */
[----:B------:R-:W-:Y:S06]  /*1480*/  BRA `(.L_x_116) ;  /* 0x0000000400807947 */ /* 0x000fec0003800000 */
.L_x_114:
[----:B------:R-:W-:-:S04]  /*1490*/  UISETP.NE.U32.AND UP1, UPT, UR12, URZ, UPT ;  /* 0x000000ff0c00728c */ /* 0x000fc8000bf25070 */
[----:B------:R-:W-:-:S09]  /*14a0*/  UISETP.NE.AND.EX UP1, UPT, UR13, URZ, UPT, UP1 ;  /* 0x000000ff0d00728c */ /* 0x000fd2000bf25310 */
[----:B------:R-:W-:Y:S05]  /*14b0*/  BRA.U UP1, `(.L_x_117) ;  /* 0x0000000101947547 */ /* 0x000fea000b800000 */
        /* <DEDUP_REMOVED lines=8> */
[----:B------:R-:W-:Y:S02]  /*1540*/  PRMT R80, R50, 0x7632, R80 ;  /* 0x0000763232507816 */ /* 0x000fe40000000050 */
[C---:B------:R-:W-:Y:S01]  /*1550*/  PRMT R81, R51.reuse, 0x7632, R81 ;  /* 0x0000763233517816 */ /* 0x040fe20000000051 */
[----:B------:R-:W-:Y:S01]  /*1560*/  FADD.FTZ R63, R44, R49 ;  /* 0x000000312c3f7221 */ /* 0x000fe20000010000 */
[----:B------:R-:W-:Y:S01]  /*1570*/  PRMT R44, R40, 0x7632, R44 ;  /* 0x00007632282c7816 */ /* 0x000fe2000000002c */
[----:B------:R-:W-:Y:S01]  /*1580*/  IMAD.U32 R51, R51, 0x10000, RZ ;  /* 0x0001000033337824 */ /* 0x000fe200078e00ff */
[----:B------:R-:W-:-:S02]  /*1590*/  PRMT R45, R41, 0x7632, R45 ;  /* 0x00007632292d7816 */ /* 0x000fc4000000002d */
[----:B------:R-:W-:Y:S01]  /*15a0*/  PRMT R46, R42, 0x7632, R46 ;  /* 0x000076322a2e7816 */ /* 0x000fe2000000002e */
[----:B------:R-:W-:Y:S01]  /*15b0*/  IMAD.U32 R44, R44, 0x10000, RZ ;  /* 0x000100002c2c7824 */ /* 0x000fe200078e00ff */
[----:B------:R-:W-:Y:S02]  /*15c0*/  PRMT R47, R43, 0x7632, R47 ;  /* 0x000076322b2f7816 */ /* 0x000fe4000000002f */
        /* <DEDUP_REMOVED lines=20> */
.L_x_117:
[----:B-----5:R-:W-:Y:S01]  /*1710*/  PRMT R45, R48, 0x7632, R45 ;  /* 0x00007632302d7816 */ /* 0x020fe2000000002d */
[C---:B------:R-:W-:Y:S01]  /*1720*/  IMAD.U32 R47, R40.reuse, 0x10000, RZ ;  /* 0x00010000282f7824 */ /* 0x040fe200078e00ff */
[----:B------:R-:W-:Y:S01]  /*1730*/  PRMT R44, R40, 0x7632, R44 ;  /* 0x00007632282c7816 */ /* 0x000fe2000000002c */
[----:B------:R-:W-:Y:S01]  /*1740*/  IMAD.U32 R62, R36, 0x10000, RZ ;  /* 0x00010000243e7824 */ /* 0x000fe200078e00ff */
[----:B------:R-:W-:Y:S01]  /*1750*/  PRMT R63, R49, 0x7632, R63 ;  /* 0x00007632313f7816 */ /* 0x000fe2000000003f */
[----:B------:R-:W-:Y:S01]  /*1760*/  IMAD.U32 R81, R43, 0x10000, RZ ;  /* 0x000100002b517824 */ /* 0x000fe200078e00ff */
[----:B------:R-:W-:Y:S02]  /*1770*/  SHF.L.U32 R48, R48, 0x10, RZ ;  /* 0x0000001030307819 */ /* 0x000fe400000006ff */
        /* <DEDUP_REMOVED lines=13> */
[----:B------:R-:W-:-:S02]  /*1850*/  PRMT R44, R41, 0x7632, R44 ;  /* 0x00007632292c7816 */ /* 0x000fc4000000002c */
[----:B------:R-:W-:Y:S01]  /*1860*/  PRMT R45, R42, 0x7632, R45 ;  /* 0x000076322a2d7816 */ /* 0x000fe2000000002d */
[----:B------:R-:W-:Y:S01]  /*1870*/  IMAD.U32 R79, R79, 0x10000, RZ ;  /* 0x000100004f4f7824 */ /* 0x000fe200078e00ff */
[----:B------:R-:W-:Y:S01]  /*1880*/  PRMT R46, R43, 0x7632, R46 ;  /* 0x000076322b2e7816 */ /* 0x000fe2000000002e */
[----:B------:R-:W-:Y:S01]  /*1890*/  IMAD.U32 R44, R44, 0x10000, RZ ;  /* 0x000100002c2c7824 */ /* 0x000fe200078e00ff */
[----:B------:R-:W-:Y:S01]  /*18a0*/  SHF.L.U32 R47, R63, 0x10, RZ ;  /* 0x000000103f2f7819 */ /* 0x000fe200000006ff */
[----:B------:R-:W-:Y:S01]  /*18b0*/  FADD.FTZ R63, R48, R49 ;  /* 0x00000031303f7221 */ /* 0x000fe20000010000 */
[----:B------:R-:W-:Y:S02]  /*18c0*/  SHF.L.U32 R78, R77, 0x10, RZ ;  /* 0x000000104d4e7819 */ /* 0x000fe400000006ff */
[----:B------:R-:W-:Y:S01]  /*18d0*/  SHF.L.U32 R45, R45, 0x10, RZ ;  /* 0x000000102d2d7819 */ /* 0x000fe200000006ff */
[----:B------:R-:W-:Y:S01]  /*18e0*/  FADD.FTZ R84, R47, R44 ;  /* 0x0000002c2f547221 */ /* 0x000fe20000010000 */
[----:B------:R-:W-:-:S02]  /*18f0*/  SHF.L.U32 R46, R46, 0x10, RZ ;  /* 0x000000102e2e7819 */ /* 0x000fc400000006ff */
[----:B------:R-:W-:Y:S01]  /*1900*/  SHF.L.U32 R50, R50, 0x10, RZ ;  /* 0x0000001032327819 */ /* 0x000fe200000006ff */
[----:B------:R-:W-:Y:S01]  /*1910*/  FADD.FTZ R85, R78, R45 ;  /* 0x0000002d4e557221 */ /* 0x000fe20000010000 */
        /* <DEDUP_REMOVED lines=23> */
.L_x_116:
        /* <DEDUP_REMOVED lines=12> */
[----:B------:R-:W-:Y:S05]  /*1b50*/  BRA.U UP0, `(.L_x_118) ;  /* 0x0000000100cc7547 */ /* 0x000fea000b800000 */
        /* <DEDUP_REMOVED lines=14> */
.L_x_119:
[C---:B-1---5:R-:W-:Y:S01]  /*1c40*/  PRMT R80, R50.reuse, 0x7632, R80 ;  /* 0x0000763232507816 */ /* 0x062fe20000000050 */
[----:B------:R-:W-:Y:S01]  /*1c50*/  IMAD.U32 R50, R50, 0x10000, RZ ;  /* 0x0001000032327824 */ /* 0x000fe200078e00ff */
[----:B------:R-:W-:Y:S01]  /*1c60*/  PRMT R78, R48, 0x7632, R78 ;  /* 0x00007632304e7816 */ /* 0x000fe2000000004e */
[----:B------:R-:W-:Y:S01]  /*1c70*/  IMAD.U32 R45, R38, 0x10000, RZ ;  /* 0x00010000262d7824 */ /* 0x000fe200078e00ff */
[----:B------:R-:W-:Y:S02]  /*1c80*/  PRMT R79, R49, 0x7632, R79 ;  /* 0x00007632314f7816 */ /* 0x000fe4000000004f */
[----:B------:R-:W-:Y:S01]  /*1c90*/  SHF.L.U32 R48, R48, 0x10, RZ ;  /* 0x0000001030307819 */ /* 0x000fe200000006ff */
[----:B------:R-:W-:Y:S01]  /*1ca0*/  FADD.FTZ R96, R45, R50 ;  /* 0x000000322d607221 */ /* 0x000fe20000010000 */
[----:B------:R-:W-:Y:S02]  /*1cb0*/  SHF.L.U32 R49, R49, 0x10, RZ ;  /* 0x0000001031317819 */ /* 0x000fe400000006ff */
[----:B------:R-:W-:-:S02]  /*1cc0*/  SHF.L.U32 R91, R36, 0x10, RZ ;  /* 0x00000010245b7819 */ /* 0x000fc400000006ff */
[----:B------:R-:W-:Y:S02]  /*1cd0*/  SHF.L.U32 R94, R37, 0x10, RZ ;  /* 0x00000010255e7819 */ /* 0x000fe400000006ff */
        /* <DEDUP_REMOVED lines=10> */
[----:B------:R-:W-:-:S02]  /*1d80*/  SHF.L.U32 R101, R51, 0x10, RZ ;  /* 0x0000001033657819 */ /* 0x000fc400000006ff */
[----:B------:R-:W-:Y:S02]  /*1d90*/  SHF.L.U32 R50, R39, 0x10, RZ ;  /* 0x0000001027327819 */ /* 0x000fe400000006ff */
        /* <DEDUP_REMOVED lines=15> */
.L_x_118:
[----:B------:R-:W-:Y:S05]  /*1e90*/  BRA.U UP1, `(.L_x_121) ;  /* 0x0000000101947547 */ /* 0x000fea000b800000 */
[C---:B-1---5:R-:W-:Y:S01]  /*1ea0*/  PRMT R80, R50.reuse, 0x7632, R80 ;  /* 0x0000763232507816 */ /* 0x062fe20000000050 */
[----:B------:R-:W-:Y:S01]  /*1eb0*/  IMAD.U32 R94, R41, 0x10000, RZ ;  /* 0x00010000295e7824 */ /* 0x000fe200078e00ff */
[----:B------:R-:W-:Y:S02]  /*1ec0*/  SHF.L.U32 R50, R50, 0x10, RZ ;  /* 0x0000001032327819 */ /* 0x000fe400000006ff */
[----:B------:R-:W-:Y:S02]  /*1ed0*/  SHF.L.U32 R45, R42, 0x10, RZ ;  /* 0x000000102a2d7819 */ /* 0x000fe400000006ff */
[C---:B------:R-:W-:Y:S02]  /*1ee0*/  PRMT R78, R48.reuse, 0x7632, R78 ;  /* 0x00007632304e7816 */ /* 0x040fe4000000004e */
[C---:B------:R-:W-:Y:S01]  /*1ef0*/  PRMT R79, R49.reuse, 0x7632, R79 ;  /* 0x00007632314f7816 */ /* 0x040fe2000000004f */
[----:B------:R-:W-:Y:S01]  /*1f00*/  IMAD.U32 R49, R49, 0x10000, RZ ;  /* 0x0001000031317824 */ /* 0x000fe200078e00ff */
[----:B------:R-:W-:Y:S01]  /*1f10*/  SHF.L.U32 R48, R48, 0x10, RZ ;  /* 0x0000001030307819 */ /* 0x000fe200000006ff */
[----:B------:R-:W-:Y:S01]  /*1f20*/  FADD.FTZ R96, R45, R50 ;  /* 0x000000322d607221 */ /* 0x000fe20000010000 */
[----:B------:R-:W-:Y:S01]  /*1f30*/  SHF.L.U32 R91, R40, 0x10, RZ ;  /* 0x00000010285b7819 */ /* 0x000fe200000006ff */
[----:B------:R-:W-:Y:S01]  /*1f40*/  FADD.FTZ R94, R94, R49 ;  /* 0x000000315e5e7221 */ /* 0x000fe20000010000 */
[----:B------:R-:W-:Y:S01]  /*1f50*/  PRMT R81, R51, 0x7632, R81 ;  /* 0x0000763233517816 */ /* 0x000fe20000000051 */
[----:B------:R-:W-:Y:S01]  /*1f60*/  IMAD.U32 R50, R43, 0x10000, RZ ;  /* 0x000100002b327824 */ /* 0x000fe200078e00ff */
[----:B------:R-:W-:Y:S01]  /*1f70*/  PRMT R44, R40, 0x7632, R44 ;  /* 0x00007632282c7816 */ /* 0x000fe2000000002c */
[----:B------:R-:W-:Y:S01]  /*1f80*/  FADD.FTZ R91, R91, R48 ;  /* 0x000000305b5b7221 */ /* 0x000fe20000010000 */
[----:B------:R-:W-:-:S02]  /*1f90*/  PRMT R45, R41, 0x7632, R45 ;  /* 0x00007632292d7816 */ /* 0x000fc4000000002d */
[----:B------:R-:W-:Y:S02]  /*1fa0*/  PRMT R46, R42, 0x7632, R46 ;  /* 0x000076322a2e7816 */ /* 0x000fe4000000002e */
[----:B------:R-:W-:Y:S02]  /*1fb0*/  PRMT R47, R43, 0x7632, R47 ;  /* 0x000076322b2f7816 */ /* 0x000fe4000000002f */
[----:B------:R-:W-:Y:S01]  /*1fc0*/  SHF.L.U32 R49, R78, 0x10, RZ ;  /* 0x000000104e317819 */ /* 0x000fe200000006ff */
[----:B------:R-:W-:Y:S01]  /*1fd0*/  IMAD.U32 R46, R46, 0x10000, RZ ;  /* 0x000100002e2e7824 */ /* 0x000fe200078e00ff */
[----:B------:R-:W-:Y:S01]  /*1fe0*/  SHF.L.U32 R101, R51, 0x10, RZ ;  /* 0x0000001033657819 */ /* 0x000fe200000006ff */
[----:B------:R-:W-:Y:S01]  /*1ff0*/  IMAD.U32 R51, R80, 0x10000, RZ ;  /* 0x0001000050337824 */ /* 0x000fe200078e00ff */
        /* <DEDUP_REMOVED lines=15> */
.L_x_121:
[C---:B-----5:R-:W-:Y:S01]  /*20f0*/  PRMT R45, R48.reuse, 0x7632, R45 ;  /* 0x00007632302d7816 */ /* 0x060fe2000000002d */
[----:B------:R-:W-:Y:S01]  /*2100*/  IMAD.U32 R48, R48, 0x10000, RZ ;  /* 0x0001000030307824 */ /* 0x000fe200078e00ff */
[C---:B------:R-:W-:Y:S02]  /*2110*/  SHF.L.U32 R47, R40.reuse, 0x10, RZ ;  /* 0x00000010282f7819 */ /* 0x040fe400000006ff */
[----:B------:R-:W-:Y:S01]  /*2120*/  PRMT R44, R40, 0x7632, R44 ;  /* 0x00007632282c7816 */ /* 0x000fe2000000002c */
[----:B------:R-:W-:Y:S01]  /*2130*/  IMAD.U32 R45, R45, 0x10000, RZ ;  /* 0x000100002d2d7824 */ /* 0x000fe200078e00ff */
[----:B------:R-:W-:Y:S01]  /*2140*/  SHF.L.U32 R46, R36, 0x10, RZ ;  /* 0x00000010242e7819 */ /* 0x000fe200000006ff */
[----:B------:R-:W-:Y:S01]  /*2150*/  FADD.FTZ R47, R47, R48 ;  /* 0x000000302f2f7221 */ /* 0x000fe20000010000 */
[----:B------:R-:W-:Y:S01]  /*2160*/  SHF.L.U32 R44, R44, 0x10, RZ ;  /* 0x000000102c2c7819 */ /* 0x000fe200000006ff */
[----:B------:R-:W-:Y:S01]  /*2170*/  IMAD.U32 R48, R41, 0x10000, RZ ;  /* 0x0001000029307824 */ /* 0x000fe200078e00ff */
[C---:B-1----:R-:W-:Y:S01]  /*2180*/  PRMT R78, R49.reuse, 0x7632, R78 ;  /* 0x00007632314e7816 */ /* 0x042fe2000000004e */
[----:B------:R-:W-:Y:S01]  /*2190*/  FADD.FTZ R91, R46, R47 ;  /* 0x0000002f2e5b7221 */ /* 0x000fe20000010000 */
[----:B------:R-:W-:Y:S01]  /*21a0*/  SHF.L.U32 R49, R49, 0x10, RZ ;  /* 0x0000001031317819 */ /* 0x000fe200000006ff */
[----:B------:R-:W-:Y:S01]  /*21b0*/  FADD.FTZ R100, R45, R44 ;  /* 0x0000002c2d647221 */ /* 0x000fe20000010000 */
[----:B------:R-:W-:-:S02]  /*21c0*/  PRMT R80, R51, 0x7632, R80 ;  /* 0x0000763233507816 */ /* 0x000fc40000000050 */
[----:B------:R-:W-:Y:S01]  /*21d0*/  PRMT R46, R43, 0x7632, R46 ;  /* 0x000076322b2e7816 */ /* 0x000fe2000000002e */
[----:B------:R-:W-:Y:S01]  /*21e0*/  FADD.FTZ R48, R48, R49 ;  /* 0x0000003130307221 */ /* 0x000fe20000010000 */
[C---:B------:R-:W-:Y:S01]  /*21f0*/  PRMT R79, R50.reuse, 0x7632, R79 ;  /* 0x00007632324f7816 */ /* 0x040fe2000000004f */
[----:B------:R-:W-:Y:S01]  /*2200*/  IMAD.U32 R50, R50, 0x10000, RZ ;  /* 0x0001000032327824 */ /* 0x000fe200078e00ff */
[----:B------:R-:W-:Y:S01]  /*2210*/  PRMT R45, R42, 0x7632, R45 ;  /* 0x000076322a2d7816 */ /* 0x000fe2000000002d */
        /* <DEDUP_REMOVED lines=15> */
[----:B------:R-:W-:-:S02]  /*2310*/  PRMT R47, R39, 0x7632, R47 ;  /* 0x00007632272f7816 */ /* 0x000fc4000000002f */
[----:B------:R-:W-:Y:S01]  /*2320*/  PRMT R46, R38, 0x7632, R46 ;  /* 0x00007632262e7816 */ /* 0x000fe2000000002e */
[----:B------:R-:W-:Y:S01]  /*2330*/  FADD.FTZ R99, R99, R44 ;  /* 0x0000002c63637221 */ /* 0x000fe20000010000 */
[----:B------:R-:W-:Y:S01]  /*2340*/  PRMT R45, R37, 0x7632, R45 ;  /* 0x00007632252d7816 */ /* 0x000fe2000000002d */
[----:B------:R-:W-:Y:S01]  /*2350*/  FADD.FTZ R96, R49, R50 ;  /* 0x0000003231607221 */ /* 0x000fe20000010000 */
[----:B------:R-:W-:Y:S02]  /*2360*/  SHF.L.U32 R90, R43, 0x10, RZ ;  /* 0x000000102b5a7819 */ /* 0x000fe400000006ff */
[----:B------:R-:W-:Y:S02]  /*2370*/  PRMT R44, R36, 0x7632, R44 ;  /* 0x00007632242c7816 */ /* 0x000fe4000000002c */
        /* <DEDUP_REMOVED lines=15> */
.L_x_120:
[----:B------:R-:W0:Y:S01]  /*2470*/  @P0 LDC.64 R48, c[0x0][0x3a8] ;  /* 0x0000ea00ff300b82 */ /* 0x000e220000000a00 */
[----:B------:R-:W-:-:S04]  /*2480*/  VIADD R90, R52, 0x300 ;  /* 0x00000300345a7836 */ /* 0x000fc80000000000 */
[----:B-1----:R-:W-:-:S03]  /*2490*/  IMAD.WIDE.U32 R80, R90, 0x10, R102 ;  /* 0x000000105a507825 */ /* 0x002fc600078e0066 */
        /* <DEDUP_REMOVED lines=12> */
[----:B-1----:R-:W-:Y:S01]  /*2560*/  IMAD.U32 R80, R50, 0x10000, RZ ;  /* 0x0001000032507824 */ /* 0x002fe200078e00ff */
        /* <DEDUP_REMOVED lines=11> */
.L_x_123:
[C---:B-----5:R-:W-:Y:S01]  /*2620*/  PRMT R95, R49.reuse, 0x7632, R95 ;  /* 0x00007632315f7816 */ /* 0x060fe2000000005f */
[----:B------:R-:W-:Y:S01]  /*2630*/  IMAD.U32 R45, R36, 0x10000, RZ ;  /* 0x00010000242d7824 */ /* 0x000fe200078e00ff */
[----:B------:R-:W-:Y:S02]  /*2640*/  PRMT R102, R50, 0x7632, R102 ;  /* 0x0000763232667816 */ /* 0x000fe40000000066 */
[C---:B-1----:R-:W-:Y:S01]  /*2650*/  PRMT R81, R48.reuse, 0x7632, R81 ;  /* 0x0000763230517816 */ /* 0x042fe20000000051 */
[----:B------:R-:W-:Y:S01]  /*2660*/  IMAD.U32 R48, R48, 0x10000, RZ ;  /* 0x0001000030307824 */ /* 0x000fe200078e00ff */
[----:B------:R-:W-:Y:S01]  /*2670*/  SHF.L.U32 R49, R49, 0x10, RZ ;  /* 0x0000001031317819 */ /* 0x000fe200000006ff */
[----:B------:R-:W-:Y:S01]  /*2680*/  IMAD.U32 R104, R95, 0x10000, RZ ;  /* 0x000100005f687824 */ /* 0x000fe200078e00ff */
[----:B------:R-:W-:Y:S01]  /*2690*/  SHF.L.U32 R50, R50, 0x10, RZ ;  /* 0x0000001032327819 */ /* 0x000fe200000006ff */
[----:B------:R-:W-:Y:S01]  /*26a0*/  FADD.FTZ R78, R45, R48 ;  /* 0x000000302d4e7221 */ /* 0x000fe20000010000 */
        /* <DEDUP_REMOVED lines=28> */
.L_x_122:
[----:B------:R-:W-:Y:S05]  /*2870*/  BRA.U UP1, `(.L_x_125) ;  /* 0x0000000101947547 */ /* 0x000fea000b800000 */
[----:B-1---5:R-:W-:Y:S01]  /*2880*/  PRMT R81, R48, 0x7632, R81 ;  /* 0x0000763230517816 */ /* 0x022fe20000000051 */
[----:B------:R-:W-:Y:S01]  /*2890*/  IMAD.U32 R47, R42, 0x10000, RZ ;  /* 0x000100002a2f7824 */ /* 0x000fe200078e00ff */
[----:B------:R-:W-:Y:S02]  /*28a0*/  PRMT R95, R49, 0x7632, R95 ;  /* 0x00007632315f7816 */ /* 0x000fe4000000005f */
[----:B------:R-:W-:Y:S01]  /*28b0*/  SHF.L.U32 R48, R48, 0x10, RZ ;  /* 0x0000001030307819 */ /* 0x000fe200000006ff */
[----:B------:R-:W-:Y:S01]  /*28c0*/  IMAD.U32 R105, R81, 0x10000, RZ ;  /* 0x0001000051697824 */ /* 0x000fe200078e00ff */
[----:B------:R-:W-:Y:S02]  /*28d0*/  SHF.L.U32 R49, R49, 0x10, RZ ;  /* 0x0000001031317819 */ /* 0x000fe400000006ff */
[C---:B------:R-:W-:Y:S01]  /*28e0*/  PRMT R102, R50.reuse, 0x7632, R102 ;  /* 0x0000763232667816 */ /* 0x040fe20000000066 */
[----:B------:R-:W-:Y:S01]  /*28f0*/  IMAD.U32 R50, R50, 0x10000, RZ ;  /* 0x0001000032327824 */ /* 0x000fe200078e00ff */
[----:B------:R-:W-:-:S02]  /*2900*/  SHF.L.U32 R45, R40, 0x10, RZ ;  /* 0x00000010282d7819 */ /* 0x000fc400000006ff */
        /* <DEDUP_REMOVED lines=28> */
.L_x_125:
[C---:B-1---5:R-:W-:Y:S01]  /*2ad0*/  PRMT R78, R48.reuse, 0x7632, R78 ;  /* 0x00007632304e7816 */ /* 0x062fe2000000004e */
[C---:B------:R-:W-:Y:S01]  /*2ae0*/  IMAD.U32 R79, R49.reuse, 0x10000, RZ ;  /* 0x00010000314f7824 */ /* 0x040fe200078e00ff */
[----:B------:R-:W-:Y:S01]  /*2af0*/  SHF.L.U32 R48, R48, 0x10, RZ ;  /* 0x0000001030307819 */ /* 0x000fe200000006ff */
[----:B------:R-:W-:Y:S01]  /*2b00*/  IMAD.U32 R102, R42, 0x10000, RZ ;  /* 0x000100002a667824 */ /* 0x000fe200078e00ff */
[----:B------:R-:W-:Y:S02]  /*2b10*/  SHF.L.U32 R47, R40, 0x10, RZ ;  /* 0x00000010282f7819 */ /* 0x000fe400000006ff */
[----:B------:R-:W-:Y:S02]  /*2b20*/  PRMT R46, R49, 0x7632, R46 ;  /* 0x00007632312e7816 */ /* 0x000fe4000000002e */
[----:B------:R-:W-:Y:S01]  /*2b30*/  PRMT R44, R50, 0x7632, R44 ;  /* 0x00007632322c7816 */ /* 0x000fe2000000002c */
[----:B------:R-:W-:Y:S01]  /*2b40*/  FADD.FTZ R48, R47, R48 ;  /* 0x000000302f307221 */ /* 0x000fe20000010000 */
[----:B------:R-:W-:Y:S01]  /*2b50*/  PRMT R47, R40, 0x7632, R47 ;  /* 0x00007632282f7816 */ /* 0x000fe2000000002f */
[----:B------:R-:W-:Y:S01]  /*2b60*/  IMAD.U32 R46, R46, 0x10000, RZ ;  /* 0x000100002e2e7824 */ /* 0x000fe200078e00ff */
[----:B------:R-:W-:-:S02]  /*2b70*/  SHF.L.U32 R81, R50, 0x10, RZ ;  /* 0x0000001032517819 */ /* 0x000fc400000006ff */
[----:B------:R-:W-:Y:S01]  /*2b80*/  SHF.L.U32 R49, R36, 0x10, RZ ;  /* 0x0000001024317819 */ /* 0x000fe200000006ff */
[----:B------:R-:W-:Y:S01]  /*2b90*/  IMAD.U32 R47, R47, 0x10000, RZ ;  /* 0x000100002f2f7824 */ /* 0x000fe200078e00ff */
[----:B------:R-:W-:Y:S02]  /*2ba0*/  SHF.L.U32 R50, R78, 0x10, RZ ;  /* 0x000000104e327819 */ /* 0x000fe400000006ff */
[----:B------:R-:W-:Y:S01]  /*2bb0*/  PRMT R45, R51, 0x7632, R45 ;  /* 0x00007632332d7816 */ /* 0x000fe2000000002d */
[----:B------:R-:W-:Y:S01]  /*2bc0*/  FADD.FTZ R78, R49, R48 ;  /* 0x00000030314e7221 */ /* 0x000fe20000010000 */
[----:B------:R-:W-:Y:S01]  /*2bd0*/  PRMT R49, R43, 0x7632, R49 ;  /* 0x000076322b317816 */ /* 0x000fe20000000031 */
[--C-:B------:R-:W-:Y:S01]  /*2be0*/  FADD.FTZ R105, R50, R47.reuse ;  /* 0x0000002f32697221 */ /* 0x100fe20000010000 */
[----:B------:R-:W-:Y:S01]  /*2bf0*/  PRMT R47, R41, 0x7632, R47 ;  /* 0x00007632292f7816 */ /* 0x000fe2000000002f */
[----:B------:R-:W-:Y:S01]  /*2c00*/  IMAD.U32 R51, R51, 0x10000, RZ ;  /* 0x0001000033337824 */ /* 0x000fe200078e00ff */
[----:B------:R-:W-:-:S02]  /*2c10*/  SHF.L.U32 R108, R45, 0x10, RZ ;  /* 0x000000102d6c7819 */ /* 0x000fc400000006ff */
[----:B------:R-:W-:Y:S02]  /*2c20*/  SHF.L.U32 R47, R47, 0x10, RZ ;  /* 0x000000102f2f7819 */ /* 0x000fe400000006ff */
[----:B------:R-:W-:Y:S02]  /*2c30*/  SHF.L.U32 R49, R49, 0x10, RZ ;  /* 0x0000001031317819 */ /* 0x000fe400000006ff */
[----:B------:R-:W-:Y:S01]  /*2c40*/  SHF.L.U32 R80, R41, 0x10, RZ ;  /* 0x0000001029507819 */ /* 0x000fe200000006ff */
[----:B------:R-:W-:Y:S01]  /*2c50*/  FADD.FTZ R47, R46, R47 ;  /* 0x0000002f2e2f7221 */ /* 0x000fe20000010000 */
[----:B------:R-:W-:Y:S01]  /*2c60*/  PRMT R48, R42, 0x7632, R48 ;  /* 0x000076322a307816 */ /* 0x000fe20000000030 */
[----:B------:R-:W-:Y:S01]  /*2c70*/  FADD.FTZ R108, R108, R49 ;  /* 0x000000316c6c7221 */ /* 0x000fe20000010000 */
        /* <DEDUP_REMOVED lines=10> */
[C---:B------:R-:W-:Y:S01]  /*2d20*/  PRMT R46, R38.reuse, 0x7632, R46 ;  /* 0x00007632262e7816 */ /* 0x040fe2000000002e */
        /* <DEDUP_REMOVED lines=18> */
.L_x_124:
[----:B------:R-:W-:Y:S01]  /*2e50*/  FADD.FTZ R48, RZ, R53 ;  /* 0x00000035ff307221 */ /* 0x000fe20000010000 */
[----:B------:R-:W-:Y:S01]  /*2e60*/  LOP3.LUT P1, RZ, R122, 0x1f, RZ, 0xc0, !PT ;  /* 0x0000001f7aff7812 */ /* 0x000fe2000782c0ff */
[----:B------:R-:W-:Y:S02]  /*2e70*/  BSSY.RECONVERGENT B0, `(.L_x_126) ;  /* 0x0000080000007945 */ /* 0x000fe40003800200 */
        /* <DEDUP_REMOVED lines=43> */
[----:B------:R-:W-:-:S03]  /*3130*/  FADD.FTZ R50, -R48, R57 ;  /* 0x0000003930327221 */ /* 0x000fc60000010100 */
[----:B------:R-:W-:-:S04]  /*3140*/  FFMA.FTZ R49, R49, R49, RZ ;  /* 0x0000003131317223 */ /* 0x000fc800000100ff */
[----:B------:R-:W-:Y:S01]  /*3150*/  FFMA.FTZ R49, R50, R50, R49 ;  /* 0x0000003232317223 */ /* 0x000fe20000010031 */
[----:B------:R-:W-:-:S04]  /*3160*/  FADD.FTZ R50, -R48, R54 ;  /* 0x0000003630327221 */ /* 0x000fc80000010100 */
        /* <DEDUP_REMOVED lines=58> */
[----:B------:R-:W-:-:S05]  /*3510*/  FFMA.FTZ R49, R50, R50, R49 ;  /* 0x0000003232317223 */ /* 0x000fca0000010031 */
[----:B------:R-:W0:Y:S02]  /*3520*/  SHFL.BFLY PT, R50, R49, 0x1, 0x1f ;  /* 0x0c201f0031327f89 */ /* 0x000e2400000e0000 */
[----:B0-----:R-:W-:-:S05]  /*3530*/  FADD.FTZ R95, R49, R50 ;  /* 0x00000032315f7221 */ /* 0x001fca0000010000 */
[----:B------:R-:W0:Y:S02]  /*3540*/  SHFL.BFLY PT, R50, R95, 0x2, 0x1f ;  /* 0x0c401f005f327f89 */ /* 0x000e2400000e0000 */
[----:B0-----:R-:W-:-:S05]  /*3550*/  FADD.FTZ R102, R95, R50 ;  /* 0x000000325f667221 */ /* 0x001fca0000010000 */
        /* <DEDUP_REMOVED lines=17> */
.L_x_127:
[----:B------:R-:W-:Y:S05]  /*3670*/  BSYNC.RECONVERGENT B0 ;  /* 0x0000000000007941 */ /* 0x000fea0003800200 */
.L_x_126:
[----:B0-----:R-:W-:Y:S01]  /*3680*/  LOP3.LUT R48, R122, 0x1f, RZ, 0xc0, !PT ;  /* 0x0000001f7a307812 */ /* 0x001fe200078ec0ff */
[----:B------:R-:W-:Y:S01]  /*3690*/  BAR.SYNC.DEFER_BLOCKING 0x0 ;  /* 0x0000000000007b1d */ /* 0x000fe20000010000 */
[----:B------:R-:W-:Y:S02]  /*36a0*/  HFMA2 R51, -RZ, RZ, 0, 0 ;  /* 0x00000000ff337431 */ /* 0x000fe400000001ff */
[----:B------:R-:W-:Y:S02]  /*36b0*/  ISETP.GT.U32.AND P1, PT, R48, 0x7, PT ;  /* 0x000000073000780c */ /* 0x000fe40003f24070 */
[----:B------:R-:W-:Y:S01]  /*36c0*/  CS2R R48, SRZ ;  /* 0x0000000000307805 */ /* 0x000fe2000001ff00 */
[----:B------:R-:W-:Y:S10]  /*36d0*/  BSSY.RECONVERGENT B0, `(.L_x_128) ;  /* 0x000000a000007945 */ /* 0x000ff40003800200 */
[----:B------:R-:W-:Y:S05]  /*36e0*/  @P1 BRA `(.L_x_129) ;  /* 0x0000000000201947 */ /* 0x000fea0003800000 */
[----:B------:R-:W0:Y:S01]  /*36f0*/  S2UR UR5, SR_CgaCtaId ;  /* 0x00000000000579c3 */ /* 0x000e220000008800 */
[----:B------:R-:W-:Y:S01]  /*3700*/  UMOV UR4, 0x400 ;  /* 0x0000040000047882 */ /* 0x000fe20000000000 */
[----:B------:R-:W-:Y:S01]  /*3710*/  IMAD.SHL.U32 R48, R122, 0x8, RZ ;  /* 0x000000087a307824 */ /* 0x000fe200078e00ff */
[----:B------:R-:W-:-:S04]  /*3720*/  MOV R51, 0x400 ;  /* 0x0000040000337802 */ /* 0x000fc80000000f00 */
[----:B------:R-:W-:Y:S01]  /*3730*/  LOP3.LUT R48, R48, 0xf8, RZ, 0xc0, !PT ;  /* 0x000000f830307812 */ /* 0x000fe200078ec0ff */
[----:B0-----:R-:W-:-:S04]  /*3740*/  ULEA UR4, UR5, UR4, 0x18 ;  /* 0x0000000405047291 */ /* 0x001fc8000f8ec0ff */
[----:B------:R-:W-:-:S09]  /*3750*/  @UP2 UIADD3 UR4, UPT, UPT, UR4, 0x40, URZ ;  /* 0x0000004004042890 */ /* 0x000fd2000fffe0ff */
[----:B------:R-:W0:Y:S03]  /*3760*/  LDS.64 R48, [R48+UR4] ;  /* 0x0000000430307984 */ /* 0x000e260008000a00 */
.L_x_129:
[----:B------:R-:W-:Y:S05]  /*3770*/  BSYNC.RECONVERGENT B0 ;  /* 0x0000000000007941 */ /* 0x000fea0003800200 */
.L_x_128:
[----:B------:R-:W1:Y:S01]  /*3780*/  SHFL.DOWN PT, R50, R51, 0x4, 0x1f ;  /* 0x08801f0033327f89 */ /* 0x000e6200000e0000 */
[----:B------:R-:W-:Y:S01]  /*3790*/  I2FP.F32.U32 R111, R51 ;  /* 0x00000033006f7245 */ /* 0x000fe20000201000 */
[----:B------:R-:W-:Y:S01]  /*37a0*/  UPLOP3.LUT UP2, UPT, UPT, UPT, UP2, 0x40, 0x4 ;  /* 0x000000000004789c */ /* 0x000fe20003f4e820 */
[----:B------:R-:W-:Y:S01]  /*37b0*/  ISETP.NE.AND P3, PT, R122, RZ, PT ;  /* 0x000000ff7a00720c */ /* 0x000fe20003f65270 */
[----:B0-----:R-:W0:Y:S01]  /*37c0*/  SHFL.DOWN PT, R107, R48, 0x4, 0x1f ;  /* 0x08801f00306b7f89 */ /* 0x001e2200000e0000 */
[----:B------:R-:W-:-:S03]  /*37d0*/  ISETP.NE.AND P1, PT, RZ, UR9, PT ;  /* 0x00000009ff007c0c */ /* 0x000fc6000bf25270 */
[----:B------:R-:W2:Y:S01]  /*37e0*/  SHFL.DOWN PT, R110, R49, 0x4, 0x1f ;  /* 0x08801f00316e7f89 */ /* 0x000ea200000e0000 */
[----:B-1----:R-:W-:Y:S02]  /*37f0*/  I2FP.F32.S32 R102, R50 ;  /* 0x0000003200667245 */ /* 0x002fe40000201400 */
[----:B------:R-:W-:Y:S01]  /*3800*/  IADD3 R95, PT, PT, R50, R51, RZ ;  /* 0x00000033325f7210 */ /* 0x000fe20007ffe0ff */
[C---:B0-----:R-:W-:Y:S02]  /*3810*/  FADD.FTZ R109, -R107.reuse, R48 ;  /* 0x000000306b6d7221 */ /* 0x041fe40000010100 */
[----:B------:R-:W-:Y:S02]  /*3820*/  FMUL.FTZ R50, R107, R102 ;  /* 0x000000666b327220 */ /* 0x000fe40000410000 */
[----:B------:R-:W0:Y:S01]  /*3830*/  SHFL.DOWN PT, R106, R95, 0x2, 0x1f ;  /* 0x08401f005f6a7f89 */ /* 0x000e2200000e0000 */
[----:B------:R-:W-:Y:S01]  /*3840*/  FMUL.FTZ R109, R109, R109 ;  /* 0x0000006d6d6d7220 */ /* 0x000fe20000410000 */
[----:B------:R-:W-:Y:S01]  /*3850*/  FFMA.FTZ R124, R111, R48, R50 ;  /* 0x000000306f7c7223 */ /* 0x000fe20000010032 */
[----:B------:R-:W-:Y:S01]  /*3860*/  I2FP.F32.S32 R50, R95 ;  /* 0x0000005f00327245 */ /* 0x000fe20000201400 */
[----:B--2---:R-:W-:Y:S01]  /*3870*/  FADD.FTZ R110, R110, R49 ;  /* 0x000000316e6e7221 */ /* 0x004fe20000010000 */
[----:B------:R-:W-:-:S02]  /*3880*/  FMUL.FTZ R109, R109, R111 ;  /* 0x0000006f6d6d7220 */ /* 0x000fc40000410000 */
[----:B------:R-:W1:Y:S02]  /*3890*/  MUFU.RCP R107, R50 ;  /* 0x00000032006b7308 */ /* 0x000e640000001000 */
[----:B------:R-:W-:Y:S01]  /*38a0*/  FMUL.FTZ R109, R109, R102 ;  /* 0x000000666d6d7220 */ /* 0x000fe20000410000 */
[----:B0-----:R-:W-:Y:S01]  /*38b0*/  I2FP.F32.S32 R111, R106 ;  /* 0x0000006a006f7245 */ /* 0x001fe20000201400 */
[C---:B-1----:R-:W-:Y:S02]  /*38c0*/  FMUL.FTZ R51, R107.reuse, R124 ;  /* 0x0000007c6b337220 */ /* 0x042fe40000410000 */
[----:B------:R-:W-:Y:S01]  /*38d0*/  FFMA.FTZ R109, R107, R109, R110 ;  /* 0x0000006d6b6d7223 */ /* 0x000fe2000001006e */
[----:B------:R-:W-:Y:S01]  /*38e0*/  IMAD.IADD R107, R95, 0x1, R106 ;  /* 0x000000015f6b7824 */ /* 0x000fe200078e026a */
[----:B------:R-:W0:Y:S01]  /*38f0*/  @!P3 LDC.64 R124, c[0x0][0x3c8] ;  /* 0x0000f200ff7cbb82 */ /* 0x000e220000000a00 */
[----:B------:R-:W1:Y:S03]  /*3900*/  SHFL.DOWN PT, R102, R51, 0x2, 0x1f ;  /* 0x08401f0033667f89 */ /* 0x000e6600000e0000 */
[----:B------:R-:W-:Y:S01]  /*3910*/  I2FP.F32.S32 R48, R107 ;  /* 0x0000006b00307245 */ /* 0x000fe20000201400 */
[----:B------:R-:W2:Y:S03]  /*3920*/  SHFL.DOWN PT, R106, R109, 0x2, 0x1f ;  /* 0x08401f006d6a7f89 */ /* 0x000ea600000e0000 */
[----:B------:R-:W3:Y:S01]  /*3930*/  MUFU.RCP R49, R48 ;  /* 0x0000003000317308 */ /* 0x000ee20000001000 */
[----:B-1----:R-:W-:Y:S01]  /*3940*/  FMUL.FTZ R123, R102, R111 ;  /* 0x0000006f667b7220 */ /* 0x002fe20000410000 */
[----:B------:R-:W-:-:S02]  /*3950*/  FADD.FTZ R95, R51, -R102 ;  /* 0x80000066335f7221 */ /* 0x000fc40000010000 */
[----:B------:R-:W1:Y:S01]  /*3960*/  SHFL.DOWN PT, R102, R107, 0x1, 0x1f ;  /* 0x08201f006b667f89 */ /* 0x000e6200000e0000 */
[C---:B------:R-:W-:Y:S01]  /*3970*/  FFMA.FTZ R110, R50.reuse, R51, R123 ;  /* 0x00000033326e7223 */ /* 0x040fe2000001007b */
[----:B------:R-:W-:Y:S01]  /*3980*/  FMUL.FTZ R95, R95, R95 ;  /* 0x0000005f5f5f7220 */ /* 0x000fe20000410000 */
[----:B--2---:R-:W-:Y:S02]  /*3990*/  FADD.FTZ R106, R109, R106 ;  /* 0x0000006a6d6a7221 */ /* 0x004fe40000010000 */
[----:B---3--:R-:W-:Y:S01]  /*39a0*/  FMUL.FTZ R51, R49, R110 ;  /* 0x0000006e31337220 */ /* 0x008fe20000410000 */
[----:B------:R-:W-:-:S04]  /*39b0*/  FMUL.FTZ R50, R50, R95 ;  /* 0x0000005f32327220 */ /* 0x000fc80000410000 */
[----:B------:R-:W-:Y:S02]  /*39c0*/  FMUL.FTZ R111, R50, R111 ;  /* 0x0000006f326f7220 */ /* 0x000fe40000410000 */
[----:B------:R-:W2:Y:S02]  /*39d0*/  SHFL.DOWN PT, R50, R51, 0x1, 0x1f ;  /* 0x08201f0033327f89 */ /* 0x000ea400000e0000 */
[----:B------:R-:W-:-:S05]  /*39e0*/  FFMA.FTZ R49, R49, R111, R106 ;  /* 0x0000006f31317223 */ /* 0x000fca000001006a */
[----:B------:R-:W3:Y:S01]  /*39f0*/  SHFL.DOWN PT, R106, R49, 0x1, 0x1f ;  /* 0x08201f00316a7f89 */ /* 0x000ee200000e0000 */
[-C--:B-1----:R-:W-:Y:S02]  /*3a00*/  IADD3 R95, PT, PT, R107, R102.reuse, RZ ;  /* 0x000000666b5f7210 */ /* 0x082fe40007ffe0ff */
[----:B------:R-:W-:Y:S02]  /*3a10*/  I2FP.F32.S32 R109, R102 ;  /* 0x00000066006d7245 */ /* 0x000fe40000201400 */
[----:B------:R-:W-:-:S06]  /*3a20*/  I2FP.F32.S32 R95, R95 ;  /* 0x0000005f005f7245 */ /* 0x000fcc0000201400 */
[----:B------:R-:W1:Y:S01]  /*3a30*/  MUFU.RCP R95, R95 ;  /* 0x0000005f005f7308 */ /* 0x000e620000001000 */
[----:B--2---:R-:W-:Y:S01]  /*3a40*/  FADD.FTZ R102, R51, -R50 ;  /* 0x8000003233667221 */ /* 0x004fe20000010000 */
[----:B------:R-:W-:-:S03]  /*3a50*/  FMUL.FTZ R111, R50, R109 ;  /* 0x0000006d326f7220 */ /* 0x000fc60000410000 */
[----:B------:R-:W-:Y:S01]  /*3a60*/  FMUL.FTZ R107, R102, R102 ;  /* 0x00000066666b7220 */ /* 0x000fe20000410000 */
[----:B---3--:R-:W-:-:S03]  /*3a70*/  FADD.FTZ R106, R49, R106 ;  /* 0x0000006a316a7221 */ /* 0x008fc60000010000 */
[C---:B------:R-:W-:Y:S01]  /*3a80*/  FMUL.FTZ R107, R48.reuse, R107 ;  /* 0x0000006b306b7220 */ /* 0x040fe20000410000 */
[----:B------:R-:W-:Y:S01]  /*3a90*/  FFMA.FTZ R48, R48, R51, R111 ;  /* 0x0000003330307223 */ /* 0x000fe2000001006f */
[----:B------:R-:W-:Y:S01]  /*3aa0*/  SHF.L.U32 R111, R115, 0x10, RZ ;  /* 0x00000010736f7819 */ /* 0x000fe200000006ff */
[----:B------:R-:W2:Y:S01]  /*3ab0*/  LDC R51, c[0x0][0x448] ;  /* 0x00011200ff337b82 */ /* 0x000ea20000000800 */
[----:B------:R-:W-:Y:S01]  /*3ac0*/  FMUL.FTZ R107, R107, R109 ;  /* 0x0000006d6b6b7220 */ /* 0x000fe20000410000 */
[----:B-1----:R-:W-:-:S03]  /*3ad0*/  FMUL.FTZ R50, R95, R48 ;  /* 0x000000305f327220 */ /* 0x002fc60000410000 */
[----:B------:R-:W-:Y:S01]  /*3ae0*/  FFMA.FTZ R106, R95, R107, R106 ;  /* 0x0000006b5f6a7223 */ /* 0x000fe2000001006a */
[----:B------:R-:W-:Y:S02]  /*3af0*/  PRMT R107, R22, 0x7632, R107 ;  /* 0x00007632166b7816 */ /* 0x000fe4000000006b */
[----:B------:R-:W1:Y:S01]  /*3b00*/  @!P3 LDC.64 R48, c[0x0][0x3c0] ;  /* 0x0000f000ff30bb82 */ /* 0x000e620000000a00 */
[----:B------:R-:W3:Y:S01]  /*3b10*/  SHFL.IDX PT, R109, R50, RZ, 0x1f ;  /* 0x00001fff326d7589 */ /* 0x000ee200000e0000 */
[----:B------:R-:W-:-:S03]  /*3b20*/  SHF.L.U32 R107, R107, 0x10, RZ ;  /* 0x000000106b6b7819 */ /* 0x000fc600000006ff */
[----:B------:R-:W2:Y:S01]  /*3b30*/  SHFL.IDX PT, R106, R106, RZ, 0x1f ;  /* 0x00001fff6a6a7589 */ /* 0x000ea200000e0000 */
[----:B-1----:R-:W-:-:S04]  /*3b40*/  @!P3 IMAD.WIDE R48, R10, 0x4, R48 ;  /* 0x000000040a30b825 */ /* 0x002fc800078e0230 */
[----:B---3--:R-:W-:Y:S01]  /*3b50*/  FMUL.FTZ R95, R109, R109 ;  /* 0x0000006d6d5f7220 */ /* 0x008fe20000410000 */
[----:B------:R1:W-:Y:S01]  /*3b60*/  @!P3 STG.E desc[UR6][R48.64], R109 ;  /* 0x0000006d3000b986 */ /* 0x0003e2000c101906 */
[----:B--2---:R-:W-:-:S03]  /*3b70*/  FFMA.FTZ R51, R106, UR10, R51 ;  /* 0x0000000a6a337c23 */ /* 0x004fc60008010033 */
[----:B------:R-:W-:Y:S02]  /*3b80*/  FSEL R102, R95, RZ, P1 ;  /* 0x000000ff5f667208 */ /* 0x000fe40000800000 */
[----:B------:R-:W-:-:S03]  /*3b90*/  FSEL R106, R109, RZ, !P1 ;  /* 0x000000ff6d6a7208 */ /* 0x000fc60004800000 */
[----:B------:R-:W-:Y:S02]  /*3ba0*/  FADD.FTZ R51, R51, R102 ;  /* 0x0000006633337221 */ /* 0x000fe40000010000 */
[C---:B------:R-:W-:Y:S01]  /*3bb0*/  FADD.FTZ R50, -R106.reuse, R103 ;  /* 0x000000676a327221 */ /* 0x040fe20000010100 */
[----:B------:R-:W-:Y:S01]  /*3bc0*/  IMAD.U32 R103, R121, 0x10000, RZ ;  /* 0x0001000079677824 */ /* 0x000fe200078e00ff */
[----:B------:R2:W3:Y:S01]  /*3bd0*/  MUFU.RSQ R95, R51 ;  /* 0x00000033005f7308 */ /* 0x0004e20000001400 */
[----:B------:R-:W-:Y:S01]  /*3be0*/  FADD.FTZ R108, -R106, R108 ;  /* 0x0000006c6a6c7221 */ /* 0x000fe20000010100 */
[----:B-1----:R-:W-:Y:S02]  /*3bf0*/  IMAD.U32 R49, R0, 0x10000, RZ ;  /* 0x0001000000317824 */ /* 0x002fe400078e00ff */
[C---:B------:R-:W-:Y:S01]  /*3c00*/  FADD.FTZ R54, -R106.reuse, R54 ;  /* 0x000000366a367221 */ /* 0x040fe20000010100 */
[C---:B------:R-:W-:Y:S01]  /*3c10*/  FADD.FTZ R58, -R106.reuse, R58 ;  /* 0x0000003a6a3a7221 */ /* 0x040fe20000010100 */
[C---:B------:R-:W-:Y:S01]  /*3c20*/  FADD.FTZ R110, -R106.reuse, R61 ;  /* 0x0000003d6a6e7221 */ /* 0x040fe20000010100 */
[C---:B------:R-:W-:Y:S01]  /*3c30*/  FADD.FTZ R60, -R106.reuse, R60 ;  /* 0x0000003c6a3c7221 */ /* 0x040fe20000010100 */
[----:B------:R-:W-:Y:S01]  /*3c40*/  FADD.FTZ R62, -R106, R62 ;  /* 0x0000003e6a3e7221 */ /* 0x000fe20000010100 */
[----:B------:R-:W-:Y:S01]  /*3c50*/  SHF.L.U32 R61, R76, 0x10, RZ ;  /* 0x000000104c3d7819 */ /* 0x000fe200000006ff */
[C---:B------:R-:W-:Y:S01]  /*3c60*/  FADD.FTZ R84, -R106.reuse, R84 ;  /* 0x000000546a547221 */ /* 0x040fe20000010100 */
[----:B--2---:R-:W-:Y:S01]  /*3c70*/  PRMT R51, R17, 0x7632, R51 ;  /* 0x0000763211337816 */ /* 0x004fe20000000033 */
[C---:B------:R-:W-:Y:S01]  /*3c80*/  FADD.FTZ R82, -R106.reuse, R82 ;  /* 0x000000526a527221 */ /* 0x040fe20000010100 */
[----:B------:R-:W-:Y:S01]  /*3c90*/  SHF.L.U32 R109, R67, 0x10, RZ ;  /* 0x00000010436d7819 */ /* 0x000fe200000006ff */
[C---:B------:R-:W-:Y:S01]  /*3ca0*/  FADD.FTZ R100, -R106.reuse, R100 ;  /* 0x000000646a647221 */ /* 0x040fe20000010100 */
[----:B------:R-:W-:Y:S01]  /*3cb0*/  SHF.L.U32 R48, R51, 0x10, RZ ;  /* 0x0000001033307819 */ /* 0x000fe200000006ff */
[----:B------:R-:W-:Y:S01]  /*3cc0*/  FADD.FTZ R94, -R106, R94 ;  /* 0x0000005e6a5e7221 */ /* 0x000fe20000010100 */
[----:B------:R-:W-:Y:S01]  /*3cd0*/  SHF.L.U32 R51, R32, 0x10, RZ ;  /* 0x0000001020337819 */ /* 0x000fe200000006ff */
[----:B------:R-:W-:Y:S01]  /*3ce0*/  FADD.FTZ R96, -R106, R96 ;  /* 0x000000606a607221 */ /* 0x000fe20000010100 */
[C---:B---3--:R-:W-:Y:S01]  /*3cf0*/  FMUL.FTZ R50, R95.reuse, R50 ;  /* 0x000000325f327220 */ /* 0x048fe20000410000 */
[C---:B------:R-:W-:Y:S01]  /*3d00*/  FMUL.FTZ R60, R95.reuse, R60 ;  /* 0x0000003c5f3c7220 */ /* 0x040fe20000410000 */
[C---:B------:R-:W-:Y:S01]  /*3d10*/  FMUL.FTZ R82, R95.reuse, R82 ;  /* 0x000000525f527220 */ /* 0x040fe20000410000 */
[----:B------:R-:W-:Y:S01]  /*3d20*/  FMUL.FTZ R96, R95, R96 ;  /* 0x000000605f607220 */ /* 0x000fe20000410000 */
[----:B------:R-:W-:Y:S01]  /*3d30*/  FFMA.FTZ R102, R50, R103, R107 ;  /* 0x0000006732667223 */ /* 0x000fe2000001006b */
[----:B------:R-:W-:Y:S01]  /*3d40*/  PRMT R50, R23, 0x7632, R50 ;  /* 0x0000763217327816 */ /* 0x000fe20000000032 */
[----:B------:R-:W-:Y:S01]  /*3d50*/  FMUL.FTZ R103, R95, R108 ;  /* 0x0000006c5f677220 */ /* 0x000fe20000410000 */
[----:B------:R-:W-:Y:S01]  /*3d60*/  SHF.L.U32 R108, R71, 0x10, RZ ;  /* 0x00000010476c7819 */ /* 0x000fe200000006ff */
[----:B------:R-:W-:Y:S01]  /*3d70*/  FADD.FTZ R78, -R106, R78 ;  /* 0x0000004e6a4e7221 */ /* 0x000fe20000010100 */
[----:B------:R-:W-:Y:S01]  /*3d80*/  SHF.L.U32 R50, R50, 0x10, RZ ;  /* 0x0000001032327819 */ /* 0x000fe200000006ff */
[----:B------:R-:W-:Y:S01]  /*3d90*/  FADD.FTZ R104, -R106, R104 ;  /* 0x000000686a687221 */ /* 0x000fe20000010100 */
[----:B------:R-:W-:Y:S01]  /*3da0*/  SHF.L.U32 R107, R18, 0x10, RZ ;  /* 0x00000010126b7819 */ /* 0x000fe200000006ff */
[----:B------:R-:W-:-:S02]  /*3db0*/  FADD.FTZ R80, -R106, R80 ;  /* 0x000000506a507221 */ /* 0x000fc40000010100 */
[----:B------:R-:W-:Y:S01]  /*3dc0*/  FFMA.FTZ R103, R103, R48, R50 ;  /* 0x0000003067677223 */ /* 0x000fe20000010032 */
[C---:B------:R-:W-:Y:S01]  /*3dd0*/  FADD.FTZ R48, -R106.reuse, R53 ;  /* 0x000000356a307221 */ /* 0x040fe20000010100 */
[----:B------:R-:W-:Y:S01]  /*3de0*/  FADD.FTZ R50, -R106, R57 ;  /* 0x000000396a327221 */ /* 0x000fe20000010100 */
[----:B------:R-:W-:Y:S01]  /*3df0*/  SHF.L.U32 R53, R65, 0x10, RZ ;  /* 0x0000001041357819 */ /* 0x000fe200000006ff */
[C---:B------:R-:W-:Y:S01]  /*3e00*/  FMUL.FTZ R80, R95.reuse, R80 ;  /* 0x000000505f507220 */ /* 0x040fe20000410000 */
[C---:B------:R-:W-:Y:S01]  /*3e10*/  FMUL.FTZ R48, R95.reuse, R48 ;  /* 0x000000305f307220 */ /* 0x040fe20000410000 */
[----:B------:R-:W-:Y:S01]  /*3e20*/  FMUL.FTZ R50, R95, R50 ;  /* 0x000000325f327220 */ /* 0x000fe20000410000 */
[----:B------:R-:W-:Y:S02]  /*3e30*/  SHF.L.U32 R57, R72, 0x10, RZ ;  /* 0x0000001048397819 */ /* 0x000fe400000006ff */
[----:B------:R-:W-:Y:S01]  /*3e40*/  FFMA.FTZ R48, R48, R49, R51 ;  /* 0x0000003130307223 */ /* 0x000fe20000010033 */
[----:B------:R-:W-:-:S02]  /*3e50*/  IMAD.U32 R49, R73, 0x10000, RZ ;  /* 0x0001000049317824 */ /* 0x000fc400078e00ff */
[----:B------:R-:W-:Y:S02]  /*3e60*/  IMAD.U32 R51, R64, 0x10000, RZ ;  /* 0x0001000040337824 */ /* 0x000fe400078e00ff */
[----:B------:R-:W-:Y:S01]  /*3e70*/  FFMA.FTZ R53, R50, R53, R49 ;  /* 0x0000003532357223 */ /* 0x000fe20000010031 */
[----:B------:R-:W-:Y:S01]  /*3e80*/  FMUL.FTZ R49, R95, R54 ;  /* 0x000000365f317220 */ /* 0x000fe20000410000 */
[----:B------:R-:W-:Y:S02]  /*3e90*/  SHF.L.U32 R50, R2, 0x10, RZ ;  /* 0x0000001002327819 */ /* 0x000fe400000006ff */
[----:B------:R-:W-:Y:S02]  /*3ea0*/  SHF.L.U32 R54, R33, 0x10, RZ ;  /* 0x0000001021367819 */ /* 0x000fe400000006ff */
[----:B------:R-:W-:-:S03]  /*3eb0*/  F2FP.BF16.F32.PACK_AB R48, R53, R48 ;  /* 0x000000303530723e */ /* 0x000fc600000010ff */
[----:B------:R-:W-:Y:S01]  /*3ec0*/  FFMA.FTZ R49, R49, R50, R54 ;  /* 0x0000003231317223 */ /* 0x000fe20000010036 */
[----:B------:R-:W-:Y:S01]  /*3ed0*/  FMUL.FTZ R54, R95, R58 ;  /* 0x0000003a5f367220 */ /* 0x000fe20000410000 */
[----:B------:R-:W-:Y:S01]  /*3ee0*/  FADD.FTZ R50, -R106, R55 ;  /* 0x000000376a327221 */ /* 0x000fe20000010100 */
[----:B------:R-:W-:Y:S02]  /*3ef0*/  IMAD.U32 R55, R34, 0x10000, RZ ;  /* 0x0001000022377824 */ /* 0x000fe400078e00ff */
[----:B------:R-:W-:Y:S01]  /*3f00*/  FADD.FTZ R58, -R106, R59 ;  /* 0x0000003b6a3a7221 */ /* 0x000fe20000010100 */
[----:B------:R-:W-:Y:S01]  /*3f10*/  FFMA.FTZ R54, R54, R51, R57 ;  /* 0x0000003336367223 */ /* 0x000fe20000010039 */
[----:B------:R-:W-:Y:S01]  /*3f20*/  SHF.L.U32 R51, R3, 0x10, RZ ;  /* 0x0000001003337819 */ /* 0x000fe200000006ff */
[----:B------:R-:W-:Y:S01]  /*3f30*/  FMUL.FTZ R50, R95, R50 ;  /* 0x000000325f327220 */ /* 0x000fe20000410000 */
[----:B------:R-:W-:Y:S02]  /*3f40*/  IMAD.U32 R57, R70, 0x10000, RZ ;  /* 0x0001000046397824 */ /* 0x000fe400078e00ff */
[----:B------:R-:W-:-:S02]  /*3f50*/  IMAD.U32 R59, R69, 0x10000, RZ ;  /* 0x00010000453b7824 */ /* 0x000fc400078e00ff */
[----:B------:R-:W-:Y:S01]  /*3f60*/  FFMA.FTZ R50, R50, R51, R55 ;  /* 0x0000003332327223 */ /* 0x000fe20000010037 */
[----:B------:R-:W-:Y:S01]  /*3f70*/  FMUL.FTZ R55, R95, R58 ;  /* 0x0000003a5f377220 */ /* 0x000fe20000410000 */
[----:B------:R-:W-:Y:S01]  /*3f80*/  SHF.L.U32 R58, R19, 0x10, RZ ;  /* 0x00000010133a7819 */ /* 0x000fe200000006ff */
[C---:B------:R-:W-:Y:S01]  /*3f90*/  FMUL.FTZ R51, R95.reuse, R110 ;  /* 0x0000006e5f337220 */ /* 0x040fe20000410000 */
[----:B------:R-:W-:Y:S01]  /*3fa0*/  FFMA.FTZ R107, R60, R107, R57 ;  /* 0x0000006b3c6b7223 */ /* 0x000fe20000010039 */
[----:B------:R-:W-:Y:S01]  /*3fb0*/  SHF.L.U32 R60, R28, 0x10, RZ ;  /* 0x000000101c3c7819 */ /* 0x000fe200000006ff */
[----:B------:R-:W-:Y:S01]  /*3fc0*/  FMUL.FTZ R57, R95, R62 ;  /* 0x0000003e5f397220 */ /* 0x000fe20000410000 */
[----:B------:R-:W-:Y:S01]  /*3fd0*/  FFMA.FTZ R55, R55, R58, R108 ;  /* 0x0000003a37377223 */ /* 0x000fe2000001006c */
[----:B------:R-:W-:Y:S01]  /*3fe0*/  SHF.L.U32 R108, R35, 0x10, RZ ;  /* 0x00000010236c7819 */ /* 0x000fe200000006ff */
[----:B------:R-:W-:Y:S02]  /*3ff0*/  IMAD.U32 R58, R4, 0x10000, RZ ;  /* 0x00010000043a7824 */ /* 0x000fe400078e00ff */
[----:B------:R-:W-:Y:S01]  /*4000*/  FADD.FTZ R62, -R106, R83 ;  /* 0x000000536a3e7221 */ /* 0x000fe20000010100 */
[----:B------:R-:W-:Y:S01]  /*4010*/  IMAD.U32 R83, R26, 0x10000, RZ ;  /* 0x000100001a537824 */ /* 0x000fe200078e00ff */
[----:B------:R-:W-:Y:S01]  /*4020*/  F2FP.BF16.F32.PACK_AB R50, R55, R50 ;  /* 0x000000323732723e */ /* 0x000fe200000010ff */
[----:B------:R-:W-:Y:S01]  /*4030*/  FFMA.FTZ R51, R51, R58, R108 ;  /* 0x0000003a33337223 */ /* 0x000fe2000001006c */
[----:B------:R-:W-:-:S02]  /*4040*/  SHF.L.U32 R58, R5, 0x10, RZ ;  /* 0x00000010053a7819 */ /* 0x000fc400000006ff */
[----:B------:R-:W-:Y:S02]  /*4050*/  F2FP.BF16.F32.PACK_AB R49, R54, R49 ;  /* 0x000000313631723e */ /* 0x000fe400000010ff */
[----:B------:R-:W-:Y:S01]  /*4060*/  F2FP.BF16.F32.PACK_AB R51, R107, R51 ;  /* 0x000000336b33723e */ /* 0x000fe200000010ff */
[----:B------:R-:W-:Y:S01]  /*4070*/  FFMA.FTZ R57, R57, R58, R60 ;  /* 0x0000003a39397223 */ /* 0x000fe2000001003c */
[----:B------:R-:W-:Y:S01]  /*4080*/  FMUL.FTZ R58, R95, R62 ;  /* 0x0000003e5f3a7220 */ /* 0x000fe20000410000 */
[----:B------:R-:W-:Y:S01]  /*4090*/  FADD.FTZ R60, -R106, R63 ;  /* 0x0000003f6a3c7221 */ /* 0x000fe20000010100 */
[----:B------:R-:W-:Y:S01]  /*40a0*/  IMAD.U32 R62, R29, 0x10000, RZ ;  /* 0x000100001d3e7824 */ /* 0x000fe200078e00ff */
[----:B------:R-:W-:Y:S01]  /*40b0*/  SHF.L.U32 R63, R75, 0x10, RZ ;  /* 0x000000104b3f7819 */ /* 0x000fe200000006ff */
[----:B------:R-:W-:Y:S01]  /*40c0*/  FFMA.FTZ R58, R58, R59, R61 ;  /* 0x0000003b3a3a7223 */ /* 0x000fe2000001003d */
[----:B------:R-:W-:Y:S01]  /*40d0*/  FMUL.FTZ R59, R95, R60 ;  /* 0x0000003c5f3b7220 */ /* 0x000fe20000410000 */
[----:B------:R-:W-:-:S02]  /*40e0*/  SHF.L.U32 R60, R6, 0x10, RZ ;  /* 0x00000010063c7819 */ /* 0x000fc400000006ff */
[----:B------:R-:W-:-:S03]  /*40f0*/  SHF.L.U32 R61, R68, 0x10, RZ ;  /* 0x00000010443d7819 */ /* 0x000fc600000006ff */
[----:B------:R-:W-:Y:S01]  /*4100*/  FFMA.FTZ R59, R59, R60, R62 ;  /* 0x0000003c3b3b7223 */ /* 0x000fe2000001003e */
[C---:B------:R-:W-:Y:S01]  /*4110*/  FMUL.FTZ R60, R95.reuse, R84 ;  /* 0x000000545f3c7220 */ /* 0x040fe20000410000 */
[C---:B------:R-:W-:Y:S01]  /*4120*/  FADD.FTZ R62, -R106.reuse, R77 ;  /* 0x0000004d6a3e7221 */ /* 0x040fe20000010100 */
[----:B------:R-:W-:Y:S01]  /*4130*/  FADD.FTZ R84, -R106, R85 ;  /* 0x000000556a547221 */ /* 0x000fe20000010100 */
[----:B------:R-:W-:Y:S01]  /*4140*/  SHF.L.U32 R77, R92, 0x10, RZ ;  /* 0x000000105c4d7819 */ /* 0x000fe200000006ff */
[----:B------:R-:W-:Y:S01]  /*4150*/  FFMA.FTZ R60, R60, R61, R63 ;  /* 0x0000003d3c3c7223 */ /* 0x000fe2000001003f */
[----:B------:R-:W-:Y:S01]  /*4160*/  SHF.L.U32 R63, R30, 0x10, RZ ;  /* 0x000000101e3f7819 */ /* 0x000fe200000006ff */
[----:B------:R-:W-:Y:S01]  /*4170*/  FMUL.FTZ R62, R95, R62 ;  /* 0x0000003e5f3e7220 */ /* 0x000fe20000410000 */
[----:B------:R-:W-:Y:S02]  /*4180*/  IMAD.U32 R61, R7, 0x10000, RZ ;  /* 0x00010000073d7824 */ /* 0x000fe400078e00ff */
[----:B------:R-:W-:Y:S01]  /*4190*/  FMUL.FTZ R84, R95, R84 ;  /* 0x000000545f547220 */ /* 0x000fe20000410000 */
[----:B------:R-:W-:Y:S01]  /*41a0*/  SHF.L.U32 R85, R118, 0x10, RZ ;  /* 0x0000001076557819 */ /* 0x000fe200000006ff */
[----:B------:R-:W-:Y:S01]  /*41b0*/  FFMA.FTZ R108, R62, R61, R63 ;  /* 0x0000003d3e6c7223 */ /* 0x000fe2000001003f */
[----:B------:R-:W-:Y:S01]  /*41c0*/  IMAD.U32 R61, R74, 0x10000, RZ ;  /* 0x000100004a3d7824 */ /* 0x000fe200078e00ff */
[----:B------:R-:W-:Y:S01]  /*41d0*/  SHF.L.U32 R63, R31, 0x10, RZ ;  /* 0x000000101f3f7819 */ /* 0x000fe200000006ff */
[----:B------:R-:W-:Y:S01]  /*41e0*/  FADD.FTZ R62, -R106, R86 ;  /* 0x000000566a3e7221 */ /* 0x000fe20000010100 */
[----:B------:R-:W-:Y:S01]  /*41f0*/  F2FP.BF16.F32.PACK_AB R53, R60, R59 ;  /* 0x0000003b3c35723e */ /* 0x000fe200000010ff */
[----:B------:R-:W-:Y:S01]  /*4200*/  FFMA.FTZ R109, R84, R109, R61 ;  /* 0x0000006d546d7223 */ /* 0x000fe2000001003d */
[----:B------:R-:W-:Y:S01]  /*4210*/  SHF.L.U32 R61, R8, 0x10, RZ ;  /* 0x00000010083d7819 */ /* 0x000fe200000006ff */
[----:B------:R-:W-:Y:S01]  /*4220*/  FMUL.FTZ R62, R95, R62 ;  /* 0x0000003e5f3e7220 */ /* 0x000fe20000410000 */
[----:B------:R-:W-:-:S02]  /*4230*/  IMAD.U32 R84, R25, 0x10000, RZ ;  /* 0x0001000019547824 */ /* 0x000fc400078e00ff */
[----:B------:R-:W-:Y:S01]  /*4240*/  F2FP.BF16.F32.PACK_AB R54, R109, R108 ;  /* 0x0000006c6d36723e */ /* 0x000fe200000010ff */
[----:B------:R-:W-:Y:S01]  /*4250*/  FFMA.FTZ R86, R82, R61, R63 ;  /* 0x0000003d52567223 */ /* 0x000fe2000001003f */
[----:B------:R-:W-:Y:S01]  /*4260*/  SHF.L.U32 R63, R88, 0x10, RZ ;  /* 0x00000010583f7819 */ /* 0x000fe200000006ff */
[----:B------:R-:W-:Y:S02]  /*4270*/  IMAD.U32 R61, R66, 0x10000, RZ ;  /* 0x00010000423d7824 */ /* 0x000fe400078e00ff */
[----:B------:R-:W-:Y:S02]  /*4280*/  FADD.FTZ R82, -R106, R91 ;  /* 0x0000005b6a527221 */ /* 0x000fe40000010100 */
[----:B------:R-:W-:Y:S02]  /*4290*/  FFMA.FTZ R110, R62, R61, R63 ;  /* 0x0000003d3e6e7223 */ /* 0x000fe4000001003f */
[----:B------:R-:W-:Y:S01]  /*42a0*/  FMUL.FTZ R61, R95, R82 ;  /* 0x000000525f3d7220 */ /* 0x000fe20000410000 */
[----:B------:R-:W-:Y:S01]  /*42b0*/  SHF.L.U32 R62, R9, 0x10, RZ ;  /* 0x00000010093e7819 */ /* 0x000fe200000006ff */
[----:B------:R-:W-:Y:S01]  /*42c0*/  IMAD.U32 R82, R24, 0x10000, RZ ;  /* 0x0001000018527824 */ /* 0x000fe200078e00ff */
[----:B------:R-:W-:-:S02]  /*42d0*/  SHF.L.U32 R63, R89, 0x10, RZ ;  /* 0x00000010593f7819 */ /* 0x000fc400000006ff */
[----:B------:R-:W-:Y:S01]  /*42e0*/  F2FP.BF16.F32.PACK_AB R55, R110, R86 ;  /* 0x000000566e37723e */ /* 0x000fe200000010ff */
[----:B------:R-:W-:Y:S01]  /*42f0*/  FFMA.FTZ R61, R61, R62, R82 ;  /* 0x0000003e3d3d7223 */ /* 0x000fe20000010052 */
[----:B------:R-:W-:Y:S01]  /*4300*/  FMUL.FTZ R62, R95, R100 ;  /* 0x000000645f3e7220 */ /* 0x000fe20000410000 */
[----:B------:R-:W-:-:S03]  /*4310*/  SHF.L.U32 R82, R11, 0x10, RZ ;  /* 0x000000100b527819 */ /* 0x000fc600000006ff */
[----:B------:R-:W-:Y:S01]  /*4320*/  FFMA.FTZ R62, R62, R63, R77 ;  /* 0x0000003f3e3e7223 */ /* 0x000fe2000001004d */
[----:B------:R-:W-:Y:S01]  /*4330*/  FMUL.FTZ R63, R95, R94 ;  /* 0x0000005e5f3f7220 */ /* 0x000fe20000410000 */
[----:B------:R-:W-:Y:S01]  /*4340*/  FADD.FTZ R94, -R106, R99 ;  /* 0x000000636a5e7221 */ /* 0x000fe20000010100 */
[----:B------:R-:W-:Y:S02]  /*4350*/  SHF.L.U32 R77, R12, 0x10, RZ ;  /* 0x000000100c4d7819 */ /* 0x000fe400000006ff */
[----:B------:R-:W-:Y:S01]  /*4360*/  FFMA.FTZ R63, R63, R82, R84 ;  /* 0x000000523f3f7223 */ /* 0x000fe20000010054 */
[----:B------:R-:W-:Y:S01]  /*4370*/  SHF.L.U32 R82, R93, 0x10, RZ ;  /* 0x000000105d527819 */ /* 0x000fe200000006ff */
[----:B------:R-:W-:Y:S01]  /*4380*/  FMUL.FTZ R91, R95, R94 ;  /* 0x0000005e5f5b7220 */ /* 0x000fe20000410000 */
[----:B------:R-:W-:Y:S02]  /*4390*/  SHF.L.U32 R84, R112, 0x10, RZ ;  /* 0x0000001070547819 */ /* 0x000fe400000006ff */
[----:B------:R-:W-:-:S03]  /*43a0*/  SHF.L.U32 R99, R113, 0x10, RZ ;  /* 0x0000001071637819 */ /* 0x000fc600000006ff */
[----:B------:R-:W-:Y:S01]  /*43b0*/  FFMA.FTZ R91, R91, R82, R84 ;  /* 0x000000525b5b7223 */ /* 0x000fe20000010054 */
[----:B------:R-:W-:Y:S01]  /*43c0*/  FADD.FTZ R82, -R106, R98 ;  /* 0x000000626a527221 */ /* 0x000fe20000010100 */
[----:B------:R-:W-:Y:S01]  /*43d0*/  FFMA.FTZ R98, R96, R77, R83 ;  /* 0x0000004d60627223 */ /* 0x000fe20000010053 */
[----:B------:R-:W-:Y:S01]  /*43e0*/  SHF.L.U32 R77, R114, 0x10, RZ ;  /* 0x00000010724d7819 */ /* 0x000fe200000006ff */
[----:B------:R-:W-:Y:S01]  /*43f0*/  FADD.FTZ R84, -R106, R101 ;  /* 0x000000656a547221 */ /* 0x000fe20000010100 */
[----:B------:R-:W-:Y:S01]  /*4400*/  FMUL.FTZ R82, R95, R82 ;  /* 0x000000525f527220 */ /* 0x000fe20000410000 */
[----:B------:R-:W-:Y:S02]  /*4410*/  SHF.L.U32 R101, R13, 0x10, RZ ;  /* 0x000000100d657819 */ /* 0x000fe400000006ff */
[----:B------:R-:W-:Y:S01]  /*4420*/  FMUL.FTZ R84, R95, R84 ;  /* 0x000000545f547220 */ /* 0x000fe20000410000 */
[----:B------:R-:W-:Y:S01]  /*4430*/  FFMA.FTZ R99, R82, R99, R77 ;  /* 0x0000006352637223 */ /* 0x000fe2000001004d */
[----:B------:R-:W-:-:S02]  /*4440*/  IMAD.U32 R77, R27, 0x10000, RZ ;  /* 0x000100001b4d7824 */ /* 0x000fc400078e00ff */
[----:B------:R-:W-:Y:S01]  /*4450*/  FADD.FTZ R82, -R106, R97 ;  /* 0x000000616a527221 */ /* 0x000fe20000010100 */
[----:B------:R-:W-:Y:S01]  /*4460*/  SHF.L.U32 R83, R117, 0x10, RZ ;  /* 0x0000001075537819 */ /* 0x000fe200000006ff */
[C---:B------:R-:W-:Y:S01]  /*4470*/  FMUL.FTZ R97, R95.reuse, R104 ;  /* 0x000000685f617220 */ /* 0x040fe20000410000 */
[----:B------:R-:W-:Y:S01]  /*4480*/  FFMA.FTZ R101, R84, R101, R77 ;  /* 0x0000006554657223 */ /* 0x000fe2000001004d */
[----:B------:R-:W-:Y:S01]  /*4490*/  FADD.FTZ R84, -R106, R105 ;  /* 0x000000696a547221 */ /* 0x000fe20000010100 */
[----:B------:R-:W-:Y:S01]  /*44a0*/  SHF.L.U32 R77, R116, 0x10, RZ ;  /* 0x00000010744d7819 */ /* 0x000fe200000006ff */
[C---:B------:R-:W-:Y:S02]  /*44b0*/  FMUL.FTZ R82, R95.reuse, R82 ;  /* 0x000000525f527220 */ /* 0x040fe40000410000 */
[C---:B------:R-:W-:Y:S02]  /*44c0*/  FMUL.FTZ R84, R95.reuse, R84 ;  /* 0x000000545f547220 */ /* 0x040fe40000410000 */
[----:B------:R-:W-:Y:S01]  /*44d0*/  FFMA.FTZ R111, R82, R111, R77 ;  /* 0x0000006f526f7223 */ /* 0x000fe2000001004d */
[----:B------:R-:W-:Y:S01]  /*44e0*/  FMUL.FTZ R77, R95, R78 ;  /* 0x0000004e5f4d7220 */ /* 0x000fe20000410000 */
[----:B------:R-:W-:Y:S01]  /*44f0*/  FFMA.FTZ R94, R84, R83, R85 ;  /* 0x00000053545e7223 */ /* 0x000fe20000010055 */
[----:B------:R-:W-:Y:S01]  /*4500*/  SHF.L.U32 R78, R14, 0x10, RZ ;  /* 0x000000100e4e7819 */ /* 0x000fe200000006ff */
[----:B------:R-:W1:Y:S01]  /*4510*/  LDC.64 R84, c[0x0][0x428] ;  /* 0x00010a00ff547b82 */ /* 0x000e620000000a00 */
[----:B------:R-:W-:Y:S01]  /*4520*/  IMAD.U32 R82, R20, 0x10000, RZ ;  /* 0x0001000014527824 */ /* 0x000fe200078e00ff */
[----:B------:R-:W-:Y:S01]  /*4530*/  F2FP.BF16.F32.PACK_AB R59, R111, R101 ;  /* 0x000000656f3b723e */ /* 0x000fe200000010ff */
[----:B------:R-:W-:-:S02]  /*4540*/  IMAD.U32 R83, R21, 0x10000, RZ ;  /* 0x0001000015537824 */ /* 0x000fc400078e00ff */
[----:B------:R-:W-:Y:S01]  /*4550*/  FFMA.FTZ R77, R77, R78, R82 ;  /* 0x0000004e4d4d7223 */ /* 0x000fe20000010052 */
[C---:B------:R-:W-:Y:S01]  /*4560*/  FADD.FTZ R78, -R106.reuse, R79 ;  /* 0x0000004f6a4e7221 */ /* 0x040fe20000010100 */
[----:B------:R-:W-:Y:S01]  /*4570*/  SHF.L.U32 R79, R15, 0x10, RZ ;  /* 0x000000100f4f7819 */ /* 0x000fe200000006ff */
[----:B------:R-:W-:Y:S01]  /*4580*/  FADD.FTZ R106, -R106, R81 ;  /* 0x000000516a6a7221 */ /* 0x000fe20000010100 */
[----:B------:R-:W-:Y:S01]  /*4590*/  SHF.L.U32 R82, R120, 0x10, RZ ;  /* 0x0000001078527819 */ /* 0x000fe200000006ff */
[C---:B------:R-:W-:Y:S01]  /*45a0*/  FMUL.FTZ R78, R95.reuse, R78 ;  /* 0x0000004e5f4e7220 */ /* 0x040fe20000410000 */
[----:B------:R-:W-:Y:S02]  /*45b0*/  IMAD.U32 R81, R22, 0x10000, RZ ;  /* 0x0001000016517824 */ /* 0x000fe400078e00ff */
[----:B------:R-:W-:Y:S01]  /*45c0*/  FMUL.FTZ R104, R95, R106 ;  /* 0x0000006a5f687220 */ /* 0x000fe20000410000 */
[----:B------:R-:W-:Y:S01]  /*45d0*/  F2FP.BF16.F32.PACK_AB R60, R94, R77 ;  /* 0x0000004d5e3c723e */ /* 0x000fe200000010ff */
[----:B------:R-:W-:Y:S01]  /*45e0*/  FFMA.FTZ R96, R78, R79, R83 ;  /* 0x0000004f4e607223 */ /* 0x000fe20000010053 */
[----:B------:R-:W-:-:S02]  /*45f0*/  SHF.L.U32 R78, R119, 0x10, RZ ;  /* 0x00000010774e7819 */ /* 0x000fc400000006ff */
[----:B------:R-:W-:-:S03]  /*4600*/  SHF.L.U32 R79, R16, 0x10, RZ ;  /* 0x00000010104f7819 */ /* 0x000fc600000006ff */
[----:B------:R-:W-:Y:S02]  /*4610*/  FFMA.FTZ R97, R97, R78, R82 ;  /* 0x0000004e61617223 */ /* 0x000fe40000010052 */
[----:B------:R-:W-:Y:S01]  /*4620*/  FFMA.FTZ R100, R80, R79, R81 ;  /* 0x0000004f50647223 */ /* 0x000fe20000010051 */
[----:B------:R-:W-:Y:S01]  /*4630*/  SHF.L.U32 R79, R17, 0x10, RZ ;  /* 0x00000010114f7819 */ /* 0x000fe200000006ff */
[----:B-1----:R-:W-:Y:S01]  /*4640*/  IMAD.WIDE.U32 R82, R87, 0x10, R84 ;  /* 0x0000001057527825 */ /* 0x002fe200078e0054 */
[----:B------:R-:W-:Y:S01]  /*4650*/  SHF.L.U32 R81, R23, 0x10, RZ ;  /* 0x0000001017517819 */ /* 0x000fe200000006ff */
[----:B------:R-:W1:Y:S04]  /*4660*/  LDC.64 R86, c[0x0][0x380] ;  /* 0x0000e000ff567b82 */ /* 0x000e680000000a00 */
[----:B------:R-:W-:Y:S01]  /*4670*/  FFMA.FTZ R104, R104, R79, R81 ;  /* 0x0000004f68687223 */ /* 0x000fe20000010051 */
[----:B------:R-:W-:Y:S01]  /*4680*/  IMAD.WIDE.U32 R78, R52, 0x10, R84 ;  /* 0x00000010344e7825 */ /* 0x000fe200078e0054 */
[----:B------:R-:W-:-:S02]  /*4690*/  F2FP.BF16.F32.PACK_AB R52, R58, R57 ;  /* 0x000000393a34723e */ /* 0x000fc400000010ff */
[----:B------:R-:W-:Y:S01]  /*46a0*/  F2FP.BF16.F32.PACK_AB R57, R91, R63 ;  /* 0x0000003f5b39723e */ /* 0x000fe200000010ff */
[--C-:B------:R-:W-:Y:S01]  /*46b0*/  IMAD.WIDE.U32 R80, R56, 0x10, R84.reuse ;  /* 0x0000001038507825 */ /* 0x100fe200078e0054 */
[----:B------:R-:W-:Y:S02]  /*46c0*/  F2FP.BF16.F32.PACK_AB R58, R99, R98 ;  /* 0x00000062633a723e */ /* 0x000fe400000010ff */
[----:B------:R-:W-:Y:S01]  /*46d0*/  F2FP.BF16.F32.PACK_AB R56, R62, R61 ;  /* 0x0000003d3e38723e */ /* 0x000fe200000010ff */
[----:B------:R-:W-:Y:S01]  /*46e0*/  IMAD.WIDE.U32 R84, R90, 0x10, R84 ;  /* 0x000000105a547825 */ /* 0x000fe200078e0054 */
[----:B------:R-:W-:Y:S02]  /*46f0*/  F2FP.BF16.F32.PACK_AB R63, R103, R104 ;  /* 0x00000068673f723e */ /* 0x000fe400000010ff */
[----:B------:R-:W-:Y:S01]  /*4700*/  F2FP.BF16.F32.PACK_AB R62, R102, R100 ;  /* 0x00000064663e723e */ /* 0x000fe200000010ff */
[----:B0-----:R-:W-:Y:S01]  /*4710*/  @!P3 IMAD.WIDE R90, R10, 0x4, R124 ;  /* 0x000000040a5ab825 */ /* 0x001fe200078e027c */
[----:B------:R-:W-:-:S04]  /*4720*/  F2FP.BF16.F32.PACK_AB R61, R97, R96 ;  /* 0x00000060613d723e */ /* 0x000fc800000010ff */
[----:B------:R0:W-:Y:S01]  /*4730*/  @!P3 STG.E desc[UR6][R90.64], R95 ;  /* 0x0000005f5a00b986 */ /* 0x0001e2000c101906 */
[----:B-1----:R-:W-:-:S03]  /*4740*/  IADD3 R10, PT, PT, R10, R86, RZ ;  /* 0x000000560a0a7210 */ /* 0x002fc60007ffe0ff */
[----:B------:R0:W-:Y:S01]  /*4750*/  STG.E.128 desc[UR6][R78.64], R48 ;  /* 0x000000304e007986 */ /* 0x0001e2000c101d06 */
[----:B------:R-:W-:-:S03]  /*4760*/  ISETP.GE.AND P1, PT, R10, R87, PT ;  /* 0x000000570a00720c */ /* 0x000fc60003f26270 */
[----:B------:R0:W-:Y:S04]  /*4770*/  STG.E.128 desc[UR6][R80.64], R52 ;  /* 0x0000003450007986 */ /* 0x0001e8000c101d06 */
[----:B------:R0:W-:Y:S04]  /*4780*/  STG.E.128 desc[UR6][R82.64], R56 ;  /* 0x0000003852007986 */ /* 0x0001e8000c101d06 */
[----:B------:R0:W-:Y:S02]  /*4790*/  STG.E.128 desc[UR6][R84.64], R60 ;  /* 0x0000003c54007986 */ /* 0x0001e4000c101d06 */
[----:B------:R-:W-:Y:S05]  /*47a0*/  @!P1 BRA `(.L_x_130) ;  /* 0xffffffbc00b49947 */ /* 0x000fea000383ffff */
[----:B------:R-:W-:Y:S05]  /*47b0*/  EXIT ;  /* 0x000000000000794d */ /* 0x000fea0003800000 */
.L_x_131:
        /* <DEDUP_REMOVED lines=12> */
.L_x_18007:


//--------------------- .text._ZN10layer_norm31ln_parallel_residual_fwd_kernelINS_13Kernel_traitsI13__nv_bfloat16S2_S2_S2_fjLj8192ELj1ELj1ELj8ELj16ENS_18Kernel_traits_baseILj8192ES2_S2_S2_S2_fjLj256EEEEELb1ELb0ELb0EEEvNS_9FwdParamsE --------------------------
	.section	.text._ZN10layer_norm31ln_parallel_residual_fwd_kernelINS_13Kernel_traitsI13__nv_bfloat16S2_S2_S2_fjLj8192ELj1ELj1ELj8ELj16ENS_18Kernel_traits_baseILj8192ES2_S2_S2_S2_fjLj256EEEEELb1ELb0ELb0EEEvNS_9FwdParamsE,"ax",@progbits
	.align	128
        .global         _ZN10layer_norm31ln_parallel_residual_fwd_kernelINS_13Kernel_traitsI13__nv_bfloat16S2_S2_S2_fjLj8192ELj1ELj1ELj8ELj16ENS_18Kernel_traits_baseILj8192ES2_S2_S2_S2_fjLj256EEEEELb1ELb0ELb0EEEvNS_9FwdParamsE
        .type           _ZN10layer_norm31ln_parallel_residual_fwd_kernelINS_13Kernel_traitsI13__nv_bfloat16S2_S2_S2_fjLj8192ELj1ELj1ELj8ELj16ENS_18Kernel_traits_baseILj8192ES2_S2_S2_S2_fjLj256EEEEELb1ELb0ELb0EEEvNS_9FwdParamsE,@function
        .size           _ZN10layer_norm31ln_parallel_residual_fwd_kernelINS_13Kernel_traitsI13__nv_bfloat16S2_S2_S2_fjLj8192ELj1ELj1ELj8ELj16ENS_18Kernel_traits_baseILj8192ES2_S2_S2_S2_fjLj256EEEEELb1ELb0ELb0EEEvNS_9FwdParamsE,(.L_x_18008 - _ZN10layer_norm31ln_parallel_residual_fwd_kernelINS_13Kernel_traitsI13__nv_bfloat16S2_S2_S2_fjLj8192ELj1ELj1ELj8ELj16ENS_18Kernel_traits_baseILj8192ES2_S2_S2_S2_fjLj256EEEEELb1ELb0ELb0EEEvNS_9FwdParamsE)
        .other          _ZN10layer_norm31ln_parallel_residual_fwd_kernelINS_13Kernel_traitsI13__nv_bfloat16S2_S2_S2_fjLj8192ELj1ELj1ELj8ELj16ENS_18Kernel_traits_baseILj8192ES2_S2_S2_S2_fjLj256EEEEELb1ELb0ELb0EEEvNS_9FwdParamsE,@"STO_CUDA_ENTRY STV_DEFAULT"
_ZN10layer_norm31ln_parallel_residual_fwd_kernelINS_13Kernel_traitsI13__nv_bfloat16S2_S2_S2_fjLj8192ELj1ELj1ELj8ELj16ENS_18Kernel_traits_baseILj8192ES2_S2_S2_S2_fjLj256EEEEELb1ELb0ELb0EEEvNS_9FwdParamsE:
.text._ZN10layer_norm31ln_parallel_residual_fwd_kernelINS_13Kernel_traitsI13__nv_bfloat16S2_S2_S2_fjLj8192ELj1ELj1ELj8ELj16ENS_18Kernel_traits_baseILj8192ES2_S2_S2_S2_fjLj256EEEEELb1ELb0ELb0EEEvNS_9FwdParamsE:
[----:B------:R-:W-:Y:S01]  /*0000*/  LDC R1, c[0x0][0x37c] ;  /* 0x0000df00ff017b82 */ /* 0x000fe20000000800 */
[----:B------:R-:W0:Y:S07]  /*0010*/  LDCU.U8 UR4, c[0x0][0x464] ;  /* 0x00008c80ff0477ac */ /* 0x000e2e0008000000 */
[----:B------:R-:W1:Y:S01]  /*0020*/  LDC R160, c[0x0][0x458] ;  /* 0x00011600ffa07b82 */ /* 0x000e620000000800 */
[----:B------:R-:W2:Y:S01]  /*0030*/  LDCU.64 UR8, c[0x0][0x450] ;  /* 0x00008a00ff0877ac */ /* 0x000ea20008000a00 */
[----:B------:R-:W3:Y:S06]  /*0040*/  LDCU.64 UR6, c[0x0][0x358] ;  /* 0x00006b00ff0677ac */ /* 0x000eec0008000a00 */
[----:B------:R-:W1:Y:S01]  /*0050*/  LDC R161, c[0x0][0x45c] ;  /* 0x00011700ffa17b82 */ /* 0x000e620000000800 */
[----:B------:R-:W4:Y:S07]  /*0060*/  S2R R170, SR_TID.X ;  /* 0x0000000000aa7919 */ /* 0x000f2e0000002100 */
[----:B------:R-:W5:Y:S01]  /*0070*/  LDC R9, c[0x0][0x388] ;  /* 0x0000e200ff097b82 */ /* 0x000f620000000800 */
[----:B0-----:R-:W-:Y:S01]  /*0080*/  ISETP.NE.AND P0, PT, RZ, UR4, PT ;  /* 0x00000004ff007c0c */ /* 0x001fe2000bf05270 */
[----:B------:R-:W0:Y:S01]  /*0090*/  LDCU.64 UR4, c[0x0][0x438] ;  /* 0x00008700ff0477ac */ /* 0x000e220008000a00 */
[----:B--2---:R-:W-:-:S02]  /*00a0*/  IMAD.U32 R2, RZ, RZ, UR8 ;  /* 0x00000008ff027e24 */ /* 0x004fc4000f8e00ff */
[----:B------:R-:W-:-:S09]  /*00b0*/  IMAD.U32 R3, RZ, RZ, UR9 ;  /* 0x00000009ff037e24 */ /* 0x000fd2000f8e00ff */
[----:B---3--:R-:W2:Y:S01]  /*00c0*/  @P0 LDG.E.64 R2, desc[UR6][R2.64] ;  /* 0x0000000602020981 */ /* 0x008ea2000c1e1b00 */
[----:B------:R-:W3:Y:S03]  /*00d0*/  @P0 LDC R7, c[0x0][0x460] ;  /* 0x00011800ff070b82 */ /* 0x000ee60000000800 */
[----:B-1----:R-:W3:Y:S01]  /*00e0*/  @P0 LDG.E.64 R4, desc[UR6][R160.64] ;  /* 0x00000006a0040981 */ /* 0x002ee2000c1e1b00 */
[----:B------:R-:W-:Y:S01]  /*00f0*/  BSSY.RECONVERGENT B0, `(.L_x_132) ;  /* 0x000011f000007945 */ /* 0x000fe20003800200 */
[----:B0-----:R-:W-:-:S03]  /*0100*/  UISETP.NE.U32.AND UP0, UPT, UR4, URZ, UPT ;  /* 0x000000ff0400728c */ /* 0x001fc6000bf05070 */
[----:B------:R-:W0:Y:S01]  /*0110*/  S2UR UR10, SR_CTAID.X ;  /* 0x00000000000a79c3 */ /* 0x000e220000002500 */
[----:B------:R-:W-:Y:S01]  /*0120*/  UISETP.NE.AND.EX UP0, UPT, UR5, URZ, UPT, UP0 ;  /* 0x000000ff0500728c */ /* 0x000fe2000bf05300 */
[----:B-----5:R-:W-:Y:S02]  /*0130*/  SHF.R.S32.HI R0, RZ, 0x1f, R9 ;  /* 0x0000001fff007819 */ /* 0x020fe40000011409 */
[----:B----4-:R-:W-:Y:S02]  /*0140*/  LOP3.LUT R167, R170, 0x1f, RZ, 0xc0, !PT ;  /* 0x0000001faaa77812 */ /* 0x010fe400078ec0ff */
[----:B------:R-:W-:Y:S02]  /*0150*/  LEA.HI R0, R0, R9, RZ, 0x3 ;  /* 0x0000000900007211 */ /* 0x000fe400078f18ff */
[----:B------:R-:W0:Y:S02]  /*0160*/  LDC R11, c[0x0][0x360] ;  /* 0x0000d800ff0b7b82 */ /* 0x000e240000000800 */
[----:B0-----:R-:W-:Y:S01]  /*0170*/  IMAD R168, R11, UR10, R170 ;  /* 0x0000000a0ba87c24 */ /* 0x001fe2000f8e02aa */
[----:B--2---:R-:W-:-:S02]  /*0180*/  @P0 R2UR UR9, R3 ;  /* 0x00000000030902ca */ /* 0x004fc400000e0000 */
[----:B------:R-:W-:Y:S02]  /*0190*/  LOP3.LUT R3, R170, 0xe0, RZ, 0xc0, !PT ;  /* 0x000000e0aa037812 */ /* 0x000fe400078ec0ff */
[----:B------:R-:W-:Y:S02]  /*01a0*/  @P0 R2UR UR8, R2 ;  /* 0x00000000020802ca */ /* 0x000fe400000e0000 */
[----:B---3--:R-:W-:Y:S02]  /*01b0*/  @P0 IADD3 R160, P1, PT, R4, R7, RZ ;  /* 0x0000000704a00210 */ /* 0x008fe40007f3e0ff */
[----:B------:R-:W-:-:S03]  /*01c0*/  LOP3.LUT R169, R3, 0x1f, R170, 0xf8, !PT ;  /* 0x0000001f03a97812 */ /* 0x000fc600078ef8aa */
[----:B------:R-:W-:Y:S01]  /*01d0*/  @P0 IMAD.X R161, RZ, RZ, R5, P1 ;  /* 0x000000ffffa10224 */ /* 0x000fe200008e0605 */
[----:B------:R-:W-:Y:S01]  /*01e0*/  LOP3.LUT R5, R169, 0xff, RZ, 0x3c, !PT ;  /* 0x000000ffa9057812 */ /* 0x000fe200078e3cff */
[----:B------:R-:W-:Y:S02]  /*01f0*/  UIADD3 UR19, UPT, UPT, UR9, -0x4498517b, URZ ;  /* 0xbb67ae8509137890 */ /* 0x000fe4000fffe0ff */
[----:B------:R-:W-:Y:S01]  /*0200*/  UIADD3 UR21, UPT, UPT, UR9, 0x76cf5d0a, URZ ;  /* 0x76cf5d0a09157890 */ /* 0x000fe2000fffe0ff */
[----:B------:R-:W-:Y:S01]  /*0210*/  LEA.HI.SX32 R166, R0, R5, 0x1d ;  /* 0x0000000500a67211 */ /* 0x000fe200078feaff */
[----:B------:R-:W-:Y:S01]  /*0220*/  UIADD3 UR18, UPT, UPT, UR8, -0x61c88647, URZ ;  /* 0x9e3779b908127890 */ /* 0x000fe2000fffe0ff */
[--C-:B------:R-:W-:Y:S01]  /*0230*/  SHF.R.U64 R165, R160, 0x2, R161.reuse ;  /* 0x00000002a0a57819 */ /* 0x100fe200000012a1 */
[----:B------:R-:W-:Y:S01]  /*0240*/  UIADD3 UR20, UPT, UPT, UR8, 0x3c6ef372, URZ ;  /* 0x3c6ef37208147890 */ /* 0x000fe2000fffe0ff */
[----:B------:R-:W-:Y:S01]  /*0250*/  SHF.R.U32.HI R164, RZ, 0x2, R161 ;  /* 0x00000002ffa47819 */ /* 0x000fe200000116a1 */
[----:B------:R-:W-:-:S02]  /*0260*/  UIADD3 UR22, UPT, UPT, UR8, -0x255992d5, URZ ;  /* 0xdaa66d2b08167890 */ /* 0x000fc4000fffe0ff */
[----:B------:R-:W-:Y:S02]  /*0270*/  UIADD3 UR23, UPT, UPT, UR9, 0x32370b8f, URZ ;  /* 0x32370b8f09177890 */ /* 0x000fe4000fffe0ff */
[----:B------:R-:W-:Y:S02]  /*0280*/  UIADD3 UR24, UPT, UPT, UR8, 0x78dde6e4, URZ ;  /* 0x78dde6e408187890 */ /* 0x000fe4000fffe0ff */
[----:B------:R-:W-:Y:S02]  /*0290*/  UIADD3 UR25, UPT, UPT, UR9, -0x126145ec, URZ ;  /* 0xed9eba1409197890 */ /* 0x000fe4000fffe0ff */
[----:B------:R-:W-:Y:S02]  /*02a0*/  UIADD3 UR26, UPT, UPT, UR8, 0x1715609d, URZ ;  /* 0x1715609d081a7890 */ /* 0x000fe4000fffe0ff */
[----:B------:R-:W-:Y:S02]  /*02b0*/  UIADD3 UR27, UPT, UPT, UR9, -0x56f99767, URZ ;  /* 0xa9066899091b7890 */ /* 0x000fe4000fffe0ff */
[----:B------:R-:W-:-:S02]  /*02c0*/  UIADD3 UR28, UPT, UPT, UR8, -0x4ab325aa, URZ ;  /* 0xb54cda56081c7890 */ /* 0x000fc4000fffe0ff */
[----:B------:R-:W-:Y:S02]  /*02d0*/  UIADD3 UR29, UPT, UPT, UR9, 0x646e171e, URZ ;  /* 0x646e171e091d7890 */ /* 0x000fe4000fffe0ff */
[----:B------:R-:W-:Y:S02]  /*02e0*/  UIADD3 UR30, UPT, UPT, UR8, 0x5384540f, URZ ;  /* 0x5384540f081e7890 */ /* 0x000fe4000fffe0ff */
[----:B------:R-:W-:Y:S02]  /*02f0*/  UIADD3 UR31, UPT, UPT, UR9, 0x1fd5c5a3, URZ ;  /* 0x1fd5c5a3091f7890 */ /* 0x000fe4000fffe0ff */
[----:B------:R-:W-:Y:S02]  /*0300*/  UIADD3 UR32, UPT, UPT, UR8, -0xe443238, URZ ;  /* 0xf1bbcdc808207890 */ /* 0x000fe4000fffe0ff */
[----:B------:R-:W-:Y:S02]  /*0310*/  UIADD3 UR33, UPT, UPT, UR9, -0x24c28bd8, URZ ;  /* 0xdb3d742809217890 */ /* 0x000fe4000fffe0ff */
[----:B------:R-:W-:-:S02]  /*0320*/  UIADD3 UR34, UPT, UPT, UR8, -0x700cb87f, URZ ;  /* 0x8ff3478108227890 */ /* 0x000fc4000fffe0ff */
[----:B------:R-:W-:Y:S01]  /*0330*/  UIADD3 UR35, UPT, UPT, UR9, -0x695add53, URZ ;  /* 0x96a522ad09237890 */ /* 0x000fe2000fffe0ff */
[----:B------:R-:W-:Y:S11]  /*0340*/  BRA.U UP0, `(.L_x_133) ;  /* 0x0000000900107547 */ /* 0x000ff6000b800000 */
[----:B------:R-:W0:Y:S02]  /*0350*/  LDCU.64 UR4, c[0x0][0x440] ;  /* 0x00008800ff0477ac */ /* 0x000e240008000a00 */
[----:B0-----:R-:W-:-:S04]  /*0360*/  UISETP.NE.U32.AND UP0, UPT, UR4, URZ, UPT ;  /* 0x000000ff0400728c */ /* 0x001fc8000bf05070 */
[----:B------:R-:W-:-:S09]  /*0370*/  UISETP.NE.AND.EX UP0, UPT, UR5, URZ, UPT, UP0 ;  /* 0x000000ff0500728c */ /* 0x000fd2000bf05300 */
[----:B------:R-:W-:Y:S05]  /*0380*/  BRA.U UP0, `(.L_x_134) ;  /* 0x0000000500047547 */ /* 0x000fea000b800000 */
[----:B------:R-:W0:Y:S01]  /*0390*/  LDC.64 R8, c[0x0][0x3d0] ;  /* 0x0000f400ff087b82 */ /* 0x000e220000000a00 */
[C---:B------:R-:W-:Y:S02]  /*03a0*/  ISETP.GE.U32.AND P1, PT, R166.reuse, 0x100, PT ;  /* 0x00000100a600780c */ /* 0x040fe40003f26070 */
[C---:B------:R-:W-:Y:S02]  /*03b0*/  ISETP.GE.U32.AND P0, PT, R166.reuse, 0x200, PT ;  /* 0x00000200a600780c */ /* 0x040fe40003f06070 */
[----:B------:R-:W-:Y:S02]  /*03c0*/  ISETP.GE.U32.AND P2, PT, R166, 0x300, PT ;  /* 0x00000300a600780c */ /* 0x000fe40003f46070 */
[----:B------:R-:W-:Y:S01]  /*03d0*/  MOV R17, R169 ;  /* 0x000000a900117202 */ /* 0x000fe20000000f00 */
[----:B------:R-:W1:Y:S06]  /*03e0*/  LDC.64 R10, c[0x0][0x3d8] ;  /* 0x0000f600ff0a7b82 */ /* 0x000e6c0000000a00 */
[----:B------:R-:W-:-:S02]  /*03f0*/  @P1 LOP3.LUT R17, R169, 0x100, RZ, 0xfc, !PT ;  /* 0x00000100a9111812 */ /* 0x000fc400078efcff */
[----:B------:R-:W2:Y:S08]  /*0400*/  LDC.64 R4, c[0x0][0x3d0] ;  /* 0x0000f400ff047b82 */ /* 0x000eb00000000a00 */
[----:B------:R-:W3:Y:S01]  /*0410*/  LDC.64 R6, c[0x0][0x3d8] ;  /* 0x0000f600ff067b82 */ /* 0x000ee20000000a00 */
[----:B0-----:R-:W-:-:S05]  /*0420*/  @P0 IMAD.WIDE.U32 R8, R17, 0x10, R8 ;  /* 0x0000001011080825 */ /* 0x001fca00078e0008 */
[----:B------:R0:W5:Y:S02]  /*0430*/  @P0 LDG.E.128 R52, desc[UR6][R8.64] ;  /* 0x0000000608340981 */ /* 0x000164000c1e1d00 */
[----:B------:R-:W4:Y:S01]  /*0440*/  LDC.64 R12, c[0x0][0x3d0] ;  /* 0x0000f400ff0c7b82 */ /* 0x000f220000000a00 */
[----:B-1----:R-:W-:-:S04]  /*0450*/  @P0 IMAD.WIDE.U32 R10, R17, 0x10, R10 ;  /* 0x00000010110a0825 */ /* 0x002fc800078e000a */
[----:B------:R-:W-:Y:S01]  /*0460*/  @P0 VIADD R17, R17, 0x100 ;  /* 0x0000010011110836 */ /* 0x000fe20000000000 */
[----:B------:R0:W5:Y:S02]  /*0470*/  @P0 LDG.E.128 R56, desc[UR6][R10.64] ;  /* 0x000000060a380981 */ /* 0x000164000c1e1d00 */
[----:B------:R-:W1:Y:S01]  /*0480*/  LDC.64 R14, c[0x0][0x3d8] ;  /* 0x0000f600ff0e7b82 */ /* 0x000e620000000a00 */
[----:B--2---:R-:W-:-:S05]  /*0490*/  @P1 IMAD.WIDE.U32 R4, R169, 0x10, R4 ;  /* 0x00000010a9041825 */ /* 0x004fca00078e0004 */
[----:B------:R0:W5:Y:S01]  /*04a0*/  @P1 LDG.E.128 R44, desc[UR6][R4.64] ;  /* 0x00000006042c1981 */ /* 0x000162000c1e1d00 */
[----:B---3--:R-:W-:-:S05]  /*04b0*/  @P1 IMAD.WIDE.U32 R6, R169, 0x10, R6 ;  /* 0x00000010a9061825 */ /* 0x008fca00078e0006 */
[----:B------:R0:W5:Y:S01]  /*04c0*/  @P1 LDG.E.128 R48, desc[UR6][R6.64] ;  /* 0x0000000606301981 */ /* 0x000162000c1e1d00 */
[----:B----4-:R-:W-:-:S05]  /*04d0*/  @P2 IMAD.WIDE.U32 R12, R17, 0x10, R12 ;  /* 0x00000010110c2825 */ /* 0x010fca00078e000c */
[----:B------:R0:W5:Y:S01]  /*04e0*/  @P2 LDG.E.128 R60, desc[UR6][R12.64] ;  /* 0x000000060c3c2981 */ /* 0x000162000c1e1d00 */
[----:B-1----:R-:W-:-:S05]  /*04f0*/  @P2 IMAD.WIDE.U32 R14, R17, 0x10, R14 ;  /* 0x00000010110e2825 */ /* 0x002fca00078e000e */
[----:B------:R0:W5:Y:S01]  /*0500*/  @P2 LDG.E.128 R64, desc[UR6][R14.64] ;  /* 0x000000060e402981 */ /* 0x000162000c1e1d00 */
[----:B------:R-:W-:Y:S01]  /*0510*/  ISETP.GE.U32.AND P3, PT, R166, 0x400, PT ;  /* 0x00000400a600780c */ /* 0x000fe20003f66070 */
[----:B------:R-:W-:Y:S02]  /*0520*/  HFMA2 R78, -RZ, RZ, 0, 0 ;  /* 0x00000000ff4e7431 */ /* 0x000fe400000001ff */
[----:B------:R-:W-:Y:S01]  /*0530*/  IMAD.MOV.U32 R70, RZ, RZ, RZ ;  /* 0x000000ffff467224 */ /* 0x000fe200078e00ff */
[----:B------:R-:W-:Y:S01]  /*0540*/  CS2R R68, SRZ ;  /* 0x0000000000447805 */ /* 0x000fe2000001ff00 */
[----:B------:R-:W-:Y:S01]  /*0550*/  IMAD.MOV.U32 R74, RZ, RZ, RZ ;  /* 0x000000ffff4a7224 */ /* 0x000fe200078e00ff */
[----:B------:R-:W-:Y:S02]  /*0560*/  CS2R R72, SRZ ;  /* 0x0000000000487805 */ /* 0x000fe4000001ff00 */
        /* <DEDUP_REMOVED lines=8> */
[----:B------:R-:W-:Y:S01]  /*05f0*/  @P2 IADD3 R17, PT, PT, R17, 0x100, RZ ;  /* 0x0000010011112810 */ /* 0x000fe20007ffe0ff */
[----:B------:R-:W-:-:S02]  /*0600*/  @P0 IMAD.MOV.U32 R75, RZ, RZ, RZ ;  /* 0x000000ffff4b0224 */ /* 0x000fc400078e00ff */
[----:B------:R-:W-:Y:S01]  /*0610*/  @P2 IMAD.MOV.U32 R71, RZ, RZ, RZ ;  /* 0x000000ffff472224 */ /* 0x000fe200078e00ff */
        /* <DEDUP_REMOVED lines=10> */
[----:B------:R-:W-:Y:S01]  /*06c0*/  CS2R R68, SRZ ;  /* 0x0000000000447805 */ /* 0x000fe2000001ff00 */
[----:B------:R-:W-:Y:S01]  /*06d0*/  IMAD.MOV.U32 R74, RZ, RZ, RZ ;  /* 0x000000ffff4a7224 */ /* 0x000fe200078e00ff */
[----:B------:R-:W-:Y:S01]  /*06e0*/  CS2R R72, SRZ ;  /* 0x0000000000487805 */ /* 0x000fe2000001ff00 */
[----:B------:R-:W-:Y:S01]  /*06f0*/  IMAD.MOV.U32 R78, RZ, RZ, RZ ;  /* 0x000000ffff4e7224 */ /* 0x000fe200078e00ff */
        /* <DEDUP_REMOVED lines=9> */
[----:B------:R-:W-:Y:S06]  /*0790*/  BRA `(.L_x_135) ;  /* 0x0000000800d07947 */ /* 0x000fec0003800000 */
.L_x_134:
[C---:B------:R-:W-:Y:S01]  /*07a0*/  ISETP.GE.U32.AND P0, PT, R166.reuse, 0x200, PT ;  /* 0x00000200a600780c */ /* 0x040fe20003f06070 */
[----:B------:R-:W0:Y:S01]  /*07b0*/  LDC.64 R6, c[0x0][0x3d0] ;  /* 0x0000f400ff067b82 */ /* 0x000e220000000a00 */
[C---:B------:R-:W-:Y:S02]  /*07c0*/  ISETP.GE.U32.AND P1, PT, R166.reuse, 0x100, PT ;  /* 0x00000100a600780c */ /* 0x040fe40003f26070 */
[----:B------:R-:W-:Y:S02]  /*07d0*/  ISETP.GE.U32.AND P2, PT, R166, 0x300, PT ;  /* 0x00000300a600780c */ /* 0x000fe40003f46070 */
[----:B------:R-:W-:-:S03]  /*07e0*/  MOV R27, R169 ;  /* 0x000000a9001b7202 */ /* 0x000fc60000000f00 */
[----:B------:R-:W1:Y:S06]  /*07f0*/  LDC.64 R8, c[0x0][0x3d8] ;  /* 0x0000f600ff087b82 */ /* 0x000e6c0000000a00 */
[C---:B------:R-:W-:Y:S02]  /*0800*/  @P1 LOP3.LUT R27, R169.reuse, 0x100, RZ, 0xfc, !PT ;  /* 0x00000100a91b1812 */ /* 0x040fe400078efcff */
[----:B------:R-:W2:Y:S08]  /*0810*/  LDC.64 R10, c[0x0][0x3d0] ;  /* 0x0000f400ff0a7b82 */ /* 0x000eb00000000a00 */
[----:B------:R-:W3:Y:S01]  /*0820*/  LDC.64 R16, c[0x0][0x3d8] ;  /* 0x0000f600ff107b82 */ /* 0x000ee20000000a00 */
[----:B0-----:R-:W-:-:S05]  /*0830*/  @P1 IMAD.WIDE.U32 R12, R169, 0x10, R6 ;  /* 0x00000010a90c1825 */ /* 0x001fca00078e0006 */
[----:B------:R0:W5:Y:S02]  /*0840*/  @P1 LDG.E.128 R44, desc[UR6][R12.64] ;  /* 0x000000060c2c1981 */ /* 0x000164000c1e1d00 */
[----:B------:R-:W4:Y:S01]  /*0850*/  @P0 LDC.64 R18, c[0x0][0x440] ;  /* 0x00011000ff120b82 */ /* 0x000f220000000a00 */
[----:B-1----:R-:W-:-:S05]  /*0860*/  @P1 IMAD.WIDE.U32 R14, R169, 0x10, R8 ;  /* 0x00000010a90e1825 */ /* 0x002fca00078e0008 */
[----:B------:R0:W5:Y:S02]  /*0870*/  @P1 LDG.E.128 R48, desc[UR6][R14.64] ;  /* 0x000000060e301981 */ /* 0x000164000c1e1d00 */
[----:B------:R-:W1:Y:S01]  /*0880*/  @P1 LDC.64 R4, c[0x0][0x440] ;  /* 0x00011000ff041b82 */ /* 0x000e620000000a00 */
[----:B--2---:R-:W-:-:S05]  /*0890*/  @P0 IMAD.WIDE.U32 R6, R27, 0x10, R10 ;  /* 0x000000101b060825 */ /* 0x004fca00078e000a */
[----:B------:R0:W5:Y:S02]  /*08a0*/  @P0 LDG.E.128 R52, desc[UR6][R6.64] ;  /* 0x0000000606340981 */ /* 0x000164000c1e1d00 */
[----:B------:R-:W2:Y:S01]  /*08b0*/  LDC.64 R20, c[0x0][0x3d0] ;  /* 0x0000f400ff147b82 */ /* 0x000ea20000000a00 */
[----:B---3--:R-:W-:-:S05]  /*08c0*/  @P0 IMAD.WIDE.U32 R8, R27, 0x10, R16 ;  /* 0x000000101b080825 */ /* 0x008fca00078e0010 */
[----:B------:R0:W5:Y:S02]  /*08d0*/  @P0 LDG.E.128 R56, desc[UR6][R8.64] ;  /* 0x0000000608380981 */ /* 0x000164000c1e1d00 */
[----:B------:R-:W3:Y:S01]  /*08e0*/  LDC.64 R22, c[0x0][0x3d8] ;  /* 0x0000f600ff167b82 */ /* 0x000ee20000000a00 */
[----:B----4-:R-:W-:-:S04]  /*08f0*/  @P0 IMAD.WIDE.U32 R10, R27, 0x10, R18 ;  /* 0x000000101b0a0825 */ /* 0x010fc800078e0012 */
[----:B------:R-:W-:Y:S01]  /*0900*/  @P0 VIADD R27, R27, 0x100 ;  /* 0x000001001b1b0836 */ /* 0x000fe20000000000 */
[----:B------:R0:W5:Y:S02]  /*0910*/  @P0 LD.E.128 R84, desc[UR6][R10.64] ;  /* 0x000000060a540980 */ /* 0x000164000c101d00 */
[----:B------:R-:W4:Y:S01]  /*0920*/  @P2 LDC.64 R24, c[0x0][0x440] ;  /* 0x00011000ff182b82 */ /* 0x000f220000000a00 */
[----:B-1----:R-:W-:-:S05]  /*0930*/  @P1 IMAD.WIDE.U32 R4, R169, 0x10, R4 ;  /* 0x00000010a9041825 */ /* 0x002fca00078e0004 */
        /* <DEDUP_REMOVED lines=10> */
[----:B------:R-:W-:Y:S01]  /*09e0*/  CS2R R68, SRZ ;  /* 0x0000000000447805 */ /* 0x000fe2000001ff00 */
[----:B------:R-:W-:Y:S01]  /*09f0*/  IMAD.MOV.U32 R74, RZ, RZ, RZ ;  /* 0x000000ffff4a7224 */ /* 0x000fe200078e00ff */
        /* <DEDUP_REMOVED lines=17> */
[----:B------:R-:W-:Y:S01]  /*0b10*/  CS2R R100, SRZ ;  /* 0x0000000000647805 */ /* 0x000fe2000001ff00 */
[----:B------:R-:W-:Y:S01]  /*0b20*/  IMAD.MOV.U32 R70, RZ, RZ, RZ ;  /* 0x000000ffff467224 */ /* 0x000fe200078e00ff */
[----:B------:R-:W-:Y:S01]  /*0b30*/  CS2R R68, SRZ ;  /* 0x0000000000447805 */ /* 0x000fe2000001ff00 */
[----:B------:R-:W-:Y:S01]  /*0b40*/  IMAD.MOV.U32 R74, RZ, RZ, RZ ;  /* 0x000000ffff4a7224 */ /* 0x000fe200078e00ff */
[----:B------:R-:W-:Y:S01]  /*0b50*/  CS2R R72, SRZ ;  /* 0x0000000000487805 */ /* 0x000fe2000001ff00 */
[----:B------:R-:W-:Y:S01]  /*0b60*/  IMAD.MOV.U32 R78, RZ, RZ, RZ ;  /* 0x000000ffff4e7224 */ /* 0x000fe200078e00ff */
[----:B------:R-:W-:Y:S01]  /*0b70*/  CS2R R76, SRZ ;  /* 0x00000000004c7805 */ /* 0x000fe2000001ff00 */
[----:B------:R-:W-:Y:S06]  /*0b80*/  BRA `(.L_x_135) ;  /* 0x0000000400d47947 */ /* 0x000fec0003800000 */
.L_x_133:
[----:B------:R-:W0:Y:S02]  /*0b90*/  LDCU.64 UR4, c[0x0][0x440] ;  /* 0x00008800ff0477ac */ /* 0x000e240008000a00 */
[----:B0-----:R-:W-:-:S04]  /*0ba0*/  UISETP.NE.U32.AND UP0, UPT, UR4, URZ, UPT ;  /* 0x000000ff0400728c */ /* 0x001fc8000bf05070 */
[----:B------:R-:W-:-:S09]  /*0bb0*/  UISETP.NE.AND.EX UP0, UPT, UR5, URZ, UPT, UP0 ;  /* 0x000000ff0500728c */ /* 0x000fd2000bf05300 */
[----:B------:R-:W-:Y:S05]  /*0bc0*/  BRA.U !UP0, `(.L_x_136) ;  /* 0x0000000108e87547 */ /* 0x000fea000b800000 */
[C---:B------:R-:W-:Y:S01]  /*0bd0*/  ISETP.GE.U32.AND P1, PT, R166.reuse, 0x100, PT ;  /* 0x00000100a600780c */ /* 0x040fe20003f26070 */
[----:B------:R-:W0:Y:S01]  /*0be0*/  LDC.64 R6, c[0x0][0x3d0] ;  /* 0x0000f400ff067b82 */ /* 0x000e220000000a00 */
[C---:B------:R-:W-:Y:S02]  /*0bf0*/  ISETP.GE.U32.AND P0, PT, R166.reuse, 0x200, PT ;  /* 0x00000200a600780c */ /* 0x040fe40003f06070 */
[----:B------:R-:W-:Y:S02]  /*0c00*/  ISETP.GE.U32.AND P2, PT, R166, 0x300, PT ;  /* 0x00000300a600780c */ /* 0x000fe40003f46070 */
[----:B------:R-:W-:-:S03]  /*0c10*/  MOV R35, R169 ;  /* 0x000000a900237202 */ /* 0x000fc60000000f00 */
[----:B------:R-:W1:Y:S04]  /*0c20*/  LDC.64 R8, c[0x0][0x3d8] ;  /* 0x0000f600ff087b82 */ /* 0x000e680000000a00 */
[----:B------:R-:W-:-:S04]  /*0c30*/  @P1 LOP3.LUT R35, R169, 0x100, RZ, 0xfc, !PT ;  /* 0x00000100a9231812 */ /* 0x000fc800078efcff */
[----:B------:R-:W2:Y:S08]  /*0c40*/  @P1 LDC.64 R10, c[0x0][0x440] ;  /* 0x00011000ff0a1b82 */ /* 0x000eb00000000a00 */
[----:B------:R-:W3:Y:S01]  /*0c50*/  LDC.64 R12, c[0x0][0x3d0] ;  /* 0x0000f400ff0c7b82 */ /* 0x000ee20000000a00 */
[----:B0-----:R-:W-:-:S05]  /*0c60*/  @P1 IMAD.WIDE.U32 R14, R169, 0x10, R6 ;  /* 0x00000010a90e1825 */ /* 0x001fca00078e0006 */
[----:B------:R0:W5:Y:S02]  /*0c70*/  @P1 LDG.E.128 R44, desc[UR6][R14.64] ;  /* 0x000000060e2c1981 */ /* 0x000164000c1e1d00 */
[----:B------:R-:W4:Y:S01]  /*0c80*/  @P0 LDC.64 R20, c[0x0][0x438] ;  /* 0x00010e00ff140b82 */ /* 0x000f220000000a00 */
[----:B-1----:R-:W-:-:S05]  /*0c90*/  @P1 IMAD.WIDE.U32 R16, R169, 0x10, R8 ;  /* 0x00000010a9101825 */ /* 0x002fca00078e0008 */
[----:B------:R0:W5:Y:S02]  /*0ca0*/  @P1 LDG.E.128 R48, desc[UR6][R16.64] ;  /* 0x0000000610301981 */ /* 0x000164000c1e1d00 */
[----:B------:R-:W1:Y:S08]  /*0cb0*/  LDC.64 R22, c[0x0][0x3d8] ;  /* 0x0000f600ff167b82 */ /* 0x000e700000000a00 */
[----:B------:R-:W0:Y:S08]  /*0cc0*/  @P0 LDC.64 R24, c[0x0][0x440] ;  /* 0x00011000ff180b82 */ /* 0x000e300000000a00 */
[----:B------:R-:W0:Y:S08]  /*0cd0*/  @P1 LDC.64 R4, c[0x0][0x438] ;  /* 0x00010e00ff041b82 */ /* 0x000e300000000a00 */
[----:B------:R-:W0:Y:S08]  /*0ce0*/  LDC.64 R26, c[0x0][0x3d0] ;  /* 0x0000f400ff1a7b82 */ /* 0x000e300000000a00 */
[----:B------:R-:W0:Y:S08]  /*0cf0*/  @P2 LDC.64 R28, c[0x0][0x438] ;  /* 0x00010e00ff1c2b82 */ /* 0x000e300000000a00 */
[----:B------:R-:W0:Y:S08]  /*0d00*/  LDC.64 R30, c[0x0][0x3d8] ;  /* 0x0000f600ff1e7b82 */ /* 0x000e300000000a00 */
[----:B------:R-:W0:Y:S01]  /*0d10*/  @P2 LDC.64 R32, c[0x0][0x440] ;  /* 0x00011000ff202b82 */ /* 0x000e220000000a00 */
[----:B--2---:R-:W-:-:S04]  /*0d20*/  @P1 IMAD.WIDE.U32 R18, R169, 0x10, R10 ;  /* 0x00000010a9121825 */ /* 0x004fc800078e000a */
[C---:B---3--:R-:W-:Y:S01]  /*0d30*/  @P0 IMAD.WIDE.U32 R6, R35.reuse, 0x10, R12 ;  /* 0x0000001023060825 */ /* 0x048fe200078e000c */
[----:B------:R2:W5:Y:S03]  /*0d40*/  @P1 LD.E.128 R88, desc[UR6][R18.64] ;  /* 0x0000000612581980 */ /* 0x000566000c101d00 */
[C---:B----4-:R-:W-:Y:S01]  /*0d50*/  @P0 IMAD.WIDE.U32 R8, R35.reuse, 0x10, R20 ;  /* 0x0000001023080825 */ /* 0x050fe200078e0014 */
[----:B------:R2:W5:Y:S03]  /*0d60*/  @P0 LDG.E.128 R52, desc[UR6][R6.64] ;  /* 0x0000000606340981 */ /* 0x000566000c1e1d00 */
[C---:B-1----:R-:W-:Y:S01]  /*0d70*/  @P0 IMAD.WIDE.U32 R10, R35.reuse, 0x10, R22 ;  /* 0x00000010230a0825 */ /* 0x042fe200078e0016 */
[----:B------:R2:W5:Y:S03]  /*0d80*/  @P0 LD.E.128 R72, desc[UR6][R8.64] ;  /* 0x0000000608480980 */ /* 0x000566000c101d00 */
[C---:B0-----:R-:W-:Y:S01]  /*0d90*/  @P0 IMAD.WIDE.U32 R12, R35.reuse, 0x10, R24 ;  /* 0x00000010230c0825 */ /* 0x041fe200078e0018 */
[----:B------:R2:W5:Y:S03]  /*0da0*/  @P0 LDG.E.128 R56, desc[UR6][R10.64] ;  /* 0x000000060a380981 */ /* 0x000566000c1e1d00 */
[----:B------:R-:W-:Y:S01]  /*0db0*/  @P0 VIADD R35, R35, 0x100 ;  /* 0x0000010023230836 */ /* 0x000fe20000000000 */
[----:B------:R2:W5:Y:S01]  /*0dc0*/  @P0 LD.E.128 R84, desc[UR6][R12.64] ;  /* 0x000000060c540980 */ /* 0x000562000c101d00 */
[----:B------:R-:W-:-:S04]  /*0dd0*/  @P1 IMAD.WIDE.U32 R4, R169, 0x10, R4 ;  /* 0x00000010a9041825 */ /* 0x000fc800078e0004 */
[C---:B------:R-:W-:Y:S01]  /*0de0*/  @P2 IMAD.WIDE.U32 R26, R35.reuse, 0x10, R26 ;  /* 0x00000010231a2825 */ /* 0x040fe200078e001a */
[----:B------:R2:W5:Y:S03]  /*0df0*/  @P1 LD.E.128 R76, desc[UR6][R4.64] ;  /* 0x00000006044c1980 */ /* 0x000566000c101d00 */
[C---:B------:R-:W-:Y:S01]  /*0e00*/  @P2 IMAD.WIDE.U32 R28, R35.reuse, 0x10, R28 ;  /* 0x00000010231c2825 */ /* 0x040fe200078e001c */
[----:B------:R2:W5:Y:S03]  /*0e10*/  @P2 LDG.E.128 R60, desc[UR6][R26.64] ;  /* 0x000000061a3c2981 */ /* 0x000566000c1e1d00 */
[C---:B------:R-:W-:Y:S01]  /*0e20*/  @P2 IMAD.WIDE.U32 R30, R35.reuse, 0x10, R30 ;  /* 0x00000010231e2825 */ /* 0x040fe200078e001e */
[----:B------:R2:W5:Y:S03]  /*0e30*/  @P2 LD.E.128 R68, desc[UR6][R28.64] ;  /* 0x000000061c442980 */ /* 0x000566000c101d00 */
[C---:B------:R-:W-:Y:S01]  /*0e40*/  @P2 IMAD.WIDE.U32 R32, R35.reuse, 0x10, R32 ;  /* 0x0000001023202825 */ /* 0x040fe200078e0020 */
[----:B------:R2:W5:Y:S04]  /*0e50*/  @P2 LDG.E.128 R64, desc[UR6][R30.64] ;  /* 0x000000061e402981 */ /* 0x000568000c1e1d00 */
[----:B------:R2:W5:Y:S01]  /*0e60*/  @P2 LD.E.128 R80, desc[UR6][R32.64] ;  /* 0x0000000620502980 */ /* 0x000562000c101d00 */
[----:B------:R-:W-:Y:S01]  /*0e70*/  ISETP.GE.U32.AND P0, PT, R166, 0x400, PT ;  /* 0x00000400a600780c */ /* 0x000fe20003f06070 */
[----:B------:R-:W-:-:S12]  /*0e80*/  @P2 VIADD R35, R35, 0x100 ;  /* 0x0000010023232836 */ /* 0x000fd80000000000 */
[----:B--2---:R-:W-:Y:S05]  /*0e90*/  @!P0 BRA `(.L_x_135) ;  /* 0x0000000400108947 */ /* 0x004fea0003800000 */
        /* <DEDUP_REMOVED lines=13> */
.L_x_136:
[C---:B------:R-:W-:Y:S01]  /*0f70*/  ISETP.GE.U32.AND P0, PT, R166.reuse, 0x200, PT ;  /* 0x00000200a600780c */ /* 0x040fe20003f06070 */
[----:B------:R-:W0:Y:S01]  /*0f80*/  LDC.64 R4, c[0x0][0x3d0] ;  /* 0x0000f400ff047b82 */ /* 0x000e220000000a00 */
[C---:B------:R-:W-:Y:S01]  /*0f90*/  ISETP.GE.U32.AND P2, PT, R166.reuse, 0x300, PT ;  /* 0x00000300a600780c */ /* 0x040fe20003f46070 */
[----:B------:R-:W-:Y:S01]  /*0fa0*/  IMAD.MOV.U32 R35, RZ, RZ, R169 ;  /* 0x000000ffff237224 */ /* 0x000fe200078e00a9 */
[C---:B------:R-:W-:Y:S02]  /*0fb0*/  ISETP.GE.U32.AND P3, PT, R166.reuse, 0x400, PT ;  /* 0x00000400a600780c */ /* 0x040fe40003f66070 */
[----:B------:R-:W-:-:S03]  /*0fc0*/  ISETP.GE.U32.AND P1, PT, R166, 0x100, PT ;  /* 0x00000100a600780c */ /* 0x000fc60003f26070 */
[----:B------:R-:W1:Y:S08]  /*0fd0*/  LDC.64 R8, c[0x0][0x3d8] ;  /* 0x0000f600ff087b82 */ /* 0x000e700000000a00 */
[----:B------:R-:W2:Y:S02]  /*0fe0*/  @P0 LDC.64 R6, c[0x0][0x438] ;  /* 0x00010e00ff060b82 */ /* 0x000ea40000000a00 */
[----:B------:R-:W-:-:S06]  /*0ff0*/  @P1 LOP3.LUT R35, R169, 0x100, RZ, 0xfc, !PT ;  /* 0x00000100a9231812 */ /* 0x000fcc00078efcff */
        /* <DEDUP_REMOVED lines=8> */
[----:B------:R-:W-:-:S04]  /*1080*/  @P0 IADD3 R35, PT, PT, R35, 0x100, RZ ;  /* 0x0000010023230810 */ /* 0x000fc80007ffe0ff */
        /* <DEDUP_REMOVED lines=18> */
[----:B----4-:R-:W-:-:S05]  /*11b0*/  @P3 IMAD.WIDE.U32 R14, R35, 0x10, R32 ;  /* 0x00000010230e3825 */ /* 0x010fca00078e0020 */
        /* <DEDUP_REMOVED lines=9> */
[----:B------:R-:W-:Y:S01]  /*1250*/  CS2R R80, SRZ ;  /* 0x0000000000507805 */ /* 0x000fe2000001ff00 */
[----:B------:R-:W-:Y:S01]  /*1260*/  IMAD.MOV.U32 R86, RZ, RZ, RZ ;  /* 0x000000ffff567224 */ /* 0x000fe200078e00ff */
[----:B------:R-:W-:Y:S02]  /*1270*/  CS2R R84, SRZ ;  /* 0x0000000000547805 */ /* 0x000fe4000001ff00 */
[----:B------:R-:W-:Y:S01]  /*1280*/  CS2R R88, SRZ ;  /* 0x0000000000587805 */ /* 0x000fe2000001ff00 */
[----:B------:R-:W-:Y:S01]  /*1290*/  @P1 IMAD.MOV.U32 R91, RZ, RZ, RZ ;  /* 0x000000ffff5b1224 */ /* 0x000fe200078e00ff */
[----:B------:R-:W-:-:S02]  /*12a0*/  @P3 CS2R R106, SRZ ;  /* 0x00000000006a3805 */ /* 0x000fc4000001ff00 */
[----:B------:R-:W-:Y:S01]  /*12b0*/  @P3 CS2R R104, SRZ ;  /* 0x0000000000683805 */ /* 0x000fe2000001ff00 */
[----:B------:R-:W-:Y:S02]  /*12c0*/  @P0 IMAD.MOV.U32 R87, RZ, RZ, RZ ;  /* 0x000000ffff570224 */ /* 0x000fe400078e00ff */
[----:B0-----:R-:W-:-:S07]  /*12d0*/  @P2 IMAD.MOV.U32 R83, RZ, RZ, RZ ;  /* 0x000000ffff532224 */ /* 0x001fce00078e00ff */
.L_x_135:
[----:B------:R-:W-:Y:S05]  /*12e0*/  BSYNC.RECONVERGENT B0 ;  /* 0x0000000000007941 */ /* 0x000fea0003800200 */
.L_x_132:
[----:B------:R-:W0:Y:S02]  /*12f0*/  LDCU UR4, c[0x0][0x384] ;  /* 0x00007080ff0477ac */ /* 0x000e240008000800 */
[----:B0-----:R-:W-:-:S06]  /*1300*/  UISETP.GE.AND UP0, UPT, UR10, UR4, UPT ;  /* 0x000000040a00728c */ /* 0x001fcc000bf06270 */
[----:B------:R-:W-:-:S13]  /*1310*/  PLOP3.LUT P0, PT, PT, PT, UP0, 0x80, 0x8 ;  /* 0x000000000008781c */ /* 0x000fda0003f0f008 */
[----:B------:R-:W-:Y:S05]  /*1320*/  @P0 EXIT ;  /* 0x000000000000094d */ /* 0x000fea0003800000 */
[----:B------:R-:W-:Y:S01]  /*1330*/  IMAD.HI.U32 R2, R165, -0x2daee0ad, RZ ;  /* 0xd2511f53a5027827 */ /* 0x000fe200078e00ff */
[----:B------:R-:W0:Y:S01]  /*1340*/  LDCU.U8 UR4, c[0x0][0x410] ;  /* 0x00008200ff0477ac */ /* 0x000e220008000000 */
[----:B------:R-:W-:Y:S02]  /*1350*/  LOP3.LUT R160, R160, 0x3, RZ, 0xc0, !PT ;  /* 0x00000003a0a07812 */ /* 0x000fe400078ec0ff */
[----:B------:R-:W-:Y:S01]  /*1360*/  IMAD.HI.U32 R5, R168, -0x326172a9, RZ ;  /* 0xcd9e8d57a8057827 */ /* 0x000fe200078e00ff */
[----:B------:R-:W-:Y:S01]  /*1370*/  LOP3.LUT R2, R2, UR9, RZ, 0x3c, !PT ;  /* 0x0000000902027c12 */ /* 0x000fe2000f8e3cff */
[----:B------:R-:W-:Y:S01]  /*1380*/  UPLOP3.LUT UP1, UPT, UPT, UPT, UPT, 0x40, 0x4 ;  /* 0x000000000004789c */ /* 0x000fe20003f2e870 */
[----:B-----5:R-:W-:Y:S01]  /*1390*/  PRMT R159, R107, 0x7632, R159 ;  /* 0x000076326b9f7816 */ /* 0x020fe2000000009f */
[----:B------:R-:W-:Y:S01]  /*13a0*/  IMAD R7, R168, -0x326172a9, RZ ;  /* 0xcd9e8d57a8077824 */ /* 0x000fe200078e02ff */
[----:B------:R-:W-:Y:S01]  /*13b0*/  LOP3.LUT R5, R164, UR8, R5, 0x96, !PT ;  /* 0x00000008a4057c12 */ /* 0x000fe2000f8e9605 */
[----:B------:R-:W-:Y:S01]  /*13c0*/  IMAD.HI.U32 R4, R2, -0x326172a9, RZ ;  /* 0xcd9e8d5702047827 */ /* 0x000fe200078e00ff */
[----:B------:R-:W-:Y:S01]  /*13d0*/  PRMT R158, R99, 0x7632, R158 ;  /* 0x00007632639e7816 */ /* 0x000fe2000000009e */
[----:B------:R-:W1:Y:S01]  /*13e0*/  LDCU UR36, c[0x0][0x388] ;  /* 0x00007100ff2477ac */ /* 0x000e620008000800 */
[----:B------:R-:W-:Y:S01]  /*13f0*/  PRMT R157, R103, 0x7632, R157 ;  /* 0x00007632679d7816 */ /* 0x000fe2000000009d */
[----:B------:R-:W-:Y:S01]  /*1400*/  IMAD R9, R165, -0x2daee0ad, RZ ;  /* 0xd2511f53a5097824 */ /* 0x000fe200078e02ff */
[----:B------:R-:W-:Y:S01]  /*1410*/  LOP3.LUT R4, R7, UR18, R4, 0x96, !PT ;  /* 0x0000001207047c12 */ /* 0x000fe2000f8e9604 */
[----:B------:R-:W-:Y:S01]  /*1420*/  IMAD.HI.U32 R6, R5, -0x2daee0ad, RZ ;  /* 0xd2511f5305067827 */ /* 0x000fe200078e00ff */
[----:B------:R-:W-:Y:S01]  /*1430*/  PRMT R156, R95, 0x7632, R156 ;  /* 0x000076325f9c7816 */ /* 0x000fe2000000009c */
[----:B------:R-:W2:Y:S01]  /*1440*/  LDCU UR11, c[0x0][0x400] ;  /* 0x00008000ff0b77ac */ /* 0x000ea20008000800 */
[----:B------:R-:W-:Y:S01]  /*1450*/  PRMT R155, R106, 0x7632, R155 ;  /* 0x000076326a9b7816 */ /* 0x000fe2000000009b */
[----:B------:R-:W-:Y:S01]  /*1460*/  IMAD R8, R5, -0x2daee0ad, RZ ;  /* 0xd2511f5305087824 */ /* 0x000fe200078e02ff */
[----:B------:R-:W-:Y:S01]  /*1470*/  LOP3.LUT R6, R9, UR19, R6, 0x96, !PT ;  /* 0x0000001309067c12 */ /* 0x000fe2000f8e9606 */
[----:B------:R-:W-:Y:S01]  /*1480*/  IMAD.HI.U32 R5, R4, -0x2daee0ad, RZ ;  /* 0xd2511f5304057827 */ /* 0x000fe200078e00ff */
[----:B------:R-:W-:Y:S01]  /*1490*/  PRMT R154, R98, 0x7632, R154 ;  /* 0x00007632629a7816 */ /* 0x000fe2000000009a */
[----:B------:R-:W3:Y:S01]  /*14a0*/  LDCU.64 UR12, c[0x0][0x398] ;  /* 0x00007300ff0c77ac */ /* 0x000ee20008000a00 */
[----:B------:R-:W-:Y:S01]  /*14b0*/  PRMT R153, R102, 0x7632, R153 ;  /* 0x0000763266997816 */ /* 0x000fe20000000099 */
[----:B------:R-:W-:Y:S01]  /*14c0*/  IMAD R7, R2, -0x326172a9, RZ ;  /* 0xcd9e8d5702077824 */ /* 0x000fe200078e02ff */
[----:B------:R-:W-:Y:S01]  /*14d0*/  LOP3.LUT R5, R8, UR21, R5, 0x96, !PT ;  /* 0x0000001508057c12 */ /* 0x000fe2000f8e9605 */
[----:B------:R-:W-:Y:S01]  /*14e0*/  IMAD.HI.U32 R2, R6, -0x326172a9, RZ ;  /* 0xcd9e8d5706027827 */ /* 0x000fe200078e00ff */
[----:B------:R-:W-:Y:S01]  /*14f0*/  PRMT R152, R94, 0x7632, R152 ;  /* 0x000076325e987816 */ /* 0x000fe20000000098 */
[----:B------:R-:W4:Y:S01]  /*1500*/  LDCU.64 UR14, c[0x0][0x3a0] ;  /* 0x00007400ff0e77ac */ /* 0x000f220008000a00 */
[----:B------:R-:W-:Y:S01]  /*1510*/  PRMT R151, R105, 0x7632, R151 ;  /* 0x0000763269977816 */ /* 0x000fe20000000097 */
[----:B------:R-:W-:Y:S01]  /*1520*/  IMAD R9, R4, -0x2daee0ad, RZ ;  /* 0xd2511f5304097824 */ /* 0x000fe200078e02ff */
[----:B------:R-:W-:Y:S01]  /*1530*/  LOP3.LUT R2, R7, UR20, R2, 0x96, !PT ;  /* 0x0000001407027c12 */ /* 0x000fe2000f8e9602 */
[----:B------:R-:W-:Y:S01]  /*1540*/  IMAD R7, R6, -0x326172a9, RZ ;  /* 0xcd9e8d5706077824 */ /* 0x000fe200078e02ff */
[----:B------:R-:W-:Y:S01]  /*1550*/  PRMT R150, R97, 0x7632, R150 ;  /* 0x0000763261967816 */ /* 0x000fe20000000096 */
[----:B------:R-:W-:Y:S01]  /*1560*/  IMAD.HI.U32 R4, R5, -0x326172a9, RZ ;  /* 0xcd9e8d5705047827 */ /* 0x000fe200078e00ff */
[----:B------:R-:W-:Y:S01]  /*1570*/  PRMT R149, R101, 0x7632, R149 ;  /* 0x0000763265957816 */ /* 0x000fe20000000095 */
[----:B------:R-:W1:Y:S01]  /*1580*/  LDCU.64 UR16, c[0x0][0x380] ;  /* 0x00007000ff1077ac */ /* 0x000e620008000a00 */
[----:B------:R-:W-:Y:S01]  /*1590*/  PRMT R148, R93, 0x7632, R148 ;  /* 0x000076325d947816 */ /* 0x000fe20000000094 */
[----:B------:R-:W-:Y:S01]  /*15a0*/  IMAD.HI.U32 R8, R2, -0x2daee0ad, RZ ;  /* 0xd2511f5302087827 */ /* 0x000fe200078e00ff */
[----:B------:R-:W-:Y:S01]  /*15b0*/  LOP3.LUT R4, R7, UR22, R4, 0x96, !PT ;  /* 0x0000001607047c12 */ /* 0x000fe2000f8e9604 */
[----:B0-----:R-:W-:Y:S01]  /*15c0*/  UISETP.NE.AND UP2, UPT, UR4, URZ, UPT ;  /* 0x000000ff0400728c */ /* 0x001fe2000bf45270 */
[----:B------:R-:W-:Y:S01]  /*15d0*/  PRMT R147, R104, 0x7632, R147 ;  /* 0x0000763268937816 */ /* 0x000fe20000000093 */
[----:B------:R-:W-:Y:S01]  /*15e0*/  IMAD R7, R2, -0x2daee0ad, RZ ;  /* 0xd2511f5302077824 */ /* 0x000fe200078e02ff */
[----:B------:R-:W-:Y:S01]  /*15f0*/  LOP3.LUT R8, R9, UR23, R8, 0x96, !PT ;  /* 0x0000001709087c12 */ /* 0x000fe2000f8e9608 */
[----:B------:R-:W-:Y:S01]  /*1600*/  IMAD.HI.U32 R2, R4, -0x2daee0ad, RZ ;  /* 0xd2511f5304027827 */ /* 0x000fe200078e00ff */
[----:B------:R-:W-:-:S02]  /*1610*/  PRMT R146, R96, 0x7632, R146 ;  /* 0x0000763260927816 */ /* 0x000fc40000000092 */
[----:B------:R-:W-:Y:S01]  /*1620*/  PRMT R145, R100, 0x7632, R145 ;  /* 0x0000763264917816 */ /* 0x000fe20000000091 */
[----:B------:R-:W-:Y:S01]  /*1630*/  IMAD R6, R5, -0x326172a9, RZ ;  /* 0xcd9e8d5705067824 */ /* 0x000fe200078e02ff */
[----:B------:R-:W-:Y:S01]  /*1640*/  LOP3.LUT R2, R7, UR25, R2, 0x96, !PT ;  /* 0x0000001907027c12 */ /* 0x000fe2000f8e9602 */
[----:B------:R-:W-:Y:S01]  /*1650*/  IMAD.HI.U32 R5, R8, -0x326172a9, RZ ;  /* 0xcd9e8d5708057827 */ /* 0x000fe200078e00ff */
[----:B------:R-:W-:Y:S02]  /*1660*/  PRMT R144, R92, 0x7632, R144 ;  /* 0x000076325c907816 */ /* 0x000fe40000000090 */
[----:B------:R-:W-:Y:S01]  /*1670*/  PRMT R143, R83, 0x7632, R143 ;  /* 0x00007632538f7816 */ /* 0x000fe2000000008f */
[----:B------:R-:W-:Y:S01]  /*1680*/  IMAD R9, R4, -0x2daee0ad, RZ ;  /* 0xd2511f5304097824 */ /* 0x000fe200078e02ff */
[----:B------:R-:W-:Y:S01]  /*1690*/  LOP3.LUT R5, R6, UR24, R5, 0x96, !PT ;  /* 0x0000001806057c12 */ /* 0x000fe2000f8e9605 */
[----:B------:R-:W-:Y:S01]  /*16a0*/  IMAD R7, R8, -0x326172a9, RZ ;  /* 0xcd9e8d5708077824 */ /* 0x000fe200078e02ff */
[----:B------:R-:W-:Y:S01]  /*16b0*/  PRMT R142, R67, 0x7632, R142 ;  /* 0x00007632438e7816 */ /* 0x000fe2000000008e */
[----:B------:R-:W-:Y:S01]  /*16c0*/  IMAD.HI.U32 R4, R2, -0x326172a9, RZ ;  /* 0xcd9e8d5702047827 */ /* 0x000fe200078e00ff */
[----:B------:R-:W-:-:S02]  /*16d0*/  PRMT R141, R71, 0x7632, R141 ;  /* 0x00007632478d7816 */ /* 0x000fc4000000008d */
[----:B------:R-:W-:Y:S01]  /*16e0*/  PRMT R140, R63, 0x7632, R140 ;  /* 0x000076323f8c7816 */ /* 0x000fe2000000008c */
[----:B------:R-:W-:Y:S01]  /*16f0*/  IMAD.HI.U32 R6, R5, -0x2daee0ad, RZ ;  /* 0xd2511f5305067827 */ /* 0x000fe200078e00ff */
[----:B------:R-:W-:Y:S02]  /*1700*/  LOP3.LUT R4, R7, UR26, R4, 0x96, !PT ;  /* 0x0000001a07047c12 */ /* 0x000fe4000f8e9604 */
        /* <DEDUP_REMOVED lines=8> */
[----:B------:R-:W-:Y:S01]  /*1790*/  IMAD.HI.U32 R2, R6, -0x326172a9, RZ ;  /* 0xcd9e8d5706027827 */ /* 0x000fe200078e00ff */
[----:B------:R-:W-:-:S02]  /*17a0*/  SHF.R.S32.HI R8, RZ, 0x3, R0 ;  /* 0x00000003ff087819 */ /* 0x000fc40000011400 */
[----:B------:R-:W-:Y:S01]  /*17b0*/  PRMT R136, R62, 0x7632, R136 ;  /* 0x000076323e887816 */ /* 0x000fe20000000088 */
[----:B------:R-:W-:Y:S01]  /*17c0*/  IMAD R9, R4, -0x2daee0ad, RZ ;  /* 0xd2511f5304097824 */ /* 0x000fe200078e02ff */
[----:B------:R-:W-:Y:S01]  /*17d0*/  LOP3.LUT R10, R8, 0xff, RZ, 0xc0, !PT ;  /* 0x000000ff080a7812 */ /* 0x000fe200078ec0ff */
[----:B------:R-:W-:Y:S01]  /*17e0*/  IMAD.HI.U32 R0, R5, -0x326172a9, RZ ;  /* 0xcd9e8d5705007827 */ /* 0x000fe200078e00ff */
[----:B------:R-:W-:Y:S02]  /*17f0*/  LOP3.LUT R2, R7, UR28, R2, 0x96, !PT ;  /* 0x0000001c07027c12 */ /* 0x000fe4000f8e9602 */
[----:B------:R-:W-:Y:S01]  /*1800*/  VIADDMNMX R3, R10, -R3, RZ, !PT ;  /* 0x800000030a037246 */ /* 0x000fe200078001ff */
[----:B------:R-:W-:Y:S01]  /*1810*/  IMAD R7, R6, -0x326172a9, RZ ;  /* 0xcd9e8d5706077824 */ /* 0x000fe200078e02ff */
[----:B------:R-:W-:Y:S01]  /*1820*/  LOP3.LUT R8, R8, 0xffffff00, RZ, 0xc0, !PT ;  /* 0xffffff0008087812 */ /* 0x000fe200078ec0ff */
[----:B------:R-:W-:Y:S01]  /*1830*/  IMAD.HI.U32 R4, R2, -0x2daee0ad, RZ ;  /* 0xd2511f5302047827 */ /* 0x000fe200078e00ff */
[----:B------:R-:W-:-:S02]  /*1840*/  VIMNMX R3, PT, PT, R3, 0x20, PT ;  /* 0x0000002003037848 */ /* 0x000fc40003fe0100 */
[----:B------:R-:W-:Y:S01]  /*1850*/  LOP3.LUT R0, R7, UR30, R0, 0x96, !PT ;  /* 0x0000001e07007c12 */ /* 0x000fe2000f8e9600 */
[----:B------:R-:W-:Y:S01]  /*1860*/  IMAD R6, R5, -0x326172a9, RZ ;  /* 0xcd9e8d5705067824 */ /* 0x000fe200078e02ff */
[----:B------:R-:W-:Y:S01]  /*1870*/  LOP3.LUT R4, R9, UR31, R4, 0x96, !PT ;  /* 0x0000001f09047c12 */ /* 0x000fe2000f8e9604 */
[----:B------:R-:W-:Y:S01]  /*1880*/  IMAD R7, R2, -0x2daee0ad, RZ ;  /* 0xd2511f5302077824 */ /* 0x000fe200078e02ff */
[----:B------:R-:W-:Y:S01]  /*1890*/  LEA R3, R3, R8, 0x3 ;  /* 0x0000000803037211 */ /* 0x000fe200078e18ff */
[----:B------:R-:W-:Y:S01]  /*18a0*/  IMAD.HI.U32 R2, R0, -0x2daee0ad, RZ ;  /* 0xd2511f5300027827 */ /* 0x000fe200078e00ff */
[----:B------:R-:W-:Y:S02]  /*18b0*/  PRMT R135, R81, 0x7632, R135 ;  /* 0x0000763251877816 */ /* 0x000fe40000000087 */
[----:B------:R-:W-:Y:S01]  /*18c0*/  I2FP.F32.U32 R3, R3 ;  /* 0x0000000300037245 */ /* 0x000fe20000201000 */
[----:B------:R-:W-:Y:S01]  /*18d0*/  IMAD.HI.U32 R5, R4, -0x326172a9, RZ ;  /* 0xcd9e8d5704057827 */ /* 0x000fe200078e00ff */
[----:B------:R-:W-:-:S02]  /*18e0*/  LOP3.LUT R2, R7, UR33, R2, 0x96, !PT ;  /* 0x0000002107027c12 */ /* 0x000fc4000f8e9602 */
[----:B------:R0:W0:Y:S01]  /*18f0*/  MUFU.RCP R22, R3 ;  /* 0x0000000300167308 */ /* 0x0000220000001000 */
[----:B------:R-:W-:Y:S01]  /*1900*/  IMAD R9, R167, -0x20, R10 ;  /* 0xffffffe0a7097824 */ /* 0x000fe200078e020a */
[----:B------:R-:W-:Y:S01]  /*1910*/  LOP3.LUT R5, R6, UR32, R5, 0x96, !PT ;  /* 0x0000002006057c12 */ /* 0x000fe2000f8e9605 */
[----:B------:R-:W-:Y:S01]  /*1920*/  IMAD R4, R4, -0x326172a9, RZ ;  /* 0xcd9e8d5704047824 */ /* 0x000fe200078e02ff */
[----:B------:R-:W-:Y:S01]  /*1930*/  PRMT R134, R65, 0x7632, R134 ;  /* 0x0000763241867816 */ /* 0x000fe20000000086 */
[----:B------:R-:W-:Y:S01]  /*1940*/  IMAD R7, R0, -0x2daee0ad, RZ ;  /* 0xd2511f5300077824 */ /* 0x000fe200078e02ff */
[----:B------:R-:W-:Y:S01]  /*1950*/  VIMNMX R9, PT, PT, RZ, R9, !PT ;  /* 0x00000009ff097248 */ /* 0x000fe20007fe0100 */
[----:B------:R-:W-:Y:S01]  /*1960*/  IMAD.HI.U32 R162, R5, -0x2daee0ad, RZ ;  /* 0xd2511f5305a27827 */ /* 0x000fe200078e00ff */
[----:B------:R-:W-:Y:S02]  /*1970*/  PRMT R133, R69, 0x7632, R133 ;  /* 0x0000763245857816 */ /* 0x000fe40000000085 */
[----:B------:R-:W-:Y:S01]  /*1980*/  VIMNMX R9, PT, PT, R9, 0x20, PT ;  /* 0x0000002009097848 */ /* 0x000fe20003fe0100 */
[----:B------:R-:W-:Y:S01]  /*1990*/  IMAD.HI.U32 R161, R2, -0x326172a9, RZ ;  /* 0xcd9e8d5702a17827 */ /* 0x000fe200078e00ff */
[----:B------:R-:W-:-:S02]  /*19a0*/  LOP3.LUT R162, R7, UR35, R162, 0x96, !PT ;  /* 0x0000002307a27c12 */ /* 0x000fc4000f8e96a2 */
[----:B------:R-:W-:Y:S01]  /*19b0*/  PRMT R132, R61, 0x7632, R132 ;  /* 0x000076323d847816 */ /* 0x000fe20000000084 */
[----:B------:R-:W-:Y:S01]  /*19c0*/  IMAD R163, R9, 0x8, R8 ;  /* 0x0000000809a37824 */ /* 0x000fe200078e0208 */
[----:B------:R-:W-:Y:S01]  /*19d0*/  LOP3.LUT R161, R4, UR34, R161, 0x96, !PT ;  /* 0x0000002204a17c12 */ /* 0x000fe2000f8e96a1 */
[----:B------:R-:W-:Y:S01]  /*19e0*/  IMAD.MOV.U32 R14, RZ, RZ, RZ ;  /* 0x000000ffff0e7224 */ /* 0x000fe200078e00ff */
[----:B------:R-:W-:Y:S01]  /*19f0*/  PRMT R131, R80, 0x7632, R131 ;  /* 0x0000763250837816 */ /* 0x000fe20000000083 */
[----:B------:R-:W-:Y:S01]  /*1a00*/  IMAD R176, R5, -0x2daee0ad, RZ ;  /* 0xd2511f5305b07824 */ /* 0x000fe200078e02ff */
[----:B------:R-:W-:Y:S01]  /*1a10*/  PRMT R130, R64, 0x7632, R130 ;  /* 0x0000763240827816 */ /* 0x000fe20000000082 */
[----:B------:R-:W-:Y:S01]  /*1a20*/  IMAD R12, R2, -0x326172a9, RZ ;  /* 0xcd9e8d57020c7824 */ /* 0x000fe200078e02ff */
        /* <DEDUP_REMOVED lines=34> */
.L_x_644:
[----:B------:R-:W-:Y:S01]  /*1c50*/  UIMAD UR4, UR10, UR36, URZ ;  /* 0x000000240a0472a4 */ /* 0x000fe2000f8e02ff */
[----:B------:R-:W-:Y:S03]  /*1c60*/  BSSY.RECONVERGENT B0, `(.L_x_137) ;  /* 0x000080a000007945 */ /* 0x000fe60003800200 */
[----:B------:R-:W-:-:S04]  /*1c70*/  USHF.R.S32.HI UR5, URZ, 0x1f, UR4 ;  /* 0x0000001fff057899 */ /* 0x000fc80008011404 */
[----:B------:R-:W-:-:S06]  /*1c80*/  ULEA.HI UR5, UR5, UR4, URZ, 0x3 ;  /* 0x0000000405057291 */ /* 0x000fcc000f8f18ff */
[----:B------:R-:W-:-:S05]  /*1c90*/  IMAD.U32 R172, RZ, RZ, UR5 ;  /* 0x00000005ffac7e24 */ /* 0x000fca000f8e00ff */
[----:B------:R-:W-:-:S04]  /*1ca0*/  LEA.HI.SX32 R172, R172, R169, 0x1d ;  /* 0x000000a9acac7211 */ /* 0x000fc800078feaff */
[----:B------:R-:W-:Y:S01]  /*1cb0*/  MOV R174, R172 ;  /* 0x000000ac00ae7202 */ /* 0x000fe20000000f00 */
        /* <DEDUP_REMOVED lines=8> */
[----:B-1----:R-:W-:-:S04]  /*1d40*/  @P0 IMAD.WIDE.U32 R122, R172, 0x10, R116 ;  /* 0x00000010ac7a0825 */ /* 0x002fc800078e0074 */
[C---:B0-----:R-:W-:Y:S01]  /*1d50*/  IMAD.WIDE.U32 R116, R172.reuse, 0x10, R120 ;  /* 0x00000010ac747825 */ /* 0x041fe200078e0078 */
[----:B------:R-:W3:Y:S03]  /*1d60*/  @P0 LDG.E.128 R108, desc[UR6][R122.64] ;  /* 0x000000067a6c0981 */ /* 0x000ee6000c1e1d00 */
[----:B--2---:R-:W-:Y:S02]  /*1d70*/  @P1 IMAD.WIDE.U32 R120, R172, 0x10, R118 ;  /* 0x00000010ac781825 */ /* 0x004fe400078e0076 */
[----:B------:R-:W5:Y:S04]  /*1d80*/  LDG.E.128 R116, desc[UR6][R116.64] ;  /* 0x0000000674747981 */ /* 0x000f68000c1e1d00 */
[----:B------:R0:W5:Y:S01]  /*1d90*/  @P1 LDG.E.128 R112, desc[UR6][R120.64] ;  /* 0x0000000678701981 */ /* 0x000162000c1e1d00 */
[----:B------:R-:W-:-:S04]  /*1da0*/  UISETP.NE.U32.AND UP0, UPT, UR12, URZ, UPT ;  /* 0x000000ff0c00728c */ /* 0x000fc8000bf05070 */
[----:B------:R-:W-:Y:S01]  /*1db0*/  UISETP.NE.AND.EX UP0, UPT, UR13, URZ, UPT, UP0 ;  /* 0x000000ff0d00728c */ /* 0x000fe2000bf05300 */
[----:B---3--:R-:W-:Y:S02]  /*1dc0*/  PRMT R192, R110, 0x7632, R192 ;  /* 0x000076326ec07816 */ /* 0x008fe400000000c0 */
[----:B------:R-:W-:Y:S02]  /*1dd0*/  PRMT R190, R109, 0x7632, R190 ;  /* 0x000076326dbe7816 */ /* 0x000fe400000000be */
[----:B------:R-:W-:-:S04]  /*1de0*/  PRMT R178, R108, 0x7632, R178 ;  /* 0x000076326cb27816 */ /* 0x000fc800000000b2 */
[----:B0-----:R-:W-:Y:S05]  /*1df0*/  BRA.U UP0, `(.L_x_139) ;  /* 0x00000029007c7547 */ /* 0x001fea000b800000 */
[----:B------:R-:W-:Y:S01]  /*1e00*/  ISETP.NE.AND P2, PT, R160, 0x1, PT ;  /* 0x00000001a000780c */ /* 0x000fe20003f45270 */
[----:B------:R-:W-:Y:S01]  /*1e10*/  BSSY.RECONVERGENT B1, `(.L_x_140) ;  /* 0x0000047000017945 */ /* 0x000fe20003800200 */
[----:B------:R-:W-:Y:S02]  /*1e20*/  IMAD.MOV.U32 R122, RZ, RZ, 0x2 ;  /* 0x00000002ff7a7424 */ /* 0x000fe400078e00ff */
[----:B------:R-:W-:Y:S02]  /*1e30*/  IMAD.MOV.U32 R13, RZ, RZ, R12 ;  /* 0x000000ffff0d7224 */ /* 0x000fe400078e000c */
[----:B------:R-:W-:-:S07]  /*1e40*/  IMAD.MOV.U32 R174, RZ, RZ, R176 ;  /* 0x000000ffffae7224 */ /* 0x000fce00078e00b0 */
[----:B------:R-:W-:Y:S05]  /*1e50*/  @!P2 BRA `(.L_x_141) ;  /* 0x000000040008a947 */ /* 0x000fea0003800000 */
[----:B------:R-:W-:-:S13]  /*1e60*/  ISETP.NE.AND P2, PT, R160, 0x3, PT ;  /* 0x00000003a000780c */ /* 0x000fda0003f45270 */
[----:B------:R-:W-:Y:S05]  /*1e70*/  @!P2 BRA `(.L_x_142) ;  /* 0x000000000020a947 */ /* 0x000fea0003800000 */
[----:B------:R-:W-:-:S13]  /*1e80*/  ISETP.NE.AND P2, PT, R160, 0x2, PT ;  /* 0x00000002a000780c */ /* 0x000fda0003f45270 */
[----:B------:R-:W-:Y:S01]  /*1e90*/  @!P2 MOV R122, 0x3 ;  /* 0x00000003007aa802 */ /* 0x000fe20000000f00 */
[----:B------:R-:W-:Y:S01]  /*1ea0*/  @!P2 IMAD.MOV.U32 R174, RZ, RZ, R176 ;  /* 0x000000ffffaea224 */ /* 0x000fe200078e00b0 */
[----:B------:R-:W-:Y:S01]  /*1eb0*/  @P2 MOV R174, R176 ;  /* 0x000000b000ae2202 */ /* 0x000fe20000000f00 */
[----:B------:R-:W-:Y:S02]  /*1ec0*/  @!P2 IMAD.MOV.U32 R13, RZ, RZ, R162 ;  /* 0x000000ffff0da224 */ /* 0x000fe400078e00a2 */
[----:B------:R-:W-:Y:S02]  /*1ed0*/  @P2 VIADD R122, R160, 0x1 ;  /* 0x00000001a07a2836 */ /* 0x000fe40000000000 */
[----:B------:R-:W-:Y:S01]  /*1ee0*/  @P2 IMAD.MOV.U32 R13, RZ, RZ, R161 ;  /* 0x000000ffff0d2224 */ /* 0x000fe200078e00a1 */
[----:B------:R-:W-:Y:S06]  /*1ef0*/  BRA `(.L_x_141) ;  /* 0x0000000000e07947 */ /* 0x000fec0003800000 */
.L_x_142:
[----:B------:R-:W-:Y:S01]  /*1f00*/  VIADD R165, R165, 0x1 ;  /* 0x00000001a5a57836 */ /* 0x000fe20000000000 */
[----:B------:R-:W-:Y:S03]  /*1f10*/  BSSY.RECONVERGENT B2, `(.L_x_143) ;  /* 0x000000c000027945 */ /* 0x000fe60003800200 */
[C---:B------:R-:W-:Y:S01]  /*1f20*/  IMAD.WIDE.U32 R160, R165.reuse, -0x2daee0ad, RZ ;  /* 0xd2511f53a5a07825 */ /* 0x040fe200078e00ff */
[----:B------:R-:W-:-:S13]  /*1f30*/  ISETP.NE.AND P2, PT, R165, RZ, PT ;  /* 0x000000ffa500720c */ /* 0x000fda0003f45270 */
[----:B------:R-:W-:Y:S05]  /*1f40*/  @P2 BRA `(.L_x_144) ;  /* 0x0000000000202947 */ /* 0x000fea0003800000 */
[----:B------:R-:W-:-:S05]  /*1f50*/  VIADD R164, R164, 0x1 ;  /* 0x00000001a4a47836 */ /* 0x000fca0000000000 */
[----:B------:R-:W-:-:S13]  /*1f60*/  ISETP.NE.AND P2, PT, R164, RZ, PT ;  /* 0x000000ffa400720c */ /* 0x000fda0003f45270 */
[----:B------:R-:W-:Y:S01]  /*1f70*/  @!P2 IADD3 R168, PT, PT, R168, 0x1, RZ ;  /* 0x00000001a8a8a810 */ /* 0x000fe20007ffe0ff */
[----:B------:R-:W-:Y:S02]  /*1f80*/  @!P2 VIADD R12, R14, 0x1 ;  /* 0x000000010e0ca836 */ /* 0x000fe40000000000 */
[----:B------:R-:W-:Y:S01]  /*1f90*/  @!P2 IMAD.MOV.U32 R164, RZ, RZ, RZ ;  /* 0x000000ffffa4a224 */ /* 0x000fe200078e00ff */
[----:B------:R-:W-:-:S13]  /*1fa0*/  ISETP.NE.AND P3, PT, R168, RZ, !P2 ;  /* 0x000000ffa800720c */ /* 0x000fda0005765270 */
[----:B------:R-:W-:-:S05]  /*1fb0*/  @P3 IMAD.MOV R12, RZ, RZ, R14 ;  /* 0x000000ffff0c3224 */ /* 0x000fca00078e020e */
[----:B------:R-:W-:-:S07]  /*1fc0*/  @!P2 MOV R14, R12 ;  /* 0x0000000c000ea202 */ /* 0x000fce0000000f00 */
.L_x_144:
[----:B------:R-:W-:Y:S05]  /*1fd0*/  BSYNC.RECONVERGENT B2 ;  /* 0x0000000000027941 */ /* 0x000fea0003800200 */
.L_x_143:
[----:B------:R-:W-:Y:S01]  /*1fe0*/  IMAD.WIDE.U32 R122, R168, -0x326172a9, RZ ;  /* 0xcd9e8d57a87a7825 */ /* 0x000fe200078e00ff */
[----:B------:R-:W-:-:S04]  /*1ff0*/  LOP3.LUT R12, R14, UR9, R161, 0x96, !PT ;  /* 0x000000090e0c7c12 */ /* 0x000fc8000f8e96a1 */
[----:B------:R-:W-:Y:S01]  /*2000*/  LOP3.LUT R120, R164, UR8, R123, 0x96, !PT ;  /* 0x00000008a4787c12 */ /* 0x000fe2000f8e967b */
[----:B------:R-:W-:-:S04]  /*2010*/  IMAD.WIDE.U32 R12, R12, -0x326172a9, RZ ;  /* 0xcd9e8d570c0c7825 */ /* 0x000fc800078e00ff */
        /* <DEDUP_REMOVED lines=33> */
[----:B------:R-:W-:-:S03]  /*2230*/  LOP3.LUT R161, R160, UR34, R13, 0x96, !PT ;  /* 0x00000022a0a17c12 */ /* 0x000fc6000f8e960d */
[----:B------:R-:W-:Y:S01]  /*2240*/  IMAD.MOV.U32 R174, RZ, RZ, R120 ;  /* 0x000000ffffae7224 */ /* 0x000fe200078e0078 */
[----:B------:R-:W-:Y:S01]  /*2250*/  LOP3.LUT R162, R122, UR35, R121, 0x96, !PT ;  /* 0x000000237aa27c12 */ /* 0x000fe2000f8e9679 */
[----:B------:R-:W-:Y:S02]  /*2260*/  IMAD.MOV.U32 R13, RZ, RZ, R176 ;  /* 0x000000ffff0d7224 */ /* 0x000fe400078e00b0 */
[----:B------:R-:W-:-:S07]  /*2270*/  IMAD.MOV.U32 R122, RZ, RZ, RZ ;  /* 0x000000ffff7a7224 */ /* 0x000fce00078e00ff */
.L_x_141:
[----:B------:R-:W-:Y:S05]  /*2280*/  BSYNC.RECONVERGENT B1 ;  /* 0x0000000000017941 */ /* 0x000fea0003800200 */
.L_x_140:
[----:B------:R-:W0:Y:S01]  /*2290*/  LDC R188, c[0x0][0x408] ;  /* 0x00010200ffbc7b82 */ /* 0x000e220000000800 */
[----:B------:R-:W-:Y:S01]  /*22a0*/  I2FP.F32.U32 R13, R13 ;  /* 0x0000000d000d7245 */ /* 0x000fe20000201000 */
[----:B------:R-:W-:Y:S02]  /*22b0*/  HFMA2 R184, -RZ, RZ, 0.1171875, 0 ;  /* 0x2f800000ffb87431 */ /* 0x000fe400000001ff */
[----:B-----5:R-:W-:Y:S01]  /*22c0*/  IMAD.U32 R121, R116, 0x10000, RZ ;  /* 0x0001000074797824 */ /* 0x020fe200078e00ff */
[----:B------:R-:W-:Y:S01]  /*22d0*/  ISETP.NE.AND P3, PT, R122, 0x1, PT ;  /* 0x000000017a00780c */ /* 0x000fe20003f65270 */
[----:B------:R-:W-:Y:S01]  /*22e0*/  @P0 IMAD.U32 R120, R108, 0x10000, RZ ;  /* 0x000100006c780824 */ /* 0x000fe200078e00ff */
[----:B------:R-:W-:Y:S01]  /*22f0*/  LOP3.LUT R11, R11, 0xffffffef, RZ, 0xc0, !PT ;  /* 0xffffffef0b0b7812 */ /* 0x000fe200078ec0ff */
[----:B------:R-:W-:Y:S01]  /*2300*/  FFMA.FTZ R13, R13, R184, 1.1641532182693481445e-10 ;  /* 0x2f0000000d0d7423 */ /* 0x000fe200000100b8 */
[----:B------:R-:W1:Y:S01]  /*2310*/  LDC R186, c[0x0][0x404] ;  /* 0x00010100ffba7b82 */ /* 0x000e620000000800 */
[----:B------:R-:W-:Y:S01]  /*2320*/  BSSY.RECONVERGENT B1, `(.L_x_145) ;  /* 0x000004d000017945 */ /* 0x000fe20003800200 */
[----:B------:R-:W-:Y:S01]  /*2330*/  PRMT R116, R116, 0x7632, R116 ;  /* 0x0000763274747816 */ /* 0x000fe20000000074 */
[----:B0-----:R-:W-:Y:S01]  /*2340*/  FMUL.FTZ R121, R121, R188 ;  /* 0x000000bc79797220 */ /* 0x001fe20000410000 */
[----:B-1----:R-:W-:-:S04]  /*2350*/  FSETP.GTU.FTZ.AND P2, PT, R13, R186, PT ;  /* 0x000000ba0d00720b */ /* 0x002fc80003f5c000 */
[----:B------:R-:W-:Y:S02]  /*2360*/  FSEL R13, R121, RZ, !P2 ;  /* 0x000000ff790d7208 */ /* 0x000fe40005000000 */
[----:B------:R-:W-:Y:S02]  /*2370*/  PLOP3.LUT P2, PT, P2, PT, PT, 0x8, 0x80 ;  /* 0x000000000080781c */ /* 0x000fe4000174e170 */
[----:B------:R-:W-:Y:S01]  /*2380*/  MOV R121, R12 ;  /* 0x0000000c00797202 */ /* 0x000fe20000000f00 */
[----:B------:R-:W-:Y:S01]  /*2390*/  @P0 FADD.FTZ R13, R120, R13 ;  /* 0x0000000d780d0221 */ /* 0x000fe20000010000 */
[----:B------:R-:W-:-:S04]  /*23a0*/  IMAD.MOV.U32 R120, RZ, RZ, 0x2 ;  /* 0x00000002ff787424 */ /* 0x000fc800078e00ff */
[----:B------:R-:W-:-:S05]  /*23b0*/  F2FP.BF16.F32.PACK_AB R176, RZ, R13 ;  /* 0x0000000dffb0723e */ /* 0x000fca00000010ff */
[----:B------:R-:W-:Y:S01]  /*23c0*/  @P2 LOP3.LUT R11, R11, 0x10, RZ, 0xfc, !PT ;  /* 0x000000100b0b2812 */ /* 0x000fe200078efcff */
[----:B------:R-:W-:Y:S06]  /*23d0*/  @!P3 BRA `(.L_x_146) ;  /* 0x000000040004b947 */ /* 0x000fec0003800000 */
[----:B------:R-:W-:-:S13]  /*23e0*/  ISETP.NE.AND P2, PT, R122, 0x3, PT ;  /* 0x000000037a00780c */ /* 0x000fda0003f45270 */
[----:B------:R-:W-:Y:S05]  /*23f0*/  @!P2 BRA `(.L_x_147) ;  /* 0x000000000018a947 */ /* 0x000fea0003800000 */
[----:B------:R-:W-:-:S13]  /*2400*/  ISETP.NE.AND P2, PT, R122, 0x2, PT ;  /* 0x000000027a00780c */ /* 0x000fda0003f45270 */
[----:B------:R-:W-:Y:S02]  /*2410*/  @!P2 IMAD.MOV.U32 R120, RZ, RZ, 0x3 ;  /* 0x00000003ff78a424 */ /* 0x000fe400078e00ff */
[----:B------:R-:W-:Y:S01]  /*2420*/  @!P2 IMAD.MOV.U32 R121, RZ, RZ, R162 ;  /* 0x000000ffff79a224 */ /* 0x000fe200078e00a2 */
[----:B------:R-:W-:Y:S01]  /*2430*/  @P2 MOV R121, R161 ;  /* 0x000000a100792202 */ /* 0x000fe20000000f00 */
[----:B------:R-:W-:Y:S01]  /*2440*/  @P2 VIADD R120, R122, 0x1 ;  /* 0x000000017a782836 */ /* 0x000fe20000000000 */
[----:B------:R-:W-:Y:S06]  /*2450*/  BRA `(.L_x_146) ;  /* 0x0000000000e47947 */ /* 0x000fec0003800000 */
.L_x_147:
[----:B------:R-:W-:Y:S01]  /*2460*/  VIADD R165, R165, 0x1 ;  /* 0x00000001a5a57836 */ /* 0x000fe20000000000 */
[----:B------:R-:W-:Y:S03]  /*2470*/  BSSY.RECONVERGENT B2, `(.L_x_148) ;  /* 0x000000c000027945 */ /* 0x000fe60003800200 */
[C---:B------:R-:W-:Y:S01]  /*2480*/  IMAD.WIDE.U32 R200, R165.reuse, -0x2daee0ad, RZ ;  /* 0xd2511f53a5c87825 */ /* 0x040fe200078e00ff */
[----:B------:R-:W-:-:S13]  /*2490*/  ISETP.NE.AND P2, PT, R165, RZ, PT ;  /* 0x000000ffa500720c */ /* 0x000fda0003f45270 */
[----:B------:R-:W-:Y:S05]  /*24a0*/  @P2 BRA `(.L_x_149) ;  /* 0x0000000000202947 */ /* 0x000fea0003800000 */
[----:B------:R-:W-:-:S05]  /*24b0*/  VIADD R164, R164, 0x1 ;  /* 0x00000001a4a47836 */ /* 0x000fca0000000000 */
[----:B------:R-:W-:-:S13]  /*24c0*/  ISETP.NE.AND P2, PT, R164, RZ, PT ;  /* 0x000000ffa400720c */ /* 0x000fda0003f45270 */
[----:B------:R-:W-:Y:S01]  /*24d0*/  @!P2 VIADD R168, R168, 0x1 ;  /* 0x00000001a8a8a836 */ /* 0x000fe20000000000 */
[----:B------:R-:W-:Y:S01]  /*24e0*/  @!P2 IADD3 R12, PT, PT, R14, 0x1, RZ ;  /* 0x000000010e0ca810 */ /* 0x000fe20007ffe0ff */
[----:B------:R-:W-:-:S03]  /*24f0*/  @!P2 IMAD.MOV.U32 R164, RZ, RZ, RZ ;  /* 0x000000ffffa4a224 */ /* 0x000fc600078e00ff */
[----:B------:R-:W-:-:S13]  /*2500*/  ISETP.NE.AND P3, PT, R168, RZ, !P2 ;  /* 0x000000ffa800720c */ /* 0x000fda0005765270 */
[----:B------:R-:W-:-:S04]  /*2510*/  @P3 IMAD.MOV R12, RZ, RZ, R14 ;  /* 0x000000ffff0c3224 */ /* 0x000fc800078e020e */
[----:B------:R-:W-:-:S07]  /*2520*/  @!P2 IMAD.MOV.U32 R14, RZ, RZ, R12 ;  /* 0x000000ffff0ea224 */ /* 0x000fce00078e000c */
.L_x_149:
[----:B------:R-:W-:Y:S05]  /*2530*/  BSYNC.RECONVERGENT B2 ;  /* 0x0000000000027941 */ /* 0x000fea0003800200 */
.L_x_148:
        /* <DEDUP_REMOVED lines=37> */
[----:B------:R-:W-:Y:S02]  /*2790*/  LOP3.LUT R161, R200, UR34, R161, 0x96, !PT ;  /* 0x00000022c8a17c12 */ /* 0x000fe4000f8e96a1 */
[----:B------:R-:W-:Y:S02]  /*27a0*/  MOV R12, R160 ;  /* 0x000000a0000c7202 */ /* 0x000fe40000000f00 */
[----:B------:R-:W-:Y:S01]  /*27b0*/  LOP3.LUT R162, R122, UR35, R121, 0x96, !PT ;  /* 0x000000237aa27c12 */ /* 0x000fe2000f8e9679 */
[----:B------:R-:W-:Y:S02]  /*27c0*/  IMAD.MOV.U32 R121, RZ, RZ, R174 ;  /* 0x000000ffff797224 */ /* 0x000fe400078e00ae */
[----:B------:R-:W-:Y:S02]  /*27d0*/  IMAD.MOV.U32 R174, RZ, RZ, R120 ;  /* 0x000000ffffae7224 */ /* 0x000fe400078e0078 */
[----:B------:R-:W-:-:S07]  /*27e0*/  IMAD.MOV.U32 R120, RZ, RZ, RZ ;  /* 0x000000ffff787224 */ /* 0x000fce00078e00ff */
.L_x_146:
[----:B------:R-:W-:Y:S05]  /*27f0*/  BSYNC.RECONVERGENT B1 ;  /* 0x0000000000017941 */ /* 0x000fea0003800200 */
.L_x_145:
[----:B------:R-:W-:Y:S01]  /*2800*/  I2FP.F32.U32 R121, R121 ;  /* 0x0000007900797245 */ /* 0x000fe20000201000 */
[----:B------:R-:W-:Y:S01]  /*2810*/  @P0 IMAD.U32 R178, R178, 0x10000, RZ ;  /* 0x00010000b2b20824 */ /* 0x000fe200078e00ff */
[----:B------:R-:W-:Y:S01]  /*2820*/  SHF.L.U32 R123, R116, 0x10, RZ ;  /* 0x00000010747b7819 */ /* 0x000fe200000006ff */
[----:B------:R-:W-:Y:S01]  /*2830*/  BSSY.RECONVERGENT B1, `(.L_x_150) ;  /* 0x000004f000017945 */ /* 0x000fe20003800200 */
[----:B------:R-:W-:Y:S01]  /*2840*/  ISETP.NE.AND P3, PT, R120, 0x1, PT ;  /* 0x000000017800780c */ /* 0x000fe20003f65270 */
[----:B------:R-:W-:Y:S01]  /*2850*/  FFMA.FTZ R121, R121, R184, 1.1641532182693481445e-10 ;  /* 0x2f00000079797423 */ /* 0x000fe200000100b8 */
[----:B------:R-:W-:Y:S01]  /*2860*/  LOP3.LUT R11, R11, 0xfffffff7, RZ, 0xc0, !PT ;  /* 0xfffffff70b0b7812 */ /* 0x000fe200078ec0ff */
[----:B------:R-:W-:Y:S01]  /*2870*/  FMUL.FTZ R123, R123, R188 ;  /* 0x000000bc7b7b7220 */ /* 0x000fe20000410000 */
[----:B------:R-:W-:Y:S02]  /*2880*/  IMAD.MOV.U32 R122, RZ, RZ, 0x2 ;  /* 0x00000002ff7a7424 */ /* 0x000fe400078e00ff */
[----:B------:R-:W-:Y:S01]  /*2890*/  FSETP.GTU.FTZ.AND P2, PT, R121, R186, PT ;  /* 0x000000ba7900720b */ /* 0x000fe20003f5c000 */
[----:B------:R-:W-:-:S03]  /*28a0*/  IMAD.MOV.U32 R116, RZ, RZ, R12 ;  /* 0x000000ffff747224 */ /* 0x000fc600078e000c */
[----:B------:R-:W-:Y:S02]  /*28b0*/  FSEL R187, R123, RZ, !P2 ;  /* 0x000000ff7bbb7208 */ /* 0x000fe40005000000 */
[----:B------:R-:W-:-:S03]  /*28c0*/  PLOP3.LUT P2, PT, P2, PT, PT, 0x8, 0x80 ;  /* 0x000000000080781c */ /* 0x000fc6000174e170 */
[----:B------:R-:W-:-:S05]  /*28d0*/  @P0 FADD.FTZ R187, R178, R187 ;  /* 0x000000bbb2bb0221 */ /* 0x000fca0000010000 */
[----:B------:R-:W-:-:S05]  /*28e0*/  F2FP.BF16.F32.PACK_AB R178, RZ, R187 ;  /* 0x000000bbffb2723e */ /* 0x000fca00000010ff */
[----:B------:R-:W-:Y:S01]  /*28f0*/  @P2 LOP3.LUT R11, R11, 0x8, RZ, 0xfc, !PT ;  /* 0x000000080b0b2812 */ /* 0x000fe200078efcff */
[----:B------:R-:W-:Y:S06]  /*2900*/  @!P3 BRA `(.L_x_151) ;  /* 0x000000040004b947 */ /* 0x000fec0003800000 */
[----:B------:R-:W-:-:S13]  /*2910*/  ISETP.NE.AND P2, PT, R120, 0x3, PT ;  /* 0x000000037800780c */ /* 0x000fda0003f45270 */
[----:B------:R-:W-:Y:S05]  /*2920*/  @!P2 BRA `(.L_x_152) ;  /* 0x000000000018a947 */ /* 0x000fea0003800000 */
[----:B------:R-:W-:-:S13]  /*2930*/  ISETP.NE.AND P2, PT, R120, 0x2, PT ;  /* 0x000000027800780c */ /* 0x000fda0003f45270 */
[----:B------:R-:W-:Y:S01]  /*2940*/  @!P2 MOV R122, 0x3 ;  /* 0x00000003007aa802 */ /* 0x000fe20000000f00 */
[----:B------:R-:W-:Y:S02]  /*2950*/  @!P2 IMAD.MOV.U32 R116, RZ, RZ, R162 ;  /* 0x000000ffff74a224 */ /* 0x000fe400078e00a2 */
[----:B------:R-:W-:Y:S02]  /*2960*/  @P2 VIADD R122, R120, 0x1 ;  /* 0x00000001787a2836 */ /* 0x000fe40000000000 */
[----:B------:R-:W-:Y:S01]  /*2970*/  @P2 IMAD.MOV.U32 R116, RZ, RZ, R161 ;  /* 0x000000ffff742224 */ /* 0x000fe200078e00a1 */
[----:B------:R-:W-:Y:S06]  /*2980*/  BRA `(.L_x_151) ;  /* 0x0000000000e47947 */ /* 0x000fec0003800000 */
.L_x_152:
[----:B------:R-:W-:Y:S01]  /*2990*/  IADD3 R165, PT, PT, R165, 0x1, RZ ;  /* 0x00000001a5a57810 */ /* 0x000fe20007ffe0ff */
[----:B------:R-:W-:Y:S03]  /*29a0*/  BSSY.RECONVERGENT B2, `(.L_x_153) ;  /* 0x000000c000027945 */ /* 0x000fe60003800200 */
[C---:B------:R-:W-:Y:S01]  /*29b0*/  ISETP.NE.AND P2, PT, R165.reuse, RZ, PT ;  /* 0x000000ffa500720c */ /* 0x040fe20003f45270 */
[----:B------:R-:W-:-:S12]  /*29c0*/  IMAD.WIDE.U32 R200, R165, -0x2daee0ad, RZ ;  /* 0xd2511f53a5c87825 */ /* 0x000fd800078e00ff */
[----:B------:R-:W-:Y:S05]  /*29d0*/  @P2 BRA `(.L_x_154) ;  /* 0x0000000000202947 */ /* 0x000fea0003800000 */
[----:B------:R-:W-:-:S05]  /*29e0*/  VIADD R164, R164, 0x1 ;  /* 0x00000001a4a47836 */ /* 0x000fca0000000000 */
[----:B------:R-:W-:-:S13]  /*29f0*/  ISETP.NE.AND P2, PT, R164, RZ, PT ;  /* 0x000000ffa400720c */ /* 0x000fda0003f45270 */
[----:B------:R-:W-:Y:S02]  /*2a00*/  @!P2 VIADD R168, R168, 0x1 ;  /* 0x00000001a8a8a836 */ /* 0x000fe40000000000 */
[----:B------:R-:W-:Y:S02]  /*2a10*/  @!P2 VIADD R12, R14, 0x1 ;  /* 0x000000010e0ca836 */ /* 0x000fe40000000000 */
[----:B------:R-:W-:Y:S01]  /*2a20*/  @!P2 IMAD.MOV.U32 R164, RZ, RZ, RZ ;  /* 0x000000ffffa4a224 */ /* 0x000fe200078e00ff */
[----:B------:R-:W-:-:S13]  /*2a30*/  ISETP.NE.AND P3, PT, R168, RZ, !P2 ;  /* 0x000000ffa800720c */ /* 0x000fda0005765270 */
[----:B------:R-:W-:-:S05]  /*2a40*/  @P3 IADD3 R12, PT, PT, R14, RZ, RZ ;  /* 0x000000ff0e0c3210 */ /* 0x000fca0007ffe0ff */
[----:B------:R-:W-:-:S07]  /*2a50*/  @!P2 IMAD.MOV.U32 R14, RZ, RZ, R12 ;  /* 0x000000ffff0ea224 */ /* 0x000fce00078e000c */
.L_x_154:
[----:B------:R-:W-:Y:S05]  /*2a60*/  BSYNC.RECONVERGENT B2 ;  /* 0x0000000000027941 */ /* 0x000fea0003800200 */
.L_x_153:
[----:B------:R-:W-:Y:S01]  /*2a70*/  IMAD.WIDE.U32 R122, R168, -0x326172a9, RZ ;  /* 0xcd9e8d57a87a7825 */ /* 0x000fe200078e00ff */
[----:B------:R-:W-:Y:S02]  /*2a80*/  LOP3.LUT R120, R14, UR9, R201, 0x96, !PT ;  /* 0x000000090e787c12 */ /* 0x000fe4000f8e96c9 */
[----:B------:R-:W-:Y:S02]  /*2a90*/  MOV R116, R174 ;  /* 0x000000ae00747202 */ /* 0x000fe40000000f00 */
        /* <DEDUP_REMOVED lines=40> */
.L_x_151:
[----:B------:R-:W-:Y:S05]  /*2d20*/  BSYNC.RECONVERGENT B1 ;  /* 0x0000000000017941 */ /* 0x000fea0003800200 */
.L_x_150:
[----:B------:R-:W-:Y:S01]  /*2d30*/  I2FP.F32.U32 R121, R116 ;  /* 0x0000007400797245 */ /* 0x000fe20000201000 */
[----:B------:R-:W-:Y:S01]  /*2d40*/  IMAD.U32 R123, R117, 0x10000, RZ ;  /* 0x00010000757b7824 */ /* 0x000fe200078e00ff */
[----:B------:R-:W-:Y:S01]  /*2d50*/  ISETP.NE.AND P3, PT, R122, 0x1, PT ;  /* 0x000000017a00780c */ /* 0x000fe20003f65270 */
[----:B------:R-:W-:Y:S01]  /*2d60*/  BSSY.RECONVERGENT B1, `(.L_x_155) ;  /* 0x0000050000017945 */ /* 0x000fe20003800200 */
[----:B------:R-:W-:Y:S01]  /*2d70*/  @P0 SHF.L.U32 R116, R109, 0x10, RZ ;  /* 0x000000106d740819 */ /* 0x000fe200000006ff */
[----:B------:R-:W-:Y:S01]  /*2d80*/  FFMA.FTZ R121, R121, R184, 1.1641532182693481445e-10 ;  /* 0x2f00000079797423 */ /* 0x000fe200000100b8 */
[----:B------:R-:W-:Y:S01]  /*2d90*/  FMUL.FTZ R123, R123, R188 ;  /* 0x000000bc7b7b7220 */ /* 0x000fe20000410000 */
[----:B------:R-:W-:Y:S02]  /*2da0*/  LOP3.LUT R11, R11, 0xfffffffb, RZ, 0xc0, !PT ;  /* 0xfffffffb0b0b7812 */ /* 0x000fe400078ec0ff */
[----:B------:R-:W-:Y:S01]  /*2db0*/  PRMT R182, R117, 0x7632, R182 ;  /* 0x0000763275b67816 */ /* 0x000fe200000000b6 */
[----:B------:R-:W-:Y:S01]  /*2dc0*/  IMAD.MOV.U32 R117, RZ, RZ, R12 ;  /* 0x000000ffff757224 */ /* 0x000fe200078e000c */
[----:B------:R-:W-:-:S04]  /*2dd0*/  FSETP.GTU.FTZ.AND P2, PT, R121, R186, PT ;  /* 0x000000ba7900720b */ /* 0x000fc80003f5c000 */
[----:B------:R-:W-:Y:S02]  /*2de0*/  FSEL R185, R123, RZ, !P2 ;  /* 0x000000ff7bb97208 */ /* 0x000fe40005000000 */
[----:B------:R-:W-:-:S03]  /*2df0*/  PLOP3.LUT P2, PT, P2, PT, PT, 0x8, 0x80 ;  /* 0x000000000080781c */ /* 0x000fc6000174e170 */
        /* <DEDUP_REMOVED lines=8> */
[----:B------:R-:W-:Y:S01]  /*2e80*/  @!P2 IMAD.MOV.U32 R116, RZ, RZ, 0x3 ;  /* 0x00000003ff74a424 */ /* 0x000fe200078e00ff */
[----:B------:R-:W-:Y:S01]  /*2e90*/  @!P2 MOV R117, R162 ;  /* 0x000000a20075a202 */ /* 0x000fe20000000f00 */
[----:B------:R-:W-:Y:S02]  /*2ea0*/  @P2 VIADD R116, R122, 0x1 ;  /* 0x000000017a742836 */ /* 0x000fe40000000000 */
[----:B------:R-:W-:Y:S01]  /*2eb0*/  @P2 IMAD.MOV.U32 R117, RZ, RZ, R161 ;  /* 0x000000ffff752224 */ /* 0x000fe200078e00a1 */
[----:B------:R-:W-:Y:S06]  /*2ec0*/  BRA `(.L_x_156) ;  /* 0x0000000000e47947 */ /* 0x000fec0003800000 */
.L_x_157:
[----:B------:R-:W-:Y:S01]  /*2ed0*/  VIADD R165, R165, 0x1 ;  /* 0x00000001a5a57836 */ /* 0x000fe20000000000 */
[----:B------:R-:W-:Y:S03]  /*2ee0*/  BSSY.RECONVERGENT B2, `(.L_x_158) ;  /* 0x000000c000027945 */ /* 0x000fe60003800200 */
[C---:B------:R-:W-:Y:S01]  /*2ef0*/  IMAD.WIDE.U32 R160, R165.reuse, -0x2daee0ad, RZ ;  /* 0xd2511f53a5a07825 */ /* 0x040fe200078e00ff */
[----:B------:R-:W-:-:S13]  /*2f00*/  ISETP.NE.AND P2, PT, R165, RZ, PT ;  /* 0x000000ffa500720c */ /* 0x000fda0003f45270 */
[----:B------:R-:W-:Y:S05]  /*2f10*/  @P2 BRA `(.L_x_159) ;  /* 0x0000000000202947 */ /* 0x000fea0003800000 */
[----:B------:R-:W-:-:S04]  /*2f20*/  IADD3 R164, PT, PT, R164, 0x1, RZ ;  /* 0x00000001a4a47810 */ /* 0x000fc80007ffe0ff */
[----:B------:R-:W-:-:S13]  /*2f30*/  ISETP.NE.AND P2, PT, R164, RZ, PT ;  /* 0x000000ffa400720c */ /* 0x000fda0003f45270 */
[----:B------:R-:W-:Y:S01]  /*2f40*/  @!P2 VIADD R168, R168, 0x1 ;  /* 0x00000001a8a8a836 */ /* 0x000fe20000000000 */
[----:B------:R-:W-:Y:S01]  /*2f50*/  @!P2 MOV R164, RZ ;  /* 0x000000ff00a4a202 */ /* 0x000fe20000000f00 */
[----:B------:R-:W-:-:S03]  /*2f60*/  @!P2 VIADD R12, R14, 0x1 ;  /* 0x000000010e0ca836 */ /* 0x000fc60000000000 */
[----:B------:R-:W-:-:S13]  /*2f70*/  ISETP.NE.AND P3, PT, R168, RZ, !P2 ;  /* 0x000000ffa800720c */ /* 0x000fda0005765270 */
[----:B------:R-:W-:-:S04]  /*2f80*/  @P3 IMAD.MOV R12, RZ, RZ, R14 ;  /* 0x000000ffff0c3224 */ /* 0x000fc800078e020e */
[----:B------:R-:W-:-:S07]  /*2f90*/  @!P2 IMAD.MOV.U32 R14, RZ, RZ, R12 ;  /* 0x000000ffff0ea224 */ /* 0x000fce00078e000c */
.L_x_159:
[----:B------:R-:W-:Y:S05]  /*2fa0*/  BSYNC.RECONVERGENT B2 ;  /* 0x0000000000027941 */ /* 0x000fea0003800200 */
.L_x_158:
        /* <DEDUP_REMOVED lines=40> */
[----:B------:R-:W-:Y:S01]  /*3230*/  IMAD.MOV.U32 R117, RZ, RZ, R174 ;  /* 0x000000ffff757224 */ /* 0x000fe200078e00ae */
[----:B------:R-:W-:Y:S01]  /*3240*/  MOV R174, R116 ;  /* 0x0000007400ae7202 */ /* 0x000fe20000000f00 */
[----:B------:R-:W-:-:S07]  /*3250*/  IMAD.MOV.U32 R116, RZ, RZ, RZ ;  /* 0x000000ffff747224 */ /* 0x000fce00078e00ff */
.L_x_156:
[----:B------:R-:W-:Y:S05]  /*3260*/  BSYNC.RECONVERGENT B1 ;  /* 0x0000000000017941 */ /* 0x000fea0003800200 */
.L_x_155:
[----:B------:R-:W-:Y:S01]  /*3270*/  I2FP.F32.U32 R117, R117 ;  /* 0x0000007500757245 */ /* 0x000fe20000201000 */
[----:B------:R-:W-:Y:S01]  /*3280*/  IMAD.U32 R121, R182, 0x10000, RZ ;  /* 0x00010000b6797824 */ /* 0x000fe200078e00ff */
[----:B------:R-:W-:Y:S01]  /*3290*/  ISETP.NE.AND P2, PT, R116, 0x1, PT ;  /* 0x000000017400780c */ /* 0x000fe20003f45270 */
[----:B------:R-:W-:Y:S01]  /*32a0*/  @P0 IMAD.U32 R190, R190, 0x10000, RZ ;  /* 0x00010000bebe0824 */ /* 0x000fe200078e00ff */
[----:B------:R-:W-:Y:S01]  /*32b0*/  LOP3.LUT R11, R11, 0xfffffffd, RZ, 0xc0, !PT ;  /* 0xfffffffd0b0b7812 */ /* 0x000fe200078ec0ff */
[----:B------:R-:W-:Y:S01]  /*32c0*/  FFMA.FTZ R117, R117, R184, 1.1641532182693481445e-10 ;  /* 0x2f00000075757423 */ /* 0x000fe200000100b8 */
[----:B------:R-:W-:Y:S01]  /*32d0*/  FMUL.FTZ R121, R121, R188 ;  /* 0x000000bc79797220 */ /* 0x000fe20000410000 */
[----:B------:R-:W-:Y:S01]  /*32e0*/  BSSY.RECONVERGENT B1, `(.L_x_160) ;  /* 0x000004b000017945 */ /* 0x000fe20003800200 */
[----:B------:R-:W-:Y:S02]  /*32f0*/  HFMA2 R120, -RZ, RZ, 0, 1.1920928955078125e-07 ;  /* 0x00000002ff787431 */ /* 0x000fe400000001ff */
        /* <DEDUP_REMOVED lines=11> */
[----:B------:R-:W-:Y:S01]  /*33b0*/  @!P2 IMAD.MOV.U32 R120, RZ, RZ, 0x3 ;  /* 0x00000003ff78a424 */ /* 0x000fe200078e00ff */
[----:B------:R-:W-:Y:S01]  /*33c0*/  @P2 IADD3 R120, PT, PT, R116, 0x1, RZ ;  /* 0x0000000174782810 */ /* 0x000fe20007ffe0ff */
[----:B------:R-:W-:Y:S02]  /*33d0*/  @!P2 IMAD.MOV.U32 R117, RZ, RZ, R162 ;  /* 0x000000ffff75a224 */ /* 0x000fe400078e00a2 */
[----:B------:R-:W-:Y:S01]  /*33e0*/  @P2 IMAD.MOV.U32 R117, RZ, RZ, R161 ;  /* 0x000000ffff752224 */ /* 0x000fe200078e00a1 */
[----:B------:R-:W-:Y:S06]  /*33f0*/  BRA `(.L_x_161) ;  /* 0x0000000000e47947 */ /* 0x000fec0003800000 */
.L_x_162:
        /* <DEDUP_REMOVED lines=8> */
[----:B------:R-:W-:Y:S01]  /*3480*/  @!P2 VIADD R12, R14, 0x1 ;  /* 0x000000010e0ca836 */ /* 0x000fe20000000000 */
[----:B------:R-:W-:Y:S02]  /*3490*/  @!P2 MOV R164, RZ ;  /* 0x000000ff00a4a202 */ /* 0x000fe40000000f00 */
[----:B------:R-:W-:-:S13]  /*34a0*/  ISETP.NE.AND P3, PT, R168, RZ, !P2 ;  /* 0x000000ffa800720c */ /* 0x000fda0005765270 */
[----:B------:R-:W-:-:S04]  /*34b0*/  @P3 IMAD.MOV R12, RZ, RZ, R14 ;  /* 0x000000ffff0c3224 */ /* 0x000fc800078e020e */
[----:B------:R-:W-:-:S07]  /*34c0*/  @!P2 IMAD.MOV.U32 R14, RZ, RZ, R12 ;  /* 0x000000ffff0ea224 */ /* 0x000fce00078e000c */
.L_x_164:
[----:B------:R-:W-:Y:S05]  /*34d0*/  BSYNC.RECONVERGENT B2 ;  /* 0x0000000000027941 */ /* 0x000fea0003800200 */
.L_x_163:
        /* <DEDUP_REMOVED lines=40> */
[----:B------:R-:W-:Y:S02]  /*3760*/  HFMA2 R120, -RZ, RZ, 0, 0 ;  /* 0x00000000ff787431 */ /* 0x000fe400000001ff */
[----:B------:R-:W-:Y:S02]  /*3770*/  IMAD.MOV.U32 R117, RZ, RZ, R174 ;  /* 0x000000ffff757224 */ /* 0x000fe400078e00ae */
[----:B------:R-:W-:-:S07]  /*3780*/  IMAD.MOV.U32 R174, RZ, RZ, R116 ;  /* 0x000000ffffae7224 */ /* 0x000fce00078e0074 */
.L_x_161:
[----:B------:R-:W-:Y:S05]  /*3790*/  BSYNC.RECONVERGENT B1 ;  /* 0x0000000000017941 */ /* 0x000fea0003800200 */
.L_x_160:
[----:B------:R-:W-:Y:S01]  /*37a0*/  I2FP.F32.U32 R117, R117 ;  /* 0x0000007500757245 */ /* 0x000fe20000201000 */
[----:B------:R-:W-:Y:S01]  /*37b0*/  IMAD.U32 R121, R118, 0x10000, RZ ;  /* 0x0001000076797824 */ /* 0x000fe200078e00ff */
[----:B------:R-:W-:Y:S01]  /*37c0*/  ISETP.NE.AND P3, PT, R120, 0x1, PT ;  /* 0x000000017800780c */ /* 0x000fe20003f65270 */
[----:B------:R-:W-:Y:S01]  /*37d0*/  @P0 IMAD.U32 R116, R110, 0x10000, RZ ;  /* 0x000100006e740824 */ /* 0x000fe200078e00ff */
[----:B------:R-:W-:Y:S01]  /*37e0*/  BSSY.RECONVERGENT B1, `(.L_x_165) ;  /* 0x000004d000017945 */ /* 0x000fe20003800200 */
[----:B------:R-:W-:Y:S01]  /*37f0*/  FFMA.FTZ R117, R117, R184, 1.1641532182693481445e-10 ;  /* 0x2f00000075757423 */ /* 0x000fe200000100b8 */
[----:B------:R-:W-:Y:S01]  /*3800*/  FMUL.FTZ R121, R121, R188 ;  /* 0x000000bc79797220 */ /* 0x000fe20000410000 */
[----:B------:R-:W-:-:S03]  /*3810*/  PRMT R118, R118, 0x7632, R118 ;  /* 0x0000763276767816 */ /* 0x000fc60000000076 */
[----:B------:R-:W-:Y:S02]  /*3820*/  FSETP.GTU.FTZ.AND P2, PT, R117, R186, PT ;  /* 0x000000ba7500720b */ /* 0x000fe40003f5c000 */
[----:B------:R-:W-:Y:S02]  /*3830*/  MOV R117, R12 ;  /* 0x0000000c00757202 */ /* 0x000fe40000000f00 */
[----:B------:R-:W-:Y:S02]  /*3840*/  FSEL R201, R121, RZ, !P2 ;  /* 0x000000ff79c97208 */ /* 0x000fe40005000000 */
[----:B------:R-:W-:-:S03]  /*3850*/  PLOP3.LUT P2, PT, P2, PT, PT, 0x8, 0x80 ;  /* 0x000000000080781c */ /* 0x000fc6000174e170 */
[----:B------:R-:W-:Y:S01]  /*3860*/  @P0 FADD.FTZ R201, R116, R201 ;  /* 0x000000c974c90221 */ /* 0x000fe20000010000 */
[----:B------:R-:W-:-:S04]  /*3870*/  IMAD.MOV.U32 R116, RZ, RZ, 0x2 ;  /* 0x00000002ff747424 */ /* 0x000fc800078e00ff */
[----:B------:R-:W-:Y:S01]  /*3880*/  F2FP.BF16.F32.PACK_AB R190, RZ, R201 ;  /* 0x000000c9ffbe723e */ /* 0x000fe200000010ff */
        /* <DEDUP_REMOVED lines=9> */
.L_x_167:
        /* <DEDUP_REMOVED lines=13> */
.L_x_169:
[----:B------:R-:W-:Y:S05]  /*39f0*/  BSYNC.RECONVERGENT B2 ;  /* 0x0000000000027941 */ /* 0x000fea0003800200 */
.L_x_168:
        /* <DEDUP_REMOVED lines=43> */
.L_x_166:
[----:B------:R-:W-:Y:S05]  /*3cb0*/  BSYNC.RECONVERGENT B1 ;  /* 0x0000000000017941 */ /* 0x000fea0003800200 */
.L_x_165:
[----:B------:R-:W-:Y:S01]  /*3cc0*/  I2FP.F32.U32 R117, R117 ;  /* 0x0000007500757245 */ /* 0x000fe20000201000 */
[----:B------:R-:W-:Y:S01]  /*3cd0*/  @P0 IMAD.U32 R192, R192, 0x10000, RZ ;  /* 0x00010000c0c00824 */ /* 0x000fe200078e00ff */
[----:B------:R-:W-:Y:S01]  /*3ce0*/  SHF.L.U32 R121, R118, 0x10, RZ ;  /* 0x0000001076797819 */ /* 0x000fe200000006ff */
[----:B------:R-:W-:Y:S01]  /*3cf0*/  BSSY.RECONVERGENT B1, `(.L_x_170) ;  /* 0x000004d000017945 */ /* 0x000fe20003800200 */
[----:B------:R-:W-:Y:S01]  /*3d00*/  ISETP.NE.AND P4, PT, R116, 0x1, PT ;  /* 0x000000017400780c */ /* 0x000fe20003f85270 */
[----:B------:R-:W-:Y:S01]  /*3d10*/  FFMA.FTZ R117, R117, R184, 1.1641532182693481445e-10 ;  /* 0x2f00000075757423 */ /* 0x000fe200000100b8 */
[----:B------:R-:W-:Y:S02]  /*3d20*/  IMAD.MOV.U32 R118, RZ, RZ, 0x2 ;  /* 0x00000002ff767424 */ /* 0x000fe400078e00ff */
[----:B------:R-:W-:Y:S02]  /*3d30*/  FMUL.FTZ R121, R121, R188 ;  /* 0x000000bc79797220 */ /* 0x000fe40000410000 */
[----:B------:R-:W-:Y:S01]  /*3d40*/  FSETP.GTU.FTZ.AND P3, PT, R117, R186, PT ;  /* 0x000000ba7500720b */ /* 0x000fe20003f7c000 */
[----:B------:R-:W-:-:S03]  /*3d50*/  IMAD.MOV.U32 R117, RZ, RZ, R12 ;  /* 0x000000ffff757224 */ /* 0x000fc600078e000c */
[----:B------:R-:W-:Y:S02]  /*3d60*/  FSEL R207, R121, RZ, !P3 ;  /* 0x000000ff79cf7208 */ /* 0x000fe40005800000 */
[----:B------:R-:W-:-:S03]  /*3d70*/  PLOP3.LUT P3, PT, P3, PT, PT, 0x8, 0x80 ;  /* 0x000000000080781c */ /* 0x000fc60001f6e170 */
[----:B------:R-:W-:-:S05]  /*3d80*/  @P0 FADD.FTZ R207, R192, R207 ;  /* 0x000000cfc0cf0221 */ /* 0x000fca0000010000 */
[----:B------:R-:W-:Y:S01]  /*3d90*/  F2FP.BF16.F32.PACK_AB R192, RZ, R207 ;  /* 0x000000cfffc0723e */ /* 0x000fe200000010ff */
        /* <DEDUP_REMOVED lines=9> */
.L_x_172:
        /* <DEDUP_REMOVED lines=13> */
.L_x_174:
[----:B------:R-:W-:Y:S05]  /*3f00*/  BSYNC.RECONVERGENT B2 ;  /* 0x0000000000027941 */ /* 0x000fea0003800200 */
.L_x_173:
[----:B------:R-:W-:Y:S01]  /*3f10*/  IMAD.WIDE.U32 R120, R168, -0x326172a9, RZ ;  /* 0xcd9e8d57a8787825 */ /* 0x000fe200078e00ff */
[----:B------:R-:W-:-:S03]  /*3f20*/  LOP3.LUT R116, R14, UR9, R161, 0x96, !PT ;  /* 0x000000090e747c12 */ /* 0x000fc6000f8e96a1 */
[----:B------:R-:W-:Y:S01]  /*3f30*/  IMAD.MOV.U32 R118, RZ, RZ, RZ ;  /* 0x000000ffff767224 */ /* 0x000fe200078e00ff */
        /* <DEDUP_REMOVED lines=37> */
[----:B------:R-:W-:Y:S02]  /*4190*/  LOP3.LUT R162, R120, UR35, R117, 0x96, !PT ;  /* 0x0000002378a27c12 */ /* 0x000fe4000f8e9675 */
[----:B------:R-:W-:Y:S01]  /*41a0*/  MOV R117, R174 ;  /* 0x000000ae00757202 */ /* 0x000fe20000000f00 */
[----:B------:R-:W-:-:S07]  /*41b0*/  IMAD.MOV.U32 R174, RZ, RZ, R116 ;  /* 0x000000ffffae7224 */ /* 0x000fce00078e0074 */
.L_x_171:
[----:B------:R-:W-:Y:S05]  /*41c0*/  BSYNC.RECONVERGENT B1 ;  /* 0x0000000000017941 */ /* 0x000fea0003800200 */
.L_x_170:
[----:B------:R-:W-:Y:S01]  /*41d0*/  I2FP.F32.U32 R117, R117 ;  /* 0x0000007500757245 */ /* 0x000fe20000201000 */
[----:B------:R-:W-:Y:S01]  /*41e0*/  IMAD.U32 R121, R119, 0x10000, RZ ;  /* 0x0001000077797824 */ /* 0x000fe200078e00ff */
[----:B------:R-:W-:Y:S01]  /*41f0*/  ISETP.NE.AND P5, PT, R118, 0x1, PT ;  /* 0x000000017600780c */ /* 0x000fe20003fa5270 */
[----:B------:R-:W-:Y:S01]  /*4200*/  BSSY.RECONVERGENT B1, `(.L_x_175) ;  /* 0x000004e000017945 */ /* 0x000fe20003800200 */
[----:B------:R-:W-:Y:S01]  /*4210*/  @P0 SHF.L.U32 R116, R111, 0x10, RZ ;  /* 0x000000106f740819 */ /* 0x000fe200000006ff */
[----:B------:R-:W-:Y:S01]  /*4220*/  FFMA.FTZ R117, R117, R184, 1.1641532182693481445e-10 ;  /* 0x2f00000075757423 */ /* 0x000fe200000100b8 */
[----:B------:R-:W-:Y:S01]  /*4230*/  FMUL.FTZ R121, R121, R188 ;  /* 0x000000bc79797220 */ /* 0x000fe20000410000 */
[----:B------:R-:W-:Y:S01]  /*4240*/  PRMT R196, R119, 0x7632, R196 ;  /* 0x0000763277c47816 */ /* 0x000fe200000000c4 */
[----:B------:R-:W-:Y:S02]  /*4250*/  IMAD.MOV.U32 R160, RZ, RZ, 0x2 ;  /* 0x00000002ffa07424 */ /* 0x000fe400078e00ff */
        /* <DEDUP_REMOVED lines=15> */
.L_x_177:
        /* <DEDUP_REMOVED lines=13> */
.L_x_179:
[----:B------:R-:W-:Y:S05]  /*4420*/  BSYNC.RECONVERGENT B2 ;  /* 0x0000000000027941 */ /* 0x000fea0003800200 */
.L_x_178:
        /* <DEDUP_REMOVED lines=42> */
[----:B------:R-:W-:-:S07]  /*46d0*/  MOV R174, R116 ;  /* 0x0000007400ae7202 */ /* 0x000fce0000000f00 */
.L_x_176:
[----:B------:R-:W-:Y:S05]  /*46e0*/  BSYNC.RECONVERGENT B1 ;  /* 0x0000000000017941 */ /* 0x000fea0003800200 */
.L_x_175:
[----:B------:R-:W-:Y:S01]  /*46f0*/  I2FP.F32.U32 R117, R117 ;  /* 0x0000007500757245 */ /* 0x000fe20000201000 */
[----:B------:R-:W-:Y:S01]  /*4700*/  IMAD.U32 R119, R196, 0x10000, RZ ;  /* 0x00010000c4777824 */ /* 0x000fe200078e00ff */
[----:B------:R-:W-:Y:S02]  /*4710*/  @P0 PRMT R116, R111, 0x7632, R116 ;  /* 0x000076326f740816 */ /* 0x000fe40000000074 */
[----:B------:R-:W-:Y:S01]  /*4720*/  PRMT R118, R190, 0x5410, R192 ;  /* 0x00005410be767816 */ /* 0x000fe200000000c0 */
[----:B------:R-:W-:Y:S01]  /*4730*/  FFMA.FTZ R117, R117, R184, 1.1641532182693481445e-10 ;  /* 0x2f00000075757423 */ /* 0x000fe200000100b8 */
[----:B------:R-:W-:Y:S01]  /*4740*/  FMUL.FTZ R119, R119, R188 ;  /* 0x000000bc77777220 */ /* 0x000fe20000410000 */
[----:B------:R-:W-:-:S03]  /*4750*/  @P0 IMAD.U32 R116, R116, 0x10000, RZ ;  /* 0x0001000074740824 */ /* 0x000fc600078e00ff */
[----:B------:R-:W-:Y:S02]  /*4760*/  FSETP.GTU.FTZ.AND P5, PT, R117, R186, PT ;  /* 0x000000ba7500720b */ /* 0x000fe40003fbc000 */
[----:B------:R-:W-:Y:S02]  /*4770*/  PRMT R117, R180, 0x5410, R182 ;  /* 0x00005410b4757816 */ /* 0x000fe400000000b6 */
[----:B------:R-:W-:Y:S02]  /*4780*/  FSEL R221, R119, RZ, !P5 ;  /* 0x000000ff77dd7208 */ /* 0x000fe40006800000 */
[----:B------:R-:W-:-:S03]  /*4790*/  PLOP3.LUT P5, PT, P5, PT, PT, 0x8, 0x80 ;  /* 0x000000000080781c */ /* 0x000fc60002fae170 */
[----:B------:R-:W-:Y:S01]  /*47a0*/  @P0 FADD.FTZ R221, R116, R221 ;  /* 0x000000dd74dd0221 */ /* 0x000fe20000010000 */
[----:B------:R-:W-:-:S04]  /*47b0*/  PRMT R116, R176, 0x5410, R178 ;  /* 0x00005410b0747816 */ /* 0x000fc800000000b2 */
[----:B------:R-:W-:-:S04]  /*47c0*/  F2FP.BF16.F32.PACK_AB R119, RZ, R221 ;  /* 0x000000ddff77723e */ /* 0x000fc800000010ff */
[----:B------:R-:W-:Y:S01]  /*47d0*/  PRMT R119, R194, 0x5410, R119 ;  /* 0x00005410c2777816 */ /* 0x000fe20000000077 */
[----:B------:R-:W-:Y:S06]  /*47e0*/  BRA `(.L_x_180) ;  /* 0x0000005000907947 */ /* 0x000fec0003800000 */
.L_x_139:
[----:B------:R-:W-:Y:S01]  /*47f0*/  ISETP.NE.AND P2, PT, R160, 0x1, PT ;  /* 0x00000001a000780c */ /* 0x000fe20003f45270 */
[----:B------:R-:W-:Y:S01]  /*4800*/  BSSY.RECONVERGENT B1, `(.L_x_181) ;  /* 0x0000047000017945 */ /* 0x000fe20003800200 */
[----:B------:R-:W-:Y:S02]  /*4810*/  HFMA2 R6, -RZ, RZ, 0, 1.1920928955078125e-07 ;  /* 0x00000002ff067431 */ /* 0x000fe400000001ff */
[----:B------:R-:W-:Y:S02]  /*4820*/  IMAD.MOV.U32 R2, RZ, RZ, R12 ;  /* 0x000000ffff027224 */ /* 0x000fe400078e000c */
[----:B------:R-:W-:-:S07]  /*4830*/  IMAD.MOV.U32 R174, RZ, RZ, R176 ;  /* 0x000000ffffae7224 */ /* 0x000fce00078e00b0 */
[----:B------:R-:W-:Y:S05]  /*4840*/  @!P2 BRA `(.L_x_182) ;  /* 0x000000040008a947 */ /* 0x000fea0003800000 */
[----:B------:R-:W-:-:S13]  /*4850*/  ISETP.NE.AND P2, PT, R160, 0x3, PT ;  /* 0x00000003a000780c */ /* 0x000fda0003f45270 */
[----:B------:R-:W-:Y:S05]  /*4860*/  @!P2 BRA `(.L_x_183) ;  /* 0x000000000020a947 */ /* 0x000fea0003800000 */
[----:B------:R-:W-:-:S13]  /*4870*/  ISETP.NE.AND P2, PT, R160, 0x2, PT ;  /* 0x00000002a000780c */ /* 0x000fda0003f45270 */
[----:B------:R-:W-:Y:S01]  /*4880*/  @!P2 IMAD.MOV.U32 R6, RZ, RZ, 0x3 ;  /* 0x00000003ff06a424 */ /* 0x000fe200078e00ff */
[----:B------:R-:W-:Y:S01]  /*4890*/  @!P2 MOV R174, R176 ;  /* 0x000000b000aea202 */ /* 0x000fe20000000f00 */
[----:B------:R-:W-:Y:S01]  /*48a0*/  @!P2 IMAD.MOV.U32 R2, RZ, RZ, R162 ;  /* 0x000000ffff02a224 */ /* 0x000fe200078e00a2 */
[----:B------:R-:W-:Y:S01]  /*48b0*/  @P2 MOV R2, R161 ;  /* 0x000000a100022202 */ /* 0x000fe20000000f00 */
[----:B------:R-:W-:Y:S02]  /*48c0*/  @P2 VIADD R6, R160, 0x1 ;  /* 0x00000001a0062836 */ /* 0x000fe40000000000 */
[----:B------:R-:W-:Y:S01]  /*48d0*/  @P2 IMAD.MOV.U32 R174, RZ, RZ, R176 ;  /* 0x000000ffffae2224 */ /* 0x000fe200078e00b0 */
[----:B------:R-:W-:Y:S06]  /*48e0*/  BRA `(.L_x_182) ;  /* 0x0000000000e07947 */ /* 0x000fec0003800000 */
.L_x_183:
        /* <DEDUP_REMOVED lines=13> */
.L_x_185:
[----:B------:R-:W-:Y:S05]  /*49c0*/  BSYNC.RECONVERGENT B2 ;  /* 0x0000000000027941 */ /* 0x000fea0003800200 */
.L_x_184:
[----:B------:R-:W-:Y:S01]  /*49d0*/  IMAD.WIDE.U32 R8, R168, -0x326172a9, RZ ;  /* 0xcd9e8d57a8087825 */ /* 0x000fe200078e00ff */
[----:B------:R-:W-:-:S03]  /*49e0*/  LOP3.LUT R6, R14, UR9, R121, 0x96, !PT ;  /* 0x000000090e067c12 */ /* 0x000fc6000f8e9679 */
[----:B------:R-:W-:Y:S01]  /*49f0*/  IMAD.MOV.U32 R2, RZ, RZ, R176 ;  /* 0x000000ffff027224 */ /* 0x000fe200078e00b0 */
        /* <DEDUP_REMOVED lines=36> */
[----:B------:R-:W-:Y:S01]  /*4c40*/  MOV R174, R6 ;  /* 0x0000000600ae7202 */ /* 0x000fe20000000f00 */
[----:B------:R-:W-:Y:S01]  /*4c50*/  IMAD.MOV.U32 R6, RZ, RZ, RZ ;  /* 0x000000ffff067224 */ /* 0x000fe200078e00ff */
[----:B------:R-:W-:-:S07]  /*4c60*/  LOP3.LUT R162, R8, UR35, R7, 0x96, !PT ;  /* 0x0000002308a27c12 */ /* 0x000fce000f8e9607 */
.L_x_182:
[----:B------:R-:W-:Y:S05]  /*4c70*/  BSYNC.RECONVERGENT B1 ;  /* 0x0000000000017941 */ /* 0x000fea0003800200 */
.L_x_181:
[----:B------:R-:W0:Y:S01]  /*4c80*/  LDC R0, c[0x0][0x404] ;  /* 0x00010100ff007b82 */ /* 0x000e220000000800 */
[----:B------:R-:W-:Y:S01]  /*4c90*/  I2FP.F32.U32 R7, R2 ;  /* 0x0000000200077245 */ /* 0x000fe20000201000 */
[----:B------:R-:W-:Y:S01]  /*4ca0*/  IMAD.MOV.U32 R188, RZ, RZ, 0x2f800000 ;  /* 0x2f800000ffbc7424 */ /* 0x000fe200078e00ff */
[----:B------:R-:W-:Y:S01]  /*4cb0*/  ISETP.NE.AND P3, PT, R6, 0x1, PT ;  /* 0x000000010600780c */ /* 0x000fe20003f65270 */
[----:B------:R-:W-:Y:S01]  /*4cc0*/  BSSY.RECONVERGENT B1, `(.L_x_186) ;  /* 0x000004e000017945 */ /* 0x000fe20003800200 */
[C---:B-----5:R-:W-:Y:S01]  /*4cd0*/  SHF.L.U32 R9, R116.reuse, 0x10, RZ ;  /* 0x0000001074097819 */ /* 0x060fe200000006ff */
[----:B------:R-:W-:Y:S01]  /*4ce0*/  FFMA.FTZ R7, R7, R188, 1.1641532182693481445e-10 ;  /* 0x2f00000007077423 */ /* 0x000fe200000100bc */
[----:B------:R-:W-:Y:S01]  /*4cf0*/  LOP3.LUT R11, R11, 0xffffffef, RZ, 0xc0, !PT ;  /* 0xffffffef0b0b7812 */ /* 0x000fe200078ec0ff */
[----:B------:R-:W1:Y:S01]  /*4d00*/  LDC R186, c[0x0][0x408] ;  /* 0x00010200ffba7b82 */ /* 0x000e620000000800 */
[----:B------:R-:W-:Y:S01]  /*4d10*/  PRMT R116, R116, 0x7632, R116 ;  /* 0x0000763274747816 */ /* 0x000fe20000000074 */
[----:B------:R-:W-:-:S02]  /*4d20*/  IMAD.MOV.U32 R8, RZ, RZ, 0x2 ;  /* 0x00000002ff087424 */ /* 0x000fc400078e00ff */
[----:B------:R-:W-:Y:S01]  /*4d30*/  IMAD.MOV.U32 R4, RZ, RZ, R12 ;  /* 0x000000ffff047224 */ /* 0x000fe200078e000c */
[----:B0-----:R-:W-:-:S04]  /*4d40*/  FSETP.GTU.FTZ.AND P2, PT, R7, R0, PT ;  /* 0x000000000700720b */ /* 0x001fc80003f5c000 */
[----:B------:R-:W-:Y:S01]  /*4d50*/  PLOP3.LUT P4, PT, P2, PT, PT, 0x8, 0x80 ;  /* 0x000000000080781c */ /* 0x000fe2000178e170 */
[----:B-1----:R-:W-:-:S05]  /*4d60*/  FMUL.FTZ R2, R9, R186 ;  /* 0x000000ba09027220 */ /* 0x002fca0000410000 */
[----:B------:R-:W-:-:S07]  /*4d70*/  FSEL R2, R2, RZ, !P2 ;  /* 0x000000ff02027208 */ /* 0x000fce0005000000 */
        /* <DEDUP_REMOVED lines=10> */
.L_x_188:
        /* <DEDUP_REMOVED lines=13> */
.L_x_190:
[----:B------:R-:W-:Y:S05]  /*4ef0*/  BSYNC.RECONVERGENT B2 ;  /* 0x0000000000027941 */ /* 0x000fea0003800200 */
.L_x_189:
        /* <DEDUP_REMOVED lines=41> */
[----:B------:R-:W-:-:S07]  /*5190*/  HFMA2 R8, -RZ, RZ, 0, 0 ;  /* 0x00000000ff087431 */ /* 0x000fce00000001ff */
.L_x_187:
[----:B------:R-:W-:Y:S05]  /*51a0*/  BSYNC.RECONVERGENT B1 ;  /* 0x0000000000017941 */ /* 0x000fea0003800200 */
.L_x_186:
[----:B------:R-:W-:Y:S01]  /*51b0*/  I2FP.F32.U32 R7, R4 ;  /* 0x0000000400077245 */ /* 0x000fe20000201000 */
[----:B------:R-:W-:Y:S01]  /*51c0*/  IMAD.U32 R9, R112, 0x10000, RZ ;  /* 0x0001000070097824 */ /* 0x000fe200078e00ff */
[----:B------:R-:W-:Y:S01]  /*51d0*/  ISETP.NE.AND P3, PT, R8, 0x1, PT ;  /* 0x000000010800780c */ /* 0x000fe20003f65270 */
[----:B------:R-:W-:Y:S01]  /*51e0*/  @P0 IMAD.U32 R13, R108, 0x10000, RZ ;  /* 0x000100006c0d0824 */ /* 0x000fe200078e00ff */
[----:B------:R-:W-:Y:S01]  /*51f0*/  BSSY.RECONVERGENT B1, `(.L_x_191) ;  /* 0x000004e000017945 */ /* 0x000fe20003800200 */
[----:B------:R-:W-:Y:S01]  /*5200*/  FFMA.FTZ R7, R7, R188, 1.1641532182693481445e-10 ;  /* 0x2f00000007077423 */ /* 0x000fe200000100bc */
[----:B------:R-:W-:Y:S01]  /*5210*/  FMUL.FTZ R9, R9, R186 ;  /* 0x000000ba09097220 */ /* 0x000fe20000410000 */
[----:B------:R-:W-:-:S03]  /*5220*/  MOV R6, 0x2 ;  /* 0x0000000200067802 */ /* 0x000fc60000000f00 */
[----:B------:R-:W-:-:S04]  /*5230*/  FSETP.GTU.FTZ.AND P2, PT, R7, R0, PT ;  /* 0x000000000700720b */ /* 0x000fc80003f5c000 */
[----:B------:R-:W-:Y:S02]  /*5240*/  FSEL R9, R9, RZ, !P2 ;  /* 0x000000ff09097208 */ /* 0x000fe40005000000 */
[----:B------:R-:W-:-:S03]  /*5250*/  SEL R10, RZ, 0x1, P2 ;  /* 0x00000001ff0a7807 */ /* 0x000fc60001000000 */
[----:B------:R-:W-:-:S04]  /*5260*/  FADD.FTZ R2, R2, R9 ;  /* 0x0000000902027221 */ /* 0x000fc80000010000 */
[--C-:B------:R-:W-:Y:S01]  /*5270*/  @P0 FADD.FTZ R13, R13, R2.reuse ;  /* 0x000000020d0d0221 */ /* 0x100fe20000010000 */
[----:B------:R-:W-:Y:S02]  /*5280*/  @!P0 IMAD.MOV.U32 R13, RZ, RZ, R2 ;  /* 0x000000ffff0d8224 */ /* 0x000fe400078e0002 */
[----:B------:R-:W-:-:S03]  /*5290*/  IMAD.MOV.U32 R2, RZ, RZ, R12 ;  /* 0x000000ffff027224 */ /* 0x000fc600078e000c */
[----:B------:R-:W-:Y:S01]  /*52a0*/  F2FP.BF16.F32.PACK_AB R176, RZ, R13 ;  /* 0x0000000dffb0723e */ /* 0x000fe200000010ff */
        /* <DEDUP_REMOVED lines=9> */
.L_x_193:
        /* <DEDUP_REMOVED lines=13> */
.L_x_195:
[----:B------:R-:W-:Y:S05]  /*5410*/  BSYNC.RECONVERGENT B2 ;  /* 0x0000000000027941 */ /* 0x000fea0003800200 */
.L_x_194:
        /* <DEDUP_REMOVED lines=39> */
[----:B------:R-:W-:Y:S02]  /*5690*/  IMAD.MOV.U32 R174, RZ, RZ, R6 ;  /* 0x000000ffffae7224 */ /* 0x000fe400078e0006 */
[----:B------:R-:W-:Y:S02]  /*56a0*/  HFMA2 R6, -RZ, RZ, 0, 0 ;  /* 0x00000000ff067431 */ /* 0x000fe400000001ff */
[----:B------:R-:W-:Y:S01]  /*56b0*/  IMAD.MOV.U32 R12, RZ, RZ, R120 ;  /* 0x000000ffff0c7224 */ /* 0x000fe200078e0078 */
[----:B------:R-:W-:-:S07]  /*56c0*/  LOP3.LUT R162, R8, UR35, R7, 0x96, !PT ;  /* 0x0000002308a27c12 */ /* 0x000fce000f8e9607 */
.L_x_192:
[----:B------:R-:W-:Y:S05]  /*56d0*/  BSYNC.RECONVERGENT B1 ;  /* 0x0000000000017941 */ /* 0x000fea0003800200 */
.L_x_191:
[----:B------:R-:W-:Y:S01]  /*56e0*/  I2FP.F32.U32 R7, R2 ;  /* 0x0000000200077245 */ /* 0x000fe20000201000 */
[----:B------:R-:W-:Y:S01]  /*56f0*/  IMAD.U32 R9, R116, 0x10000, RZ ;  /* 0x0001000074097824 */ /* 0x000fe200078e00ff */
[----:B------:R-:W-:Y:S01]  /*5700*/  ISETP.NE.AND P3, PT, R6, 0x1, PT ;  /* 0x000000010600780c */ /* 0x000fe20003f65270 */
[----:B------:R-:W-:Y:S01]  /*5710*/  BSSY.RECONVERGENT B1, `(.L_x_196) ;  /* 0x000004c000017945 */ /* 0x000fe20003800200 */
[----:B------:R-:W-:Y:S01]  /*5720*/  LOP3.LUT R11, R11, 0xfffffff7, RZ, 0xc0, !PT ;  /* 0xfffffff70b0b7812 */ /* 0x000fe200078ec0ff */
[----:B------:R-:W-:Y:S01]  /*5730*/  FFMA.FTZ R7, R7, R188, 1.1641532182693481445e-10 ;  /* 0x2f00000007077423 */ /* 0x000fe200000100bc */
[----:B------:R-:W-:Y:S01]  /*5740*/  FMUL.FTZ R2, R9, R186 ;  /* 0x000000ba09027220 */ /* 0x000fe20000410000 */
[----:B------:R-:W-:Y:S02]  /*5750*/  IMAD.MOV.U32 R8, RZ, RZ, 0x2 ;  /* 0x00000002ff087424 */ /* 0x000fe400078e00ff */
[----:B------:R-:W-:Y:S01]  /*5760*/  IMAD.MOV.U32 R4, RZ, RZ, R12 ;  /* 0x000000ffff047224 */ /* 0x000fe200078e000c */
[----:B------:R-:W-:-:S04]  /*5770*/  FSETP.GTU.FTZ.AND P2, PT, R7, R0, PT ;  /* 0x000000000700720b */ /* 0x000fc80003f5c000 */
[----:B------:R-:W-:Y:S02]  /*5780*/  PLOP3.LUT P4, PT, P2, PT, PT, 0x8, 0x80 ;  /* 0x000000000080781c */ /* 0x000fe4000178e170 */
[----:B------:R-:W-:-:S11]  /*5790*/  FSEL R2, R2, RZ, !P2 ;  /* 0x000000ff02027208 */ /* 0x000fd60005000000 */
        /* <DEDUP_REMOVED lines=10> */
.L_x_198:
        /* <DEDUP_REMOVED lines=13> */
.L_x_200:
[----:B------:R-:W-:Y:S05]  /*5910*/  BSYNC.RECONVERGENT B2 ;  /* 0x0000000000027941 */ /* 0x000fea0003800200 */
.L_x_199:
        /* <DEDUP_REMOVED lines=43> */
.L_x_197:
[----:B------:R-:W-:Y:S05]  /*5bd0*/  BSYNC.RECONVERGENT B1 ;  /* 0x0000000000017941 */ /* 0x000fea0003800200 */
.L_x_196:
[----:B------:R-:W-:Y:S01]  /*5be0*/  I2FP.F32.U32 R7, R4 ;  /* 0x0000000400077245 */ /* 0x000fe20000201000 */
[----:B------:R-:W-:Y:S01]  /*5bf0*/  BSSY.RECONVERGENT B1, `(.L_x_201) ;  /* 0x0000052000017945 */ /* 0x000fe20003800200 */
[----:B------:R-:W-:Y:S01]  /*5c00*/  PRMT R4, R112, 0x7632, R4 ;  /* 0x0000763270047816 */ /* 0x000fe20000000004 */
[----:B------:R-:W-:Y:S01]  /*5c10*/  IMAD.MOV.U32 R6, RZ, RZ, 0x2 ;  /* 0x00000002ff067424 */ /* 0x000fe200078e00ff */
[----:B------:R-:W-:Y:S01]  /*5c20*/  ISETP.NE.AND P3, PT, R8, 0x1, PT ;  /* 0x000000010800780c */ /* 0x000fe20003f65270 */
[----:B------:R-:W-:Y:S01]  /*5c30*/  FFMA.FTZ R7, R7, R188, 1.1641532182693481445e-10 ;  /* 0x2f00000007077423 */ /* 0x000fe200000100bc */
[----:B------:R-:W-:Y:S01]  /*5c40*/  @P0 SHF.L.U32 R187, R178, 0x10, RZ ;  /* 0x00000010b2bb0819 */ /* 0x000fe200000006ff */
[----:B------:R-:W-:-:S03]  /*5c50*/  IMAD.U32 R9, R4, 0x10000, RZ ;  /* 0x0001000004097824 */ /* 0x000fc600078e00ff */
[----:B------:R-:W-:Y:S01]  /*5c60*/  FSETP.GTU.FTZ.AND P2, PT, R7, R0, PT ;  /* 0x000000000700720b */ /* 0x000fe20003f5c000 */
[----:B------:R-:W-:-:S05]  /*5c70*/  FMUL.FTZ R9, R9, R186 ;  /* 0x000000ba09097220 */ /* 0x000fca0000410000 */
[----:B------:R-:W-:-:S05]  /*5c80*/  FSEL R9, R9, RZ, !P2 ;  /* 0x000000ff09097208 */ /* 0x000fca0005000000 */
[----:B------:R-:W-:Y:S01]  /*5c90*/  FADD.FTZ R2, R2, R9 ;  /* 0x0000000902027221 */ /* 0x000fe20000010000 */
[----:B------:R-:W-:-:S03]  /*5ca0*/  SEL R9, RZ, 0x1, P2 ;  /* 0x00000001ff097807 */ /* 0x000fc60001000000 */
        /* <DEDUP_REMOVED lines=13> */
.L_x_203:
        /* <DEDUP_REMOVED lines=13> */
.L_x_205:
[----:B------:R-:W-:Y:S05]  /*5e50*/  BSYNC.RECONVERGENT B2 ;  /* 0x0000000000027941 */ /* 0x000fea0003800200 */
.L_x_204:
        /* <DEDUP_REMOVED lines=43> */
.L_x_202:
[----:B------:R-:W-:Y:S05]  /*6110*/  BSYNC.RECONVERGENT B1 ;  /* 0x0000000000017941 */ /* 0x000fea0003800200 */
.L_x_201:
[----:B------:R-:W-:Y:S01]  /*6120*/  I2FP.F32.U32 R7, R2 ;  /* 0x0000000200077245 */ /* 0x000fe20000201000 */
[----:B------:R-:W-:Y:S01]  /*6130*/  IMAD.U32 R121, R117, 0x10000, RZ ;  /* 0x0001000075797824 */ /* 0x000fe200078e00ff */
[----:B------:R-:W-:Y:S01]  /*6140*/  ISETP.NE.AND P3, PT, R6, 0x1, PT ;  /* 0x000000010600780c */ /* 0x000fe20003f65270 */
[----:B------:R-:W-:Y:S01]  /*6150*/  BSSY.RECONVERGENT B1, `(.L_x_206) ;  /* 0x000004d000017945 */ /* 0x000fe20003800200 */
[----:B------:R-:W-:Y:S01]  /*6160*/  LOP3.LUT R11, R11, 0xfffffffb, RZ, 0xc0, !PT ;  /* 0xfffffffb0b0b7812 */ /* 0x000fe200078ec0ff */
[----:B------:R-:W-:Y:S01]  /*6170*/  FFMA.FTZ R7, R7, R188, 1.1641532182693481445e-10 ;  /* 0x2f00000007077423 */ /* 0x000fe200000100bc */
[----:B------:R-:W-:Y:S01]  /*6180*/  FMUL.FTZ R4, R121, R186 ;  /* 0x000000ba79047220 */ /* 0x000fe20000410000 */
[----:B------:R-:W-:Y:S01]  /*6190*/  HFMA2 R116, -RZ, RZ, 0, 1.1920928955078125e-07 ;  /* 0x00000002ff747431 */ /* 0x000fe200000001ff */
[----:B------:R-:W-:Y:S02]  /*61a0*/  PRMT R2, R117, 0x7632, R2 ;  /* 0x0000763275027816 */ /* 0x000fe40000000002 */
[----:B------:R-:W-:Y:S01]  /*61b0*/  FSETP.GTU.FTZ.AND P2, PT, R7, R0, PT ;  /* 0x000000000700720b */ /* 0x000fe20003f5c000 */
[----:B------:R-:W-:-:S03]  /*61c0*/  IMAD.MOV.U32 R7, RZ, RZ, R12 ;  /* 0x000000ffff077224 */ /* 0x000fc600078e000c */
[----:B------:R-:W-:Y:S02]  /*61d0*/  PLOP3.LUT P4, PT, P2, PT, PT, 0x8, 0x80 ;  /* 0x000000000080781c */ /* 0x000fe4000178e170 */
[----:B------:R-:W-:-:S11]  /*61e0*/  FSEL R4, R4, RZ, !P2 ;  /* 0x000000ff04047208 */ /* 0x000fd60005000000 */
        /* <DEDUP_REMOVED lines=10> */
.L_x_208:
        /* <DEDUP_REMOVED lines=13> */
.L_x_210:
[----:B------:R-:W-:Y:S05]  /*6360*/  BSYNC.RECONVERGENT B2 ;  /* 0x0000000000027941 */ /* 0x000fea0003800200 */
.L_x_209:
        /* <DEDUP_REMOVED lines=43> */
.L_x_207:
[----:B------:R-:W-:Y:S05]  /*6620*/  BSYNC.RECONVERGENT B1 ;  /* 0x0000000000017941 */ /* 0x000fea0003800200 */
.L_x_206:
        /* <DEDUP_REMOVED lines=25> */
.L_x_213:
        /* <DEDUP_REMOVED lines=13> */
.L_x_215:
[----:B------:R-:W-:Y:S05]  /*6890*/  BSYNC.RECONVERGENT B2 ;  /* 0x0000000000027941 */ /* 0x000fea0003800200 */
.L_x_214:
        /* <DEDUP_REMOVED lines=43> */
.L_x_212:
[----:B------:R-:W-:Y:S05]  /*6b50*/  BSYNC.RECONVERGENT B1 ;  /* 0x0000000000017941 */ /* 0x000fea0003800200 */
.L_x_211:
        /* <DEDUP_REMOVED lines=10> */
[----:B------:R-:W-:Y:S02]  /*6c00*/  FSEL R2, R2, RZ, !P3 ;  /* 0x000000ff02027208 */ /* 0x000fe40005800000 */
[----:B------:R-:W-:-:S13]  /*6c10*/  PLOP3.LUT P3, PT, P3, PT, PT, 0x8, 0x80 ;  /* 0x000000000080781c */ /* 0x000fda0001f6e170 */
        /* <DEDUP_REMOVED lines=10> */
.L_x_218:
        /* <DEDUP_REMOVED lines=13> */
.L_x_220:
[----:B------:R-:W-:Y:S05]  /*6d90*/  BSYNC.RECONVERGENT B2 ;  /* 0x0000000000027941 */ /* 0x000fea0003800200 */
.L_x_219:
        /* <DEDUP_REMOVED lines=43> */
.L_x_217:
[----:B------:R-:W-:Y:S05]  /*7050*/  BSYNC.RECONVERGENT B1 ;  /* 0x0000000000017941 */ /* 0x000fea0003800200 */
.L_x_216:
[----:B------:R-:W-:Y:S01]  /*7060*/  I2FP.F32.U32 R7, R4 ;  /* 0x0000000400077245 */ /* 0x000fe20000201000 */
[----:B------:R-:W-:Y:S01]  /*7070*/  BSSY.RECONVERGENT B1, `(.L_x_221) ;  /* 0x0000052000017945 */ /* 0x000fe20003800200 */
[----:B------:R-:W-:Y:S01]  /*7080*/  PRMT R4, R113, 0x7632, R4 ;  /* 0x0000763271047816 */ /* 0x000fe20000000004 */
[----:B------:R-:W-:Y:S01]  /*7090*/  IMAD.MOV.U32 R6, RZ, RZ, 0x2 ;  /* 0x00000002ff067424 */ /* 0x000fe200078e00ff */
[----:B------:R-:W-:Y:S01]  /*70a0*/  @P0 SHF.L.U32 R203, R190, 0x10, RZ ;  /* 0x00000010becb0819 */ /* 0x000fe200000006ff */
[----:B------:R-:W-:Y:S02]  /*70b0*/  FFMA.FTZ R7, R7, R188, 1.1641532182693481445e-10 ;  /* 0x2f00000007077423 */ /* 0x000fe400000100bc */
[----:B------:R-:W-:-:S03]  /*70c0*/  IMAD.U32 R117, R4, 0x10000, RZ ;  /* 0x0001000004757824 */ /* 0x000fc600078e00ff */
[----:B------:R-:W-:Y:S01]  /*70d0*/  FSETP.GTU.FTZ.AND P2, PT, R7, R0, PT ;  /* 0x000000000700720b */ /* 0x000fe20003f5c000 */
[----:B------:R-:W-:-:S03]  /*70e0*/  FMUL.FTZ R117, R117, R186 ;  /* 0x000000ba75757220 */ /* 0x000fc60000410000 */
[----:B------:R-:W-:Y:S02]  /*70f0*/  SEL R7, RZ, 0x1, P2 ;  /* 0x00000001ff077807 */ /* 0x000fe40001000000 */
[----:B------:R-:W-:Y:S02]  /*7100*/  FSEL R117, R117, RZ, !P2 ;  /* 0x000000ff75757208 */ /* 0x000fe40005000000 */
[----:B------:R-:W-:-:S03]  /*7110*/  ISETP.NE.AND P2, PT, R116, 0x1, PT ;  /* 0x000000017400780c */ /* 0x000fc60003f45270 */
        /* <DEDUP_REMOVED lines=14> */
.L_x_223:
        /* <DEDUP_REMOVED lines=13> */
.L_x_225:
[----:B------:R-:W-:Y:S05]  /*72d0*/  BSYNC.RECONVERGENT B2 ;  /* 0x0000000000027941 */ /* 0x000fea0003800200 */
.L_x_224:
[----:B------:R-:W-:Y:S01]  /*72e0*/  IMAD.WIDE.U32 R120, R168, -0x326172a9, RZ ;  /* 0xcd9e8d57a8787825 */ /* 0x000fe200078e00ff */
[----:B------:R-:W-:Y:S02]  /*72f0*/  LOP3.LUT R116, R14, UR9, R161, 0x96, !PT ;  /* 0x000000090e747c12 */ /* 0x000fe4000f8e96a1 */
[----:B------:R-:W-:Y:S01]  /*7300*/  MOV R2, R174 ;  /* 0x000000ae00027202 */ /* 0x000fe20000000f00 */
        /* <DEDUP_REMOVED lines=39> */
[----:B------:R-:W-:-:S07]  /*7580*/  IMAD.MOV.U32 R174, RZ, RZ, R116 ;  /* 0x000000ffffae7224 */ /* 0x000fce00078e0074 */
.L_x_222:
[----:B------:R-:W-:Y:S05]  /*7590*/  BSYNC.RECONVERGENT B1 ;  /* 0x0000000000017941 */ /* 0x000fea0003800200 */
.L_x_221:
[----:B------:R-:W-:Y:S01]  /*75a0*/  I2FP.F32.U32 R117, R2 ;  /* 0x0000000200757245 */ /* 0x000fe20000201000 */
[----:B------:R-:W-:Y:S01]  /*75b0*/  IMAD.U32 R121, R118, 0x10000, RZ ;  /* 0x0001000076797824 */ /* 0x000fe200078e00ff */
[----:B------:R-:W-:Y:S01]  /*75c0*/  ISETP.NE.AND P3, PT, R6, 0x1, PT ;  /* 0x000000010600780c */ /* 0x000fe20003f65270 */
[----:B------:R-:W-:Y:S01]  /*75d0*/  BSSY.RECONVERGENT B1, `(.L_x_226) ;  /* 0x000004b000017945 */ /* 0x000fe20003800200 */
[----:B------:R-:W-:Y:S02]  /*75e0*/  HFMA2 R116, -RZ, RZ, 0, 1.1920928955078125e-07 ;  /* 0x00000002ff747431 */ /* 0x000fe400000001ff */
[----:B------:R-:W-:Y:S01]  /*75f0*/  FFMA.FTZ R117, R117, R188, 1.1641532182693481445e-10 ;  /* 0x2f00000075757423 */ /* 0x000fe200000100bc */
[----:B------:R-:W-:Y:S01]  /*7600*/  FMUL.FTZ R2, R121, R186 ;  /* 0x000000ba79027220 */ /* 0x000fe20000410000 */
[----:B------:R-:W-:Y:S01]  /*7610*/  PRMT R118, R118, 0x7632, R118 ;  /* 0x0000763276767816 */ /* 0x000fe20000000076 */
[----:B------:R-:W-:Y:S02]  /*7620*/  IMAD.MOV.U32 R4, RZ, RZ, R12 ;  /* 0x000000ffff047224 */ /* 0x000fe400078e000c */
[----:B------:R-:W-:-:S04]  /*7630*/  FSETP.GTU.FTZ.AND P2, PT, R117, R0, PT ;  /* 0x000000007500720b */ /* 0x000fc80003f5c000 */
[----:B------:R-:W-:Y:S02]  /*7640*/  FSEL R2, R2, RZ, !P2 ;  /* 0x000000ff02027208 */ /* 0x000fe40005000000 */
[----:B------:R-:W-:Y:S01]  /*7650*/  PLOP3.LUT P2, PT, P2, PT, PT, 0x8, 0x80 ;  /* 0x000000000080781c */ /* 0x000fe2000174e170 */
[----:B------:R-:W-:-:S12]  /*7660*/  @!P3 BRA `(.L_x_227) ;  /* 0x000000040004b947 */ /* 0x000fd80003800000 */
        /* <DEDUP_REMOVED lines=8> */
.L_x_228:
        /* <DEDUP_REMOVED lines=13> */
.L_x_230:
[----:B------:R-:W-:Y:S05]  /*77c0*/  BSYNC.RECONVERGENT B2 ;  /* 0x0000000000027941 */ /* 0x000fea0003800200 */
.L_x_229:
        /* <DEDUP_REMOVED lines=43> */
.L_x_227:
[----:B------:R-:W-:Y:S05]  /*7a80*/  BSYNC.RECONVERGENT B1 ;  /* 0x0000000000017941 */ /* 0x000fea0003800200 */
.L_x_226:
[----:B------:R-:W-:Y:S01]  /*7a90*/  I2FP.F32.U32 R117, R4 ;  /* 0x0000000400757245 */ /* 0x000fe20000201000 */
[----:B------:R-:W-:Y:S01]  /*7aa0*/  IMAD.U32 R121, R114, 0x10000, RZ ;  /* 0x0001000072797824 */ /* 0x000fe200078e00ff */
[----:B------:R-:W-:Y:S01]  /*7ab0*/  BSSY.RECONVERGENT B1, `(.L_x_231) ;  /* 0x0000050000017945 */ /* 0x000fe20003800200 */
[----:B------:R-:W-:Y:S01]  /*7ac0*/  @P0 IMAD.U32 R201, R110, 0x10000, RZ ;  /* 0x000100006ec90824 */ /* 0x000fe200078e00ff */
[----:B------:R-:W-:Y:S01]  /*7ad0*/  MOV R120, 0x2 ;  /* 0x0000000200787802 */ /* 0x000fe20000000f00 */
[----:B------:R-:W-:Y:S01]  /*7ae0*/  FFMA.FTZ R117, R117, R188, 1.1641532182693481445e-10 ;  /* 0x2f00000075757423 */ /* 0x000fe200000100bc */
[----:B------:R-:W-:-:S04]  /*7af0*/  FMUL.FTZ R121, R121, R186 ;  /* 0x000000ba79797220 */ /* 0x000fc80000410000 */
[----:B------:R-:W-:-:S04]  /*7b00*/  FSETP.GTU.FTZ.AND P3, PT, R117, R0, PT ;  /* 0x000000007500720b */ /* 0x000fc80003f7c000 */
[----:B------:R-:W-:Y:S02]  /*7b10*/  FSEL R121, R121, RZ, !P3 ;  /* 0x000000ff79797208 */ /* 0x000fe40005800000 */
[----:B------:R-:W-:Y:S02]  /*7b20*/  SEL R6, RZ, 0x1, P3 ;  /* 0x00000001ff067807 */ /* 0x000fe40001800000 */
[----:B------:R-:W-:Y:S01]  /*7b30*/  ISETP.NE.AND P3, PT, R116, 0x1, PT ;  /* 0x000000017400780c */ /* 0x000fe20003f65270 */
[----:B------:R-:W-:-:S04]  /*7b40*/  FADD.FTZ R2, R2, R121 ;  /* 0x0000007902027221 */ /* 0x000fc80000010000 */
[--C-:B------:R-:W-:Y:S01]  /*7b50*/  @P0 FADD.FTZ R201, R201, R2.reuse ;  /* 0x00000002c9c90221 */ /* 0x100fe20000010000 */
[----:B------:R-:W-:Y:S02]  /*7b60*/  @!P0 IMAD.MOV.U32 R201, RZ, RZ, R2 ;  /* 0x000000ffffc98224 */ /* 0x000fe400078e0002 */
[----:B------:R-:W-:-:S03]  /*7b70*/  IMAD.MOV.U32 R2, RZ, RZ, R12 ;  /* 0x000000ffff027224 */ /* 0x000fc600078e000c */
[----:B------:R-:W-:Y:S02]  /*7b80*/  F2FP.BF16.F32.PACK_AB R190, RZ, R201 ;  /* 0x000000c9ffbe723e */ /* 0x000fe400000010ff */
[----:B------:R-:W-:Y:S05]  /*7b90*/  @!P3 BRA `(.L_x_232) ;  /* 0x000000040004b947 */ /* 0x000fea0003800000 */
        /* <DEDUP_REMOVED lines=8> */
.L_x_233:
        /* <DEDUP_REMOVED lines=13> */
.L_x_235:
[----:B------:R-:W-:Y:S05]  /*7cf0*/  BSYNC.RECONVERGENT B2 ;  /* 0x0000000000027941 */ /* 0x000fea0003800200 */
.L_x_234:
        /* <DEDUP_REMOVED lines=42> */
[----:B------:R-:W-:-:S07]  /*7fa0*/  IMAD.MOV.U32 R174, RZ, RZ, R116 ;  /* 0x000000ffffae7224 */ /* 0x000fce00078e0074 */
.L_x_232:
[----:B------:R-:W-:Y:S05]  /*7fb0*/  BSYNC.RECONVERGENT B1 ;  /* 0x0000000000017941 */ /* 0x000fea0003800200 */
.L_x_231:
[----:B------:R-:W-:Y:S01]  /*7fc0*/  I2FP.F32.U32 R117, R2 ;  /* 0x0000000200757245 */ /* 0x000fe20000201000 */
[----:B------:R-:W-:Y:S01]  /*7fd0*/  IMAD.U32 R121, R118, 0x10000, RZ ;  /* 0x0001000076797824 */ /* 0x000fe200078e00ff */
[----:B------:R-:W-:Y:S01]  /*7fe0*/  ISETP.NE.AND P4, PT, R120, 0x1, PT ;  /* 0x000000017800780c */ /* 0x000fe20003f85270 */
[----:B------:R-:W-:Y:S01]  /*7ff0*/  BSSY.RECONVERGENT B1, `(.L_x_236) ;  /* 0x000004a000017945 */ /* 0x000fe20003800200 */
[----:B------:R-:W-:Y:S02]  /*8000*/  IMAD.MOV.U32 R116, RZ, RZ, 0x2 ;  /* 0x00000002ff747424 */ /* 0x000fe400078e00ff */
[----:B------:R-:W-:Y:S01]  /*8010*/  FFMA.FTZ R117, R117, R188, 1.1641532182693481445e-10 ;  /* 0x2f00000075757423 */ /* 0x000fe200000100bc */
[----:B------:R-:W-:Y:S01]  /*8020*/  FMUL.FTZ R2, R121, R186 ;  /* 0x000000ba79027220 */ /* 0x000fe20000410000 */
[----:B------:R-:W-:-:S03]  /*8030*/  IMAD.MOV.U32 R4, RZ, RZ, R12 ;  /* 0x000000ffff047224 */ /* 0x000fc600078e000c */
[----:B------:R-:W-:-:S04]  /*8040*/  FSETP.GTU.FTZ.AND P3, PT, R117, R0, PT ;  /* 0x000000007500720b */ /* 0x000fc80003f7c000 */
[----:B------:R-:W-:Y:S02]  /*8050*/  FSEL R2, R2, RZ, !P3 ;  /* 0x000000ff02027208 */ /* 0x000fe40005800000 */
[----:B------:R-:W-:Y:S01]  /*8060*/  PLOP3.LUT P3, PT, P3, PT, PT, 0x8, 0x80 ;  /* 0x000000000080781c */ /* 0x000fe20001f6e170 */
[----:B------:R-:W-:-:S12]  /*8070*/  @!P4 BRA `(.L_x_237) ;  /* 0x000000040004c947 */ /* 0x000fd80003800000 */
        /* <DEDUP_REMOVED lines=8> */
.L_x_238:
        /* <DEDUP_REMOVED lines=13> */
.L_x_240:
[----:B------:R-:W-:Y:S05]  /*81d0*/  BSYNC.RECONVERGENT B2 ;  /* 0x0000000000027941 */ /* 0x000fea0003800200 */
.L_x_239:
        /* <DEDUP_REMOVED lines=43> */
.L_x_237:
[----:B------:R-:W-:Y:S05]  /*8490*/  BSYNC.RECONVERGENT B1 ;  /* 0x0000000000017941 */ /* 0x000fea0003800200 */
.L_x_236:
        /* <DEDUP_REMOVED lines=26> */
.L_x_243:
        /* <DEDUP_REMOVED lines=13> */
.L_x_245:
[----:B------:R-:W-:Y:S05]  /*8710*/  BSYNC.RECONVERGENT B2 ;  /* 0x0000000000027941 */ /* 0x000fea0003800200 */
.L_x_244:
        /* <DEDUP_REMOVED lines=43> */
.L_x_242:
[----:B------:R-:W-:Y:S05]  /*89d0*/  BSYNC.RECONVERGENT B1 ;  /* 0x0000000000017941 */ /* 0x000fea0003800200 */
.L_x_241:
        /* <DEDUP_REMOVED lines=21> */
.L_x_248:
        /* <DEDUP_REMOVED lines=13> */
.L_x_250:
[----:B------:R-:W-:Y:S05]  /*8c00*/  BSYNC.RECONVERGENT B2 ;  /* 0x0000000000027941 */ /* 0x000fea0003800200 */
.L_x_249:
        /* <DEDUP_REMOVED lines=38> */
[----:B------:R-:W-:Y:S02]  /*8e70*/  HFMA2 R122, -RZ, RZ, 0, 0 ;  /* 0x00000000ff7a7431 */ /* 0x000fe400000001ff */
[----:B------:R-:W-:Y:S01]  /*8e80*/  IMAD.MOV.U32 R12, RZ, RZ, R120 ;  /* 0x000000ffff0c7224 */ /* 0x000fe200078e0078 */
[----:B------:R-:W-:Y:S01]  /*8e90*/  LOP3.LUT R162, R118, UR35, R117, 0x96, !PT ;  /* 0x0000002376a27c12 */ /* 0x000fe2000f8e9675 */
[----:B------:R-:W-:Y:S02]  /*8ea0*/  IMAD.MOV.U32 R118, RZ, RZ, R174 ;  /* 0x000000ffff767224 */ /* 0x000fe400078e00ae */
[----:B------:R-:W-:-:S07]  /*8eb0*/  IMAD.MOV.U32 R174, RZ, RZ, R116 ;  /* 0x000000ffffae7224 */ /* 0x000fce00078e0074 */
.L_x_247:
[----:B------:R-:W-:Y:S05]  /*8ec0*/  BSYNC.RECONVERGENT B1 ;  /* 0x0000000000017941 */ /* 0x000fea0003800200 */
.L_x_246:
[----:B------:R-:W-:Y:S01]  /*8ed0*/  I2FP.F32.U32 R117, R118 ;  /* 0x0000007600757245 */ /* 0x000fe20000201000 */
[----:B------:R-:W-:Y:S01]  /*8ee0*/  IMAD.U32 R119, R115, 0x10000, RZ ;  /* 0x0001000073777824 */ /* 0x000fe200078e00ff */
[----:B------:R-:W-:Y:S01]  /*8ef0*/  BSSY.RECONVERGENT B1, `(.L_x_251) ;  /* 0x0000051000017945 */ /* 0x000fe20003800200 */
[----:B------:R-:W-:Y:S01]  /*8f00*/  @P0 IMAD.U32 R205, R111, 0x10000, RZ ;  /* 0x000100006fcd0824 */ /* 0x000fe200078e00ff */
[----:B------:R-:W-:Y:S01]  /*8f10*/  MOV R120, 0x2 ;  /* 0x0000000200787802 */ /* 0x000fe20000000f00 */
[----:B------:R-:W-:Y:S01]  /*8f20*/  FFMA.FTZ R117, R117, R188, 1.1641532182693481445e-10 ;  /* 0x2f00000075757423 */ /* 0x000fe200000100bc */
[----:B------:R-:W-:-:S04]  /*8f30*/  FMUL.FTZ R119, R119, R186 ;  /* 0x000000ba77777220 */ /* 0x000fc80000410000 */
[----:B------:R-:W-:Y:S01]  /*8f40*/  FSETP.GTU.FTZ.AND P5, PT, R117, R0, PT ;  /* 0x000000007500720b */ /* 0x000fe20003fbc000 */
[----:B------:R-:W-:-:S03]  /*8f50*/  IMAD.MOV.U32 R117, RZ, RZ, R12 ;  /* 0x000000ffff757224 */ /* 0x000fc600078e000c */
[----:B------:R-:W-:Y:S02]  /*8f60*/  FSEL R119, R119, RZ, !P5 ;  /* 0x000000ff77777208 */ /* 0x000fe40006800000 */
[----:B------:R-:W-:Y:S02]  /*8f70*/  SEL R116, RZ, 0x1, P5 ;  /* 0x00000001ff747807 */ /* 0x000fe40002800000 */
[----:B------:R-:W-:Y:S01]  /*8f80*/  ISETP.NE.AND P5, PT, R122, 0x1, PT ;  /* 0x000000017a00780c */ /* 0x000fe20003fa5270 */
[----:B------:R-:W-:-:S04]  /*8f90*/  FADD.FTZ R2, R2, R119 ;  /* 0x0000007702027221 */ /* 0x000fc80000010000 */
[--C-:B------:R-:W-:Y:S01]  /*8fa0*/  @P0 FADD.FTZ R205, R205, R2.reuse ;  /* 0x00000002cdcd0221 */ /* 0x100fe20000010000 */
[--C-:B------:R-:W-:Y:S01]  /*8fb0*/  @!P0 IMAD.MOV.U32 R205, RZ, RZ, R2.reuse ;  /* 0x000000ffffcd8224 */ /* 0x100fe200078e0002 */
[----:B------:R-:W-:-:S04]  /*8fc0*/  PRMT R2, R116, 0x7610, R2 ;  /* 0x0000761074027816 */ /* 0x000fc80000000002 */
        /* <DEDUP_REMOVED lines=10> */
.L_x_253:
        /* <DEDUP_REMOVED lines=13> */
.L_x_255:
[----:B------:R-:W-:Y:S05]  /*9140*/  BSYNC.RECONVERGENT B2 ;  /* 0x0000000000027941 */ /* 0x000fea0003800200 */
.L_x_254:
        /* <DEDUP_REMOVED lines=43> */
.L_x_252:
[----:B------:R-:W-:Y:S05]  /*9400*/  BSYNC.RECONVERGENT B1 ;  /* 0x0000000000017941 */ /* 0x000fea0003800200 */
.L_x_251:
        /* <DEDUP_REMOVED lines=20> */
.L_x_258:
[----:B------:R-:W-:Y:S01]  /*9550*/  IADD3 R165, PT, PT, R165, 0x1, RZ ;  /* 0x00000001a5a57810 */ /* 0x000fe20007ffe0ff */
[----:B------:R-:W-:Y:S03]  /*9560*/  BSSY.RECONVERGENT B2, `(.L_x_259) ;  /* 0x000000e000027945 */ /* 0x000fe60003800200 */
[C---:B------:R-:W-:Y:S01]  /*9570*/  ISETP.NE.AND P6, PT, R165.reuse, RZ, PT ;  /* 0x000000ffa500720c */ /* 0x040fe20003fc5270 */
[----:B------:R-:W-:-:S12]  /*9580*/  IMAD.WIDE.U32 R122, R165, -0x2daee0ad, RZ ;  /* 0xd2511f53a57a7825 */ /* 0x000fd800078e00ff */
[----:B------:R-:W-:Y:S05]  /*9590*/  @P6 BRA `(.L_x_260) ;  /* 0x0000000000286947 */ /* 0x000fea0003800000 */
[----:B------:R-:W-:Y:S01]  /*95a0*/  VIADD R164, R164, 0x1 ;  /* 0x00000001a4a47836 */ /* 0x000fe20000000000 */
[----:B------:R-:W-:-:S04]  /*95b0*/  P2R R12, PR, RZ, 0x1 ;  /* 0x00000001ff0c7803 */ /* 0x000fc80000000000 */
[----:B------:R-:W-:-:S13]  /*95c0*/  ISETP.NE.AND P6, PT, R164, RZ, PT ;  /* 0x000000ffa400720c */ /* 0x000fda0003fc5270 */
[----:B------:R-:W-:Y:S02]  /*95d0*/  @!P6 VIADD R168, R168, 0x1 ;  /* 0x00000001a8a8e836 */ /* 0x000fe40000000000 */
[----:B------:R-:W-:Y:S02]  /*95e0*/  @!P6 VIADD R116, R14, 0x1 ;  /* 0x000000010e74e836 */ /* 0x000fe40000000000 */
[----:B------:R-:W-:Y:S01]  /*95f0*/  @!P6 IMAD.MOV.U32 R164, RZ, RZ, RZ ;  /* 0x000000ffffa4e224 */ /* 0x000fe200078e00ff */
[----:B------:R-:W-:-:S13]  /*9600*/  ISETP.NE.AND P0, PT, R168, RZ, !P6 ;  /* 0x000000ffa800720c */ /* 0x000fda0007705270 */
[----:B------:R-:W-:Y:S02]  /*9610*/  @P0 IADD3 R116, PT, PT, R14, RZ, RZ ;  /* 0x000000ff0e740210 */ /* 0x000fe40007ffe0ff */
[----:B------:R-:W-:-:S03]  /*9620*/  ISETP.NE.AND P0, PT, R12, RZ, PT ;  /* 0x000000ff0c00720c */ /* 0x000fc60003f05270 */
[----:B------:R-:W-:-:S10]  /*9630*/  @!P6 IMAD.MOV.U32 R14, RZ, RZ, R116 ;  /* 0x000000ffff0ee224 */ /* 0x000fd400078e0074 */
.L_x_260:
[----:B------:R-:W-:Y:S05]  /*9640*/  BSYNC.RECONVERGENT B2 ;  /* 0x0000000000027941 */ /* 0x000fea0003800200 */
.L_x_259:
        /* <DEDUP_REMOVED lines=43> */
.L_x_257:
[----:B------:R-:W-:Y:S05]  /*9900*/  BSYNC.RECONVERGENT B1 ;  /* 0x0000000000017941 */ /* 0x000fea0003800200 */
.L_x_256:
[----:B------:R-:W-:Y:S02]  /*9910*/  I2FP.F32.U32 R117, R118 ;  /* 0x0000007600757245 */ /* 0x000fe40000201000 */
[----:B------:R-:W-:Y:S02]  /*9920*/  PRMT R116, R115, 0x7632, R116 ;  /* 0x0000763273747816 */ /* 0x000fe40000000074 */
[----:B------:R-:W-:Y:S01]  /*9930*/  PRMT R118, R190, 0x5410, R192 ;  /* 0x00005410be767816 */ /* 0x000fe200000000c0 */
[----:B------:R-:W-:Y:S02]  /*9940*/  FFMA.FTZ R117, R117, R188, 1.1641532182693481445e-10 ;  /* 0x2f00000075757423 */ /* 0x000fe400000100bc */
[----:B------:R-:W-:Y:S01]  /*9950*/  IMAD.U32 R119, R116, 0x10000, RZ ;  /* 0x0001000074777824 */ /* 0x000fe200078e00ff */
[----:B------:R-:W-:Y:S02]  /*9960*/  @P0 PRMT R116, R111, 0x7632, R116 ;  /* 0x000076326f740816 */ /* 0x000fe40000000074 */
[----:B------:R-:W-:Y:S01]  /*9970*/  FSETP.GTU.FTZ.AND P6, PT, R117, R0, PT ;  /* 0x000000007500720b */ /* 0x000fe20003fdc000 */
[----:B------:R-:W-:Y:S01]  /*9980*/  FMUL.FTZ R119, R119, R186 ;  /* 0x000000ba77777220 */ /* 0x000fe20000410000 */
[----:B------:R-:W-:-:S02]  /*9990*/  @P0 SHF.L.U32 R221, R116, 0x10, RZ ;  /* 0x0000001074dd0819 */ /* 0x000fc400000006ff */
[----:B------:R-:W-:Y:S02]  /*99a0*/  SEL R0, RZ, 0x1, P6 ;  /* 0x00000001ff007807 */ /* 0x000fe40003000000 */
[----:B------:R-:W-:Y:S02]  /*99b0*/  FSEL R119, R119, RZ, !P6 ;  /* 0x000000ff77777208 */ /* 0x000fe40007000000 */
[----:B------:R-:W-:Y:S02]  /*99c0*/  PRMT R117, R182, 0x5410, R180 ;  /* 0x00005410b6757816 */ /* 0x000fe400000000b4 */
[----:B------:R-:W-:Y:S01]  /*99d0*/  PRMT R116, R176, 0x5410, R178 ;  /* 0x00005410b0747816 */ /* 0x000fe200000000b2 */
[----:B------:R-:W-:-:S04]  /*99e0*/  FADD.FTZ R194, R194, R119 ;  /* 0x00000077c2c27221 */ /* 0x000fc80000010000 */
[----:B------:R-:W-:Y:S01]  /*99f0*/  @P0 FADD.FTZ R221, R194, R221 ;  /* 0x000000ddc2dd0221 */ /* 0x000fe20000010000 */
[----:B------:R-:W-:-:S05]  /*9a00*/  @!P0 IMAD.MOV.U32 R221, RZ, RZ, R194 ;  /* 0x000000ffffdd8224 */ /* 0x000fca00078e00c2 */
[----:B------:R-:W-:-:S04]  /*9a10*/  F2FP.BF16.F32.PACK_AB R119, RZ, R221 ;  /* 0x000000ddff77723e */ /* 0x000fc800000010ff */
[----:B------:R-:W-:-:S07]  /*9a20*/  PRMT R119, R184, 0x5410, R119 ;  /* 0x00005410b8777816 */ /* 0x000fce0000000077 */
.L_x_180:
[----:B------:R-:W0:Y:S01]  /*9a30*/  LDC.64 R122, c[0x0][0x3a8] ;  /* 0x0000ea00ff7a7b82 */ /* 0x000e220000000a00 */
[----:B------:R-:W-:Y:S02]  /*9a40*/  SEL R182, RZ, 0x1000000, !P5 ;  /* 0x01000000ffb67807 */ /* 0x000fe40006800000 */
[----:B------:R-:W-:Y:S02]  /*9a50*/  SEL R180, RZ, 0x10000, !P4 ;  /* 0x00010000ffb47807 */ /* 0x000fe40006000000 */
[C---:B------:R-:W-:Y:S02]  /*9a60*/  LOP3.LUT P6, RZ, R11.reuse, 0x8, RZ, 0xc0, !PT ;  /* 0x000000080bff7812 */ /* 0x040fe400078cc0ff */
[C---:B------:R-:W-:Y:S01]  /*9a70*/  LOP3.LUT P5, RZ, R11.reuse, 0x4, RZ, 0xc0, !PT ;  /* 0x000000040bff7812 */ /* 0x040fe200078ac0ff */
[----:B------:R-:W1:Y:S01]  /*9a80*/  LDC.64 R120, c[0x0][0x3b0] ;  /* 0x0000ec00ff787b82 */ /* 0x000e620000000a00 */
[----:B------:R-:W-:Y:S02]  /*9a90*/  LOP3.LUT P4, RZ, R11, 0x2, RZ, 0xc0, !PT ;  /* 0x000000020bff7812 */ /* 0x000fe4000788c0ff */
[----:B------:R-:W-:-:S02]  /*9aa0*/  SEL R233, RZ, 0x100, !P3 ;  /* 0x00000100ffe97807 */ /* 0x000fc40005800000 */
[----:B------:R-:W-:Y:S02]  /*9ab0*/  LOP3.LUT P0, RZ, R11, 0x10, RZ, 0xc0, !PT ;  /* 0x000000100bff7812 */ /* 0x000fe4000780c0ff */
[----:B------:R-:W-:Y:S02]  /*9ac0*/  SEL R178, RZ, 0x1000000, !P4 ;  /* 0x01000000ffb27807 */ /* 0x000fe40006000000 */
[----:B------:R-:W-:Y:S02]  /*9ad0*/  SEL R229, RZ, 0x10000, !P5 ;  /* 0x00010000ffe57807 */ /* 0x000fe40006800000 */
[----:B------:R-:W-:Y:S02]  /*9ae0*/  SEL R176, RZ, 0x100, !P6 ;  /* 0x00000100ffb07807 */ /* 0x000fe40007000000 */
[----:B------:R-:W-:Y:S02]  /*9af0*/  LOP3.LUT R233, R233, R182, R180, 0xfe, !PT ;  /* 0x000000b6e9e97212 */ /* 0x000fe400078efeb4 */
[----:B------:R-:W-:Y:S01]  /*9b00*/  SEL R228, RZ, 0x1, !P2 ;  /* 0x00000001ffe47807 */ /* 0x000fe20005000000 */
[----:B0-----:R-:W-:Y:S01]  /*9b10*/  IMAD.WIDE.U32 R122, R172, 0x10, R122 ;  /* 0x00000010ac7a7825 */ /* 0x001fe200078e007a */
[----:B------:R-:W-:-:S02]  /*9b20*/  LOP3.LUT R176, R176, R178, R229, 0xfe, !PT ;  /* 0x000000b2b0b07212 */ /* 0x000fc400078efee5 */
[----:B------:R-:W-:Y:S02]  /*9b30*/  SEL R231, RZ, 0x1, !P0 ;  /* 0x00000001ffe77807 */ /* 0x000fe40004000000 */
[----:B------:R-:W-:Y:S01]  /*9b40*/  LOP3.LUT R229, R233, R228, RZ, 0xfc, !PT ;  /* 0x000000e4e9e57212 */ /* 0x000fe200078efcff */
[----:B------:R0:W-:Y:S01]  /*9b50*/  STG.E.128 desc[UR6][R122.64], R116 ;  /* 0x000000747a007986 */ /* 0x0001e2000c101d06 */
[----:B------:R-:W-:Y:S01]  /*9b60*/  LOP3.LUT R228, R176, R231, RZ, 0xfc, !PT ;  /* 0x000000e7b0e47212 */ /* 0x000fe200078efcff */
[----:B-1----:R-:W-:-:S05]  /*9b70*/  IMAD.WIDE.U32 R120, R172, 0x8, R120 ;  /* 0x00000008ac787825 */ /* 0x002fca00078e0078 */
[----:B------:R0:W-:Y:S01]  /*9b80*/  STG.E.64 desc[UR6][R120.64], R228 ;  /* 0x000000e478007986 */ /* 0x0001e2000c101b06 */
[----:B------:R-:W-:Y:S05]  /*9b90*/  @!P1 BRA `(.L_x_261) ;  /* 0x0000000000509947 */ /* 0x000fea0003800000 */
[----:B0-----:R-:W-:Y:S01]  /*9ba0*/  IMAD.U32 R119, R2, 0x10000, RZ ;  /* 0x0001000002777824 */ /* 0x001fe200078e00ff */
[----:B------:R-:W0:Y:S01]  /*9bb0*/  LDC.64 R116, c[0x0][0x3b8] ;  /* 0x0000ee00ff747b82 */ /* 0x000e220000000a00 */
[----:B------:R-:W-:Y:S02]  /*9bc0*/  LOP3.LUT R118, R0, 0xffff, RZ, 0xc0, !PT ;  /* 0x0000ffff00767812 */ /* 0x000fe400078ec0ff */
[----:B------:R-:W-:Y:S02]  /*9bd0*/  LOP3.LUT R122, R7, 0xff, RZ, 0xc0, !PT ;  /* 0x000000ff077a7812 */ /* 0x000fe400078ec0ff */
[----:B------:R-:W-:Y:S02]  /*9be0*/  LOP3.LUT R121, R119, 0xff0000, RZ, 0xc0, !PT ;  /* 0x00ff000077797812 */ /* 0x000fe400078ec0ff */
[----:B------:R-:W-:Y:S01]  /*9bf0*/  PRMT R119, R4, 0x7104, RZ ;  /* 0x0000710404777816 */ /* 0x000fe200000000ff */
[----:B------:R-:W-:Y:S01]  /*9c00*/  IMAD.WIDE.U32 R122, R122, 0x1000000, RZ ;  /* 0x010000007a7a7825 */ /* 0x000fe200078e00ff */
[----:B------:R-:W-:-:S02]  /*9c10*/  PRMT R176, R121, 0x4210, R118 ;  /* 0x0000421079b07816 */ /* 0x000fc40000000076 */
[----:B------:R-:W-:Y:S02]  /*9c20*/  LOP3.LUT R120, R8, 0xff, RZ, 0xc0, !PT ;  /* 0x000000ff08787812 */ /* 0x000fe400078ec0ff */
[----:B------:R-:W-:Y:S02]  /*9c30*/  LOP3.LUT R118, R9, 0xff, RZ, 0xc0, !PT ;  /* 0x000000ff09767812 */ /* 0x000fe400078ec0ff */
[----:B------:R-:W-:Y:S01]  /*9c40*/  LOP3.LUT R231, R176, 0xff00, R119, 0xf8, !PT ;  /* 0x0000ff00b0e77812 */ /* 0x000fe200078ef877 */
[----:B------:R-:W-:-:S03]  /*9c50*/  IMAD.WIDE.U32 R120, R120, 0x10000, RZ ;  /* 0x0001000078787825 */ /* 0x000fc600078e00ff */
[----:B------:R-:W-:Y:S01]  /*9c60*/  LOP3.LUT R231, R231, 0xff, R6, 0xf8, !PT ;  /* 0x000000ffe7e77812 */ /* 0x000fe200078ef806 */
[----:B------:R-:W-:-:S03]  /*9c70*/  IMAD.WIDE.U32 R118, R118, 0x100, RZ ;  /* 0x0000010076767825 */ /* 0x000fc600078e00ff */
[----:B------:R-:W-:Y:S01]  /*9c80*/  LOP3.LUT R121, R121, R231, R123, 0xfe, !PT ;  /* 0x000000e779797212 */ /* 0x000fe200078efe7b */
[----:B0-----:R-:W-:Y:S01]  /*9c90*/  IMAD.WIDE.U32 R116, R172, 0x8, R116 ;  /* 0x00000008ac747825 */ /* 0x001fe200078e0074 */
[----:B------:R-:W-:Y:S02]  /*9ca0*/  LOP3.LUT R229, R118, R122, R120, 0xfe, !PT ;  /* 0x0000007a76e57212 */ /* 0x000fe400078efe78 */
[----:B------:R-:W-:Y:S02]  /*9cb0*/  LOP3.LUT R119, R121, R119, RZ, 0xfc, !PT ;  /* 0x0000007779777212 */ /* 0x000fe400078efcff */
[----:B------:R-:W-:-:S05]  /*9cc0*/  LOP3.LUT R118, R229, 0xff, R10, 0xf8, !PT ;  /* 0x000000ffe5767812 */ /* 0x000fca00078ef80a */
[----:B------:R1:W-:Y:S02]  /*9cd0*/  STG.E.64 desc[UR6][R116.64], R118 ;  /* 0x0000007674007986 */ /* 0x0003e4000c101b06 */
.L_x_261:
[----:B------:R-:W-:Y:S01]  /*9ce0*/  IMAD.MOV.U32 R176, RZ, RZ, R174 ;  /* 0x000000ffffb07224 */ /* 0x000fe200078e00ae */
[----:B------:R-:W-:-:S07]  /*9cf0*/  IADD3 R174, PT, PT, R172, 0x100, RZ ;  /* 0x00000100acae7810 */ /* 0x000fce0007ffe0ff */
.L_x_138:
[----:B------:R-:W-:Y:S05]  /*9d00*/  BSYNC.RECONVERGENT B0 ;  /* 0x0000000000007941 */ /* 0x000fea0003800200 */
.L_x_137:
[----:B------:R-:W-:Y:S01]  /*9d10*/  ISETP.GE.U32.AND P0, PT, R166, 0x200, PT ;  /* 0x00000200a600780c */ /* 0x000fe20003f06070 */
[----:B------:R-:W-:Y:S01]  /*9d20*/  BSSY.RECONVERGENT B0, `(.L_x_262) ;  /* 0x000080a000007945 */ /* 0x000fe20003800200 */
[----:B------:R-:W-:-:S11]  /*9d30*/  LOP3.LUT R11, R11, 0xffffff7f, RZ, 0xc0, !PT ;  /* 0xffffff7f0b0b7812 */ /* 0x000fd600078ec0ff */
[----:B------:R-:W-:Y:S01]  /*9d40*/  @P0 LOP3.LUT R11, R11, 0x80, RZ, 0xfc, !PT ;  /* 0x000000800b0b0812 */ /* 0x000fe200078efcff */
[----:B------:R-:W-:Y:S06]  /*9d50*/  @!P0 BRA `(.L_x_263) ;  /* 0x0000008000188947 */ /* 0x000fec0003800000 */
[----:B------:R-:W-:Y:S01]  /*9d60*/  ISETP.NE.U32.AND P0, PT, RZ, UR14, PT ;  /* 0x0000000eff007c0c */ /* 0x000fe2000bf05070 */
[----:B0-----:R-:W0:Y:S01]  /*9d70*/  LDC.64 R120, c[0x0][0x390] ;  /* 0x0000e400ff787b82 */ /* 0x001e220000000a00 */
[----:B------:R-:W-:Y:S02]  /*9d80*/  ISETP.NE.U32.AND P1, PT, RZ, UR12, PT ;  /* 0x0000000cff007c0c */ /* 0x000fe4000bf25070 */
[----:B------:R-:W-:Y:S02]  /*9d90*/  ISETP.NE.AND.EX P0, PT, RZ, UR15, PT, P0 ;  /* 0x0000000fff007c0c */ /* 0x000fe4000bf05300 */
[----:B------:R-:W-:-:S11]  /*9da0*/  ISETP.NE.AND.EX P1, PT, RZ, UR13, PT, P1 ;  /* 0x0000000dff007c0c */ /* 0x000fd6000bf25310 */
[----:B-1----:R-:W1:Y:S08]  /*9db0*/  @P0 LDC.64 R116, c[0x0][0x3a0] ;  /* 0x0000e800ff740b82 */ /* 0x002e700000000a00 */
[----:B------:R-:W2:Y:S01]  /*9dc0*/  @P1 LDC.64 R118, c[0x0][0x398] ;  /* 0x0000e600ff761b82 */ /* 0x000ea20000000a00 */
[----:B-1----:R-:W-:-:S04]  /*9dd0*/  @P0 IMAD.WIDE.U32 R122, R174, 0x10, R116 ;  /* 0x00000010ae7a0825 */ /* 0x002fc800078e0074 */
[C---:B0-----:R-:W-:Y:S01]  /*9de0*/  IMAD.WIDE.U32 R116, R174.reuse, 0x10, R120 ;  /* 0x00000010ae747825 */ /* 0x041fe200078e0078 */
[----:B------:R-:W3:Y:S03]  /*9df0*/  @P0 LDG.E.128 R108, desc[UR6][R122.64] ;  /* 0x000000067a6c0981 */ /* 0x000ee6000c1e1d00 */
[----:B--2---:R-:W-:Y:S02]  /*9e00*/  @P1 IMAD.WIDE.U32 R120, R174, 0x10, R118 ;  /* 0x00000010ae781825 */ /* 0x004fe400078e0076 */
[----:B------:R-:W5:Y:S04]  /*9e10*/  LDG.E.128 R116, desc[UR6][R116.64] ;  /* 0x0000000674747981 */ /* 0x000f68000c1e1d00 */
[----:B------:R0:W5:Y:S01]  /*9e20*/  @P1 LDG.E.128 R112, desc[UR6][R120.64] ;  /* 0x0000000678701981 */ /* 0x000162000c1e1d00 */
[----:B---3--:R-:W-:-:S02]  /*9e30*/  PRMT R192, R109, 0x7632, R192 ;  /* 0x000076326dc07816 */ /* 0x008fc400000000c0 */
[----:B------:R-:W-:Y:S01]  /*9e40*/  PRMT R182, R108, 0x7632, R182 ;  /* 0x000076326cb67816 */ /* 0x000fe200000000b6 */
[----:B0-----:R-:W-:Y:S06]  /*9e50*/  @!P1 BRA `(.L_x_264) ;  /* 0x0000005000a49947 */ /* 0x001fec0003800000 */
        /* <DEDUP_REMOVED lines=16> */
.L_x_267:
        /* <DEDUP_REMOVED lines=13> */
.L_x_269:
[----:B------:R-:W-:Y:S05]  /*a030*/  BSYNC.RECONVERGENT B2 ;  /* 0x0000000000027941 */ /* 0x000fea0003800200 */
.L_x_268:
        /* <DEDUP_REMOVED lines=43> */
.L_x_266:
[----:B------:R-:W-:Y:S05]  /*a2f0*/  BSYNC.RECONVERGENT B1 ;  /* 0x0000000000017941 */ /* 0x000fea0003800200 */
.L_x_265:
[----:B------:R-:W0:Y:S01]  /*a300*/  LDC R186, c[0x0][0x404] ;  /* 0x00010100ffba7b82 */ /* 0x000e220000000800 */
[----:B------:R-:W-:Y:S01]  /*a310*/  I2FP.F32.U32 R5, R0 ;  /* 0x0000000000057245 */ /* 0x000fe20000201000 */
[----:B------:R-:W-:Y:S01]  /*a320*/  IMAD.MOV.U32 R190, RZ, RZ, 0x2f800000 ;  /* 0x2f800000ffbe7424 */ /* 0x000fe200078e00ff */
[----:B------:R-:W-:Y:S01]  /*a330*/  ISETP.NE.AND P3, PT, R4, 0x1, PT ;  /* 0x000000010400780c */ /* 0x000fe20003f65270 */
[C---:B-----5:R-:W-:Y:S01]  /*a340*/  IMAD.U32 R7, R116.reuse, 0x10000, RZ ;  /* 0x0001000074077824 */ /* 0x060fe200078e00ff */
[----:B------:R-:W-:Y:S01]  /*a350*/  LOP3.LUT R11, R11, 0xffffffef, RZ, 0xc0, !PT ;  /* 0xffffffef0b0b7812 */ /* 0x000fe200078ec0ff */
[----:B------:R-:W-:Y:S01]  /*a360*/  FFMA.FTZ R5, R5, R190, 1.1641532182693481445e-10 ;  /* 0x2f00000005057423 */ /* 0x000fe200000100be */
[----:B------:R-:W-:Y:S01]  /*a370*/  BSSY.RECONVERGENT B1, `(.L_x_270) ;  /* 0x000004c000017945 */ /* 0x000fe20003800200 */
[----:B------:R-:W1:Y:S01]  /*a380*/  LDC R188, c[0x0][0x408] ;  /* 0x00010200ffbc7b82 */ /* 0x000e620000000800 */
[----:B------:R-:W-:Y:S01]  /*a390*/  PRMT R116, R116, 0x7632, R116 ;  /* 0x0000763274747816 */ /* 0x000fe20000000074 */
[----:B------:R-:W-:Y:S01]  /*a3a0*/  IMAD.MOV.U32 R6, RZ, RZ, 0x2 ;  /* 0x00000002ff067424 */ /* 0x000fe200078e00ff */
[----:B------:R-:W-:-:S02]  /*a3b0*/  MOV R2, R12 ;  /* 0x0000000c00027202 */ /* 0x000fc40000000f00 */
        /* <DEDUP_REMOVED lines=14> */
.L_x_272:
        /* <DEDUP_REMOVED lines=13> */
.L_x_274:
[----:B------:R-:W-:Y:S05]  /*a570*/  BSYNC.RECONVERGENT B2 ;  /* 0x0000000000027941 */ /* 0x000fea0003800200 */
.L_x_273:
        /* <DEDUP_REMOVED lines=40> */
[----:B------:R-:W-:Y:S01]  /*a800*/  IMAD.MOV.U32 R178, RZ, RZ, R4 ;  /* 0x000000ffffb27224 */ /* 0x000fe200078e0004 */
[----:B------:R-:W-:Y:S01]  /*a810*/  LOP3.LUT R162, R6, UR35, R5, 0x96, !PT ;  /* 0x0000002306a27c12 */ /* 0x000fe2000f8e9605 */
[----:B------:R-:W-:-:S07]  /*a820*/  IMAD.MOV.U32 R6, RZ, RZ, RZ ;  /* 0x000000ffff067224 */ /* 0x000fce00078e00ff */
.L_x_271:
[----:B------:R-:W-:Y:S05]  /*a830*/  BSYNC.RECONVERGENT B1 ;  /* 0x0000000000017941 */ /* 0x000fea0003800200 */
.L_x_270:
[----:B------:R-:W-:Y:S01]  /*a840*/  I2FP.F32.U32 R5, R2 ;  /* 0x0000000200057245 */ /* 0x000fe20000201000 */
[----:B------:R-:W-:Y:S01]  /*a850*/  BSSY.RECONVERGENT B1, `(.L_x_275) ;  /* 0x0000051000017945 */ /* 0x000fe20003800200 */
[----:B------:R-:W-:Y:S01]  /*a860*/  SHF.L.U32 R7, R112, 0x10, RZ ;  /* 0x0000001070077819 */ /* 0x000fe200000006ff */
[----:B------:R-:W-:Y:S01]  /*a870*/  IMAD.MOV.U32 R4, RZ, RZ, 0x2 ;  /* 0x00000002ff047424 */ /* 0x000fe200078e00ff */
[----:B------:R-:W-:Y:S01]  /*a880*/  ISETP.NE.AND P3, PT, R6, 0x1, PT ;  /* 0x000000010600780c */ /* 0x000fe20003f65270 */
[----:B------:R-:W-:Y:S02]  /*a890*/  FFMA.FTZ R5, R5, R190, 1.1641532182693481445e-10 ;  /* 0x2f00000005057423 */ /* 0x000fe400000100be */
[----:B------:R-:W-:-:S03]  /*a8a0*/  FMUL.FTZ R7, R7, R188 ;  /* 0x000000bc07077220 */ /* 0x000fc60000410000 */
[----:B------:R-:W-:-:S04]  /*a8b0*/  FSETP.GTU.FTZ.AND P2, PT, R5, R186, PT ;  /* 0x000000ba0500720b */ /* 0x000fc80003f5c000 */
[----:B------:R-:W-:Y:S01]  /*a8c0*/  FSEL R5, R7, RZ, !P2 ;  /* 0x000000ff07057208 */ /* 0x000fe20005000000 */
[----:B------:R-:W-:Y:S01]  /*a8d0*/  @P0 IMAD.U32 R7, R108, 0x10000, RZ ;  /* 0x000100006c070824 */ /* 0x000fe200078e00ff */
[----:B------:R-:W-:-:S03]  /*a8e0*/  SEL R10, RZ, 0x1, P2 ;  /* 0x00000001ff0a7807 */ /* 0x000fc60001000000 */
[----:B------:R-:W-:-:S04]  /*a8f0*/  FADD.FTZ R0, R0, R5 ;  /* 0x0000000500007221 */ /* 0x000fc80000010000 */
[--C-:B------:R-:W-:Y:S01]  /*a900*/  @P0 FADD.FTZ R5, R7, R0.reuse ;  /* 0x0000000007050221 */ /* 0x100fe20000010000 */
[----:B------:R-:W-:Y:S01]  /*a910*/  @!P0 IMAD.MOV.U32 R5, RZ, RZ, R0 ;  /* 0x000000ffff058224 */ /* 0x000fe200078e0000 */
[----:B------:R-:W-:-:S04]  /*a920*/  MOV R0, R12 ;  /* 0x0000000c00007202 */ /* 0x000fc80000000f00 */
        /* <DEDUP_REMOVED lines=10> */
.L_x_277:
        /* <DEDUP_REMOVED lines=13> */
.L_x_279:
[----:B------:R-:W-:Y:S05]  /*aaa0*/  BSYNC.RECONVERGENT B2 ;  /* 0x0000000000027941 */ /* 0x000fea0003800200 */
.L_x_278:
[----:B------:R-:W-:Y:S01]  /*aab0*/  IMAD.WIDE.U32 R8, R168, -0x326172a9, RZ ;  /* 0xcd9e8d57a8087825 */ /* 0x000fe200078e00ff */
[----:B------:R-:W-:-:S03]  /*aac0*/  LOP3.LUT R6, R14, UR9, R123, 0x96, !PT ;  /* 0x000000090e067c12 */ /* 0x000fc6000f8e967b */
[----:B------:R-:W-:Y:S01]  /*aad0*/  IMAD.MOV.U32 R0, RZ, RZ, R178 ;  /* 0x000000ffff007224 */ /* 0x000fe200078e00b2 */
[----:B------:R-:W-:Y:S01]  /*aae0*/  LOP3.LUT R120, R164, UR8, R9, 0x96, !PT ;  /* 0x00000008a4787c12 */ /* 0x000fe2000f8e9609 */
[----:B------:R-:W-:-:S04]  /*aaf0*/  IMAD.WIDE.U32 R6, R6, -0x326172a9, RZ ;  /* 0xcd9e8d5706067825 */ /* 0x000fc800078e00ff */
        /* <DEDUP_REMOVED lines=37> */
[----:B------:R-:W-:-:S07]  /*ad50*/  LOP3.LUT R162, R8, UR35, R7, 0x96, !PT ;  /* 0x0000002308a27c12 */ /* 0x000fce000f8e9607 */
.L_x_276:
[----:B------:R-:W-:Y:S05]  /*ad60*/  BSYNC.RECONVERGENT B1 ;  /* 0x0000000000017941 */ /* 0x000fea0003800200 */
.L_x_275:
[----:B------:R-:W-:Y:S01]  /*ad70*/  I2FP.F32.U32 R7, R0 ;  /* 0x0000000000077245 */ /* 0x000fe20000201000 */
[----:B------:R-:W-:Y:S01]  /*ad80*/  BSSY.RECONVERGENT B1, `(.L_x_280) ;  /* 0x000004e000017945 */ /* 0x000fe20003800200 */
[----:B------:R-:W-:Y:S01]  /*ad90*/  ISETP.NE.AND P3, PT, R4, 0x1, PT ;  /* 0x000000010400780c */ /* 0x000fe20003f65270 */
[----:B------:R-:W-:Y:S01]  /*ada0*/  IMAD.MOV.U32 R6, RZ, RZ, 0x2 ;  /* 0x00000002ff067424 */ /* 0x000fe200078e00ff */
[----:B------:R-:W-:Y:S01]  /*adb0*/  SHF.L.U32 R9, R116, 0x10, RZ ;  /* 0x0000001074097819 */ /* 0x000fe200000006ff */
[----:B------:R-:W-:Y:S01]  /*adc0*/  FFMA.FTZ R7, R7, R190, 1.1641532182693481445e-10 ;  /* 0x2f00000007077423 */ /* 0x000fe200000100be */
[----:B------:R-:W-:Y:S01]  /*add0*/  LOP3.LUT R11, R11, 0xfffffff7, RZ, 0xc0, !PT ;  /* 0xfffffff70b0b7812 */ /* 0x000fe200078ec0ff */
[----:B------:R-:W-:Y:S02]  /*ade0*/  IMAD.MOV.U32 R2, RZ, RZ, R12 ;  /* 0x000000ffff027224 */ /* 0x000fe400078e000c */
[----:B------:R-:W-:Y:S01]  /*adf0*/  FMUL.FTZ R0, R9, R188 ;  /* 0x000000bc09007220 */ /* 0x000fe20000410000 */
        /* <DEDUP_REMOVED lines=13> */
.L_x_282:
        /* <DEDUP_REMOVED lines=13> */
.L_x_284:
[----:B------:R-:W-:Y:S05]  /*afa0*/  BSYNC.RECONVERGENT B2 ;  /* 0x0000000000027941 */ /* 0x000fea0003800200 */
.L_x_283:
        /* <DEDUP_REMOVED lines=40> */
[----:B------:R-:W-:Y:S01]  /*b230*/  MOV R178, R6 ;  /* 0x0000000600b27202 */ /* 0x000fe20000000f00 */
[----:B------:R-:W-:Y:S01]  /*b240*/  IMAD.MOV.U32 R6, RZ, RZ, RZ ;  /* 0x000000ffff067224 */ /* 0x000fe200078e00ff */
[----:B------:R-:W-:-:S07]  /*b250*/  LOP3.LUT R162, R8, UR35, R7, 0x96, !PT ;  /* 0x0000002308a27c12 */ /* 0x000fce000f8e9607 */
.L_x_281:
[----:B------:R-:W-:Y:S05]  /*b260*/  BSYNC.RECONVERGENT B1 ;  /* 0x0000000000017941 */ /* 0x000fea0003800200 */
.L_x_280:
[----:B------:R-:W-:Y:S01]  /*b270*/  I2FP.F32.U32 R7, R2 ;  /* 0x0000000200077245 */ /* 0x000fe20000201000 */
[----:B------:R-:W-:Y:S01]  /*b280*/  @P0 IMAD.U32 R183, R182, 0x10000, RZ ;  /* 0x00010000b6b70824 */ /* 0x000fe200078e00ff */
[----:B------:R-:W-:Y:S01]  /*b290*/  PRMT R2, R112, 0x7632, R2 ;  /* 0x0000763270027816 */ /* 0x000fe20000000002 */
[----:B------:R-:W-:Y:S01]  /*b2a0*/  BSSY.RECONVERGENT B1, `(.L_x_285) ;  /* 0x0000050000017945 */ /* 0x000fe20003800200 */
[----:B------:R-:W-:Y:S01]  /*b2b0*/  ISETP.NE.AND P3, PT, R6, 0x1, PT ;  /* 0x000000010600780c */ /* 0x000fe20003f65270 */
[----:B------:R-:W-:Y:S01]  /*b2c0*/  FFMA.FTZ R7, R7, R190, 1.1641532182693481445e-10 ;  /* 0x2f00000007077423 */ /* 0x000fe200000100be */
[----:B------:R-:W-:Y:S02]  /*b2d0*/  IMAD.MOV.U32 R8, RZ, RZ, 0x2 ;  /* 0x00000002ff087424 */ /* 0x000fe400078e00ff */
[----:B------:R-:W-:Y:S02]  /*b2e0*/  IMAD.U32 R9, R2, 0x10000, RZ ;  /* 0x0001000002097824 */ /* 0x000fe400078e00ff */
[----:B------:R-:W-:-:S02]  /*b2f0*/  FSETP.GTU.FTZ.AND P2, PT, R7, R186, PT ;  /* 0x000000ba0700720b */ /* 0x000fc40003f5c000 */
[----:B------:R-:W-:-:S05]  /*b300*/  FMUL.FTZ R9, R9, R188 ;  /* 0x000000bc09097220 */ /* 0x000fca0000410000 */
[----:B------:R-:W-:-:S05]  /*b310*/  FSEL R9, R9, RZ, !P2 ;  /* 0x000000ff09097208 */ /* 0x000fca0005000000 */
[----:B------:R-:W-:Y:S01]  /*b320*/  FADD.FTZ R0, R0, R9 ;  /* 0x0000000900007221 */ /* 0x000fe20000010000 */
[----:B------:R-:W-:-:S03]  /*b330*/  SEL R9, RZ, 0x1, P2 ;  /* 0x00000001ff097807 */ /* 0x000fc60001000000 */
[----:B------:R-:W-:Y:S01]  /*b340*/  @P0 FADD.FTZ R183, R0, R183 ;  /* 0x000000b700b70221 */ /* 0x000fe20000010000 */
[----:B------:R-:W-:Y:S01]  /*b350*/  @!P0 MOV R183, R0 ;  /* 0x0000000000b78202 */ /* 0x000fe20000000f00 */
[----:B------:R-:W-:-:S03]  /*b360*/  IMAD.MOV.U32 R0, RZ, RZ, R12 ;  /* 0x000000ffff007224 */ /* 0x000fc600078e000c */
        /* <DEDUP_REMOVED lines=10> */
.L_x_287:
        /* <DEDUP_REMOVED lines=13> */
.L_x_289:
[----:B------:R-:W-:Y:S05]  /*b4e0*/  BSYNC.RECONVERGENT B2 ;  /* 0x0000000000027941 */ /* 0x000fea0003800200 */
.L_x_288:
        /* <DEDUP_REMOVED lines=42> */
[----:B------:R-:W-:-:S07]  /*b790*/  MOV R178, R6 ;  /* 0x0000000600b27202 */ /* 0x000fce0000000f00 */
.L_x_286:
[----:B------:R-:W-:Y:S05]  /*b7a0*/  BSYNC.RECONVERGENT B1 ;  /* 0x0000000000017941 */ /* 0x000fea0003800200 */
.L_x_285:
[----:B------:R-:W-:Y:S01]  /*b7b0*/  I2FP.F32.U32 R7, R0 ;  /* 0x0000000000077245 */ /* 0x000fe20000201000 */
[----:B------:R-:W-:Y:S01]  /*b7c0*/  IMAD.U32 R121, R117, 0x10000, RZ ;  /* 0x0001000075797824 */ /* 0x000fe200078e00ff */
[----:B------:R-:W-:Y:S01]  /*b7d0*/  ISETP.NE.AND P2, PT, R8, 0x1, PT ;  /* 0x000000010800780c */ /* 0x000fe20003f45270 */
[----:B------:R-:W-:Y:S01]  /*b7e0*/  BSSY.RECONVERGENT B1, `(.L_x_290) ;  /* 0x000004d000017945 */ /* 0x000fe20003800200 */
[----:B------:R-:W-:Y:S01]  /*b7f0*/  LOP3.LUT R11, R11, 0xfffffffb, RZ, 0xc0, !PT ;  /* 0xfffffffb0b0b7812 */ /* 0x000fe200078ec0ff */
[----:B------:R-:W-:Y:S01]  /*b800*/  FFMA.FTZ R7, R7, R190, 1.1641532182693481445e-10 ;  /* 0x2f00000007077423 */ /* 0x000fe200000100be */
[----:B------:R-:W-:Y:S01]  /*b810*/  FMUL.FTZ R2, R121, R188 ;  /* 0x000000bc79027220 */ /* 0x000fe20000410000 */
[----:B------:R-:W-:Y:S01]  /*b820*/  PRMT R0, R117, 0x7632, R0 ;  /* 0x0000763275007816 */ /* 0x000fe20000000000 */
[----:B------:R-:W-:Y:S01]  /*b830*/  IMAD.MOV.U32 R6, RZ, RZ, 0x2 ;  /* 0x00000002ff067424 */ /* 0x000fe200078e00ff */
[----:B------:R-:W-:Y:S02]  /*b840*/  MOV R4, R12 ;  /* 0x0000000c00047202 */ /* 0x000fe40000000f00 */
        /* <DEDUP_REMOVED lines=13> */
.L_x_292:
        /* <DEDUP_REMOVED lines=13> */
.L_x_294:
[----:B------:R-:W-:Y:S05]  /*b9f0*/  BSYNC.RECONVERGENT B2 ;  /* 0x0000000000027941 */ /* 0x000fea0003800200 */
.L_x_293:
        /* <DEDUP_REMOVED lines=43> */
.L_x_291:
[----:B------:R-:W-:Y:S05]  /*bcb0*/  BSYNC.RECONVERGENT B1 ;  /* 0x0000000000017941 */ /* 0x000fea0003800200 */
.L_x_290:
[----:B------:R-:W-:Y:S01]  /*bcc0*/  I2FP.F32.U32 R7, R4 ;  /* 0x0000000400077245 */ /* 0x000fe20000201000 */
[----:B------:R-:W-:Y:S01]  /*bcd0*/  @P0 IMAD.U32 R181, R109, 0x10000, RZ ;  /* 0x000100006db50824 */ /* 0x000fe200078e00ff */
[----:B------:R-:W-:Y:S01]  /*bce0*/  SHF.L.U32 R117, R113, 0x10, RZ ;  /* 0x0000001071757819 */ /* 0x000fe200000006ff */
[----:B------:R-:W-:Y:S01]  /*bcf0*/  BSSY.RECONVERGENT B1, `(.L_x_295) ;  /* 0x000004f000017945 */ /* 0x000fe20003800200 */
[----:B------:R-:W-:Y:S02]  /*bd00*/  IMAD.MOV.U32 R4, RZ, RZ, 0x2 ;  /* 0x00000002ff047424 */ /* 0x000fe400078e00ff */
        /* <DEDUP_REMOVED lines=8> */
[----:B------:R-:W-:Y:S01]  /*bd90*/  @!P0 IMAD.MOV.U32 R181, RZ, RZ, R2 ;  /* 0x000000ffffb58224 */ /* 0x000fe200078e0002 */
[----:B------:R-:W-:-:S04]  /*bda0*/  MOV R2, R12 ;  /* 0x0000000c00027202 */ /* 0x000fc80000000f00 */
[----:B------:R-:W-:Y:S02]  /*bdb0*/  F2FP.BF16.F32.PACK_AB R184, RZ, R181 ;  /* 0x000000b5ffb8723e */ /* 0x000fe400000010ff */
[----:B------:R-:W-:Y:S05]  /*bdc0*/  @!P2 BRA `(.L_x_296) ;  /* 0x000000040004a947 */ /* 0x000fea0003800000 */
        /* <DEDUP_REMOVED lines=8> */
.L_x_297:
        /* <DEDUP_REMOVED lines=13> */
.L_x_299:
[----:B------:R-:W-:Y:S05]  /*bf20*/  BSYNC.RECONVERGENT B2 ;  /* 0x0000000000027941 */ /* 0x000fea0003800200 */
.L_x_298:
        /* <DEDUP_REMOVED lines=43> */
.L_x_296:
[----:B------:R-:W-:Y:S05]  /*c1e0*/  BSYNC.RECONVERGENT B1 ;  /* 0x0000000000017941 */ /* 0x000fea0003800200 */
.L_x_295:
[----:B------:R-:W-:Y:S01]  /*c1f0*/  I2FP.F32.U32 R7, R2 ;  /* 0x0000000200077245 */ /* 0x000fe20000201000 */
[----:B------:R-:W-:Y:S01]  /*c200*/  BSSY.RECONVERGENT B1, `(.L_x_300) ;  /* 0x000004e000017945 */ /* 0x000fe20003800200 */
[----:B------:R-:W-:Y:S01]  /*c210*/  SHF.L.U32 R117, R0, 0x10, RZ ;  /* 0x0000001000757819 */ /* 0x000fe200000006ff */
[----:B------:R-:W-:Y:S01]  /*c220*/  IMAD.MOV.U32 R6, RZ, RZ, 0x2 ;  /* 0x00000002ff067424 */ /* 0x000fe200078e00ff */
[----:B------:R-:W-:Y:S01]  /*c230*/  LOP3.LUT R11, R11, 0xfffffffd, RZ, 0xc0, !PT ;  /* 0xfffffffd0b0b7812 */ /* 0x000fe200078ec0ff */
[----:B------:R-:W-:Y:S01]  /*c240*/  FFMA.FTZ R7, R7, R190, 1.1641532182693481445e-10 ;  /* 0x2f00000007077423 */ /* 0x000fe200000100be */
[----:B------:R-:W-:Y:S02]  /*c250*/  IMAD.MOV.U32 R2, RZ, RZ, R12 ;  /* 0x000000ffff027224 */ /* 0x000fe400078e000c */
[----:B------:R-:W-:Y:S02]  /*c260*/  FMUL.FTZ R0, R117, R188 ;  /* 0x000000bc75007220 */ /* 0x000fe40000410000 */
[----:B------:R-:W-:-:S04]  /*c270*/  FSETP.GTU.FTZ.AND P2, PT, R7, R186, PT ;  /* 0x000000ba0700720b */ /* 0x000fc80003f5c000 */
[----:B------:R-:W-:Y:S02]  /*c280*/  FSEL R0, R0, RZ, !P2 ;  /* 0x000000ff00007208 */ /* 0x000fe40005000000 */
[----:B------:R-:W-:Y:S02]  /*c290*/  PLOP3.LUT P3, PT, P2, PT, PT, 0x8, 0x80 ;  /* 0x000000000080781c */ /* 0x000fe4000176e170 */
[----:B------:R-:W-:-:S11]  /*c2a0*/  ISETP.NE.AND P2, PT, R4, 0x1, PT ;  /* 0x000000010400780c */ /* 0x000fd60003f45270 */
[----:B------:R-:W-:Y:S02]  /*c2b0*/  @P3 LOP3.LUT R11, R11, 0x2, RZ, 0xfc, !PT ;  /* 0x000000020b0b3812 */ /* 0x000fe400078efcff */
[----:B------:R-:W-:Y:S05]  /*c2c0*/  @!P2 BRA `(.L_x_301) ;  /* 0x000000040004a947 */ /* 0x000fea0003800000 */
        /* <DEDUP_REMOVED lines=8> */
.L_x_302:
        /* <DEDUP_REMOVED lines=13> */
.L_x_304:
[----:B------:R-:W-:Y:S05]  /*c420*/  BSYNC.RECONVERGENT B2 ;  /* 0x0000000000027941 */ /* 0x000fea0003800200 */
.L_x_303:
        /* <DEDUP_REMOVED lines=43> */
.L_x_301:
[----:B------:R-:W-:Y:S05]  /*c6e0*/  BSYNC.RECONVERGENT B1 ;  /* 0x0000000000017941 */ /* 0x000fea0003800200 */
.L_x_300:
[----:B------:R-:W-:Y:S01]  /*c6f0*/  I2FP.F32.U32 R7, R2 ;  /* 0x0000000200077245 */ /* 0x000fe20000201000 */
[----:B------:R-:W-:Y:S01]  /*c700*/  @P0 IMAD.U32 R199, R192, 0x10000, RZ ;  /* 0x00010000c0c70824 */ /* 0x000fe200078e00ff */
[----:B------:R-:W-:Y:S01]  /*c710*/  PRMT R2, R113, 0x7632, R2 ;  /* 0x0000763271027816 */ /* 0x000fe20000000002 */
[----:B------:R-:W-:Y:S01]  /*c720*/  BSSY.RECONVERGENT B1, `(.L_x_305) ;  /* 0x0000050000017945 */ /* 0x000fe20003800200 */
[----:B------:R-:W-:Y:S02]  /*c730*/  IMAD.MOV.U32 R116, RZ, RZ, 0x2 ;  /* 0x00000002ff747424 */ /* 0x000fe400078e00ff */
[----:B------:R-:W-:Y:S01]  /*c740*/  FFMA.FTZ R7, R7, R190, 1.1641532182693481445e-10 ;  /* 0x2f00000007077423 */ /* 0x000fe200000100be */
[----:B------:R-:W-:Y:S02]  /*c750*/  IMAD.U32 R117, R2, 0x10000, RZ ;  /* 0x0001000002757824 */ /* 0x000fe400078e00ff */
[----:B------:R-:W-:Y:S02]  /*c760*/  IMAD.MOV.U32 R2, RZ, RZ, R12 ;  /* 0x000000ffff027224 */ /* 0x000fe400078e000c */
[----:B------:R-:W-:Y:S01]  /*c770*/  FSETP.GTU.FTZ.AND P2, PT, R7, R186, PT ;  /* 0x000000ba0700720b */ /* 0x000fe20003f5c000 */
[----:B------:R-:W-:-:S03]  /*c780*/  FMUL.FTZ R117, R117, R188 ;  /* 0x000000bc75757220 */ /* 0x000fc60000410000 */
[----:B------:R-:W-:Y:S02]  /*c790*/  SEL R7, RZ, 0x1, P2 ;  /* 0x00000001ff077807 */ /* 0x000fe40001000000 */
[----:B------:R-:W-:Y:S02]  /*c7a0*/  FSEL R117, R117, RZ, !P2 ;  /* 0x000000ff75757208 */ /* 0x000fe40005000000 */
[----:B------:R-:W-:-:S03]  /*c7b0*/  ISETP.NE.AND P2, PT, R6, 0x1, PT ;  /* 0x000000010600780c */ /* 0x000fc60003f45270 */
[----:B------:R-:W-:-:S04]  /*c7c0*/  FADD.FTZ R0, R0, R117 ;  /* 0x0000007500007221 */ /* 0x000fc80000010000 */
[----:B------:R-:W-:Y:S01]  /*c7d0*/  @P0 FADD.FTZ R199, R0, R199 ;  /* 0x000000c700c70221 */ /* 0x000fe20000010000 */
[----:B------:R-:W-:-:S04]  /*c7e0*/  @!P0 MOV R199, R0 ;  /* 0x0000000000c78202 */ /* 0x000fc80000000f00 */
        /* <DEDUP_REMOVED lines=10> */
.L_x_307:
        /* <DEDUP_REMOVED lines=13> */
.L_x_309:
[----:B------:R-:W-:Y:S05]  /*c960*/  BSYNC.RECONVERGENT B2 ;  /* 0x0000000000027941 */ /* 0x000fea0003800200 */
.L_x_308:
        /* <DEDUP_REMOVED lines=43> */
.L_x_306:
[----:B------:R-:W-:Y:S05]  /*cc20*/  BSYNC.RECONVERGENT B1 ;  /* 0x0000000000017941 */ /* 0x000fea0003800200 */
.L_x_305:
[----:B------:R-:W-:Y:S01]  /*cc30*/  I2FP.F32.U32 R117, R2 ;  /* 0x0000000200757245 */ /* 0x000fe20000201000 */
[----:B------:R-:W-:Y:S01]  /*cc40*/  IMAD.U32 R121, R118, 0x10000, RZ ;  /* 0x0001000076797824 */ /* 0x000fe200078e00ff */
[----:B------:R-:W-:Y:S01]  /*cc50*/  ISETP.NE.AND P3, PT, R116, 0x1, PT ;  /* 0x000000017400780c */ /* 0x000fe20003f65270 */
[----:B------:R-:W-:Y:S01]  /*cc60*/  BSSY.RECONVERGENT B1, `(.L_x_310) ;  /* 0x000004b000017945 */ /* 0x000fe20003800200 */
[----:B------:R-:W-:Y:S01]  /*cc70*/  PRMT R118, R118, 0x7632, R118 ;  /* 0x0000763276767816 */ /* 0x000fe20000000076 */
[----:B------:R-:W-:Y:S01]  /*cc80*/  FFMA.FTZ R117, R117, R190, 1.1641532182693481445e-10 ;  /* 0x2f00000075757423 */ /* 0x000fe200000100be */
[----:B------:R-:W-:Y:S01]  /*cc90*/  FMUL.FTZ R2, R121, R188 ;  /* 0x000000bc79027220 */ /* 0x000fe20000410000 */
[----:B------:R-:W-:Y:S01]  /*cca0*/  IMAD.MOV.U32 R120, RZ, RZ, 0x2 ;  /* 0x00000002ff787424 */ /* 0x000fe200078e00ff */
[----:B------:R-:W-:Y:S02]  /*ccb0*/  MOV R4, R12 ;  /* 0x0000000c00047202 */ /* 0x000fe40000000f00 */
[----:B------:R-:W-:-:S04]  /*ccc0*/  FSETP.GTU.FTZ.AND P2, PT, R117, R186, PT ;  /* 0x000000ba7500720b */ /* 0x000fc80003f5c000 */
[----:B------:R-:W-:Y:S02]  /*ccd0*/  FSEL R2, R2, RZ, !P2 ;  /* 0x000000ff02027208 */ /* 0x000fe40005000000 */
[----:B------:R-:W-:Y:S01]  /*cce0*/  PLOP3.LUT P2, PT, P2, PT, PT, 0x8, 0x80 ;  /* 0x000000000080781c */ /* 0x000fe2000174e170 */
[----:B------:R-:W-:-:S12]  /*ccf0*/  @!P3 BRA `(.L_x_311) ;  /* 0x000000040004b947 */ /* 0x000fd80003800000 */
        /* <DEDUP_REMOVED lines=8> */
.L_x_312:
        /* <DEDUP_REMOVED lines=13> */
.L_x_314:
[----:B------:R-:W-:Y:S05]  /*ce50*/  BSYNC.RECONVERGENT B2 ;  /* 0x0000000000027941 */ /* 0x000fea0003800200 */
.L_x_313:
        /* <DEDUP_REMOVED lines=43> */
.L_x_311:
[----:B------:R-:W-:Y:S05]  /*d110*/  BSYNC.RECONVERGENT B1 ;  /* 0x0000000000017941 */ /* 0x000fea0003800200 */
.L_x_310:
        /* <DEDUP_REMOVED lines=25> */
.L_x_317:
        /* <DEDUP_REMOVED lines=13> */
.L_x_319:
[----:B------:R-:W-:Y:S05]  /*d380*/  BSYNC.RECONVERGENT B2 ;  /* 0x0000000000027941 */ /* 0x000fea0003800200 */
.L_x_318:
        /* <DEDUP_REMOVED lines=43> */
.L_x_316:
[----:B------:R-:W-:Y:S05]  /*d640*/  BSYNC.RECONVERGENT B1 ;  /* 0x0000000000017941 */ /* 0x000fea0003800200 */
.L_x_315:
[----:B------:R-:W-:Y:S01]  /*d650*/  I2FP.F32.U32 R117, R2 ;  /* 0x0000000200757245 */ /* 0x000fe20000201000 */
[----:B------:R-:W-:Y:S01]  /*d660*/  BSSY.RECONVERGENT B1, `(.L_x_320) ;  /* 0x000004c000017945 */ /* 0x000fe20003800200 */
[----:B------:R-:W-:Y:S01]  /*d670*/  ISETP.NE.AND P4, PT, R116, 0x1, PT ;  /* 0x000000017400780c */ /* 0x000fe20003f85270 */
[----:B------:R-:W-:Y:S01]  /*d680*/  IMAD.MOV.U32 R4, RZ, RZ, R12 ;  /* 0x000000ffff047224 */ /* 0x000fe200078e000c */
[----:B------:R-:W-:Y:S01]  /*d690*/  SHF.L.U32 R121, R118, 0x10, RZ ;  /* 0x0000001076797819 */ /* 0x000fe200000006ff */
[----:B------:R-:W-:Y:S01]  /*d6a0*/  FFMA.FTZ R117, R117, R190, 1.1641532182693481445e-10 ;  /* 0x2f00000075757423 */ /* 0x000fe200000100be */
[----:B------:R-:W-:-:S03]  /*d6b0*/  IMAD.MOV.U32 R118, RZ, RZ, 0x2 ;  /* 0x00000002ff767424 */ /* 0x000fc600078e00ff */
[----:B------:R-:W-:Y:S01]  /*d6c0*/  FMUL.FTZ R2, R121, R188 ;  /* 0x000000bc79027220 */ /* 0x000fe20000410000 */
        /* <DEDUP_REMOVED lines=12> */
.L_x_322:
        /* <DEDUP_REMOVED lines=13> */
.L_x_324:
[----:B------:R-:W-:Y:S05]  /*d860*/  BSYNC.RECONVERGENT B2 ;  /* 0x0000000000027941 */ /* 0x000fea0003800200 */
.L_x_323:
        /* <DEDUP_REMOVED lines=43> */
.L_x_321:
[----:B------:R-:W-:Y:S05]  /*db20*/  BSYNC.RECONVERGENT B1 ;  /* 0x0000000000017941 */ /* 0x000fea0003800200 */
.L_x_320:
[----:B------:R-:W-:Y:S01]  /*db30*/  I2FP.F32.U32 R117, R4 ;  /* 0x0000000400757245 */ /* 0x000fe20000201000 */
[----:B------:R-:W-:Y:S01]  /*db40*/  BSSY.RECONVERGENT B1, `(.L_x_325) ;  /* 0x0000053000017945 */ /* 0x000fe20003800200 */
[----:B------:R-:W-:Y:S02]  /*db50*/  PRMT R4, R114, 0x7632, R4 ;  /* 0x0000763272047816 */ /* 0x000fe40000000004 */
[----:B------:R-:W-:Y:S01]  /*db60*/  @P0 PRMT R116, R110, 0x7632, R116 ;  /* 0x000076326e740816 */ /* 0x000fe20000000074 */
[----:B------:R-:W-:Y:S02]  /*db70*/  FFMA.FTZ R117, R117, R190, 1.1641532182693481445e-10 ;  /* 0x2f00000075757423 */ /* 0x000fe400000100be */
[----:B------:R-:W-:Y:S02]  /*db80*/  IMAD.U32 R121, R4, 0x10000, RZ ;  /* 0x0001000004797824 */ /* 0x000fe400078e00ff */
[----:B------:R-:W-:Y:S01]  /*db90*/  @P0 IMAD.U32 R209, R116, 0x10000, RZ ;  /* 0x0001000074d10824 */ /* 0x000fe200078e00ff */
[----:B------:R-:W-:Y:S01]  /*dba0*/  FSETP.GTU.FTZ.AND P4, PT, R117, R186, PT ;  /* 0x000000ba7500720b */ /* 0x000fe20003f9c000 */
[----:B------:R-:W-:Y:S01]  /*dbb0*/  FMUL.FTZ R121, R121, R188 ;  /* 0x000000bc79797220 */ /* 0x000fe20000410000 */
[----:B------:R-:W-:-:S02]  /*dbc0*/  IMAD.MOV.U32 R116, RZ, RZ, 0x2 ;  /* 0x00000002ff747424 */ /* 0x000fc400078e00ff */
[----:B------:R-:W-:Y:S02]  /*dbd0*/  SEL R4, RZ, 0x1, P4 ;  /* 0x00000001ff047807 */ /* 0x000fe40002000000 */
[----:B------:R-:W-:Y:S02]  /*dbe0*/  FSEL R121, R121, RZ, !P4 ;  /* 0x000000ff79797208 */ /* 0x000fe40006000000 */
[----:B------:R-:W-:-:S03]  /*dbf0*/  ISETP.NE.AND P4, PT, R118, 0x1, PT ;  /* 0x000000017600780c */ /* 0x000fc60003f85270 */
[----:B------:R-:W-:-:S04]  /*dc00*/  FADD.FTZ R2, R2, R121 ;  /* 0x0000007902027221 */ /* 0x000fc80000010000 */
        /* <DEDUP_REMOVED lines=13> */
.L_x_327:
        /* <DEDUP_REMOVED lines=13> */
.L_x_329:
[----:B------:R-:W-:Y:S05]  /*ddb0*/  BSYNC.RECONVERGENT B2 ;  /* 0x0000000000027941 */ /* 0x000fea0003800200 */
.L_x_328:
        /* <DEDUP_REMOVED lines=43> */
.L_x_326:
[----:B------:R-:W-:Y:S05]  /*e070*/  BSYNC.RECONVERGENT B1 ;  /* 0x0000000000017941 */ /* 0x000fea0003800200 */
.L_x_325:
[----:B------:R-:W-:Y:S01]  /*e080*/  I2FP.F32.U32 R117, R2 ;  /* 0x0000000200757245 */ /* 0x000fe20000201000 */
[C---:B------:R-:W-:Y:S01]  /*e090*/  IMAD.U32 R121, R119.reuse, 0x10000, RZ ;  /* 0x0001000077797824 */ /* 0x040fe200078e00ff */
        /* <DEDUP_REMOVED lines=19> */
.L_x_332:
        /* <DEDUP_REMOVED lines=13> */
.L_x_334:
[----:B------:R-:W-:Y:S05]  /*e2a0*/  BSYNC.RECONVERGENT B2 ;  /* 0x0000000000027941 */ /* 0x000fea0003800200 */
.L_x_333:
        /* <DEDUP_REMOVED lines=37> */
[----:B------:R-:W-:Y:S02]  /*e500*/  MOV R12, R120 ;  /* 0x00000078000c7202 */ /* 0x000fe40000000f00 */
[----:B------:R-:W-:Y:S01]  /*e510*/  LOP3.LUT R161, R122, UR34, R121, 0x96, !PT ;  /* 0x000000227aa17c12 */ /* 0x000fe2000f8e9679 */
[----:B------:R-:W-:Y:S01]  /*e520*/  IMAD.MOV.U32 R120, RZ, RZ, RZ ;  /* 0x000000ffff787224 */ /* 0x000fe200078e00ff */
[----:B------:R-:W-:Y:S01]  /*e530*/  LOP3.LUT R162, R118, UR35, R117, 0x96, !PT ;  /* 0x0000002376a27c12 */ /* 0x000fe2000f8e9675 */
[----:B------:R-:W-:Y:S02]  /*e540*/  IMAD.MOV.U32 R118, RZ, RZ, R178 ;  /* 0x000000ffff767224 */ /* 0x000fe400078e00b2 */
[----:B------:R-:W-:-:S07]  /*e550*/  IMAD.MOV.U32 R178, RZ, RZ, R116 ;  /* 0x000000ffffb27224 */ /* 0x000fce00078e0074 */
.L_x_331:
[----:B------:R-:W-:Y:S05]  /*e560*/  BSYNC.RECONVERGENT B1 ;  /* 0x0000000000017941 */ /* 0x000fea0003800200 */
.L_x_330:
        /* <DEDUP_REMOVED lines=11> */
[----:B------:R-:W-:Y:S01]  /*e620*/  FADD.FTZ R2, R2, R117 ;  /* 0x0000007502027221 */ /* 0x000fe20000010000 */
[----:B------:R-:W-:-:S03]  /*e630*/  MOV R117, R12 ;  /* 0x0000000c00757202 */ /* 0x000fc60000000f00 */
        /* <DEDUP_REMOVED lines=13> */
.L_x_337:
        /* <DEDUP_REMOVED lines=13> */
.L_x_339:
[----:B------:R-:W-:Y:S05]  /*e7e0*/  BSYNC.RECONVERGENT B2 ;  /* 0x0000000000027941 */ /* 0x000fea0003800200 */
.L_x_338:
        /* <DEDUP_REMOVED lines=40> */
[----:B------:R-:W-:Y:S01]  /*ea70*/  LOP3.LUT R162, R118, UR35, R117, 0x96, !PT ;  /* 0x0000002376a27c12 */ /* 0x000fe2000f8e9675 */
[----:B------:R-:W-:Y:S02]  /*ea80*/  IMAD.MOV.U32 R117, RZ, RZ, R178 ;  /* 0x000000ffff757224 */ /* 0x000fe400078e00b2 */
[----:B------:R-:W-:-:S07]  /*ea90*/  IMAD.MOV.U32 R178, RZ, RZ, R116 ;  /* 0x000000ffffb27224 */ /* 0x000fce00078e0074 */
.L_x_336:
[----:B------:R-:W-:Y:S05]  /*eaa0*/  BSYNC.RECONVERGENT B1 ;  /* 0x0000000000017941 */ /* 0x000fea0003800200 */
.L_x_335:
        /* <DEDUP_REMOVED lines=20> */
.L_x_342:
[----:B------:R-:W-:Y:S01]  /*ebf0*/  VIADD R165, R165, 0x1 ;  /* 0x00000001a5a57836 */ /* 0x000fe20000000000 */
[----:B------:R-:W-:Y:S03]  /*ec00*/  BSSY.RECONVERGENT B2, `(.L_x_343) ;  /* 0x000000e000027945 */ /* 0x000fe60003800200 */
[C---:B------:R-:W-:Y:S01]  /*ec10*/  IMAD.WIDE.U32 R122, R165.reuse, -0x2daee0ad, RZ ;  /* 0xd2511f53a57a7825 */ /* 0x040fe200078e00ff */
[----:B------:R-:W-:-:S13]  /*ec20*/  ISETP.NE.AND P6, PT, R165, RZ, PT ;  /* 0x000000ffa500720c */ /* 0x000fda0003fc5270 */
[----:B------:R-:W-:Y:S05]  /*ec30*/  @P6 BRA `(.L_x_344) ;  /* 0x0000000000286947 */ /* 0x000fea0003800000 */
[----:B------:R-:W-:Y:S02]  /*ec40*/  IADD3 R164, PT, PT, R164, 0x1, RZ ;  /* 0x00000001a4a47810 */ /* 0x000fe40007ffe0ff */
[----:B------:R-:W-:Y:S02]  /*ec50*/  P2R R12, PR, RZ, 0x1 ;  /* 0x00000001ff0c7803 */ /* 0x000fe40000000000 */
[----:B------:R-:W-:-:S13]  /*ec60*/  ISETP.NE.AND P6, PT, R164, RZ, PT ;  /* 0x000000ffa400720c */ /* 0x000fda0003fc5270 */
[----:B------:R-:W-:Y:S01]  /*ec70*/  @!P6 VIADD R168, R168, 0x1 ;  /* 0x00000001a8a8e836 */ /* 0x000fe20000000000 */
[----:B------:R-:W-:Y:S01]  /*ec80*/  @!P6 MOV R164, RZ ;  /* 0x000000ff00a4e202 */ /* 0x000fe20000000f00 */
[----:B------:R-:W-:-:S03]  /*ec90*/  @!P6 VIADD R116, R14, 0x1 ;  /* 0x000000010e74e836 */ /* 0x000fc60000000000 */
[----:B------:R-:W-:-:S13]  /*eca0*/  ISETP.NE.AND P0, PT, R168, RZ, !P6 ;  /* 0x000000ffa800720c */ /* 0x000fda0007705270 */
[----:B------:R-:W-:Y:S01]  /*ecb0*/  @P0 IMAD.MOV R116, RZ, RZ, R14 ;  /* 0x000000ffff740224 */ /* 0x000fe200078e020e */
[----:B------:R-:W-:-:S03]  /*ecc0*/  ISETP.NE.AND P0, PT, R12, RZ, PT ;  /* 0x000000ff0c00720c */ /* 0x000fc60003f05270 */
[----:B------:R-:W-:-:S10]  /*ecd0*/  @!P6 IMAD.MOV.U32 R14, RZ, RZ, R116 ;  /* 0x000000ffff0ee224 */ /* 0x000fd400078e0074 */
.L_x_344:
[----:B------:R-:W-:Y:S05]  /*ece0*/  BSYNC.RECONVERGENT B2 ;  /* 0x0000000000027941 */ /* 0x000fea0003800200 */
.L_x_343:
        /* <DEDUP_REMOVED lines=43> */
.L_x_341:
[----:B------:R-:W-:Y:S05]  /*efa0*/  BSYNC.RECONVERGENT B1 ;  /* 0x0000000000017941 */ /* 0x000fea0003800200 */
.L_x_340:
        /* <DEDUP_REMOVED lines=8> */
[----:B------:R-:W-:Y:S01]  /*f030*/  PRMT R117, R184, 0x5410, R0 ;  /* 0x00005410b8757816 */ /* 0x000fe20000000000 */
[----:B------:R-:W-:Y:S01]  /*f040*/  @P0 IMAD.U32 R223, R116, 0x10000, RZ ;  /* 0x0001000074df0824 */ /* 0x000fe200078e00ff */
[----:B------:R-:W-:-:S02]  /*f050*/  SEL R116, RZ, 0x1, P6 ;  /* 0x00000001ff747807 */ /* 0x000fc40003000000 */
[----:B------:R-:W-:Y:S02]  /*f060*/  FSEL R119, R119, RZ, !P6 ;  /* 0x000000ff77777208 */ /* 0x000fe40007000000 */
[----:B------:R-:W-:Y:S02]  /*f070*/  PRMT R0, R116, 0x7610, R0 ;  /* 0x0000761074007816 */ /* 0x000fe40000000000 */
[----:B------:R-:W-:Y:S01]  /*f080*/  PRMT R116, R176, 0x5410, R180 ;  /* 0x00005410b0747816 */ /* 0x000fe200000000b4 */
[----:B------:R-:W-:-:S04]  /*f090*/  FADD.FTZ R196, R196, R119 ;  /* 0x00000077c4c47221 */ /* 0x000fc80000010000 */
[----:B------:R-:W-:Y:S01]  /*f0a0*/  @P0 FADD.FTZ R223, R196, R223 ;  /* 0x000000dfc4df0221 */ /* 0x000fe20000010000 */
[----:B------:R-:W-:-:S04]  /*f0b0*/  @!P0 MOV R223, R196 ;  /* 0x000000c400df8202 */ /* 0x000fc80000000f00 */
[----:B------:R-:W-:-:S04]  /*f0c0*/  F2FP.BF16.F32.PACK_AB R119, RZ, R223 ;  /* 0x000000dfff77723e */ /* 0x000fc800000010ff */
[----:B------:R-:W-:Y:S01]  /*f0d0*/  PRMT R119, R182, 0x5410, R119 ;  /* 0x00005410b6777816 */ /* 0x000fe20000000077 */
[----:B------:R-:W-:Y:S06]  /*f0e0*/  BRA `(.L_x_345) ;  /* 0x0000002800807947 */ /* 0x000fec0003800000 */
.L_x_264:
        /* <DEDUP_REMOVED lines=16> */
.L_x_348:
        /* <DEDUP_REMOVED lines=13> */
.L_x_350:
[----:B------:R-:W-:Y:S05]  /*f2c0*/  BSYNC.RECONVERGENT B2 ;  /* 0x0000000000027941 */ /* 0x000fea0003800200 */
.L_x_349:
        /* <DEDUP_REMOVED lines=43> */
.L_x_347:
[----:B------:R-:W-:Y:S05]  /*f580*/  BSYNC.RECONVERGENT B1 ;  /* 0x0000000000017941 */ /* 0x000fea0003800200 */
.L_x_346:
[----:B------:R-:W0:Y:S01]  /*f590*/  LDC R186, c[0x0][0x408] ;  /* 0x00010200ffba7b82 */ /* 0x000e220000000800 */
[----:B------:R-:W-:Y:S01]  /*f5a0*/  I2FP.F32.U32 R5, R5 ;  /* 0x0000000500057245 */ /* 0x000fe20000201000 */
[----:B------:R-:W-:Y:S01]  /*f5b0*/  IMAD.MOV.U32 R190, RZ, RZ, 0x2f800000 ;  /* 0x2f800000ffbe7424 */ /* 0x000fe200078e00ff */
[----:B------:R-:W-:Y:S01]  /*f5c0*/  ISETP.NE.AND P3, PT, R122, 0x1, PT ;  /* 0x000000017a00780c */ /* 0x000fe20003f65270 */
[----:B-----5:R-:W-:Y:S01]  /*f5d0*/  IMAD.U32 R121, R116, 0x10000, RZ ;  /* 0x0001000074797824 */ /* 0x020fe200078e00ff */
[----:B------:R-:W-:Y:S01]  /*f5e0*/  LOP3.LUT R11, R11, 0xffffffef, RZ, 0xc0, !PT ;  /* 0xffffffef0b0b7812 */ /* 0x000fe200078ec0ff */
[----:B------:R-:W-:Y:S01]  /*f5f0*/  FFMA.FTZ R5, R5, R190, 1.1641532182693481445e-10 ;  /* 0x2f00000005057423 */ /* 0x000fe200000100be */
[----:B------:R-:W-:Y:S01]  /*f600*/  @P0 IMAD.U32 R120, R108, 0x10000, RZ ;  /* 0x000100006c780824 */ /* 0x000fe200078e00ff */
[----:B------:R-:W1:Y:S01]  /*f610*/  LDC R188, c[0x0][0x404] ;  /* 0x00010100ffbc7b82 */ /* 0x000e620000000800 */
[----:B------:R-:W-:Y:S01]  /*f620*/  BSSY.RECONVERGENT B1, `(.L_x_351) ;  /* 0x000004d000017945 */ /* 0x000fe20003800200 */
[----:B------:R-:W-:Y:S01]  /*f630*/  PRMT R116, R116, 0x7632, R116 ;  /* 0x0000763274747816 */ /* 0x000fe20000000074 */
[----:B0-----:R-:W-:Y:S01]  /*f640*/  FMUL.FTZ R121, R121, R186 ;  /* 0x000000ba79797220 */ /* 0x001fe20000410000 */
[----:B-1----:R-:W-:-:S04]  /*f650*/  FSETP.GTU.FTZ.AND P2, PT, R5, R188, PT ;  /* 0x000000bc0500720b */ /* 0x002fc80003f5c000 */
[----:B------:R-:W-:Y:S01]  /*f660*/  FSEL R5, R121, RZ, !P2 ;  /* 0x000000ff79057208 */ /* 0x000fe20005000000 */
[----:B------:R-:W-:Y:S01]  /*f670*/  IMAD.MOV.U32 R121, RZ, RZ, R12 ;  /* 0x000000ffff797224 */ /* 0x000fe200078e000c */
[----:B------:R-:W-:-:S03]  /*f680*/  PLOP3.LUT P2, PT, P2, PT, PT, 0x8, 0x80 ;  /* 0x000000000080781c */ /* 0x000fc6000174e170 */
[----:B------:R-:W-:Y:S01]  /*f690*/  @P0 FADD.FTZ R5, R120, R5 ;  /* 0x0000000578050221 */ /* 0x000fe20000010000 */
[----:B------:R-:W-:-:S04]  /*f6a0*/  HFMA2 R120, -RZ, RZ, 0, 1.1920928955078125e-07 ;  /* 0x00000002ff787431 */ /* 0x000fc800000001ff */
        /* <DEDUP_REMOVED lines=11> */
.L_x_353:
        /* <DEDUP_REMOVED lines=13> */
.L_x_355:
[----:B------:R-:W-:Y:S05]  /*f830*/  BSYNC.RECONVERGENT B2 ;  /* 0x0000000000027941 */ /* 0x000fea0003800200 */
.L_x_354:
        /* <DEDUP_REMOVED lines=41> */
[----:B------:R-:W-:Y:S02]  /*fad0*/  IMAD.MOV.U32 R178, RZ, RZ, R120 ;  /* 0x000000ffffb27224 */ /* 0x000fe400078e0078 */
[----:B------:R-:W-:-:S07]  /*fae0*/  HFMA2 R120, -RZ, RZ, 0, 0 ;  /* 0x00000000ff787431 */ /* 0x000fce00000001ff */
.L_x_352:
[----:B------:R-:W-:Y:S05]  /*faf0*/  BSYNC.RECONVERGENT B1 ;  /* 0x0000000000017941 */ /* 0x000fea0003800200 */
.L_x_351:
        /* <DEDUP_REMOVED lines=8> */
[----:B------:R-:W-:Y:S01]  /*fb80*/  IMAD.MOV.U32 R122, RZ, RZ, 0x2 ;  /* 0x00000002ff7a7424 */ /* 0x000fe200078e00ff */
[----:B------:R-:W-:Y:S02]  /*fb90*/  MOV R116, R12 ;  /* 0x0000000c00747202 */ /* 0x000fe40000000f00 */
[----:B------:R-:W-:-:S04]  /*fba0*/  FSETP.GTU.FTZ.AND P2, PT, R121, R188, PT ;  /* 0x000000bc7900720b */ /* 0x000fc80003f5c000 */
        /* <DEDUP_REMOVED lines=14> */
.L_x_358:
        /* <DEDUP_REMOVED lines=13> */
.L_x_360:
[----:B------:R-:W-:Y:S05]  /*fd60*/  BSYNC.RECONVERGENT B2 ;  /* 0x0000000000027941 */ /* 0x000fea0003800200 */
.L_x_359:
        /* <DEDUP_REMOVED lines=43> */
.L_x_357:
[----:B------:R-:W-:Y:S05]  /*10020*/  BSYNC.RECONVERGENT B1 ;  /* 0x0000000000017941 */ /* 0x000fea0003800200 */
.L_x_356:
        /* <DEDUP_REMOVED lines=26> */
.L_x_363:
        /* <DEDUP_REMOVED lines=13> */
.L_x_365:
[----:B------:R-:W-:Y:S05]  /*102a0*/  BSYNC.RECONVERGENT B2 ;  /* 0x0000000000027941 */ /* 0x000fea0003800200 */
.L_x_364:
        /* <DEDUP_REMOVED lines=41> */
[----:B------:R-:W-:Y:S02]  /*10540*/  IMAD.MOV.U32 R178, RZ, RZ, R116 ;  /* 0x000000ffffb27224 */ /* 0x000fe400078e0074 */
[----:B------:R-:W-:-:S07]  /*10550*/  IMAD.MOV.U32 R116, RZ, RZ, RZ ;  /* 0x000000ffff747224 */ /* 0x000fce00078e00ff */
.L_x_362:
[----:B------:R-:W-:Y:S05]  /*10560*/  BSYNC.RECONVERGENT B1 ;  /* 0x0000000000017941 */ /* 0x000fea0003800200 */
.L_x_361:
[----:B------:R-:W-:Y:S01]  /*10570*/  I2FP.F32.U32 R117, R117 ;  /* 0x0000007500757245 */ /* 0x000fe20000201000 */
[----:B------:R-:W-:Y:S01]  /*10580*/  IMAD.U32 R121, R184, 0x10000, RZ ;  /* 0x00010000b8797824 */ /* 0x000fe200078e00ff */
[----:B------:R-:W-:Y:S01]  /*10590*/  @P0 SHF.L.U32 R192, R192, 0x10, RZ ;  /* 0x00000010c0c00819 */ /* 0x000fe200000006ff */
[----:B------:R-:W-:Y:S01]  /*105a0*/  BSSY.RECONVERGENT B1, `(.L_x_366) ;  /* 0x000004f000017945 */ /* 0x000fe20003800200 */
[----:B------:R-:W-:Y:S01]  /*105b0*/  LOP3.LUT R11, R11, 0xfffffffd, RZ, 0xc0, !PT ;  /* 0xfffffffd0b0b7812 */ /* 0x000fe200078ec0ff */
[----:B------:R-:W-:Y:S01]  /*105c0*/  FFMA.FTZ R117, R117, R190, 1.1641532182693481445e-10 ;  /* 0x2f00000075757423 */ /* 0x000fe200000100be */
[----:B------:R-:W-:Y:S01]  /*105d0*/  FMUL.FTZ R121, R121, R186 ;  /* 0x000000ba79797220 */ /* 0x000fe20000410000 */
[----:B------:R-:W-:-:S03]  /*105e0*/  IMAD.MOV.U32 R120, RZ, RZ, 0x2 ;  /* 0x00000002ff787424 */ /* 0x000fc600078e00ff */
[----:B------:R-:W-:Y:S01]  /*105f0*/  FSETP.GTU.FTZ.AND P2, PT, R117, R188, PT ;  /* 0x000000bc7500720b */ /* 0x000fe20003f5c000 */
[----:B------:R-:W-:-:S03]  /*10600*/  IMAD.MOV.U32 R117, RZ, RZ, R12 ;  /* 0x000000ffff757224 */ /* 0x000fc600078e000c */
[----:B------:R-:W-:Y:S02]  /*10610*/  FSEL R199, R121, RZ, !P2 ;  /* 0x000000ff79c77208 */ /* 0x000fe40005000000 */
[----:B------:R-:W-:Y:S02]  /*10620*/  PLOP3.LUT P3, PT, P2, PT, PT, 0x8, 0x80 ;  /* 0x000000000080781c */ /* 0x000fe4000176e170 */
[----:B------:R-:W-:Y:S01]  /*10630*/  ISETP.NE.AND P2, PT, R116, 0x1, PT ;  /* 0x000000017400780c */ /* 0x000fe20003f45270 */
[----:B------:R-:W-:-:S05]  /*10640*/  @P0 FADD.FTZ R199, R192, R199 ;  /* 0x000000c7c0c70221 */ /* 0x000fca0000010000 */
[----:B------:R-:W-:-:S05]  /*10650*/  F2FP.BF16.F32.PACK_AB R184, RZ, R199 ;  /* 0x000000c7ffb8723e */ /* 0x000fca00000010ff */
        /* <DEDUP_REMOVED lines=10> */
.L_x_368:
        /* <DEDUP_REMOVED lines=13> */
.L_x_370:
[----:B------:R-:W-:Y:S05]  /*107d0*/  BSYNC.RECONVERGENT B2 ;  /* 0x0000000000027941 */ /* 0x000fea0003800200 */
.L_x_369:
        /* <DEDUP_REMOVED lines=43> */
.L_x_367:
[----:B------:R-:W-:Y:S05]  /*10a90*/  BSYNC.RECONVERGENT B1 ;  /* 0x0000000000017941 */ /* 0x000fea0003800200 */
.L_x_366:
[----:B------:R-:W-:Y:S01]  /*10aa0*/  I2FP.F32.U32 R117, R117 ;  /* 0x0000007500757245 */ /* 0x000fe20000201000 */
[----:B------:R-:W-:Y:S01]  /*10ab0*/  IMAD.U32 R121, R118, 0x10000, RZ ;  /* 0x0001000076797824 */ /* 0x000fe200078e00ff */
[----:B------:R-:W-:Y:S01]  /*10ac0*/  ISETP.NE.AND P3, PT, R120, 0x1, PT ;  /* 0x000000017800780c */ /* 0x000fe20003f65270 */
[----:B------:R-:W-:Y:S01]  /*10ad0*/  @P0 IMAD.U32 R116, R110, 0x10000, RZ ;  /* 0x000100006e740824 */ /* 0x000fe200078e00ff */
[----:B------:R-:W-:Y:S01]  /*10ae0*/  BSSY.RECONVERGENT B1, `(.L_x_371) ;  /* 0x000004d000017945 */ /* 0x000fe20003800200 */
[----:B------:R-:W-:Y:S01]  /*10af0*/  FFMA.FTZ R117, R117, R190, 1.1641532182693481445e-10 ;  /* 0x2f00000075757423 */ /* 0x000fe200000100be */
[----:B------:R-:W-:Y:S01]  /*10b00*/  FMUL.FTZ R121, R121, R186 ;  /* 0x000000ba79797220 */ /* 0x000fe20000410000 */
[----:B------:R-:W-:Y:S01]  /*10b10*/  HFMA2 R122, -RZ, RZ, 0, 1.1920928955078125e-07 ;  /* 0x00000002ff7a7431 */ /* 0x000fe200000001ff */
[----:B------:R-:W-:Y:S02]  /*10b20*/  PRMT R118, R118, 0x7632, R118 ;  /* 0x0000763276767816 */ /* 0x000fe40000000076 */
        /* <DEDUP_REMOVED lines=15> */
.L_x_373:
        /* <DEDUP_REMOVED lines=13> */
.L_x_375:
[----:B------:R-:W-:Y:S05]  /*10cf0*/  BSYNC.RECONVERGENT B2 ;  /* 0x0000000000027941 */ /* 0x000fea0003800200 */
.L_x_374:
        /* <DEDUP_REMOVED lines=43> */
.L_x_372:
[----:B------:R-:W-:Y:S05]  /*10fb0*/  BSYNC.RECONVERGENT B1 ;  /* 0x0000000000017941 */ /* 0x000fea0003800200 */
.L_x_371:
[----:B------:R-:W-:Y:S01]  /*10fc0*/  I2FP.F32.U32 R117, R117 ;  /* 0x0000007500757245 */ /* 0x000fe20000201000 */
[----:B------:R-:W-:Y:S01]  /*10fd0*/  IMAD.U32 R121, R118, 0x10000, RZ ;  /* 0x0001000076797824 */ /* 0x000fe200078e00ff */
[----:B------:R-:W-:Y:S01]  /*10fe0*/  ISETP.NE.AND P4, PT, R122, 0x1, PT ;  /* 0x000000017a00780c */ /* 0x000fe20003f85270 */
[----:B------:R-:W-:Y:S01]  /*10ff0*/  BSSY.RECONVERGENT B1, `(.L_x_376) ;  /* 0x000004e000017945 */ /* 0x000fe20003800200 */
[----:B------:R-:W-:Y:S01]  /*11000*/  @P0 PRMT R116, R110, 0x7632, R116 ;  /* 0x000076326e740816 */ /* 0x000fe20000000074 */
[----:B------:R-:W-:Y:S01]  /*11010*/  FFMA.FTZ R117, R117, R190, 1.1641532182693481445e-10 ;  /* 0x2f00000075757423 */ /* 0x000fe200000100be */
[----:B------:R-:W-:Y:S01]  /*11020*/  FMUL.FTZ R121, R121, R186 ;  /* 0x000000ba79797220 */ /* 0x000fe20000410000 */
[----:B------:R-:W-:Y:S02]  /*11030*/  IMAD.MOV.U32 R118, RZ, RZ, 0x2 ;  /* 0x00000002ff767424 */ /* 0x000fe400078e00ff */
[----:B------:R-:W-:Y:S01]  /*11040*/  @P0 IMAD.U32 R116, R116, 0x10000, RZ ;  /* 0x0001000074740824 */ /* 0x000fe200078e00ff */
[----:B------:R-:W-:-:S02]  /*11050*/  FSETP.GTU.FTZ.AND P3, PT, R117, R188, PT ;  /* 0x000000bc7500720b */ /* 0x000fc40003f7c000 */
[----:B------:R-:W-:Y:S02]  /*11060*/  MOV R117, R12 ;  /* 0x0000000c00757202 */ /* 0x000fe40000000f00 */
        /* <DEDUP_REMOVED lines=13> */
.L_x_378:
        /* <DEDUP_REMOVED lines=13> */
.L_x_380:
[----:B------:R-:W-:Y:S05]  /*11210*/  BSYNC.RECONVERGENT B2 ;  /* 0x0000000000027941 */ /* 0x000fea0003800200 */
.L_x_379:
        /* <DEDUP_REMOVED lines=42> */
[----:B------:R-:W-:-:S07]  /*114c0*/  IMAD.MOV.U32 R178, RZ, RZ, R116 ;  /* 0x000000ffffb27224 */ /* 0x000fce00078e0074 */
.L_x_377:
[----:B------:R-:W-:Y:S05]  /*114d0*/  BSYNC.RECONVERGENT B1 ;  /* 0x0000000000017941 */ /* 0x000fea0003800200 */
.L_x_376:
[----:B------:R-:W-:Y:S01]  /*114e0*/  I2FP.F32.U32 R117, R117 ;  /* 0x0000007500757245 */ /* 0x000fe20000201000 */
[----:B------:R-:W-:Y:S01]  /*114f0*/  @P0 IMAD.U32 R116, R111, 0x10000, RZ ;  /* 0x000100006f740824 */ /* 0x000fe200078e00ff */
[----:B------:R-:W-:Y:S01]  /*11500*/  SHF.L.U32 R121, R119, 0x10, RZ ;  /* 0x0000001077797819 */ /* 0x000fe200000006ff */
[----:B------:R-:W-:Y:S01]  /*11510*/  BSSY.RECONVERGENT B1, `(.L_x_381) ;  /* 0x000004e000017945 */ /* 0x000fe20003800200 */
[----:B------:R-:W-:Y:S01]  /*11520*/  ISETP.NE.AND P5, PT, R118, 0x1, PT ;  /* 0x000000017600780c */ /* 0x000fe20003fa5270 */
[----:B------:R-:W-:Y:S01]  /*11530*/  FFMA.FTZ R117, R117, R190, 1.1641532182693481445e-10 ;  /* 0x2f00000075757423 */ /* 0x000fe200000100be */
[----:B------:R-:W-:Y:S01]  /*11540*/  PRMT R198, R119, 0x7632, R198 ;  /* 0x0000763277c67816 */ /* 0x000fe200000000c6 */
[----:B------:R-:W-:Y:S01]  /*11550*/  FMUL.FTZ R121, R121, R186 ;  /* 0x000000ba79797220 */ /* 0x000fe20000410000 */
        /* <DEDUP_REMOVED lines=16> */
.L_x_383:
        /* <DEDUP_REMOVED lines=13> */
.L_x_385:
[----:B------:R-:W-:Y:S05]  /*11730*/  BSYNC.RECONVERGENT B2 ;  /* 0x0000000000027941 */ /* 0x000fea0003800200 */
.L_x_384:
        /* <DEDUP_REMOVED lines=43> */
.L_x_382:
[----:B------:R-:W-:Y:S05]  /*119f0*/  BSYNC.RECONVERGENT B1 ;  /* 0x0000000000017941 */ /* 0x000fea0003800200 */
.L_x_381:
[----:B------:R-:W-:Y:S01]  /*11a00*/  I2FP.F32.U32 R117, R117 ;  /* 0x0000007500757245 */ /* 0x000fe20000201000 */
[----:B------:R-:W-:Y:S01]  /*11a10*/  IMAD.U32 R119, R198, 0x10000, RZ ;  /* 0x00010000c6777824 */ /* 0x000fe200078e00ff */
[----:B------:R-:W-:Y:S02]  /*11a20*/  @P0 PRMT R116, R111, 0x7632, R116 ;  /* 0x000076326f740816 */ /* 0x000fe40000000074 */
[----:B------:R-:W-:Y:S01]  /*11a30*/  PRMT R118, R192, 0x5410, R194 ;  /* 0x00005410c0767816 */ /* 0x000fe200000000c2 */
[----:B------:R-:W-:Y:S01]  /*11a40*/  FFMA.FTZ R117, R117, R190, 1.1641532182693481445e-10 ;  /* 0x2f00000075757423 */ /* 0x000fe200000100be */
[----:B------:R-:W-:Y:S01]  /*11a50*/  FMUL.FTZ R119, R119, R186 ;  /* 0x000000ba77777220 */ /* 0x000fe20000410000 */
[----:B------:R-:W-:-:S03]  /*11a60*/  @P0 SHF.L.U32 R116, R116, 0x10, RZ ;  /* 0x0000001074740819 */ /* 0x000fc600000006ff */
[----:B------:R-:W-:Y:S02]  /*11a70*/  FSETP.GTU.FTZ.AND P5, PT, R117, R188, PT ;  /* 0x000000bc7500720b */ /* 0x000fe40003fbc000 */
[----:B------:R-:W-:Y:S02]  /*11a80*/  PRMT R117, R182, 0x5410, R184 ;  /* 0x00005410b6757816 */ /* 0x000fe400000000b8 */
[----:B------:R-:W-:Y:S02]  /*11a90*/  FSEL R223, R119, RZ, !P5 ;  /* 0x000000ff77df7208 */ /* 0x000fe40006800000 */
[----:B------:R-:W-:-:S03]  /*11aa0*/  PLOP3.LUT P5, PT, P5, PT, PT, 0x8, 0x80 ;  /* 0x000000000080781c */ /* 0x000fc60002fae170 */
[----:B------:R-:W-:Y:S01]  /*11ab0*/  @P0 FADD.FTZ R223, R116, R223 ;  /* 0x000000df74df0221 */ /* 0x000fe20000010000 */
[----:B------:R-:W-:-:S04]  /*11ac0*/  PRMT R116, R176, 0x5410, R180 ;  /* 0x00005410b0747816 */ /* 0x000fc800000000b4 */
[----:B------:R-:W-:-:S04]  /*11ad0*/  F2FP.BF16.F32.PACK_AB R119, RZ, R223 ;  /* 0x000000dfff77723e */ /* 0x000fc800000010ff */
[----:B------:R-:W-:-:S07]  /*11ae0*/  PRMT R119, R196, 0x5410, R119 ;  /* 0x00005410c4777816 */ /* 0x000fce0000000077 */
.L_x_345:
        /* <DEDUP_REMOVED lines=26> */
[----:B------:R-:W-:Y:S02]  /*11c90*/  PRMT R121, R4, 0x7104, RZ ;  /* 0x0000710404797816 */ /* 0x000fe400000000ff */
[----:B------:R-:W-:Y:S02]  /*11ca0*/  LOP3.LUT R119, R119, 0xff0000, RZ, 0xc0, !PT ;  /* 0x00ff000077777812 */ /* 0x000fe400078ec0ff */
[----:B------:R-:W-:Y:S02]  /*11cb0*/  LOP3.LUT R122, R7, 0xff, RZ, 0xc0, !PT ;  /* 0x000000ff077a7812 */ /* 0x000fe400078ec0ff */
[----:B------:R-:W-:-:S02]  /*11cc0*/  PRMT R118, R119, 0x4210, R118 ;  /* 0x0000421077767816 */ /* 0x000fc40000000076 */
[----:B------:R-:W-:Y:S01]  /*11cd0*/  LOP3.LUT R120, R8, 0xff, RZ, 0xc0, !PT ;  /* 0x000000ff08787812 */ /* 0x000fe200078ec0ff */
[----:B------:R-:W-:Y:S01]  /*11ce0*/  IMAD.WIDE.U32 R122, R122, 0x1000000, RZ ;  /* 0x010000007a7a7825 */ /* 0x000fe200078e00ff */
        /* <DEDUP_REMOVED lines=11> */
.L_x_386:
[----:B------:R-:W-:Y:S02]  /*11da0*/  IMAD.MOV.U32 R176, RZ, RZ, R178 ;  /* 0x000000ffffb07224 */ /* 0x000fe400078e00b2 */
[----:B------:R-:W-:-:S07]  /*11db0*/  VIADD R174, R174, 0x100 ;  /* 0x00000100aeae7836 */ /* 0x000fce0000000000 */
.L_x_263:
[----:B------:R-:W-:Y:S05]  /*11dc0*/  BSYNC.RECONVERGENT B0 ;  /* 0x0000000000007941 */ /* 0x000fea0003800200 */
.L_x_262:
[----:B------:R-:W-:Y:S01]  /*11dd0*/  ISETP.GE.U32.AND P0, PT, R166, 0x300, PT ;  /* 0x00000300a600780c */ /* 0x000fe20003f06070 */
[----:B------:R-:W-:Y:S01]  /*11de0*/  BSSY.RECONVERGENT B0, `(.L_x_387) ;  /* 0x0000808000007945 */ /* 0x000fe20003800200 */
[----:B------:R-:W-:-:S11]  /*11df0*/  LOP3.LUT R11, R11, 0xffffffbf, RZ, 0xc0, !PT ;  /* 0xffffffbf0b0b7812 */ /* 0x000fd600078ec0ff */
[----:B------:R-:W-:Y:S01]  /*11e00*/  @P0 LOP3.LUT R11, R11, 0x40, RZ, 0xfc, !PT ;  /* 0x000000400b0b0812 */ /* 0x000fe200078efcff */
[----:B------:R-:W-:Y:S06]  /*11e10*/  @!P0 BRA `(.L_x_388) ;  /* 0x0000008000108947 */ /* 0x000fec0003800000 */
[----:B------:R-:W-:Y:S01]  /*11e20*/  ISETP.NE.U32.AND P0, PT, RZ, UR14, PT ;  /* 0x0000000eff007c0c */ /* 0x000fe2000bf05070 */
[----:B01----:R-:W0:Y:S01]  /*11e30*/  LDC.64 R118, c[0x0][0x390] ;  /* 0x0000e400ff767b82 */ /* 0x003e220000000a00 */
[----:B------:R-:W-:Y:S02]  /*11e40*/  ISETP.NE.U32.AND P1, PT, RZ, UR12, PT ;  /* 0x0000000cff007c0c */ /* 0x000fe4000bf25070 */
[----:B------:R-:W-:Y:S02]  /*11e50*/  ISETP.NE.AND.EX P0, PT, RZ, UR15, PT, P0 ;  /* 0x0000000fff007c0c */ /* 0x000fe4000bf05300 */
[----:B------:R-:W-:-:S11]  /*11e60*/  ISETP.NE.AND.EX P1, PT, RZ, UR13, PT, P1 ;  /* 0x0000000dff007c0c */ /* 0x000fd6000bf25310 */
[----:B------:R-:W1:Y:S08]  /*11e70*/  @P0 LDC.64 R120, c[0x0][0x3a0] ;  /* 0x0000e800ff780b82 */ /* 0x000e700000000a00 */
[----:B------:R-:W2:Y:S01]  /*11e80*/  @P1 LDC.64 R116, c[0x0][0x398] ;  /* 0x0000e600ff741b82 */ /* 0x000ea20000000a00 */
[----:B0-----:R-:W-:-:S04]  /*11e90*/  IMAD.WIDE.U32 R118, R174, 0x10, R118 ;  /* 0x00000010ae767825 */ /* 0x001fc800078e0076 */
[----:B-1----:R-:W-:-:S05]  /*11ea0*/  @P0 IMAD.WIDE.U32 R120, R174, 0x10, R120 ;  /* 0x00000010ae780825 */ /* 0x002fca00078e0078 */
[----:B------:R-:W3:Y:S01]  /*11eb0*/  @P0 LDG.E.128 R108, desc[UR6][R120.64] ;  /* 0x00000006786c0981 */ /* 0x000ee2000c1e1d00 */
[----:B--2---:R-:W-:-:S03]  /*11ec0*/  @P1 IMAD.WIDE.U32 R122, R174, 0x10, R116 ;  /* 0x00000010ae7a1825 */ /* 0x004fc600078e0074 */
[----:B------:R-:W5:Y:S04]  /*11ed0*/  LDG.E.128 R116, desc[UR6][R118.64] ;  /* 0x0000000676747981 */ /* 0x000f68000c1e1d00 */
[----:B------:R0:W5:Y:S01]  /*11ee0*/  @P1 LDG.E.128 R112, desc[UR6][R122.64] ;  /* 0x000000067a701981 */ /* 0x000162000c1e1d00 */
[----:B---3--:R-:W-:Y:S02]  /*11ef0*/  PRMT R182, R109, 0x7632, R182 ;  /* 0x000076326db67816 */ /* 0x008fe400000000b6 */
[----:B------:R-:W-:Y:S01]  /*11f00*/  PRMT R177, R108, 0x7632, R177 ;  /* 0x000076326cb17816 */ /* 0x000fe200000000b1 */
[----:B0-----:R-:W-:Y:S06]  /*11f10*/  @!P1 BRA `(.L_x_389) ;  /* 0x0000005000a09947 */ /* 0x001fec0003800000 */
        /* <DEDUP_REMOVED lines=16> */
.L_x_392:
        /* <DEDUP_REMOVED lines=13> */
.L_x_394:
[----:B------:R-:W-:Y:S05]  /*120f0*/  BSYNC.RECONVERGENT B2 ;  /* 0x0000000000027941 */ /* 0x000fea0003800200 */
.L_x_393:
        /* <DEDUP_REMOVED lines=41> */
[----:B------:R-:W-:-:S07]  /*12390*/  IMAD.MOV.U32 R2, RZ, RZ, RZ ;  /* 0x000000ffff027224 */ /* 0x000fce00078e00ff */
.L_x_391:
[----:B------:R-:W-:Y:S05]  /*123a0*/  BSYNC.RECONVERGENT B1 ;  /* 0x0000000000017941 */ /* 0x000fea0003800200 */
.L_x_390:
        /* <DEDUP_REMOVED lines=10> */
[----:B------:R-:W-:Y:S01]  /*12450*/  IMAD.MOV.U32 R4, RZ, RZ, 0x2 ;  /* 0x00000002ff047424 */ /* 0x000fe200078e00ff */
[----:B0-----:R-:W-:Y:S01]  /*12460*/  FSETP.GTU.FTZ.AND P2, PT, R3, R186, PT ;  /* 0x000000ba0300720b */ /* 0x001fe20003f5c000 */
[----:B------:R-:W-:-:S03]  /*12470*/  IMAD.MOV.U32 R3, RZ, RZ, R12 ;  /* 0x000000ffff037224 */ /* 0x000fc600078e000c */
        /* <DEDUP_REMOVED lines=13> */
.L_x_397:
        /* <DEDUP_REMOVED lines=13> */
.L_x_399:
[----:B------:R-:W-:Y:S05]  /*12620*/  BSYNC.RECONVERGENT B2 ;  /* 0x0000000000027941 */ /* 0x000fea0003800200 */
.L_x_398:
        /* <DEDUP_REMOVED lines=43> */
.L_x_396:
[----:B------:R-:W-:Y:S05]  /*128e0*/  BSYNC.RECONVERGENT B1 ;  /* 0x0000000000017941 */ /* 0x000fea0003800200 */
.L_x_395:
[----:B------:R-:W-:Y:S01]  /*128f0*/  I2FP.F32.U32 R3, R3 ;  /* 0x0000000300037245 */ /* 0x000fe20000201000 */
[----:B------:R-:W-:Y:S01]  /*12900*/  IMAD.U32 R7, R112, 0x10000, RZ ;  /* 0x0001000070077824 */ /* 0x000fe200078e00ff */
[----:B------:R-:W-:Y:S01]  /*12910*/  ISETP.NE.AND P3, PT, R4, 0x1, PT ;  /* 0x000000010400780c */ /* 0x000fe20003f65270 */
[----:B------:R-:W-:Y:S01]  /*12920*/  BSSY.RECONVERGENT B1, `(.L_x_400) ;  /* 0x000004f000017945 */ /* 0x000fe20003800200 */
[----:B------:R-:W-:Y:S02]  /*12930*/  IMAD.MOV.U32 R6, RZ, RZ, 0x2 ;  /* 0x00000002ff067424 */ /* 0x000fe400078e00ff */
[----:B------:R-:W-:Y:S01]  /*12940*/  FFMA.FTZ R3, R3, R190, 1.1641532182693481445e-10 ;  /* 0x2f00000003037423 */ /* 0x000fe200000100be */
[----:B------:R-:W-:-:S04]  /*12950*/  FMUL.FTZ R7, R7, R188 ;  /* 0x000000bc07077220 */ /* 0x000fc80000410000 */
[----:B------:R-:W-:-:S04]  /*12960*/  FSETP.GTU.FTZ.AND P2, PT, R3, R186, PT ;  /* 0x000000ba0300720b */ /* 0x000fc80003f5c000 */
[----:B------:R-:W-:Y:S01]  /*12970*/  FSEL R3, R7, RZ, !P2 ;  /* 0x000000ff07037208 */ /* 0x000fe20005000000 */
[----:B------:R-:W-:Y:S01]  /*12980*/  @P0 IMAD.U32 R7, R108, 0x10000, RZ ;  /* 0x000100006c070824 */ /* 0x000fe200078e00ff */
[----:B------:R-:W-:-:S03]  /*12990*/  SEL R10, RZ, 0x1, P2 ;  /* 0x00000001ff0a7807 */ /* 0x000fc60001000000 */
        /* <DEDUP_REMOVED lines=14> */
.L_x_402:
        /* <DEDUP_REMOVED lines=13> */
.L_x_404:
[----:B------:R-:W-:Y:S05]  /*12b50*/  BSYNC.RECONVERGENT B2 ;  /* 0x0000000000027941 */ /* 0x000fea0003800200 */
.L_x_403:
        /* <DEDUP_REMOVED lines=43> */
.L_x_401:
[----:B------:R-:W-:Y:S05]  /*12e10*/  BSYNC.RECONVERGENT B1 ;  /* 0x0000000000017941 */ /* 0x000fea0003800200 */
.L_x_400:
[----:B------:R-:W-:Y:S01]  /*12e20*/  I2FP.F32.U32 R7, R0 ;  /* 0x0000000000077245 */ /* 0x000fe20000201000 */
[----:B------:R-:W-:Y:S01]  /*12e30*/  IMAD.U32 R9, R116, 0x10000, RZ ;  /* 0x0001000074097824 */ /* 0x000fe200078e00ff */
[----:B------:R-:W-:Y:S01]  /*12e40*/  ISETP.NE.AND P2, PT, R6, 0x1, PT ;  /* 0x000000010600780c */ /* 0x000fe20003f45270 */
[----:B------:R-:W-:Y:S01]  /*12e50*/  BSSY.RECONVERGENT B1, `(.L_x_405) ;  /* 0x000004c000017945 */ /* 0x000fe20003800200 */
[----:B------:R-:W-:Y:S01]  /*12e60*/  LOP3.LUT R11, R11, 0xfffffff7, RZ, 0xc0, !PT ;  /* 0xfffffff70b0b7812 */ /* 0x000fe200078ec0ff */
[----:B------:R-:W-:Y:S01]  /*12e70*/  FFMA.FTZ R7, R7, R190, 1.1641532182693481445e-10 ;  /* 0x2f00000007077423 */ /* 0x000fe200000100be */
[----:B------:R-:W-:Y:S01]  /*12e80*/  FMUL.FTZ R0, R9, R188 ;  /* 0x000000bc09007220 */ /* 0x000fe20000410000 */
        /* <DEDUP_REMOVED lines=15> */
.L_x_407:
        /* <DEDUP_REMOVED lines=13> */
.L_x_409:
[----:B------:R-:W-:Y:S05]  /*13050*/  BSYNC.RECONVERGENT B2 ;  /* 0x0000000000027941 */ /* 0x000fea0003800200 */
.L_x_408:
        /* <DEDUP_REMOVED lines=43> */
.L_x_406:
[----:B------:R-:W-:Y:S05]  /*13310*/  BSYNC.RECONVERGENT B1 ;  /* 0x0000000000017941 */ /* 0x000fea0003800200 */
.L_x_405:
[----:B------:R-:W-:Y:S01]  /*13320*/  I2FP.F32.U32 R7, R2 ;  /* 0x0000000200077245 */ /* 0x000fe20000201000 */
[----:B------:R-:W-:Y:S01]  /*13330*/  @P0 IMAD.U32 R177, R177, 0x10000, RZ ;  /* 0x00010000b1b10824 */ /* 0x000fe200078e00ff */
[----:B------:R-:W-:Y:S01]  /*13340*/  PRMT R2, R112, 0x7632, R2 ;  /* 0x0000763270027816 */ /* 0x000fe20000000002 */
[----:B------:R-:W-:Y:S01]  /*13350*/  BSSY.RECONVERGENT B1, `(.L_x_410) ;  /* 0x0000050000017945 */ /* 0x000fe20003800200 */
[----:B------:R-:W-:Y:S02]  /*13360*/  IMAD.MOV.U32 R6, RZ, RZ, 0x2 ;  /* 0x00000002ff067424 */ /* 0x000fe400078e00ff */
[----:B------:R-:W-:Y:S01]  /*13370*/  FFMA.FTZ R7, R7, R190, 1.1641532182693481445e-10 ;  /* 0x2f00000007077423 */ /* 0x000fe200000100be */
[----:B------:R-:W-:-:S04]  /*13380*/  SHF.L.U32 R9, R2, 0x10, RZ ;  /* 0x0000001002097819 */ /* 0x000fc800000006ff */
[----:B------:R-:W-:Y:S01]  /*13390*/  FSETP.GTU.FTZ.AND P2, PT, R7, R186, PT ;  /* 0x000000ba0700720b */ /* 0x000fe20003f5c000 */
[----:B------:R-:W-:-:S05]  /*133a0*/  FMUL.FTZ R9, R9, R188 ;  /* 0x000000bc09097220 */ /* 0x000fca0000410000 */
[----:B------:R-:W-:-:S05]  /*133b0*/  FSEL R9, R9, RZ, !P2 ;  /* 0x000000ff09097208 */ /* 0x000fca0005000000 */
[----:B------:R-:W-:Y:S01]  /*133c0*/  FADD.FTZ R0, R0, R9 ;  /* 0x0000000900007221 */ /* 0x000fe20000010000 */
[----:B------:R-:W-:Y:S02]  /*133d0*/  SEL R9, RZ, 0x1, P2 ;  /* 0x00000001ff097807 */ /* 0x000fe40001000000 */
[----:B------:R-:W-:Y:S01]  /*133e0*/  ISETP.NE.AND P2, PT, R4, 0x1, PT ;  /* 0x000000010400780c */ /* 0x000fe20003f45270 */
[----:B------:R-:W-:Y:S01]  /*133f0*/  @P0 FADD.FTZ R179, R0, R177 ;  /* 0x000000b100b30221 */ /* 0x000fe20000010000 */
[----:B------:R-:W-:Y:S01]  /*13400*/  @!P0 IMAD.MOV.U32 R179, RZ, RZ, R0 ;  /* 0x000000ffffb38224 */ /* 0x000fe200078e0000 */
[----:B------:R-:W-:-:S04]  /*13410*/  MOV R0, R12 ;  /* 0x0000000c00007202 */ /* 0x000fc80000000f00 */
[----:B------:R-:W-:-:S06]  /*13420*/  F2FP.BF16.F32.PACK_AB R180, RZ, R179 ;  /* 0x000000b3ffb4723e */ /* 0x000fcc00000010ff */
        /* <DEDUP_REMOVED lines=9> */
.L_x_412:
        /* <DEDUP_REMOVED lines=13> */
.L_x_414:
[----:B------:R-:W-:Y:S05]  /*13590*/  BSYNC.RECONVERGENT B2 ;  /* 0x0000000000027941 */ /* 0x000fea0003800200 */
.L_x_413:
        /* <DEDUP_REMOVED lines=43> */
.L_x_411:
[----:B------:R-:W-:Y:S05]  /*13850*/  BSYNC.RECONVERGENT B1 ;  /* 0x0000000000017941 */ /* 0x000fea0003800200 */
.L_x_410:
[----:B------:R-:W-:Y:S01]  /*13860*/  I2FP.F32.U32 R7, R0 ;  /* 0x0000000000077245 */ /* 0x000fe20000201000 */
[----:B------:R-:W-:Y:S01]  /*13870*/  BSSY.RECONVERGENT B1, `(.L_x_415) ;  /* 0x000004f000017945 */ /* 0x000fe20003800200 */
[----:B------:R-:W-:Y:S01]  /*13880*/  SHF.L.U32 R121, R117, 0x10, RZ ;  /* 0x0000001075797819 */ /* 0x000fe200000006ff */
[----:B------:R-:W-:Y:S01]  /*13890*/  IMAD.MOV.U32 R116, RZ, RZ, 0x2 ;  /* 0x00000002ff747424 */ /* 0x000fe200078e00ff */
[----:B------:R-:W-:Y:S01]  /*138a0*/  LOP3.LUT R11, R11, 0xfffffffb, RZ, 0xc0, !PT ;  /* 0xfffffffb0b0b7812 */ /* 0x000fe200078ec0ff */
[----:B------:R-:W-:Y:S01]  /*138b0*/  FFMA.FTZ R7, R7, R190, 1.1641532182693481445e-10 ;  /* 0x2f00000007077423 */ /* 0x000fe200000100be */
[----:B------:R-:W-:Y:S01]  /*138c0*/  PRMT R0, R117, 0x7632, R0 ;  /* 0x0000763275007816 */ /* 0x000fe20000000000 */
[----:B------:R-:W-:Y:S01]  /*138d0*/  FMUL.FTZ R2, R121, R188 ;  /* 0x000000bc79027220 */ /* 0x000fe20000410000 */
[----:B------:R-:W-:Y:S02]  /*138e0*/  IMAD.MOV.U32 R4, RZ, RZ, R12 ;  /* 0x000000ffff047224 */ /* 0x000fe400078e000c */
        /* <DEDUP_REMOVED lines=14> */
.L_x_417:
        /* <DEDUP_REMOVED lines=13> */
.L_x_419:
[----:B------:R-:W-:Y:S05]  /*13aa0*/  BSYNC.RECONVERGENT B2 ;  /* 0x0000000000027941 */ /* 0x000fea0003800200 */
.L_x_418:
        /* <DEDUP_REMOVED lines=41> */
[----:B------:R-:W-:Y:S01]  /*13d40*/  IMAD.MOV.U32 R116, RZ, RZ, RZ ;  /* 0x000000ffff747224 */ /* 0x000fe200078e00ff */
[----:B------:R-:W-:-:S07]  /*13d50*/  MOV R178, R6 ;  /* 0x0000000600b27202 */ /* 0x000fce0000000f00 */
.L_x_416:
[----:B------:R-:W-:Y:S05]  /*13d60*/  BSYNC.RECONVERGENT B1 ;  /* 0x0000000000017941 */ /* 0x000fea0003800200 */
.L_x_415:
[----:B------:R-:W-:Y:S01]  /*13d70*/  I2FP.F32.U32 R7, R4 ;  /* 0x0000000400077245 */ /* 0x000fe20000201000 */
[----:B------:R-:W-:Y:S01]  /*13d80*/  IMAD.U32 R117, R113, 0x10000, RZ ;  /* 0x0001000071757824 */ /* 0x000fe200078e00ff */
[----:B------:R-:W-:Y:S01]  /*13d90*/  BSSY.RECONVERGENT B1, `(.L_x_420) ;  /* 0x0000050000017945 */ /* 0x000fe20003800200 */
[----:B------:R-:W-:Y:S02]  /*13da0*/  @P0 IMAD.U32 R177, R109, 0x10000, RZ ;  /* 0x000100006db10824 */ /* 0x000fe400078e00ff */
[----:B------:R-:W-:Y:S01]  /*13db0*/  FFMA.FTZ R7, R7, R190, 1.1641532182693481445e-10 ;  /* 0x2f00000007077423 */ /* 0x000fe200000100be */
[----:B------:R-:W-:Y:S01]  /*13dc0*/  FMUL.FTZ R117, R117, R188 ;  /* 0x000000bc75757220 */ /* 0x000fe20000410000 */
[----:B------:R-:W-:-:S03]  /*13dd0*/  IMAD.MOV.U32 R4, RZ, RZ, 0x2 ;  /* 0x00000002ff047424 */ /* 0x000fc600078e00ff */
[----:B------:R-:W-:-:S04]  /*13de0*/  FSETP.GTU.FTZ.AND P2, PT, R7, R186, PT ;  /* 0x000000ba0700720b */ /* 0x000fc80003f5c000 */
[----:B------:R-:W-:Y:S02]  /*13df0*/  FSEL R7, R117, RZ, !P2 ;  /* 0x000000ff75077208 */ /* 0x000fe40005000000 */
[----:B------:R-:W-:Y:S02]  /*13e00*/  SEL R8, RZ, 0x1, P2 ;  /* 0x00000001ff087807 */ /* 0x000fe40001000000 */
[----:B------:R-:W-:Y:S01]  /*13e10*/  ISETP.NE.AND P2, PT, R116, 0x1, PT ;  /* 0x000000017400780c */ /* 0x000fe20003f45270 */
[----:B------:R-:W-:-:S04]  /*13e20*/  FADD.FTZ R2, R2, R7 ;  /* 0x0000000702027221 */ /* 0x000fc80000010000 */
[----:B------:R-:W-:Y:S01]  /*13e30*/  @P0 FADD.FTZ R177, R177, R2 ;  /* 0x00000002b1b10221 */ /* 0x000fe20000010000 */
[----:B------:R-:W-:Y:S01]  /*13e40*/  @!P0 MOV R177, R2 ;  /* 0x0000000200b18202 */ /* 0x000fe20000000f00 */
[----:B------:R-:W-:-:S03]  /*13e50*/  IMAD.MOV.U32 R2, RZ, RZ, R12 ;  /* 0x000000ffff027224 */ /* 0x000fc600078e000c */
[----:B------:R-:W-:-:S03]  /*13e60*/  F2FP.BF16.F32.PACK_AB R184, RZ, R177 ;  /* 0x000000b1ffb8723e */ /* 0x000fc600000010ff */
        /* <DEDUP_REMOVED lines=9> */
.L_x_422:
        /* <DEDUP_REMOVED lines=13> */
.L_x_424:
[----:B------:R-:W-:Y:S05]  /*13fd0*/  BSYNC.RECONVERGENT B2 ;  /* 0x0000000000027941 */ /* 0x000fea0003800200 */
.L_x_423:
        /* <DEDUP_REMOVED lines=43> */
.L_x_421:
[----:B------:R-:W-:Y:S05]  /*14290*/  BSYNC.RECONVERGENT B1 ;  /* 0x0000000000017941 */ /* 0x000fea0003800200 */
.L_x_420:
[----:B------:R-:W-:Y:S01]  /*142a0*/  I2FP.F32.U32 R7, R2 ;  /* 0x0000000200077245 */ /* 0x000fe20000201000 */
[----:B------:R-:W-:Y:S01]  /*142b0*/  IMAD.U32 R117, R0, 0x10000, RZ ;  /* 0x0001000000757824 */ /* 0x000fe200078e00ff */
[----:B------:R-:W-:Y:S01]  /*142c0*/  LOP3.LUT R11, R11, 0xfffffffd, RZ, 0xc0, !PT ;  /* 0xfffffffd0b0b7812 */ /* 0x000fe200078ec0ff */
[----:B------:R-:W-:Y:S01]  /*142d0*/  BSSY.RECONVERGENT B1, `(.L_x_425) ;  /* 0x000004c000017945 */ /* 0x000fe20003800200 */
[----:B------:R-:W-:Y:S02]  /*142e0*/  IMAD.MOV.U32 R6, RZ, RZ, 0x2 ;  /* 0x00000002ff067424 */ /* 0x000fe400078e00ff */
[----:B------:R-:W-:Y:S01]  /*142f0*/  FFMA.FTZ R7, R7, R190, 1.1641532182693481445e-10 ;  /* 0x2f00000007077423 */ /* 0x000fe200000100be */
[----:B------:R-:W-:Y:S01]  /*14300*/  FMUL.FTZ R0, R117, R188 ;  /* 0x000000bc75007220 */ /* 0x000fe20000410000 */
[----:B------:R-:W-:-:S03]  /*14310*/  MOV R2, R12 ;  /* 0x0000000c00027202 */ /* 0x000fc60000000f00 */
        /* <DEDUP_REMOVED lines=14> */
.L_x_427:
        /* <DEDUP_REMOVED lines=13> */
.L_x_429:
[----:B------:R-:W-:Y:S05]  /*144d0*/  BSYNC.RECONVERGENT B2 ;  /* 0x0000000000027941 */ /* 0x000fea0003800200 */
.L_x_428:
        /* <DEDUP_REMOVED lines=43> */
.L_x_426:
[----:B------:R-:W-:Y:S05]  /*14790*/  BSYNC.RECONVERGENT B1 ;  /* 0x0000000000017941 */ /* 0x000fea0003800200 */
.L_x_425:
[----:B------:R-:W-:Y:S01]  /*147a0*/  I2FP.F32.U32 R7, R2 ;  /* 0x0000000200077245 */ /* 0x000fe20000201000 */
[----:B------:R-:W-:Y:S01]  /*147b0*/  @P0 IMAD.U32 R195, R182, 0x10000, RZ ;  /* 0x00010000b6c30824 */ /* 0x000fe200078e00ff */
[----:B------:R-:W-:Y:S01]  /*147c0*/  PRMT R2, R113, 0x7632, R2 ;  /* 0x0000763271027816 */ /* 0x000fe20000000002 */
[----:B------:R-:W-:Y:S01]  /*147d0*/  BSSY.RECONVERGENT B1, `(.L_x_430) ;  /* 0x0000050000017945 */ /* 0x000fe20003800200 */
[----:B------:R-:W-:Y:S02]  /*147e0*/  IMAD.MOV.U32 R116, RZ, RZ, 0x2 ;  /* 0x00000002ff747424 */ /* 0x000fe400078e00ff */
[----:B------:R-:W-:Y:S01]  /*147f0*/  FFMA.FTZ R7, R7, R190, 1.1641532182693481445e-10 ;  /* 0x2f00000007077423 */ /* 0x000fe200000100be */
[----:B------:R-:W-:Y:S02]  /*14800*/  SHF.L.U32 R117, R2, 0x10, RZ ;  /* 0x0000001002757819 */ /* 0x000fe400000006ff */
[----:B------:R-:W-:Y:S02]  /*14810*/  MOV R2, R12 ;  /* 0x0000000c00027202 */ /* 0x000fe40000000f00 */
[----:B------:R-:W-:Y:S01]  /*14820*/  FSETP.GTU.FTZ.AND P2, PT, R7, R186, PT ;  /* 0x000000ba0700720b */ /* 0x000fe20003f5c000 */
[----:B------:R-:W-:-:S03]  /*14830*/  FMUL.FTZ R117, R117, R188 ;  /* 0x000000bc75757220 */ /* 0x000fc60000410000 */
[----:B------:R-:W-:Y:S02]  /*14840*/  SEL R7, RZ, 0x1, P2 ;  /* 0x00000001ff077807 */ /* 0x000fe40001000000 */
[----:B------:R-:W-:Y:S02]  /*14850*/  FSEL R117, R117, RZ, !P2 ;  /* 0x000000ff75757208 */ /* 0x000fe40005000000 */
[----:B------:R-:W-:-:S03]  /*14860*/  ISETP.NE.AND P2, PT, R6, 0x1, PT ;  /* 0x000000010600780c */ /* 0x000fc60003f45270 */
[----:B------:R-:W-:-:S04]  /*14870*/  FADD.FTZ R0, R0, R117 ;  /* 0x0000007500007221 */ /* 0x000fc80000010000 */
[----:B------:R-:W-:Y:S01]  /*14880*/  @P0 FADD.FTZ R195, R0, R195 ;  /* 0x000000c300c30221 */ /* 0x000fe20000010000 */
[----:B------:R-:W-:-:S05]  /*14890*/  @!P0 IMAD.MOV.U32 R195, RZ, RZ, R0 ;  /* 0x000000ffffc38224 */ /* 0x000fca00078e0000 */
        /* <DEDUP_REMOVED lines=10> */
.L_x_432:
        /* <DEDUP_REMOVED lines=13> */
.L_x_434:
[----:B------:R-:W-:Y:S05]  /*14a10*/  BSYNC.RECONVERGENT B2 ;  /* 0x0000000000027941 */ /* 0x000fea0003800200 */
.L_x_433:
        /* <DEDUP_REMOVED lines=43> */
.L_x_431:
[----:B------:R-:W-:Y:S05]  /*14cd0*/  BSYNC.RECONVERGENT B1 ;  /* 0x0000000000017941 */ /* 0x000fea0003800200 */
.L_x_430:
[----:B------:R-:W-:Y:S01]  /*14ce0*/  I2FP.F32.U32 R117, R2 ;  /* 0x0000000200757245 */ /* 0x000fe20000201000 */
[----:B------:R-:W-:Y:S01]  /*14cf0*/  BSSY.RECONVERGENT B1, `(.L_x_435) ;  /* 0x000004d000017945 */ /* 0x000fe20003800200 */
[----:B------:R-:W-:Y:S01]  /*14d00*/  ISETP.NE.AND P3, PT, R116, 0x1, PT ;  /* 0x000000017400780c */ /* 0x000fe20003f65270 */
[----:B------:R-:W-:Y:S01]  /*14d10*/  IMAD.MOV.U32 R120, RZ, RZ, 0x2 ;  /* 0x00000002ff787424 */ /* 0x000fe200078e00ff */
[C---:B------:R-:W-:Y:S01]  /*14d20*/  SHF.L.U32 R121, R118.reuse, 0x10, RZ ;  /* 0x0000001076797819 */ /* 0x040fe200000006ff */
[----:B------:R-:W-:Y:S01]  /*14d30*/  FFMA.FTZ R117, R117, R190, 1.1641532182693481445e-10 ;  /* 0x2f00000075757423 */ /* 0x000fe200000100be */
[----:B------:R-:W-:Y:S01]  /*14d40*/  PRMT R118, R118, 0x7632, R118 ;  /* 0x0000763276767816 */ /* 0x000fe20000000076 */
[----:B------:R-:W-:Y:S02]  /*14d50*/  IMAD.MOV.U32 R4, RZ, RZ, R12 ;  /* 0x000000ffff047224 */ /* 0x000fe400078e000c */
        /* <DEDUP_REMOVED lines=13> */
.L_x_437:
        /* <DEDUP_REMOVED lines=13> */
.L_x_439:
[----:B------:R-:W-:Y:S05]  /*14f00*/  BSYNC.RECONVERGENT B2 ;  /* 0x0000000000027941 */ /* 0x000fea0003800200 */
.L_x_438:
        /* <DEDUP_REMOVED lines=43> */
.L_x_436:
[----:B------:R-:W-:Y:S05]  /*151c0*/  BSYNC.RECONVERGENT B1 ;  /* 0x0000000000017941 */ /* 0x000fea0003800200 */
.L_x_435:
        /* <DEDUP_REMOVED lines=25> */
.L_x_442:
        /* <DEDUP_REMOVED lines=13> */
.L_x_444:
[----:B------:R-:W-:Y:S05]  /*15430*/  BSYNC.RECONVERGENT B2 ;  /* 0x0000000000027941 */ /* 0x000fea0003800200 */
.L_x_443:
        /* <DEDUP_REMOVED lines=43> */
.L_x_441:
[----:B------:R-:W-:Y:S05]  /*156f0*/  BSYNC.RECONVERGENT B1 ;  /* 0x0000000000017941 */ /* 0x000fea0003800200 */
.L_x_440:
        /* <DEDUP_REMOVED lines=16> */
[----:B------:R-:W-:Y:S01]  /*15800*/  @!P4 IMAD.MOV.U32 R4, RZ, RZ, R162 ;  /* 0x000000ffff04c224 */ /* 0x000fe200078e00a2 */
[----:B------:R-:W-:Y:S01]  /*15810*/  @P4 MOV R4, R161 ;  /* 0x000000a100044202 */ /* 0x000fe20000000f00 */
[----:B------:R-:W-:Y:S01]  /*15820*/  @P4 VIADD R118, R116, 0x1 ;  /* 0x0000000174764836 */ /* 0x000fe20000000000 */
[----:B------:R-:W-:Y:S06]  /*15830*/  BRA `(.L_x_446) ;  /* 0x0000000000e47947 */ /* 0x000fec0003800000 */
.L_x_447:
        /* <DEDUP_REMOVED lines=13> */
.L_x_449:
[----:B------:R-:W-:Y:S05]  /*15910*/  BSYNC.RECONVERGENT B2 ;  /* 0x0000000000027941 */ /* 0x000fea0003800200 */
.L_x_448:
        /* <DEDUP_REMOVED lines=43> */
.L_x_446:
[----:B------:R-:W-:Y:S05]  /*15bd0*/  BSYNC.RECONVERGENT B1 ;  /* 0x0000000000017941 */ /* 0x000fea0003800200 */
.L_x_445:
[----:B------:R-:W-:Y:S01]  /*15be0*/  I2FP.F32.U32 R117, R4 ;  /* 0x0000000400757245 */ /* 0x000fe20000201000 */
[----:B------:R-:W-:Y:S01]  /*15bf0*/  BSSY.RECONVERGENT B1, `(.L_x_450) ;  /* 0x0000053000017945 */ /* 0x000fe20003800200 */
[----:B------:R-:W-:Y:S02]  /*15c00*/  PRMT R4, R114, 0x7632, R4 ;  /* 0x0000763272047816 */ /* 0x000fe40000000004 */
[----:B------:R-:W-:Y:S01]  /*15c10*/  @P0 PRMT R116, R110, 0x7632, R116 ;  /* 0x000076326e740816 */ /* 0x000fe20000000074 */
[----:B------:R-:W-:Y:S01]  /*15c20*/  FFMA.FTZ R117, R117, R190, 1.1641532182693481445e-10 ;  /* 0x2f00000075757423 */ /* 0x000fe200000100be */
[----:B------:R-:W-:-:S03]  /*15c30*/  SHF.L.U32 R121, R4, 0x10, RZ ;  /* 0x0000001004797819 */ /* 0x000fc600000006ff */
[----:B------:R-:W-:Y:S01]  /*15c40*/  @P0 IMAD.U32 R213, R116, 0x10000, RZ ;  /* 0x0001000074d50824 */ /* 0x000fe200078e00ff */
[----:B------:R-:W-:Y:S01]  /*15c50*/  FSETP.GTU.FTZ.AND P4, PT, R117, R186, PT ;  /* 0x000000ba7500720b */ /* 0x000fe20003f9c000 */
[----:B------:R-:W-:Y:S01]  /*15c60*/  FMUL.FTZ R121, R121, R188 ;  /* 0x000000bc79797220 */ /* 0x000fe20000410000 */
[----:B------:R-:W-:Y:S02]  /*15c70*/  HFMA2 R116, -RZ, RZ, 0, 1.1920928955078125e-07 ;  /* 0x00000002ff747431 */ /* 0x000fe400000001ff */
[----:B------:R-:W-:Y:S02]  /*15c80*/  SEL R4, RZ, 0x1, P4 ;  /* 0x00000001ff047807 */ /* 0x000fe40002000000 */
[----:B------:R-:W-:Y:S02]  /*15c90*/  FSEL R121, R121, RZ, !P4 ;  /* 0x000000ff79797208 */ /* 0x000fe40006000000 */
[----:B------:R-:W-:-:S03]  /*15ca0*/  ISETP.NE.AND P4, PT, R118, 0x1, PT ;  /* 0x000000017600780c */ /* 0x000fc60003f85270 */
[----:B------:R-:W-:-:S04]  /*15cb0*/  FADD.FTZ R2, R2, R121 ;  /* 0x0000007902027221 */ /* 0x000fc80000010000 */
[----:B------:R-:W-:Y:S01]  /*15cc0*/  @P0 FADD.FTZ R213, R2, R213 ;  /* 0x000000d502d50221 */ /* 0x000fe20000010000 */
        /* <DEDUP_REMOVED lines=12> */
.L_x_452:
[----:B------:R-:W-:Y:S01]  /*15d90*/  IADD3 R165, PT, PT, R165, 0x1, RZ ;  /* 0x00000001a5a57810 */ /* 0x000fe20007ffe0ff */
[----:B------:R-:W-:Y:S03]  /*15da0*/  BSSY.RECONVERGENT B2, `(.L_x_453) ;  /* 0x000000c000027945 */ /* 0x000fe60003800200 */
[C---:B------:R-:W-:Y:S01]  /*15db0*/  ISETP.NE.AND P4, PT, R165.reuse, RZ, PT ;  /* 0x000000ffa500720c */ /* 0x040fe20003f85270 */
[----:B------:R-:W-:-:S12]  /*15dc0*/  IMAD.WIDE.U32 R160, R165, -0x2daee0ad, RZ ;  /* 0xd2511f53a5a07825 */ /* 0x000fd800078e00ff */
[----:B------:R-:W-:Y:S05]  /*15dd0*/  @P4 BRA `(.L_x_454) ;  /* 0x0000000000204947 */ /* 0x000fea0003800000 */
[----:B------:R-:W-:-:S05]  /*15de0*/  VIADD R164, R164, 0x1 ;  /* 0x00000001a4a47836 */ /* 0x000fca0000000000 */
[----:B------:R-:W-:-:S13]  /*15df0*/  ISETP.NE.AND P4, PT, R164, RZ, PT ;  /* 0x000000ffa400720c */ /* 0x000fda0003f85270 */
[----:B------:R-:W-:Y:S01]  /*15e00*/  @!P4 VIADD R168, R168, 0x1 ;  /* 0x00000001a8a8c836 */ /* 0x000fe20000000000 */
[----:B------:R-:W-:Y:S01]  /*15e10*/  @!P4 IADD3 R2, PT, PT, R14, 0x1, RZ ;  /* 0x000000010e02c810 */ /* 0x000fe20007ffe0ff */
[----:B------:R-:W-:-:S03]  /*15e20*/  @!P4 IMAD.MOV.U32 R164, RZ, RZ, RZ ;  /* 0x000000ffffa4c224 */ /* 0x000fc600078e00ff */
[----:B------:R-:W-:-:S13]  /*15e30*/  ISETP.NE.AND P5, PT, R168, RZ, !P4 ;  /* 0x000000ffa800720c */ /* 0x000fda00067a5270 */
[----:B------:R-:W-:-:S05]  /*15e40*/  @P5 IMAD.MOV R2, RZ, RZ, R14 ;  /* 0x000000ffff025224 */ /* 0x000fca00078e020e */
[----:B------:R-:W-:-:S07]  /*15e50*/  @!P4 MOV R14, R2 ;  /* 0x00000002000ec202 */ /* 0x000fce0000000f00 */
.L_x_454:
[----:B------:R-:W-:Y:S05]  /*15e60*/  BSYNC.RECONVERGENT B2 ;  /* 0x0000000000027941 */ /* 0x000fea0003800200 */
.L_x_453:
        /* <DEDUP_REMOVED lines=43> */
.L_x_451:
[----:B------:R-:W-:Y:S05]  /*16120*/  BSYNC.RECONVERGENT B1 ;  /* 0x0000000000017941 */ /* 0x000fea0003800200 */
.L_x_450:
        /* <DEDUP_REMOVED lines=21> */
.L_x_457:
        /* <DEDUP_REMOVED lines=13> */
.L_x_459:
[----:B------:R-:W-:Y:S05]  /*16350*/  BSYNC.RECONVERGENT B2 ;  /* 0x0000000000027941 */ /* 0x000fea0003800200 */
.L_x_458:
        /* <DEDUP_REMOVED lines=43> */
.L_x_456:
[----:B------:R-:W-:Y:S05]  /*16610*/  BSYNC.RECONVERGENT B1 ;  /* 0x0000000000017941 */ /* 0x000fea0003800200 */
.L_x_455:
[----:B------:R-:W-:Y:S01]  /*16620*/  I2FP.F32.U32 R117, R118 ;  /* 0x0000007600757245 */ /* 0x000fe20000201000 */
[----:B------:R-:W-:Y:S01]  /*16630*/  IMAD.U32 R119, R115, 0x10000, RZ ;  /* 0x0001000073777824 */ /* 0x000fe200078e00ff */
[----:B------:R-:W-:Y:S01]  /*16640*/  @P0 SHF.L.U32 R215, R111, 0x10, RZ ;  /* 0x000000106fd70819 */ /* 0x000fe200000006ff */
        /* <DEDUP_REMOVED lines=23> */
.L_x_462:
[----:B------:R-:W-:Y:S01]  /*167c0*/  VIADD R165, R165, 0x1 ;  /* 0x00000001a5a57836 */ /* 0x000fe20000000000 */
[----:B------:R-:W-:Y:S03]  /*167d0*/  BSSY.RECONVERGENT B2, `(.L_x_463) ;  /* 0x000000c000027945 */ /* 0x000fe60003800200 */
[C---:B------:R-:W-:Y:S01]  /*167e0*/  IMAD.WIDE.U32 R122, R165.reuse, -0x2daee0ad, RZ ;  /* 0xd2511f53a57a7825 */ /* 0x040fe200078e00ff */
[----:B------:R-:W-:-:S13]  /*167f0*/  ISETP.NE.AND P5, PT, R165, RZ, PT ;  /* 0x000000ffa500720c */ /* 0x000fda0003fa5270 */
[----:B------:R-:W-:Y:S05]  /*16800*/  @P5 BRA `(.L_x_464) ;  /* 0x0000000000205947 */ /* 0x000fea0003800000 */
[----:B------:R-:W-:-:S04]  /*16810*/  IADD3 R164, PT, PT, R164, 0x1, RZ ;  /* 0x00000001a4a47810 */ /* 0x000fc80007ffe0ff */
[----:B------:R-:W-:-:S13]  /*16820*/  ISETP.NE.AND P5, PT, R164, RZ, PT ;  /* 0x000000ffa400720c */ /* 0x000fda0003fa5270 */
[----:B------:R-:W-:Y:S02]  /*16830*/  @!P5 VIADD R168, R168, 0x1 ;  /* 0x00000001a8a8d836 */ /* 0x000fe40000000000 */
[----:B------:R-:W-:Y:S02]  /*16840*/  @!P5 VIADD R12, R14, 0x1 ;  /* 0x000000010e0cd836 */ /* 0x000fe40000000000 */
[----:B------:R-:W-:Y:S01]  /*16850*/  @!P5 IMAD.MOV.U32 R164, RZ, RZ, RZ ;  /* 0x000000ffffa4d224 */ /* 0x000fe200078e00ff */
[----:B------:R-:W-:-:S13]  /*16860*/  ISETP.NE.AND P6, PT, R168, RZ, !P5 ;  /* 0x000000ffa800720c */ /* 0x000fda0006fc5270 */
[----:B------:R-:W-:-:S05]  /*16870*/  @P6 IADD3 R12, PT, PT, R14, RZ, RZ ;  /* 0x000000ff0e0c6210 */ /* 0x000fca0007ffe0ff */
[----:B------:R-:W-:-:S07]  /*16880*/  @!P5 IMAD.MOV.U32 R14, RZ, RZ, R12 ;  /* 0x000000ffff0ed224 */ /* 0x000fce00078e000c */
.L_x_464:
[----:B------:R-:W-:Y:S05]  /*16890*/  BSYNC.RECONVERGENT B2 ;  /* 0x0000000000027941 */ /* 0x000fea0003800200 */
.L_x_463:
        /* <DEDUP_REMOVED lines=38> */
[----:B------:R-:W-:Y:S01]  /*16b00*/  HFMA2 R121, -RZ, RZ, 0, 0 ;  /* 0x00000000ff797431 */ /* 0x000fe200000001ff */
[----:B------:R-:W-:Y:S02]  /*16b10*/  MOV R12, R120 ;  /* 0x00000078000c7202 */ /* 0x000fe40000000f00 */
[----:B------:R-:W-:Y:S01]  /*16b20*/  LOP3.LUT R162, R118, UR35, R117, 0x96, !PT ;  /* 0x0000002376a27c12 */ /* 0x000fe2000f8e9675 */
[----:B------:R-:W-:Y:S02]  /*16b30*/  IMAD.MOV.U32 R117, RZ, RZ, R178 ;  /* 0x000000ffff757224 */ /* 0x000fe400078e00b2 */
[----:B------:R-:W-:-:S07]  /*16b40*/  IMAD.MOV.U32 R178, RZ, RZ, R116 ;  /* 0x000000ffffb27224 */ /* 0x000fce00078e0074 */
.L_x_461:
[----:B------:R-:W-:Y:S05]  /*16b50*/  BSYNC.RECONVERGENT B1 ;  /* 0x0000000000017941 */ /* 0x000fea0003800200 */
.L_x_460:
[----:B------:R-:W-:Y:S01]  /*16b60*/  I2FP.F32.U32 R117, R117 ;  /* 0x0000007500757245 */ /* 0x000fe20000201000 */
[----:B------:R-:W-:Y:S01]  /*16b70*/  IMAD.U32 R119, R160, 0x10000, RZ ;  /* 0x00010000a0777824 */ /* 0x000fe200078e00ff */
[----:B------:R-:W-:Y:S01]  /*16b80*/  ISETP.NE.AND P6, PT, R121, 0x1, PT ;  /* 0x000000017900780c */ /* 0x000fe20003fc5270 */
[----:B------:R-:W-:Y:S01]  /*16b90*/  BSSY.RECONVERGENT B1, `(.L_x_465) ;  /* 0x000004c000017945 */ /* 0x000fe20003800200 */
[----:B------:R-:W-:Y:S02]  /*16ba0*/  IMAD.MOV.U32 R160, RZ, RZ, 0x2 ;  /* 0x00000002ffa07424 */ /* 0x000fe400078e00ff */
[----:B------:R-:W-:Y:S01]  /*16bb0*/  FFMA.FTZ R117, R117, R190, 1.1641532182693481445e-10 ;  /* 0x2f00000075757423 */ /* 0x000fe200000100be */
[----:B------:R-:W-:Y:S01]  /*16bc0*/  FMUL.FTZ R119, R119, R188 ;  /* 0x000000bc77777220 */ /* 0x000fe20000410000 */
[----:B------:R-:W-:-:S03]  /*16bd0*/  MOV R118, R12 ;  /* 0x0000000c00767202 */ /* 0x000fc60000000f00 */
        /* <DEDUP_REMOVED lines=12> */
.L_x_467:
        /* <DEDUP_REMOVED lines=15> */
.L_x_469:
[----:B------:R-:W-:Y:S05]  /*16d90*/  BSYNC.RECONVERGENT B2 ;  /* 0x0000000000027941 */ /* 0x000fea0003800200 */
.L_x_468:
[----:B------:R-:W-:Y:S01]  /*16da0*/  IMAD.WIDE.U32 R118, R168, -0x326172a9, RZ ;  /* 0xcd9e8d57a8767825 */ /* 0x000fe200078e00ff */
[----:B------:R-:W-:-:S03]  /*16db0*/  LOP3.LUT R116, R14, UR9, R123, 0x96, !PT ;  /* 0x000000090e747c12 */ /* 0x000fc6000f8e967b */
[----:B------:R-:W-:Y:S01]  /*16dc0*/  HFMA2 R160, -RZ, RZ, 0, 0 ;  /* 0x00000000ffa07431 */ /* 0x000fe200000001ff */
        /* <DEDUP_REMOVED lines=40> */
.L_x_466:
[----:B------:R-:W-:Y:S05]  /*17050*/  BSYNC.RECONVERGENT B1 ;  /* 0x0000000000017941 */ /* 0x000fea0003800200 */
.L_x_465:
        /* <DEDUP_REMOVED lines=20> */
.L_x_389:
[----:B------:R-:W-:Y:S01]  /*171a0*/  ISETP.NE.AND P2, PT, R160, 0x1, PT ;  /* 0x00000001a000780c */ /* 0x000fe20003f45270 */
[----:B------:R-:W-:Y:S01]  /*171b0*/  BSSY.RECONVERGENT B1, `(.L_x_471) ;  /* 0x0000047000017945 */ /* 0x000fe20003800200 */
[----:B------:R-:W-:Y:S01]  /*171c0*/  IMAD.MOV.U32 R122, RZ, RZ, 0x2 ;  /* 0x00000002ff7a7424 */ /* 0x000fe200078e00ff */
[----:B------:R-:W-:Y:S01]  /*171d0*/  MOV R178, R176 ;  /* 0x000000b000b27202 */ /* 0x000fe20000000f00 */
[----:B------:R-:W-:-:S09]  /*171e0*/  IMAD.MOV.U32 R3, RZ, RZ, R12 ;  /* 0x000000ffff037224 */ /* 0x000fd200078e000c */
[----:B------:R-:W-:Y:S05]  /*171f0*/  @!P2 BRA `(.L_x_472) ;  /* 0x000000040008a947 */ /* 0x000fea0003800000 */
[----:B------:R-:W-:-:S13]  /*17200*/  ISETP.NE.AND P2, PT, R160, 0x3, PT ;  /* 0x00000003a000780c */ /* 0x000fda0003f45270 */
[----:B------:R-:W-:Y:S05]  /*17210*/  @!P2 BRA `(.L_x_473) ;  /* 0x000000000020a947 */ /* 0x000fea0003800000 */
[----:B------:R-:W-:-:S13]  /*17220*/  ISETP.NE.AND P2, PT, R160, 0x2, PT ;  /* 0x00000002a000780c */ /* 0x000fda0003f45270 */
[----:B------:R-:W-:Y:S01]  /*17230*/  @!P2 IMAD.MOV.U32 R122, RZ, RZ, 0x3 ;  /* 0x00000003ff7aa424 */ /* 0x000fe200078e00ff */
[----:B------:R-:W-:Y:S01]  /*17240*/  @!P2 MOV R3, R162 ;  /* 0x000000a20003a202 */ /* 0x000fe20000000f00 */
[--C-:B------:R-:W-:Y:S01]  /*17250*/  @!P2 IMAD.MOV.U32 R178, RZ, RZ, R176.reuse ;  /* 0x000000ffffb2a224 */ /* 0x100fe200078e00b0 */
[----:B------:R-:W-:Y:S01]  /*17260*/  @P2 MOV R3, R161 ;  /* 0x000000a100032202 */ /* 0x000fe20000000f00 */
[----:B------:R-:W-:Y:S02]  /*17270*/  @P2 VIADD R122, R160, 0x1 ;  /* 0x00000001a07a2836 */ /* 0x000fe40000000000 */
[----:B------:R-:W-:Y:S01]  /*17280*/  @P2 IMAD.MOV.U32 R178, RZ, RZ, R176 ;  /* 0x000000ffffb22224 */ /* 0x000fe200078e00b0 */
[----:B------:R-:W-:Y:S06]  /*17290*/  BRA `(.L_x_472) ;  /* 0x0000000000e07947 */ /* 0x000fec0003800000 */
.L_x_473:
        /* <DEDUP_REMOVED lines=13> */
.L_x_475:
[----:B------:R-:W-:Y:S05]  /*17370*/  BSYNC.RECONVERGENT B2 ;  /* 0x0000000000027941 */ /* 0x000fea0003800200 */
.L_x_474:
        /* <DEDUP_REMOVED lines=41> */
[----:B------:R-:W-:-:S07]  /*17610*/  IMAD.MOV.U32 R122, RZ, RZ, RZ ;  /* 0x000000ffff7a7224 */ /* 0x000fce00078e00ff */
.L_x_472:
[----:B------:R-:W-:Y:S05]  /*17620*/  BSYNC.RECONVERGENT B1 ;  /* 0x0000000000017941 */ /* 0x000fea0003800200 */
.L_x_471:
[----:B------:R-:W0:Y:S01]  /*17630*/  LDC R186, c[0x0][0x408] ;  /* 0x00010200ffba7b82 */ /* 0x000e220000000800 */
[----:B------:R-:W-:Y:S01]  /*17640*/  I2FP.F32.U32 R3, R3 ;  /* 0x0000000300037245 */ /* 0x000fe20000201000 */
[----:B------:R-:W-:Y:S01]  /*17650*/  IMAD.MOV.U32 R190, RZ, RZ, 0x2f800000 ;  /* 0x2f800000ffbe7424 */ /* 0x000fe200078e00ff */
[----:B-----5:R-:W-:Y:S01]  /*17660*/  SHF.L.U32 R121, R116, 0x10, RZ ;  /* 0x0000001074797819 */ /* 0x020fe200000006ff */
[----:B------:R-:W-:Y:S01]  /*17670*/  @P0 IMAD.U32 R120, R108, 0x10000, RZ ;  /* 0x000100006c780824 */ /* 0x000fe200078e00ff */
[----:B------:R-:W-:Y:S01]  /*17680*/  ISETP.NE.AND P3, PT, R122, 0x1, PT ;  /* 0x000000017a00780c */ /* 0x000fe20003f65270 */
[----:B------:R-:W-:Y:S01]  /*17690*/  FFMA.FTZ R3, R3, R190, 1.1641532182693481445e-10 ;  /* 0x2f00000003037423 */ /* 0x000fe200000100be */
[----:B------:R-:W-:Y:S01]  /*176a0*/  LOP3.LUT R11, R11, 0xffffffef, RZ, 0xc0, !PT ;  /* 0xffffffef0b0b7812 */ /* 0x000fe200078ec0ff */
        /* <DEDUP_REMOVED lines=21> */
.L_x_478:
        /* <DEDUP_REMOVED lines=13> */
.L_x_480:
[----:B------:R-:W-:Y:S05]  /*178d0*/  BSYNC.RECONVERGENT B2 ;  /* 0x0000000000027941 */ /* 0x000fea0003800200 */
.L_x_479:
        /* <DEDUP_REMOVED lines=42> */
[----:B------:R-:W-:-:S07]  /*17b80*/  HFMA2 R120, -RZ, RZ, 0, 0 ;  /* 0x00000000ff787431 */ /* 0x000fce00000001ff */
.L_x_477:
[----:B------:R-:W-:Y:S05]  /*17b90*/  BSYNC.RECONVERGENT B1 ;  /* 0x0000000000017941 */ /* 0x000fea0003800200 */
.L_x_476:
        /* <DEDUP_REMOVED lines=9> */
[----:B------:R-:W-:-:S04]  /*17c30*/  FSETP.GTU.FTZ.AND P3, PT, R121, R188, PT ;  /* 0x000000bc7900720b */ /* 0x000fc80003f7c000 */
[----:B------:R-:W-:Y:S02]  /*17c40*/  FSEL R179, R123, RZ, !P3 ;  /* 0x000000ff7bb37208 */ /* 0x000fe40005800000 */
[----:B------:R-:W-:-:S03]  /*17c50*/  PLOP3.LUT P3, PT, P3, PT, PT, 0x8, 0x80 ;  /* 0x000000000080781c */ /* 0x000fc60001f6e170 */
[----:B------:R-:W-:Y:S01]  /*17c60*/  @P0 FADD.FTZ R179, R116, R179 ;  /* 0x000000b374b30221 */ /* 0x000fe20000010000 */
[----:B------:R-:W-:-:S04]  /*17c70*/  IMAD.MOV.U32 R116, RZ, RZ, R12 ;  /* 0x000000ffff747224 */ /* 0x000fc800078e000c */
        /* <DEDUP_REMOVED lines=11> */
.L_x_483:
        /* <DEDUP_REMOVED lines=8> */
[----:B------:R-:W-:Y:S02]  /*17db0*/  @!P2 IADD3 R12, PT, PT, R14, 0x1, RZ ;  /* 0x000000010e0ca810 */ /* 0x000fe40007ffe0ff */
[----:B------:R-:W-:Y:S02]  /*17dc0*/  @!P2 MOV R164, RZ ;  /* 0x000000ff00a4a202 */ /* 0x000fe40000000f00 */
[----:B------:R-:W-:-:S13]  /*17dd0*/  ISETP.NE.AND P3, PT, R168, RZ, !P2 ;  /* 0x000000ffa800720c */ /* 0x000fda0005765270 */
[----:B------:R-:W-:-:S04]  /*17de0*/  @P3 IMAD.MOV R12, RZ, RZ, R14 ;  /* 0x000000ffff0c3224 */ /* 0x000fc800078e020e */
[----:B------:R-:W-:-:S07]  /*17df0*/  @!P2 IMAD.MOV.U32 R14, RZ, RZ, R12 ;  /* 0x000000ffff0ea224 */ /* 0x000fce00078e000c */
.L_x_485:
[----:B------:R-:W-:Y:S05]  /*17e00*/  BSYNC.RECONVERGENT B2 ;  /* 0x0000000000027941 */ /* 0x000fea0003800200 */
.L_x_484:
        /* <DEDUP_REMOVED lines=43> */
.L_x_482:
[----:B------:R-:W-:Y:S05]  /*180c0*/  BSYNC.RECONVERGENT B1 ;  /* 0x0000000000017941 */ /* 0x000fea0003800200 */
.L_x_481:
[----:B------:R-:W-:Y:S01]  /*180d0*/  I2FP.F32.U32 R121, R116 ;  /* 0x0000007400797245 */ /* 0x000fe20000201000 */
[----:B------:R-:W-:Y:S01]  /*180e0*/  IMAD.U32 R123, R117, 0x10000, RZ ;  /* 0x00010000757b7824 */ /* 0x000fe200078e00ff */
[----:B------:R-:W-:Y:S01]  /*180f0*/  @P0 SHF.L.U32 R116, R109, 0x10, RZ ;  /* 0x000000106d740819 */ /* 0x000fe200000006ff */
[----:B------:R-:W-:Y:S01]  /*18100*/  BSSY.RECONVERGENT B1, `(.L_x_486) ;  /* 0x0000050000017945 */ /* 0x000fe20003800200 */
[----:B------:R-:W-:Y:S01]  /*18110*/  LOP3.LUT R11, R11, 0xfffffffb, RZ, 0xc0, !PT ;  /* 0xfffffffb0b0b7812 */ /* 0x000fe200078ec0ff */
[----:B------:R-:W-:Y:S01]  /*18120*/  FFMA.FTZ R121, R121, R190, 1.1641532182693481445e-10 ;  /* 0x2f00000079797423 */ /* 0x000fe200000100be */
[----:B------:R-:W-:Y:S01]  /*18130*/  FMUL.FTZ R123, R123, R186 ;  /* 0x000000ba7b7b7220 */ /* 0x000fe20000410000 */
[----:B------:R-:W-:Y:S01]  /*18140*/  PRMT R192, R117, 0x7632, R192 ;  /* 0x0000763275c07816 */ /* 0x000fe200000000c0 */
[----:B------:R-:W-:Y:S02]  /*18150*/  IMAD.MOV.U32 R117, RZ, RZ, R12 ;  /* 0x000000ffff757224 */ /* 0x000fe400078e000c */
[----:B------:R-:W-:-:S04]  /*18160*/  FSETP.GTU.FTZ.AND P2, PT, R121, R188, PT ;  /* 0x000000bc7900720b */ /* 0x000fc80003f5c000 */
[----:B------:R-:W-:Y:S02]  /*18170*/  FSEL R177, R123, RZ, !P2 ;  /* 0x000000ff7bb17208 */ /* 0x000fe40005000000 */
[----:B------:R-:W-:Y:S02]  /*18180*/  PLOP3.LUT P3, PT, P2, PT, PT, 0x8, 0x80 ;  /* 0x000000000080781c */ /* 0x000fe4000176e170 */
[----:B------:R-:W-:Y:S01]  /*18190*/  ISETP.NE.AND P2, PT, R122, 0x1, PT ;  /* 0x000000017a00780c */ /* 0x000fe20003f45270 */
[----:B------:R-:W-:Y:S01]  /*181a0*/  @P0 FADD.FTZ R177, R116, R177 ;  /* 0x000000b174b10221 */ /* 0x000fe20000010000 */
[----:B------:R-:W-:-:S04]  /*181b0*/  IMAD.MOV.U32 R116, RZ, RZ, 0x2 ;  /* 0x00000002ff747424 */ /* 0x000fc800078e00ff */
[----:B------:R-:W-:-:S05]  /*181c0*/  F2FP.BF16.F32.PACK_AB R184, RZ, R177 ;  /* 0x000000b1ffb8723e */ /* 0x000fca00000010ff */
[----:B------:R-:W-:Y:S02]  /*181d0*/  @P3 LOP3.LUT R11, R11, 0x4, RZ, 0xfc, !PT ;  /* 0x000000040b0b3812 */ /* 0x000fe400078efcff */
[----:B------:R-:W-:Y:S05]  /*181e0*/  @!P2 BRA `(.L_x_487) ;  /* 0x000000040004a947 */ /* 0x000fea0003800000 */
        /* <DEDUP_REMOVED lines=8> */
.L_x_488:
        /* <DEDUP_REMOVED lines=13> */
.L_x_490:
[----:B------:R-:W-:Y:S05]  /*18340*/  BSYNC.RECONVERGENT B2 ;  /* 0x0000000000027941 */ /* 0x000fea0003800200 */
.L_x_489:
        /* <DEDUP_REMOVED lines=43> */
.L_x_487:
[----:B------:R-:W-:Y:S05]  /*18600*/  BSYNC.RECONVERGENT B1 ;  /* 0x0000000000017941 */ /* 0x000fea0003800200 */
.L_x_486:
[----:B------:R-:W-:Y:S01]  /*18610*/  I2FP.F32.U32 R117, R117 ;  /* 0x0000007500757245 */ /* 0x000fe20000201000 */
[----:B------:R-:W-:Y:S01]  /*18620*/  @P0 IMAD.U32 R182, R182, 0x10000, RZ ;  /* 0x00010000b6b60824 */ /* 0x000fe200078e00ff */
[----:B------:R-:W-:Y:S01]  /*18630*/  SHF.L.U32 R121, R192, 0x10, RZ ;  /* 0x00000010c0797819 */ /* 0x000fe200000006ff */
[----:B------:R-:W-:Y:S01]  /*18640*/  BSSY.RECONVERGENT B1, `(.L_x_491) ;  /* 0x000004f000017945 */ /* 0x000fe20003800200 */
[----:B------:R-:W-:Y:S01]  /*18650*/  LOP3.LUT R11, R11, 0xfffffffd, RZ, 0xc0, !PT ;  /* 0xfffffffd0b0b7812 */ /* 0x000fe200078ec0ff */
[----:B------:R-:W-:Y:S01]  /*18660*/  FFMA.FTZ R117, R117, R190, 1.1641532182693481445e-10 ;  /* 0x2f00000075757423 */ /* 0x000fe200000100be */
[----:B------:R-:W-:Y:S02]  /*18670*/  IMAD.MOV.U32 R120, RZ, RZ, 0x2 ;  /* 0x00000002ff787424 */ /* 0x000fe400078e00ff */
[----:B------:R-:W-:Y:S02]  /*18680*/  FMUL.FTZ R121, R121, R186 ;  /* 0x000000ba79797220 */ /* 0x000fe40000410000 */
[----:B------:R-:W-:-:S02]  /*18690*/  FSETP.GTU.FTZ.AND P2, PT, R117, R188, PT ;  /* 0x000000bc7500720b */ /* 0x000fc40003f5c000 */
[----:B------:R-:W-:Y:S02]  /*186a0*/  MOV R117, R12 ;  /* 0x0000000c00757202 */ /* 0x000fe40000000f00 */
        /* <DEDUP_REMOVED lines=15> */
.L_x_493:
        /* <DEDUP_REMOVED lines=13> */
.L_x_495:
[----:B------:R-:W-:Y:S05]  /*18870*/  BSYNC.RECONVERGENT B2 ;  /* 0x0000000000027941 */ /* 0x000fea0003800200 */
.L_x_494:
        /* <DEDUP_REMOVED lines=40> */
[----:B------:R-:W-:Y:S02]  /*18b00*/  HFMA2 R120, -RZ, RZ, 0, 0 ;  /* 0x00000000ff787431 */ /* 0x000fe400000001ff */
[----:B------:R-:W-:Y:S02]  /*18b10*/  IMAD.MOV.U32 R117, RZ, RZ, R178 ;  /* 0x000000ffff757224 */ /* 0x000fe400078e00b2 */
[----:B------:R-:W-:-:S07]  /*18b20*/  IMAD.MOV.U32 R178, RZ, RZ, R116 ;  /* 0x000000ffffb27224 */ /* 0x000fce00078e0074 */
.L_x_492:
[----:B------:R-:W-:Y:S05]  /*18b30*/  BSYNC.RECONVERGENT B1 ;  /* 0x0000000000017941 */ /* 0x000fea0003800200 */
.L_x_491:
[----:B------:R-:W-:Y:S01]  /*18b40*/  I2FP.F32.U32 R117, R117 ;  /* 0x0000007500757245 */ /* 0x000fe20000201000 */
[----:B------:R-:W-:Y:S01]  /*18b50*/  IMAD.U32 R121, R118, 0x10000, RZ ;  /* 0x0001000076797824 */ /* 0x000fe200078e00ff */
[----:B------:R-:W-:Y:S01]  /*18b60*/  ISETP.NE.AND P3, PT, R120, 0x1, PT ;  /* 0x000000017800780c */ /* 0x000fe20003f65270 */
[----:B------:R-:W-:Y:S01]  /*18b70*/  @P0 IMAD.U32 R116, R110, 0x10000, RZ ;  /* 0x000100006e740824 */ /* 0x000fe200078e00ff */
[----:B------:R-:W-:Y:S01]  /*18b80*/  BSSY.RECONVERGENT B1, `(.L_x_496) ;  /* 0x000004d000017945 */ /* 0x000fe20003800200 */
[----:B------:R-:W-:Y:S01]  /*18b90*/  FFMA.FTZ R117, R117, R190, 1.1641532182693481445e-10 ;  /* 0x2f00000075757423 */ /* 0x000fe200000100be */
[----:B------:R-:W-:Y:S01]  /*18ba0*/  FMUL.FTZ R121, R121, R186 ;  /* 0x000000ba79797220 */ /* 0x000fe20000410000 */
[----:B------:R-:W-:Y:S02]  /*18bb0*/  PRMT R118, R118, 0x7632, R118 ;  /* 0x0000763276767816 */ /* 0x000fe40000000076 */
[----:B------:R-:W-:Y:S02]  /*18bc0*/  MOV R122, 0x2 ;  /* 0x00000002007a7802 */ /* 0x000fe40000000f00 */
        /* <DEDUP_REMOVED lines=15> */
.L_x_498:
        /* <DEDUP_REMOVED lines=13> */
.L_x_500:
[----:B------:R-:W-:Y:S05]  /*18d90*/  BSYNC.RECONVERGENT B2 ;  /* 0x0000000000027941 */ /* 0x000fea0003800200 */
.L_x_499:
        /* <DEDUP_REMOVED lines=43> */
.L_x_497:
[----:B------:R-:W-:Y:S05]  /*19050*/  BSYNC.RECONVERGENT B1 ;  /* 0x0000000000017941 */ /* 0x000fea0003800200 */
.L_x_496:
[----:B------:R-:W-:Y:S01]  /*19060*/  I2FP.F32.U32 R117, R117 ;  /* 0x0000007500757245 */ /* 0x000fe20000201000 */
[----:B------:R-:W-:Y:S01]  /*19070*/  IMAD.U32 R121, R118, 0x10000, RZ ;  /* 0x0001000076797824 */ /* 0x000fe200078e00ff */
[----:B------:R-:W-:Y:S01]  /*19080*/  ISETP.NE.AND P4, PT, R122, 0x1, PT ;  /* 0x000000017a00780c */ /* 0x000fe20003f85270 */
[----:B------:R-:W-:Y:S01]  /*19090*/  BSSY.RECONVERGENT B1, `(.L_x_501) ;  /* 0x000004e000017945 */ /* 0x000fe20003800200 */
[----:B------:R-:W-:Y:S01]  /*190a0*/  @P0 PRMT R116, R110, 0x7632, R116 ;  /* 0x000076326e740816 */ /* 0x000fe20000000074 */
[----:B------:R-:W-:Y:S01]  /*190b0*/  FFMA.FTZ R117, R117, R190, 1.1641532182693481445e-10 ;  /* 0x2f00000075757423 */ /* 0x000fe200000100be */
[----:B------:R-:W-:Y:S01]  /*190c0*/  FMUL.FTZ R121, R121, R186 ;  /* 0x000000ba79797220 */ /* 0x000fe20000410000 */
[----:B------:R-:W-:Y:S01]  /*190d0*/  IMAD.MOV.U32 R118, RZ, RZ, 0x2 ;  /* 0x00000002ff767424 */ /* 0x000fe200078e00ff */
[----:B------:R-:W-:Y:S02]  /*190e0*/  @P0 SHF.L.U32 R116, R116, 0x10, RZ ;  /* 0x0000001074740819 */ /* 0x000fe400000006ff */
        /* <DEDUP_REMOVED lines=15> */
.L_x_503:
        /* <DEDUP_REMOVED lines=13> */
.L_x_505:
[----:B------:R-:W-:Y:S05]  /*192b0*/  BSYNC.RECONVERGENT B2 ;  /* 0x0000000000027941 */ /* 0x000fea0003800200 */
.L_x_504:
        /* <DEDUP_REMOVED lines=43> */
.L_x_502:
[----:B------:R-:W-:Y:S05]  /*19570*/  BSYNC.RECONVERGENT B1 ;  /* 0x0000000000017941 */ /* 0x000fea0003800200 */
.L_x_501:
        /* <DEDUP_REMOVED lines=24> */
.L_x_508:
        /* <DEDUP_REMOVED lines=13> */
.L_x_510:
[----:B------:R-:W-:Y:S05]  /*197d0*/  BSYNC.RECONVERGENT B2 ;  /* 0x0000000000027941 */ /* 0x000fea0003800200 */
.L_x_509:
        /* <DEDUP_REMOVED lines=43> */
.L_x_507:
[----:B------:R-:W-:Y:S05]  /*19a90*/  BSYNC.RECONVERGENT B1 ;  /* 0x0000000000017941 */ /* 0x000fea0003800200 */
.L_x_506:
        /* <DEDUP_REMOVED lines=15> */
.L_x_470:
        /* <DEDUP_REMOVED lines=23> */
[----:B0-----:R-:W-:Y:S01]  /*19d00*/  SHF.L.U32 R119, R2, 0x10, RZ ;  /* 0x0000001002777819 */ /* 0x001fe200000006ff */
[----:B------:R-:W0:Y:S01]  /*19d10*/  LDC.64 R116, c[0x0][0x3b8] ;  /* 0x0000ee00ff747b82 */ /* 0x000e220000000a00 */
[----:B------:R-:W-:Y:S02]  /*19d20*/  LOP3.LUT R118, R0, 0xffff, RZ, 0xc0, !PT ;  /* 0x0000ffff00767812 */ /* 0x000fe400078ec0ff */
[----:B------:R-:W-:Y:S02]  /*19d30*/  LOP3.LUT R119, R119, 0xff0000, RZ, 0xc0, !PT ;  /* 0x00ff000077777812 */ /* 0x000fe400078ec0ff */
[----:B------:R-:W-:Y:S02]  /*19d40*/  PRMT R121, R4, 0x7104, RZ ;  /* 0x0000710404797816 */ /* 0x000fe400000000ff */
[----:B------:R-:W-:Y:S02]  /*19d50*/  PRMT R118, R119, 0x4210, R118 ;  /* 0x0000421077767816 */ /* 0x000fe40000000076 */
[----:B------:R-:W-:-:S02]  /*19d60*/  LOP3.LUT R122, R7, 0xff, RZ, 0xc0, !PT ;  /* 0x000000ff077a7812 */ /* 0x000fc400078ec0ff */
[----:B------:R-:W-:Y:S02]  /*19d70*/  LOP3.LUT R120, R8, 0xff, RZ, 0xc0, !PT ;  /* 0x000000ff08787812 */ /* 0x000fe400078ec0ff */
[----:B------:R-:W-:Y:S01]  /*19d80*/  LOP3.LUT R119, R9, 0xff, RZ, 0xc0, !PT ;  /* 0x000000ff09777812 */ /* 0x000fe200078ec0ff */
[----:B------:R-:W-:Y:S01]  /*19d90*/  IMAD.WIDE.U32 R122, R122, 0x1000000, RZ ;  /* 0x010000007a7a7825 */ /* 0x000fe200078e00ff */
[----:B------:R-:W-:-:S03]  /*19da0*/  LOP3.LUT R229, R118, 0xff00, R121, 0xf8, !PT ;  /* 0x0000ff0076e57812 */ /* 0x000fc600078ef879 */
[----:B------:R-:W-:Y:S01]  /*19db0*/  IMAD.WIDE.U32 R120, R120, 0x10000, RZ ;  /* 0x0001000078787825 */ /* 0x000fe200078e00ff */
[----:B------:R-:W-:-:S03]  /*19dc0*/  LOP3.LUT R229, R229, 0xff, R6, 0xf8, !PT ;  /* 0x000000ffe5e57812 */ /* 0x000fc600078ef806 */
[----:B------:R-:W-:Y:S01]  /*19dd0*/  IMAD.WIDE.U32 R118, R119, 0x100, RZ ;  /* 0x0000010077767825 */ /* 0x000fe200078e00ff */
[----:B------:R-:W-:-:S03]  /*19de0*/  LOP3.LUT R229, R121, R229, R123, 0xfe, !PT ;  /* 0x000000e579e57212 */ /* 0x000fc600078efe7b */
[----:B0-----:R-:W-:Y:S01]  /*19df0*/  IMAD.WIDE.U32 R116, R174, 0x8, R116 ;  /* 0x00000008ae747825 */ /* 0x001fe200078e0074 */
[----:B------:R-:W-:Y:S02]  /*19e00*/  LOP3.LUT R231, R118, R122, R120, 0xfe, !PT ;  /* 0x0000007a76e77212 */ /* 0x000fe400078efe78 */
[----:B------:R-:W-:Y:S02]  /*19e10*/  LOP3.LUT R119, R229, R119, RZ, 0xfc, !PT ;  /* 0x00000077e5777212 */ /* 0x000fe400078efcff */
[----:B------:R-:W-:-:S05]  /*19e20*/  LOP3.LUT R118, R231, 0xff, R10, 0xf8, !PT ;  /* 0x000000ffe7767812 */ /* 0x000fca00078ef80a */
[----:B------:R1:W-:Y:S02]  /*19e30*/  STG.E.64 desc[UR6][R116.64], R118 ;  /* 0x0000007674007986 */ /* 0x0003e4000c101b06 */
.L_x_511:
[----:B------:R-:W-:Y:S02]  /*19e40*/  IMAD.MOV.U32 R176, RZ, RZ, R178 ;  /* 0x000000ffffb07224 */ /* 0x000fe400078e00b2 */
[----:B------:R-:W-:-:S07]  /*19e50*/  VIADD R174, R174, 0x100 ;  /* 0x00000100aeae7836 */ /* 0x000fce0000000000 */
.L_x_388:
[----:B------:R-:W-:Y:S05]  /*19e60*/  BSYNC.RECONVERGENT B0 ;  /* 0x0000000000007941 */ /* 0x000fea0003800200 */
.L_x_387:
        /* <DEDUP_REMOVED lines=30> */
[----:B------:R-:W-:Y:S01]  /*1a050*/  @P3 IADD3 R6, PT, PT, R160, 0x1, RZ ;  /* 0x00000001a0063810 */ /* 0x000fe20007ffe0ff */
[----:B------:R-:W-:Y:S02]  /*1a060*/  @!P3 IMAD.MOV.U32 R2, RZ, RZ, R162 ;  /* 0x000000ffff02b224 */ /* 0x000fe400078e00a2 */
[----:B------:R-:W-:Y:S02]  /*1a070*/  @P3 IMAD.MOV.U32 R0, RZ, RZ, R176 ;  /* 0x000000ffff003224 */ /* 0x000fe400078e00b0 */
[----:B------:R-:W-:Y:S01]  /*1a080*/  @P3 IMAD.MOV.U32 R2, RZ, RZ, R161 ;  /* 0x000000ffff023224 */ /* 0x000fe200078e00a1 */
[----:B------:R-:W-:Y:S06]  /*1a090*/  BRA `(.L_x_516) ;  /* 0x0000000000e47947 */ /* 0x000fec0003800000 */
.L_x_517:
        /* <DEDUP_REMOVED lines=13> */
.L_x_519:
[----:B------:R-:W-:Y:S05]  /*1a170*/  BSYNC.RECONVERGENT B2 ;  /* 0x0000000000027941 */ /* 0x000fea0003800200 */
.L_x_518:
        /* <DEDUP_REMOVED lines=43> */
.L_x_516:
[----:B------:R-:W-:Y:S05]  /*1a430*/  BSYNC.RECONVERGENT B1 ;  /* 0x0000000000017941 */ /* 0x000fea0003800200 */
.L_x_515:
[----:B------:R-:W0:Y:S01]  /*1a440*/  LDC R186, c[0x0][0x408] ;  /* 0x00010200ffba7b82 */ /* 0x000e220000000800 */
[----:B------:R-:W-:Y:S01]  /*1a450*/  I2FP.F32.U32 R7, R2 ;  /* 0x0000000200077245 */ /* 0x000fe20000201000 */
[----:B------:R-:W-:Y:S01]  /*1a460*/  IMAD.MOV.U32 R190, RZ, RZ, 0x2f800000 ;  /* 0x2f800000ffbe7424 */ /* 0x000fe200078e00ff */
[----:B-----5:R-:W-:Y:S01]  /*1a470*/  SHF.L.U32 R9, R116, 0x10, RZ ;  /* 0x0000001074097819 */ /* 0x020fe200000006ff */
[----:B------:R-:W-:Y:S01]  /*1a480*/  BSSY.RECONVERGENT B1, `(.L_x_520) ;  /* 0x000004f000017945 */ /* 0x000fe20003800200 */
[----:B------:R-:W-:Y:S01]  /*1a490*/  ISETP.NE.AND P3, PT, R6, 0x1, PT ;  /* 0x000000010600780c */ /* 0x000fe20003f65270 */
[----:B------:R-:W-:Y:S01]  /*1a4a0*/  FFMA.FTZ R7, R7, R190, 1.1641532182693481445e-10 ;  /* 0x2f00000007077423 */ /* 0x000fe200000100be */
[----:B------:R-:W-:Y:S01]  /*1a4b0*/  LOP3.LUT R11, R11, 0xffffffdf, RZ, 0xc0, !PT ;  /* 0xffffffdf0b0b7812 */ /* 0x000fe200078ec0ff */
[----:B------:R-:W1:Y:S01]  /*1a4c0*/  LDC R188, c[0x0][0x404] ;  /* 0x00010100ffbc7b82 */ /* 0x000e620000000800 */
[----:B------:R-:W-:Y:S01]  /*1a4d0*/  PRMT R116, R116, 0x7632, R116 ;  /* 0x0000763274747816 */ /* 0x000fe20000000074 */
[----:B------:R-:W-:-:S02]  /*1a4e0*/  IMAD.MOV.U32 R8, RZ, RZ, 0x2 ;  /* 0x00000002ff087424 */ /* 0x000fc400078e00ff */
[----:B------:R-:W-:Y:S02]  /*1a4f0*/  IMAD.MOV.U32 R4, RZ, RZ, R12 ;  /* 0x000000ffff047224 */ /* 0x000fe400078e000c */
[----:B0-----:R-:W-:Y:S01]  /*1a500*/  FMUL.FTZ R2, R9, R186 ;  /* 0x000000ba09027220 */ /* 0x001fe20000410000 */
[----:B-1----:R-:W-:-:S04]  /*1a510*/  FSETP.GTU.FTZ.AND P4, PT, R7, R188, PT ;  /* 0x000000bc0700720b */ /* 0x002fc80003f9c000 */
        /* <DEDUP_REMOVED lines=12> */
.L_x_522:
        /* <DEDUP_REMOVED lines=13> */
.L_x_524:
[----:B------:R-:W-:Y:S05]  /*1a6b0*/  BSYNC.RECONVERGENT B2 ;  /* 0x0000000000027941 */ /* 0x000fea0003800200 */
.L_x_523:
        /* <DEDUP_REMOVED lines=43> */
.L_x_521:
[----:B------:R-:W-:Y:S05]  /*1a970*/  BSYNC.RECONVERGENT B1 ;  /* 0x0000000000017941 */ /* 0x000fea0003800200 */
.L_x_520:
[----:B------:R-:W-:Y:S01]  /*1a980*/  I2FP.F32.U32 R7, R4 ;  /* 0x0000000400077245 */ /* 0x000fe20000201000 */
[----:B------:R-:W-:Y:S01]  /*1a990*/  @P1 IMAD.U32 R171, R108, 0x10000, RZ ;  /* 0x000100006cab1824 */ /* 0x000fe200078e00ff */
[----:B------:R-:W-:Y:S01]  /*1a9a0*/  SHF.L.U32 R9, R112, 0x10, RZ ;  /* 0x0000001070097819 */ /* 0x000fe200000006ff */
[----:B------:R-:W-:Y:S01]  /*1a9b0*/  BSSY.RECONVERGENT B1, `(.L_x_525) ;  /* 0x000004f000017945 */ /* 0x000fe20003800200 */
[----:B------:R-:W-:Y:S02]  /*1a9c0*/  HFMA2 R6, -RZ, RZ, 0, 1.1920928955078125e-07 ;  /* 0x00000002ff067431 */ /* 0x000fe400000001ff */
        /* <DEDUP_REMOVED lines=20> */
.L_x_527:
        /* <DEDUP_REMOVED lines=13> */
.L_x_529:
[----:B------:R-:W-:Y:S05]  /*1abe0*/  BSYNC.RECONVERGENT B2 ;  /* 0x0000000000027941 */ /* 0x000fea0003800200 */
.L_x_528:
        /* <DEDUP_REMOVED lines=43> */
.L_x_526:
[----:B------:R-:W-:Y:S05]  /*1aea0*/  BSYNC.RECONVERGENT B1 ;  /* 0x0000000000017941 */ /* 0x000fea0003800200 */
.L_x_525:
[----:B------:R-:W-:Y:S01]  /*1aeb0*/  I2FP.F32.U32 R7, R2 ;  /* 0x0000000200077245 */ /* 0x000fe20000201000 */
[----:B------:R-:W-:Y:S01]  /*1aec0*/  IMAD.U32 R9, R116, 0x10000, RZ ;  /* 0x0001000074097824 */ /* 0x000fe200078e00ff */
[----:B------:R-:W-:Y:S01]  /*1aed0*/  LOP3.LUT R11, R11, 0xffffffef, RZ, 0xc0, !PT ;  /* 0xffffffef0b0b7812 */ /* 0x000fe200078ec0ff */
[----:B------:R-:W-:Y:S01]  /*1aee0*/  BSSY.RECONVERGENT B1, `(.L_x_530) ;  /* 0x000004c000017945 */ /* 0x000fe20003800200 */
[----:B------:R-:W-:Y:S02]  /*1aef0*/  HFMA2 R8, -RZ, RZ, 0, 1.1920928955078125e-07 ;  /* 0x00000002ff087431 */ /* 0x000fe400000001ff */
[----:B------:R-:W-:Y:S01]  /*1af00*/  FFMA.FTZ R7, R7, R190, 1.1641532182693481445e-10 ;  /* 0x2f00000007077423 */ /* 0x000fe200000100be */
[----:B------:R-:W-:Y:S01]  /*1af10*/  FMUL.FTZ R2, R9, R186 ;  /* 0x000000ba09027220 */ /* 0x000fe20000410000 */
[----:B------:R-:W-:-:S03]  /*1af20*/  IMAD.MOV.U32 R4, RZ, RZ, R12 ;  /* 0x000000ffff047224 */ /* 0x000fc600078e000c */
        /* <DEDUP_REMOVED lines=14> */
.L_x_532:
        /* <DEDUP_REMOVED lines=13> */
.L_x_534:
[----:B------:R-:W-:Y:S05]  /*1b0e0*/  BSYNC.RECONVERGENT B2 ;  /* 0x0000000000027941 */ /* 0x000fea0003800200 */
.L_x_533:
        /* <DEDUP_REMOVED lines=43> */
.L_x_531:
[----:B------:R-:W-:Y:S05]  /*1b3a0*/  BSYNC.RECONVERGENT B1 ;  /* 0x0000000000017941 */ /* 0x000fea0003800200 */
.L_x_530:
        /* <DEDUP_REMOVED lines=8> */
[----:B------:R-:W-:-:S05]  /*1b430*/  FMUL.FTZ R9, R9, R186 ;  /* 0x000000ba09097220 */ /* 0x000fca0000410000 */
[----:B------:R-:W-:Y:S02]  /*1b440*/  FSEL R7, R9, RZ, !P3 ;  /* 0x000000ff09077208 */ /* 0x000fe40005800000 */
[----:B------:R-:W-:Y:S02]  /*1b450*/  SEL R9, RZ, 0x1, P3 ;  /* 0x00000001ff097807 */ /* 0x000fe40001800000 */
[----:B------:R-:W-:Y:S01]  /*1b460*/  ISETP.NE.AND P3, PT, R8, 0x1, PT ;  /* 0x000000010800780c */ /* 0x000fe20003f65270 */
[----:B------:R-:W-:-:S04]  /*1b470*/  FADD.FTZ R2, R2, R7 ;  /* 0x0000000702027221 */ /* 0x000fc80000010000 */
[----:B------:R-:W-:Y:S01]  /*1b480*/  @P1 FADD.FTZ R175, R2, R173 ;  /* 0x000000ad02af1221 */ /* 0x000fe20000010000 */
[----:B------:R-:W-:Y:S01]  /*1b490*/  @!P1 IMAD.MOV.U32 R175, RZ, RZ, R2 ;  /* 0x000000ffffaf9224 */ /* 0x000fe200078e0002 */
[----:B------:R-:W-:-:S04]  /*1b4a0*/  MOV R2, R12 ;  /* 0x0000000c00027202 */ /* 0x000fc80000000f00 */
        /* <DEDUP_REMOVED lines=10> */
.L_x_537:
        /* <DEDUP_REMOVED lines=13> */
.L_x_539:
[----:B------:R-:W-:Y:S05]  /*1b620*/  BSYNC.RECONVERGENT B2 ;  /* 0x0000000000027941 */ /* 0x000fea0003800200 */
.L_x_538:
        /* <DEDUP_REMOVED lines=40> */
[----:B------:R-:W-:Y:S02]  /*1b8b0*/  IMAD.MOV.U32 R0, RZ, RZ, R6 ;  /* 0x000000ffff007224 */ /* 0x000fe400078e0006 */
[----:B------:R-:W-:Y:S01]  /*1b8c0*/  HFMA2 R6, -RZ, RZ, 0, 0 ;  /* 0x00000000ff067431 */ /* 0x000fe200000001ff */
[----:B------:R-:W-:-:S07]  /*1b8d0*/  LOP3.LUT R162, R120, UR35, R7, 0x96, !PT ;  /* 0x0000002378a27c12 */ /* 0x000fce000f8e9607 */
.L_x_536:
[----:B------:R-:W-:Y:S05]  /*1b8e0*/  BSYNC.RECONVERGENT B1 ;  /* 0x0000000000017941 */ /* 0x000fea0003800200 */
.L_x_535:
[----:B------:R-:W-:Y:S01]  /*1b8f0*/  I2FP.F32.U32 R7, R2 ;  /* 0x0000000200077245 */ /* 0x000fe20000201000 */
[----:B------:R-:W-:Y:S01]  /*1b900*/  IMAD.U32 R121, R117, 0x10000, RZ ;  /* 0x0001000075797824 */ /* 0x000fe200078e00ff */
[----:B------:R-:W-:Y:S01]  /*1b910*/  LOP3.LUT R11, R11, 0xfffffff7, RZ, 0xc0, !PT ;  /* 0xfffffff70b0b7812 */ /* 0x000fe200078ec0ff */
        /* <DEDUP_REMOVED lines=20> */
.L_x_542:
        /* <DEDUP_REMOVED lines=13> */
.L_x_544:
[----:B------:R-:W-:Y:S05]  /*1bb30*/  BSYNC.RECONVERGENT B2 ;  /* 0x0000000000027941 */ /* 0x000fea0003800200 */
.L_x_543:
        /* <DEDUP_REMOVED lines=42> */
[----:B------:R-:W-:-:S07]  /*1bde0*/  HFMA2 R116, -RZ, RZ, 0, 0 ;  /* 0x00000000ff747431 */ /* 0x000fce00000001ff */
.L_x_541:
[----:B------:R-:W-:Y:S05]  /*1bdf0*/  BSYNC.RECONVERGENT B1 ;  /* 0x0000000000017941 */ /* 0x000fea0003800200 */
.L_x_540:
        /* <DEDUP_REMOVED lines=25> */
.L_x_547:
        /* <DEDUP_REMOVED lines=13> */
.L_x_549:
[----:B------:R-:W-:Y:S05]  /*1c060*/  BSYNC.RECONVERGENT B2 ;  /* 0x0000000000027941 */ /* 0x000fea0003800200 */
.L_x_548:
        /* <DEDUP_REMOVED lines=43> */
.L_x_546:
[----:B------:R-:W-:Y:S05]  /*1c320*/  BSYNC.RECONVERGENT B1 ;  /* 0x0000000000017941 */ /* 0x000fea0003800200 */
.L_x_545:
        /* <DEDUP_REMOVED lines=22> */
.L_x_552:
        /* <DEDUP_REMOVED lines=13> */
.L_x_554:
[----:B------:R-:W-:Y:S05]  /*1c560*/  BSYNC.RECONVERGENT B2 ;  /* 0x0000000000027941 */ /* 0x000fea0003800200 */
.L_x_553:
        /* <DEDUP_REMOVED lines=43> */
.L_x_551:
[----:B------:R-:W-:Y:S05]  /*1c820*/  BSYNC.RECONVERGENT B1 ;  /* 0x0000000000017941 */ /* 0x000fea0003800200 */
.L_x_550:
[----:B------:R-:W-:Y:S01]  /*1c830*/  I2FP.F32.U32 R7, R4 ;  /* 0x0000000400077245 */ /* 0x000fe20000201000 */
[----:B------:R-:W-:Y:S01]  /*1c840*/  @P1 IMAD.U32 R189, R189, 0x10000, RZ ;  /* 0x00010000bdbd1824 */ /* 0x000fe200078e00ff */
[----:B------:R-:W-:Y:S01]  /*1c850*/  PRMT R4, R113, 0x7632, R4 ;  /* 0x0000763271047816 */ /* 0x000fe20000000004 */
[----:B------:R-:W-:Y:S01]  /*1c860*/  BSSY.RECONVERGENT B1, `(.L_x_555) ;  /* 0x0000050000017945 */ /* 0x000fe20003800200 */
[----:B------:R-:W-:Y:S02]  /*1c870*/  HFMA2 R6, -RZ, RZ, 0, 1.1920928955078125e-07 ;  /* 0x00000002ff067431 */ /* 0x000fe400000001ff */
[----:B------:R-:W-:Y:S01]  /*1c880*/  FFMA.FTZ R7, R7, R190, 1.1641532182693481445e-10 ;  /* 0x2f00000007077423 */ /* 0x000fe200000100be */
[----:B------:R-:W-:-:S04]  /*1c890*/  SHF.L.U32 R117, R4, 0x10, RZ ;  /* 0x0000001004757819 */ /* 0x000fc800000006ff */
[----:B------:R-:W-:Y:S01]  /*1c8a0*/  FSETP.GTU.FTZ.AND P3, PT, R7, R188, PT ;  /* 0x000000bc0700720b */ /* 0x000fe20003f7c000 */
[----:B------:R-:W-:-:S03]  /*1c8b0*/  FMUL.FTZ R117, R117, R186 ;  /* 0x000000ba75757220 */ /* 0x000fc60000410000 */
        /* <DEDUP_REMOVED lines=17> */
.L_x_557:
        /* <DEDUP_REMOVED lines=13> */
.L_x_559:
[----:B------:R-:W-:Y:S05]  /*1caa0*/  BSYNC.RECONVERGENT B2 ;  /* 0x0000000000027941 */ /* 0x000fea0003800200 */
.L_x_558:
        /* <DEDUP_REMOVED lines=43> */
.L_x_556:
[----:B------:R-:W-:Y:S05]  /*1cd60*/  BSYNC.RECONVERGENT B1 ;  /* 0x0000000000017941 */ /* 0x000fea0003800200 */
.L_x_555:
[----:B------:R-:W-:Y:S01]  /*1cd70*/  I2FP.F32.U32 R117, R2 ;  /* 0x0000000200757245 */ /* 0x000fe20000201000 */
[C---:B------:R-:W-:Y:S01]  /*1cd80*/  IMAD.U32 R121, R118.reuse, 0x10000, RZ ;  /* 0x0001000076797824 */ /* 0x040fe200078e00ff */
[----:B------:R-:W-:Y:S01]  /*1cd90*/  LOP3.LUT R11, R11, 0xfffffffd, RZ, 0xc0, !PT ;  /* 0xfffffffd0b0b7812 */ /* 0x000fe200078ec0ff */
        /* <DEDUP_REMOVED lines=20> */
.L_x_562:
        /* <DEDUP_REMOVED lines=13> */
.L_x_564:
[----:B------:R-:W-:Y:S05]  /*1cfb0*/  BSYNC.RECONVERGENT B2 ;  /* 0x0000000000027941 */ /* 0x000fea0003800200 */
.L_x_563:
        /* <DEDUP_REMOVED lines=43> */
.L_x_561:
[----:B------:R-:W-:Y:S05]  /*1d270*/  BSYNC.RECONVERGENT B1 ;  /* 0x0000000000017941 */ /* 0x000fea0003800200 */
.L_x_560:
        /* <DEDUP_REMOVED lines=25> */
.L_x_567:
        /* <DEDUP_REMOVED lines=13> */
.L_x_569:
[----:B------:R-:W-:Y:S05]  /*1d4e0*/  BSYNC.RECONVERGENT B2 ;  /* 0x0000000000027941 */ /* 0x000fea0003800200 */
.L_x_568:
        /* <DEDUP_REMOVED lines=43> */
.L_x_566:
[----:B------:R-:W-:Y:S05]  /*1d7a0*/  BSYNC.RECONVERGENT B1 ;  /* 0x0000000000017941 */ /* 0x000fea0003800200 */
.L_x_565:
        /* <DEDUP_REMOVED lines=20> */
.L_x_572:
        /* <DEDUP_REMOVED lines=13> */
.L_x_574:
[----:B------:R-:W-:Y:S05]  /*1d9c0*/  BSYNC.RECONVERGENT B2 ;  /* 0x0000000000027941 */ /* 0x000fea0003800200 */
.L_x_573:
[----:B------:R-:W-:Y:S01]  /*1d9d0*/  IMAD.WIDE.U32 R120, R168, -0x326172a9, RZ ;  /* 0xcd9e8d57a8787825 */ /* 0x000fe200078e00ff */
[----:B------:R-:W-:-:S03]  /*1d9e0*/  LOP3.LUT R116, R14, UR9, R161, 0x96, !PT ;  /* 0x000000090e747c12 */ /* 0x000fc6000f8e96a1 */
[----:B------:R-:W-:Y:S02]  /*1d9f0*/  HFMA2 R118, -RZ, RZ, 0, 0 ;  /* 0x00000000ff767431 */ /* 0x000fe400000001ff */
        /* <DEDUP_REMOVED lines=40> */
.L_x_571:
[----:B------:R-:W-:Y:S05]  /*1dc80*/  BSYNC.RECONVERGENT B1 ;  /* 0x0000000000017941 */ /* 0x000fea0003800200 */
.L_x_570:
        /* <DEDUP_REMOVED lines=27> */
.L_x_577:
        /* <DEDUP_REMOVED lines=13> */
.L_x_579:
[----:B------:R-:W-:Y:S05]  /*1df10*/  BSYNC.RECONVERGENT B2 ;  /* 0x0000000000027941 */ /* 0x000fea0003800200 */
.L_x_578:
        /* <DEDUP_REMOVED lines=43> */
.L_x_576:
[----:B------:R-:W-:Y:S05]  /*1e1d0*/  BSYNC.RECONVERGENT B1 ;  /* 0x0000000000017941 */ /* 0x000fea0003800200 */
.L_x_575:
[----:B------:R-:W-:Y:S01]  /*1e1e0*/  I2FP.F32.U32 R117, R2 ;  /* 0x0000000200757245 */ /* 0x000fe20000201000 */
[----:B------:R-:W-:Y:S01]  /*1e1f0*/  BSSY.RECONVERGENT B1, `(.L_x_580) ;  /* 0x000004d000017945 */ /* 0x000fe20003800200 */
[----:B------:R-:W-:Y:S01]  /*1e200*/  ISETP.NE.AND P5, PT, R116, 0x1, PT ;  /* 0x000000017400780c */ /* 0x000fe20003fa5270 */
[----:B------:R-:W-:Y:S01]  /*1e210*/  IMAD.MOV.U32 R120, RZ, RZ, 0x2 ;  /* 0x00000002ff787424 */ /* 0x000fe200078e00ff */
[----:B------:R-:W-:Y:S01]  /*1e220*/  SHF.L.U32 R121, R119, 0x10, RZ ;  /* 0x0000001077797819 */ /* 0x000fe200000006ff */
        /* <DEDUP_REMOVED lines=16> */
.L_x_582:
        /* <DEDUP_REMOVED lines=13> */
.L_x_584:
[----:B------:R-:W-:Y:S05]  /*1e400*/  BSYNC.RECONVERGENT B2 ;  /* 0x0000000000027941 */ /* 0x000fea0003800200 */
.L_x_583:
        /* <DEDUP_REMOVED lines=41> */
[----:B------:R-:W-:Y:S01]  /*1e6a0*/  MOV R118, R0 ;  /* 0x0000000000767202 */ /* 0x000fe20000000f00 */
[----:B------:R-:W-:-:S07]  /*1e6b0*/  IMAD.MOV.U32 R0, RZ, RZ, R116 ;  /* 0x000000ffff007224 */ /* 0x000fce00078e0074 */
.L_x_581:
[----:B------:R-:W-:Y:S05]  /*1e6c0*/  BSYNC.RECONVERGENT B1 ;  /* 0x0000000000017941 */ /* 0x000fea0003800200 */
.L_x_580:
        /* <DEDUP_REMOVED lines=11> */
[----:B------:R-:W-:Y:S01]  /*1e780*/  FADD.FTZ R2, R2, R117 ;  /* 0x0000007502027221 */ /* 0x000fe20000010000 */
[----:B------:R-:W-:-:S03]  /*1e790*/  IMAD.MOV.U32 R117, RZ, RZ, R12 ;  /* 0x000000ffff757224 */ /* 0x000fc600078e000c */
        /* <DEDUP_REMOVED lines=13> */
.L_x_587:
        /* <DEDUP_REMOVED lines=13> */
.L_x_589:
[----:B------:R-:W-:Y:S05]  /*1e940*/  BSYNC.RECONVERGENT B2 ;  /* 0x0000000000027941 */ /* 0x000fea0003800200 */
.L_x_588:
        /* <DEDUP_REMOVED lines=43> */
.L_x_586:
[----:B------:R-:W-:Y:S05]  /*1ec00*/  BSYNC.RECONVERGENT B1 ;  /* 0x0000000000017941 */ /* 0x000fea0003800200 */
.L_x_585:
[----:B------:R-:W-:Y:S01]  /*1ec10*/  I2FP.F32.U32 R117, R117 ;  /* 0x0000007500757245 */ /* 0x000fe20000201000 */
[----:B------:R-:W-:Y:S01]  /*1ec20*/  IMAD.U32 R119, R160, 0x10000, RZ ;  /* 0x00010000a0777824 */ /* 0x000fe200078e00ff */
[----:B------:R-:W-:Y:S01]  /*1ec30*/  ISETP.NE.AND P6, PT, R121, 0x1, PT ;  /* 0x000000017900780c */ /* 0x000fe20003fc5270 */
[----:B------:R-:W-:Y:S01]  /*1ec40*/  BSSY.RECONVERGENT B1, `(.L_x_590) ;  /* 0x000004c000017945 */ /* 0x000fe20003800200 */
[----:B------:R-:W-:Y:S02]  /*1ec50*/  HFMA2 R160, -RZ, RZ, 0, 1.1920928955078125e-07 ;  /* 0x00000002ffa07431 */ /* 0x000fe400000001ff */
        /* <DEDUP_REMOVED lines=15> */
.L_x_592:
        /* <DEDUP_REMOVED lines=8> */
[----:B------:R-:W-:Y:S01]  /*1edd0*/  @!P6 VIADD R168, R168, 0x1 ;  /* 0x00000001a8a8e836 */ /* 0x000fe20000000000 */
[----:B------:R-:W-:Y:S01]  /*1ede0*/  @!P6 IADD3 R116, PT, PT, R14, 0x1, RZ ;  /* 0x000000010e74e810 */ /* 0x000fe20007ffe0ff */
[----:B------:R-:W-:-:S03]  /*1edf0*/  @!P6 IMAD.MOV.U32 R164, RZ, RZ, RZ ;  /* 0x000000ffffa4e224 */ /* 0x000fc600078e00ff */
[----:B------:R-:W-:-:S13]  /*1ee00*/  ISETP.NE.AND P0, PT, R168, RZ, !P6 ;  /* 0x000000ffa800720c */ /* 0x000fda0007705270 */
[----:B------:R-:W-:Y:S01]  /*1ee10*/  @P0 IMAD.MOV R116, RZ, RZ, R14 ;  /* 0x000000ffff740224 */ /* 0x000fe200078e020e */
[----:B------:R-:W-:-:S04]  /*1ee20*/  ISETP.NE.AND P0, PT, R12, RZ, PT ;  /* 0x000000ff0c00720c */ /* 0x000fc80003f05270 */
[----:B------:R-:W-:-:S09]  /*1ee30*/  @!P6 MOV R14, R116 ;  /* 0x00000074000ee202 */ /* 0x000fd20000000f00 */
.L_x_594:
[----:B------:R-:W-:Y:S05]  /*1ee40*/  BSYNC.RECONVERGENT B2 ;  /* 0x0000000000027941 */ /* 0x000fea0003800200 */
.L_x_593:
        /* <DEDUP_REMOVED lines=43> */
.L_x_591:
[----:B------:R-:W-:Y:S05]  /*1f100*/  BSYNC.RECONVERGENT B1 ;  /* 0x0000000000017941 */ /* 0x000fea0003800200 */
.L_x_590:
        /* <DEDUP_REMOVED lines=11> */
[----:B------:R-:W-:Y:S01]  /*1f1c0*/  PRMT R117, R184, 0x5410, R176 ;  /* 0x00005410b8757816 */ /* 0x000fe200000000b0 */
[--C-:B------:R-:W-:Y:S01]  /*1f1d0*/  IMAD.MOV.U32 R176, RZ, RZ, R0.reuse ;  /* 0x000000ffffb07224 */ /* 0x100fe200078e0000 */
[----:B------:R-:W-:Y:S01]  /*1f1e0*/  PRMT R0, R116, 0x7610, R0 ;  /* 0x0000761074007816 */ /* 0x000fe20000000000 */
[----:B------:R-:W-:Y:S01]  /*1f1f0*/  FADD.FTZ R196, R196, R119 ;  /* 0x00000077c4c47221 */ /* 0x000fe20000010000 */
[----:B------:R-:W-:-:S03]  /*1f200*/  PRMT R116, R178, 0x5410, R180 ;  /* 0x00005410b2747816 */ /* 0x000fc600000000b4 */
[----:B------:R-:W-:Y:S01]  /*1f210*/  @P1 FADD.FTZ R227, R196, R227 ;  /* 0x000000e3c4e31221 */ /* 0x000fe20000010000 */
[----:B------:R-:W-:-:S05]  /*1f220*/  @!P1 IMAD.MOV.U32 R227, RZ, RZ, R196 ;  /* 0x000000ffffe39224 */ /* 0x000fca00078e00c4 */
[----:B------:R-:W-:-:S04]  /*1f230*/  F2FP.BF16.F32.PACK_AB R119, RZ, R227 ;  /* 0x000000e3ff77723e */ /* 0x000fc800000010ff */
[----:B------:R-:W-:Y:S01]  /*1f240*/  PRMT R119, R182, 0x5410, R119 ;  /* 0x00005410b6777816 */ /* 0x000fe20000000077 */
[----:B------:R-:W-:Y:S06]  /*1f250*/  BRA `(.L_x_595) ;  /* 0x00000028008c7947 */ /* 0x000fec0003800000 */
.L_x_514:
        /* <DEDUP_REMOVED lines=16> */
.L_x_598:
        /* <DEDUP_REMOVED lines=13> */
.L_x_600:
[----:B------:R-:W-:Y:S05]  /*1f430*/  BSYNC.RECONVERGENT B2 ;  /* 0x0000000000027941 */ /* 0x000fea0003800200 */
.L_x_599:
        /* <DEDUP_REMOVED lines=43> */
.L_x_597:
[----:B------:R-:W-:Y:S05]  /*1f6f0*/  BSYNC.RECONVERGENT B1 ;  /* 0x0000000000017941 */ /* 0x000fea0003800200 */
.L_x_596:
        /* <DEDUP_REMOVED lines=12> */
[----:B-1----:R-:W-:-:S02]  /*1f7c0*/  FSETP.GTU.FTZ.AND P4, PT, R121, R188, PT ;  /* 0x000000bc7900720b */ /* 0x002fc40003f9c000 */
[----:B------:R-:W-:Y:S02]  /*1f7d0*/  MOV R121, R12 ;  /* 0x0000000c00797202 */ /* 0x000fe40000000f00 */
        /* <DEDUP_REMOVED lines=15> */
.L_x_603:
        /* <DEDUP_REMOVED lines=13> */
.L_x_605:
[----:B------:R-:W-:Y:S05]  /*1f9a0*/  BSYNC.RECONVERGENT B2 ;  /* 0x0000000000027941 */ /* 0x000fea0003800200 */
.L_x_604:
        /* <DEDUP_REMOVED lines=43> */
.L_x_602:
[----:B------:R-:W-:Y:S05]  /*1fc60*/  BSYNC.RECONVERGENT B1 ;  /* 0x0000000000017941 */ /* 0x000fea0003800200 */
.L_x_601:
[----:B------:R-:W-:Y:S01]  /*1fc70*/  I2FP.F32.U32 R121, R121 ;  /* 0x0000007900797245 */ /* 0x000fe20000201000 */
[----:B------:R-:W-:Y:S01]  /*1fc80*/  IMAD.U32 R123, R116, 0x10000, RZ ;  /* 0x00010000747b7824 */ /* 0x000fe200078e00ff */
[----:B------:R-:W-:Y:S01]  /*1fc90*/  LOP3.LUT R11, R11, 0xffffffef, RZ, 0xc0, !PT ;  /* 0xffffffef0b0b7812 */ /* 0x000fe200078ec0ff */
[----:B------:R-:W-:Y:S01]  /*1fca0*/  @P1 IMAD.U32 R116, R173, 0x10000, RZ ;  /* 0x00010000ad741824 */ /* 0x000fe200078e00ff */
[----:B------:R-:W-:Y:S01]  /*1fcb0*/  BSSY.RECONVERGENT B1, `(.L_x_606) ;  /* 0x000004e000017945 */ /* 0x000fe20003800200 */
[----:B------:R-:W-:Y:S01]  /*1fcc0*/  FFMA.FTZ R121, R121, R190, 1.1641532182693481445e-10 ;  /* 0x2f00000079797423 */ /* 0x000fe200000100be */
[----:B------:R-:W-:Y:S01]  /*1fcd0*/  FMUL.FTZ R123, R123, R176 ;  /* 0x000000b07b7b7220 */ /* 0x000fe20000410000 */
[----:B------:R-:W-:-:S03]  /*1fce0*/  MOV R122, 0x2 ;  /* 0x00000002007a7802 */ /* 0x000fc60000000f00 */
[----:B------:R-:W-:-:S04]  /*1fcf0*/  FSETP.GTU.FTZ.AND P3, PT, R121, R188, PT ;  /* 0x000000bc7900720b */ /* 0x000fc80003f7c000 */
[----:B------:R-:W-:Y:S02]  /*1fd00*/  FSEL R175, R123, RZ, !P3 ;  /* 0x000000ff7baf7208 */ /* 0x000fe40005800000 */
[----:B------:R-:W-:Y:S02]  /*1fd10*/  PLOP3.LUT P4, PT, P3, PT, PT, 0x8, 0x80 ;  /* 0x000000000080781c */ /* 0x000fe40001f8e170 */
[----:B------:R-:W-:Y:S01]  /*1fd20*/  ISETP.NE.AND P3, PT, R120, 0x1, PT ;  /* 0x000000017800780c */ /* 0x000fe20003f65270 */
[----:B------:R-:W-:Y:S01]  /*1fd30*/  @P1 FADD.FTZ R175, R116, R175 ;  /* 0x000000af74af1221 */ /* 0x000fe20000010000 */
[----:B------:R-:W-:-:S04]  /*1fd40*/  IMAD.MOV.U32 R116, RZ, RZ, R12 ;  /* 0x000000ffff747224 */ /* 0x000fc800078e000c */
        /* <DEDUP_REMOVED lines=11> */
.L_x_608:
        /* <DEDUP_REMOVED lines=13> */
.L_x_610:
[----:B------:R-:W-:Y:S05]  /*1fed0*/  BSYNC.RECONVERGENT B2 ;  /* 0x0000000000027941 */ /* 0x000fea0003800200 */
.L_x_609:
        /* <DEDUP_REMOVED lines=43> */
.L_x_607:
[----:B------:R-:W-:Y:S05]  /*20190*/  BSYNC.RECONVERGENT B1 ;  /* 0x0000000000017941 */ /* 0x000fea0003800200 */
.L_x_606:
        /* <DEDUP_REMOVED lines=8> */
[----:B------:R-:W-:Y:S02]  /*20220*/  IMAD.MOV.U32 R120, RZ, RZ, 0x2 ;  /* 0x00000002ff787424 */ /* 0x000fe400078e00ff */
        /* <DEDUP_REMOVED lines=17> */
.L_x_613:
        /* <DEDUP_REMOVED lines=13> */
.L_x_615:
[----:B------:R-:W-:Y:S05]  /*20410*/  BSYNC.RECONVERGENT B2 ;  /* 0x0000000000027941 */ /* 0x000fea0003800200 */
.L_x_614:
        /* <DEDUP_REMOVED lines=43> */
.L_x_612:
[----:B------:R-:W-:Y:S05]  /*206d0*/  BSYNC.RECONVERGENT B1 ;  /* 0x0000000000017941 */ /* 0x000fea0003800200 */
.L_x_611:
        /* <DEDUP_REMOVED lines=25> */
.L_x_618:
        /* <DEDUP_REMOVED lines=13> */
.L_x_620:
[----:B------:R-:W-:Y:S05]  /*20940*/  BSYNC.RECONVERGENT B2 ;  /* 0x0000000000027941 */ /* 0x000fea0003800200 */
.L_x_619:
        /* <DEDUP_REMOVED lines=37> */
[----:B------:R-:W-:-:S03]  /*20ba0*/  MOV R12, R122 ;  /* 0x0000007a000c7202 */ /* 0x000fc60000000f00 */
[----:B------:R-:W-:Y:S01]  /*20bb0*/  HFMA2 R122, -RZ, RZ, 0, 0 ;  /* 0x00000000ff7a7431 */ /* 0x000fe200000001ff */
[----:B------:R-:W-:Y:S02]  /*20bc0*/  LOP3.LUT R161, R160, UR34, R123, 0x96, !PT ;  /* 0x00000022a0a17c12 */ /* 0x000fe4000f8e967b */
[----:B------:R-:W-:Y:S01]  /*20bd0*/  LOP3.LUT R162, R120, UR35, R117, 0x96, !PT ;  /* 0x0000002378a27c12 */ /* 0x000fe2000f8e9675 */
[----:B------:R-:W-:Y:S02]  /*20be0*/  IMAD.MOV.U32 R117, RZ, RZ, R182 ;  /* 0x000000ffff757224 */ /* 0x000fe400078e00b6 */
[----:B------:R-:W-:-:S07]  /*20bf0*/  IMAD.MOV.U32 R182, RZ, RZ, R116 ;  /* 0x000000ffffb67224 */ /* 0x000fce00078e0074 */
.L_x_617:
[----:B------:R-:W-:Y:S05]  /*20c00*/  BSYNC.RECONVERGENT B1 ;  /* 0x0000000000017941 */ /* 0x000fea0003800200 */
.L_x_616:
[----:B------:R-:W-:Y:S01]  /*20c10*/  I2FP.F32.U32 R117, R117 ;  /* 0x0000007500757245 */ /* 0x000fe20000201000 */
[----:B------:R-:W-:Y:S01]  /*20c20*/  IMAD.U32 R121, R118, 0x10000, RZ ;  /* 0x0001000076797824 */ /* 0x000fe200078e00ff */
[----:B------:R-:W-:Y:S01]  /*20c30*/  LOP3.LUT R11, R11, 0xfffffffd, RZ, 0xc0, !PT ;  /* 0xfffffffd0b0b7812 */ /* 0x000fe200078ec0ff */
        /* <DEDUP_REMOVED lines=23> */
.L_x_623:
        /* <DEDUP_REMOVED lines=13> */
.L_x_625:
[----:B------:R-:W-:Y:S05]  /*20e80*/  BSYNC.RECONVERGENT B2 ;  /* 0x0000000000027941 */ /* 0x000fea0003800200 */
.L_x_624:
        /* <DEDUP_REMOVED lines=43> */
.L_x_622:
[----:B------:R-:W-:Y:S05]  /*21140*/  BSYNC.RECONVERGENT B1 ;  /* 0x0000000000017941 */ /* 0x000fea0003800200 */
.L_x_621:
        /* <DEDUP_REMOVED lines=24> */
.L_x_628:
        /* <DEDUP_REMOVED lines=13> */
.L_x_630:
[----:B------:R-:W-:Y:S05]  /*213a0*/  BSYNC.RECONVERGENT B2 ;  /* 0x0000000000027941 */ /* 0x000fea0003800200 */
.L_x_629:
        /* <DEDUP_REMOVED lines=43> */
.L_x_627:
[----:B------:R-:W-:Y:S05]  /*21660*/  BSYNC.RECONVERGENT B1 ;  /* 0x0000000000017941 */ /* 0x000fea0003800200 */
.L_x_626:
        /* <DEDUP_REMOVED lines=24> */
.L_x_633:
        /* <DEDUP_REMOVED lines=13> */
.L_x_635:
[----:B------:R-:W-:Y:S05]  /*218c0*/  BSYNC.RECONVERGENT B2 ;  /* 0x0000000000027941 */ /* 0x000fea0003800200 */
.L_x_634:
        /* <DEDUP_REMOVED lines=43> */
.L_x_632:
[----:B------:R-:W-:Y:S05]  /*21b80*/  BSYNC.RECONVERGENT B1 ;  /* 0x0000000000017941 */ /* 0x000fea0003800200 */
.L_x_631:
[----:B------:R-:W-:Y:S01]  /*21b90*/  I2FP.F32.U32 R117, R117 ;  /* 0x0000007500757245 */ /* 0x000fe20000201000 */
[----:B------:R-:W-:Y:S01]  /*21ba0*/  IMAD.U32 R119, R198, 0x10000, RZ ;  /* 0x00010000c6777824 */ /* 0x000fe200078e00ff */
[----:B------:R-:W-:Y:S02]  /*21bb0*/  @P1 PRMT R116, R111, 0x7632, R116 ;  /* 0x000076326f741816 */ /* 0x000fe40000000074 */
[----:B------:R-:W-:Y:S01]  /*21bc0*/  PRMT R118, R192, 0x5410, R194 ;  /* 0x00005410c0767816 */ /* 0x000fe200000000c2 */
[----:B------:R-:W-:Y:S01]  /*21bd0*/  FFMA.FTZ R117, R117, R190, 1.1641532182693481445e-10 ;  /* 0x2f00000075757423 */ /* 0x000fe200000100be */
[----:B------:R-:W-:Y:S01]  /*21be0*/  FMUL.FTZ R119, R119, R176 ;  /* 0x000000b077777220 */ /* 0x000fe20000410000 */
[----:B------:R-:W-:Y:S01]  /*21bf0*/  @P1 IMAD.U32 R116, R116, 0x10000, RZ ;  /* 0x0001000074741824 */ /* 0x000fe200078e00ff */
[----:B------:R-:W-:Y:S02]  /*21c00*/  MOV R176, R182 ;  /* 0x000000b600b07202 */ /* 0x000fe40000000f00 */
[----:B------:R-:W-:-:S02]  /*21c10*/  FSETP.GTU.FTZ.AND P5, PT, R117, R188, PT ;  /* 0x000000bc7500720b */ /* 0x000fc40003fbc000 */
[----:B------:R-:W-:Y:S02]  /*21c20*/  PRMT R117, R186, 0x5410, R184 ;  /* 0x00005410ba757816 */ /* 0x000fe400000000b8 */
[----:B------:R-:W-:Y:S02]  /*21c30*/  FSEL R227, R119, RZ, !P5 ;  /* 0x000000ff77e37208 */ /* 0x000fe40006800000 */
[----:B------:R-:W-:-:S03]  /*21c40*/  PLOP3.LUT P5, PT, P5, PT, PT, 0x8, 0x80 ;  /* 0x000000000080781c */ /* 0x000fc60002fae170 */
[----:B------:R-:W-:Y:S01]  /*21c50*/  @P1 FADD.FTZ R227, R116, R227 ;  /* 0x000000e374e31221 */ /* 0x000fe20000010000 */
[----:B------:R-:W-:-:S04]  /*21c60*/  PRMT R116, R178, 0x5410, R180 ;  /* 0x00005410b2747816 */ /* 0x000fc800000000b4 */
[----:B------:R-:W-:-:S04]  /*21c70*/  F2FP.BF16.F32.PACK_AB R119, RZ, R227 ;  /* 0x000000e3ff77723e */ /* 0x000fc800000010ff */
[----:B------:R-:W-:-:S07]  /*21c80*/  PRMT R119, R196, 0x5410, R119 ;  /* 0x00005410c4777816 */ /* 0x000fce0000000077 */
.L_x_595:
[----:B------:R-:W0:Y:S01]  /*21c90*/  LDC.64 R122, c[0x0][0x3a8] ;  /* 0x0000ea00ff7a7b82 */ /* 0x000e220000000a00 */
[----:B------:R-:W-:Y:S02]  /*21ca0*/  SEL R184, RZ, 0x1000000, !P5 ;  /* 0x01000000ffb87807 */ /* 0x000fe40006800000 */
[----:B------:R-:W-:Y:S02]  /*21cb0*/  SEL R182, RZ, 0x10000, !P4 ;  /* 0x00010000ffb67807 */ /* 0x000fe40006000000 */
[----:B------:R-:W-:Y:S02]  /*21cc0*/  SEL R233, RZ, 0x100, !P3 ;  /* 0x00000100ffe97807 */ /* 0x000fe40005800000 */
[C---:B------:R-:W-:Y:S01]  /*21cd0*/  LOP3.LUT P5, RZ, R11.reuse, 0x10, RZ, 0xc0, !PT ;  /* 0x000000100bff7812 */ /* 0x040fe200078ac0ff */
[----:B------:R-:W1:Y:S01]  /*21ce0*/  LDC.64 R120, c[0x0][0x3b0] ;  /* 0x0000ec00ff787b82 */ /* 0x000e620000000a00 */
[C---:B------:R-:W-:Y:S02]  /*21cf0*/  LOP3.LUT P4, RZ, R11.reuse, 0x8, RZ, 0xc0, !PT ;  /* 0x000000080bff7812 */ /* 0x040fe4000788c0ff */
[----:B------:R-:W-:-:S02]  /*21d00*/  LOP3.LUT P3, RZ, R11, 0x4, RZ, 0xc0, !PT ;  /* 0x000000040bff7812 */ /* 0x000fc4000786c0ff */
[C---:B------:R-:W-:Y:S02]  /*21d10*/  LOP3.LUT P6, RZ, R11.reuse, 0x2, RZ, 0xc0, !PT ;  /* 0x000000020bff7812 */ /* 0x040fe400078cc0ff */
[----:B------:R-:W-:Y:S02]  /*21d20*/  LOP3.LUT P1, RZ, R11, 0x20, RZ, 0xc0, !PT ;  /* 0x000000200bff7812 */ /* 0x000fe4000782c0ff */
[----:B------:R-:W-:Y:S02]  /*21d30*/  SEL R180, RZ, 0x1000000, !P3 ;  /* 0x01000000ffb47807 */ /* 0x000fe40005800000 */
[----:B------:R-:W-:Y:S02]  /*21d40*/  SEL R229, RZ, 0x10000, !P4 ;  /* 0x00010000ffe57807 */ /* 0x000fe40006000000 */
[----:B------:R-:W-:Y:S02]  /*21d50*/  SEL R178, RZ, 0x100, !P5 ;  /* 0x00000100ffb27807 */ /* 0x000fe40006800000 */
[----:B------:R-:W-:Y:S01]  /*21d60*/  LOP3.LUT R233, R233, R184, R182, 0xfe, !PT ;  /* 0x000000b8e9e97212 */ /* 0x000fe200078efeb6 */
[----:B0-----:R-:W-:Y:S01]  /*21d70*/  IMAD.WIDE.U32 R122, R174, 0x10, R122 ;  /* 0x00000010ae7a7825 */ /* 0x001fe200078e007a */
[----:B------:R-:W-:-:S02]  /*21d80*/  SEL R228, RZ, 0x1, !P6 ;  /* 0x00000001ffe47807 */ /* 0x000fc40007000000 */
[----:B------:R-:W-:Y:S02]  /*21d90*/  LOP3.LUT R178, R178, R180, R229, 0xfe, !PT ;  /* 0x000000b4b2b27212 */ /* 0x000fe400078efee5 */
[----:B------:R-:W-:Y:S01]  /*21da0*/  SEL R231, RZ, 0x1, !P1 ;  /* 0x00000001ffe77807 */ /* 0x000fe20004800000 */
[----:B------:R2:W-:Y:S01]  /*21db0*/  STG.E.128 desc[UR6][R122.64], R116 ;  /* 0x000000747a007986 */ /* 0x0005e2000c101d06 */
[----:B------:R-:W-:Y:S01]  /*21dc0*/  LOP3.LUT R229, R233, R228, RZ, 0xfc, !PT ;  /* 0x000000e4e9e57212 */ /* 0x000fe200078efcff */
[----:B-1----:R-:W-:Y:S01]  /*21dd0*/  IMAD.WIDE.U32 R120, R174, 0x8, R120 ;  /* 0x00000008ae787825 */ /* 0x002fe200078e0078 */
[----:B------:R-:W-:-:S05]  /*21de0*/  LOP3.LUT R228, R178, R231, RZ, 0xfc, !PT ;  /* 0x000000e7b2e47212 */ /* 0x000fca00078efcff */
[----:B------:R2:W-:Y:S01]  /*21df0*/  STG.E.64 desc[UR6][R120.64], R228 ;  /* 0x000000e478007986 */ /* 0x0005e2000c101b06 */
[----:B------:R-:W-:Y:S05]  /*21e00*/  @!P2 BRA `(.L_x_513) ;  /* 0x000000000050a947 */ /* 0x000fea0003800000 */
[----:B--2---:R-:W-:Y:S01]  /*21e10*/  IMAD.U32 R119, R2, 0x10000, RZ ;  /* 0x0001000002777824 */ /* 0x004fe200078e00ff */
        /* <DEDUP_REMOVED lines=19> */
.L_x_513:
[----:B------:R-:W-:Y:S05]  /*21f50*/  BSYNC.RECONVERGENT B0 ;  /* 0x0000000000007941 */ /* 0x000fea0003800200 */
.L_x_512:
[----:B0123--:R-:W-:Y:S01]  /*21f60*/  FADD.FTZ R116, RZ, R13 ;  /* 0x0000000dff747221 */ /* 0x00ffe20000010000 */
[C---:B------:R-:W-:Y:S01]  /*21f70*/  ISETP.GE.U32.AND P1, PT, R166.reuse, 0x100, PT ;  /* 0x00000100a600780c */ /* 0x040fe20003f26070 */
[----:B------:R-:W0:Y:S01]  /*21f80*/  S2UR UR5, SR_CgaCtaId ;  /* 0x00000000000579c3 */ /* 0x000e220000008800 */
[C---:B------:R-:W-:Y:S01]  /*21f90*/  ISETP.GT.U32.AND P4, PT, R166.reuse, 0x1ff, PT ;  /* 0x000001ffa600780c */ /* 0x040fe20003f84070 */
[----:B------:R-:W-:Y:S01]  /*21fa0*/  FADD.FTZ R116, R187, R116 ;  /* 0x00000074bb747221 */ /* 0x000fe20000010000 */
[C---:B------:R-:W-:Y:S01]  /*21fb0*/  ISETP.GT.U32.AND P3, PT, R166.reuse, 0x2ff, PT ;  /* 0x000002ffa600780c */ /* 0x040fe20003f64070 */
[----:B------:R-:W-:Y:S01]  /*21fc0*/  UMOV UR4, 0x400 ;  /* 0x0000040000047882 */ /* 0x000fe20000000000 */
[----:B------:R-:W-:Y:S01]  /*21fd0*/  ISETP.GT.U32.AND P2, PT, R166, 0x3ff, PT ;  /* 0x000003ffa600780c */ /* 0x000fe20003f44070 */
[----:B------:R-:W-:Y:S01]  /*21fe0*/  FADD.FTZ R116, R185, R116 ;  /* 0x00000074b9747221 */ /* 0x000fe20000010000 */
[----:B------:R-:W-:Y:S03]  /*21ff0*/  BSSY.RECONVERGENT B0, `(.L_x_636) ;  /* 0x0000117000007945 */ /* 0x000fe60003800200 */
[----:B------:R-:W-:-:S04]  /*22000*/  FADD.FTZ R116, R203, R116 ;  /* 0x00000074cb747221 */ /* 0x000fc80000010000 */
[----:B------:R-:W-:-:S04]  /*22010*/  FADD.FTZ R116, R201, R116 ;  /* 0x00000074c9747221 */ /* 0x000fc80000010000 */
[----:B------:R-:W-:-:S04]  /*22020*/  FADD.FTZ R116, R207, R116 ;  /* 0x00000074cf747221 */ /* 0x000fc80000010000 */
[----:B------:R-:W-:Y:S01]  /*22030*/  FADD.FTZ R116, R205, R116 ;  /* 0x00000074cd747221 */ /* 0x000fe20000010000 */
[----:B0-----:R-:W-:-:S03]  /*22040*/  ULEA UR4, UR5, UR4, 0x18 ;  /* 0x0000000405047291 */ /* 0x001fc6000f8ec0ff */
[----:B------:R-:W-:Y:S01]  /*22050*/  FADD.FTZ R116, R221, R116 ;  /* 0x00000074dd747221 */ /* 0x000fe20000010000 */
[----:B------:R-:W-:-:S04]  /*22060*/  @UP1 UIADD3 UR4, UPT, UPT, UR4, 0x40, URZ ;  /* 0x0000004004041890 */ /* 0x000fc8000fffe0ff */
        /* <DEDUP_REMOVED lines=102> */
[----:B------:R-:W-:-:S04]  /*226d0*/  ISETP.NE.AND P2, PT, R167, RZ, PT ;  /* 0x000000ffa700720c */ /* 0x000fc80003f45270 */
[----:B------:R-:W0:Y:S02]  /*226e0*/  SHFL.BFLY PT, R118, R117, 0x1, 0x1f ;  /* 0x0c201f0075767f89 */ /* 0x000e2400000e0000 */
[----:B0-----:R-:W-:-:S05]  /*226f0*/  FADD.FTZ R118, R117, R118 ;  /* 0x0000007675767221 */ /* 0x001fca0000010000 */
[----:B------:R-:W0:Y:S02]  /*22700*/  SHFL.BFLY PT, R119, R118, 0x2, 0x1f ;  /* 0x0c401f0076777f89 */ /* 0x000e2400000e0000 */
[----:B0-----:R-:W-:Y:S01]  /*22710*/  FADD.FTZ R119, R118, R119 ;  /* 0x0000007776777221 */ /* 0x001fe20000010000 */
[----:B------:R-:W-:-:S04]  /*22720*/  @!P2 SHF.R.U32.HI R118, RZ, 0x2, R170 ;  /* 0x00000002ff76a819 */ /* 0x000fc800000116aa */
[----:B------:R-:W0:Y:S02]  /*22730*/  SHFL.BFLY PT, R120, R119, 0x4, 0x1f ;  /* 0x0c801f0077787f89 */ /* 0x000e2400000e0000 */
[----:B0-----:R-:W-:-:S05]  /*22740*/  FADD.FTZ R120, R119, R120 ;  /* 0x0000007877787221 */ /* 0x001fca0000010000 */
[----:B------:R-:W0:Y:S02]  /*22750*/  SHFL.BFLY PT, R121, R120, 0x8, 0x1f ;  /* 0x0d001f0078797f89 */ /* 0x000e2400000e0000 */
[----:B0-----:R-:W-:Y:S01]  /*22760*/  FADD.FTZ R121, R120, R121 ;  /* 0x0000007978797221 */ /* 0x001fe20000010000 */
[----:B------:R-:W-:Y:S02]  /*22770*/  @!P2 LOP3.LUT R120, R118, 0x38, RZ, 0xc0, !PT ;  /* 0x000000387678a812 */ /* 0x000fe400078ec0ff */
[----:B------:R-:W-:Y:S02]  /*22780*/  CS2R R118, SRZ ;  /* 0x0000000000767805 */ /* 0x000fe4000001ff00 */
[----:B------:R-:W0:Y:S02]  /*22790*/  SHFL.BFLY PT, R122, R121, 0x10, 0x1f ;  /* 0x0e001f00797a7f89 */ /* 0x000e2400000e0000 */
[----:B0-----:R-:W-:Y:S01]  /*227a0*/  FADD.FTZ R117, R121, R122 ;  /* 0x0000007a79757221 */ /* 0x001fe20000010000 */
[----:B------:R-:W-:Y:S01]  /*227b0*/  @!P3 LEA R122, R167, UR4, 0x3 ;  /* 0x00000004a77abc11 */ /* 0x000fe2000f8e18ff */
[----:B------:R-:W-:Y:S01]  /*227c0*/  IMAD.MOV.U32 R121, RZ, RZ, RZ ;  /* 0x000000ffff797224 */ /* 0x000fe200078e00ff */
[----:B------:R-:W-:-:S02]  /*227d0*/  @!P3 MOV R121, R163 ;  /* 0x000000a30079b202 */ /* 0x000fc40000000f00 */
[----:B------:R0:W-:Y:S01]  /*227e0*/  @!P2 STS.64 [R120+UR4], R116 ;  /* 0x000000747800a988 */ /* 0x0001e20008000a04 */
[----:B------:R-:W-:Y:S01]  /*227f0*/  BAR.SYNC.DEFER_BLOCKING 0x0 ;  /* 0x0000000000007b1d */ /* 0x000fe20000010000 */
[----:B------:R-:W-:-:S05]  /*22800*/  ISETP.NE.AND P2, PT, R170, RZ, PT ;  /* 0x000000ffaa00720c */ /* 0x000fca0003f45270 */
[----:B------:R-:W1:Y:S01]  /*22810*/  SHFL.DOWN PT, R174, R121, 0x4, 0x1f ;  /* 0x08801f0079ae7f89 */ /* 0x000e6200000e0000 */
[----:B0-----:R-:W-:-:S03]  /*22820*/  I2FP.F32.S32 R116, R121 ;  /* 0x0000007900747245 */ /* 0x001fc60000201400 */
[----:B------:R-:W-:Y:S01]  /*22830*/  @!P3 LDS.64 R118, [R122] ;  /* 0x000000007a76b984 */ /* 0x000fe20000000a00 */
[----:B------:R-:W-:Y:S01]  /*22840*/  PLOP3.LUT P3, PT, PT, PT, UP2, 0x40, 0x4 ;  /* 0x000000000004781c */ /* 0x000fe20003f6e828 */
[----:B-1----:R-:W-:Y:S01]  /*22850*/  IMAD.IADD R180, R174, 0x1, R121 ;  /* 0x00000001aeb47824 */ /* 0x002fe200078e0279 */
[----:B------:R-:W-:-:S04]  /*22860*/  I2FP.F32.S32 R174, R174 ;  /* 0x000000ae00ae7245 */ /* 0x000fc80000201400 */
[----:B------:R-:W-:Y:S01]  /*22870*/  I2FP.F32.S32 R182, R180 ;  /* 0x000000b400b67245 */ /* 0x000fe20000201400 */
[----:B------:R-:W0:Y:S03]  /*22880*/  SHFL.DOWN PT, R229, R180, 0x2, 0x1f ;  /* 0x08401f00b4e57f89 */ /* 0x000e2600000e0000 */
[----:B------:R-:W1:Y:S01]  /*22890*/  MUFU.RCP R184, R182 ;  /* 0x000000b600b87308 */ /* 0x000e620000001000 */
[----:B0-----:R-:W-:Y:S01]  /*228a0*/  IMAD.IADD R180, R180, 0x1, R229 ;  /* 0x00000001b4b47824 */ /* 0x001fe200078e02e5 */
[----:B------:R-:W-:Y:S01]  /*228b0*/  I2FP.F32.S32 R229, R229 ;  /* 0x000000e500e57245 */ /* 0x000fe20000201400 */
[----:B------:R-:W0:Y:S03]  /*228c0*/  SHFL.DOWN PT, R123, R118, 0x4, 0x1f ;  /* 0x08801f00767b7f89 */ /* 0x000e2600000e0000 */
[----:B------:R-:W-:Y:S01]  /*228d0*/  I2FP.F32.S32 R120, R180 ;  /* 0x000000b400787245 */ /* 0x000fe20000201400 */
[----:B------:R-:W2:Y:S03]  /*228e0*/  SHFL.DOWN PT, R178, R119, 0x4, 0x1f ;  /* 0x08801f0077b27f89 */ /* 0x000ea600000e0000 */
[----:B------:R-:W3:Y:S01]  /*228f0*/  MUFU.RCP R121, R120 ;  /* 0x0000007800797308 */ /* 0x000ee20000001000 */
[----:B------:R-:W4:Y:S01]  /*22900*/  SHFL.DOWN PT, R231, R180, 0x1, 0x1f ;  /* 0x08201f00b4e77f89 */ /* 0x000f2200000e0000 */
[C---:B0-----:R-:W-:Y:S01]  /*22910*/  FMUL.FTZ R117, R123.reuse, R174 ;  /* 0x000000ae7b757220 */ /* 0x041fe20000410000 */
[----:B------:R-:W-:-:S03]  /*22920*/  FADD.FTZ R123, -R123, R118 ;  /* 0x000000767b7b7221 */ /* 0x000fc60000010100 */
[----:B------:R-:W-:Y:S01]  /*22930*/  FFMA.FTZ R117, R116, R118, R117 ;  /* 0x0000007674757223 */ /* 0x000fe20000010075 */
[----:B------:R-:W-:Y:S01]  /*22940*/  FMUL.FTZ R123, R123, R123 ;  /* 0x0000007b7b7b7220 */ /* 0x000fe20000410000 */
[----:B--2---:R-:W-:Y:S02]  /*22950*/  FADD.FTZ R119, R178, R119 ;  /* 0x00000077b2777221 */ /* 0x004fe40000010000 */
[----:B-1----:R-:W-:Y:S01]  /*22960*/  FMUL.FTZ R117, R184, R117 ;  /* 0x00000075b8757220 */ /* 0x002fe20000410000 */
[----:B------:R-:W-:Y:S01]  /*22970*/  FMUL.FTZ R123, R123, R116 ;  /* 0x000000747b7b7220 */ /* 0x000fe20000410000 */
[-C--:B----4-:R-:W-:Y:S02]  /*22980*/  IADD3 R180, PT, PT, R180, R231.reuse, RZ ;  /* 0x000000e7b4b47210 */ /* 0x090fe40007ffe0ff */
[----:B------:R-:W-:Y:S01]  /*22990*/  I2FP.F32.S32 R231, R231 ;  /* 0x000000e700e77245 */ /* 0x000fe20000201400 */
[----:B------:R-:W0:Y:S01]  /*229a0*/  SHFL.DOWN PT, R118, R117, 0x2, 0x1f ;  /* 0x08401f0075767f89 */ /* 0x000e2200000e0000 */
[----:B------:R-:W-:Y:S01]  /*229b0*/  FMUL.FTZ R123, R123, R174 ;  /* 0x000000ae7b7b7220 */ /* 0x000fe20000410000 */
[----:B------:R-:W-:-:S03]  /*229c0*/  I2FP.F32.S32 R180, R180 ;  /* 0x000000b400b47245 */ /* 0x000fc60000201400 */
[----:B------:R-:W-:-:S03]  /*229d0*/  FFMA.FTZ R119, R184, R123, R119 ;  /* 0x0000007bb8777223 */ /* 0x000fc60000010077 */
[----:B------:R-:W1:Y:S02]  /*229e0*/  MUFU.RCP R180, R180 ;  /* 0x000000b400b47308 */ /* 0x000e640000001000 */
[----:B------:R-:W2:Y:S01]  /*229f0*/  SHFL.DOWN PT, R116, R119, 0x2, 0x1f ;  /* 0x08401f0077747f89 */ /* 0x000ea200000e0000 */
[----:B0-----:R-:W-:Y:S01]  /*22a00*/  FMUL.FTZ R123, R118, R229 ;  /* 0x000000e5767b7220 */ /* 0x001fe20000410000 */
[----:B------:R-:W-:-:S03]  /*22a10*/  FADD.FTZ R118, R117, -R118 ;  /* 0x8000007675767221 */ /* 0x000fc60000010000 */
[----:B------:R-:W-:Y:S01]  /*22a20*/  FFMA.FTZ R122, R182, R117, R123 ;  /* 0x00000075b67a7223 */ /* 0x000fe2000001007b */
[----:B------:R-:W-:-:S03]  /*22a30*/  FMUL.FTZ R117, R118, R118 ;  /* 0x0000007676757220 */ /* 0x000fc60000410000 */
[----:B---3--:R-:W-:Y:S01]  /*22a40*/  FMUL.FTZ R123, R121, R122 ;  /* 0x0000007a797b7220 */ /* 0x008fe20000410000 */
[----:B------:R-:W-:Y:S01]  /*22a50*/  FMUL.FTZ R117, R182, R117 ;  /* 0x00000075b6757220 */ /* 0x000fe20000410000 */
[----:B--2---:R-:W-:Y:S01]  /*22a60*/  FADD.FTZ R116, R119, R116 ;  /* 0x0000007477747221 */ /* 0x004fe20000010000 */
[----:B------:R-:W0:Y:S02]  /*22a70*/  LDC R122, c[0x0][0x448] ;  /* 0x00011200ff7a7b82 */ /* 0x000e240000000800 */
[----:B------:R-:W2:Y:S01]  /*22a80*/  SHFL.DOWN PT, R118, R123, 0x1, 0x1f ;  /* 0x08201f007b767f89 */ /* 0x000ea200000e0000 */
[----:B------:R-:W-:-:S04]  /*22a90*/  FMUL.FTZ R117, R117, R229 ;  /* 0x000000e575757220 */ /* 0x000fc80000410000 */
[----:B------:R-:W-:-:S05]  /*22aa0*/  FFMA.FTZ R116, R121, R117, R116 ;  /* 0x0000007579747223 */ /* 0x000fca0000010074 */
[----:B------:R-:W3:Y:S01]  /*22ab0*/  SHFL.DOWN PT, R117, R116, 0x1, 0x1f ;  /* 0x08201f0074757f89 */ /* 0x000ee200000e0000 */
[----:B--2---:R-:W-:Y:S01]  /*22ac0*/  FADD.FTZ R119, R123, -R118 ;  /* 0x800000767b777221 */ /* 0x004fe20000010000 */
[----:B------:R-:W-:-:S03]  /*22ad0*/  FMUL.FTZ R121, R118, R231 ;  /* 0x000000e776797220 */ /* 0x000fc60000410000 */
[----:B------:R-:W-:Y:S01]  /*22ae0*/  FMUL.FTZ R119, R119, R119 ;  /* 0x0000007777777220 */ /* 0x000fe20000410000 */
[----:B------:R-:W-:-:S03]  /*22af0*/  FFMA.FTZ R121, R120, R123, R121 ;  /* 0x0000007b78797223 */ /* 0x000fc60000010079 */
[----:B------:R-:W-:Y:S01]  /*22b00*/  FMUL.FTZ R119, R120, R119 ;  /* 0x0000007778777220 */ /* 0x000fe20000410000 */
[----:B-1----:R-:W-:Y:S01]  /*22b10*/  FMUL.FTZ R121, R180, R121 ;  /* 0x00000079b4797220 */ /* 0x002fe20000410000 */
[----:B---3--:R-:W-:Y:S02]  /*22b20*/  FADD.FTZ R117, R116, R117 ;  /* 0x0000007574757221 */ /* 0x008fe40000010000 */
[----:B------:R-:W-:-:S03]  /*22b30*/  FMUL.FTZ R119, R119, R231 ;  /* 0x000000e777777220 */ /* 0x000fc60000410000 */
[----:B------:R-:W1:Y:S01]  /*22b40*/  SHFL.IDX PT, R121, R121, RZ, 0x1f ;  /* 0x00001fff79797589 */ /* 0x000e6200000e0000 */
[----:B------:R-:W-:Y:S02]  /*22b50*/  FFMA.FTZ R180, R180, R119, R117 ;  /* 0x00000077b4b47223 */ /* 0x000fe40000010075 */
[----:B------:R-:W2:Y:S03]  /*22b60*/  @!P2 LDC.64 R118, c[0x0][0x3c0] ;  /* 0x0000f000ff76ab82 */ /* 0x000ea60000000a00 */
[----:B------:R-:W0:Y:S05]  /*22b70*/  SHFL.IDX PT, R229, R180, RZ, 0x1f ;  /* 0x00001fffb4e57589 */ /* 0x000e2a00000e0000 */
[----:B------:R-:W3:Y:S01]  /*22b80*/  @!P2 LDC.64 R116, c[0x0][0x3c8] ;  /* 0x0000f200ff74ab82 */ /* 0x000ee20000000a00 */
[----:B-1----:R-:W-:-:S05]  /*22b90*/  FMUL.FTZ R120, R121, R121 ;  /* 0x0000007979787220 */ /* 0x002fca0000410000 */
[----:B------:R-:W-:Y:S01]  /*22ba0*/  FSEL R123, R120, RZ, !P3 ;  /* 0x000000ff787b7208 */ /* 0x000fe20005800000 */
[----:B0-----:R-:W-:Y:S01]  /*22bb0*/  FFMA.FTZ R120, R229, UR11, R122 ;  /* 0x0000000be5787c23 */ /* 0x001fe2000801007a */
[----:B------:R-:W-:Y:S01]  /*22bc0*/  IMAD.U32 R229, RZ, RZ, UR10 ;  /* 0x0000000affe57e24 */ /* 0x000fe2000f8e00ff */
[----:B------:R-:W-:Y:S02]  /*22bd0*/  PLOP3.LUT P3, PT, PT, PT, UP2, 0x40, 0x4 ;  /* 0x000000000004781c */ /* 0x000fe40003f6e828 */
[----:B------:R-:W-:Y:S01]  /*22be0*/  FADD.FTZ R120, R120, R123 ;  /* 0x0000007b78787221 */ /* 0x000fe20000010000 */
[----:B------:R-:W-:Y:S01]  /*22bf0*/  IMAD.U32 R123, RZ, RZ, UR10 ;  /* 0x0000000aff7b7e24 */ /* 0x000fe2000f8e00ff */
[----:B------:R-:W-:Y:S01]  /*22c00*/  FSEL R174, R121, RZ, P3 ;  /* 0x000000ff79ae7208 */ /* 0x000fe20001800000 */
[----:B---3--:R-:W-:Y:S01]  /*22c10*/  @!P2 IMAD.WIDE R116, R229, 0x4, R116 ;  /* 0x00000004e574a825 */ /* 0x008fe200078e0274 */
[----:B------:R-:W0:Y:S03]  /*22c20*/  MUFU.RSQ R233, R120 ;  /* 0x0000007800e97308 */ /* 0x000e260000001400 */
[----:B--2---:R-:W-:-:S05]  /*22c30*/  @!P2 IMAD.WIDE R118, R123, 0x4, R118 ;  /* 0x000000047b76a825 */ /* 0x004fca00078e0276 */
[----:B------:R1:W-:Y:S04]  /*22c40*/  @!P2 STG.E desc[UR6][R118.64], R121 ;  /* 0x000000797600a986 */ /* 0x0003e8000c101906 */
[----:B0-----:R1:W-:Y:S01]  /*22c50*/  @!P2 STG.E desc[UR6][R116.64], R233 ;  /* 0x000000e97400a986 */ /* 0x0013e2000c101906 */
[----:B------:R-:W-:Y:S05]  /*22c60*/  @!P1 BRA `(.L_x_637) ;  /* 0x00000004003c9947 */ /* 0x000fea0003800000 */
[--C-:B-1----:R-:W-:Y:S01]  /*22c70*/  FADD.FTZ R116, R205, -R174.reuse ;  /* 0x800000aecd747221 */ /* 0x102fe20000010000 */
[----:B------:R-:W-:Y:S01]  /*22c80*/  SHF.L.U32 R118, R91, 0x10, RZ ;  /* 0x000000105b767819 */ /* 0x000fe200000006ff */
[----:B------:R-:W-:Y:S01]  /*22c90*/  FADD.FTZ R120, R221, -R174 ;  /* 0x800000aedd787221 */ /* 0x000fe20000010000 */
[----:B------:R-:W-:Y:S02]  /*22ca0*/  IMAD.U32 R123, R51, 0x10000, RZ ;  /* 0x00010000337b7824 */ /* 0x000fe400078e00ff */
[----:B------:R-:W-:Y:S01]  /*22cb0*/  FMUL.FTZ R116, R233, R116 ;  /* 0x00000074e9747220 */ /* 0x000fe20000410000 */
[----:B------:R-:W-:Y:S01]  /*22cc0*/  SHF.L.U32 R119, R47, 0x10, RZ ;  /* 0x000000102f777819 */ /* 0x000fe200000006ff */
[----:B------:R-:W-:Y:S02]  /*22cd0*/  IMAD.U32 R117, R79, 0x10000, RZ ;  /* 0x000100004f757824 */ /* 0x000fe400078e00ff */
[----:B------:R-:W-:Y:S01]  /*22ce0*/  FMUL.FTZ R178, R233, R120 ;  /* 0x00000078e9b27220 */ /* 0x000fe20000410000 */
[----:B------:R-:W-:-:S02]  /*22cf0*/  IMAD.U32 R121, R28, 0x10000, RZ ;  /* 0x000100001c797824 */ /* 0x000fc400078e00ff */
[C---:B------:R-:W-:Y:S01]  /*22d00*/  FFMA.FTZ R123, R116.reuse, R123, R118 ;  /* 0x0000007b747b7223 */ /* 0x040fe20000010076 */
[----:B------:R-:W-:Y:S02]  /*22d10*/  IMAD.U32 R229, R29, 0x10000, RZ ;  /* 0x000100001de57824 */ /* 0x000fe400078e00ff */
[--C-:B------:R-:W-:Y:S01]  /*22d20*/  FADD.FTZ R118, R201, -R174.reuse ;  /* 0x800000aec9767221 */ /* 0x100fe20000010000 */
[----:B------:R-:W-:Y:S01]  /*22d30*/  FFMA.FTZ R119, R116, R119, R117 ;  /* 0x0000007774777223 */ /* 0x000fe20000010075 */
[----:B------:R-:W-:Y:S01]  /*22d40*/  SHF.L.U32 R237, R30, 0x10, RZ ;  /* 0x000000101eed7819 */ /* 0x000fe200000006ff */
[----:B------:R-:W-:Y:S01]  /*22d50*/  FFMA.FTZ R116, R178, R121, R229 ;  /* 0x00000079b2747223 */ /* 0x000fe200000100e5 */
[----:B------:R-:W-:Y:S01]  /*22d60*/  FADD.FTZ R120, R207, -R174 ;  /* 0x800000aecf787221 */ /* 0x000fe20000010000 */
[----:B------:R-:W-:Y:S01]  /*22d70*/  IMAD.U32 R239, R31, 0x10000, RZ ;  /* 0x000100001fef7824 */ /* 0x000fe200078e00ff */
[----:B------:R-:W-:Y:S01]  /*22d80*/  SHF.L.U32 R121, R78, 0x10, RZ ;  /* 0x000000104e797819 */ /* 0x000fe200000006ff */
[----:B------:R-:W-:-:S02]  /*22d90*/  IMAD.U32 R117, R46, 0x10000, RZ ;  /* 0x000100002e757824 */ /* 0x000fc400078e00ff */
[C---:B------:R-:W-:Y:S01]  /*22da0*/  FMUL.FTZ R118, R233.reuse, R118 ;  /* 0x00000076e9767220 */ /* 0x040fe20000410000 */
[----:B------:R-:W-:Y:S01]  /*22db0*/  IMAD.U32 R229, R50, 0x10000, RZ ;  /* 0x0001000032e57824 */ /* 0x000fe200078e00ff */
[----:B------:R-:W-:Y:S01]  /*22dc0*/  SHF.L.U32 R231, R24, 0x10, RZ ;  /* 0x0000001018e77819 */ /* 0x000fe200000006ff */
[----:B------:R-:W-:Y:S02]  /*22dd0*/  IMAD.U32 R122, R90, 0x10000, RZ ;  /* 0x000100005a7a7824 */ /* 0x000fe400078e00ff */
[----:B------:R-:W-:Y:S01]  /*22de0*/  FMUL.FTZ R180, R233, R120 ;  /* 0x00000078e9b47220 */ /* 0x000fe20000410000 */
[----:B------:R-:W-:Y:S02]  /*22df0*/  IMAD.U32 R235, R25, 0x10000, RZ ;  /* 0x0001000019eb7824 */ /* 0x000fe400078e00ff */
[----:B------:R-:W-:Y:S01]  /*22e00*/  FFMA.FTZ R120, R178, R237, R239 ;  /* 0x000000edb2787223 */ /* 0x000fe200000100ef */
[C---:B------:R-:W-:Y:S01]  /*22e10*/  FFMA.FTZ R188, R118.reuse, R117, R121 ;  /* 0x0000007576bc7223 */ /* 0x040fe20000010079 */
[----:B------:R-:W-:Y:S01]  /*22e20*/  FFMA.FTZ R190, R118, R229, R122 ;  /* 0x000000e576be7223 */ /* 0x000fe2000001007a */
[--C-:B------:R-:W-:Y:S01]  /*22e30*/  FADD.FTZ R178, R203, -R174.reuse ;  /* 0x800000aecbb27221 */ /* 0x100fe20000010000 */
[----:B------:R-:W-:Y:S01]  /*22e40*/  FADD.FTZ R118, R185, -R174 ;  /* 0x800000aeb9767221 */ /* 0x000fe20000010000 */
[----:B------:R-:W-:Y:S01]  /*22e50*/  FFMA.FTZ R249, R180, R231, R235 ;  /* 0x000000e7b4f97223 */ /* 0x000fe200000100eb */
[----:B------:R-:W-:Y:S01]  /*22e60*/  IMAD.U32 R231, R19, 0x10000, RZ ;  /* 0x0001000013e77824 */ /* 0x000fe200078e00ff */
[----:B------:R-:W-:Y:S01]  /*22e70*/  SHF.L.U32 R235, R20, 0x10, RZ ;  /* 0x0000001014eb7819 */ /* 0x000fe200000006ff */
[----:B------:R-:W-:Y:S01]  /*22e80*/  FMUL.FTZ R186, R233, R178 ;  /* 0x000000b2e9ba7220 */ /* 0x000fe20000410000 */
[----:B------:R-:W-:Y:S01]  /*22e90*/  SHF.L.U32 R229, R49, 0x10, RZ ;  /* 0x0000001031e57819 */ /* 0x000fe200000006ff */
[----:B------:R-:W-:-:S02]  /*22ea0*/  IMAD.U32 R122, R89, 0x10000, RZ ;  /* 0x00010000597a7824 */ /* 0x000fc400078e00ff */
[----:B------:R-:W-:Y:S01]  /*22eb0*/  FMUL.FTZ R118, R233, R118 ;  /* 0x00000076e9767220 */ /* 0x000fe20000410000 */
[----:B------:R-:W-:Y:S01]  /*22ec0*/  FFMA.FTZ R243, R186, R231, R235 ;  /* 0x000000e7baf37223 */ /* 0x000fe200000100eb */
[----:B------:R-:W-:Y:S01]  /*22ed0*/  IMAD.U32 R117, R45, 0x10000, RZ ;  /* 0x000100002d757824 */ /* 0x000fe200078e00ff */
[----:B------:R-:W0:Y:S01]  /*22ee0*/  LDC.64 R230, c[0x0][0x428] ;  /* 0x00010a00ffe67b82 */ /* 0x000e220000000a00 */
[----:B------:R-:W-:Y:S01]  /*22ef0*/  FFMA.FTZ R184, R118, R229, R122 ;  /* 0x000000e576b87223 */ /* 0x000fe2000001007a */
[----:B------:R-:W-:Y:S01]  /*22f00*/  IMAD.U32 R121, R77, 0x10000, RZ ;  /* 0x000100004d797824 */ /* 0x000fe200078e00ff */
[----:B------:R-:W-:Y:S01]  /*22f10*/  SHF.L.U32 R239, R27, 0x10, RZ ;  /* 0x000000101bef7819 */ /* 0x000fe200000006ff */
[----:B------:R-:W-:Y:S02]  /*22f20*/  IMAD.U32 R237, R26, 0x10000, RZ ;  /* 0x000100001aed7824 */ /* 0x000fe400078e00ff */
[--C-:B------:R-:W-:Y:S01]  /*22f30*/  FADD.FTZ R178, R187, -R174.reuse ;  /* 0x800000aebbb27221 */ /* 0x100fe20000010000 */
[----:B------:R-:W-:Y:S01]  /*22f40*/  FFMA.FTZ R182, R118, R117, R121 ;  /* 0x0000007576b67223 */ /* 0x000fe20000010079 */
[----:B------:R-:W-:Y:S01]  /*22f50*/  FADD.FTZ R118, R13, -R174 ;  /* 0x800000ae0d767221 */ /* 0x000fe20000010000 */
[----:B------:R-:W1:Y:S01]  /*22f60*/  LDC.64 R228, c[0x0][0x430] ;  /* 0x00010c00ffe47b82 */ /* 0x000e620000000a00 */
[----:B------:R-:W-:Y:S01]  /*22f70*/  SHF.L.U32 R122, R88, 0x10, RZ ;  /* 0x00000010587a7819 */ /* 0x000fe200000006ff */
[----:B------:R-:W-:Y:S01]  /*22f80*/  FFMA.FTZ R251, R180, R237, R239 ;  /* 0x000000edb4fb7223 */ /* 0x000fe200000100ef */
[----:B------:R-:W-:Y:S01]  /*22f90*/  SHF.L.U32 R117, R44, 0x10, RZ ;  /* 0x000000102c757819 */ /* 0x000fe200000006ff */
[----:B------:R-:W-:-:S02]  /*22fa0*/  IMAD.U32 R235, R48, 0x10000, RZ ;  /* 0x0001000030eb7824 */ /* 0x000fc400078e00ff */
[----:B------:R-:W-:Y:S01]  /*22fb0*/  FMUL.FTZ R118, R233, R118 ;  /* 0x00000076e9767220 */ /* 0x000fe20000410000 */
[----:B------:R-:W-:Y:S01]  /*22fc0*/  IMAD.U32 R121, R76, 0x10000, RZ ;  /* 0x000100004c797824 */ /* 0x000fe200078e00ff */
[----:B------:R-:W-:Y:S01]  /*22fd0*/  SHF.L.U32 R241, R17, 0x10, RZ ;  /* 0x0000001011f17819 */ /* 0x000fe200000006ff */
[----:B------:R-:W-:Y:S02]  /*22fe0*/  IMAD.U32 R237, R15, 0x10000, RZ ;  /* 0x000100000fed7824 */ /* 0x000fe400078e00ff */
[----:B------:R-:W-:Y:S01]  /*22ff0*/  FMUL.FTZ R178, R233, R178 ;  /* 0x000000b2e9b27220 */ /* 0x000fe20000410000 */
[----:B------:R-:W-:Y:S02]  /*23000*/  IMAD.U32 R239, R16, 0x10000, RZ ;  /* 0x0001000010ef7824 */ /* 0x000fe400078e00ff */
[C---:B------:R-:W-:Y:S01]  /*23010*/  FFMA.FTZ R235, R118.reuse, R235, R122 ;  /* 0x000000eb76eb7223 */ /* 0x040fe2000001007a */
[----:B------:R-:W-:Y:S02]  /*23020*/  IMAD.U32 R245, R21, 0x10000, RZ ;  /* 0x0001000015f57824 */ /* 0x000fe400078e00ff */
[----:B------:R-:W-:Y:S01]  /*23030*/  FFMA.FTZ R121, R118, R117, R121 ;  /* 0x0000007576797223 */ /* 0x000fe20000010079 */
[----:B------:R-:W-:-:S02]  /*23040*/  IMAD.U32 R247, R23, 0x10000, RZ ;  /* 0x0001000017f77824 */ /* 0x000fc400078e00ff */
[----:B------:R-:W-:Y:S01]  /*23050*/  FFMA.FTZ R122, R178, R237, R239 ;  /* 0x000000edb27a7223 */ /* 0x000fe200000100ef */
[----:B------:R-:W-:Y:S01]  /*23060*/  IMAD.U32 R180, R18, 0x10000, RZ ;  /* 0x0001000012b47824 */ /* 0x000fe200078e00ff */
[----:B------:R-:W-:Y:S01]  /*23070*/  F2FP.BF16.F32.PACK_AB R119, R116, R119 ;  /* 0x000000777477723e */ /* 0x000fe200000010ff */
[----:B------:R-:W-:Y:S01]  /*23080*/  FFMA.FTZ R245, R186, R245, R247 ;  /* 0x000000f5baf57223 */ /* 0x000fe200000100f7 */
[----:B------:R-:W-:Y:S01]  /*23090*/  F2FP.BF16.F32.PACK_AB R118, R249, R188 ;  /* 0x000000bcf976723e */ /* 0x000fe200000010ff */
[----:B------:R-:W-:Y:S01]  /*230a0*/  FFMA.FTZ R180, R178, R241, R180 ;  /* 0x000000f1b2b47223 */ /* 0x000fe200000100b4 */
[----:B------:R-:W-:Y:S01]  /*230b0*/  F2FP.BF16.F32.PACK_AB R117, R243, R182 ;  /* 0x000000b6f375723e */ /* 0x000fe200000010ff */
[----:B0-----:R-:W-:Y:S01]  /*230c0*/  IMAD.WIDE.U32 R230, R172, 0x10, R230 ;  /* 0x00000010ace67825 */ /* 0x001fe200078e00e6 */
[----:B------:R-:W-:Y:S02]  /*230d0*/  F2FP.BF16.F32.PACK_AB R116, R122, R121 ;  /* 0x000000797a74723e */ /* 0x000fe400000010ff */
[----:B------:R-:W-:Y:S01]  /*230e0*/  F2FP.BF16.F32.PACK_AB R123, R120, R123 ;  /* 0x0000007b787b723e */ /* 0x000fe200000010ff */
[C---:B-1----:R-:W-:Y:S01]  /*230f0*/  IMAD.WIDE.U32 R228, R172.reuse, 0x10, R228 ;  /* 0x00000010ace47825 */ /* 0x042fe200078e00e4 */
[----:B------:R-:W-:Y:S01]  /*23100*/  F2FP.BF16.F32.PACK_AB R122, R251, R190 ;  /* 0x000000befb7a723e */ /* 0x000fe200000010ff */
[----:B------:R0:W-:Y:S01]  /*23110*/  STG.E.128 desc[UR6][R230.64], R116 ;  /* 0x00000074e6007986 */ /* 0x0001e2000c101d06 */
[----:B------:R-:W-:Y:S01]  /*23120*/  F2FP.BF16.F32.PACK_AB R121, R245, R184 ;  /* 0x000000b8f579723e */ /* 0x000fe200000010ff */
[----:B------:R-:W-:Y:S01]  /*23130*/  VIADD R172, R172, 0x100 ;  /* 0x00000100acac7836 */ /* 0x000fe20000000000 */
[----:B------:R-:W-:-:S05]  /*23140*/  F2FP.BF16.F32.PACK_AB R120, R180, R235 ;  /* 0x000000ebb478723e */ /* 0x000fca00000010ff */
[----:B------:R0:W-:Y:S02]  /*23150*/  STG.E.128 desc[UR6][R228.64], R120 ;  /* 0x00000078e4007986 */ /* 0x0001e4000c101d06 */
.L_x_637:
[----:B------:R-:W-:Y:S05]  /*23160*/  BSYNC.RECONVERGENT B0 ;  /* 0x0000000000007941 */ /* 0x000fea0003800200 */
.L_x_636:
[----:B------:R-:W-:Y:S01]  /*23170*/  ISETP.GE.U32.AND P2, PT, R166, 0x200, PT ;  /* 0x00000200a600780c */ /* 0x000fe20003f46070 */
[----:B------:R-:W-:-:S12]  /*23180*/  BSSY.RECONVERGENT B0, `(.L_x_638) ;  /* 0x0000051000007945 */ /* 0x000fd80003800200 */
[----:B------:R-:W-:Y:S05]  /*23190*/  @!P2 BRA `(.L_x_639) ;  /* 0x00000004003ca947 */ /* 0x000fea0003800000 */
[--C-:B01----:R-:W-:Y:S01]  /*231a0*/  FADD.FTZ R116, R211, -R174.reuse ;  /* 0x800000aed3747221 */ /* 0x103fe20000010000 */
        /* <DEDUP_REMOVED lines=78> */
.L_x_639:
[----:B------:R-:W-:Y:S05]  /*23690*/  BSYNC.RECONVERGENT B0 ;  /* 0x0000000000007941 */ /* 0x000fea0003800200 */
.L_x_638:
[----:B------:R-:W-:Y:S01]  /*236a0*/  ISETP.GE.U32.AND P2, PT, R166, 0x300, PT ;  /* 0x00000300a600780c */ /* 0x000fe20003f46070 */
[----:B------:R-:W-:-:S12]  /*236b0*/  BSSY.RECONVERGENT B0, `(.L_x_640) ;  /* 0x0000051000007945 */ /* 0x000fd80003800200 */
[----:B------:R-:W-:Y:S05]  /*236c0*/  @!P2 BRA `(.L_x_641) ;  /* 0x00000004003ca947 */ /* 0x000fea0003800000 */
[--C-:B012---:R-:W-:Y:S01]  /*236d0*/  FADD.FTZ R116, R215, -R174.reuse ;  /* 0x800000aed7747221 */ /* 0x107fe20000010000 */
        /* <DEDUP_REMOVED lines=78> */
.L_x_641:
[----:B------:R-:W-:Y:S05]  /*23bc0*/  BSYNC.RECONVERGENT B0 ;  /* 0x0000000000007941 */ /* 0x000fea0003800200 */
.L_x_640:
        /* <DEDUP_REMOVED lines=11> */
[----:B------:R-:W-:Y:S01]  /*23c80*/  SHF.L.U32 R119, R104, 0x10, RZ ;  /* 0x0000001068777819 */ /* 0x000fe200000006ff */
[--C-:B------:R-:W-:Y:S01]  /*23c90*/  FADD.FTZ R184, R217, -R174.reuse ;  /* 0x800000aed9b87221 */ /* 0x100fe20000010000 */
[--C-:B------:R-:W-:Y:S01]  /*23ca0*/  FADD.FTZ R186, R219, -R174.reuse ;  /* 0x800000aedbba7221 */ /* 0x100fe20000010000 */
[----:B------:R-:W-:Y:S01]  /*23cb0*/  FADD.FTZ R188, R227, -R174 ;  /* 0x800000aee3bc7221 */ /* 0x000fe20000010000 */
[----:B------:R-:W-:Y:S01]  /*23cc0*/  IMAD.U32 R117, R96, 0x10000, RZ ;  /* 0x0001000060757824 */ /* 0x000fe200078e00ff */
[----:B------:R-:W-:Y:S01]  /*23cd0*/  SHF.L.U32 R231, R101, 0x10, RZ ;  /* 0x0000001065e77819 */ /* 0x000fe200000006ff */
[----:B------:R-:W-:-:S02]  /*23ce0*/  IMAD.U32 R229, R93, 0x10000, RZ ;  /* 0x000100005de57824 */ /* 0x000fc400078e00ff */
[C---:B------:R-:W-:Y:S01]  /*23cf0*/  FMUL.FTZ R174, R233.reuse, R122 ;  /* 0x0000007ae9ae7220 */ /* 0x040fe20000410000 */
[----:B------:R-:W-:Y:S01]  /*23d00*/  FFMA.FTZ R120, R120, R117, R119 ;  /* 0x0000007578787223 */ /* 0x000fe20000010077 */
[C---:B------:R-:W-:Y:S01]  /*23d10*/  FMUL.FTZ R118, R233.reuse, R118 ;  /* 0x00000076e9767220 */ /* 0x040fe20000410000 */
[C---:B------:R-:W-:Y:S01]  /*23d20*/  FMUL.FTZ R180, R233.reuse, R178 ;  /* 0x000000b2e9b47220 */ /* 0x040fe20000410000 */
[----:B------:R-:W-:Y:S01]  /*23d30*/  FFMA.FTZ R117, R174, R229, R231 ;  /* 0x000000e5ae757223 */ /* 0x000fe200000100e7 */
[C---:B------:R-:W-:Y:S01]  /*23d40*/  FMUL.FTZ R182, R233.reuse, R182 ;  /* 0x000000b6e9b67220 */ /* 0x040fe20000410000 */
[C---:B------:R-:W-:Y:S01]  /*23d50*/  FMUL.FTZ R184, R233.reuse, R184 ;  /* 0x000000b8e9b87220 */ /* 0x040fe20000410000 */
[C---:B------:R-:W-:Y:S01]  /*23d60*/  FMUL.FTZ R186, R233.reuse, R186 ;  /* 0x000000bae9ba7220 */ /* 0x040fe20000410000 */
[----:B------:R-:W-:Y:S01]  /*23d70*/  FMUL.FTZ R188, R233, R188 ;  /* 0x000000bce9bc7220 */ /* 0x000fe20000410000 */
        /* <DEDUP_REMOVED lines=9> */
[----:B------:R-:W-:-:S02]  /*23e10*/  IMAD.U32 R235, R97, 0x10000, RZ ;  /* 0x0001000061eb7824 */ /* 0x000fc400078e00ff */
[C---:B------:R-:W-:Y:S01]  /*23e20*/  FFMA.FTZ R121, R118.reuse, R121, R123 ;  /* 0x0000007976797223 */ /* 0x040fe2000001007b */
[----:B------:R-:W-:Y:S02]  /*23e30*/  IMAD.U32 R178, R105, 0x10000, RZ ;  /* 0x0001000069b27824 */ /* 0x000fe400078e00ff */
[----:B------:R-:W-:Y:S01]  /*23e40*/  FFMA.FTZ R233, R118, R233, R122 ;  /* 0x000000e976e97223 */ /* 0x000fe2000001007a */
[----:B------:R-:W-:Y:S01]  /*23e50*/  SHF.L.U32 R118, R151, 0x10, RZ ;  /* 0x0000001097767819 */ /* 0x000fe200000006ff */
[----:B------:R-:W-:Y:S02]  /*23e60*/  IMAD.U32 R123, R149, 0x10000, RZ ;  /* 0x00010000957b7824 */ /* 0x000fe400078e00ff */
[----:B------:R-:W-:Y:S01]  /*23e70*/  FFMA.FTZ R178, R174, R235, R178 ;  /* 0x000000ebaeb27223 */ /* 0x000fe200000100b2 */
[----:B------:R-:W-:Y:S01]  /*23e80*/  IMAD.U32 R235, R150, 0x10000, RZ ;  /* 0x0001000096eb7824 */ /* 0x000fe200078e00ff */
[----:B------:R-:W-:Y:S01]  /*23e90*/  SHF.L.U32 R251, R158, 0x10, RZ ;  /* 0x000000109efb7819 */ /* 0x000fe200000006ff */
[----:B------:R-:W-:-:S02]  /*23ea0*/  IMAD.U32 R237, R94, 0x10000, RZ ;  /* 0x000100005eed7824 */ /* 0x000fc400078e00ff */
[----:B------:R-:W-:Y:S01]  /*23eb0*/  FFMA.FTZ R122, R180, R119, R123 ;  /* 0x00000077b47a7223 */ /* 0x000fe2000001007b */
[----:B------:R-:W-:Y:S02]  /*23ec0*/  IMAD.U32 R239, R102, 0x10000, RZ ;  /* 0x0001000066ef7824 */ /* 0x000fe400078e00ff */
[----:B------:R-:W-:Y:S01]  /*23ed0*/  FFMA.FTZ R235, R180, R235, R118 ;  /* 0x000000ebb4eb7223 */ /* 0x000fe20000010076 */
[----:B------:R-:W-:Y:S01]  /*23ee0*/  IMAD.U32 R243, R152, 0x10000, RZ ;  /* 0x0001000098f37824 */ /* 0x000fe200078e00ff */
[----:B------:R-:W-:Y:S01]  /*23ef0*/  SHF.L.U32 R180, R107, 0x10, RZ ;  /* 0x000000106bb47819 */ /* 0x000fe200000006ff */
[----:B------:R-:W-:Y:S02]  /*23f00*/  IMAD.U32 R174, R106, 0x10000, RZ ;  /* 0x000100006aae7824 */ /* 0x000fe400078e00ff */
[----:B------:R-:W-:Y:S01]  /*23f10*/  FFMA.FTZ R118, R182, R237, R239 ;  /* 0x000000edb6767223 */ /* 0x000fe200000100ef */
[----:B------:R-:W-:Y:S01]  /*23f20*/  FFMA.FTZ R243, R184, R243, R245 ;  /* 0x000000f3b8f37223 */ /* 0x000fe200000100f5 */
[----:B------:R-:W-:-:S02]  /*23f30*/  IMAD.U32 R119, R154, 0x10000, RZ ;  /* 0x000100009a777824 */ /* 0x000fc400078e00ff */
[----:B------:R-:W-:Y:S01]  /*23f40*/  FFMA.FTZ R174, R182, R241, R174 ;  /* 0x000000f1b6ae7223 */ /* 0x000fe200000100ae */
[----:B------:R-:W-:Y:S01]  /*23f50*/  IMAD.U32 R123, R155, 0x10000, RZ ;  /* 0x000100009b7b7824 */ /* 0x000fe200078e00ff */
[----:B------:R-:W-:Y:S01]  /*23f60*/  SHF.L.U32 R239, R95, 0x10, RZ ;  /* 0x000000105fef7819 */ /* 0x000fe200000006ff */
[----:B------:R-:W-:Y:S01]  /*23f70*/  IMAD.U32 R245, R99, 0x10000, RZ ;  /* 0x0001000063f57824 */ /* 0x000fe200078e00ff */
[----:B------:R-:W-:Y:S01]  /*23f80*/  F2FP.BF16.F32.PACK_AB R118, R243, R118 ;  /* 0x00000076f376723e */ /* 0x000fe200000010ff */
        /* <DEDUP_REMOVED lines=9> */
[----:B0-----:R-:W-:-:S04]  /*24020*/  IMAD.WIDE.U32 R228, R172, 0x10, R228 ;  /* 0x00000010ace47825 */ /* 0x001fc800078e00e4 */
[----:B------:R-:W-:Y:S01]  /*24030*/  FFMA.FTZ R182, R188, R251, R182 ;  /* 0x000000fbbcb67223 */ /* 0x000fe200000100b6 */
[----:B------:R-:W-:Y:S02]  /*24040*/  F2FP.BF16.F32.PACK_AB R116, R121, R116 ;  /* 0x000000747974723e */ /* 0x000fe400000010ff */
[----:B------:R-:W-:Y:S01]  /*24050*/  F2FP.BF16.F32.PACK_AB R119, R180, R119 ;  /* 0x00000077b477723e */ /* 0x000fe200000010ff */
[----:B-1----:R-:W-:Y:S01]  /*24060*/  IMAD.WIDE.U32 R230, R172, 0x10, R230 ;  /* 0x00000010ace67825 */ /* 0x002fe200078e00e6 */
[----:B------:R-:W-:Y:S02]  /*24070*/  F2FP.BF16.F32.PACK_AB R123, R182, R123 ;  /* 0x0000007bb67b723e */ /* 0x000fe400000010ff */
[----:B------:R-:W-:Y:S01]  /*24080*/  F2FP.BF16.F32.PACK_AB R122, R237, R174 ;  /* 0x000000aeed7a723e */ /* 0x000fe200000010ff */
[----:B------:R4:W-:Y:S01]  /*24090*/  STG.E.128 desc[UR6][R228.64], R116 ;  /* 0x00000074e4007986 */ /* 0x0009e2000c101d06 */
[----:B------:R-:W-:Y:S02]  /*240a0*/  F2FP.BF16.F32.PACK_AB R121, R235, R178 ;  /* 0x000000b2eb79723e */ /* 0x000fe400000010ff */
[----:B------:R-:W-:-:S05]  /*240b0*/  F2FP.BF16.F32.PACK_AB R120, R233, R120 ;  /* 0x00000078e978723e */ /* 0x000fca00000010ff */
[----:B------:R4:W-:Y:S02]  /*240c0*/  STG.E.128 desc[UR6][R230.64], R120 ;  /* 0x00000078e6007986 */ /* 0x0009e4000c101d06 */
.L_x_643:
[----:B------:R-:W-:Y:S05]  /*240d0*/  BSYNC.RECONVERGENT B0 ;  /* 0x0000000000007941 */ /* 0x000fea0003800200 */
.L_x_642:
[----:B------:R-:W-:Y:S02]  /*240e0*/  UIADD3 UR10, UPT, UPT, UR10, UR16, URZ ;  /* 0x000000100a0a7290 */ /* 0x000fe4000fffe0ff */
[----:B------:R-:W-:Y:S02]  /*240f0*/  UPLOP3.LUT UP1, UPT, UPT, UPT, UP1, 0x40, 0x4 ;  /* 0x000000000004789c */ /* 0x000fe40003f2e810 */
[----:B------:R-:W-:-:S09]  /*24100*/  UISETP.GE.AND UP0, UPT, UR10, UR17, UPT ;  /* 0x000000110a00728c */ /* 0x000fd2000bf06270 */
[----:B------:R-:W-:Y:S05]  /*24110*/  BRA.U !UP0, `(.L_x_644) ;  /* 0xfffffdd908cc7547 */ /* 0x000fea000b83ffff */
[----:B------:R-:W-:Y:S05]  /*24120*/  EXIT ;  /* 0x000000000000794d */ /* 0x000fea0003800000 */
.L_x_645:
        /* <DEDUP_REMOVED lines=13> */
.L_x_18008:


//--------------------- .text._ZN10layer_norm31ln_parallel_residual_fwd_kernelINS_13Kernel_traitsI13__nv_bfloat16S2_S2_S2_fjLj8192ELj1ELj1ELj8ELj16ENS_18Kernel_traits_baseILj8192ES2_S2_S2_S2_fjLj256EEEEELb1ELb0ELb1EEEvNS_9FwdParamsE --------------------------
	.section	.text._ZN10layer_norm31ln_parallel_residual_fwd_kernelINS_13Kernel_traitsI13__nv_bfloat16S2_S2_S2_fjLj8192ELj1ELj1ELj8ELj16ENS_18Kernel_traits_baseILj8192ES2_S2_S2_S2_fjLj256EEEEELb1ELb0ELb1EEEvNS_9FwdParamsE,"ax",@progbits
	.align	128
        .global         _ZN10layer_norm31ln_parallel_residual_fwd_kernelINS_13Kernel_traitsI13__nv_bfloat16S2_S2_S2_fjLj8192ELj1ELj1ELj8ELj16ENS_18Kernel_traits_baseILj8192ES2_S2_S2_S2_fjLj256EEEEELb1ELb0ELb1EEEvNS_9FwdParamsE
        .type           _ZN10layer_norm31ln_parallel_residual_fwd_kernelINS_13Kernel_traitsI13__nv_bfloat16S2_S2_S2_fjLj8192ELj1ELj1ELj8ELj16ENS_18Kernel_traits_baseILj8192ES2_S2_S2_S2_fjLj256EEEEELb1ELb0ELb1EEEvNS_9FwdParamsE,@function
        .size           _ZN10layer_norm31ln_parallel_residual_fwd_kernelINS_13Kernel_traitsI13__nv_bfloat16S2_S2_S2_fjLj8192ELj1ELj1ELj8ELj16ENS_18Kernel_traits_baseILj8192ES2_S2_S2_S2_fjLj256EEEEELb1ELb0ELb1EEEvNS_9FwdParamsE,(.L_x_18009 - _ZN10layer_norm31ln_parallel_residual_fwd_kernelINS_13Kernel_traitsI13__nv_bfloat16S2_S2_S2_fjLj8192ELj1ELj1ELj8ELj16ENS_18Kernel_traits_baseILj8192ES2_S2_S2_S2_fjLj256EEEEELb1ELb0ELb1EEEvNS_9FwdParamsE)
        .other          _ZN10layer_norm31ln_parallel_residual_fwd_kernelINS_13Kernel_traitsI13__nv_bfloat16S2_S2_S2_fjLj8192ELj1ELj1ELj8ELj16ENS_18Kernel_traits_baseILj8192ES2_S2_S2_S2_fjLj256EEEEELb1ELb0ELb1EEEvNS_9FwdParamsE,@"STO_CUDA_ENTRY STV_DEFAULT"
_ZN10layer_norm31ln_parallel_residual_fwd_kernelINS_13Kernel_traitsI13__nv_bfloat16S2_S2_S2_fjLj8192ELj1ELj1ELj8ELj16ENS_18Kernel_traits_baseILj8192ES2_S2_S2_S2_fjLj256EEEEELb1ELb0ELb1EEEvNS_9FwdParamsE:
.text._ZN10layer_norm31ln_parallel_residual_fwd_kernelINS_13Kernel_traitsI13__nv_bfloat16S2_S2_S2_fjLj8192ELj1ELj1ELj8ELj16ENS_18Kernel_traits_baseILj8192ES2_S2_S2_S2_fjLj256EEEEELb1ELb0ELb1EEEvNS_9FwdParamsE:
[----:B------:R-:W-:Y:S01]  /*0000*/  LDC R1, c[0x0][0x37c] ;  /* 0x0000df00ff017b82 */ /* 0x000fe20000000800 */
[----:B------:R-:W0:Y:S07]  /*0010*/  LDCU.U8 UR4, c[0x0][0x464] ;  /* 0x00008c80ff0477ac */ /* 0x000e2e0008000000 */
[----:B------:R-:W1:Y:S01]  /*0020*/  LDC R209, c[0x0][0x458] ;  /* 0x00011600ffd17b82 */ /* 0x000e620000000800 */
[----:B------:R-:W2:Y:S01]  /*0030*/  LDCU.64 UR8, c[0x0][0x358] ;  /* 0x00006b00ff0877ac */ /* 0x000ea20008000a00 */
[----:B------:R-:W3:Y:S06]  /*0040*/  LDCU.64 UR6, c[0x0][0x450] ;  /* 0x00008a00ff0677ac */ /* 0x000eec0008000a00 */
[----:B------:R-:W4:Y:S01]  /*0050*/  LDC R24, c[0x0][0x45c] ;  /* 0x00011700ff187b82 */ /* 0x000f220000000800 */
[----:B0-----:R-:W-:-:S13]  /*0060*/  ISETP.NE.AND P0, PT, RZ, UR4, PT ;  /* 0x00000004ff007c0c */ /* 0x001fda000bf05270 */
[----:B-1----:R-:W-:Y:S01]  /*0070*/  @P0 IMAD.MOV.U32 R2, RZ, RZ, R209 ;  /* 0x000000ffff020224 */ /* 0x002fe200078e00d1 */
[----:B---3--:R-:W-:Y:S01]  /*0080*/  MOV R151, UR7 ;  /* 0x0000000700977c02 */ /* 0x008fe20008000f00 */
[----:B----4-:R-:W-:Y:S01]  /*0090*/  @P0 IMAD.MOV.U32 R3, RZ, RZ, R24 ;  /* 0x000000ffff030224 */ /* 0x010fe200078e0018 */
[----:B------:R-:W0:Y:S01]  /*00a0*/  @P0 LDC R5, c[0x0][0x460] ;  /* 0x00011800ff050b82 */ /* 0x000e220000000800 */
[----:B------:R-:W-:Y:S01]  /*00b0*/  IMAD.U32 R150, RZ, RZ, UR6 ;  /* 0x00000006ff967e24 */ /* 0x000fe2000f8e00ff */
[----:B------:R-:W1:Y:S03]  /*00c0*/  LDCU.64 UR6, c[0x0][0x438] ;  /* 0x00008700ff0677ac */ /* 0x000e660008000a00 */
[----:B--2---:R-:W0:Y:S04]  /*00d0*/  @P0 LDG.E.64 R2, desc[UR8][R2.64] ;  /* 0x0000000802020981 */ /* 0x004e28000c1e1b00 */
[----:B------:R-:W2:Y:S01]  /*00e0*/  @P0 LDG.E.64 R150, desc[UR8][R150.64] ;  /* 0x0000000896960981 */ /* 0x000ea2000c1e1b00 */
[----:B------:R-:W3:Y:S01]  /*00f0*/  S2UR UR4, SR_CTAID.X ;  /* 0x00000000000479c3 */ /* 0x000ee20000002500 */
[----:B------:R-:W4:Y:S01]  /*0100*/  LDCU UR5, c[0x0][0x360] ;  /* 0x00006c00ff0577ac */ /* 0x000f220008000800 */
[----:B------:R-:W5:Y:S01]  /*0110*/  S2R R0, SR_TID.X ;  /* 0x0000000000007919 */ /* 0x000f620000002100 */
[----:B-1----:R-:W-:-:S04]  /*0120*/  UISETP.NE.U32.AND UP0, UPT, UR6, URZ, UPT ;  /* 0x000000ff0600728c */ /* 0x002fc8000bf05070 */
[----:B------:R-:W-:Y:S01]  /*0130*/  UISETP.NE.AND.EX UP0, UPT, UR7, URZ, UPT, UP0 ;  /* 0x000000ff0700728c */ /* 0x000fe2000bf05300 */
[----:B---3--:R-:W-:Y:S01]  /*0140*/  IMAD.U32 R201, RZ, RZ, UR4 ;  /* 0x00000004ffc97e24 */ /* 0x008fe2000f8e00ff */
[----:B0-----:R-:W-:Y:S02]  /*0150*/  @P0 IADD3 R209, P1, PT, R2, R5, RZ ;  /* 0x0000000502d10210 */ /* 0x001fe40007f3e0ff */
[----:B-----5:R-:W-:Y:S01]  /*0160*/  LOP3.LUT R2, R0, 0x1f, RZ, 0xc0, !PT ;  /* 0x0000001f00027812 */ /* 0x020fe200078ec0ff */
[C---:B--2---:R-:W-:Y:S01]  /*0170*/  VIADD R4, R150.reuse, 0x9e3779b9 ;  /* 0x9e3779b996047836 */ /* 0x044fe20000000000 */
[C---:B------:R-:W-:Y:S01]  /*0180*/  IADD3 R5, PT, PT, R151.reuse, -0x4498517b, RZ ;  /* 0xbb67ae8597057810 */ /* 0x040fe20007ffe0ff */
[----:B------:R-:W-:Y:S01]  /*0190*/  @P0 IMAD.X R24, RZ, RZ, R3, P1 ;  /* 0x000000ffff180224 */ /* 0x000fe200008e0603 */
[----:B------:R-:W-:Y:S01]  /*01a0*/  IADD3 R9, PT, PT, R151, 0x32370b8f, RZ ;  /* 0x32370b8f97097810 */ /* 0x000fe20007ffe0ff */
[----:B----4-:R-:W-:Y:S01]  /*01b0*/  IMAD R3, R201, UR5, R0 ;  /* 0x00000005c9037c24 */ /* 0x010fe2000f8e0200 */
[C---:B------:R-:W-:Y:S01]  /*01c0*/  IADD3 R13, PT, PT, R151.reuse, -0x56f99767, RZ ;  /* 0xa9066899970d7810 */ /* 0x040fe20007ffe0ff */
[C---:B------:R-:W-:Y:S01]  /*01d0*/  VIADD R6, R150.reuse, 0x3c6ef372 ;  /* 0x3c6ef37296067836 */ /* 0x040fe20000000000 */
[C---:B------:R-:W-:Y:S01]  /*01e0*/  IADD3 R17, PT, PT, R151.reuse, 0x1fd5c5a3, RZ ;  /* 0x1fd5c5a397117810 */ /* 0x040fe20007ffe0ff */
[C---:B------:R-:W-:Y:S01]  /*01f0*/  VIADD R7, R151.reuse, 0x76cf5d0a ;  /* 0x76cf5d0a97077836 */ /* 0x040fe20000000000 */
[----:B------:R-:W-:Y:S01]  /*0200*/  IADD3 R21, PT, PT, R151, -0x695add53, RZ ;  /* 0x96a522ad97157810 */ /* 0x000fe20007ffe0ff */
[C---:B------:R-:W-:Y:S01]  /*0210*/  VIADD R8, R150.reuse, 0xdaa66d2b ;  /* 0xdaa66d2b96087836 */ /* 0x040fe20000000000 */
[--C-:B------:R-:W-:Y:S01]  /*0220*/  SHF.R.U64 R22, R209, 0x2, R24.reuse ;  /* 0x00000002d1167819 */ /* 0x100fe20000001218 */
[----:B------:R-:W-:Y:S01]  /*0230*/  VIADD R10, R150, 0x78dde6e4 ;  /* 0x78dde6e4960a7836 */ /* 0x000fe20000000000 */
[----:B------:R-:W-:Y:S01]  /*0240*/  SHF.R.U32.HI R23, RZ, 0x2, R24 ;  /* 0x00000002ff177819 */ /* 0x000fe20000011618 */
[----:B------:R-:W-:-:S02]  /*0250*/  VIADD R11, R151, 0xed9eba14 ;  /* 0xed9eba14970b7836 */ /* 0x000fc40000000000 */
[C---:B------:R-:W-:Y:S02]  /*0260*/  VIADD R12, R150.reuse, 0x1715609d ;  /* 0x1715609d960c7836 */ /* 0x040fe40000000000 */
[C---:B------:R-:W-:Y:S02]  /*0270*/  VIADD R14, R150.reuse, 0xb54cda56 ;  /* 0xb54cda56960e7836 */ /* 0x040fe40000000000 */
[C---:B------:R-:W-:Y:S02]  /*0280*/  VIADD R15, R151.reuse, 0x646e171e ;  /* 0x646e171e970f7836 */ /* 0x040fe40000000000 */
[C---:B------:R-:W-:Y:S02]  /*0290*/  VIADD R16, R150.reuse, 0x5384540f ;  /* 0x5384540f96107836 */ /* 0x040fe40000000000 */
[----:B------:R-:W-:Y:S02]  /*02a0*/  VIADD R18, R150, 0xf1bbcdc8 ;  /* 0xf1bbcdc896127836 */ /* 0x000fe40000000000 */
[----:B------:R-:W-:-:S02]  /*02b0*/  VIADD R19, R151, 0xdb3d7428 ;  /* 0xdb3d742897137836 */ /* 0x000fc40000000000 */
[----:B------:R-:W-:Y:S01]  /*02c0*/  VIADD R20, R150, 0x8ff34781 ;  /* 0x8ff3478196147836 */ /* 0x000fe20000000000 */
[----:B------:R-:W-:Y:S06]  /*02d0*/  BRA.U UP0, `(.L_x_646) ;  /* 0x0000000100f07547 */ /* 0x000fec000b800000 */
        /* <DEDUP_REMOVED lines=33> */
.L_x_647:
        /* <DEDUP_REMOVED lines=27> */
.L_x_646:
        /* <DEDUP_REMOVED lines=29> */
.L_x_649:
        /* <DEDUP_REMOVED lines=26> */
.L_x_648:
[----:B------:R-:W1:Y:S02]  /*0a10*/  LDCU UR4, c[0x0][0x384] ;  /* 0x00007080ff0477ac */ /* 0x000e640008000800 */
[----:B-1----:R-:W-:-:S13]  /*0a20*/  ISETP.GE.AND P0, PT, R201, UR4, PT ;  /* 0x00000004c9007c0c */ /* 0x002fda000bf06270 */
[----:B------:R-:W-:Y:S05]  /*0a30*/  @P0 EXIT ;  /* 0x000000000000094d */ /* 0x000fea0003800000 */
[----:B0-----:R-:W-:Y:S01]  /*0a40*/  IMAD.HI.U32 R24, R3, -0x326172a9, RZ ;  /* 0xcd9e8d5703187827 */ /* 0x001fe200078e00ff */
[----:B------:R-:W0:Y:S01]  /*0a50*/  LDCU.64 UR4, c[0x0][0x398] ;  /* 0x00007300ff0477ac */ /* 0x000e220008000a00 */
[----:B------:R-:W-:Y:S02]  /*0a60*/  LOP3.LUT R200, R200, 0xffffffdf, RZ, 0xc0, !PT ;  /* 0xffffffdfc8c87812 */ /* 0x000fe400078ec0ff */
[C---:B------:R-:W-:Y:S01]  /*0a70*/  IMAD.HI.U32 R25, R22.reuse, -0x2daee0ad, RZ ;  /* 0xd2511f5316197827 */ /* 0x040fe200078e00ff */
[----:B------:R-:W-:Y:S01]  /*0a80*/  LOP3.LUT R24, R23, R24, R150, 0x96, !PT ;  /* 0x0000001817187212 */ /* 0x000fe200078e9696 */
[----:B------:R-:W-:Y:S01]  /*0a90*/  UPLOP3.LUT UP1, UPT, UPT, UPT, UPT, 0x40, 0x4 ;  /* 0x000000000004789c */ /* 0x000fe20003f2e870 */
[----:B------:R-:W-:Y:S01]  /*0aa0*/  LOP3.LUT R209, R209, 0x3, RZ, 0xc0, !PT ;  /* 0x00000003d1d17812 */ /* 0x000fe200078ec0ff */
[----:B------:R-:W-:Y:S01]  /*0ab0*/  IMAD R29, R22, -0x2daee0ad, RZ ;  /* 0xd2511f53161d7824 */ /* 0x000fe200078e02ff */
[----:B------:R-:W-:Y:S01]  /*0ac0*/  LOP3.LUT R25, R25, R151, RZ, 0x3c, !PT ;  /* 0x0000009719197212 */ /* 0x000fe200078e3cff */
[----:B------:R-:W-:Y:S01]  /*0ad0*/  IMAD.HI.U32 R28, R24, -0x2daee0ad, RZ ;  /* 0xd2511f53181c7827 */ /* 0x000fe200078e00ff */
[----:B-----5:R-:W-:Y:S01]  /*0ae0*/  PRMT R30, R90, 0x7632, R30 ;  /* 0x000076325a1e7816 */ /* 0x020fe2000000001e */
[----:B------:R-:W1:Y:S01]  /*0af0*/  LDCU UR6, c[0x0][0x404] ;  /* 0x00008080ff0677ac */ /* 0x000e620008000800 */
[----:B------:R-:W-:Y:S01]  /*0b00*/  PRMT R31, R70, 0x7632, R31 ;  /* 0x00007632461f7816 */ /* 0x000fe2000000001f */
[----:B------:R-:W-:Y:S01]  /*0b10*/  IMAD R26, R3, -0x326172a9, RZ ;  /* 0xcd9e8d57031a7824 */ /* 0x000fe200078e02ff */
[----:B------:R-:W-:Y:S01]  /*0b20*/  LOP3.LUT R28, R5, R29, R28, 0x96, !PT ;  /* 0x0000001d051c7212 */ /* 0x000fe200078e961c */
[C---:B------:R-:W-:Y:S01]  /*0b30*/  IMAD.HI.U32 R27, R25.reuse, -0x326172a9, RZ ;  /* 0xcd9e8d57191b7827 */ /* 0x040fe200078e00ff */
[----:B------:R-:W-:Y:S01]  /*0b40*/  PRMT R32, R74, 0x7632, R32 ;  /* 0x000076324a207816 */ /* 0x000fe20000000020 */
[----:B------:R-:W2:Y:S01]  /*0b50*/  LDCU UR7, c[0x0][0x408] ;  /* 0x00008100ff0777ac */ /* 0x000ea20008000800 */
[----:B------:R-:W-:Y:S01]  /*0b60*/  PRMT R33, R54, 0x7632, R33 ;  /* 0x0000763236217816 */ /* 0x000fe20000000021 */
[----:B------:R-:W-:Y:S01]  /*0b70*/  IMAD R29, R24, -0x2daee0ad, RZ ;  /* 0xd2511f53181d7824 */ /* 0x000fe200078e02ff */
[----:B------:R-:W-:Y:S01]  /*0b80*/  LOP3.LUT R26, R4, R26, R27, 0x96, !PT ;  /* 0x0000001a041a7212 */ /* 0x000fe200078e961b */
[----:B------:R-:W-:Y:S01]  /*0b90*/  IMAD R27, R25, -0x326172a9, RZ ;  /* 0xcd9e8d57191b7824 */ /* 0x000fe200078e02ff */
[----:B0-----:R-:W-:Y:S01]  /*0ba0*/  UISETP.NE.U32.AND UP0, UPT, UR4, URZ, UPT ;  /* 0x000000ff0400728c */ /* 0x001fe2000bf05070 */
[----:B------:R-:W-:Y:S01]  /*0bb0*/  IMAD.HI.U32 R25, R28, -0x326172a9, RZ ;  /* 0xcd9e8d571c197827 */ /* 0x000fe200078e00ff */
[----:B------:R-:W0:Y:S01]  /*0bc0*/  LDCU.U8 UR4, c[0x0][0x410] ;  /* 0x00008200ff0477ac */ /* 0x000e220008000000 */
[----:B------:R-:W-:-:S02]  /*0bd0*/  PRMT R34, R89, 0x7632, R34 ;  /* 0x0000763259227816 */ /* 0x000fc40000000022 */
[----:B------:R-:W-:Y:S01]  /*0be0*/  IMAD.HI.U32 R24, R26, -0x2daee0ad, RZ ;  /* 0xd2511f531a187827 */ /* 0x000fe200078e00ff */
[----:B------:R-:W-:Y:S01]  /*0bf0*/  LOP3.LUT R25, R6, R27, R25, 0x96, !PT ;  /* 0x0000001b06197212 */ /* 0x000fe200078e9619 */
[----:B------:R-:W-:Y:S01]  /*0c00*/  UISETP.NE.AND.EX UP0, UPT, UR5, URZ, UPT, UP0 ;  /* 0x000000ff0500728c */ /* 0x000fe2000bf05300 */
[----:B------:R-:W-:Y:S01]  /*0c10*/  PRMT R35, R69, 0x7632, R35 ;  /* 0x0000763245237816 */ /* 0x000fe20000000023 */
[----:B------:R-:W-:Y:S01]  /*0c20*/  IMAD R28, R28, -0x326172a9, RZ ;  /* 0xcd9e8d571c1c7824 */ /* 0x000fe200078e02ff */
[----:B------:R-:W-:Y:S01]  /*0c30*/  LOP3.LUT R24, R7, R29, R24, 0x96, !PT ;  /* 0x0000001d07187212 */ /* 0x000fe200078e9618 */
[----:B------:R-:W-:Y:S01]  /*0c40*/  IMAD R29, R26, -0x2daee0ad, RZ ;  /* 0xd2511f531a1d7824 */ /* 0x000fe200078e02ff */
[----:B------:R-:W-:Y:S01]  /*0c50*/  PRMT R36, R73, 0x7632, R36 ;  /* 0x0000763249247816 */ /* 0x000fe20000000024 */
[----:B------:R-:W-:Y:S01]  /*0c60*/  IMAD.HI.U32 R26, R25, -0x2daee0ad, RZ ;  /* 0xd2511f53191a7827 */ /* 0x000fe200078e00ff */
[----:B------:R-:W-:Y:S01]  /*0c70*/  PRMT R37, R53, 0x7632, R37 ;  /* 0x0000763235257816 */ /* 0x000fe20000000025 */
[----:B------:R-:W3:Y:S01]  /*0c80*/  LDCU UR10, c[0x0][0x388] ;  /* 0x00007100ff0a77ac */ /* 0x000ee20008000800 */
[----:B------:R-:W-:Y:S01]  /*0c90*/  PRMT R38, R88, 0x7632, R38 ;  /* 0x0000763258267816 */ /* 0x000fe20000000026 */
[C---:B------:R-:W-:Y:S01]  /*0ca0*/  IMAD.HI.U32 R27, R24.reuse, -0x326172a9, RZ ;  /* 0xcd9e8d57181b7827 */ /* 0x040fe200078e00ff */
[----:B------:R-:W-:Y:S01]  /*0cb0*/  LOP3.LUT R26, R9, R29, R26, 0x96, !PT ;  /* 0x0000001d091a7212 */ /* 0x000fe200078e961a */
[----:B------:R-:W4:Y:S01]  /*0cc0*/  LDCU UR11, c[0x0][0x400] ;  /* 0x00008000ff0b77ac */ /* 0x000f220008000800 */
[----:B0-----:R-:W-:Y:S01]  /*0cd0*/  ISETP.NE.AND P1, PT, RZ, UR4, PT ;  /* 0x00000004ff007c0c */ /* 0x001fe2000bf25270 */
[----:B------:R-:W-:Y:S01]  /*0ce0*/  IMAD R24, R24, -0x326172a9, RZ ;  /* 0xcd9e8d5718187824 */ /* 0x000fe200078e02ff */
[----:B------:R-:W-:Y:S01]  /*0cf0*/  LOP3.LUT R27, R8, R28, R27, 0x96, !PT ;  /* 0x0000001c081b7212 */ /* 0x000fe200078e961b */
[----:B------:R-:W-:Y:S01]  /*0d00*/  IMAD.HI.U32 R29, R26, -0x326172a9, RZ ;  /* 0xcd9e8d571a1d7827 */ /* 0x000fe200078e00ff */
[----:B------:R-:W-:Y:S01]  /*0d10*/  PRMT R39, R68, 0x7632, R39 ;  /* 0x0000763244277816 */ /* 0x000fe20000000027 */
[----:B------:R-:W0:Y:S01]  /*0d20*/  LDCU.64 UR12, c[0x0][0x3a0] ;  /* 0x00007400ff0c77ac */ /* 0x000e220008000a00 */
[----:B------:R-:W-:Y:S01]  /*0d30*/  PRMT R132, R72, 0x7632, R132 ;  /* 0x0000763248847816 */ /* 0x000fe20000000084 */
[----:B------:R-:W-:Y:S01]  /*0d40*/  IMAD R25, R25, -0x2daee0ad, RZ ;  /* 0xd2511f5319197824 */ /* 0x000fe200078e02ff */
[----:B------:R-:W-:Y:S01]  /*0d50*/  LOP3.LUT R24, R10, R24, R29, 0x96, !PT ;  /* 0x000000180a187212 */ /* 0x000fe200078e961d */
[----:B------:R-:W-:Y:S01]  /*0d60*/  IMAD.HI.U32 R28, R27, -0x2daee0ad, RZ ;  /* 0xd2511f531b1c7827 */ /* 0x000fe200078e00ff */
[----:B------:R-:W-:-:S02]  /*0d70*/  PRMT R133, R52, 0x7632, R133 ;  /* 0x0000763234857816 */ /* 0x000fc40000000085 */
[----:B------:R-:W-:Y:S01]  /*0d80*/  PRMT R134, R95, 0x7632, R134 ;  /* 0x000076325f867816 */ /* 0x000fe20000000086 */
[----:B------:R-:W-:Y:S01]  /*0d90*/  IMAD R29, R27, -0x2daee0ad, RZ ;  /* 0xd2511f531b1d7824 */ /* 0x000fe200078e02ff */
[----:B------:R-:W-:Y:S01]  /*0da0*/  LOP3.LUT R25, R11, R25, R28, 0x96, !PT ;  /* 0x000000190b197212 */ /* 0x000fe200078e961c */
[----:B------:R-:W-:Y:S01]  /*0db0*/  IMAD.HI.U32 R28, R24, -0x2daee0ad, RZ ;  /* 0xd2511f53181c7827 */ /* 0x000fe200078e00ff */
[----:B------:R-:W-:Y:S02]  /*0dc0*/  PRMT R135, R67, 0x7632, R135 ;  /* 0x0000763243877816 */ /* 0x000fe40000000087 */
        /* <DEDUP_REMOVED lines=8> */
[----:B------:R-:W-:Y:S01]  /*0e50*/  IMAD R27, R25, -0x326172a9, RZ ;  /* 0xcd9e8d57191b7824 */ /* 0x000fe200078e02ff */
[----:B------:R-:W-:Y:S01]  /*0e60*/  PRMT R139, R66, 0x7632, R139 ;  /* 0x00007632428b7816 */ /* 0x000fe2000000008b */
[----:B------:R-:W-:Y:S01]  /*0e70*/  IMAD.HI.U32 R25, R28, -0x326172a9, RZ ;  /* 0xcd9e8d571c197827 */ /* 0x000fe200078e00ff */
[----:B------:R-:W-:Y:S02]  /*0e80*/  PRMT R140, R78, 0x7632, R140 ;  /* 0x000076324e8c7816 */ /* 0x000fe4000000008c */
[----:B------:R-:W-:Y:S01]  /*0e90*/  PRMT R141, R50, 0x7632, R141 ;  /* 0x00007632328d7816 */ /* 0x000fe2000000008d */
[----:B------:R-:W-:Y:S01]  /*0ea0*/  IMAD.HI.U32 R24, R26, -0x2daee0ad, RZ ;  /* 0xd2511f531a187827 */ /* 0x000fe200078e00ff */
[----:B------:R-:W-:-:S02]  /*0eb0*/  LOP3.LUT R25, R14, R27, R25, 0x96, !PT ;  /* 0x0000001b0e197212 */ /* 0x000fc400078e9619 */
        /* <DEDUP_REMOVED lines=22> */
[--C-:B------:R-:W-:Y:S01]  /*1020*/  LOP3.LUT R190, R19, R29, R28.reuse, 0x96, !PT ;  /* 0x0000001d13be7212 */ /* 0x100fe200078e961c */
        /* <DEDUP_REMOVED lines=8> */
[----:B------:R-:W-:Y:S01]  /*10b0*/  IMAD.MOV.U32 R191, RZ, RZ, RZ ;  /* 0x000000ffffbf7224 */ /* 0x000fe200078e00ff */
[----:B------:R-:W-:Y:S01]  /*10c0*/  LOP3.LUT R25, R20, R26, R25, 0x96, !PT ;  /* 0x0000001a14197212 */ /* 0x000fe200078e9619 */
[----:B------:R-:W-:Y:S01]  /*10d0*/  IMAD R208, R208, -0x2daee0ad, RZ ;  /* 0xd2511f53d0d07824 */ /* 0x000fe200078e02ff */
[----:B------:R-:W-:Y:S01]  /*10e0*/  PRMT R26, R91, 0x7632, R26 ;  /* 0x000076325b1a7816 */ /* 0x000fe2000000001a */
[----:B------:R-:W-:Y:S01]  /*10f0*/  IMAD R190, R190, -0x326172a9, RZ ;  /* 0xcd9e8d57bebe7824 */ /* 0x000fe200078e02ff */
        /* <DEDUP_REMOVED lines=27> */
[----:B------:R-:W-:Y:S02]  /*12b0*/  PLOP3.LUT P0, PT, PT, PT, UP0, 0x80, 0x8 ;  /* 0x000000000008781c */ /* 0x000fe40003f0f008 */
[----:B------:R-:W-:Y:S02]  /*12c0*/  PRMT R187, R56, 0x7632, R187 ;  /* 0x0000763238bb7816 */ /* 0x000fe400000000bb */
[----:B------:R-:W-:Y:S02]  /*12d0*/  @P1 LOP3.LUT R200, R200, 0x20, RZ, 0xfc, !PT ;  /* 0x00000020c8c81812 */ /* 0x000fe400078efcff */
[----:B------:R-:W-:Y:S02]  /*12e0*/  PRMT R188, R84, 0x7632, R188 ;  /* 0x0000763254bc7816 */ /* 0x000fe400000000bc */
[----:B01234-:R-:W-:-:S07]  /*12f0*/  PRMT R189, R40, 0x7632, R189 ;  /* 0x0000763228bd7816 */ /* 0x01ffce00000000bd */
.L_x_950:
[----:B------:R-:W-:Y:S01]  /*1300*/  ISETP.NE.U32.AND P1, PT, RZ, UR12, PT ;  /* 0x0000000cff007c0c */ /* 0x000fe2000bf25070 */
[----:B------:R-:W0:Y:S01]  /*1310*/  @P0 LDC.64 R114, c[0x0][0x398] ;  /* 0x0000e600ff720b82 */ /* 0x000e220000000a00 */
[----:B------:R-:W-:Y:S02]  /*1320*/  IMAD R116, R201, UR10, RZ ;  /* 0x0000000ac9747c24 */ /* 0x000fe4000f8e02ff */
[----:B------:R-:W-:-:S03]  /*1330*/  ISETP.NE.AND.EX P1, PT, RZ, UR13, PT, P1 ;  /* 0x0000000dff007c0c */ /* 0x000fc6000bf25310 */
[----:B------:R-:W-:Y:S02]  /*1340*/  SHF.R.S32.HI R117, RZ, 0x1f, R116 ;  /* 0x0000001fff757819 */ /* 0x000fe40000011474 */
[----:B------:R-:W1:Y:S02]  /*1350*/  LDC.64 R124, c[0x0][0x390] ;  /* 0x0000e400ff7c7b82 */ /* 0x000e640000000a00 */
[----:B------:R-:W-:-:S04]  /*1360*/  LEA.HI R117, R117, R116, RZ, 0x3 ;  /* 0x0000007475757211 */ /* 0x000fc800078f18ff */
[----:B------:R-:W-:Y:S02]  /*1370*/  LEA.HI.SX32 R120, R117, R0, 0x1d ;  /* 0x0000000075787211 */ /* 0x000fe400078feaff */
[----:B------:R-:W2:Y:S03]  /*1380*/  @P1 LDC.64 R112, c[0x0][0x3a0] ;  /* 0x0000e800ff701b82 */ /* 0x000ea60000000a00 */
[----:B0-----:R-:W-:-:S05]  /*1390*/  @P0 IMAD.WIDE.U32 R114, R120, 0x10, R114 ;  /* 0x0000001078720825 */ /* 0x001fca00078e0072 */
[----:B------:R-:W0:Y:S01]  /*13a0*/  LDC.64 R116, c[0x0][0x398] ;  /* 0x0000e600ff747b82 */ /* 0x000e220000000a00 */
[----:B------:R-:W3:Y:S01]  /*13b0*/  @P0 LDG.E.128 R104, desc[UR8][R114.64] ;  /* 0x0000000872680981 */ /* 0x000ee2000c1e1d00 */
[----:B--2---:R-:W-:-:S05]  /*13c0*/  @P1 IMAD.WIDE.U32 R112, R120, 0x10, R112 ;  /* 0x0000001078701825 */ /* 0x004fca00078e0070 */
[----:B------:R-:W2:Y:S01]  /*13d0*/  @P1 LDG.E.128 R108, desc[UR8][R112.64] ;  /* 0x00000008706c1981 */ /* 0x000ea2000c1e1d00 */
[----:B0-----:R-:W-:-:S04]  /*13e0*/  ISETP.NE.U32.AND P0, PT, R116, RZ, PT ;  /* 0x000000ff7400720c */ /* 0x001fc80003f05070 */
[----:B------:R-:W-:Y:S01]  /*13f0*/  ISETP.NE.AND.EX P0, PT, R117, RZ, PT, P0 ;  /* 0x000000ff7500720c */ /* 0x000fe20003f05300 */
[----:B-1----:R-:W-:-:S05]  /*1400*/  IMAD.WIDE.U32 R118, R120, 0x10, R124 ;  /* 0x0000001078767825 */ /* 0x002fca00078e007c */
[----:B------:R0:W5:Y:S01]  /*1410*/  LDG.E.128 R112, desc[UR8][R118.64] ;  /* 0x0000000876707981 */ /* 0x000162000c1e1d00 */
[----:B------:R-:W-:Y:S01]  /*1420*/  IMAD.MOV.U32 R126, RZ, RZ, 0x2f800000 ;  /* 0x2f800000ff7e7424 */ /* 0x000fe200078e00ff */
[----:B---3--:R-:W-:Y:S02]  /*1430*/  PRMT R131, R107, 0x7632, R131 ;  /* 0x000076326b837816 */ /* 0x008fe40000000083 */
[----:B------:R-:W-:Y:S02]  /*1440*/  PRMT R172, R106, 0x7632, R172 ;  /* 0x000076326aac7816 */ /* 0x000fe400000000ac */
[----:B------:R-:W-:Y:S02]  /*1450*/  PRMT R170, R105, 0x7632, R170 ;  /* 0x0000763269aa7816 */ /* 0x000fe400000000aa */
[----:B------:R-:W-:Y:S02]  /*1460*/  PRMT R128, R104, 0x7632, R128 ;  /* 0x0000763268807816 */ /* 0x000fe40000000080 */
[----:B--2---:R-:W-:-:S02]  /*1470*/  PRMT R130, R111, 0x7632, R130 ;  /* 0x000076326f827816 */ /* 0x004fc40000000082 */
[----:B------:R-:W-:Y:S02]  /*1480*/  PRMT R174, R110, 0x7632, R174 ;  /* 0x000076326eae7816 */ /* 0x000fe400000000ae */
[----:B------:R-:W-:Y:S02]  /*1490*/  PRMT R173, R109, 0x7632, R173 ;  /* 0x000076326dad7816 */ /* 0x000fe400000000ad */
[----:B------:R-:W-:Y:S01]  /*14a0*/  PRMT R127, R108, 0x7632, R127 ;  /* 0x000076326c7f7816 */ /* 0x000fe2000000007f */
[----:B0-----:R-:W-:Y:S06]  /*14b0*/  @P0 BRA `(.L_x_650) ;  /* 0x0000002400e00947 */ /* 0x001fec0003800000 */
[----:B------:R-:W-:Y:S01]  /*14c0*/  ISETP.NE.AND P0, PT, R209, 0x1, PT ;  /* 0x00000001d100780c */ /* 0x000fe20003f05270 */
[----:B------:R-:W-:Y:S01]  /*14d0*/  IMAD.MOV.U32 R123, RZ, RZ, 0x2 ;  /* 0x00000002ff7b7424 */ /* 0x000fe200078e00ff */
[----:B------:R-:W-:Y:S01]  /*14e0*/  MOV R118, R190 ;  /* 0x000000be00767202 */ /* 0x000fe20000000f00 */
[----:B------:R-:W-:-:S10]  /*14f0*/  IMAD.MOV.U32 R122, RZ, RZ, R208 ;  /* 0x000000ffff7a7224 */ /* 0x000fd400078e00d0 */
[----:B------:R-:W-:Y:S05]  /*1500*/  @!P0 BRA `(.L_x_651) ;  /* 0x0000000400008947 */ /* 0x000fea0003800000 */
[----:B------:R-:W-:-:S13]  /*1510*/  ISETP.NE.AND P0, PT, R209, 0x3, PT ;  /* 0x00000003d100780c */ /* 0x000fda0003f05270 */
[----:B------:R-:W-:Y:S05]  /*1520*/  @!P0 BRA `(.L_x_652) ;  /* 0x0000000000208947 */ /* 0x000fea0003800000 */
[----:B------:R-:W-:-:S13]  /*1530*/  ISETP.NE.AND P0, PT, R209, 0x2, PT ;  /* 0x00000002d100780c */ /* 0x000fda0003f05270 */
[----:B------:R-:W-:Y:S01]  /*1540*/  @!P0 IMAD.MOV.U32 R123, RZ, RZ, 0x3 ;  /* 0x00000003ff7b8424 */ /* 0x000fe200078e00ff */
[----:B------:R-:W-:Y:S01]  /*1550*/  @!P0 MOV R118, R24 ;  /* 0x0000001800768202 */ /* 0x000fe20000000f00 */
[--C-:B------:R-:W-:Y:S02]  /*1560*/  @!P0 IMAD.MOV.U32 R122, RZ, RZ, R208.reuse ;  /* 0x000000ffff7a8224 */ /* 0x100fe400078e00d0 */
[----:B------:R-:W-:Y:S02]  /*1570*/  @P0 VIADD R123, R209, 0x1 ;  /* 0x00000001d17b0836 */ /* 0x000fe40000000000 */
[----:B------:R-:W-:Y:S02]  /*1580*/  @P0 IMAD.MOV.U32 R122, RZ, RZ, R208 ;  /* 0x000000ffff7a0224 */ /* 0x000fe400078e00d0 */
[----:B------:R-:W-:Y:S01]  /*1590*/  @P0 IMAD.MOV.U32 R118, RZ, RZ, R25 ;  /* 0x000000ffff760224 */ /* 0x000fe200078e0019 */
[----:B------:R-:W-:Y:S06]  /*15a0*/  BRA `(.L_x_651) ;  /* 0x0000000000d87947 */ /* 0x000fec0003800000 */
.L_x_652:
[----:B------:R-:W-:-:S04]  /*15b0*/  IADD3 R22, PT, PT, R22, 0x1, RZ ;  /* 0x0000000116167810 */ /* 0x000fc80007ffe0ff */
        /* <DEDUP_REMOVED lines=11> */
.L_x_653:
[----:B------:R-:W-:Y:S01]  /*1670*/  IMAD.WIDE.U32 R24, R3, -0x326172a9, RZ ;  /* 0xcd9e8d5703187825 */ /* 0x000fe200078e00ff */
[----:B------:R-:W-:-:S04]  /*1680*/  LOP3.LUT R118, R191, R129, R151, 0x96, !PT ;  /* 0x00000081bf767212 */ /* 0x000fc800078e9697 */
[----:B------:R-:W-:Y:S01]  /*1690*/  LOP3.LUT R122, R23, R25, R150, 0x96, !PT ;  /* 0x00000019177a7212 */ /* 0x000fe200078e9696 */
[----:B------:R-:W-:-:S04]  /*16a0*/  IMAD.WIDE.U32 R118, R118, -0x326172a9, RZ ;  /* 0xcd9e8d5776767825 */ /* 0x000fc800078e00ff */
        /* <DEDUP_REMOVED lines=33> */
[----:B------:R-:W-:-:S03]  /*18c0*/  LOP3.LUT R25, R20, R128, R119, 0x96, !PT ;  /* 0x0000008014197212 */ /* 0x000fc600078e9677 */
[----:B------:R-:W-:Y:S01]  /*18d0*/  IMAD.MOV.U32 R190, RZ, RZ, R118 ;  /* 0x000000ffffbe7224 */ /* 0x000fe200078e0076 */
[----:B------:R-:W-:Y:S01]  /*18e0*/  LOP3.LUT R24, R21, R24, R123, 0x96, !PT ;  /* 0x0000001815187212 */ /* 0x000fe200078e967b */
[----:B------:R-:W-:Y:S01]  /*18f0*/  IMAD.MOV.U32 R123, RZ, RZ, RZ ;  /* 0x000000ffff7b7224 */ /* 0x000fe200078e00ff */
[----:B------:R-:W-:-:S07]  /*1900*/  MOV R118, R208 ;  /* 0x000000d000767202 */ /* 0x000fce0000000f00 */
.L_x_651:
[----:B------:R-:W-:Y:S01]  /*1910*/  I2FP.F32.U32 R119, R118 ;  /* 0x0000007600777245 */ /* 0x000fe20000201000 */
[----:B-----5:R-:W-:Y:S01]  /*1920*/  IMAD.U32 R118, R112, 0x10000, RZ ;  /* 0x0001000070767824 */ /* 0x020fe200078e00ff */
[----:B------:R-:W-:Y:S01]  /*1930*/  UMOV UR5, UR7 ;  /* 0x0000000700057c82 */ /* 0x000fe20008000000 */
[----:B------:R-:W-:Y:S01]  /*1940*/  UMOV UR4, UR6 ;  /* 0x0000000600047c82 */ /* 0x000fe20008000000 */
[----:B------:R-:W-:Y:S01]  /*1950*/  ISETP.NE.AND P2, PT, R123, 0x1, PT ;  /* 0x000000017b00780c */ /* 0x000fe20003f45270 */
[----:B------:R-:W-:Y:S01]  /*1960*/  FFMA.FTZ R119, R119, R126, 1.1641532182693481445e-10 ;  /* 0x2f00000077777423 */ /* 0x000fe2000001007e */
[----:B------:R-:W-:Y:S01]  /*1970*/  FMUL.FTZ R118, R118, UR5 ;  /* 0x0000000576767c20 */ /* 0x000fe20008410000 */
[----:B------:R-:W-:Y:S01]  /*1980*/  HFMA2 R128, -RZ, RZ, 0, 1.1920928955078125e-07 ;  /* 0x00000002ff807431 */ /* 0x000fe200000001ff */
[----:B------:R-:W-:Y:S02]  /*1990*/  PRMT R112, R112, 0x7632, R112 ;  /* 0x0000763270707816 */ /* 0x000fe40000000070 */
[----:B------:R-:W-:Y:S01]  /*19a0*/  FSETP.GTU.FTZ.AND P0, PT, R119, UR4, PT ;  /* 0x0000000477007c0b */ /* 0x000fe2000bf1c000 */
[----:B------:R-:W-:-:S03]  /*19b0*/  @P1 IMAD.U32 R119, R108, 0x10000, RZ ;  /* 0x000100006c771824 */ /* 0x000fc600078e00ff */
[----:B------:R-:W-:Y:S02]  /*19c0*/  FSEL R214, R118, RZ, !P0 ;  /* 0x000000ff76d67208 */ /* 0x000fe40004000000 */
[----:B------:R-:W-:-:S03]  /*19d0*/  PLOP3.LUT P0, PT, P0, PT, PT, 0x8, 0x80 ;  /* 0x000000000080781c */ /* 0x000fc6000070e170 */
[----:B------:R-:W-:Y:S01]  /*19e0*/  @P1 FADD.FTZ R214, R214, R119 ;  /* 0x00000077d6d61221 */ /* 0x000fe20000010000 */
[----:B------:R-:W-:Y:S01]  /*19f0*/  P2R R121, PR, RZ, 0x1 ;  /* 0x00000001ff797803 */ /* 0x000fe20000000000 */
        /* <DEDUP_REMOVED lines=11> */
.L_x_655:
[----:B------:R-:W-:-:S04]  /*1ab0*/  VIADD R22, R22, 0x1 ;  /* 0x0000000116167836 */ /* 0x000fc80000000000 */
        /* <DEDUP_REMOVED lines=11> */
.L_x_656:
        /* <DEDUP_REMOVED lines=40> */
[----:B------:R-:W-:Y:S02]  /*1df0*/  HFMA2 R128, -RZ, RZ, 0, 0 ;  /* 0x00000000ff807431 */ /* 0x000fe400000001ff */
[----:B------:R-:W-:Y:S02]  /*1e00*/  IMAD.MOV.U32 R119, RZ, RZ, R122 ;  /* 0x000000ffff777224 */ /* 0x000fe400078e007a */
[----:B------:R-:W-:-:S07]  /*1e10*/  IMAD.MOV.U32 R122, RZ, RZ, R118 ;  /* 0x000000ffff7a7224 */ /* 0x000fce00078e0076 */
.L_x_654:
[----:B------:R-:W-:Y:S01]  /*1e20*/  I2FP.F32.U32 R119, R119 ;  /* 0x0000007700777245 */ /* 0x000fe20000201000 */
[----:B------:R-:W-:Y:S01]  /*1e30*/  IMAD.U32 R112, R112, 0x10000, RZ ;  /* 0x0001000070707824 */ /* 0x000fe200078e00ff */
[----:B------:R-:W-:Y:S01]  /*1e40*/  ISETP.NE.AND P2, PT, R128, 0x1, PT ;  /* 0x000000018000780c */ /* 0x000fe20003f45270 */
[----:B------:R-:W-:Y:S02]  /*1e50*/  @P1 IMAD.U32 R118, R127, 0x10000, RZ ;  /* 0x000100007f761824 */ /* 0x000fe400078e00ff */
[----:B------:R-:W-:Y:S01]  /*1e60*/  FFMA.FTZ R119, R119, R126, 1.1641532182693481445e-10 ;  /* 0x2f00000077777423 */ /* 0x000fe2000001007e */
[----:B------:R-:W-:Y:S01]  /*1e70*/  FMUL.FTZ R112, R112, UR5 ;  /* 0x0000000570707c20 */ /* 0x000fe20008410000 */
[----:B------:R-:W-:-:S03]  /*1e80*/  IMAD.MOV.U32 R129, RZ, RZ, 0x2 ;  /* 0x00000002ff817424 */ /* 0x000fc600078e00ff */
[----:B------:R-:W-:-:S04]  /*1e90*/  FSETP.GTU.FTZ.AND P0, PT, R119, UR4, PT ;  /* 0x0000000477007c0b */ /* 0x000fc8000bf1c000 */
[----:B------:R-:W-:Y:S02]  /*1ea0*/  FSEL R219, R112, RZ, !P0 ;  /* 0x000000ff70db7208 */ /* 0x000fe40004000000 */
[----:B------:R-:W-:Y:S02]  /*1eb0*/  PLOP3.LUT P0, PT, P0, PT, PT, 0x8, 0x80 ;  /* 0x000000000080781c */ /* 0x000fe4000070e170 */
[----:B------:R-:W-:Y:S01]  /*1ec0*/  MOV R112, R190 ;  /* 0x000000be00707202 */ /* 0x000fe20000000f00 */
[----:B------:R-:W-:Y:S01]  /*1ed0*/  @P1 FADD.FTZ R219, R219, R118 ;  /* 0x00000076dbdb1221 */ /* 0x000fe20000010000 */
[----:B------:R-:W-:-:S04]  /*1ee0*/  P2R R123, PR, RZ, 0x1 ;  /* 0x00000001ff7b7803 */ /* 0x000fc80000000000 */
        /* <DEDUP_REMOVED lines=10> */
.L_x_658:
[----:B------:R-:W-:-:S04]  /*1f90*/  VIADD R22, R22, 0x1 ;  /* 0x0000000116167836 */ /* 0x000fc80000000000 */
        /* <DEDUP_REMOVED lines=11> */
.L_x_659:
[----:B------:R-:W-:Y:S01]  /*2050*/  IMAD.WIDE.U32 R24, R3, -0x326172a9, RZ ;  /* 0xcd9e8d5703187825 */ /* 0x000fe200078e00ff */
[----:B------:R-:W-:-:S03]  /*2060*/  LOP3.LUT R118, R191, R203, R151, 0x96, !PT ;  /* 0x000000cbbf767212 */ /* 0x000fc600078e9697 */
[----:B------:R-:W-:Y:S01]  /*2070*/  IMAD.MOV.U32 R112, RZ, RZ, R122 ;  /* 0x000000ffff707224 */ /* 0x000fe200078e007a */
        /* <DEDUP_REMOVED lines=35> */
[----:B------:R-:W-:Y:S02]  /*22b0*/  LOP3.LUT R25, R20, R202, R129, 0x96, !PT ;  /* 0x000000ca14197212 */ /* 0x000fe400078e9681 */
[----:B------:R-:W-:Y:S01]  /*22c0*/  MOV R190, R128 ;  /* 0x0000008000be7202 */ /* 0x000fe20000000f00 */
[----:B------:R-:W-:Y:S01]  /*22d0*/  IMAD.MOV.U32 R122, RZ, RZ, R118 ;  /* 0x000000ffff7a7224 */ /* 0x000fe200078e0076 */
[----:B------:R-:W-:Y:S01]  /*22e0*/  LOP3.LUT R24, R21, R24, R119, 0x96, !PT ;  /* 0x0000001815187212 */ /* 0x000fe200078e9677 */
[----:B------:R-:W-:-:S07]  /*22f0*/  IMAD.MOV.U32 R129, RZ, RZ, RZ ;  /* 0x000000ffff817224 */ /* 0x000fce00078e00ff */
.L_x_657:
[----:B------:R-:W-:Y:S01]  /*2300*/  I2FP.F32.U32 R119, R112 ;  /* 0x0000007000777245 */ /* 0x000fe20000201000 */
[----:B------:R-:W-:Y:S01]  /*2310*/  @P1 IMAD.U32 R118, R109, 0x10000, RZ ;  /* 0x000100006d761824 */ /* 0x000fe200078e00ff */
[----:B------:R-:W-:Y:S02]  /*2320*/  SHF.L.U32 R112, R113, 0x10, RZ ;  /* 0x0000001071707819 */ /* 0x000fe400000006ff */
[----:B------:R-:W-:Y:S01]  /*2330*/  ISETP.NE.AND P2, PT, R129, 0x1, PT ;  /* 0x000000018100780c */ /* 0x000fe20003f45270 */
[----:B------:R-:W-:Y:S01]  /*2340*/  FFMA.FTZ R119, R119, R126, 1.1641532182693481445e-10 ;  /* 0x2f00000077777423 */ /* 0x000fe2000001007e */
[----:B------:R-:W-:Y:S01]  /*2350*/  PRMT R172, R113, 0x7632, R172 ;  /* 0x0000763271ac7816 */ /* 0x000fe200000000ac */
[----:B------:R-:W-:Y:S01]  /*2360*/  FMUL.FTZ R112, R112, UR5 ;  /* 0x0000000570707c20 */ /* 0x000fe20008410000 */
[----:B------:R-:W-:Y:S02]  /*2370*/  IMAD.MOV.U32 R113, RZ, RZ, R190 ;  /* 0x000000ffff717224 */ /* 0x000fe400078e00be */
[----:B------:R-:W-:-:S04]  /*2380*/  FSETP.GTU.FTZ.AND P0, PT, R119, UR4, PT ;  /* 0x0000000477007c0b */ /* 0x000fc8000bf1c000 */
[----:B------:R-:W-:Y:S01]  /*2390*/  FSEL R217, R112, RZ, !P0 ;  /* 0x000000ff70d97208 */ /* 0x000fe20004000000 */
[----:B------:R-:W-:Y:S01]  /*23a0*/  IMAD.MOV.U32 R112, RZ, RZ, 0x2 ;  /* 0x00000002ff707424 */ /* 0x000fe200078e00ff */
[----:B------:R-:W-:-:S03]  /*23b0*/  PLOP3.LUT P0, PT, P0, PT, PT, 0x8, 0x80 ;  /* 0x000000000080781c */ /* 0x000fc6000070e170 */
[----:B------:R-:W-:Y:S01]  /*23c0*/  @P1 FADD.FTZ R217, R217, R118 ;  /* 0x00000076d9d91221 */ /* 0x000fe20000010000 */
[----:B------:R-:W-:-:S04]  /*23d0*/  P2R R127, PR, RZ, 0x1 ;  /* 0x00000001ff7f7803 */ /* 0x000fc80000000000 */
        /* <DEDUP_REMOVED lines=10> */
.L_x_661:
        /* <DEDUP_REMOVED lines=12> */
.L_x_662:
        /* <DEDUP_REMOVED lines=39> */
[----:B------:R-:W-:Y:S02]  /*27b0*/  LOP3.LUT R24, R21, R24, R113, 0x96, !PT ;  /* 0x0000001815187212 */ /* 0x000fe400078e9671 */
[----:B------:R-:W-:Y:S01]  /*27c0*/  MOV R113, R122 ;  /* 0x0000007a00717202 */ /* 0x000fe20000000f00 */
[----:B------:R-:W-:Y:S02]  /*27d0*/  IMAD.MOV.U32 R122, RZ, RZ, R112 ;  /* 0x000000ffff7a7224 */ /* 0x000fe400078e0070 */
[----:B------:R-:W-:-:S07]  /*27e0*/  IMAD.MOV.U32 R112, RZ, RZ, RZ ;  /* 0x000000ffff707224 */ /* 0x000fce00078e00ff */
.L_x_660:
[----:B------:R-:W-:Y:S01]  /*27f0*/  I2FP.F32.U32 R113, R113 ;  /* 0x0000007100717245 */ /* 0x000fe20000201000 */
[----:B------:R-:W-:Y:S01]  /*2800*/  IMAD.U32 R172, R172, 0x10000, RZ ;  /* 0x00010000acac7824 */ /* 0x000fe200078e00ff */
[----:B------:R-:W-:Y:S01]  /*2810*/  ISETP.NE.AND P2, PT, R112, 0x1, PT ;  /* 0x000000017000780c */ /* 0x000fe20003f45270 */
[----:B------:R-:W-:Y:S01]  /*2820*/  IMAD.MOV.U32 R119, RZ, RZ, 0x2 ;  /* 0x00000002ff777424 */ /* 0x000fe200078e00ff */
[----:B------:R-:W-:Y:S01]  /*2830*/  @P1 SHF.L.U32 R173, R173, 0x10, RZ ;  /* 0x00000010adad1819 */ /* 0x000fe200000006ff */
[----:B------:R-:W-:Y:S01]  /*2840*/  FFMA.FTZ R113, R113, R126, 1.1641532182693481445e-10 ;  /* 0x2f00000071717423 */ /* 0x000fe2000001007e */
[----:B------:R-:W-:-:S04]  /*2850*/  FMUL.FTZ R172, R172, UR5 ;  /* 0x00000005acac7c20 */ /* 0x000fc80008410000 */
[----:B------:R-:W-:Y:S01]  /*2860*/  FSETP.GTU.FTZ.AND P0, PT, R113, UR4, PT ;  /* 0x0000000471007c0b */ /* 0x000fe2000bf1c000 */
        /* <DEDUP_REMOVED lines=14> */
.L_x_664:
[----:B------:R-:W-:-:S04]  /*2950*/  VIADD R22, R22, 0x1 ;  /* 0x0000000116167836 */ /* 0x000fc80000000000 */
        /* <DEDUP_REMOVED lines=9> */
[----:B------:R-:W-:-:S05]  /*29f0*/  @P3 IMAD.MOV R24, RZ, RZ, R191 ;  /* 0x000000ffff183224 */ /* 0x000fca00078e02bf */
[----:B------:R-:W-:-:S07]  /*2a00*/  @!P2 MOV R191, R24 ;  /* 0x0000001800bfa202 */ /* 0x000fce0000000f00 */
.L_x_665:
        /* <DEDUP_REMOVED lines=40> */
[----:B------:R-:W-:Y:S01]  /*2c90*/  IMAD.MOV.U32 R113, RZ, RZ, R122 ;  /* 0x000000ffff717224 */ /* 0x000fe200078e007a */
[----:B------:R-:W-:Y:S01]  /*2ca0*/  MOV R122, R112 ;  /* 0x00000070007a7202 */ /* 0x000fe20000000f00 */
[----:B------:R-:W-:-:S07]  /*2cb0*/  IMAD.MOV.U32 R119, RZ, RZ, RZ ;  /* 0x000000ffff777224 */ /* 0x000fce00078e00ff */
.L_x_663:
[----:B------:R-:W-:Y:S01]  /*2cc0*/  I2FP.F32.U32 R113, R113 ;  /* 0x0000007100717245 */ /* 0x000fe20000201000 */
[----:B------:R-:W-:Y:S01]  /*2cd0*/  IMAD.U32 R112, R114, 0x10000, RZ ;  /* 0x0001000072707824 */ /* 0x000fe200078e00ff */
[----:B------:R-:W-:Y:S01]  /*2ce0*/  ISETP.NE.AND P3, PT, R119, 0x1, PT ;  /* 0x000000017700780c */ /* 0x000fe20003f65270 */
[----:B------:R-:W-:Y:S01]  /*2cf0*/  @P1 IMAD.U32 R118, R110, 0x10000, RZ ;  /* 0x000100006e761824 */ /* 0x000fe200078e00ff */
[----:B------:R-:W-:Y:S01]  /*2d00*/  PRMT R114, R114, 0x7632, R114 ;  /* 0x0000763272727816 */ /* 0x000fe20000000072 */
[----:B------:R-:W-:Y:S01]  /*2d10*/  FFMA.FTZ R113, R113, R126, 1.1641532182693481445e-10 ;  /* 0x2f00000071717423 */ /* 0x000fe2000001007e */
[----:B------:R-:W-:-:S04]  /*2d20*/  FMUL.FTZ R112, R112, UR5 ;  /* 0x0000000570707c20 */ /* 0x000fc80008410000 */
[----:B------:R-:W-:Y:S01]  /*2d30*/  FSETP.GTU.FTZ.AND P2, PT, R113, UR4, PT ;  /* 0x0000000471007c0b */ /* 0x000fe2000bf5c000 */
[----:B------:R-:W-:-:S03]  /*2d40*/  IMAD.MOV.U32 R113, RZ, RZ, R190 ;  /* 0x000000ffff717224 */ /* 0x000fc600078e00be */
[----:B------:R-:W-:Y:S01]  /*2d50*/  FSEL R203, R112, RZ, !P2 ;  /* 0x000000ff70cb7208 */ /* 0x000fe20005000000 */
[----:B------:R-:W-:Y:S01]  /*2d60*/  HFMA2 R112, -RZ, RZ, 0, 1.1920928955078125e-07 ;  /* 0x00000002ff707431 */ /* 0x000fe200000001ff */
        /* <DEDUP_REMOVED lines=12> */
.L_x_667:
        /* <DEDUP_REMOVED lines=12> */
.L_x_668:
        /* <DEDUP_REMOVED lines=40> */
[----:B------:R-:W-:Y:S02]  /*3170*/  IMAD.MOV.U32 R113, RZ, RZ, R122 ;  /* 0x000000ffff717224 */ /* 0x000fe400078e007a */
[----:B------:R-:W-:Y:S02]  /*3180*/  IMAD.MOV.U32 R122, RZ, RZ, R112 ;  /* 0x000000ffff7a7224 */ /* 0x000fe400078e0070 */
[----:B------:R-:W-:-:S07]  /*3190*/  HFMA2 R112, -RZ, RZ, 0, 0 ;  /* 0x00000000ff707431 */ /* 0x000fce00000001ff */
.L_x_666:
[----:B------:R-:W-:Y:S01]  /*31a0*/  I2FP.F32.U32 R113, R113 ;  /* 0x0000007100717245 */ /* 0x000fe20000201000 */
[----:B------:R-:W-:Y:S01]  /*31b0*/  IMAD.U32 R114, R114, 0x10000, RZ ;  /* 0x0001000072727824 */ /* 0x000fe200078e00ff */
[----:B------:R-:W-:Y:S01]  /*31c0*/  ISETP.NE.AND P4, PT, R112, 0x1, PT ;  /* 0x000000017000780c */ /* 0x000fe20003f85270 */
[----:B------:R-:W-:Y:S02]  /*31d0*/  @P1 IMAD.U32 R174, R174, 0x10000, RZ ;  /* 0x00010000aeae1824 */ /* 0x000fe400078e00ff */
[----:B------:R-:W-:Y:S01]  /*31e0*/  FFMA.FTZ R113, R113, R126, 1.1641532182693481445e-10 ;  /* 0x2f00000071717423 */ /* 0x000fe2000001007e */
[----:B------:R-:W-:-:S04]  /*31f0*/  FMUL.FTZ R114, R114, UR5 ;  /* 0x0000000572727c20 */ /* 0x000fc80008410000 */
[----:B------:R-:W-:Y:S02]  /*3200*/  FSETP.GTU.FTZ.AND P3, PT, R113, UR4, PT ;  /* 0x0000000471007c0b */ /* 0x000fe4000bf7c000 */
[----:B------:R-:W-:Y:S02]  /*3210*/  MOV R113, R190 ;  /* 0x000000be00717202 */ /* 0x000fe40000000f00 */
[----:B------:R-:W-:Y:S01]  /*3220*/  FSEL R207, R114, RZ, !P3 ;  /* 0x000000ff72cf7208 */ /* 0x000fe20005800000 */
[----:B------:R-:W-:Y:S01]  /*3230*/  IMAD.MOV.U32 R114, RZ, RZ, 0x2 ;  /* 0x00000002ff727424 */ /* 0x000fe200078e00ff */
        /* <DEDUP_REMOVED lines=12> */
.L_x_670:
        /* <DEDUP_REMOVED lines=12> */
.L_x_671:
[----:B------:R-:W-:Y:S01]  /*33c0*/  IMAD.WIDE.U32 R24, R3, -0x326172a9, RZ ;  /* 0xcd9e8d5703187825 */ /* 0x000fe200078e00ff */
[----:B------:R-:W-:-:S03]  /*33d0*/  LOP3.LUT R112, R191, R129, R151, 0x96, !PT ;  /* 0x00000081bf707212 */ /* 0x000fc600078e9697 */
[----:B------:R-:W-:Y:S01]  /*33e0*/  IMAD.MOV.U32 R114, RZ, RZ, RZ ;  /* 0x000000ffff727224 */ /* 0x000fe200078e00ff */
        /* <DEDUP_REMOVED lines=36> */
[----:B------:R-:W-:Y:S02]  /*3630*/  MOV R190, R118 ;  /* 0x0000007600be7202 */ /* 0x000fe40000000f00 */
[----:B------:R-:W-:Y:S01]  /*3640*/  LOP3.LUT R24, R21, R24, R113, 0x96, !PT ;  /* 0x0000001815187212 */ /* 0x000fe200078e9671 */
[----:B------:R-:W-:Y:S02]  /*3650*/  IMAD.MOV.U32 R113, RZ, RZ, R122 ;  /* 0x000000ffff717224 */ /* 0x000fe400078e007a */
[----:B------:R-:W-:-:S07]  /*3660*/  IMAD.MOV.U32 R122, RZ, RZ, R112 ;  /* 0x000000ffff7a7224 */ /* 0x000fce00078e0070 */
.L_x_669:
[----:B------:R-:W-:Y:S01]  /*3670*/  I2FP.F32.U32 R113, R113 ;  /* 0x0000007100717245 */ /* 0x000fe20000201000 */
[----:B------:R-:W-:Y:S01]  /*3680*/  @P1 IMAD.U32 R119, R111, 0x10000, RZ ;  /* 0x000100006f771824 */ /* 0x000fe200078e00ff */
[----:B------:R-:W-:Y:S01]  /*3690*/  SHF.L.U32 R112, R115, 0x10, RZ ;  /* 0x0000001073707819 */ /* 0x000fe200000006ff */
[----:B------:R-:W-:Y:S01]  /*36a0*/  IMAD.MOV.U32 R202, RZ, RZ, 0x2 ;  /* 0x00000002ffca7424 */ /* 0x000fe200078e00ff */
[----:B------:R-:W-:Y:S01]  /*36b0*/  ISETP.NE.AND P5, PT, R114, 0x1, PT ;  /* 0x000000017200780c */ /* 0x000fe20003fa5270 */
[----:B------:R-:W-:Y:S01]  /*36c0*/  FFMA.FTZ R113, R113, R126, 1.1641532182693481445e-10 ;  /* 0x2f00000071717423 */ /* 0x000fe2000001007e */
[----:B------:R-:W-:Y:S01]  /*36d0*/  PRMT R129, R115, 0x7632, R129 ;  /* 0x0000763273817816 */ /* 0x000fe20000000081 */
[----:B------:R-:W-:-:S03]  /*36e0*/  FMUL.FTZ R112, R112, UR5 ;  /* 0x0000000570707c20 */ /* 0x000fc60008410000 */
        /* <DEDUP_REMOVED lines=15> */
.L_x_673:
        /* <DEDUP_REMOVED lines=12> */
.L_x_674:
        /* <DEDUP_REMOVED lines=42> */
[----:B------:R-:W-:-:S07]  /*3b40*/  IMAD.MOV.U32 R122, RZ, RZ, R112 ;  /* 0x000000ffff7a7224 */ /* 0x000fce00078e0070 */
.L_x_672:
[----:B------:R-:W-:Y:S01]  /*3b50*/  I2FP.F32.U32 R113, R113 ;  /* 0x0000007100717245 */ /* 0x000fe20000201000 */
[----:B------:R-:W-:Y:S01]  /*3b60*/  IMAD.U32 R129, R129, 0x10000, RZ ;  /* 0x0001000081817824 */ /* 0x000fe200078e00ff */
[----:B------:R-:W-:Y:S02]  /*3b70*/  @P1 SHF.L.U32 R115, R130, 0x10, RZ ;  /* 0x0000001082731819 */ /* 0x000fe400000006ff */
[----:B------:R-:W-:Y:S01]  /*3b80*/  PRMT R114, R173, 0x5410, R175 ;  /* 0x00005410ad727816 */ /* 0x000fe200000000af */
[----:B------:R-:W-:Y:S01]  /*3b90*/  FFMA.FTZ R113, R113, R126, 1.1641532182693481445e-10 ;  /* 0x2f00000071717423 */ /* 0x000fe2000001007e */
[----:B------:R-:W-:Y:S01]  /*3ba0*/  FMUL.FTZ R129, R129, UR5 ;  /* 0x0000000581817c20 */ /* 0x000fe20008410000 */
[----:B------:R-:W-:-:S03]  /*3bb0*/  PRMT R112, R131, 0x5410, R170 ;  /* 0x0000541083707816 */ /* 0x000fc600000000aa */
[----:B------:R-:W-:Y:S02]  /*3bc0*/  FSETP.GTU.FTZ.AND P5, PT, R113, UR4, PT ;  /* 0x0000000471007c0b */ /* 0x000fe4000bfbc000 */
[----:B------:R-:W-:Y:S02]  /*3bd0*/  PRMT R113, R171, 0x5410, R172 ;  /* 0x00005410ab717816 */ /* 0x000fe400000000ac */
[----:B------:R-:W-:Y:S02]  /*3be0*/  FSEL R204, R129, RZ, !P5 ;  /* 0x000000ff81cc7208 */ /* 0x000fe40006800000 */
[----:B------:R-:W-:-:S03]  /*3bf0*/  PLOP3.LUT P5, PT, P5, PT, PT, 0x8, 0x80 ;  /* 0x000000000080781c */ /* 0x000fc60002fae170 */
[----:B------:R-:W-:-:S05]  /*3c00*/  @P1 FADD.FTZ R204, R204, R115 ;  /* 0x00000073cccc1221 */ /* 0x000fca0000010000 */
[----:B------:R-:W-:-:S04]  /*3c10*/  F2FP.BF16.F32.PACK_AB R115, RZ, R204 ;  /* 0x000000ccff73723e */ /* 0x000fc800000010ff */
[----:B------:R-:W-:Y:S01]  /*3c20*/  PRMT R115, R128, 0x5410, R115 ;  /* 0x0000541080737816 */ /* 0x000fe20000000073 */
[----:B------:R-:W-:Y:S06]  /*3c30*/  BRA `(.L_x_675) ;  /* 0x0000004c00687947 */ /* 0x000fec0003800000 */
.L_x_650:
[----:B------:R-:W-:Y:S01]  /*3c40*/  ISETP.NE.AND P0, PT, R209, 0x1, PT ;  /* 0x00000001d100780c */ /* 0x000fe20003f05270 */
[----:B------:R-:W-:Y:S02]  /*3c50*/  IMAD.MOV.U32 R129, RZ, RZ, 0x2 ;  /* 0x00000002ff817424 */ /* 0x000fe400078e00ff */
[----:B------:R-:W-:Y:S02]  /*3c60*/  IMAD.MOV.U32 R118, RZ, RZ, R190 ;  /* 0x000000ffff767224 */ /* 0x000fe400078e00be */
[----:B------:R-:W-:-:S08]  /*3c70*/  IMAD.MOV.U32 R122, RZ, RZ, R208 ;  /* 0x000000ffff7a7224 */ /* 0x000fd000078e00d0 */
        /* <DEDUP_REMOVED lines=11> */
.L_x_677:
        /* <DEDUP_REMOVED lines=12> */
.L_x_678:
        /* <DEDUP_REMOVED lines=41> */
[----:B------:R-:W-:-:S07]  /*4080*/  IMAD.MOV.U32 R118, RZ, RZ, R208 ;  /* 0x000000ffff767224 */ /* 0x000fce00078e00d0 */
.L_x_676:
[----:B------:R-:W-:Y:S01]  /*4090*/  I2FP.F32.U32 R119, R118 ;  /* 0x0000007600777245 */ /* 0x000fe20000201000 */
[----:B------:R-:W-:Y:S01]  /*40a0*/  UMOV UR4, UR6 ;  /* 0x0000000600047c82 */ /* 0x000fe20008000000 */
[----:B------:R-:W-:Y:S01]  /*40b0*/  ISETP.NE.AND P2, PT, R129, 0x1, PT ;  /* 0x000000018100780c */ /* 0x000fe20003f45270 */
[----:B------:R-:W-:Y:S01]  /*40c0*/  UMOV UR5, UR7 ;  /* 0x0000000700057c82 */ /* 0x000fe20008000000 */
[C---:B-----5:R-:W-:Y:S01]  /*40d0*/  SHF.L.U32 R118, R112.reuse, 0x10, RZ ;  /* 0x0000001070767819 */ /* 0x060fe200000006ff */
[----:B------:R-:W-:Y:S01]  /*40e0*/  FFMA.FTZ R119, R119, R126, 1.1641532182693481445e-10 ;  /* 0x2f00000077777423 */ /* 0x000fe2000001007e */
[----:B------:R-:W-:Y:S01]  /*40f0*/  PRMT R112, R112, 0x7632, R112 ;  /* 0x0000763270707816 */ /* 0x000fe20000000070 */
[----:B------:R-:W-:Y:S02]  /*4100*/  IMAD.MOV.U32 R171, RZ, RZ, 0x2 ;  /* 0x00000002ffab7424 */ /* 0x000fe400078e00ff */
[----:B------:R-:W-:Y:S01]  /*4110*/  FMUL.FTZ R118, R118, UR5 ;  /* 0x0000000576767c20 */ /* 0x000fe20008410000 */
[----:B------:R-:W-:Y:S01]  /*4120*/  FSETP.GTU.FTZ.AND P0, PT, R119, UR4, PT ;  /* 0x0000000477007c0b */ /* 0x000fe2000bf1c000 */
[----:B------:R-:W-:-:S03]  /*4130*/  IMAD.MOV.U32 R119, RZ, RZ, R190 ;  /* 0x000000ffff777224 */ /* 0x000fc600078e00be */
[----:B------:R-:W-:Y:S02]  /*4140*/  PLOP3.LUT P3, PT, P0, PT, PT, 0x8, 0x80 ;  /* 0x000000000080781c */ /* 0x000fe4000076e170 */
[----:B------:R-:W-:Y:S02]  /*4150*/  FSEL R123, R118, RZ, !P0 ;  /* 0x000000ff767b7208 */ /* 0x000fe40004000000 */
[----:B------:R-:W-:Y:S01]  /*4160*/  P2R R121, PR, RZ, 0x8 ;  /* 0x00000008ff797803 */ /* 0x000fe20000000000 */
[----:B------:R-:W-:Y:S08]  /*4170*/  @!P2 BRA `(.L_x_679) ;  /* 0x0000000000fca947 */ /* 0x000ff00003800000 */
        /* <DEDUP_REMOVED lines=8> */
.L_x_680:
[----:B------:R-:W-:-:S04]  /*4200*/  VIADD R22, R22, 0x1 ;  /* 0x0000000116167836 */ /* 0x000fc80000000000 */
        /* <DEDUP_REMOVED lines=11> */
.L_x_681:
        /* <DEDUP_REMOVED lines=42> */
[----:B------:R-:W-:-:S07]  /*4560*/  MOV R122, R118 ;  /* 0x00000076007a7202 */ /* 0x000fce0000000f00 */
.L_x_679:
[----:B------:R-:W-:Y:S01]  /*4570*/  I2FP.F32.U32 R119, R119 ;  /* 0x0000007700777245 */ /* 0x000fe20000201000 */
[----:B------:R-:W-:Y:S01]  /*4580*/  IMAD.U32 R118, R104, 0x10000, RZ ;  /* 0x0001000068767824 */ /* 0x000fe200078e00ff */
[----:B------:R-:W-:Y:S01]  /*4590*/  ISETP.NE.AND P2, PT, R171, 0x1, PT ;  /* 0x00000001ab00780c */ /* 0x000fe20003f45270 */
[----:B------:R-:W-:Y:S02]  /*45a0*/  @P1 IMAD.U32 R214, R108, 0x10000, RZ ;  /* 0x000100006cd61824 */ /* 0x000fe400078e00ff */
[----:B------:R-:W-:Y:S01]  /*45b0*/  FFMA.FTZ R119, R119, R126, 1.1641532182693481445e-10 ;  /* 0x2f00000077777423 */ /* 0x000fe2000001007e */
[----:B------:R-:W-:-:S04]  /*45c0*/  FMUL.FTZ R118, R118, UR5 ;  /* 0x0000000576767c20 */ /* 0x000fc80008410000 */
[----:B------:R-:W-:Y:S01]  /*45d0*/  FSETP.GTU.FTZ.AND P0, PT, R119, UR4, PT ;  /* 0x0000000477007c0b */ /* 0x000fe2000bf1c000 */
[----:B------:R-:W-:-:S03]  /*45e0*/  IMAD.MOV.U32 R119, RZ, RZ, R190 ;  /* 0x000000ffff777224 */ /* 0x000fc600078e00be */
[----:B------:R-:W-:Y:S02]  /*45f0*/  FSEL R118, R118, RZ, !P0 ;  /* 0x000000ff76767208 */ /* 0x000fe40004000000 */
[----:B------:R-:W-:-:S03]  /*4600*/  SEL R192, RZ, 0x1, P0 ;  /* 0x00000001ffc07807 */ /* 0x000fc60000000000 */
[----:B------:R-:W-:Y:S01]  /*4610*/  FADD.FTZ R123, R123, R118 ;  /* 0x000000767b7b7221 */ /* 0x000fe20000010000 */
[----:B------:R-:W-:-:S03]  /*4620*/  IMAD.MOV.U32 R118, RZ, RZ, 0x2 ;  /* 0x00000002ff767424 */ /* 0x000fc600078e00ff */
        /* <DEDUP_REMOVED lines=12> */
.L_x_683:
        /* <DEDUP_REMOVED lines=12> */
.L_x_684:
        /* <DEDUP_REMOVED lines=43> */
.L_x_682:
[----:B------:R-:W-:Y:S01]  /*4a60*/  I2FP.F32.U32 R119, R119 ;  /* 0x0000007700777245 */ /* 0x000fe20000201000 */
[----:B------:R-:W-:Y:S01]  /*4a70*/  IMAD.U32 R112, R112, 0x10000, RZ ;  /* 0x0001000070707824 */ /* 0x000fe200078e00ff */
[----:B------:R-:W-:Y:S01]  /*4a80*/  ISETP.NE.AND P2, PT, R118, 0x1, PT ;  /* 0x000000017600780c */ /* 0x000fe20003f45270 */
[----:B------:R-:W-:Y:S02]  /*4a90*/  IMAD.MOV.U32 R171, RZ, RZ, 0x2 ;  /* 0x00000002ffab7424 */ /* 0x000fe400078e00ff */
[----:B------:R-:W-:Y:S01]  /*4aa0*/  FFMA.FTZ R119, R119, R126, 1.1641532182693481445e-10 ;  /* 0x2f00000077777423 */ /* 0x000fe2000001007e */
[----:B------:R-:W-:-:S04]  /*4ab0*/  FMUL.FTZ R112, R112, UR5 ;  /* 0x0000000570707c20 */ /* 0x000fc80008410000 */
[----:B------:R-:W-:Y:S02]  /*4ac0*/  FSETP.GTU.FTZ.AND P0, PT, R119, UR4, PT ;  /* 0x0000000477007c0b */ /* 0x000fe4000bf1c000 */
[----:B------:R-:W-:Y:S02]  /*4ad0*/  MOV R119, R190 ;  /* 0x000000be00777202 */ /* 0x000fe40000000f00 */
[----:B------:R-:W-:Y:S02]  /*4ae0*/  PLOP3.LUT P3, PT, P0, PT, PT, 0x8, 0x80 ;  /* 0x000000000080781c */ /* 0x000fe4000076e170 */
[----:B------:R-:W-:Y:S02]  /*4af0*/  FSEL R112, R112, RZ, !P0 ;  /* 0x000000ff70707208 */ /* 0x000fe40004000000 */
[----:B------:R-:W-:Y:S01]  /*4b00*/  P2R R123, PR, RZ, 0x8 ;  /* 0x00000008ff7b7803 */ /* 0x000fe20000000000 */
[----:B------:R-:W-:Y:S08]  /*4b10*/  @!P2 BRA `(.L_x_685) ;  /* 0x0000000000fca947 */ /* 0x000ff00003800000 */
        /* <DEDUP_REMOVED lines=8> */
.L_x_686:
        /* <DEDUP_REMOVED lines=12> */
.L_x_687:
        /* <DEDUP_REMOVED lines=43> */
.L_x_685:
[----:B------:R-:W-:Y:S01]  /*4f10*/  I2FP.F32.U32 R119, R119 ;  /* 0x0000007700777245 */ /* 0x000fe20000201000 */
[----:B------:R-:W-:Y:S01]  /*4f20*/  @P1 IMAD.U32 R127, R127, 0x10000, RZ ;  /* 0x000100007f7f1824 */ /* 0x000fe200078e00ff */
[----:B------:R-:W-:Y:S01]  /*4f30*/  SHF.L.U32 R128, R128, 0x10, RZ ;  /* 0x0000001080807819 */ /* 0x000fe200000006ff */
[----:B------:R-:W-:Y:S01]  /*4f40*/  IMAD.MOV.U32 R118, RZ, RZ, 0x2 ;  /* 0x00000002ff767424 */ /* 0x000fe200078e00ff */
[----:B------:R-:W-:Y:S01]  /*4f50*/  ISETP.NE.AND P2, PT, R171, 0x1, PT ;  /* 0x00000001ab00780c */ /* 0x000fe20003f45270 */
[----:B------:R-:W-:Y:S02]  /*4f60*/  FFMA.FTZ R119, R119, R126, 1.1641532182693481445e-10 ;  /* 0x2f00000077777423 */ /* 0x000fe4000001007e */
[----:B------:R-:W-:-:S03]  /*4f70*/  FMUL.FTZ R128, R128, UR5 ;  /* 0x0000000580807c20 */ /* 0x000fc60008410000 */
[----:B------:R-:W-:-:S04]  /*4f80*/  FSETP.GTU.FTZ.AND P0, PT, R119, UR4, PT ;  /* 0x0000000477007c0b */ /* 0x000fc8000bf1c000 */
[----:B------:R-:W-:Y:S02]  /*4f90*/  FSEL R119, R128, RZ, !P0 ;  /* 0x000000ff80777208 */ /* 0x000fe40004000000 */
        /* <DEDUP_REMOVED lines=15> */
.L_x_689:
        /* <DEDUP_REMOVED lines=12> */
.L_x_690:
        /* <DEDUP_REMOVED lines=43> */
.L_x_688:
[----:B------:R-:W-:Y:S02]  /*5400*/  I2FP.F32.U32 R119, R112 ;  /* 0x0000007000777245 */ /* 0x000fe40000201000 */
[----:B------:R-:W-:Y:S02]  /*5410*/  ISETP.NE.AND P2, PT, R118, 0x1, PT ;  /* 0x000000017600780c */ /* 0x000fe40003f45270 */
[----:B------:R-:W-:Y:S01]  /*5420*/  SHF.L.U32 R112, R113, 0x10, RZ ;  /* 0x0000001071707819 */ /* 0x000fe200000006ff */
[----:B------:R-:W-:Y:S01]  /*5430*/  FFMA.FTZ R119, R119, R126, 1.1641532182693481445e-10 ;  /* 0x2f00000077777423 */ /* 0x000fe2000001007e */
[----:B------:R-:W-:Y:S01]  /*5440*/  PRMT R175, R113, 0x7632, R175 ;  /* 0x0000763271af7816 */ /* 0x000fe200000000af */
[----:B------:R-:W-:Y:S02]  /*5450*/  IMAD.MOV.U32 R113, RZ, RZ, R190 ;  /* 0x000000ffff717224 */ /* 0x000fe400078e00be */
[----:B------:R-:W-:Y:S01]  /*5460*/  FMUL.FTZ R112, R112, UR5 ;  /* 0x0000000570707c20 */ /* 0x000fe20008410000 */
[----:B------:R-:W-:Y:S01]  /*5470*/  FSETP.GTU.FTZ.AND P0, PT, R119, UR4, PT ;  /* 0x0000000477007c0b */ /* 0x000fe2000bf1c000 */
[----:B------:R-:W-:-:S03]  /*5480*/  IMAD.MOV.U32 R119, RZ, RZ, 0x2 ;  /* 0x00000002ff777424 */ /* 0x000fc600078e00ff */
        /* <DEDUP_REMOVED lines=12> */
.L_x_692:
        /* <DEDUP_REMOVED lines=12> */
.L_x_693:
        /* <DEDUP_REMOVED lines=43> */
.L_x_691:
        /* <DEDUP_REMOVED lines=24> */
.L_x_695:
        /* <DEDUP_REMOVED lines=12> */
.L_x_696:
        /* <DEDUP_REMOVED lines=43> */
.L_x_694:
        /* <DEDUP_REMOVED lines=19> */
.L_x_698:
        /* <DEDUP_REMOVED lines=12> */
.L_x_699:
        /* <DEDUP_REMOVED lines=37> */
[----:B------:R-:W-:Y:S02]  /*61f0*/  MOV R190, R118 ;  /* 0x0000007600be7202 */ /* 0x000fe40000000f00 */
[----:B------:R-:W-:Y:S01]  /*6200*/  LOP3.LUT R25, R20, R196, R119, 0x96, !PT ;  /* 0x000000c414197212 */ /* 0x000fe200078e9677 */
[----:B------:R-:W-:Y:S01]  /*6210*/  IMAD.MOV.U32 R118, RZ, RZ, RZ ;  /* 0x000000ffff767224 */ /* 0x000fe200078e00ff */
[----:B------:R-:W-:Y:S01]  /*6220*/  LOP3.LUT R24, R21, R24, R113, 0x96, !PT ;  /* 0x0000001815187212 */ /* 0x000fe200078e9671 */
[----:B------:R-:W-:Y:S02]  /*6230*/  IMAD.MOV.U32 R113, RZ, RZ, R122 ;  /* 0x000000ffff717224 */ /* 0x000fe400078e007a */
[----:B------:R-:W-:-:S07]  /*6240*/  IMAD.MOV.U32 R122, RZ, RZ, R112 ;  /* 0x000000ffff7a7224 */ /* 0x000fce00078e0070 */
.L_x_697:
[----:B------:R-:W-:Y:S01]  /*6250*/  I2FP.F32.U32 R113, R113 ;  /* 0x0000007100717245 */ /* 0x000fe20000201000 */
[----:B------:R-:W-:Y:S01]  /*6260*/  @P1 IMAD.U32 R218, R173, 0x10000, RZ ;  /* 0x00010000adda1824 */ /* 0x000fe200078e00ff */
[----:B------:R-:W-:Y:S01]  /*6270*/  SHF.L.U32 R170, R170, 0x10, RZ ;  /* 0x00000010aaaa7819 */ /* 0x000fe200000006ff */
[----:B------:R-:W-:Y:S02]  /*6280*/  IMAD.MOV.U32 R119, RZ, RZ, 0x2 ;  /* 0x00000002ff777424 */ /* 0x000fe400078e00ff */
[----:B------:R-:W-:Y:S02]  /*6290*/  FFMA.FTZ R113, R113, R126, 1.1641532182693481445e-10 ;  /* 0x2f00000071717423 */ /* 0x000fe4000001007e */
[----:B------:R-:W-:-:S03]  /*62a0*/  FMUL.FTZ R170, R170, UR5 ;  /* 0x00000005aaaa7c20 */ /* 0x000fc60008410000 */
[----:B------:R-:W-:Y:S02]  /*62b0*/  FSETP.GTU.FTZ.AND P2, PT, R113, UR4, PT ;  /* 0x0000000471007c0b */ /* 0x000fe4000bf5c000 */
[----:B------:R-:W-:Y:S02]  /*62c0*/  MOV R113, R190 ;  /* 0x000000be00717202 */ /* 0x000fe40000000f00 */
[----:B------:R-:W-:Y:S02]  /*62d0*/  FSEL R170, R170, RZ, !P2 ;  /* 0x000000ffaaaa7208 */ /* 0x000fe40005000000 */
[----:B------:R-:W-:Y:S02]  /*62e0*/  SEL R195, RZ, 0x1, P2 ;  /* 0x00000001ffc37807 */ /* 0x000fe40001000000 */
[----:B------:R-:W-:Y:S01]  /*62f0*/  ISETP.NE.AND P2, PT, R118, 0x1, PT ;  /* 0x000000017600780c */ /* 0x000fe20003f45270 */
[----:B------:R-:W-:-:S04]  /*6300*/  FADD.FTZ R175, R175, R170 ;  /* 0x000000aaafaf7221 */ /* 0x000fc80000010000 */
[--C-:B------:R-:W-:Y:S01]  /*6310*/  @P1 FADD.FTZ R218, R218, R175.reuse ;  /* 0x000000afdada1221 */ /* 0x100fe20000010000 */
[----:B------:R-:W-:-:S05]  /*6320*/  @!P1 IMAD.MOV.U32 R218, RZ, RZ, R175 ;  /* 0x000000ffffda9224 */ /* 0x000fca00078e00af */
        /* <DEDUP_REMOVED lines=10> */
.L_x_701:
        /* <DEDUP_REMOVED lines=12> */
.L_x_702:
        /* <DEDUP_REMOVED lines=39> */
[----:B------:R-:W-:Y:S01]  /*6700*/  IMAD.MOV.U32 R119, RZ, RZ, RZ ;  /* 0x000000ffff777224 */ /* 0x000fe200078e00ff */
[----:B------:R-:W-:Y:S01]  /*6710*/  LOP3.LUT R24, R21, R24, R113, 0x96, !PT ;  /* 0x0000001815187212 */ /* 0x000fe200078e9671 */
[----:B------:R-:W-:Y:S02]  /*6720*/  IMAD.MOV.U32 R113, RZ, RZ, R122 ;  /* 0x000000ffff717224 */ /* 0x000fe400078e007a */
[----:B------:R-:W-:-:S07]  /*6730*/  IMAD.MOV.U32 R122, RZ, RZ, R112 ;  /* 0x000000ffff7a7224 */ /* 0x000fce00078e0070 */
.L_x_700:
[----:B------:R-:W-:Y:S01]  /*6740*/  I2FP.F32.U32 R113, R113 ;  /* 0x0000007100717245 */ /* 0x000fe20000201000 */
[----:B------:R-:W-:Y:S01]  /*6750*/  IMAD.MOV.U32 R175, RZ, RZ, 0x2 ;  /* 0x00000002ffaf7424 */ /* 0x000fe200078e00ff */
[----:B------:R-:W-:Y:S02]  /*6760*/  ISETP.NE.AND P3, PT, R119, 0x1, PT ;  /* 0x000000017700780c */ /* 0x000fe40003f65270 */
[C---:B------:R-:W-:Y:S01]  /*6770*/  SHF.L.U32 R112, R114.reuse, 0x10, RZ ;  /* 0x0000001072707819 */ /* 0x040fe200000006ff */
[----:B------:R-:W-:Y:S01]  /*6780*/  FFMA.FTZ R113, R113, R126, 1.1641532182693481445e-10 ;  /* 0x2f00000071717423 */ /* 0x000fe2000001007e */
[----:B------:R-:W-:-:S03]  /*6790*/  PRMT R114, R114, 0x7632, R114 ;  /* 0x0000763272727816 */ /* 0x000fc60000000072 */
[----:B------:R-:W-:Y:S01]  /*67a0*/  FMUL.FTZ R112, R112, UR5 ;  /* 0x0000000570707c20 */ /* 0x000fe20008410000 */
[----:B------:R-:W-:Y:S01]  /*67b0*/  FSETP.GTU.FTZ.AND P2, PT, R113, UR4, PT ;  /* 0x0000000471007c0b */ /* 0x000fe2000bf5c000 */
[----:B------:R-:W-:-:S03]  /*67c0*/  IMAD.MOV.U32 R113, RZ, RZ, R190 ;  /* 0x000000ffff717224 */ /* 0x000fc600078e00be */
        /* <DEDUP_REMOVED lines=11> */
.L_x_704:
        /* <DEDUP_REMOVED lines=12> */
.L_x_705:
        /* <DEDUP_REMOVED lines=43> */
.L_x_703:
[----:B------:R-:W-:Y:S01]  /*6bf0*/  I2FP.F32.U32 R113, R113 ;  /* 0x0000007100717245 */ /* 0x000fe20000201000 */
[----:B------:R-:W-:Y:S02]  /*6c00*/  IMAD.U32 R112, R106, 0x10000, RZ ;  /* 0x000100006a707824 */ /* 0x000fe400078e00ff */
[----:B------:R-:W-:Y:S02]  /*6c10*/  @P1 IMAD.U32 R118, R110, 0x10000, RZ ;  /* 0x000100006e761824 */ /* 0x000fe400078e00ff */
[----:B------:R-:W-:Y:S01]  /*6c20*/  FFMA.FTZ R113, R113, R126, 1.1641532182693481445e-10 ;  /* 0x2f00000071717423 */ /* 0x000fe2000001007e */
[----:B------:R-:W-:-:S04]  /*6c30*/  FMUL.FTZ R112, R112, UR5 ;  /* 0x0000000570707c20 */ /* 0x000fc80008410000 */
[----:B------:R-:W-:Y:S01]  /*6c40*/  FSETP.GTU.FTZ.AND P3, PT, R113, UR4, PT ;  /* 0x0000000471007c0b */ /* 0x000fe2000bf7c000 */
[----:B------:R-:W-:-:S03]  /*6c50*/  IMAD.MOV.U32 R113, RZ, RZ, R190 ;  /* 0x000000ffff717224 */ /* 0x000fc600078e00be */
[----:B------:R-:W-:Y:S02]  /*6c60*/  FSEL R112, R112, RZ, !P3 ;  /* 0x000000ff70707208 */ /* 0x000fe40005800000 */
[----:B------:R-:W-:Y:S02]  /*6c70*/  SEL R196, RZ, 0x1, P3 ;  /* 0x00000001ffc47807 */ /* 0x000fe40001800000 */
[----:B------:R-:W-:Y:S01]  /*6c80*/  ISETP.NE.AND P3, PT, R175, 0x1, PT ;  /* 0x00000001af00780c */ /* 0x000fe20003f65270 */
[----:B------:R-:W-:Y:S01]  /*6c90*/  FADD.FTZ R173, R173, R112 ;  /* 0x00000070adad7221 */ /* 0x000fe20000010000 */
[----:B------:R-:W-:-:S03]  /*6ca0*/  IMAD.MOV.U32 R112, RZ, RZ, 0x2 ;  /* 0x00000002ff707424 */ /* 0x000fc600078e00ff */
[----:B------:R-:W-:Y:S01]  /*6cb0*/  @P1 FADD.FTZ R203, R118, R173 ;  /* 0x000000ad76cb1221 */ /* 0x000fe20000010000 */
[----:B------:R-:W-:-:S04]  /*6cc0*/  @!P1 MOV R203, R173 ;  /* 0x000000ad00cb9202 */ /* 0x000fc80000000f00 */
        /* <DEDUP_REMOVED lines=10> */
.L_x_707:
        /* <DEDUP_REMOVED lines=12> */
.L_x_708:
        /* <DEDUP_REMOVED lines=43> */
.L_x_706:
[----:B------:R-:W-:Y:S01]  /*70e0*/  I2FP.F32.U32 R113, R113 ;  /* 0x0000007100717245 */ /* 0x000fe20000201000 */
[----:B------:R-:W-:Y:S01]  /*70f0*/  IMAD.U32 R114, R114, 0x10000, RZ ;  /* 0x0001000072727824 */ /* 0x000fe200078e00ff */
[----:B------:R-:W-:Y:S01]  /*7100*/  ISETP.NE.AND P4, PT, R112, 0x1, PT ;  /* 0x000000017000780c */ /* 0x000fe20003f85270 */
[----:B------:R-:W-:Y:S01]  /*7110*/  IMAD.MOV.U32 R119, RZ, RZ, 0x2 ;  /* 0x00000002ff777424 */ /* 0x000fe200078e00ff */
[----:B------:R-:W-:Y:S01]  /*7120*/  MOV R118, R190 ;  /* 0x000000be00767202 */ /* 0x000fe20000000f00 */
[----:B------:R-:W-:Y:S01]  /*7130*/  FFMA.FTZ R113, R113, R126, 1.1641532182693481445e-10 ;  /* 0x2f00000071717423 */ /* 0x000fe2000001007e */
[----:B------:R-:W-:-:S04]  /*7140*/  FMUL.FTZ R114, R114, UR5 ;  /* 0x0000000572727c20 */ /* 0x000fc80008410000 */
[----:B------:R-:W-:-:S04]  /*7150*/  FSETP.GTU.FTZ.AND P3, PT, R113, UR4, PT ;  /* 0x0000000471007c0b */ /* 0x000fc8000bf7c000 */
        /* <DEDUP_REMOVED lines=11> */
.L_x_710:
        /* <DEDUP_REMOVED lines=12> */
.L_x_711:
        /* <DEDUP_REMOVED lines=39> */
[----:B------:R-:W-:Y:S01]  /*7540*/  IMAD.MOV.U32 R118, RZ, RZ, R122 ;  /* 0x000000ffff767224 */ /* 0x000fe200078e007a */
[----:B------:R-:W-:Y:S01]  /*7550*/  LOP3.LUT R24, R21, R24, R113, 0x96, !PT ;  /* 0x0000001815187212 */ /* 0x000fe200078e9671 */
[----:B------:R-:W-:Y:S02]  /*7560*/  IMAD.MOV.U32 R122, RZ, RZ, R112 ;  /* 0x000000ffff7a7224 */ /* 0x000fe400078e0070 */
[----:B------:R-:W-:-:S07]  /*7570*/  IMAD.MOV.U32 R119, RZ, RZ, RZ ;  /* 0x000000ffff777224 */ /* 0x000fce00078e00ff */
.L_x_709:
[----:B------:R-:W-:Y:S01]  /*7580*/  I2FP.F32.U32 R113, R118 ;  /* 0x0000007600717245 */ /* 0x000fe20000201000 */
[----:B------:R-:W-:Y:S01]  /*7590*/  @P1 IMAD.U32 R207, R174, 0x10000, RZ ;  /* 0x00010000aecf1824 */ /* 0x000fe200078e00ff */
[----:B------:R-:W-:Y:S01]  /*75a0*/  SHF.L.U32 R172, R172, 0x10, RZ ;  /* 0x00000010acac7819 */ /* 0x000fe200000006ff */
[----:B------:R-:W-:Y:S02]  /*75b0*/  IMAD.MOV.U32 R118, RZ, RZ, 0x2 ;  /* 0x00000002ff767424 */ /* 0x000fe400078e00ff */
[----:B------:R-:W-:Y:S02]  /*75c0*/  FFMA.FTZ R113, R113, R126, 1.1641532182693481445e-10 ;  /* 0x2f00000071717423 */ /* 0x000fe4000001007e */
[----:B------:R-:W-:-:S03]  /*75d0*/  FMUL.FTZ R172, R172, UR5 ;  /* 0x00000005acac7c20 */ /* 0x000fc60008410000 */
[----:B------:R-:W-:-:S04]  /*75e0*/  FSETP.GTU.FTZ.AND P4, PT, R113, UR4, PT ;  /* 0x0000000471007c0b */ /* 0x000fc8000bf9c000 */
[----:B------:R-:W-:Y:S02]  /*75f0*/  FSEL R113, R172, RZ, !P4 ;  /* 0x000000ffac717208 */ /* 0x000fe40006000000 */
[----:B------:R-:W-:Y:S02]  /*7600*/  SEL R197, RZ, 0x1, P4 ;  /* 0x00000001ffc57807 */ /* 0x000fe40002000000 */
[----:B------:R-:W-:Y:S01]  /*7610*/  ISETP.NE.AND P4, PT, R119, 0x1, PT ;  /* 0x000000017700780c */ /* 0x000fe20003f85270 */
[----:B------:R-:W-:Y:S01]  /*7620*/  FADD.FTZ R114, R114, R113 ;  /* 0x0000007172727221 */ /* 0x000fe20000010000 */
[----:B------:R-:W-:-:S03]  /*7630*/  MOV R113, R190 ;  /* 0x000000be00717202 */ /* 0x000fc60000000f00 */
        /* <DEDUP_REMOVED lines=12> */
.L_x_713:
        /* <DEDUP_REMOVED lines=12> */
.L_x_714:
        /* <DEDUP_REMOVED lines=43> */
.L_x_712:
[----:B------:R-:W-:Y:S01]  /*7a70*/  I2FP.F32.U32 R113, R113 ;  /* 0x0000007100717245 */ /* 0x000fe20000201000 */
[----:B------:R-:W-:Y:S01]  /*7a80*/  IMAD.MOV.U32 R119, RZ, RZ, 0x2 ;  /* 0x00000002ff777424 */ /* 0x000fe200078e00ff */
[----:B------:R-:W-:Y:S01]  /*7a90*/  ISETP.NE.AND P5, PT, R118, 0x1, PT ;  /* 0x000000017600780c */ /* 0x000fe20003fa5270 */
[----:B------:R-:W-:Y:S01]  /*7aa0*/  IMAD.MOV.U32 R114, RZ, RZ, R190 ;  /* 0x000000ffff727224 */ /* 0x000fe200078e00be */
[----:B------:R-:W-:Y:S01]  /*7ab0*/  SHF.L.U32 R112, R115, 0x10, RZ ;  /* 0x0000001073707819 */ /* 0x000fe200000006ff */
[----:B------:R-:W-:Y:S01]  /*7ac0*/  FFMA.FTZ R113, R113, R126, 1.1641532182693481445e-10 ;  /* 0x2f00000071717423 */ /* 0x000fe2000001007e */
[----:B------:R-:W-:-:S03]  /*7ad0*/  PRMT R199, R115, 0x7632, R199 ;  /* 0x0000763273c77816 */ /* 0x000fc600000000c7 */
[----:B------:R-:W-:Y:S01]  /*7ae0*/  FMUL.FTZ R112, R112, UR5 ;  /* 0x0000000570707c20 */ /* 0x000fe20008410000 */
[----:B------:R-:W-:-:S04]  /*7af0*/  FSETP.GTU.FTZ.AND P4, PT, R113, UR4, PT ;  /* 0x0000000471007c0b */ /* 0x000fc8000bf9c000 */
        /* <DEDUP_REMOVED lines=11> */
.L_x_716:
        /* <DEDUP_REMOVED lines=12> */
.L_x_717:
        /* <DEDUP_REMOVED lines=43> */
.L_x_715:
[----:B------:R-:W-:Y:S01]  /*7f20*/  I2FP.F32.U32 R113, R114 ;  /* 0x0000007200717245 */ /* 0x000fe20000201000 */
[----:B------:R-:W-:Y:S02]  /*7f30*/  IMAD.U32 R112, R107, 0x10000, RZ ;  /* 0x000100006b707824 */ /* 0x000fe400078e00ff */
[----:B------:R-:W-:Y:S02]  /*7f40*/  @P1 IMAD.U32 R115, R111, 0x10000, RZ ;  /* 0x000100006f731824 */ /* 0x000fe400078e00ff */
[----:B------:R-:W-:Y:S01]  /*7f50*/  FFMA.FTZ R113, R113, R126, 1.1641532182693481445e-10 ;  /* 0x2f00000071717423 */ /* 0x000fe2000001007e */
[----:B------:R-:W-:-:S04]  /*7f60*/  FMUL.FTZ R112, R112, UR5 ;  /* 0x0000000570707c20 */ /* 0x000fc80008410000 */
[----:B------:R-:W-:-:S04]  /*7f70*/  FSETP.GTU.FTZ.AND P5, PT, R113, UR4, PT ;  /* 0x0000000471007c0b */ /* 0x000fc8000bfbc000 */
[----:B------:R-:W-:Y:S01]  /*7f80*/  FSEL R113, R112, RZ, !P5 ;  /* 0x000000ff70717208 */ /* 0x000fe20006800000 */
[----:B------:R-:W-:Y:S01]  /*7f90*/  IMAD.MOV.U32 R112, RZ, RZ, 0x2 ;  /* 0x00000002ff707424 */ /* 0x000fe200078e00ff */
[----:B------:R-:W-:Y:S02]  /*7fa0*/  SEL R198, RZ, 0x1, P5 ;  /* 0x00000001ffc67807 */ /* 0x000fe40002800000 */
[----:B------:R-:W-:Y:S01]  /*7fb0*/  ISETP.NE.AND P5, PT, R119, 0x1, PT ;  /* 0x000000017700780c */ /* 0x000fe20003fa5270 */
[----:B------:R-:W-:Y:S01]  /*7fc0*/  FADD.FTZ R172, R172, R113 ;  /* 0x00000071acac7221 */ /* 0x000fe20000010000 */
[----:B------:R-:W-:-:S03]  /*7fd0*/  IMAD.MOV.U32 R113, RZ, RZ, R190 ;  /* 0x000000ffff717224 */ /* 0x000fc600078e00be */
        /* <DEDUP_REMOVED lines=12> */
.L_x_719:
        /* <DEDUP_REMOVED lines=12> */
.L_x_720:
        /* <DEDUP_REMOVED lines=43> */
.L_x_718:
        /* <DEDUP_REMOVED lines=19> */
.L_x_722:
[----:B------:R-:W-:-:S04]  /*8540*/  VIADD R22, R22, 0x1 ;  /* 0x0000000116167836 */ /* 0x000fc80000000000 */
[C---:B------:R-:W-:Y:S01]  /*8550*/  IMAD.WIDE.U32 R118, R22.reuse, -0x2daee0ad, RZ ;  /* 0xd2511f5316767825 */ /* 0x040fe200078e00ff */
[----:B------:R-:W-:-:S13]  /*8560*/  ISETP.NE.AND P6, PT, R22, RZ, PT ;  /* 0x000000ff1600720c */ /* 0x000fda0003fc5270 */
        /* <DEDUP_REMOVED lines=9> */
[----:B------:R-:W-:-:S03]  /*8600*/  ISETP.NE.AND P0, PT, R24, RZ, PT ;  /* 0x000000ff1800720c */ /* 0x000fc60003f05270 */
[----:B------:R-:W-:-:S10]  /*8610*/  @!P6 IMAD.MOV.U32 R191, RZ, RZ, R25 ;  /* 0x000000ffffbfe224 */ /* 0x000fd400078e0019 */
.L_x_723:
        /* <DEDUP_REMOVED lines=42> */
[----:B------:R-:W-:-:S07]  /*88c0*/  IMAD.MOV.U32 R122, RZ, RZ, R112 ;  /* 0x000000ffff7a7224 */ /* 0x000fce00078e0070 */
.L_x_721:
[----:B------:R-:W-:Y:S01]  /*88d0*/  I2FP.F32.U32 R113, R114 ;  /* 0x0000007200717245 */ /* 0x000fe20000201000 */
[----:B------:R-:W-:Y:S01]  /*88e0*/  @P1 IMAD.U32 R130, R130, 0x10000, RZ ;  /* 0x0001000082821824 */ /* 0x000fe200078e00ff */
[----:B------:R-:W-:-:S03]  /*88f0*/  SHF.L.U32 R131, R131, 0x10, RZ ;  /* 0x0000001083837819 */ /* 0x000fc600000006ff */
[----:B------:R-:W-:Y:S02]  /*8900*/  FFMA.FTZ R113, R113, R126, 1.1641532182693481445e-10 ;  /* 0x2f00000071717423 */ /* 0x000fe4000001007e */
[----:B------:R-:W-:-:S03]  /*8910*/  FMUL.FTZ R131, R131, UR5 ;  /* 0x0000000583837c20 */ /* 0x000fc60008410000 */
[----:B------:R-:W-:Y:S02]  /*8920*/  FSETP.GTU.FTZ.AND P6, PT, R113, UR4, PT ;  /* 0x0000000471007c0b */ /* 0x000fe4000bfdc000 */
[----:B------:R-:W-:Y:S02]  /*8930*/  PRMT R113, R171, 0x5410, R170 ;  /* 0x00005410ab717816 */ /* 0x000fe400000000aa */
[----:B------:R-:W-:Y:S02]  /*8940*/  FSEL R114, R131, RZ, !P6 ;  /* 0x000000ff83727208 */ /* 0x000fe40007000000 */
[----:B------:R-:W-:-:S03]  /*8950*/  SEL R112, RZ, 0x1, P6 ;  /* 0x00000001ff707807 */ /* 0x000fc60003000000 */
[----:B------:R-:W-:Y:S01]  /*8960*/  FADD.FTZ R199, R199, R114 ;  /* 0x00000072c7c77221 */ /* 0x000fe20000010000 */
[----:B------:R-:W-:-:S03]  /*8970*/  PRMT R114, R173, 0x5410, R175 ;  /* 0x00005410ad727816 */ /* 0x000fc600000000af */
[--C-:B------:R-:W-:Y:S01]  /*8980*/  @P1 FADD.FTZ R204, R130, R199.reuse ;  /* 0x000000c782cc1221 */ /* 0x100fe20000010000 */
[--C-:B------:R-:W-:Y:S01]  /*8990*/  @!P1 IMAD.MOV.U32 R204, RZ, RZ, R199.reuse ;  /* 0x000000ffffcc9224 */ /* 0x100fe200078e00c7 */
[----:B------:R-:W-:Y:S02]  /*89a0*/  PRMT R199, R112, 0x7610, R199 ;  /* 0x0000761070c77816 */ /* 0x000fe400000000c7 */
[----:B------:R-:W-:Y:S02]  /*89b0*/  PRMT R112, R129, 0x5410, R128 ;  /* 0x0000541081707816 */ /* 0x000fe40000000080 */
[----:B------:R-:W-:-:S04]  /*89c0*/  F2FP.BF16.F32.PACK_AB R115, RZ, R204 ;  /* 0x000000ccff73723e */ /* 0x000fc800000010ff */
[----:B------:R-:W-:-:S07]  /*89d0*/  PRMT R115, R172, 0x5410, R115 ;  /* 0x00005410ac737816 */ /* 0x000fce0000000073 */
.L_x_675:
[----:B------:R-:W-:Y:S01]  /*89e0*/  SEL R171, RZ, 0x1000000, !P5 ;  /* 0x01000000ffab7807 */ /* 0x000fe20006800000 */
[----:B------:R-:W0:Y:S01]  /*89f0*/  LDC.64 R118, c[0x0][0x3a8] ;  /* 0x0000ea00ff767b82 */ /* 0x000e220000000a00 */
[----:B------:R-:W-:Y:S01]  /*8a00*/  ISETP.NE.AND P5, PT, R123, RZ, PT ;  /* 0x000000ff7b00720c */ /* 0x000fe20003fa5270 */
[----:B------:R-:W-:Y:S01]  /*8a10*/  VIADD R206, R120, 0x100 ;  /* 0x0000010078ce7836 */ /* 0x000fe20000000000 */
[----:B------:R-:W-:Y:S02]  /*8a20*/  SEL R123, RZ, 0x1000000, !P0 ;  /* 0x01000000ff7b7807 */ /* 0x000fe40004000000 */
[----:B------:R-:W-:Y:S02]  /*8a30*/  ISETP.NE.U32.AND P0, PT, R116, RZ, PT ;  /* 0x000000ff7400720c */ /* 0x000fe40003f05070 */
[----:B------:R-:W-:Y:S01]  /*8a40*/  SEL R131, RZ, 0x10000, !P4 ;  /* 0x00010000ff837807 */ /* 0x000fe20006000000 */
[----:B------:R-:W1:Y:S01]  /*8a50*/  LDC.64 R224, c[0x0][0x3b0] ;  /* 0x0000ec00ffe07b82 */ /* 0x000e620000000a00 */
[----:B------:R-:W-:-:S02]  /*8a60*/  ISETP.NE.AND.EX P0, PT, R117, RZ, PT, P0 ;  /* 0x000000ff7500720c */ /* 0x000fc40003f05300 */
[----:B------:R-:W-:Y:S02]  /*8a70*/  ISETP.NE.AND P4, PT, R127, RZ, PT ;  /* 0x000000ff7f00720c */ /* 0x000fe40003f85270 */
[----:B------:R-:W-:Y:S02]  /*8a80*/  ISETP.NE.AND P6, PT, R121, RZ, PT ;  /* 0x000000ff7900720c */ /* 0x000fe40003fc5270 */
[----:B------:R-:W-:Y:S01]  /*8a90*/  SEL R170, RZ, 0x100, !P3 ;  /* 0x00000100ffaa7807 */ /* 0x000fe20005800000 */
[----:B------:R-:W2:Y:S01]  /*8aa0*/  @P1 LDC.64 R116, c[0x0][0x3a0] ;  /* 0x0000e800ff741b82 */ /* 0x000ea20000000a00 */
[----:B------:R-:W-:Y:S02]  /*8ab0*/  SEL R130, RZ, 0x10000, !P4 ;  /* 0x00010000ff827807 */ /* 0x000fe40006000000 */
[----:B------:R-:W-:Y:S02]  /*8ac0*/  SEL R121, RZ, 0x100, !P5 ;  /* 0x00000100ff797807 */ /* 0x000fe40006800000 */
[----:B------:R-:W-:-:S02]  /*8ad0*/  LOP3.LUT R170, R170, R171, R131, 0xfe, !PT ;  /* 0x000000abaaaa7212 */ /* 0x000fc400078efe83 */
[----:B------:R-:W-:Y:S01]  /*8ae0*/  SEL R131, RZ, 0x1, !P2 ;  /* 0x00000001ff837807 */ /* 0x000fe20005000000 */
[----:B------:R-:W3:Y:S01]  /*8af0*/  @P0 LDC.64 R128, c[0x0][0x398] ;  /* 0x0000e600ff800b82 */ /* 0x000ee20000000a00 */
[----:B------:R-:W-:Y:S01]  /*8b00*/  LOP3.LUT R121, R121, R123, R130, 0xfe, !PT ;  /* 0x0000007b79797212 */ /* 0x000fe200078efe82 */
[----:B0-----:R-:W-:Y:S01]  /*8b10*/  IMAD.WIDE.U32 R172, R120, 0x10, R118 ;  /* 0x0000001078ac7825 */ /* 0x001fe200078e0076 */
[----:B------:R-:W-:Y:S02]  /*8b20*/  SEL R130, RZ, 0x1, !P6 ;  /* 0x00000001ff827807 */ /* 0x000fe40007000000 */
[----:B------:R-:W-:Y:S02]  /*8b30*/  LOP3.LUT R131, R170, R131, RZ, 0xfc, !PT ;  /* 0x00000083aa837212 */ /* 0x000fe400078efcff */
[----:B------:R-:W-:Y:S01]  /*8b40*/  LOP3.LUT R130, R121, R130, RZ, 0xfc, !PT ;  /* 0x0000008279827212 */ /* 0x000fe200078efcff */
[----:B-1----:R-:W-:Y:S01]  /*8b50*/  IMAD.WIDE.U32 R170, R120, 0x8, R224 ;  /* 0x0000000878aa7825 */ /* 0x002fe200078e00e0 */
[----:B------:R0:W-:Y:S04]  /*8b60*/  STG.E.128 desc[UR8][R172.64], R112 ;  /* 0x00000070ac007986 */ /* 0x0001e8000c101d08 */
[----:B------:R0:W-:Y:S01]  /*8b70*/  STG.E.64 desc[UR8][R170.64], R130 ;  /* 0x00000082aa007986 */ /* 0x0001e2000c101b08 */
[----:B--2---:R-:W-:Y:S01]  /*8b80*/  @P1 IMAD.WIDE.U32 R116, R206, 0x10, R116 ;  /* 0x00000010ce741825 */ /* 0x004fe200078e0074 */
[----:B------:R-:W-:Y:S06]  /*8b90*/  @!P0 BRA `(.L_x_724) ;  /* 0x0000000000508947 */ /* 0x000fec0003800000 */
        /* <DEDUP_REMOVED lines=20> */
.L_x_724:
[----:B------:R-:W2:Y:S01]  /*8ce0*/  @P1 LDG.E.128 R108, desc[UR8][R116.64] ;  /* 0x00000008746c1981 */ /* 0x000ea2000c1e1d00 */
[----:B01----:R-:W-:-:S04]  /*8cf0*/  IMAD.WIDE.U32 R112, R206, 0x10, R124 ;  /* 0x00000010ce707825 */ /* 0x003fc800078e007c */
[----:B---3--:R-:W-:Y:S02]  /*8d00*/  @P0 IMAD.WIDE.U32 R128, R206, 0x10, R128 ;  /* 0x00000010ce800825 */ /* 0x008fe400078e0080 */
[----:B------:R-:W5:Y:S04]  /*8d10*/  LDG.E.128 R112, desc[UR8][R112.64] ;  /* 0x0000000870707981 */ /* 0x000f68000c1e1d00 */
[----:B------:R0:W5:Y:S01]  /*8d20*/  @P0 LDG.E.128 R104, desc[UR8][R128.64] ;  /* 0x0000000880680981 */ /* 0x000162000c1e1d00 */
[----:B--2---:R-:W-:Y:S02]  /*8d30*/  PRMT R131, R111, 0x7632, R131 ;  /* 0x000076326f837816 */ /* 0x004fe40000000083 */
[----:B------:R-:W-:Y:S02]  /*8d40*/  PRMT R130, R110, 0x7632, R130 ;  /* 0x000076326e827816 */ /* 0x000fe40000000082 */
[----:B------:R-:W-:-:S02]  /*8d50*/  PRMT R172, R109, 0x7632, R172 ;  /* 0x000076326dac7816 */ /* 0x000fc400000000ac */
[----:B------:R-:W-:Y:S01]  /*8d60*/  PRMT R121, R108, 0x7632, R121 ;  /* 0x000076326c797816 */ /* 0x000fe20000000079 */
[----:B0-----:R-:W-:Y:S06]  /*8d70*/  @!P0 BRA `(.L_x_725) ;  /* 0x0000004c00888947 */ /* 0x001fec0003800000 */
[----:B------:R-:W-:Y:S01]  /*8d80*/  ISETP.NE.AND P2, PT, R202, 0x1, PT ;  /* 0x00000001ca00780c */ /* 0x000fe20003f45270 */
[----:B------:R-:W-:Y:S01]  /*8d90*/  IMAD.MOV.U32 R128, RZ, RZ, 0x2 ;  /* 0x00000002ff807424 */ /* 0x000fe200078e00ff */
[----:B-----5:R-:W-:Y:S01]  /*8da0*/  PRMT R175, R107, 0x7632, R175 ;  /* 0x000076326baf7816 */ /* 0x020fe200000000af */
[----:B------:R-:W-:Y:S01]  /*8db0*/  IMAD.MOV.U32 R117, RZ, RZ, R190 ;  /* 0x000000ffff757224 */ /* 0x000fe200078e00be */
[----:B------:R-:W-:Y:S01]  /*8dc0*/  PRMT R129, R106, 0x7632, R129 ;  /* 0x000076326a817816 */ /* 0x000fe20000000081 */
[----:B------:R-:W-:Y:S01]  /*8dd0*/  IMAD.MOV.U32 R116, RZ, RZ, R122 ;  /* 0x000000ffff747224 */ /* 0x000fe200078e007a */
[----:B------:R-:W-:Y:S02]  /*8de0*/  PRMT R195, R105, 0x7632, R195 ;  /* 0x0000763269c37816 */ /* 0x000fe400000000c3 */
[----:B------:R-:W-:-:S05]  /*8df0*/  PRMT R127, R104, 0x7632, R127 ;  /* 0x00007632687f7816 */ /* 0x000fca000000007f */
        /* <DEDUP_REMOVED lines=11> */
.L_x_727:
        /* <DEDUP_REMOVED lines=12> */
.L_x_728:
        /* <DEDUP_REMOVED lines=42> */
.L_x_726:
[----:B------:R-:W-:Y:S01]  /*9210*/  I2FP.F32.U32 R117, R117 ;  /* 0x0000007500757245 */ /* 0x000fe20000201000 */
[----:B------:R-:W-:Y:S01]  /*9220*/  IMAD.MOV.U32 R170, RZ, RZ, 0x2 ;  /* 0x00000002ffaa7424 */ /* 0x000fe200078e00ff */
[----:B------:R-:W-:Y:S01]  /*9230*/  ISETP.NE.AND P3, PT, R128, 0x1, PT ;  /* 0x000000018000780c */ /* 0x000fe20003f65270 */
[----:B------:R-:W-:Y:S01]  /*9240*/  IMAD.MOV.U32 R123, RZ, RZ, R190 ;  /* 0x000000ffff7b7224 */ /* 0x000fe200078e00be */
[----:B------:R-:W-:Y:S01]  /*9250*/  SHF.L.U32 R122, R112, 0x10, RZ ;  /* 0x00000010707a7819 */ /* 0x000fe200000006ff */
[----:B------:R-:W-:Y:S01]  /*9260*/  FFMA.FTZ R117, R117, R126, 1.1641532182693481445e-10 ;  /* 0x2f00000075757423 */ /* 0x000fe2000001007e */
[----:B------:R-:W-:Y:S02]  /*9270*/  LOP3.LUT R200, R200, 0xffffffef, RZ, 0xc0, !PT ;  /* 0xffffffefc8c87812 */ /* 0x000fe400078ec0ff */
[----:B------:R-:W-:Y:S02]  /*9280*/  PRMT R112, R112, 0x7632, R112 ;  /* 0x0000763270707816 */ /* 0x000fe40000000070 */
[----:B------:R-:W-:Y:S01]  /*9290*/  FSETP.GTU.FTZ.AND P2, PT, R117, UR4, PT ;  /* 0x0000000475007c0b */ /* 0x000fe2000bf5c000 */
[----:B------:R-:W-:-:S03]  /*92a0*/  FMUL.FTZ R117, R122, UR5 ;  /* 0x000000057a757c20 */ /* 0x000fc60008410000 */
        /* <DEDUP_REMOVED lines=12> */
.L_x_730:
        /* <DEDUP_REMOVED lines=12> */
.L_x_731:
        /* <DEDUP_REMOVED lines=43> */
.L_x_729:
[----:B------:R-:W-:Y:S01]  /*96e0*/  I2FP.F32.U32 R123, R123 ;  /* 0x0000007b007b7245 */ /* 0x000fe20000201000 */
[----:B------:R-:W-:Y:S01]  /*96f0*/  IMAD.U32 R122, R104, 0x10000, RZ ;  /* 0x00010000687a7824 */ /* 0x000fe200078e00ff */
[----:B------:R-:W-:-:S03]  /*9700*/  ISETP.NE.AND P3, PT, R170, 0x1, PT ;  /* 0x00000001aa00780c */ /* 0x000fc60003f65270 */
[----:B------:R-:W-:Y:S01]  /*9710*/  FFMA.FTZ R123, R123, R126, 1.1641532182693481445e-10 ;  /* 0x2f0000007b7b7423 */ /* 0x000fe2000001007e */
[----:B------:R-:W-:-:S04]  /*9720*/  FMUL.FTZ R122, R122, UR5 ;  /* 0x000000057a7a7c20 */ /* 0x000fc80008410000 */
[----:B------:R-:W-:Y:S01]  /*9730*/  FSETP.GTU.FTZ.AND P2, PT, R123, UR4, PT ;  /* 0x000000047b007c0b */ /* 0x000fe2000bf5c000 */
[----:B------:R-:W-:-:S03]  /*9740*/  @P1 IMAD.U32 R123, R108, 0x10000, RZ ;  /* 0x000100006c7b1824 */ /* 0x000fc600078e00ff */
[----:B------:R-:W-:Y:S02]  /*9750*/  FSEL R122, R122, RZ, !P2 ;  /* 0x000000ff7a7a7208 */ /* 0x000fe40005000000 */
[----:B------:R-:W-:-:S03]  /*9760*/  SEL R192, RZ, 0x1, P2 ;  /* 0x00000001ffc07807 */ /* 0x000fc60001000000 */
[----:B------:R-:W-:-:S04]  /*9770*/  FADD.FTZ R122, R117, R122 ;  /* 0x0000007a757a7221 */ /* 0x000fc80000010000 */
[----:B------:R-:W-:Y:S01]  /*9780*/  @P1 FADD.FTZ R117, R123, R122 ;  /* 0x0000007a7b751221 */ /* 0x000fe20000010000 */
[----:B------:R-:W-:Y:S01]  /*9790*/  @!P1 MOV R117, R122 ;  /* 0x0000007a00759202 */ /* 0x000fe20000000f00 */
[----:B------:R-:W-:Y:S02]  /*97a0*/  IMAD.MOV.U32 R122, RZ, RZ, 0x2 ;  /* 0x00000002ff7a7424 */ /* 0x000fe400078e00ff */
[----:B------:R-:W-:Y:S01]  /*97b0*/  IMAD.MOV.U32 R123, RZ, RZ, R190 ;  /* 0x000000ffff7b7224 */ /* 0x000fe200078e00be */
        /* <DEDUP_REMOVED lines=10> */
.L_x_733:
        /* <DEDUP_REMOVED lines=12> */
.L_x_734:
        /* <DEDUP_REMOVED lines=43> */
.L_x_732:
[----:B------:R-:W-:Y:S01]  /*9bd0*/  I2FP.F32.U32 R123, R123 ;  /* 0x0000007b007b7245 */ /* 0x000fe20000201000 */
[----:B------:R-:W-:Y:S01]  /*9be0*/  IMAD.U32 R112, R112, 0x10000, RZ ;  /* 0x0001000070707824 */ /* 0x000fe200078e00ff */
[----:B------:R-:W-:Y:S01]  /*9bf0*/  ISETP.NE.AND P3, PT, R122, 0x1, PT ;  /* 0x000000017a00780c */ /* 0x000fe20003f65270 */
[----:B------:R-:W-:Y:S01]  /*9c00*/  IMAD.MOV.U32 R170, RZ, RZ, 0x2 ;  /* 0x00000002ffaa7424 */ /* 0x000fe200078e00ff */
[----:B------:R-:W-:Y:S01]  /*9c10*/  LOP3.LUT R200, R200, 0xfffffff7, RZ, 0xc0, !PT ;  /* 0xfffffff7c8c87812 */ /* 0x000fe200078ec0ff */
[----:B------:R-:W-:Y:S01]  /*9c20*/  FFMA.FTZ R123, R123, R126, 1.1641532182693481445e-10 ;  /* 0x2f0000007b7b7423 */ /* 0x000fe2000001007e */
[----:B------:R-:W-:-:S04]  /*9c30*/  FMUL.FTZ R112, R112, UR5 ;  /* 0x0000000570707c20 */ /* 0x000fc80008410000 */
[----:B------:R-:W-:Y:S02]  /*9c40*/  FSETP.GTU.FTZ.AND P2, PT, R123, UR4, PT ;  /* 0x000000047b007c0b */ /* 0x000fe4000bf5c000 */
[----:B------:R-:W-:Y:S02]  /*9c50*/  MOV R123, R190 ;  /* 0x000000be007b7202 */ /* 0x000fe40000000f00 */
[----:B------:R-:W-:Y:S02]  /*9c60*/  PLOP3.LUT P4, PT, P2, PT, PT, 0x8, 0x80 ;  /* 0x000000000080781c */ /* 0x000fe4000178e170 */
[----:B------:R-:W-:-:S11]  /*9c70*/  FSEL R112, R112, RZ, !P2 ;  /* 0x000000ff70707208 */ /* 0x000fd60005000000 */
        /* <DEDUP_REMOVED lines=10> */
.L_x_736:
        /* <DEDUP_REMOVED lines=12> */
.L_x_737:
        /* <DEDUP_REMOVED lines=43> */
.L_x_735:
        /* <DEDUP_REMOVED lines=11> */
[----:B------:R-:W-:Y:S01]  /*a140*/  @P1 FADD.FTZ R223, R112, R121 ;  /* 0x0000007970df1221 */ /* 0x000fe20000010000 */
        /* <DEDUP_REMOVED lines=12> */
.L_x_739:
        /* <DEDUP_REMOVED lines=12> */
.L_x_740:
        /* <DEDUP_REMOVED lines=43> */
.L_x_738:
[----:B------:R-:W-:Y:S01]  /*a580*/  I2FP.F32.U32 R121, R112 ;  /* 0x0000007000797245 */ /* 0x000fe20000201000 */
[----:B------:R-:W-:Y:S01]  /*a590*/  IMAD.MOV.U32 R123, RZ, RZ, 0x2 ;  /* 0x00000002ff7b7424 */ /* 0x000fe200078e00ff */
[----:B------:R-:W-:Y:S02]  /*a5a0*/  SHF.L.U32 R112, R113, 0x10, RZ ;  /* 0x0000001071707819 */ /* 0x000fe400000006ff */
[----:B------:R-:W-:Y:S01]  /*a5b0*/  ISETP.NE.AND P2, PT, R122, 0x1, PT ;  /* 0x000000017a00780c */ /* 0x000fe20003f45270 */
[----:B------:R-:W-:Y:S01]  /*a5c0*/  FFMA.FTZ R121, R121, R126, 1.1641532182693481445e-10 ;  /* 0x2f00000079797423 */ /* 0x000fe2000001007e */
[----:B------:R-:W-:Y:S01]  /*a5d0*/  LOP3.LUT R200, R200, 0xfffffffb, RZ, 0xc0, !PT ;  /* 0xfffffffbc8c87812 */ /* 0x000fe200078ec0ff */
[----:B------:R-:W-:-:S03]  /*a5e0*/  FMUL.FTZ R112, R112, UR5 ;  /* 0x0000000570707c20 */ /* 0x000fc60008410000 */
[----:B------:R-:W-:Y:S02]  /*a5f0*/  FSETP.GTU.FTZ.AND P3, PT, R121, UR4, PT ;  /* 0x0000000479007c0b */ /* 0x000fe4000bf7c000 */
[----:B------:R-:W-:Y:S01]  /*a600*/  PRMT R121, R113, 0x7632, R121 ;  /* 0x0000763271797816 */ /* 0x000fe20000000079 */
[----:B------:R-:W-:Y:S01]  /*a610*/  IMAD.MOV.U32 R113, RZ, RZ, R190 ;  /* 0x000000ffff717224 */ /* 0x000fe200078e00be */
[----:B------:R-:W-:Y:S02]  /*a620*/  FSEL R173, R112, RZ, !P3 ;  /* 0x000000ff70ad7208 */ /* 0x000fe40005800000 */
[----:B------:R-:W-:-:S13]  /*a630*/  PLOP3.LUT P3, PT, P3, PT, PT, 0x8, 0x80 ;  /* 0x000000000080781c */ /* 0x000fda0001f6e170 */
        /* <DEDUP_REMOVED lines=10> */
.L_x_742:
        /* <DEDUP_REMOVED lines=12> */
.L_x_743:
        /* <DEDUP_REMOVED lines=43> */
.L_x_741:
        /* <DEDUP_REMOVED lines=24> */
.L_x_745:
        /* <DEDUP_REMOVED lines=12> */
.L_x_746:
        /* <DEDUP_REMOVED lines=43> */
.L_x_744:
[----:B------:R-:W-:Y:S01]  /*af40*/  I2FP.F32.U32 R113, R113 ;  /* 0x0000007100717245 */ /* 0x000fe20000201000 */
[----:B------:R-:W-:Y:S02]  /*af50*/  IMAD.U32 R121, R121, 0x10000, RZ ;  /* 0x0001000079797824 */ /* 0x000fe400078e00ff */
[----:B------:R-:W-:Y:S02]  /*af60*/  IMAD.MOV.U32 R122, RZ, RZ, 0x2 ;  /* 0x00000002ff7a7424 */ /* 0x000fe400078e00ff */
[----:B------:R-:W-:Y:S01]  /*af70*/  FFMA.FTZ R113, R113, R126, 1.1641532182693481445e-10 ;  /* 0x2f00000071717423 */ /* 0x000fe2000001007e */
[----:B------:R-:W-:-:S04]  /*af80*/  FMUL.FTZ R121, R121, UR5 ;  /* 0x0000000579797c20 */ /* 0x000fc80008410000 */
[----:B------:R-:W-:Y:S02]  /*af90*/  FSETP.GTU.FTZ.AND P2, PT, R113, UR4, PT ;  /* 0x0000000471007c0b */ /* 0x000fe4000bf5c000 */
[----:B------:R-:W-:Y:S02]  /*afa0*/  MOV R113, R190 ;  /* 0x000000be00717202 */ /* 0x000fe40000000f00 */
[----:B------:R-:W-:Y:S02]  /*afb0*/  FSEL R196, R121, RZ, !P2 ;  /* 0x000000ff79c47208 */ /* 0x000fe40005000000 */
[----:B------:R-:W-:Y:S02]  /*afc0*/  PLOP3.LUT P3, PT, P2, PT, PT, 0x8, 0x80 ;  /* 0x000000000080781c */ /* 0x000fe4000176e170 */
[----:B------:R-:W-:Y:S02]  /*afd0*/  ISETP.NE.AND P2, PT, R112, 0x1, PT ;  /* 0x000000017000780c */ /* 0x000fe40003f45270 */
[----:B------:R-:W-:-:S11]  /*afe0*/  P2R R121, PR, RZ, 0x8 ;  /* 0x00000008ff797803 */ /* 0x000fd60000000000 */
        /* <DEDUP_REMOVED lines=9> */
.L_x_748:
        /* <DEDUP_REMOVED lines=12> */
.L_x_749:
        /* <DEDUP_REMOVED lines=43> */
.L_x_747:
[----:B------:R-:W-:Y:S02]  /*b3f0*/  I2FP.F32.U32 R113, R113 ;  /* 0x0000007100717245 */ /* 0x000fe40000201000 */
[----:B------:R-:W-:-:S03]  /*b400*/  SHF.L.U32 R195, R195, 0x10, RZ ;  /* 0x00000010c3c37819 */ /* 0x000fc600000006ff */
[----:B------:R-:W-:Y:S02]  /*b410*/  FFMA.FTZ R113, R113, R126, 1.1641532182693481445e-10 ;  /* 0x2f00000071717423 */ /* 0x000fe4000001007e */
[----:B------:R-:W-:-:S03]  /*b420*/  FMUL.FTZ R195, R195, UR5 ;  /* 0x00000005c3c37c20 */ /* 0x000fc60008410000 */
[----:B------:R-:W-:Y:S01]  /*b430*/  FSETP.GTU.FTZ.AND P2, PT, R113, UR4, PT ;  /* 0x0000000471007c0b */ /* 0x000fe2000bf5c000 */
[----:B------:R-:W-:-:S03]  /*b440*/  @P1 IMAD.U32 R113, R172, 0x10000, RZ ;  /* 0x00010000ac711824 */ /* 0x000fc600078e00ff */
[----:B------:R-:W-:Y:S02]  /*b450*/  FSEL R123, R195, RZ, !P2 ;  /* 0x000000ffc37b7208 */ /* 0x000fe40005000000 */
[----:B------:R-:W-:Y:S02]  /*b460*/  SEL R195, RZ, 0x1, P2 ;  /* 0x00000001ffc37807 */ /* 0x000fe40001000000 */
[----:B------:R-:W-:Y:S01]  /*b470*/  ISETP.NE.AND P2, PT, R122, 0x1, PT ;  /* 0x000000017a00780c */ /* 0x000fe20003f45270 */
[----:B------:R-:W-:Y:S01]  /*b480*/  FADD.FTZ R196, R196, R123 ;  /* 0x0000007bc4c47221 */ /* 0x000fe20000010000 */
[----:B------:R-:W-:-:S03]  /*b490*/  IMAD.MOV.U32 R123, RZ, RZ, 0x2 ;  /* 0x00000002ff7b7424 */ /* 0x000fc600078e00ff */
        /* <DEDUP_REMOVED lines=13> */
.L_x_751:
        /* <DEDUP_REMOVED lines=12> */
.L_x_752:
        /* <DEDUP_REMOVED lines=43> */
.L_x_750:
[----:B------:R-:W-:Y:S01]  /*b8e0*/  I2FP.F32.U32 R113, R113 ;  /* 0x0000007100717245 */ /* 0x000fe20000201000 */
[----:B------:R-:W-:Y:S01]  /*b8f0*/  IMAD.MOV.U32 R170, RZ, RZ, 0x2 ;  /* 0x00000002ffaa7424 */ /* 0x000fe200078e00ff */
[----:B------:R-:W-:Y:S01]  /*b900*/  ISETP.NE.AND P3, PT, R123, 0x1, PT ;  /* 0x000000017b00780c */ /* 0x000fe20003f65270 */
[----:B------:R-:W-:Y:S01]  /*b910*/  IMAD.MOV.U32 R122, RZ, RZ, R190 ;  /* 0x000000ffff7a7224 */ /* 0x000fe200078e00be */
[C---:B------:R-:W-:Y:S01]  /*b920*/  SHF.L.U32 R112, R114.reuse, 0x10, RZ ;  /* 0x0000001072707819 */ /* 0x040fe200000006ff */
        /* <DEDUP_REMOVED lines=15> */
.L_x_754:
        /* <DEDUP_REMOVED lines=12> */
.L_x_755:
        /* <DEDUP_REMOVED lines=43> */
.L_x_753:
[----:B------:R-:W-:Y:S01]  /*bd90*/  I2FP.F32.U32 R113, R122 ;  /* 0x0000007a00717245 */ /* 0x000fe20000201000 */
[----:B------:R-:W-:Y:S02]  /*bda0*/  IMAD.U32 R112, R106, 0x10000, RZ ;  /* 0x000100006a707824 */ /* 0x000fe400078e00ff */
[----:B------:R-:W-:Y:S02]  /*bdb0*/  @P1 IMAD.U32 R171, R110, 0x10000, RZ ;  /* 0x000100006eab1824 */ /* 0x000fe400078e00ff */
[----:B------:R-:W-:Y:S01]  /*bdc0*/  FFMA.FTZ R113, R113, R126, 1.1641532182693481445e-10 ;  /* 0x2f00000071717423 */ /* 0x000fe2000001007e */
[----:B------:R-:W-:Y:S01]  /*bdd0*/  FMUL.FTZ R112, R112, UR5 ;  /* 0x0000000570707c20 */ /* 0x000fe20008410000 */
[----:B------:R-:W-:-:S03]  /*bde0*/  IMAD.MOV.U32 R123, RZ, RZ, 0x2 ;  /* 0x00000002ff7b7424 */ /* 0x000fc600078e00ff */
[----:B------:R-:W-:-:S04]  /*bdf0*/  FSETP.GTU.FTZ.AND P3, PT, R113, UR4, PT ;  /* 0x0000000471007c0b */ /* 0x000fc8000bf7c000 */
[----:B------:R-:W-:Y:S02]  /*be00*/  FSEL R113, R112, RZ, !P3 ;  /* 0x000000ff70717208 */ /* 0x000fe40005800000 */
[----:B------:R-:W-:Y:S02]  /*be10*/  SEL R112, RZ, 0x1, P3 ;  /* 0x00000001ff707807 */ /* 0x000fe40001800000 */
[----:B------:R-:W-:Y:S01]  /*be20*/  ISETP.NE.AND P3, PT, R170, 0x1, PT ;  /* 0x00000001aa00780c */ /* 0x000fe20003f65270 */
[----:B------:R-:W-:Y:S01]  /*be30*/  FADD.FTZ R196, R196, R113 ;  /* 0x00000071c4c47221 */ /* 0x000fe20000010000 */
[----:B------:R-:W-:-:S03]  /*be40*/  IMAD.MOV.U32 R113, RZ, RZ, R190 ;  /* 0x000000ffff717224 */ /* 0x000fc600078e00be */
[--C-:B------:R-:W-:Y:S01]  /*be50*/  @P1 FADD.FTZ R171, R171, R196.reuse ;  /* 0x000000c4abab1221 */ /* 0x100fe20000010000 */
[----:B------:R-:W-:Y:S02]  /*be60*/  @!P1 MOV R171, R196 ;  /* 0x000000c400ab9202 */ /* 0x000fe40000000f00 */
[----:B------:R-:W-:Y:S02]  /*be70*/  PRMT R196, R112, 0x7610, R196 ;  /* 0x0000761070c47816 */ /* 0x000fe400000000c4 */
        /* <DEDUP_REMOVED lines=10> */
.L_x_757:
        /* <DEDUP_REMOVED lines=12> */
.L_x_758:
        /* <DEDUP_REMOVED lines=43> */
.L_x_756:
        /* <DEDUP_REMOVED lines=19> */
.L_x_760:
        /* <DEDUP_REMOVED lines=12> */
.L_x_761:
        /* <DEDUP_REMOVED lines=43> */
.L_x_759:
[----:B------:R-:W-:Y:S01]  /*c730*/  I2FP.F32.U32 R113, R122 ;  /* 0x0000007a00717245 */ /* 0x000fe20000201000 */
[----:B------:R-:W-:Y:S01]  /*c740*/  IMAD.MOV.U32 R122, RZ, RZ, 0x2 ;  /* 0x00000002ff7a7424 */ /* 0x000fe200078e00ff */
        /* <DEDUP_REMOVED lines=22> */
.L_x_763:
        /* <DEDUP_REMOVED lines=12> */
.L_x_764:
        /* <DEDUP_REMOVED lines=43> */
.L_x_762:
[----:B------:R-:W-:Y:S01]  /*cc20*/  I2FP.F32.U32 R113, R113 ;  /* 0x0000007100717245 */ /* 0x000fe20000201000 */
[----:B------:R-:W-:Y:S01]  /*cc30*/  IMAD.MOV.U32 R114, RZ, RZ, R190 ;  /* 0x000000ffff727224 */ /* 0x000fe200078e00be */
[----:B------:R-:W-:Y:S02]  /*cc40*/  ISETP.NE.AND P5, PT, R122, 0x1, PT ;  /* 0x000000017a00780c */ /* 0x000fe40003fa5270 */
[----:B------:R-:W-:Y:S01]  /*cc50*/  SHF.L.U32 R112, R115, 0x10, RZ ;  /* 0x0000001073707819 */ /* 0x000fe200000006ff */
[----:B------:R-:W-:Y:S01]  /*cc60*/  FFMA.FTZ R113, R113, R126, 1.1641532182693481445e-10 ;  /* 0x2f00000071717423 */ /* 0x000fe2000001007e */
[----:B------:R-:W-:Y:S01]  /*cc70*/  PRMT R208, R115, 0x7632, R208 ;  /* 0x0000763273d07816 */ /* 0x000fe200000000d0 */
[----:B------:R-:W-:Y:S02]  /*cc80*/  IMAD.MOV.U32 R115, RZ, RZ, 0x2 ;  /* 0x00000002ff737424 */ /* 0x000fe400078e00ff */
        /* <DEDUP_REMOVED lines=13> */
.L_x_766:
        /* <DEDUP_REMOVED lines=12> */
.L_x_767:
        /* <DEDUP_REMOVED lines=43> */
.L_x_765:
        /* <DEDUP_REMOVED lines=24> */
.L_x_769:
        /* <DEDUP_REMOVED lines=12> */
.L_x_770:
        /* <DEDUP_REMOVED lines=43> */
.L_x_768:
        /* <DEDUP_REMOVED lines=19> */
.L_x_772:
        /* <DEDUP_REMOVED lines=14> */
.L_x_773:
        /* <DEDUP_REMOVED lines=43> */
.L_x_771:
[----:B------:R-:W-:Y:S01]  /*da80*/  I2FP.F32.U32 R113, R114 ;  /* 0x0000007200717245 */ /* 0x000fe20000201000 */
[----:B------:R-:W-:Y:S01]  /*da90*/  @P1 IMAD.U32 R131, R131, 0x10000, RZ ;  /* 0x0001000083831824 */ /* 0x000fe200078e00ff */
[----:B------:R-:W-:Y:S02]  /*daa0*/  SHF.L.U32 R175, R175, 0x10, RZ ;  /* 0x00000010afaf7819 */ /* 0x000fe400000006ff */
[----:B------:R-:W-:Y:S01]  /*dab0*/  PRMT R114, R199, 0x5410, R202 ;  /* 0x00005410c7727816 */ /* 0x000fe200000000ca */
[----:B------:R-:W-:Y:S02]  /*dac0*/  FFMA.FTZ R113, R113, R126, 1.1641532182693481445e-10 ;  /* 0x2f00000071717423 */ /* 0x000fe4000001007e */
[----:B------:R-:W-:-:S03]  /*dad0*/  FMUL.FTZ R175, R175, UR5 ;  /* 0x00000005afaf7c20 */ /* 0x000fc60008410000 */
[----:B------:R-:W-:Y:S02]  /*dae0*/  FSETP.GTU.FTZ.AND P6, PT, R113, UR4, PT ;  /* 0x0000000471007c0b */ /* 0x000fe4000bfdc000 */
[----:B------:R-:W-:Y:S02]  /*daf0*/  PRMT R113, R173, 0x5410, R172 ;  /* 0x00005410ad717816 */ /* 0x000fe400000000ac */
[----:B------:R-:W-:Y:S02]  /*db00*/  FSEL R175, R175, RZ, !P6 ;  /* 0x000000ffafaf7208 */ /* 0x000fe40007000000 */
[----:B------:R-:W-:-:S03]  /*db10*/  SEL R112, RZ, 0x1, P6 ;  /* 0x00000001ff707807 */ /* 0x000fc60003000000 */
[----:B------:R-:W-:Y:S01]  /*db20*/  FADD.FTZ R208, R208, R175 ;  /* 0x000000afd0d07221 */ /* 0x000fe20000010000 */
[----:B------:R-:W-:Y:S02]  /*db30*/  PRMT R199, R112, 0x7610, R199 ;  /* 0x0000761070c77816 */ /* 0x000fe400000000c7 */
[----:B------:R-:W-:Y:S01]  /*db40*/  PRMT R112, R128, 0x5410, R127 ;  /* 0x0000541080707816 */ /* 0x000fe2000000007f */
[----:B------:R-:W-:Y:S01]  /*db50*/  @P1 FADD.FTZ R122, R208, R131 ;  /* 0x00000083d07a1221 */ /* 0x000fe20000010000 */
[----:B------:R-:W-:-:S05]  /*db60*/  @!P1 IMAD.MOV.U32 R122, RZ, RZ, R208 ;  /* 0x000000ffff7a9224 */ /* 0x000fca00078e00d0 */
[----:B------:R-:W-:-:S04]  /*db70*/  F2FP.BF16.F32.PACK_AB R115, RZ, R122 ;  /* 0x0000007aff73723e */ /* 0x000fc800000010ff */
[----:B------:R-:W-:Y:S01]  /*db80*/  PRMT R115, R129, 0x5410, R115 ;  /* 0x0000541081737816 */ /* 0x000fe20000000073 */
[----:B------:R-:W-:Y:S06]  /*db90*/  BRA `(.L_x_774) ;  /* 0x0000002400e47947 */ /* 0x000fec0003800000 */
.L_x_725:
        /* <DEDUP_REMOVED lines=15> */
.L_x_776:
        /* <DEDUP_REMOVED lines=12> */
.L_x_777:
        /* <DEDUP_REMOVED lines=42> */
.L_x_775:
[----:B------:R-:W-:Y:S01]  /*dff0*/  I2FP.F32.U32 R117, R117 ;  /* 0x0000007500757245 */ /* 0x000fe20000201000 */
[----:B-----5:R-:W-:Y:S01]  /*e000*/  IMAD.U32 R122, R112, 0x10000, RZ ;  /* 0x00010000707a7824 */ /* 0x020fe200078e00ff */
[----:B------:R-:W-:Y:S01]  /*e010*/  ISETP.NE.AND P3, PT, R129, 0x1, PT ;  /* 0x000000018100780c */ /* 0x000fe20003f65270 */
[----:B------:R-:W-:Y:S01]  /*e020*/  @P1 IMAD.U32 R128, R108, 0x10000, RZ ;  /* 0x000100006c801824 */ /* 0x000fe200078e00ff */
[----:B------:R-:W-:Y:S01]  /*e030*/  LOP3.LUT R200, R200, 0xffffffef, RZ, 0xc0, !PT ;  /* 0xffffffefc8c87812 */ /* 0x000fe200078ec0ff */
[----:B------:R-:W-:Y:S01]  /*e040*/  FFMA.FTZ R117, R117, R126, 1.1641532182693481445e-10 ;  /* 0x2f00000075757423 */ /* 0x000fe2000001007e */
[----:B------:R-:W-:Y:S01]  /*e050*/  FMUL.FTZ R122, R122, UR5 ;  /* 0x000000057a7a7c20 */ /* 0x000fe20008410000 */
[----:B------:R-:W-:Y:S01]  /*e060*/  HFMA2 R170, -RZ, RZ, 0, 1.1920928955078125e-07 ;  /* 0x00000002ffaa7431 */ /* 0x000fe200000001ff */
[----:B------:R-:W-:Y:S01]  /*e070*/  PRMT R112, R112, 0x7632, R112 ;  /* 0x0000763270707816 */ /* 0x000fe20000000070 */
[----:B------:R-:W-:Y:S01]  /*e080*/  IMAD.MOV.U32 R123, RZ, RZ, R190 ;  /* 0x000000ffff7b7224 */ /* 0x000fe200078e00be */
[----:B------:R-:W-:-:S04]  /*e090*/  FSETP.GTU.FTZ.AND P2, PT, R117, UR4, PT ;  /* 0x0000000475007c0b */ /* 0x000fc8000bf5c000 */
        /* <DEDUP_REMOVED lines=14> */
.L_x_779:
        /* <DEDUP_REMOVED lines=12> */
.L_x_780:
        /* <DEDUP_REMOVED lines=38> */
[----:B------:R-:W-:Y:S02]  /*e4a0*/  HFMA2 R170, -RZ, RZ, 0, 0 ;  /* 0x00000000ffaa7431 */ /* 0x000fe400000001ff */
[----:B------:R-:W-:Y:S01]  /*e4b0*/  IMAD.MOV.U32 R190, RZ, RZ, R128 ;  /* 0x000000ffffbe7224 */ /* 0x000fe200078e0080 */
[----:B------:R-:W-:Y:S01]  /*e4c0*/  LOP3.LUT R24, R21, R24, R123, 0x96, !PT ;  /* 0x0000001815187212 */ /* 0x000fe200078e967b */
[----:B------:R-:W-:Y:S02]  /*e4d0*/  IMAD.MOV.U32 R123, RZ, RZ, R116 ;  /* 0x000000ffff7b7224 */ /* 0x000fe400078e0074 */
[----:B------:R-:W-:-:S07]  /*e4e0*/  IMAD.MOV.U32 R116, RZ, RZ, R122 ;  /* 0x000000ffff747224 */ /* 0x000fce00078e007a */
.L_x_778:
[----:B------:R-:W-:Y:S01]  /*e4f0*/  I2FP.F32.U32 R123, R123 ;  /* 0x0000007b007b7245 */ /* 0x000fe20000201000 */
[----:B------:R-:W-:Y:S01]  /*e500*/  IMAD.U32 R112, R112, 0x10000, RZ ;  /* 0x0001000070707824 */ /* 0x000fe200078e00ff */
[----:B------:R-:W-:Y:S01]  /*e510*/  ISETP.NE.AND P3, PT, R170, 0x1, PT ;  /* 0x00000001aa00780c */ /* 0x000fe20003f65270 */
[----:B------:R-:W-:Y:S01]  /*e520*/  @P1 IMAD.U32 R122, R121, 0x10000, RZ ;  /* 0x00010000797a1824 */ /* 0x000fe200078e00ff */
[----:B------:R-:W-:Y:S01]  /*e530*/  LOP3.LUT R200, R200, 0xfffffff7, RZ, 0xc0, !PT ;  /* 0xfffffff7c8c87812 */ /* 0x000fe200078ec0ff */
[----:B------:R-:W-:Y:S01]  /*e540*/  FFMA.FTZ R123, R123, R126, 1.1641532182693481445e-10 ;  /* 0x2f0000007b7b7423 */ /* 0x000fe2000001007e */
[----:B------:R-:W-:-:S04]  /*e550*/  FMUL.FTZ R112, R112, UR5 ;  /* 0x0000000570707c20 */ /* 0x000fc80008410000 */
[----:B------:R-:W-:Y:S01]  /*e560*/  FSETP.GTU.FTZ.AND P2, PT, R123, UR4, PT ;  /* 0x000000047b007c0b */ /* 0x000fe2000bf5c000 */
[----:B------:R-:W-:-:S03]  /*e570*/  IMAD.MOV.U32 R123, RZ, RZ, 0x2 ;  /* 0x00000002ff7b7424 */ /* 0x000fc600078e00ff */
[----:B------:R-:W-:Y:S02]  /*e580*/  FSEL R223, R112, RZ, !P2 ;  /* 0x000000ff70df7208 */ /* 0x000fe40005000000 */
[----:B------:R-:W-:Y:S02]  /*e590*/  PLOP3.LUT P2, PT, P2, PT, PT, 0x8, 0x80 ;  /* 0x000000000080781c */ /* 0x000fe4000174e170 */
[----:B------:R-:W-:Y:S01]  /*e5a0*/  MOV R112, R190 ;  /* 0x000000be00707202 */ /* 0x000fe20000000f00 */
        /* <DEDUP_REMOVED lines=12> */
.L_x_782:
        /* <DEDUP_REMOVED lines=12> */
.L_x_783:
        /* <DEDUP_REMOVED lines=43> */
.L_x_781:
[----:B------:R-:W-:Y:S01]  /*e9e0*/  I2FP.F32.U32 R121, R112 ;  /* 0x0000007000797245 */ /* 0x000fe20000201000 */
[----:B------:R-:W-:Y:S01]  /*e9f0*/  @P1 IMAD.U32 R122, R109, 0x10000, RZ ;  /* 0x000100006d7a1824 */ /* 0x000fe200078e00ff */
        /* <DEDUP_REMOVED lines=8> */
[----:B------:R-:W-:Y:S01]  /*ea80*/  FSEL R205, R112, RZ, !P3 ;  /* 0x000000ff70cd7208 */ /* 0x000fe20005800000 */
[----:B------:R-:W-:Y:S01]  /*ea90*/  IMAD.MOV.U32 R112, RZ, RZ, 0x2 ;  /* 0x00000002ff707424 */ /* 0x000fe200078e00ff */
        /* <DEDUP_REMOVED lines=13> */
.L_x_785:
        /* <DEDUP_REMOVED lines=12> */
.L_x_786:
        /* <DEDUP_REMOVED lines=43> */
.L_x_784:
[----:B------:R-:W-:Y:S01]  /*eee0*/  I2FP.F32.U32 R113, R113 ;  /* 0x0000007100717245 */ /* 0x000fe20000201000 */
[----:B------:R-:W-:Y:S02]  /*eef0*/  IMAD.U32 R121, R121, 0x10000, RZ ;  /* 0x0001000079797824 */ /* 0x000fe400078e00ff */
[----:B------:R-:W-:Y:S02]  /*ef00*/  IMAD.MOV.U32 R123, RZ, RZ, 0x2 ;  /* 0x00000002ff7b7424 */ /* 0x000fe400078e00ff */
[----:B------:R-:W-:Y:S01]  /*ef10*/  FFMA.FTZ R113, R113, R126, 1.1641532182693481445e-10 ;  /* 0x2f00000071717423 */ /* 0x000fe2000001007e */
[----:B------:R-:W-:-:S04]  /*ef20*/  FMUL.FTZ R121, R121, UR5 ;  /* 0x0000000579797c20 */ /* 0x000fc80008410000 */
[----:B------:R-:W-:Y:S02]  /*ef30*/  FSETP.GTU.FTZ.AND P2, PT, R113, UR4, PT ;  /* 0x0000000471007c0b */ /* 0x000fe4000bf5c000 */
[----:B------:R-:W-:Y:S02]  /*ef40*/  @P1 SHF.L.U32 R113, R172, 0x10, RZ ;  /* 0x00000010ac711819 */ /* 0x000fe400000006ff */
[----:B------:R-:W-:Y:S02]  /*ef50*/  FSEL R220, R121, RZ, !P2 ;  /* 0x000000ff79dc7208 */ /* 0x000fe40005000000 */
[----:B------:R-:W-:Y:S02]  /*ef60*/  PLOP3.LUT P3, PT, P2, PT, PT, 0x8, 0x80 ;  /* 0x000000000080781c */ /* 0x000fe4000176e170 */
[----:B------:R-:W-:Y:S01]  /*ef70*/  ISETP.NE.AND P2, PT, R112, 0x1, PT ;  /* 0x000000017000780c */ /* 0x000fe20003f45270 */
[----:B------:R-:W-:Y:S01]  /*ef80*/  @P1 FADD.FTZ R220, R113, R220 ;  /* 0x000000dc71dc1221 */ /* 0x000fe20000010000 */
[----:B------:R-:W-:Y:S01]  /*ef90*/  IMAD.MOV.U32 R113, RZ, RZ, R190 ;  /* 0x000000ffff717224 */ /* 0x000fe200078e00be */
[----:B------:R-:W-:-:S03]  /*efa0*/  P2R R121, PR, RZ, 0x8 ;  /* 0x00000008ff797803 */ /* 0x000fc60000000000 */
[----:B------:R-:W-:-:S07]  /*efb0*/  F2FP.BF16.F32.PACK_AB R172, RZ, R220 ;  /* 0x000000dcffac723e */ /* 0x000fce00000010ff */
        /* <DEDUP_REMOVED lines=9> */
.L_x_788:
        /* <DEDUP_REMOVED lines=12> */
.L_x_789:
        /* <DEDUP_REMOVED lines=43> */
.L_x_787:
        /* <DEDUP_REMOVED lines=23> */
.L_x_791:
        /* <DEDUP_REMOVED lines=12> */
.L_x_792:
        /* <DEDUP_REMOVED lines=43> */
.L_x_790:
        /* <DEDUP_REMOVED lines=22> */
.L_x_794:
        /* <DEDUP_REMOVED lines=12> */
.L_x_795:
        /* <DEDUP_REMOVED lines=43> */
.L_x_793:
[----:B------:R-:W-:Y:S01]  /*fd70*/  I2FP.F32.U32 R113, R113 ;  /* 0x0000007100717245 */ /* 0x000fe20000201000 */
[----:B------:R-:W-:Y:S01]  /*fd80*/  @P1 IMAD.U32 R123, R111, 0x10000, RZ ;  /* 0x000100006f7b1824 */ /* 0x000fe200078e00ff */
[----:B------:R-:W-:Y:S02]  /*fd90*/  SHF.L.U32 R112, R115, 0x10, RZ ;  /* 0x0000001073707819 */ /* 0x000fe400000006ff */
        /* <DEDUP_REMOVED lines=20> */
.L_x_797:
        /* <DEDUP_REMOVED lines=12> */
.L_x_798:
        /* <DEDUP_REMOVED lines=41> */
[----:B------:R-:W-:Y:S01]  /*10230*/  MOV R113, R116 ;  /* 0x0000007400717202 */ /* 0x000fe20000000f00 */
[----:B------:R-:W-:-:S07]  /*10240*/  IMAD.MOV.U32 R116, RZ, RZ, R112 ;  /* 0x000000ffff747224 */ /* 0x000fce00078e0070 */
.L_x_796:
        /* <DEDUP_REMOVED lines=13> */
[----:B------:R-:W-:-:S07]  /*10320*/  PRMT R115, R173, 0x5410, R115 ;  /* 0x00005410ad737816 */ /* 0x000fce0000000073 */
.L_x_774:
[----:B------:R-:W0:Y:S01]  /*10330*/  @P1 LDC.64 R128, c[0x0][0x3a0] ;  /* 0x0000e800ff801b82 */ /* 0x000e220000000a00 */
[----:B------:R-:W-:Y:S01]  /*10340*/  SEL R175, RZ, 0x1000000, !P5 ;  /* 0x01000000ffaf7807 */ /* 0x000fe20006800000 */
[----:B------:R-:W-:Y:S01]  /*10350*/  IMAD.WIDE.U32 R212, R206, 0x10, R118 ;  /* 0x00000010ced47825 */ /* 0x000fe200078e0076 */
[----:B------:R-:W-:Y:S02]  /*10360*/  SEL R131, RZ, 0x10000, !P4 ;  /* 0x00010000ff837807 */ /* 0x000fe40006000000 */
[----:B------:R-:W-:Y:S02]  /*10370*/  SEL R210, RZ, 0x100, !P3 ;  /* 0x00000100ffd27807 */ /* 0x000fe40005800000 */
[C---:B------:R-:W-:Y:S01]  /*10380*/  LOP3.LUT P5, RZ, R200.reuse, 0x8, RZ, 0xc0, !PT ;  /* 0x00000008c8ff7812 */ /* 0x040fe200078ac0ff */
[----:B------:R-:W1:Y:S01]  /*10390*/  @P0 LDC.64 R172, c[0x0][0x398] ;  /* 0x0000e600ffac0b82 */ /* 0x000e620000000a00 */
[----:B------:R-:W-:Y:S01]  /*103a0*/  LOP3.LUT P4, RZ, R200, 0x4, RZ, 0xc0, !PT ;  /* 0x00000004c8ff7812 */ /* 0x000fe2000788c0ff */
[----:B------:R2:W-:Y:S01]  /*103b0*/  STG.E.128 desc[UR8][R212.64], R112 ;  /* 0x00000070d4007986 */ /* 0x0005e2000c101d08 */
[----:B------:R-:W-:-:S02]  /*103c0*/  ISETP.NE.AND P3, PT, R121, RZ, PT ;  /* 0x000000ff7900720c */ /* 0x000fc40003f65270 */
[----:B------:R-:W-:Y:S02]  /*103d0*/  LOP3.LUT P6, RZ, R200, 0x10, RZ, 0xc0, !PT ;  /* 0x00000010c8ff7812 */ /* 0x000fe400078cc0ff */
[----:B------:R-:W-:Y:S02]  /*103e0*/  SEL R127, RZ, 0x1000000, !P3 ;  /* 0x01000000ff7f7807 */ /* 0x000fe40005800000 */
[----:B------:R-:W-:Y:S02]  /*103f0*/  SEL R202, RZ, 0x10000, !P4 ;  /* 0x00010000ffca7807 */ /* 0x000fe40006000000 */
[----:B------:R-:W-:Y:S02]  /*10400*/  SEL R121, RZ, 0x100, !P5 ;  /* 0x00000100ff797807 */ /* 0x000fe40006800000 */
[----:B------:R-:W-:Y:S02]  /*10410*/  LOP3.LUT R210, R210, R175, R131, 0xfe, !PT ;  /* 0x000000afd2d27212 */ /* 0x000fe400078efe83 */
[----:B------:R-:W-:-:S02]  /*10420*/  SEL R209, RZ, 0x1, !P2 ;  /* 0x00000001ffd17807 */ /* 0x000fc40005000000 */
[----:B------:R-:W-:Y:S01]  /*10430*/  LOP3.LUT R121, R121, R127, R202, 0xfe, !PT ;  /* 0x0000007f79797212 */ /* 0x000fe200078efeca */
[----:B------:R-:W-:Y:S01]  /*10440*/  VIADD R202, R120, 0x200 ;  /* 0x0000020078ca7836 */ /* 0x000fe20000000000 */
[----:B------:R-:W-:Y:S02]  /*10450*/  SEL R208, RZ, 0x1, !P6 ;  /* 0x00000001ffd07807 */ /* 0x000fe40007000000 */
[----:B------:R-:W-:Y:S01]  /*10460*/  LOP3.LUT R209, R210, R209, RZ, 0xfc, !PT ;  /* 0x000000d1d2d17212 */ /* 0x000fe200078efcff */
[----:B------:R-:W-:Y:S01]  /*10470*/  IMAD.WIDE.U32 R210, R206, 0x8, R224 ;  /* 0x00000008ced27825 */ /* 0x000fe200078e00e0 */
[----:B------:R-:W-:-:S03]  /*10480*/  LOP3.LUT R208, R121, R208, RZ, 0xfc, !PT ;  /* 0x000000d079d07212 */ /* 0x000fc600078efcff */
[----:B0-----:R-:W-:Y:S02]  /*10490*/  @P1 IMAD.WIDE.U32 R128, R202, 0x10, R128 ;  /* 0x00000010ca801825 */ /* 0x001fe400078e0080 */
        /* <DEDUP_REMOVED lines=22> */
.L_x_799:
[----:B------:R-:W3:Y:S01]  /*10600*/  @P1 LDG.E.128 R108, desc[UR8][R128.64] ;  /* 0x00000008806c1981 */ /* 0x000ee2000c1e1d00 */
[----:B0-2---:R-:W-:-:S04]  /*10610*/  IMAD.WIDE.U32 R112, R202, 0x10, R124 ;  /* 0x00000010ca707825 */ /* 0x005fc800078e007c */
[----:B-1----:R-:W-:Y:S02]  /*10620*/  @P0 IMAD.WIDE.U32 R172, R202, 0x10, R172 ;  /* 0x00000010caac0825 */ /* 0x002fe400078e00ac */
[----:B------:R-:W5:Y:S04]  /*10630*/  LDG.E.128 R112, desc[UR8][R112.64] ;  /* 0x0000000870707981 */ /* 0x000f68000c1e1d00 */
[----:B------:R0:W5:Y:S01]  /*10640*/  @P0 LDG.E.128 R104, desc[UR8][R172.64] ;  /* 0x00000008ac680981 */ /* 0x000162000c1e1d00 */
[----:B---3--:R-:W-:Y:S02]  /*10650*/  PRMT R131, R111, 0x7632, R131 ;  /* 0x000076326f837816 */ /* 0x008fe40000000083 */
[----:B------:R-:W-:Y:S02]  /*10660*/  PRMT R128, R110, 0x7632, R128 ;  /* 0x000076326e807816 */ /* 0x000fe40000000080 */
[----:B0-----:R-:W-:-:S02]  /*10670*/  PRMT R173, R109, 0x7632, R173 ;  /* 0x000076326dad7816 */ /* 0x001fc400000000ad */
[----:B------:R-:W-:Y:S01]  /*10680*/  PRMT R121, R108, 0x7632, R121 ;  /* 0x000076326c797816 */ /* 0x000fe20000000079 */
[----:B------:R-:W-:Y:S06]  /*10690*/  @!P0 BRA `(.L_x_800) ;  /* 0x0000004c008c8947 */ /* 0x000fec0003800000 */
        /* <DEDUP_REMOVED lines=15> */
.L_x_802:
        /* <DEDUP_REMOVED lines=12> */
.L_x_803:
[----:B------:R-:W-:Y:S01]  /*10850*/  IMAD.WIDE.U32 R24, R3, -0x326172a9, RZ ;  /* 0xcd9e8d5703187825 */ /* 0x000fe200078e00ff */
[----:B------:R-:W-:-:S03]  /*10860*/  LOP3.LUT R192, R191, R197, R151, 0x96, !PT ;  /* 0x000000c5bfc07212 */ /* 0x000fc600078e9697 */
[----:B------:R-:W-:Y:S01]  /*10870*/  IMAD.MOV.U32 R127, RZ, RZ, R116 ;  /* 0x000000ffff7f7224 */ /* 0x000fe200078e0074 */
[----:B------:R-:W-:Y:S01]  /*10880*/  LOP3.LUT R194, R23, R25, R150, 0x96, !PT ;  /* 0x0000001917c27212 */ /* 0x000fe200078e9696 */
[----:B------:R-:W-:-:S04]  /*10890*/  IMAD.WIDE.U32 R192, R192, -0x326172a9, RZ ;  /* 0xcd9e8d57c0c07825 */ /* 0x000fc800078e00ff */
        /* <DEDUP_REMOVED lines=37> */
[----:B------:R-:W-:-:S07]  /*10af0*/  MOV R172, R192 ;  /* 0x000000c000ac7202 */ /* 0x000fce0000000f00 */
.L_x_801:
[----:B------:R-:W-:Y:S01]  /*10b00*/  I2FP.F32.U32 R123, R127 ;  /* 0x0000007f007b7245 */ /* 0x000fe20000201000 */
[----:B-----5:R-:W-:Y:S01]  /*10b10*/  IMAD.U32 R116, R112, 0x10000, RZ ;  /* 0x0001000070747824 */ /* 0x020fe200078e00ff */
[----:B------:R-:W-:Y:S01]  /*10b20*/  ISETP.NE.AND P3, PT, R129, 0x1, PT ;  /* 0x000000018100780c */ /* 0x000fe20003f65270 */
[----:B------:R-:W-:Y:S01]  /*10b30*/  HFMA2 R175, -RZ, RZ, 0, 1.1920928955078125e-07 ;  /* 0x00000002ffaf7431 */ /* 0x000fe200000001ff */
[----:B------:R-:W-:Y:S01]  /*10b40*/  LOP3.LUT R200, R200, 0xffffffef, RZ, 0xc0, !PT ;  /* 0xffffffefc8c87812 */ /* 0x000fe200078ec0ff */
[----:B------:R-:W-:Y:S01]  /*10b50*/  FFMA.FTZ R123, R123, R126, 1.1641532182693481445e-10 ;  /* 0x2f0000007b7b7423 */ /* 0x000fe2000001007e */
[----:B------:R-:W-:Y:S01]  /*10b60*/  FMUL.FTZ R116, R116, UR5 ;  /* 0x0000000574747c20 */ /* 0x000fe20008410000 */
[----:B------:R-:W-:-:S03]  /*10b70*/  PRMT R112, R112, 0x7632, R112 ;  /* 0x0000763270707816 */ /* 0x000fc60000000070 */
[----:B------:R-:W-:Y:S01]  /*10b80*/  FSETP.GTU.FTZ.AND P2, PT, R123, UR4, PT ;  /* 0x000000047b007c0b */ /* 0x000fe2000bf5c000 */
        /* <DEDUP_REMOVED lines=13> */
.L_x_805:
[----:B------:R-:W-:-:S04]  /*10c60*/  IADD3 R22, PT, PT, R22, 0x1, RZ ;  /* 0x0000000116167810 */ /* 0x000fc80007ffe0ff */
        /* <DEDUP_REMOVED lines=11> */
.L_x_806:
        /* <DEDUP_REMOVED lines=43> */
.L_x_804:
[----:B------:R-:W-:Y:S01]  /*10fd0*/  I2FP.F32.U32 R123, R123 ;  /* 0x0000007b007b7245 */ /* 0x000fe20000201000 */
[----:B------:R-:W-:Y:S01]  /*10fe0*/  IMAD.U32 R127, R104, 0x10000, RZ ;  /* 0x00010000687f7824 */ /* 0x000fe200078e00ff */
[----:B------:R-:W-:Y:S01]  /*10ff0*/  ISETP.NE.AND P3, PT, R175, 0x1, PT ;  /* 0x00000001af00780c */ /* 0x000fe20003f65270 */
[----:B------:R-:W-:Y:S01]  /*11000*/  IMAD.MOV.U32 R193, RZ, RZ, 0x2 ;  /* 0x00000002ffc17424 */ /* 0x000fe200078e00ff */
[----:B------:R-:W-:Y:S01]  /*11010*/  @P1 SHF.L.U32 R129, R108, 0x10, RZ ;  /* 0x000000106c811819 */ /* 0x000fe200000006ff */
[----:B------:R-:W-:Y:S01]  /*11020*/  FFMA.FTZ R123, R123, R126, 1.1641532182693481445e-10 ;  /* 0x2f0000007b7b7423 */ /* 0x000fe2000001007e */
[----:B------:R-:W-:-:S04]  /*11030*/  FMUL.FTZ R127, R127, UR5 ;  /* 0x000000057f7f7c20 */ /* 0x000fc80008410000 */
        /* <DEDUP_REMOVED lines=17> */
.L_x_808:
        /* <DEDUP_REMOVED lines=12> */
.L_x_809:
[----:B------:R-:W-:Y:S01]  /*11210*/  IMAD.WIDE.U32 R24, R3, -0x326172a9, RZ ;  /* 0xcd9e8d5703187825 */ /* 0x000fe200078e00ff */
[----:B------:R-:W-:-:S03]  /*11220*/  LOP3.LUT R194, R191, R199, R151, 0x96, !PT ;  /* 0x000000c7bfc27212 */ /* 0x000fc600078e9697 */
[----:B------:R-:W-:Y:S02]  /*11230*/  HFMA2 R193, -RZ, RZ, 0, 0 ;  /* 0x00000000ffc17431 */ /* 0x000fe400000001ff */
        /* <DEDUP_REMOVED lines=39> */
[----:B------:R-:W-:-:S07]  /*114b0*/  LOP3.LUT R24, R21, R24, R195, 0x96, !PT ;  /* 0x0000001815187212 */ /* 0x000fce00078e96c3 */
.L_x_807:
[----:B------:R-:W-:Y:S01]  /*114c0*/  I2FP.F32.U32 R123, R116 ;  /* 0x00000074007b7245 */ /* 0x000fe20000201000 */
[----:B------:R-:W-:Y:S01]  /*114d0*/  IMAD.U32 R112, R112, 0x10000, RZ ;  /* 0x0001000070707824 */ /* 0x000fe200078e00ff */
[----:B------:R-:W-:Y:S01]  /*114e0*/  ISETP.NE.AND P3, PT, R193, 0x1, PT ;  /* 0x00000001c100780c */ /* 0x000fe20003f65270 */
[----:B------:R-:W-:Y:S01]  /*114f0*/  IMAD.MOV.U32 R175, RZ, RZ, 0x2 ;  /* 0x00000002ffaf7424 */ /* 0x000fe200078e00ff */
[----:B------:R-:W-:Y:S01]  /*11500*/  LOP3.LUT R200, R200, 0xfffffff7, RZ, 0xc0, !PT ;  /* 0xfffffff7c8c87812 */ /* 0x000fe200078ec0ff */
[----:B------:R-:W-:Y:S01]  /*11510*/  FFMA.FTZ R123, R123, R126, 1.1641532182693481445e-10 ;  /* 0x2f0000007b7b7423 */ /* 0x000fe2000001007e */
[----:B------:R-:W-:Y:S01]  /*11520*/  FMUL.FTZ R112, R112, UR5 ;  /* 0x0000000570707c20 */ /* 0x000fe20008410000 */
[----:B------:R-:W-:-:S03]  /*11530*/  MOV R116, R190 ;  /* 0x000000be00747202 */ /* 0x000fc60000000f00 */
[----:B------:R-:W-:-:S04]  /*11540*/  FSETP.GTU.FTZ.AND P2, PT, R123, UR4, PT ;  /* 0x000000047b007c0b */ /* 0x000fc8000bf5c000 */
        /* <DEDUP_REMOVED lines=12> */
.L_x_811:
        /* <DEDUP_REMOVED lines=12> */
.L_x_812:
        /* <DEDUP_REMOVED lines=43> */
.L_x_810:
[----:B------:R-:W-:Y:S01]  /*11980*/  I2FP.F32.U32 R123, R116 ;  /* 0x00000074007b7245 */ /* 0x000fe20000201000 */
[----:B------:R-:W-:Y:S01]  /*11990*/  @P1 IMAD.U32 R121, R121, 0x10000, RZ ;  /* 0x0001000079791824 */ /* 0x000fe200078e00ff */
[----:B------:R-:W-:Y:S01]  /*119a0*/  PRMT R116, R104, 0x7632, R116 ;  /* 0x0000763268747816 */ /* 0x000fe20000000074 */
[----:B------:R-:W-:Y:S01]  /*119b0*/  IMAD.MOV.U32 R194, RZ, RZ, 0x2 ;  /* 0x00000002ffc27424 */ /* 0x000fe200078e00ff */
[----:B------:R-:W-:Y:S01]  /*119c0*/  ISETP.NE.AND P3, PT, R175, 0x1, PT ;  /* 0x00000001af00780c */ /* 0x000fe20003f65270 */
[----:B------:R-:W-:Y:S02]  /*119d0*/  FFMA.FTZ R123, R123, R126, 1.1641532182693481445e-10 ;  /* 0x2f0000007b7b7423 */ /* 0x000fe4000001007e */
[----:B------:R-:W-:-:S03]  /*119e0*/  IMAD.U32 R116, R116, 0x10000, RZ ;  /* 0x0001000074747824 */ /* 0x000fc600078e00ff */
[----:B------:R-:W-:Y:S01]  /*119f0*/  FSETP.GTU.FTZ.AND P2, PT, R123, UR4, PT ;  /* 0x000000047b007c0b */ /* 0x000fe2000bf5c000 */
[----:B------:R-:W-:-:S03]  /*11a00*/  FMUL.FTZ R116, R116, UR5 ;  /* 0x0000000574747c20 */ /* 0x000fc60008410000 */
[----:B------:R-:W-:Y:S02]  /*11a10*/  SEL R193, RZ, 0x1, P2 ;  /* 0x00000001ffc17807 */ /* 0x000fe40001000000 */
[----:B------:R-:W-:-:S05]  /*11a20*/  FSEL R123, R116, RZ, !P2 ;  /* 0x000000ff747b7208 */ /* 0x000fca0005000000 */
        /* <DEDUP_REMOVED lines=14> */
.L_x_814:
[----:B------:R-:W-:-:S04]  /*11b10*/  VIADD R22, R22, 0x1 ;  /* 0x0000000116167836 */ /* 0x000fc80000000000 */
        /* <DEDUP_REMOVED lines=11> */
.L_x_815:
[----:B------:R-:W-:Y:S01]  /*11bd0*/  IMAD.WIDE.U32 R24, R3, -0x326172a9, RZ ;  /* 0xcd9e8d5703187825 */ /* 0x000fe200078e00ff */
[----:B------:R-:W-:Y:S02]  /*11be0*/  LOP3.LUT R194, R191, R199, R151, 0x96, !PT ;  /* 0x000000c7bfc27212 */ /* 0x000fe400078e9697 */
[----:B------:R-:W-:Y:S02]  /*11bf0*/  MOV R112, R172 ;  /* 0x000000ac00707202 */ /* 0x000fe40000000f00 */
        /* <DEDUP_REMOVED lines=39> */
[----:B------:R-:W-:-:S07]  /*11e70*/  IMAD.MOV.U32 R194, RZ, RZ, RZ ;  /* 0x000000ffffc27224 */ /* 0x000fce00078e00ff */
.L_x_813:
[----:B------:R-:W-:Y:S01]  /*11e80*/  I2FP.F32.U32 R121, R112 ;  /* 0x0000007000797245 */ /* 0x000fe20000201000 */
[----:B------:R-:W-:Y:S01]  /*11e90*/  IMAD.MOV.U32 R195, RZ, RZ, 0x2 ;  /* 0x00000002ffc37424 */ /* 0x000fe200078e00ff */
[----:B------:R-:W-:Y:S02]  /*11ea0*/  SHF.L.U32 R112, R113, 0x10, RZ ;  /* 0x0000001071707819 */ /* 0x000fe400000006ff */
[----:B------:R-:W-:Y:S01]  /*11eb0*/  ISETP.NE.AND P2, PT, R194, 0x1, PT ;  /* 0x00000001c200780c */ /* 0x000fe20003f45270 */
[----:B------:R-:W-:Y:S01]  /*11ec0*/  FFMA.FTZ R121, R121, R126, 1.1641532182693481445e-10 ;  /* 0x2f00000079797423 */ /* 0x000fe2000001007e */
[----:B------:R-:W-:Y:S01]  /*11ed0*/  LOP3.LUT R200, R200, 0xfffffffb, RZ, 0xc0, !PT ;  /* 0xfffffffbc8c87812 */ /* 0x000fe200078ec0ff */
[----:B------:R-:W-:Y:S01]  /*11ee0*/  FMUL.FTZ R112, R112, UR5 ;  /* 0x0000000570707c20 */ /* 0x000fe20008410000 */
[----:B------:R-:W-:Y:S01]  /*11ef0*/  PRMT R175, R113, 0x7632, R175 ;  /* 0x0000763271af7816 */ /* 0x000fe200000000af */
[----:B------:R-:W-:Y:S01]  /*11f00*/  IMAD.MOV.U32 R113, RZ, RZ, R190 ;  /* 0x000000ffff717224 */ /* 0x000fe200078e00be */
[----:B------:R-:W-:-:S04]  /*11f10*/  FSETP.GTU.FTZ.AND P3, PT, R121, UR4, PT ;  /* 0x0000000479007c0b */ /* 0x000fc8000bf7c000 */
        /* <DEDUP_REMOVED lines=12> */
.L_x_817:
        /* <DEDUP_REMOVED lines=12> */
.L_x_818:
        /* <DEDUP_REMOVED lines=43> */
.L_x_816:
        /* <DEDUP_REMOVED lines=10> */
[--C-:B------:R-:W-:Y:S01]  /*123f0*/  @P1 FADD.FTZ R121, R113, R112.reuse ;  /* 0x0000007071791221 */ /* 0x100fe20000010000 */
[----:B------:R-:W-:Y:S02]  /*12400*/  @!P1 IMAD.MOV.U32 R121, RZ, RZ, R112 ;  /* 0x000000ffff799224 */ /* 0x000fe400078e0070 */
[----:B------:R-:W-:Y:S02]  /*12410*/  HFMA2 R112, -RZ, RZ, 0, 1.1920928955078125e-07 ;  /* 0x00000002ff707431 */ /* 0x000fe400000001ff */
[----:B------:R-:W-:Y:S01]  /*12420*/  IMAD.MOV.U32 R113, RZ, RZ, R190 ;  /* 0x000000ffff717224 */ /* 0x000fe200078e00be */
        /* <DEDUP_REMOVED lines=10> */
.L_x_820:
[----:B------:R-:W-:-:S04]  /*124d0*/  IADD3 R22, PT, PT, R22, 0x1, RZ ;  /* 0x0000000116167810 */ /* 0x000fc80007ffe0ff */
        /* <DEDUP_REMOVED lines=11> */
.L_x_821:
        /* <DEDUP_REMOVED lines=43> */
.L_x_819:
[----:B------:R-:W-:Y:S01]  /*12840*/  I2FP.F32.U32 R113, R113 ;  /* 0x0000007100717245 */ /* 0x000fe20000201000 */
[----:B------:R-:W-:Y:S01]  /*12850*/  IMAD.U32 R175, R175, 0x10000, RZ ;  /* 0x00010000afaf7824 */ /* 0x000fe200078e00ff */
[----:B------:R-:W-:Y:S02]  /*12860*/  LOP3.LUT R200, R200, 0xfffffffd, RZ, 0xc0, !PT ;  /* 0xfffffffdc8c87812 */ /* 0x000fe400078ec0ff */
[----:B------:R-:W-:Y:S01]  /*12870*/  MOV R196, 0x2 ;  /* 0x0000000200c47802 */ /* 0x000fe20000000f00 */
[----:B------:R-:W-:Y:S01]  /*12880*/  FFMA.FTZ R113, R113, R126, 1.1641532182693481445e-10 ;  /* 0x2f00000071717423 */ /* 0x000fe2000001007e */
[----:B------:R-:W-:-:S04]  /*12890*/  FMUL.FTZ R175, R175, UR5 ;  /* 0x00000005afaf7c20 */ /* 0x000fc80008410000 */
[----:B------:R-:W-:Y:S01]  /*128a0*/  FSETP.GTU.FTZ.AND P2, PT, R113, UR4, PT ;  /* 0x0000000471007c0b */ /* 0x000fe2000bf5c000 */
[----:B------:R-:W-:-:S03]  /*128b0*/  IMAD.MOV.U32 R113, RZ, RZ, R190 ;  /* 0x000000ffff717224 */ /* 0x000fc600078e00be */
        /* <DEDUP_REMOVED lines=13> */
.L_x_823:
        /* <DEDUP_REMOVED lines=12> */
.L_x_824:
        /* <DEDUP_REMOVED lines=43> */
.L_x_822:
[----:B------:R-:W-:Y:S01]  /*12d00*/  I2FP.F32.U32 R113, R113 ;  /* 0x0000007100717245 */ /* 0x000fe20000201000 */
[----:B------:R-:W-:Y:S01]  /*12d10*/  IMAD.MOV.U32 R197, RZ, RZ, 0x2 ;  /* 0x00000002ffc57424 */ /* 0x000fe200078e00ff */
[----:B------:R-:W-:Y:S02]  /*12d20*/  PRMT R112, R105, 0x7632, R112 ;  /* 0x0000763269707816 */ /* 0x000fe40000000070 */
[----:B------:R-:W-:Y:S01]  /*12d30*/  @P1 SHF.L.U32 R173, R173, 0x10, RZ ;  /* 0x00000010adad1819 */ /* 0x000fe200000006ff */
[----:B------:R-:W-:Y:S02]  /*12d40*/  FFMA.FTZ R113, R113, R126, 1.1641532182693481445e-10 ;  /* 0x2f00000071717423 */ /* 0x000fe4000001007e */
[----:B------:R-:W-:-:S03]  /*12d50*/  IMAD.U32 R112, R112, 0x10000, RZ ;  /* 0x0001000070707824 */ /* 0x000fc600078e00ff */
[----:B------:R-:W-:Y:S01]  /*12d60*/  FSETP.GTU.FTZ.AND P2, PT, R113, UR4, PT ;  /* 0x0000000471007c0b */ /* 0x000fe2000bf5c000 */
[----:B------:R-:W-:Y:S01]  /*12d70*/  FMUL.FTZ R112, R112, UR5 ;  /* 0x0000000570707c20 */ /* 0x000fe20008410000 */
[----:B------:R-:W-:Y:S02]  /*12d80*/  MOV R113, R190 ;  /* 0x000000be00717202 */ /* 0x000fe40000000f00 */
        /* <DEDUP_REMOVED lines=16> */
.L_x_826:
        /* <DEDUP_REMOVED lines=12> */
.L_x_827:
        /* <DEDUP_REMOVED lines=38> */
[----:B------:R-:W-:Y:S01]  /*131b0*/  HFMA2 R197, -RZ, RZ, 0, 0 ;  /* 0x00000000ffc57431 */ /* 0x000fe200000001ff */
[----:B------:R-:W-:Y:S02]  /*131c0*/  MOV R190, R196 ;  /* 0x000000c400be7202 */ /* 0x000fe40000000f00 */
[----:B------:R-:W-:Y:S01]  /*131d0*/  LOP3.LUT R24, R21, R24, R113, 0x96, !PT ;  /* 0x0000001815187212 */ /* 0x000fe200078e9671 */
[----:B------:R-:W-:Y:S02]  /*131e0*/  IMAD.MOV.U32 R113, RZ, RZ, R172 ;  /* 0x000000ffff717224 */ /* 0x000fe400078e00ac */
[----:B------:R-:W-:-:S07]  /*131f0*/  IMAD.MOV.U32 R172, RZ, RZ, R112 ;  /* 0x000000ffffac7224 */ /* 0x000fce00078e0070 */
.L_x_825:
[----:B------:R-:W-:Y:S01]  /*13200*/  I2FP.F32.U32 R113, R113 ;  /* 0x0000007100717245 */ /* 0x000fe20000201000 */
[C---:B------:R-:W-:Y:S01]  /*13210*/  IMAD.U32 R112, R114.reuse, 0x10000, RZ ;  /* 0x0001000072707824 */ /* 0x040fe200078e00ff */
[----:B------:R-:W-:Y:S01]  /*13220*/  ISETP.NE.AND P3, PT, R197, 0x1, PT ;  /* 0x00000001c500780c */ /* 0x000fe20003f65270 */
[----:B------:R-:W-:Y:S01]  /*13230*/  IMAD.MOV.U32 R198, RZ, RZ, 0x2 ;  /* 0x00000002ffc67424 */ /* 0x000fe200078e00ff */
[----:B------:R-:W-:Y:S01]  /*13240*/  PRMT R114, R114, 0x7632, R114 ;  /* 0x0000763272727816 */ /* 0x000fe20000000072 */
[----:B------:R-:W-:Y:S01]  /*13250*/  FFMA.FTZ R113, R113, R126, 1.1641532182693481445e-10 ;  /* 0x2f00000071717423 */ /* 0x000fe2000001007e */
[----:B------:R-:W-:Y:S01]  /*13260*/  FMUL.FTZ R112, R112, UR5 ;  /* 0x0000000570707c20 */ /* 0x000fe20008410000 */
[----:B------:R-:W-:-:S03]  /*13270*/  MOV R196, R190 ;  /* 0x000000be00c47202 */ /* 0x000fc60000000f00 */
        /* <DEDUP_REMOVED lines=12> */
.L_x_829:
        /* <DEDUP_REMOVED lines=12> */
.L_x_830:
[----:B------:R-:W-:Y:S01]  /*13400*/  IMAD.WIDE.U32 R24, R3, -0x326172a9, RZ ;  /* 0xcd9e8d5703187825 */ /* 0x000fe200078e00ff */
[----:B------:R-:W-:-:S03]  /*13410*/  LOP3.LUT R112, R191, R209, R151, 0x96, !PT ;  /* 0x000000d1bf707212 */ /* 0x000fc600078e9697 */
[----:B------:R-:W-:Y:S01]  /*13420*/  HFMA2 R198, -RZ, RZ, 0, 0 ;  /* 0x00000000ffc67431 */ /* 0x000fe200000001ff */
        /* <DEDUP_REMOVED lines=40> */
.L_x_828:
[----:B------:R-:W-:Y:S01]  /*136b0*/  I2FP.F32.U32 R113, R196 ;  /* 0x000000c400717245 */ /* 0x000fe20000201000 */
[----:B------:R-:W-:-:S04]  /*136c0*/  IMAD.U32 R112, R106, 0x10000, RZ ;  /* 0x000100006a707824 */ /* 0x000fc800078e00ff */
[----:B------:R-:W-:Y:S01]  /*136d0*/  FFMA.FTZ R113, R113, R126, 1.1641532182693481445e-10 ;  /* 0x2f00000071717423 */ /* 0x000fe2000001007e */
[----:B------:R-:W-:-:S04]  /*136e0*/  FMUL.FTZ R112, R112, UR5 ;  /* 0x0000000570707c20 */ /* 0x000fc80008410000 */
[----:B------:R-:W-:Y:S01]  /*136f0*/  FSETP.GTU.FTZ.AND P3, PT, R113, UR4, PT ;  /* 0x0000000471007c0b */ /* 0x000fe2000bf7c000 */
[----:B------:R-:W-:-:S03]  /*13700*/  @P1 IMAD.U32 R113, R110, 0x10000, RZ ;  /* 0x000100006e711824 */ /* 0x000fc600078e00ff */
[----:B------:R-:W-:Y:S02]  /*13710*/  FSEL R112, R112, RZ, !P3 ;  /* 0x000000ff70707208 */ /* 0x000fe40005800000 */
[----:B------:R-:W-:Y:S02]  /*13720*/  SEL R196, RZ, 0x1, P3 ;  /* 0x00000001ffc47807 */ /* 0x000fe40001800000 */
[----:B------:R-:W-:Y:S01]  /*13730*/  ISETP.NE.AND P3, PT, R198, 0x1, PT ;  /* 0x00000001c600780c */ /* 0x000fe20003f65270 */
[----:B------:R-:W-:-:S04]  /*13740*/  FADD.FTZ R112, R173, R112 ;  /* 0x00000070ad707221 */ /* 0x000fc80000010000 */
[----:B------:R-:W-:Y:S01]  /*13750*/  @P1 FADD.FTZ R173, R113, R112 ;  /* 0x0000007071ad1221 */ /* 0x000fe20000010000 */
[----:B------:R-:W-:Y:S01]  /*13760*/  @!P1 MOV R173, R112 ;  /* 0x0000007000ad9202 */ /* 0x000fe20000000f00 */
[----:B------:R-:W-:Y:S02]  /*13770*/  IMAD.MOV.U32 R112, RZ, RZ, 0x2 ;  /* 0x00000002ff707424 */ /* 0x000fe400078e00ff */
[----:B------:R-:W-:Y:S01]  /*13780*/  IMAD.MOV.U32 R113, RZ, RZ, R190 ;  /* 0x000000ffff717224 */ /* 0x000fe200078e00be */
        /* <DEDUP_REMOVED lines=10> */
.L_x_832:
        /* <DEDUP_REMOVED lines=12> */
.L_x_833:
        /* <DEDUP_REMOVED lines=43> */
.L_x_831:
[----:B------:R-:W-:Y:S01]  /*13ba0*/  I2FP.F32.U32 R113, R113 ;  /* 0x0000007100717245 */ /* 0x000fe20000201000 */
[----:B------:R-:W-:Y:S01]  /*13bb0*/  IMAD.MOV.U32 R198, RZ, RZ, 0x2 ;  /* 0x00000002ffc67424 */ /* 0x000fe200078e00ff */
[----:B------:R-:W-:Y:S01]  /*13bc0*/  ISETP.NE.AND P4, PT, R112, 0x1, PT ;  /* 0x000000017000780c */ /* 0x000fe20003f85270 */
[----:B------:R-:W-:Y:S01]  /*13bd0*/  IMAD.MOV.U32 R197, RZ, RZ, R190 ;  /* 0x000000ffffc57224 */ /* 0x000fe200078e00be */
[----:B------:R-:W-:Y:S01]  /*13be0*/  SHF.L.U32 R114, R114, 0x10, RZ ;  /* 0x0000001072727819 */ /* 0x000fe200000006ff */
[----:B------:R-:W-:-:S04]  /*13bf0*/  FFMA.FTZ R113, R113, R126, 1.1641532182693481445e-10 ;  /* 0x2f00000071717423 */ /* 0x000fc8000001007e */
        /* <DEDUP_REMOVED lines=13> */
.L_x_835:
        /* <DEDUP_REMOVED lines=12> */
.L_x_836:
[----:B------:R-:W-:Y:S01]  /*13d90*/  IMAD.WIDE.U32 R24, R3, -0x326172a9, RZ ;  /* 0xcd9e8d5703187825 */ /* 0x000fe200078e00ff */
[----:B------:R-:W-:Y:S02]  /*13da0*/  LOP3.LUT R112, R191, R211, R151, 0x96, !PT ;  /* 0x000000d3bf707212 */ /* 0x000fe400078e9697 */
[----:B------:R-:W-:Y:S01]  /*13db0*/  MOV R197, R172 ;  /* 0x000000ac00c57202 */ /* 0x000fe20000000f00 */
        /* <DEDUP_REMOVED lines=40> */
.L_x_834:
[----:B------:R-:W-:Y:S01]  /*14040*/  I2FP.F32.U32 R113, R197 ;  /* 0x000000c500717245 */ /* 0x000fe20000201000 */
[----:B------:R-:W-:Y:S01]  /*14050*/  @P1 IMAD.U32 R211, R128, 0x10000, RZ ;  /* 0x0001000080d31824 */ /* 0x000fe200078e00ff */
[----:B------:R-:W-:Y:S01]  /*14060*/  PRMT R112, R106, 0x7632, R112 ;  /* 0x000076326a707816 */ /* 0x000fe20000000070 */
[----:B------:R-:W-:Y:S02]  /*14070*/  HFMA2 R208, -RZ, RZ, 0, 1.1920928955078125e-07 ;  /* 0x00000002ffd07431 */ /* 0x000fe400000001ff */
[----:B------:R-:W-:Y:S01]  /*14080*/  FFMA.FTZ R113, R113, R126, 1.1641532182693481445e-10 ;  /* 0x2f00000071717423 */ /* 0x000fe2000001007e */
[----:B------:R-:W-:-:S04]  /*14090*/  SHF.L.U32 R112, R112, 0x10, RZ ;  /* 0x0000001070707819 */ /* 0x000fc800000006ff */
[----:B------:R-:W-:Y:S01]  /*140a0*/  FSETP.GTU.FTZ.AND P4, PT, R113, UR4, PT ;  /* 0x0000000471007c0b */ /* 0x000fe2000bf9c000 */
[----:B------:R-:W-:-:S03]  /*140b0*/  FMUL.FTZ R112, R112, UR5 ;  /* 0x0000000570707c20 */ /* 0x000fc60008410000 */
[----:B------:R-:W-:Y:S02]  /*140c0*/  SEL R197, RZ, 0x1, P4 ;  /* 0x00000001ffc57807 */ /* 0x000fe40002000000 */
[----:B------:R-:W-:Y:S02]  /*140d0*/  FSEL R113, R112, RZ, !P4 ;  /* 0x000000ff70717208 */ /* 0x000fe40006000000 */
[----:B------:R-:W-:-:S03]  /*140e0*/  ISETP.NE.AND P4, PT, R198, 0x1, PT ;  /* 0x00000001c600780c */ /* 0x000fc60003f85270 */
[----:B------:R-:W-:Y:S01]  /*140f0*/  FADD.FTZ R114, R114, R113 ;  /* 0x0000007172727221 */ /* 0x000fe20000010000 */
[----:B------:R-:W-:-:S03]  /*14100*/  IMAD.MOV.U32 R113, RZ, RZ, R190 ;  /* 0x000000ffff717224 */ /* 0x000fc600078e00be */
        /* <DEDUP_REMOVED lines=12> */
.L_x_838:
        /* <DEDUP_REMOVED lines=12> */
.L_x_839:
        /* <DEDUP_REMOVED lines=43> */
.L_x_837:
[----:B------:R-:W-:Y:S01]  /*14540*/  I2FP.F32.U32 R113, R113 ;  /* 0x0000007100717245 */ /* 0x000fe20000201000 */
[C---:B------:R-:W-:Y:S01]  /*14550*/  IMAD.U32 R112, R115.reuse, 0x10000, RZ ;  /* 0x0001000073707824 */ /* 0x040fe200078e00ff */
[----:B------:R-:W-:Y:S01]  /*14560*/  ISETP.NE.AND P5, PT, R208, 0x1, PT ;  /* 0x00000001d000780c */ /* 0x000fe20003fa5270 */
[----:B------:R-:W-:Y:S01]  /*14570*/  IMAD.MOV.U32 R114, RZ, RZ, R190 ;  /* 0x000000ffff727224 */ /* 0x000fe200078e00be */
[----:B------:R-:W-:Y:S01]  /*14580*/  PRMT R216, R115, 0x7632, R216 ;  /* 0x0000763273d87816 */ /* 0x000fe200000000d8 */
[----:B------:R-:W-:Y:S01]  /*14590*/  FFMA.FTZ R113, R113, R126, 1.1641532182693481445e-10 ;  /* 0x2f00000071717423 */ /* 0x000fe2000001007e */
[----:B------:R-:W-:Y:S01]  /*145a0*/  FMUL.FTZ R112, R112, UR5 ;  /* 0x0000000570707c20 */ /* 0x000fe20008410000 */
[----:B------:R-:W-:-:S03]  /*145b0*/  MOV R209, 0x2 ;  /* 0x0000000200d17802 */ /* 0x000fc60000000f00 */
        /* <DEDUP_REMOVED lines=12> */
.L_x_841:
        /* <DEDUP_REMOVED lines=12> */
.L_x_842:
        /* <DEDUP_REMOVED lines=43> */
.L_x_840:
[----:B------:R-:W-:Y:S01]  /*149f0*/  I2FP.F32.U32 R113, R114 ;  /* 0x0000007200717245 */ /* 0x000fe20000201000 */
[----:B------:R-:W-:Y:S01]  /*14a00*/  IMAD.U32 R112, R107, 0x10000, RZ ;  /* 0x000100006b707824 */ /* 0x000fe200078e00ff */
[----:B------:R-:W-:-:S03]  /*14a10*/  @P1 SHF.L.U32 R115, R111, 0x10, RZ ;  /* 0x000000106f731819 */ /* 0x000fc600000006ff */
[----:B------:R-:W-:Y:S01]  /*14a20*/  FFMA.FTZ R113, R113, R126, 1.1641532182693481445e-10 ;  /* 0x2f00000071717423 */ /* 0x000fe2000001007e */
[----:B------:R-:W-:-:S04]  /*14a30*/  FMUL.FTZ R112, R112, UR5 ;  /* 0x0000000570707c20 */ /* 0x000fc80008410000 */
[----:B------:R-:W-:-:S04]  /*14a40*/  FSETP.GTU.FTZ.AND P5, PT, R113, UR4, PT ;  /* 0x0000000471007c0b */ /* 0x000fc8000bfbc000 */
[----:B------:R-:W-:Y:S02]  /*14a50*/  FSEL R113, R112, RZ, !P5 ;  /* 0x000000ff70717208 */ /* 0x000fe40006800000 */
[----:B------:R-:W-:Y:S02]  /*14a60*/  SEL R198, RZ, 0x1, P5 ;  /* 0x00000001ffc67807 */ /* 0x000fe40002800000 */
[----:B------:R-:W-:Y:S01]  /*14a70*/  ISETP.NE.AND P5, PT, R209, 0x1, PT ;  /* 0x00000001d100780c */ /* 0x000fe20003fa5270 */
[----:B------:R-:W-:Y:S01]  /*14a80*/  FADD.FTZ R112, R128, R113 ;  /* 0x0000007180707221 */ /* 0x000fe20000010000 */
[----:B------:R-:W-:-:S03]  /*14a90*/  MOV R113, R190 ;  /* 0x000000be00717202 */ /* 0x000fc60000000f00 */
[--C-:B------:R-:W-:Y:S01]  /*14aa0*/  @P1 FADD.FTZ R128, R115, R112.reuse ;  /* 0x0000007073801221 */ /* 0x100fe20000010000 */
[----:B------:R-:W-:Y:S02]  /*14ab0*/  @!P1 IMAD.MOV.U32 R128, RZ, RZ, R112 ;  /* 0x000000ffff809224 */ /* 0x000fe400078e0070 */
[----:B------:R-:W-:-:S03]  /*14ac0*/  IMAD.MOV.U32 R112, RZ, RZ, 0x2 ;  /* 0x00000002ff707424 */ /* 0x000fc600078e00ff */
        /* <DEDUP_REMOVED lines=10> */
.L_x_844:
        /* <DEDUP_REMOVED lines=12> */
.L_x_845:
        /* <DEDUP_REMOVED lines=41> */
[----:B------:R-:W-:Y:S02]  /*14ec0*/  IMAD.MOV.U32 R172, RZ, RZ, R112 ;  /* 0x000000ffffac7224 */ /* 0x000fe400078e0070 */
[----:B------:R-:W-:-:S07]  /*14ed0*/  HFMA2 R112, -RZ, RZ, 0, 0 ;  /* 0x00000000ff707431 */ /* 0x000fce00000001ff */
.L_x_843:
        /* <DEDUP_REMOVED lines=19> */
.L_x_847:
[----:B------:R-:W-:-:S04]  /*15010*/  VIADD R22, R22, 0x1 ;  /* 0x0000000116167836 */ /* 0x000fc80000000000 */
        /* <DEDUP_REMOVED lines=13> */
.L_x_848:
        /* <DEDUP_REMOVED lines=43> */
.L_x_846:
[----:B------:R-:W-:Y:S01]  /*153a0*/  I2FP.F32.U32 R113, R114 ;  /* 0x0000007200717245 */ /* 0x000fe20000201000 */
[----:B------:R-:W-:Y:S01]  /*153b0*/  @P1 IMAD.U32 R131, R131, 0x10000, RZ ;  /* 0x0001000083831824 */ /* 0x000fe200078e00ff */
[----:B------:R-:W-:Y:S02]  /*153c0*/  PRMT R112, R107, 0x7632, R112 ;  /* 0x000076326b707816 */ /* 0x000fe40000000070 */
[----:B------:R-:W-:Y:S01]  /*153d0*/  PRMT R114, R213, 0x5410, R215 ;  /* 0x00005410d5727816 */ /* 0x000fe200000000d7 */
[----:B------:R-:W-:Y:S02]  /*153e0*/  FFMA.FTZ R113, R113, R126, 1.1641532182693481445e-10 ;  /* 0x2f00000071717423 */ /* 0x000fe4000001007e */
[----:B------:R-:W-:-:S03]  /*153f0*/  IMAD.U32 R112, R112, 0x10000, RZ ;  /* 0x0001000070707824 */ /* 0x000fc600078e00ff */
[----:B------:R-:W-:Y:S01]  /*15400*/  FSETP.GTU.FTZ.AND P6, PT, R113, UR4, PT ;  /* 0x0000000471007c0b */ /* 0x000fe2000bfdc000 */
[----:B------:R-:W-:-:S05]  /*15410*/  FMUL.FTZ R112, R112, UR5 ;  /* 0x0000000570707c20 */ /* 0x000fca0008410000 */
[----:B------:R-:W-:Y:S02]  /*15420*/  FSEL R113, R112, RZ, !P6 ;  /* 0x000000ff70717208 */ /* 0x000fe40007000000 */
[----:B------:R-:W-:-:S03]  /*15430*/  SEL R112, RZ, 0x1, P6 ;  /* 0x00000001ff707807 */ /* 0x000fc60003000000 */
[----:B------:R-:W-:Y:S01]  /*15440*/  FADD.FTZ R216, R216, R113 ;  /* 0x00000071d8d87221 */ /* 0x000fe20000010000 */
[--C-:B------:R-:W-:Y:S02]  /*15450*/  PRMT R113, R212, 0x5410, R199.reuse ;  /* 0x00005410d4717816 */ /* 0x100fe400000000c7 */
[----:B------:R-:W-:Y:S01]  /*15460*/  PRMT R199, R112, 0x7610, R199 ;  /* 0x0000761070c77816 */ /* 0x000fe200000000c7 */
[----:B------:R-:W-:Y:S01]  /*15470*/  @P1 FADD.FTZ R131, R216, R131 ;  /* 0x00000083d8831221 */ /* 0x000fe20000010000 */
[----:B------:R-:W-:Y:S02]  /*15480*/  @!P1 MOV R131, R216 ;  /* 0x000000d800839202 */ /* 0x000fe40000000f00 */
[----:B------:R-:W-:Y:S02]  /*15490*/  PRMT R112, R127, 0x5410, R116 ;  /* 0x000054107f707816 */ /* 0x000fe40000000074 */
[----:B------:R-:W-:-:S04]  /*154a0*/  F2FP.BF16.F32.PACK_AB R115, RZ, R131 ;  /* 0x00000083ff73723e */ /* 0x000fc800000010ff */
[----:B------:R-:W-:Y:S01]  /*154b0*/  PRMT R115, R210, 0x5410, R115 ;  /* 0x00005410d2737816 */ /* 0x000fe20000000073 */
[----:B------:R-:W-:Y:S06]  /*154c0*/  BRA `(.L_x_849) ;  /* 0x0000002400ec7947 */ /* 0x000fec0003800000 */
.L_x_800:
        /* <DEDUP_REMOVED lines=15> */
.L_x_851:
        /* <DEDUP_REMOVED lines=12> */
.L_x_852:
        /* <DEDUP_REMOVED lines=43> */
.L_x_850:
[----:B------:R-:W-:Y:S01]  /*15930*/  I2FP.F32.U32 R123, R127 ;  /* 0x0000007f007b7245 */ /* 0x000fe20000201000 */
[----:B------:R-:W-:Y:S01]  /*15940*/  @P1 IMAD.U32 R208, R108, 0x10000, RZ ;  /* 0x000100006cd01824 */ /* 0x000fe200078e00ff */
[----:B-----5:R-:W-:Y:S01]  /*15950*/  SHF.L.U32 R116, R112, 0x10, RZ ;  /* 0x0000001070747819 */ /* 0x020fe200000006ff */
[----:B------:R-:W-:Y:S01]  /*15960*/  IMAD.MOV.U32 R209, RZ, RZ, 0x2 ;  /* 0x00000002ffd17424 */ /* 0x000fe200078e00ff */
[----:B------:R-:W-:Y:S01]  /*15970*/  ISETP.NE.AND P3, PT, R175, 0x1, PT ;  /* 0x00000001af00780c */ /* 0x000fe20003f65270 */
[----:B------:R-:W-:Y:S01]  /*15980*/  FFMA.FTZ R123, R123, R126, 1.1641532182693481445e-10 ;  /* 0x2f0000007b7b7423 */ /* 0x000fe2000001007e */
[----:B------:R-:W-:Y:S01]  /*15990*/  LOP3.LUT R200, R200, 0xffffffef, RZ, 0xc0, !PT ;  /* 0xffffffefc8c87812 */ /* 0x000fe200078ec0ff */
[----:B------:R-:W-:Y:S01]  /*159a0*/  FMUL.FTZ R116, R116, UR5 ;  /* 0x0000000574747c20 */ /* 0x000fe20008410000 */
[----:B------:R-:W-:Y:S02]  /*159b0*/  PRMT R112, R112, 0x7632, R112 ;  /* 0x0000763270707816 */ /* 0x000fe40000000070 */
[----:B------:R-:W-:-:S02]  /*159c0*/  FSETP.GTU.FTZ.AND P2, PT, R123, UR4, PT ;  /* 0x000000047b007c0b */ /* 0x000fc4000bf5c000 */
[----:B------:R-:W-:Y:S02]  /*159d0*/  MOV R123, R190 ;  /* 0x000000be007b7202 */ /* 0x000fe40000000f00 */
        /* <DEDUP_REMOVED lines=14> */
.L_x_854:
        /* <DEDUP_REMOVED lines=12> */
.L_x_855:
        /* <DEDUP_REMOVED lines=42> */
[----:B------:R-:W-:-:S07]  /*15e20*/  HFMA2 R209, -RZ, RZ, 0, 0 ;  /* 0x00000000ffd17431 */ /* 0x000fce00000001ff */
.L_x_853:
[----:B------:R-:W-:Y:S01]  /*15e30*/  I2FP.F32.U32 R123, R123 ;  /* 0x0000007b007b7245 */ /* 0x000fe20000201000 */
[----:B------:R-:W-:Y:S01]  /*15e40*/  IMAD.U32 R112, R112, 0x10000, RZ ;  /* 0x0001000070707824 */ /* 0x000fe200078e00ff */
[----:B------:R-:W-:Y:S01]  /*15e50*/  ISETP.NE.AND P3, PT, R209, 0x1, PT ;  /* 0x00000001d100780c */ /* 0x000fe20003f65270 */
[----:B------:R-:W-:Y:S01]  /*15e60*/  @P1 IMAD.U32 R208, R121, 0x10000, RZ ;  /* 0x0001000079d01824 */ /* 0x000fe200078e00ff */
[----:B------:R-:W-:Y:S01]  /*15e70*/  LOP3.LUT R200, R200, 0xfffffff7, RZ, 0xc0, !PT ;  /* 0xfffffff7c8c87812 */ /* 0x000fe200078ec0ff */
[----:B------:R-:W-:Y:S01]  /*15e80*/  FFMA.FTZ R123, R123, R126, 1.1641532182693481445e-10 ;  /* 0x2f0000007b7b7423 */ /* 0x000fe2000001007e */
[----:B------:R-:W-:Y:S01]  /*15e90*/  FMUL.FTZ R112, R112, UR5 ;  /* 0x0000000570707c20 */ /* 0x000fe20008410000 */
[----:B------:R-:W-:-:S03]  /*15ea0*/  MOV R211, 0x2 ;  /* 0x0000000200d37802 */ /* 0x000fc60000000f00 */
[----:B------:R-:W-:-:S04]  /*15eb0*/  FSETP.GTU.FTZ.AND P2, PT, R123, UR4, PT ;  /* 0x000000047b007c0b */ /* 0x000fc8000bf5c000 */
[----:B------:R-:W-:Y:S01]  /*15ec0*/  FSEL R123, R112, RZ, !P2 ;  /* 0x000000ff707b7208 */ /* 0x000fe20005000000 */
[----:B------:R-:W-:Y:S01]  /*15ed0*/  IMAD.MOV.U32 R112, RZ, RZ, R190 ;  /* 0x000000ffff707224 */ /* 0x000fe200078e00be */
        /* <DEDUP_REMOVED lines=13> */
.L_x_857:
        /* <DEDUP_REMOVED lines=12> */
.L_x_858:
        /* <DEDUP_REMOVED lines=43> */
.L_x_856:
[----:B------:R-:W-:Y:S01]  /*16320*/  I2FP.F32.U32 R121, R112 ;  /* 0x0000007000797245 */ /* 0x000fe20000201000 */
[----:B------:R-:W-:Y:S01]  /*16330*/  IMAD.U32 R112, R113, 0x10000, RZ ;  /* 0x0001000071707824 */ /* 0x000fe200078e00ff */
[----:B------:R-:W-:Y:S02]  /*16340*/  ISETP.NE.AND P2, PT, R211, 0x1, PT ;  /* 0x00000001d300780c */ /* 0x000fe40003f45270 */
[----:B------:R-:W-:Y:S01]  /*16350*/  @P1 SHF.L.U32 R208, R109, 0x10, RZ ;  /* 0x000000106dd01819 */ /* 0x000fe200000006ff */
[----:B------:R-:W-:Y:S01]  /*16360*/  FFMA.FTZ R121, R121, R126, 1.1641532182693481445e-10 ;  /* 0x2f00000079797423 */ /* 0x000fe2000001007e */
[----:B------:R-:W-:Y:S01]  /*16370*/  FMUL.FTZ R112, R112, UR5 ;  /* 0x0000000570707c20 */ /* 0x000fe20008410000 */
[----:B------:R-:W-:Y:S02]  /*16380*/  LOP3.LUT R200, R200, 0xfffffffb, RZ, 0xc0, !PT ;  /* 0xfffffffbc8c87812 */ /* 0x000fe400078ec0ff */
[----:B------:R-:W-:Y:S01]  /*16390*/  PRMT R175, R113, 0x7632, R175 ;  /* 0x0000763271af7816 */ /* 0x000fe200000000af */
[----:B------:R-:W-:Y:S01]  /*163a0*/  IMAD.MOV.U32 R113, RZ, RZ, R190 ;  /* 0x000000ffff717224 */ /* 0x000fe200078e00be */
[----:B------:R-:W-:-:S04]  /*163b0*/  FSETP.GTU.FTZ.AND P3, PT, R121, UR4, PT ;  /* 0x0000000479007c0b */ /* 0x000fc8000bf7c000 */
        /* <DEDUP_REMOVED lines=15> */
.L_x_860:
        /* <DEDUP_REMOVED lines=12> */
.L_x_861:
        /* <DEDUP_REMOVED lines=43> */
.L_x_859:
[----:B------:R-:W-:Y:S01]  /*16820*/  I2FP.F32.U32 R113, R113 ;  /* 0x0000007100717245 */ /* 0x000fe20000201000 */
[----:B------:R-:W-:Y:S01]  /*16830*/  @P1 IMAD.U32 R112, R173, 0x10000, RZ ;  /* 0x00010000ad701824 */ /* 0x000fe200078e00ff */
[----:B------:R-:W-:Y:S01]  /*16840*/  SHF.L.U32 R175, R175, 0x10, RZ ;  /* 0x00000010afaf7819 */ /* 0x000fe200000006ff */
[----:B------:R-:W-:Y:S01]  /*16850*/  IMAD.MOV.U32 R209, RZ, RZ, 0x2 ;  /* 0x00000002ffd17424 */ /* 0x000fe200078e00ff */
[----:B------:R-:W-:Y:S01]  /*16860*/  LOP3.LUT R200, R200, 0xfffffffd, RZ, 0xc0, !PT ;  /* 0xfffffffdc8c87812 */ /* 0x000fe200078ec0ff */
[----:B------:R-:W-:Y:S02]  /*16870*/  FFMA.FTZ R113, R113, R126, 1.1641532182693481445e-10 ;  /* 0x2f00000071717423 */ /* 0x000fe4000001007e */
[----:B------:R-:W-:-:S03]  /*16880*/  FMUL.FTZ R175, R175, UR5 ;  /* 0x00000005afaf7c20 */ /* 0x000fc60008410000 */
[----:B------:R-:W-:Y:S02]  /*16890*/  FSETP.GTU.FTZ.AND P2, PT, R113, UR4, PT ;  /* 0x0000000471007c0b */ /* 0x000fe4000bf5c000 */
        /* <DEDUP_REMOVED lines=16> */
.L_x_863:
        /* <DEDUP_REMOVED lines=12> */
.L_x_864:
        /* <DEDUP_REMOVED lines=43> */
.L_x_862:
        /* <DEDUP_REMOVED lines=9> */
[----:B------:R-:W-:Y:S02]  /*16da0*/  FSEL R173, R112, RZ, !P2 ;  /* 0x000000ff70ad7208 */ /* 0x000fe40005000000 */
[----:B------:R-:W-:Y:S02]  /*16db0*/  MOV R112, 0x2 ;  /* 0x0000000200707802 */ /* 0x000fe40000000f00 */
[----:B------:R-:W-:Y:S01]  /*16dc0*/  PLOP3.LUT P2, PT, P2, PT, PT, 0x8, 0x80 ;  /* 0x000000000080781c */ /* 0x000fe2000174e170 */
        /* <DEDUP_REMOVED lines=11> */
.L_x_866:
        /* <DEDUP_REMOVED lines=12> */
.L_x_867:
        /* <DEDUP_REMOVED lines=43> */
.L_x_865:
[----:B------:R-:W-:Y:S01]  /*171f0*/  I2FP.F32.U32 R113, R113 ;  /* 0x0000007100717245 */ /* 0x000fe20000201000 */
[----:B------:R-:W-:Y:S01]  /*17200*/  IMAD.U32 R114, R114, 0x10000, RZ ;  /* 0x0001000072727824 */ /* 0x000fe200078e00ff */
[----:B------:R-:W-:Y:S02]  /*17210*/  ISETP.NE.AND P4, PT, R112, 0x1, PT ;  /* 0x000000017000780c */ /* 0x000fe40003f85270 */
[----:B------:R-:W-:Y:S01]  /*17220*/  @P1 SHF.L.U32 R128, R128, 0x10, RZ ;  /* 0x0000001080801819 */ /* 0x000fe200000006ff */
[----:B------:R-:W-:Y:S01]  /*17230*/  FFMA.FTZ R113, R113, R126, 1.1641532182693481445e-10 ;  /* 0x2f00000071717423 */ /* 0x000fe2000001007e */
[----:B------:R-:W-:-:S04]  /*17240*/  FMUL.FTZ R114, R114, UR5 ;  /* 0x0000000572727c20 */ /* 0x000fc80008410000 */
[----:B------:R-:W-:Y:S01]  /*17250*/  FSETP.GTU.FTZ.AND P3, PT, R113, UR4, PT ;  /* 0x0000000471007c0b */ /* 0x000fe2000bf7c000 */
[----:B------:R-:W-:-:S03]  /*17260*/  IMAD.MOV.U32 R113, RZ, RZ, R190 ;  /* 0x000000ffff717224 */ /* 0x000fc600078e00be */
        /* <DEDUP_REMOVED lines=14> */
.L_x_869:
        /* <DEDUP_REMOVED lines=12> */
.L_x_870:
        /* <DEDUP_REMOVED lines=43> */
.L_x_868:
        /* <DEDUP_REMOVED lines=8> */
[----:B------:R-:W-:Y:S02]  /*17740*/  FSETP.GTU.FTZ.AND P4, PT, R113, UR4, PT ;  /* 0x0000000471007c0b */ /* 0x000fe4000bf9c000 */
        /* <DEDUP_REMOVED lines=14> */
.L_x_872:
        /* <DEDUP_REMOVED lines=12> */
.L_x_873:
        /* <DEDUP_REMOVED lines=43> */
.L_x_871:
[----:B------:R-:W-:Y:S01]  /*17ba0*/  I2FP.F32.U32 R113, R113 ;  /* 0x0000007100717245 */ /* 0x000fe20000201000 */
[----:B------:R-:W-:Y:S01]  /*17bb0*/  IMAD.U32 R221, R221, 0x10000, RZ ;  /* 0x00010000dddd7824 */ /* 0x000fe200078e00ff */
[----:B------:R-:W-:Y:S01]  /*17bc0*/  PRMT R114, R215, 0x5410, R216 ;  /* 0x00005410d7727816 */ /* 0x000fe200000000d8 */
[----:B------:R-:W-:Y:S02]  /*17bd0*/  @P1 IMAD.U32 R112, R131, 0x10000, RZ ;  /* 0x0001000083701824 */ /* 0x000fe400078e00ff */
[----:B------:R-:W-:Y:S01]  /*17be0*/  FFMA.FTZ R113, R113, R126, 1.1641532182693481445e-10 ;  /* 0x2f00000071717423 */ /* 0x000fe2000001007e */
[----:B------:R-:W-:-:S04]  /*17bf0*/  FMUL.FTZ R221, R221, UR5 ;  /* 0x00000005dddd7c20 */ /* 0x000fc80008410000 */
[----:B------:R-:W-:Y:S02]  /*17c00*/  FSETP.GTU.FTZ.AND P5, PT, R113, UR4, PT ;  /* 0x0000000471007c0b */ /* 0x000fe4000bfbc000 */
[----:B------:R-:W-:Y:S02]  /*17c10*/  PRMT R113, R210, 0x5410, R212 ;  /* 0x00005410d2717816 */ /* 0x000fe400000000d4 */
[----:B------:R-:W-:Y:S02]  /*17c20*/  FSEL R131, R221, RZ, !P5 ;  /* 0x000000ffdd837208 */ /* 0x000fe40006800000 */
[----:B------:R-:W-:-:S03]  /*17c30*/  PLOP3.LUT P5, PT, P5, PT, PT, 0x8, 0x80 ;  /* 0x000000000080781c */ /* 0x000fc60002fae170 */
[----:B------:R-:W-:Y:S01]  /*17c40*/  @P1 FADD.FTZ R131, R112, R131 ;  /* 0x0000008370831221 */ /* 0x000fe20000010000 */
[----:B------:R-:W-:-:S04]  /*17c50*/  PRMT R112, R116, 0x5410, R127 ;  /* 0x0000541074707816 */ /* 0x000fc8000000007f */
[----:B------:R-:W-:-:S04]  /*17c60*/  F2FP.BF16.F32.PACK_AB R115, RZ, R131 ;  /* 0x00000083ff73723e */ /* 0x000fc800000010ff */
[----:B------:R-:W-:-:S07]  /*17c70*/  PRMT R115, R213, 0x5410, R115 ;  /* 0x00005410d5737816 */ /* 0x000fce0000000073 */
.L_x_849:
[----:B------:R-:W0:Y:S01]  /*17c80*/  @P1 LDC.64 R208, c[0x0][0x3a0] ;  /* 0x0000e800ffd01b82 */ /* 0x000e220000000a00 */
[----:B------:R-:W-:Y:S01]  /*17c90*/  SEL R215, RZ, 0x1000000, !P5 ;  /* 0x01000000ffd77807 */ /* 0x000fe20006800000 */
[C---:B------:R-:W-:Y:S01]  /*17ca0*/  IMAD.WIDE.U32 R230, R202.reuse, 0x10, R118 ;  /* 0x00000010cae67825 */ /* 0x040fe200078e0076 */
[----:B------:R-:W-:Y:S02]  /*17cb0*/  SEL R216, RZ, 0x10000, !P4 ;  /* 0x00010000ffd87807 */ /* 0x000fe40006000000 */
[----:B------:R-:W-:Y:S01]  /*17cc0*/  SEL R227, RZ, 0x100, !P3 ;  /* 0x00000100ffe37807 */ /* 0x000fe20005800000 */
[----:B------:R-:W-:Y:S01]  /*17cd0*/  IMAD.WIDE.U32 R228, R202, 0x8, R224 ;  /* 0x00000008cae47825 */ /* 0x000fe200078e00e0 */
[C---:B------:R-:W-:Y:S01]  /*17ce0*/  LOP3.LUT P5, RZ, R200.reuse, 0x8, RZ, 0xc0, !PT ;  /* 0x00000008c8ff7812 */ /* 0x040fe200078ac0ff */
[----:B------:R-:W1:Y:S01]  /*17cf0*/  @P0 LDC.64 R212, c[0x0][0x398] ;  /* 0x0000e600ffd40b82 */ /* 0x000e620000000a00 */
[C---:B------:R-:W-:Y:S01]  /*17d00*/  LOP3.LUT P4, RZ, R200.reuse, 0x4, RZ, 0xc0, !PT ;  /* 0x00000004c8ff7812 */ /* 0x040fe2000788c0ff */
[----:B------:R2:W-:Y:S01]  /*17d10*/  STG.E.128 desc[UR8][R230.64], R112 ;  /* 0x00000070e6007986 */ /* 0x0005e2000c101d08 */
[----:B------:R-:W-:-:S02]  /*17d20*/  LOP3.LUT P3, RZ, R200, 0x2, RZ, 0xc0, !PT ;  /* 0x00000002c8ff7812 */ /* 0x000fc4000786c0ff */
[----:B------:R-:W-:Y:S02]  /*17d30*/  SEL R116, RZ, 0x10000, !P4 ;  /* 0x00010000ff747807 */ /* 0x000fe40006000000 */
[----:B------:R-:W-:Y:S02]  /*17d40*/  SEL R210, RZ, 0x1000000, !P3 ;  /* 0x01000000ffd27807 */ /* 0x000fe40005800000 */
[----:B------:R-:W-:Y:S02]  /*17d50*/  SEL R127, RZ, 0x100, !P5 ;  /* 0x00000100ff7f7807 */ /* 0x000fe40006800000 */
[----:B------:R-:W-:Y:S02]  /*17d60*/  LOP3.LUT P6, RZ, R200, 0x10, RZ, 0xc0, !PT ;  /* 0x00000010c8ff7812 */ /* 0x000fe400078cc0ff */
[----:B------:R-:W-:Y:S02]  /*17d70*/  LOP3.LUT R227, R227, R215, R216, 0xfe, !PT ;  /* 0x000000d7e3e37212 */ /* 0x000fe400078efed8 */
[----:B------:R-:W-:-:S02]  /*17d80*/  SEL R226, RZ, 0x1, !P2 ;  /* 0x00000001ffe27807 */ /* 0x000fc40005000000 */
[----:B------:R-:W-:Y:S02]  /*17d90*/  LOP3.LUT R127, R127, R210, R116, 0xfe, !PT ;  /* 0x000000d27f7f7212 */ /* 0x000fe400078efe74 */
[----:B------:R-:W-:Y:S02]  /*17da0*/  SEL R210, RZ, 0x1, !P6 ;  /* 0x00000001ffd27807 */ /* 0x000fe40007000000 */
[----:B------:R-:W-:Y:S02]  /*17db0*/  LOP3.LUT R227, R227, R226, RZ, 0xfc, !PT ;  /* 0x000000e2e3e37212 */ /* 0x000fe400078efcff */
[----:B------:R-:W-:Y:S02]  /*17dc0*/  LOP3.LUT R226, R127, R210, RZ, 0xfc, !PT ;  /* 0x000000d27fe27212 */ /* 0x000fe400078efcff */
[----:B------:R-:W-:-:S03]  /*17dd0*/  IADD3 R116, PT, PT, R120, 0x300, RZ ;  /* 0x0000030078747810 */ /* 0x000fc60007ffe0ff */
[----:B------:R2:W-:Y:S02]  /*17de0*/  STG.E.64 desc[UR8][R228.64], R226 ;  /* 0x000000e2e4007986 */ /* 0x0005e4000c101b08 */
[----:B0-----:R-:W-:Y:S01]  /*17df0*/  @P1 IMAD.WIDE.U32 R208, R116, 0x10, R208 ;  /* 0x0000001074d01825 */ /* 0x001fe200078e00d0 */
[----:B------:R-:W-:Y:S06]  /*17e00*/  @!P0 BRA `(.L_x_874) ;  /* 0x0000000000508947 */ /* 0x000fec0003800000 */
        /* <DEDUP_REMOVED lines=20> */
.L_x_874:
[----:B------:R-:W3:Y:S01]  /*17f50*/  @P1 LDG.E.128 R108, desc[UR8][R208.64] ;  /* 0x00000008d06c1981 */ /* 0x000ee2000c1e1d00 */
[----:B0-2---:R-:W-:-:S04]  /*17f60*/  IMAD.WIDE.U32 R112, R116, 0x10, R124 ;  /* 0x0000001074707825 */ /* 0x005fc800078e007c */
[----:B-1----:R-:W-:Y:S02]  /*17f70*/  @P0 IMAD.WIDE.U32 R212, R116, 0x10, R212 ;  /* 0x0000001074d40825 */ /* 0x002fe400078e00d4 */
[----:B------:R-:W5:Y:S04]  /*17f80*/  LDG.E.128 R112, desc[UR8][R112.64] ;  /* 0x0000000870707981 */ /* 0x000f68000c1e1d00 */
[----:B------:R0:W5:Y:S01]  /*17f90*/  @P0 LDG.E.128 R104, desc[UR8][R212.64] ;  /* 0x00000008d4680981 */ /* 0x000162000c1e1d00 */
[----:B---3--:R-:W-:Y:S02]  /*17fa0*/  PRMT R209, R110, 0x7632, R209 ;  /* 0x000076326ed17816 */ /* 0x008fe400000000d1 */
[----:B------:R-:W-:Y:S02]  /*17fb0*/  PRMT R127, R109, 0x7632, R127 ;  /* 0x000076326d7f7816 */ /* 0x000fe4000000007f */
[----:B------:R-:W-:Y:S01]  /*17fc0*/  PRMT R210, R108, 0x7632, R210 ;  /* 0x000076326cd27816 */ /* 0x000fe200000000d2 */
[----:B0-----:R-:W-:Y:S06]  /*17fd0*/  @!P0 BRA `(.L_x_875) ;  /* 0x0000004c00948947 */ /* 0x001fec0003800000 */
        /* <DEDUP_REMOVED lines=9> */
[-C--:B------:R-:W-:Y:S01]  /*18070*/  @!P2 MOV R208, R172.reuse ;  /* 0x000000ac00d0a202 */ /* 0x080fe20000000f00 */
[----:B------:R-:W-:Y:S01]  /*18080*/  @!P2 IMAD.MOV.U32 R124, RZ, RZ, R24 ;  /* 0x000000ffff7ca224 */ /* 0x000fe200078e0018 */
[----:B------:R-:W-:Y:S01]  /*18090*/  @P2 MOV R208, R172 ;  /* 0x000000ac00d02202 */ /* 0x000fe20000000f00 */
[----:B------:R-:W-:Y:S02]  /*180a0*/  @P2 VIADD R192, R222, 0x1 ;  /* 0x00000001dec02836 */ /* 0x000fe40000000000 */
[----:B------:R-:W-:Y:S01]  /*180b0*/  @P2 IMAD.MOV.U32 R124, RZ, RZ, R25 ;  /* 0x000000ffff7c2224 */ /* 0x000fe200078e0019 */
[----:B------:R-:W-:Y:S06]  /*180c0*/  BRA `(.L_x_876) ;  /* 0x0000000000dc7947 */ /* 0x000fec0003800000 */
.L_x_877:
        /* <DEDUP_REMOVED lines=12> */
.L_x_878:
        /* <DEDUP_REMOVED lines=37> */
[----:B------:R-:W-:-:S03]  /*183e0*/  MOV R190, R192 ;  /* 0x000000c000be7202 */ /* 0x000fc60000000f00 */
[----:B------:R-:W-:Y:S01]  /*183f0*/  HFMA2 R192, -RZ, RZ, 0, 0 ;  /* 0x00000000ffc07431 */ /* 0x000fe200000001ff */
[----:B------:R-:W-:Y:S01]  /*18400*/  LOP3.LUT R25, R20, R194, R193, 0x96, !PT ;  /* 0x000000c214197212 */ /* 0x000fe200078e96c1 */
[----:B------:R-:W-:Y:S01]  /*18410*/  IMAD.MOV.U32 R208, RZ, RZ, R124 ;  /* 0x000000ffffd07224 */ /* 0x000fe200078e007c */
[----:B------:R-:W-:Y:S01]  /*18420*/  LOP3.LUT R24, R21, R24, R125, 0x96, !PT ;  /* 0x0000001815187212 */ /* 0x000fe200078e967d */
[----:B------:R-:W-:-:S07]  /*18430*/  IMAD.MOV.U32 R124, RZ, RZ, R172 ;  /* 0x000000ffff7c7224 */ /* 0x000fce00078e00ac */
.L_x_876:
[----:B------:R-:W-:Y:S01]  /*18440*/  I2FP.F32.U32 R125, R124 ;  /* 0x0000007c007d7245 */ /* 0x000fe20000201000 */
[----:B-----5:R-:W-:Y:S01]  /*18450*/  IMAD.U32 R124, R112, 0x10000, RZ ;  /* 0x00010000707c7824 */ /* 0x020fe200078e00ff */
[----:B------:R-:W-:Y:S01]  /*18460*/  ISETP.NE.AND P3, PT, R192, 0x1, PT ;  /* 0x00000001c000780c */ /* 0x000fe20003f65270 */
[----:B------:R-:W-:Y:S01]  /*18470*/  IMAD.MOV.U32 R194, RZ, RZ, 0x2 ;  /* 0x00000002ffc27424 */ /* 0x000fe200078e00ff */
[----:B------:R-:W-:Y:S01]  /*18480*/  LOP3.LUT R200, R200, 0xffffffef, RZ, 0xc0, !PT ;  /* 0xffffffefc8c87812 */ /* 0x000fe200078ec0ff */
[----:B------:R-:W-:Y:S01]  /*18490*/  FFMA.FTZ R125, R125, R126, 1.1641532182693481445e-10 ;  /* 0x2f0000007d7d7423 */ /* 0x000fe2000001007e */
[----:B------:R-:W-:Y:S01]  /*184a0*/  FMUL.FTZ R124, R124, UR5 ;  /* 0x000000057c7c7c20 */ /* 0x000fe20008410000 */
[----:B------:R-:W-:-:S03]  /*184b0*/  PRMT R112, R112, 0x7632, R112 ;  /* 0x0000763270707816 */ /* 0x000fc60000000070 */
        /* <DEDUP_REMOVED lines=14> */
.L_x_880:
        /* <DEDUP_REMOVED lines=12> */
.L_x_881:
        /* <DEDUP_REMOVED lines=43> */
.L_x_879:
[----:B------:R-:W-:Y:S01]  /*18910*/  I2FP.F32.U32 R125, R125 ;  /* 0x0000007d007d7245 */ /* 0x000fe20000201000 */
[----:B------:R-:W-:Y:S01]  /*18920*/  IMAD.U32 R124, R104, 0x10000, RZ ;  /* 0x00010000687c7824 */ /* 0x000fe200078e00ff */
[----:B------:R-:W-:Y:S01]  /*18930*/  ISETP.NE.AND P3, PT, R194, 0x1, PT ;  /* 0x00000001c200780c */ /* 0x000fe20003f65270 */
[----:B------:R-:W-:Y:S02]  /*18940*/  @P1 IMAD.U32 R193, R108, 0x10000, RZ ;  /* 0x000100006cc11824 */ /* 0x000fe400078e00ff */
[----:B------:R-:W-:Y:S01]  /*18950*/  FFMA.FTZ R125, R125, R126, 1.1641532182693481445e-10 ;  /* 0x2f0000007d7d7423 */ /* 0x000fe2000001007e */
[----:B------:R-:W-:-:S04]  /*18960*/  FMUL.FTZ R124, R124, UR5 ;  /* 0x000000057c7c7c20 */ /* 0x000fc80008410000 */
[----:B------:R-:W-:-:S04]  /*18970*/  FSETP.GTU.FTZ.AND P2, PT, R125, UR4, PT ;  /* 0x000000047d007c0b */ /* 0x000fc8000bf5c000 */
[----:B------:R-:W-:Y:S02]  /*18980*/  FSEL R125, R124, RZ, !P2 ;  /* 0x000000ff7c7d7208 */ /* 0x000fe40005000000 */
[----:B------:R-:W-:-:S03]  /*18990*/  SEL R192, RZ, 0x1, P2 ;  /* 0x00000001ffc07807 */ /* 0x000fc60001000000 */
[----:B------:R-:W-:Y:S01]  /*189a0*/  FADD.FTZ R124, R172, R125 ;  /* 0x0000007dac7c7221 */ /* 0x000fe20000010000 */
[----:B------:R-:W-:-:S03]  /*189b0*/  IMAD.MOV.U32 R125, RZ, RZ, R190 ;  /* 0x000000ffff7d7224 */ /* 0x000fc600078e00be */
[----:B------:R-:W-:Y:S01]  /*189c0*/  @P1 FADD.FTZ R172, R193, R124 ;  /* 0x0000007cc1ac1221 */ /* 0x000fe20000010000 */
[----:B------:R-:W-:Y:S01]  /*189d0*/  @!P1 MOV R172, R124 ;  /* 0x0000007c00ac9202 */ /* 0x000fe20000000f00 */
[----:B------:R-:W-:-:S03]  /*189e0*/  IMAD.MOV.U32 R124, RZ, RZ, 0x2 ;  /* 0x00000002ff7c7424 */ /* 0x000fc600078e00ff */
        /* <DEDUP_REMOVED lines=10> */
.L_x_883:
        /* <DEDUP_REMOVED lines=12> */
.L_x_884:
        /* <DEDUP_REMOVED lines=43> */
.L_x_882:
[----:B------:R-:W-:Y:S01]  /*18e00*/  I2FP.F32.U32 R125, R125 ;  /* 0x0000007d007d7245 */ /* 0x000fe20000201000 */
[----:B------:R-:W-:Y:S01]  /*18e10*/  IMAD.MOV.U32 R194, RZ, RZ, 0x2 ;  /* 0x00000002ffc27424 */ /* 0x000fe200078e00ff */
[----:B------:R-:W-:Y:S02]  /*18e20*/  ISETP.NE.AND P3, PT, R124, 0x1, PT ;  /* 0x000000017c00780c */ /* 0x000fe40003f65270 */
[----:B------:R-:W-:Y:S01]  /*18e30*/  SHF.L.U32 R112, R112, 0x10, RZ ;  /* 0x0000001070707819 */ /* 0x000fe200000006ff */
[----:B------:R-:W-:Y:S01]  /*18e40*/  FFMA.FTZ R125, R125, R126, 1.1641532182693481445e-10 ;  /* 0x2f0000007d7d7423 */ /* 0x000fe2000001007e */
[----:B------:R-:W-:-:S03]  /*18e50*/  LOP3.LUT R200, R200, 0xfffffff7, RZ, 0xc0, !PT ;  /* 0xfffffff7c8c87812 */ /* 0x000fc600078ec0ff */
[----:B------:R-:W-:Y:S01]  /*18e60*/  FMUL.FTZ R112, R112, UR5 ;  /* 0x0000000570707c20 */ /* 0x000fe20008410000 */
        /* <DEDUP_REMOVED lines=14> */
.L_x_886:
        /* <DEDUP_REMOVED lines=12> */
.L_x_887:
        /* <DEDUP_REMOVED lines=43> */
.L_x_885:
[----:B------:R-:W-:Y:S02]  /*192c0*/  I2FP.F32.U32 R125, R125 ;  /* 0x0000007d007d7245 */ /* 0x000fe40000201000 */
[----:B------:R-:W-:Y:S02]  /*192d0*/  PRMT R124, R104, 0x7632, R124 ;  /* 0x00007632687c7816 */ /* 0x000fe4000000007c */
[----:B------:R-:W-:Y:S01]  /*192e0*/  ISETP.NE.AND P3, PT, R194, 0x1, PT ;  /* 0x00000001c200780c */ /* 0x000fe20003f65270 */
[----:B------:R-:W-:Y:S01]  /*192f0*/  FFMA.FTZ R125, R125, R126, 1.1641532182693481445e-10 ;  /* 0x2f0000007d7d7423 */ /* 0x000fe2000001007e */
[----:B------:R-:W-:-:S04]  /*19300*/  SHF.L.U32 R124, R124, 0x10, RZ ;  /* 0x000000107c7c7819 */ /* 0x000fc800000006ff */
[----:B------:R-:W-:Y:S01]  /*19310*/  FSETP.GTU.FTZ.AND P2, PT, R125, UR4, PT ;  /* 0x000000047d007c0b */ /* 0x000fe2000bf5c000 */
[----:B------:R-:W-:Y:S01]  /*19320*/  FMUL.FTZ R124, R124, UR5 ;  /* 0x000000057c7c7c20 */ /* 0x000fe20008410000 */
[----:B------:R-:W-:-:S04]  /*19330*/  @P1 IMAD.U32 R125, R210, 0x10000, RZ ;  /* 0x00010000d27d1824 */ /* 0x000fc800078e00ff */
[----:B------:R-:W-:Y:S01]  /*19340*/  FSEL R193, R124, RZ, !P2 ;  /* 0x000000ff7cc17208 */ /* 0x000fe20005000000 */
[----:B------:R-:W-:-:S04]  /*19350*/  HFMA2 R124, -RZ, RZ, 0, 1.1920928955078125e-07 ;  /* 0x00000002ff7c7431 */ /* 0x000fc800000001ff */
[----:B------:R-:W-:Y:S01]  /*19360*/  FADD.FTZ R112, R112, R193 ;  /* 0x000000c170707221 */ /* 0x000fe20000010000 */
[----:B------:R-:W-:-:S03]  /*19370*/  SEL R193, RZ, 0x1, P2 ;  /* 0x00000001ffc17807 */ /* 0x000fc60001000000 */
        /* <DEDUP_REMOVED lines=13> */
.L_x_889:
        /* <DEDUP_REMOVED lines=12> */
.L_x_890:
        /* <DEDUP_REMOVED lines=40> */
[----:B------:R-:W-:Y:S01]  /*19790*/  MOV R208, R124 ;  /* 0x0000007c00d07202 */ /* 0x000fe20000000f00 */
[----:B------:R-:W-:Y:S01]  /*197a0*/  IMAD.MOV.U32 R124, RZ, RZ, RZ ;  /* 0x000000ffff7c7224 */ /* 0x000fe200078e00ff */
[----:B------:R-:W-:-:S07]  /*197b0*/  LOP3.LUT R24, R21, R24, R125, 0x96, !PT ;  /* 0x0000001815187212 */ /* 0x000fce00078e967d */
.L_x_888:
[----:B------:R-:W-:Y:S01]  /*197c0*/  I2FP.F32.U32 R125, R112 ;  /* 0x00000070007d7245 */ /* 0x000fe20000201000 */
[----:B------:R-:W-:Y:S01]  /*197d0*/  IMAD.U32 R112, R113, 0x10000, RZ ;  /* 0x0001000071707824 */ /* 0x000fe200078e00ff */
[----:B------:R-:W-:Y:S02]  /*197e0*/  ISETP.NE.AND P2, PT, R124, 0x1, PT ;  /* 0x000000017c00780c */ /* 0x000fe40003f45270 */
[----:B------:R-:W-:Y:S01]  /*197f0*/  LOP3.LUT R200, R200, 0xfffffffb, RZ, 0xc0, !PT ;  /* 0xfffffffbc8c87812 */ /* 0x000fe200078ec0ff */
[----:B------:R-:W-:Y:S01]  /*19800*/  FFMA.FTZ R125, R125, R126, 1.1641532182693481445e-10 ;  /* 0x2f0000007d7d7423 */ /* 0x000fe2000001007e */
[----:B------:R-:W-:Y:S01]  /*19810*/  FMUL.FTZ R112, R112, UR5 ;  /* 0x0000000570707c20 */ /* 0x000fe20008410000 */
[----:B------:R-:W-:Y:S01]  /*19820*/  PRMT R195, R113, 0x7632, R195 ;  /* 0x0000763271c37816 */ /* 0x000fe200000000c3 */
[----:B------:R-:W-:Y:S01]  /*19830*/  IMAD.MOV.U32 R113, RZ, RZ, R190 ;  /* 0x000000ffff717224 */ /* 0x000fe200078e00be */
[----:B------:R-:W-:Y:S02]  /*19840*/  MOV R196, 0x2 ;  /* 0x0000000200c47802 */ /* 0x000fe40000000f00 */
        /* <DEDUP_REMOVED lines=13> */
.L_x_892:
        /* <DEDUP_REMOVED lines=12> */
.L_x_893:
        /* <DEDUP_REMOVED lines=43> */
.L_x_891:
[----:B------:R-:W-:Y:S01]  /*19c90*/  I2FP.F32.U32 R113, R113 ;  /* 0x0000007100717245 */ /* 0x000fe20000201000 */
[----:B------:R-:W-:Y:S01]  /*19ca0*/  IMAD.U32 R112, R105, 0x10000, RZ ;  /* 0x0001000069707824 */ /* 0x000fe200078e00ff */
[----:B------:R-:W-:-:S03]  /*19cb0*/  @P1 SHF.L.U32 R125, R109, 0x10, RZ ;  /* 0x000000106d7d1819 */ /* 0x000fc600000006ff */
[----:B------:R-:W-:Y:S01]  /*19cc0*/  FFMA.FTZ R113, R113, R126, 1.1641532182693481445e-10 ;  /* 0x2f00000071717423 */ /* 0x000fe2000001007e */
[----:B------:R-:W-:-:S04]  /*19cd0*/  FMUL.FTZ R112, R112, UR5 ;  /* 0x0000000570707c20 */ /* 0x000fc80008410000 */
[----:B------:R-:W-:-:S04]  /*19ce0*/  FSETP.GTU.FTZ.AND P2, PT, R113, UR4, PT ;  /* 0x0000000471007c0b */ /* 0x000fc8000bf5c000 */
[----:B------:R-:W-:-:S05]  /*19cf0*/  FSEL R113, R112, RZ, !P2 ;  /* 0x000000ff70717208 */ /* 0x000fca0005000000 */
[----:B------:R-:W-:Y:S01]  /*19d00*/  FADD.FTZ R112, R194, R113 ;  /* 0x00000071c2707221 */ /* 0x000fe20000010000 */
[----:B------:R-:W-:Y:S02]  /*19d10*/  SEL R194, RZ, 0x1, P2 ;  /* 0x00000001ffc27807 */ /* 0x000fe40001000000 */
[----:B------:R-:W-:Y:S01]  /*19d20*/  ISETP.NE.AND P2, PT, R196, 0x1, PT ;  /* 0x00000001c400780c */ /* 0x000fe20003f45270 */
[--C-:B------:R-:W-:Y:S01]  /*19d30*/  @P1 FADD.FTZ R212, R125, R112.reuse ;  /* 0x000000707dd41221 */ /* 0x100fe20000010000 */
[----:B------:R-:W-:Y:S01]  /*19d40*/  @!P1 IMAD.MOV.U32 R212, RZ, RZ, R112 ;  /* 0x000000ffffd49224 */ /* 0x000fe200078e0070 */
[----:B------:R-:W-:Y:S01]  /*19d50*/  MOV R113, R190 ;  /* 0x000000be00717202 */ /* 0x000fe20000000f00 */
[----:B------:R-:W-:-:S03]  /*19d60*/  IMAD.MOV.U32 R112, RZ, RZ, 0x2 ;  /* 0x00000002ff707424 */ /* 0x000fc600078e00ff */
[----:B------:R-:W-:-:S06]  /*19d70*/  F2FP.BF16.F32.PACK_AB R222, RZ, R212 ;  /* 0x000000d4ffde723e */ /* 0x000fcc00000010ff */
        /* <DEDUP_REMOVED lines=9> */
.L_x_895:
        /* <DEDUP_REMOVED lines=12> */
.L_x_896:
        /* <DEDUP_REMOVED lines=43> */
.L_x_894:
[----:B------:R-:W-:Y:S01]  /*1a180*/  I2FP.F32.U32 R113, R113 ;  /* 0x0000007100717245 */ /* 0x000fe20000201000 */
[----:B------:R-:W-:Y:S01]  /*1a190*/  IMAD.U32 R195, R195, 0x10000, RZ ;  /* 0x00010000c3c37824 */ /* 0x000fe200078e00ff */
[----:B------:R-:W-:Y:S01]  /*1a1a0*/  LOP3.LUT R200, R200, 0xfffffffd, RZ, 0xc0, !PT ;  /* 0xfffffffdc8c87812 */ /* 0x000fe200078ec0ff */
[----:B------:R-:W-:Y:S02]  /*1a1b0*/  IMAD.MOV.U32 R125, RZ, RZ, 0x2 ;  /* 0x00000002ff7d7424 */ /* 0x000fe400078e00ff */
[----:B------:R-:W-:Y:S01]  /*1a1c0*/  FFMA.FTZ R113, R113, R126, 1.1641532182693481445e-10 ;  /* 0x2f00000071717423 */ /* 0x000fe2000001007e */
[----:B------:R-:W-:-:S04]  /*1a1d0*/  FMUL.FTZ R195, R195, UR5 ;  /* 0x00000005c3c37c20 */ /* 0x000fc80008410000 */
[----:B------:R-:W-:Y:S02]  /*1a1e0*/  FSETP.GTU.FTZ.AND P2, PT, R113, UR4, PT ;  /* 0x0000000471007c0b */ /* 0x000fe4000bf5c000 */
[----:B------:R-:W-:Y:S02]  /*1a1f0*/  MOV R113, R190 ;  /* 0x000000be00717202 */ /* 0x000fe40000000f00 */
        /* <DEDUP_REMOVED lines=13> */
.L_x_898:
        /* <DEDUP_REMOVED lines=12> */
.L_x_899:
        /* <DEDUP_REMOVED lines=43> */
.L_x_897:
[----:B------:R-:W-:Y:S01]  /*1a640*/  I2FP.F32.U32 R113, R113 ;  /* 0x0000007100717245 */ /* 0x000fe20000201000 */
[----:B------:R-:W-:Y:S01]  /*1a650*/  @P1 IMAD.U32 R124, R127, 0x10000, RZ ;  /* 0x000100007f7c1824 */ /* 0x000fe200078e00ff */
[----:B------:R-:W-:-:S03]  /*1a660*/  PRMT R112, R105, 0x7632, R112 ;  /* 0x0000763269707816 */ /* 0x000fc60000000070 */
[----:B------:R-:W-:Y:S02]  /*1a670*/  FFMA.FTZ R113, R113, R126, 1.1641532182693481445e-10 ;  /* 0x2f00000071717423 */ /* 0x000fe4000001007e */
[----:B------:R-:W-:-:S03]  /*1a680*/  IMAD.U32 R112, R112, 0x10000, RZ ;  /* 0x0001000070707824 */ /* 0x000fc600078e00ff */
[----:B------:R-:W-:Y:S01]  /*1a690*/  FSETP.GTU.FTZ.AND P2, PT, R113, UR4, PT ;  /* 0x0000000471007c0b */ /* 0x000fe2000bf5c000 */
[----:B------:R-:W-:Y:S01]  /*1a6a0*/  FMUL.FTZ R112, R112, UR5 ;  /* 0x0000000570707c20 */ /* 0x000fe20008410000 */
[----:B------:R-:W-:-:S04]  /*1a6b0*/  IMAD.MOV.U32 R113, RZ, RZ, R190 ;  /* 0x000000ffff717224 */ /* 0x000fc800078e00be */
[----:B------:R-:W-:Y:S02]  /*1a6c0*/  FSEL R196, R112, RZ, !P2 ;  /* 0x000000ff70c47208 */ /* 0x000fe40005000000 */
[----:B------:R-:W-:Y:S02]  /*1a6d0*/  SEL R112, RZ, 0x1, P2 ;  /* 0x00000001ff707807 */ /* 0x000fe40001000000 */
[----:B------:R-:W-:Y:S01]  /*1a6e0*/  ISETP.NE.AND P2, PT, R125, 0x1, PT ;  /* 0x000000017d00780c */ /* 0x000fe20003f45270 */
[----:B------:R-:W-:Y:S01]  /*1a6f0*/  FADD.FTZ R195, R195, R196 ;  /* 0x000000c4c3c37221 */ /* 0x000fe20000010000 */
[----:B------:R-:W-:-:S03]  /*1a700*/  IMAD.MOV.U32 R196, RZ, RZ, 0x2 ;  /* 0x00000002ffc47424 */ /* 0x000fc600078e00ff */
[----:B------:R-:W-:Y:S01]  /*1a710*/  @P1 FADD.FTZ R213, R195, R124 ;  /* 0x0000007cc3d51221 */ /* 0x000fe20000010000 */
[----:B------:R-:W-:Y:S02]  /*1a720*/  @!P1 MOV R213, R195 ;  /* 0x000000c300d59202 */ /* 0x000fe40000000f00 */
[----:B------:R-:W-:Y:S02]  /*1a730*/  PRMT R195, R112, 0x7610, R195 ;  /* 0x0000761070c37816 */ /* 0x000fe400000000c3 */
        /* <DEDUP_REMOVED lines=10> */
.L_x_901:
        /* <DEDUP_REMOVED lines=12> */
.L_x_902:
        /* <DEDUP_REMOVED lines=43> */
.L_x_900:
        /* <DEDUP_REMOVED lines=20> */
.L_x_904:
        /* <DEDUP_REMOVED lines=12> */
.L_x_905:
        /* <DEDUP_REMOVED lines=40> */
[----:B------:R-:W-:Y:S01]  /*1afd0*/  IMAD.MOV.U32 R208, RZ, RZ, R112 ;  /* 0x000000ffffd07224 */ /* 0x000fe200078e0070 */
[----:B------:R-:W-:Y:S01]  /*1afe0*/  LOP3.LUT R24, R21, R24, R113, 0x96, !PT ;  /* 0x0000001815187212 */ /* 0x000fe200078e9671 */
[----:B------:R-:W-:-:S07]  /*1aff0*/  IMAD.MOV.U32 R125, RZ, RZ, RZ ;  /* 0x000000ffff7d7224 */ /* 0x000fce00078e00ff */
.L_x_903:
        /* <DEDUP_REMOVED lines=24> */
.L_x_907:
        /* <DEDUP_REMOVED lines=12> */
.L_x_908:
        /* <DEDUP_REMOVED lines=43> */
.L_x_906:
[----:B------:R-:W-:Y:S01]  /*1b4f0*/  I2FP.F32.U32 R113, R113 ;  /* 0x0000007100717245 */ /* 0x000fe20000201000 */
[----:B------:R-:W-:Y:S01]  /*1b500*/  IMAD.U32 R114, R114, 0x10000, RZ ;  /* 0x0001000072727824 */ /* 0x000fe200078e00ff */
[----:B------:R-:W-:Y:S01]  /*1b510*/  ISETP.NE.AND P4, PT, R112, 0x1, PT ;  /* 0x000000017000780c */ /* 0x000fe20003f85270 */
[----:B------:R-:W-:Y:S01]  /*1b520*/  IMAD.MOV.U32 R124, RZ, RZ, R190 ;  /* 0x000000ffff7c7224 */ /* 0x000fe200078e00be */
[----:B------:R-:W-:Y:S01]  /*1b530*/  MOV R125, 0x2 ;  /* 0x00000002007d7802 */ /* 0x000fe20000000f00 */
        /* <DEDUP_REMOVED lines=14> */
.L_x_910:
        /* <DEDUP_REMOVED lines=12> */
.L_x_911:
        /* <DEDUP_REMOVED lines=43> */
.L_x_909:
[----:B------:R-:W-:Y:S01]  /*1b990*/  I2FP.F32.U32 R113, R124 ;  /* 0x0000007c00717245 */ /* 0x000fe20000201000 */
[----:B------:R-:W-:Y:S01]  /*1b9a0*/  IMAD.MOV.U32 R198, RZ, RZ, 0x2 ;  /* 0x00000002ffc67424 */ /* 0x000fe200078e00ff */
[----:B------:R-:W-:Y:S02]  /*1b9b0*/  PRMT R112, R106, 0x7632, R112 ;  /* 0x000076326a707816 */ /* 0x000fe40000000070 */
[----:B------:R-:W-:Y:S01]  /*1b9c0*/  @P1 SHF.L.U32 R209, R209, 0x10, RZ ;  /* 0x00000010d1d11819 */ /* 0x000fe200000006ff */
[----:B------:R-:W-:Y:S02]  /*1b9d0*/  FFMA.FTZ R113, R113, R126, 1.1641532182693481445e-10 ;  /* 0x2f00000071717423 */ /* 0x000fe4000001007e */
[----:B------:R-:W-:-:S03]  /*1b9e0*/  IMAD.U32 R112, R112, 0x10000, RZ ;  /* 0x0001000070707824 */ /* 0x000fc600078e00ff */
[----:B------:R-:W-:Y:S01]  /*1b9f0*/  FSETP.GTU.FTZ.AND P4, PT, R113, UR4, PT ;  /* 0x0000000471007c0b */ /* 0x000fe2000bf9c000 */
[----:B------:R-:W-:-:S03]  /*1ba00*/  FMUL.FTZ R112, R112, UR5 ;  /* 0x0000000570707c20 */ /* 0x000fc60008410000 */
[----:B------:R-:W-:Y:S02]  /*1ba10*/  SEL R197, RZ, 0x1, P4 ;  /* 0x00000001ffc57807 */ /* 0x000fe40002000000 */
[----:B------:R-:W-:Y:S02]  /*1ba20*/  FSEL R113, R112, RZ, !P4 ;  /* 0x000000ff70717208 */ /* 0x000fe40006000000 */
[----:B------:R-:W-:-:S03]  /*1ba30*/  ISETP.NE.AND P4, PT, R125, 0x1, PT ;  /* 0x000000017d00780c */ /* 0x000fc60003f85270 */
[----:B------:R-:W-:Y:S01]  /*1ba40*/  FADD.FTZ R114, R114, R113 ;  /* 0x0000007172727221 */ /* 0x000fe20000010000 */
[----:B------:R-:W-:-:S03]  /*1ba50*/  MOV R113, R190 ;  /* 0x000000be00717202 */ /* 0x000fc60000000f00 */
        /* <DEDUP_REMOVED lines=12> */
.L_x_913:
        /* <DEDUP_REMOVED lines=12> */
.L_x_914:
        /* <DEDUP_REMOVED lines=43> */
.L_x_912:
[----:B------:R-:W-:Y:S01]  /*1be90*/  I2FP.F32.U32 R113, R113 ;  /* 0x0000007100717245 */ /* 0x000fe20000201000 */
[C---:B------:R-:W-:Y:S01]  /*1bea0*/  IMAD.U32 R112, R115.reuse, 0x10000, RZ ;  /* 0x0001000073707824 */ /* 0x040fe200078e00ff */
[----:B------:R-:W-:Y:S02]  /*1beb0*/  ISETP.NE.AND P5, PT, R198, 0x1, PT ;  /* 0x00000001c600780c */ /* 0x000fe40003fa5270 */
[----:B------:R-:W-:Y:S01]  /*1bec0*/  PRMT R209, R115, 0x7632, R209 ;  /* 0x0000763273d17816 */ /* 0x000fe200000000d1 */
[----:B------:R-:W-:Y:S01]  /*1bed0*/  FFMA.FTZ R113, R113, R126, 1.1641532182693481445e-10 ;  /* 0x2f00000071717423 */ /* 0x000fe2000001007e */
[----:B------:R-:W-:Y:S01]  /*1bee0*/  FMUL.FTZ R112, R112, UR5 ;  /* 0x0000000570707c20 */ /* 0x000fe20008410000 */
[----:B------:R-:W-:Y:S01]  /*1bef0*/  IMAD.MOV.U32 R115, RZ, RZ, 0x2 ;  /* 0x00000002ff737424 */ /* 0x000fe200078e00ff */
[----:B------:R-:W-:Y:S02]  /*1bf00*/  MOV R114, R190 ;  /* 0x000000be00727202 */ /* 0x000fe40000000f00 */
        /* <DEDUP_REMOVED lines=12> */
.L_x_916:
        /* <DEDUP_REMOVED lines=12> */
.L_x_917:
        /* <DEDUP_REMOVED lines=39> */
[----:B------:R-:W-:Y:S01]  /*1c300*/  MOV R190, R114 ;  /* 0x0000007200be7202 */ /* 0x000fe20000000f00 */
[----:B------:R-:W-:Y:S01]  /*1c310*/  IMAD.MOV.U32 R114, RZ, RZ, R208 ;  /* 0x000000ffff727224 */ /* 0x000fe200078e00d0 */
[----:B------:R-:W-:Y:S01]  /*1c320*/  LOP3.LUT R24, R21, R24, R113, 0x96, !PT ;  /* 0x0000001815187212 */ /* 0x000fe200078e9671 */
[----:B------:R-:W-:-:S07]  /*1c330*/  IMAD.MOV.U32 R208, RZ, RZ, R112 ;  /* 0x000000ffffd07224 */ /* 0x000fce00078e0070 */
.L_x_915:
[----:B------:R-:W-:Y:S01]  /*1c340*/  I2FP.F32.U32 R113, R114 ;  /* 0x0000007200717245 */ /* 0x000fe20000201000 */
[----:B------:R-:W-:Y:S02]  /*1c350*/  IMAD.U32 R112, R107, 0x10000, RZ ;  /* 0x000100006b707824 */ /* 0x000fe400078e00ff */
[----:B------:R-:W-:Y:S02]  /*1c360*/  IMAD.MOV.U32 R226, RZ, RZ, 0x2 ;  /* 0x00000002ffe27424 */ /* 0x000fe400078e00ff */
        /* <DEDUP_REMOVED lines=21> */
.L_x_919:
        /* <DEDUP_REMOVED lines=12> */
.L_x_920:
        /* <DEDUP_REMOVED lines=43> */
.L_x_918:
[----:B------:R-:W-:Y:S01]  /*1c830*/  I2FP.F32.U32 R113, R113 ;  /* 0x0000007100717245 */ /* 0x000fe20000201000 */
[----:B------:R-:W-:Y:S01]  /*1c840*/  IMAD.MOV.U32 R114, RZ, RZ, R190 ;  /* 0x000000ffff727224 */ /* 0x000fe200078e00be */
[----:B------:R-:W-:Y:S02]  /*1c850*/  ISETP.NE.AND P6, PT, R226, 0x1, PT ;  /* 0x00000001e200780c */ /* 0x000fe40003fc5270 */
[----:B------:R-:W-:Y:S01]  /*1c860*/  SHF.L.U32 R112, R209, 0x10, RZ ;  /* 0x00000010d1707819 */ /* 0x000fe200000006ff */
[----:B------:R-:W-:Y:S01]  /*1c870*/  FFMA.FTZ R113, R113, R126, 1.1641532182693481445e-10 ;  /* 0x2f00000071717423 */ /* 0x000fe2000001007e */
[----:B------:R-:W-:-:S03]  /*1c880*/  IMAD.MOV.U32 R209, RZ, RZ, 0x2 ;  /* 0x00000002ffd17424 */ /* 0x000fc600078e00ff */
        /* <DEDUP_REMOVED lines=13> */
.L_x_922:
[----:B------:R-:W-:-:S04]  /*1c960*/  VIADD R22, R22, 0x1 ;  /* 0x0000000116167836 */ /* 0x000fc80000000000 */
[C---:B------:R-:W-:Y:S01]  /*1c970*/  IMAD.WIDE.U32 R226, R22.reuse, -0x2daee0ad, RZ ;  /* 0xd2511f5316e27825 */ /* 0x040fe200078e00ff */
[----:B------:R-:W-:-:S13]  /*1c980*/  ISETP.NE.AND P6, PT, R22, RZ, PT ;  /* 0x000000ff1600720c */ /* 0x000fda0003fc5270 */
[----:B------:R-:W-:Y:S05]  /*1c990*/  @P6 BRA `(.L_x_923) ;  /* 0x0000000000286947 */ /* 0x000fea0003800000 */
[----:B------:R-:W-:Y:S01]  /*1c9a0*/  VIADD R23, R23, 0x1 ;  /* 0x0000000117177836 */ /* 0x000fe20000000000 */
[----:B------:R-:W-:-:S04]  /*1c9b0*/  P2R R24, PR, RZ, 0x1 ;  /* 0x00000001ff187803 */ /* 0x000fc80000000000 */
[----:B------:R-:W-:-:S13]  /*1c9c0*/  ISETP.NE.AND P6, PT, R23, RZ, PT ;  /* 0x000000ff1700720c */ /* 0x000fda0003fc5270 */
[----:B------:R-:W-:Y:S01]  /*1c9d0*/  @!P6 IADD3 R3, PT, PT, R3, 0x1, RZ ;  /* 0x000000010303e810 */ /* 0x000fe20007ffe0ff */
[----:B------:R-:W-:Y:S01]  /*1c9e0*/  @!P6 VIADD R25, R191, 0x1 ;  /* 0x00000001bf19e836 */ /* 0x000fe20000000000 */
[----:B------:R-:W-:Y:S02]  /*1c9f0*/  @!P6 MOV R23, RZ ;  /* 0x000000ff0017e202 */ /* 0x000fe40000000f00 */
[----:B------:R-:W-:-:S13]  /*1ca00*/  ISETP.NE.AND P0, PT, R3, RZ, !P6 ;  /* 0x000000ff0300720c */ /* 0x000fda0007705270 */
[----:B------:R-:W-:Y:S01]  /*1ca10*/  @P0 IMAD.MOV R25, RZ, RZ, R191 ;  /* 0x000000ffff190224 */ /* 0x000fe200078e02bf */
[----:B------:R-:W-:-:S03]  /*1ca20*/  ISETP.NE.AND P0, PT, R24, RZ, PT ;  /* 0x000000ff1800720c */ /* 0x000fc60003f05270 */
[----:B------:R-:W-:-:S10]  /*1ca30*/  @!P6 IMAD.MOV.U32 R191, RZ, RZ, R25 ;  /* 0x000000ffffbfe224 */ /* 0x000fd400078e0019 */
.L_x_923:
        /* <DEDUP_REMOVED lines=42> */
[----:B------:R-:W-:-:S07]  /*1cce0*/  LOP3.LUT R24, R21, R24, R113, 0x96, !PT ;  /* 0x0000001815187212 */ /* 0x000fce00078e9671 */
.L_x_921:
[----:B------:R-:W-:Y:S02]  /*1ccf0*/  I2FP.F32.U32 R113, R114 ;  /* 0x0000007200717245 */ /* 0x000fe40000201000 */
[----:B------:R-:W-:Y:S02]  /*1cd00*/  PRMT R112, R107, 0x7632, R112 ;  /* 0x000076326b707816 */ /* 0x000fe40000000070 */
[----:B------:R-:W-:Y:S01]  /*1cd10*/  @P1 PRMT R114, R111, 0x7632, R114 ;  /* 0x000076326f721816 */ /* 0x000fe20000000072 */
[----:B------:R-:W-:Y:S01]  /*1cd20*/  FFMA.FTZ R113, R113, R126, 1.1641532182693481445e-10 ;  /* 0x2f00000071717423 */ /* 0x000fe2000001007e */
[----:B------:R-:W-:-:S04]  /*1cd30*/  SHF.L.U32 R112, R112, 0x10, RZ ;  /* 0x0000001070707819 */ /* 0x000fc800000006ff */
[----:B------:R-:W-:Y:S01]  /*1cd40*/  FSETP.GTU.FTZ.AND P6, PT, R113, UR4, PT ;  /* 0x0000000471007c0b */ /* 0x000fe2000bfdc000 */
[----:B------:R-:W-:Y:S01]  /*1cd50*/  FMUL.FTZ R112, R112, UR5 ;  /* 0x0000000570707c20 */ /* 0x000fe20008410000 */
[----:B------:R-:W-:Y:S01]  /*1cd60*/  @P1 IMAD.U32 R113, R114, 0x10000, RZ ;  /* 0x0001000072711824 */ /* 0x000fe200078e00ff */
[----:B------:R-:W-:-:S03]  /*1cd70*/  PRMT R114, R228, 0x5410, R229 ;  /* 0x00005410e4727816 */ /* 0x000fc600000000e5 */
[----:B------:R-:W-:Y:S02]  /*1cd80*/  FSEL R115, R112, RZ, !P6 ;  /* 0x000000ff70737208 */ /* 0x000fe40007000000 */
[----:B------:R-:W-:-:S03]  /*1cd90*/  SEL R112, RZ, 0x1, P6 ;  /* 0x00000001ff707807 */ /* 0x000fc60003000000 */
[----:B------:R-:W-:-:S04]  /*1cda0*/  FADD.FTZ R230, R230, R115 ;  /* 0x00000073e6e67221 */ /* 0x000fc80000010000 */
[----:B------:R-:W-:Y:S01]  /*1cdb0*/  @P1 FADD.FTZ R126, R230, R113 ;  /* 0x00000071e67e1221 */ /* 0x000fe20000010000 */
[----:B------:R-:W-:Y:S01]  /*1cdc0*/  @!P1 IMAD.MOV.U32 R126, RZ, RZ, R230 ;  /* 0x000000ffff7e9224 */ /* 0x000fe200078e00e6 */
[--C-:B------:R-:W-:Y:S02]  /*1cdd0*/  PRMT R113, R222, 0x5410, R199.reuse ;  /* 0x00005410de717816 */ /* 0x100fe400000000c7 */
[----:B------:R-:W-:Y:S02]  /*1cde0*/  PRMT R199, R112, 0x7610, R199 ;  /* 0x0000761070c77816 */ /* 0x000fe400000000c7 */
[----:B------:R-:W-:Y:S02]  /*1cdf0*/  F2FP.BF16.F32.PACK_AB R115, RZ, R126 ;  /* 0x0000007eff73723e */ /* 0x000fe400000010ff */
[----:B------:R-:W-:Y:S02]  /*1ce00*/  PRMT R112, R216, 0x5410, R215 ;  /* 0x00005410d8707816 */ /* 0x000fe400000000d7 */
[----:B------:R-:W-:Y:S01]  /*1ce10*/  PRMT R115, R221, 0x5410, R115 ;  /* 0x00005410dd737816 */ /* 0x000fe20000000073 */
[----:B------:R-:W-:Y:S06]  /*1ce20*/  BRA `(.L_x_924) ;  /* 0x0000002400f07947 */ /* 0x000fec0003800000 */
.L_x_875:
[----:B------:R-:W-:Y:S01]  /*1ce30*/  ISETP.NE.AND P2, PT, R222, 0x1, PT ;  /* 0x00000001de00780c */ /* 0x000fe20003f45270 */
[----:B------:R-:W-:Y:S02]  /*1ce40*/  HFMA2 R212, -RZ, RZ, 0, 1.1920928955078125e-07 ;  /* 0x00000002ffd47431 */ /* 0x000fe400000001ff */
        /* <DEDUP_REMOVED lines=13> */
.L_x_926:
        /* <DEDUP_REMOVED lines=12> */
.L_x_927:
        /* <DEDUP_REMOVED lines=43> */
.L_x_925:
[----:B------:R-:W-:Y:S01]  /*1d290*/  I2FP.F32.U32 R125, R124 ;  /* 0x0000007c007d7245 */ /* 0x000fe20000201000 */
[----:B-----5:R-:W-:Y:S01]  /*1d2a0*/  IMAD.U32 R124, R112, 0x10000, RZ ;  /* 0x00010000707c7824 */ /* 0x020fe200078e00ff */
[----:B------:R-:W-:Y:S02]  /*1d2b0*/  ISETP.NE.AND P3, PT, R212, 0x1, PT ;  /* 0x00000001d400780c */ /* 0x000fe40003f65270 */
[----:B------:R-:W-:Y:S01]  /*1d2c0*/  LOP3.LUT R200, R200, 0xffffffef, RZ, 0xc0, !PT ;  /* 0xffffffefc8c87812 */ /* 0x000fe200078ec0ff */
[----:B------:R-:W-:Y:S01]  /*1d2d0*/  FFMA.FTZ R125, R125, R126, 1.1641532182693481445e-10 ;  /* 0x2f0000007d7d7423 */ /* 0x000fe2000001007e */
[----:B------:R-:W-:Y:S01]  /*1d2e0*/  FMUL.FTZ R124, R124, UR5 ;  /* 0x000000057c7c7c20 */ /* 0x000fe20008410000 */
[----:B------:R-:W-:-:S03]  /*1d2f0*/  PRMT R112, R112, 0x7632, R112 ;  /* 0x0000763270707816 */ /* 0x000fc60000000070 */
[----:B------:R-:W-:Y:S02]  /*1d300*/  FSETP.GTU.FTZ.AND P2, PT, R125, UR4, PT ;  /* 0x000000047d007c0b */ /* 0x000fe4000bf5c000 */
[----:B------:R-:W-:Y:S02]  /*1d310*/  @P1 SHF.L.U32 R125, R108, 0x10, RZ ;  /* 0x000000106c7d1819 */ /* 0x000fe400000006ff */
[----:B------:R-:W-:Y:S01]  /*1d320*/  FSEL R172, R124, RZ, !P2 ;  /* 0x000000ff7cac7208 */ /* 0x000fe20005000000 */
[----:B------:R-:W-:Y:S01]  /*1d330*/  IMAD.MOV.U32 R124, RZ, RZ, 0x2 ;  /* 0x00000002ff7c7424 */ /* 0x000fe200078e00ff */
        /* <DEDUP_REMOVED lines=14> */
.L_x_929:
        /* <DEDUP_REMOVED lines=12> */
.L_x_930:
        /* <DEDUP_REMOVED lines=43> */
.L_x_928:
[----:B------:R-:W-:Y:S01]  /*1d790*/  I2FP.F32.U32 R125, R125 ;  /* 0x0000007d007d7245 */ /* 0x000fe20000201000 */
[----:B------:R-:W-:Y:S01]  /*1d7a0*/  IMAD.MOV.U32 R222, RZ, RZ, 0x2 ;  /* 0x00000002ffde7424 */ /* 0x000fe200078e00ff */
[----:B------:R-:W-:Y:S02]  /*1d7b0*/  SHF.L.U32 R112, R112, 0x10, RZ ;  /* 0x0000001070707819 */ /* 0x000fe400000006ff */
[----:B------:R-:W-:Y:S01]  /*1d7c0*/  ISETP.NE.AND P3, PT, R124, 0x1, PT ;  /* 0x000000017c00780c */ /* 0x000fe20003f65270 */
[----:B------:R-:W-:Y:S01]  /*1d7d0*/  FFMA.FTZ R125, R125, R126, 1.1641532182693481445e-10 ;  /* 0x2f0000007d7d7423 */ /* 0x000fe2000001007e */
[----:B------:R-:W-:Y:S01]  /*1d7e0*/  LOP3.LUT R200, R200, 0xfffffff7, RZ, 0xc0, !PT ;  /* 0xfffffff7c8c87812 */ /* 0x000fe200078ec0ff */
[----:B------:R-:W-:-:S03]  /*1d7f0*/  FMUL.FTZ R112, R112, UR5 ;  /* 0x0000000570707c20 */ /* 0x000fc60008410000 */
[----:B------:R-:W-:Y:S01]  /*1d800*/  FSETP.GTU.FTZ.AND P2, PT, R125, UR4, PT ;  /* 0x000000047d007c0b */ /* 0x000fe2000bf5c000 */
[----:B------:R-:W-:-:S03]  /*1d810*/  @P1 IMAD.U32 R125, R210, 0x10000, RZ ;  /* 0x00010000d27d1824 */ /* 0x000fc600078e00ff */
        /* <DEDUP_REMOVED lines=15> */
.L_x_932:
        /* <DEDUP_REMOVED lines=12> */
.L_x_933:
        /* <DEDUP_REMOVED lines=43> */
.L_x_931:
        /* <DEDUP_REMOVED lines=9> */
[----:B------:R-:W-:Y:S01]  /*1dd10*/  FSETP.GTU.FTZ.AND P3, PT, R125, UR4, PT ;  /* 0x000000047d007c0b */ /* 0x000fe2000bf7c000 */
[----:B------:R-:W-:-:S03]  /*1dd20*/  @P1 IMAD.U32 R125, R109, 0x10000, RZ ;  /* 0x000100006d7d1824 */ /* 0x000fc600078e00ff */
        /* <DEDUP_REMOVED lines=14> */
.L_x_935:
        /* <DEDUP_REMOVED lines=12> */
.L_x_936:
        /* <DEDUP_REMOVED lines=43> */
.L_x_934:
[----:B------:R-:W-:Y:S01]  /*1e180*/  I2FP.F32.U32 R113, R113 ;  /* 0x0000007100717245 */ /* 0x000fe20000201000 */
[----:B------:R-:W-:Y:S01]  /*1e190*/  IMAD.U32 R213, R213, 0x10000, RZ ;  /* 0x00010000d5d57824 */ /* 0x000fe200078e00ff */
[----:B------:R-:W-:Y:S01]  /*1e1a0*/  @P1 SHF.L.U32 R112, R127, 0x10, RZ ;  /* 0x000000107f701819 */ /* 0x000fe200000006ff */
[----:B------:R-:W-:Y:S01]  /*1e1b0*/  IMAD.MOV.U32 R125, RZ, RZ, 0x2 ;  /* 0x00000002ff7d7424 */ /* 0x000fe200078e00ff */
[----:B------:R-:W-:Y:S01]  /*1e1c0*/  LOP3.LUT R200, R200, 0xfffffffd, RZ, 0xc0, !PT ;  /* 0xfffffffdc8c87812 */ /* 0x000fe200078ec0ff */
[----:B------:R-:W-:Y:S01]  /*1e1d0*/  FFMA.FTZ R113, R113, R126, 1.1641532182693481445e-10 ;  /* 0x2f00000071717423 */ /* 0x000fe2000001007e */
[----:B------:R-:W-:-:S04]  /*1e1e0*/  FMUL.FTZ R213, R213, UR5 ;  /* 0x00000005d5d57c20 */ /* 0x000fc80008410000 */
[----:B------:R-:W-:Y:S01]  /*1e1f0*/  FSETP.GTU.FTZ.AND P2, PT, R113, UR4, PT ;  /* 0x0000000471007c0b */ /* 0x000fe2000bf5c000 */
        /* <DEDUP_REMOVED lines=16> */
.L_x_938:
        /* <DEDUP_REMOVED lines=12> */
.L_x_939:
        /* <DEDUP_REMOVED lines=43> */
.L_x_937:
[----:B------:R-:W-:Y:S01]  /*1e670*/  I2FP.F32.U32 R113, R113 ;  /* 0x0000007100717245 */ /* 0x000fe20000201000 */
[----:B------:R-:W-:Y:S01]  /*1e680*/  @P1 IMAD.U32 R124, R110, 0x10000, RZ ;  /* 0x000100006e7c1824 */ /* 0x000fe200078e00ff */
[C---:B------:R-:W-:Y:S02]  /*1e690*/  SHF.L.U32 R112, R114.reuse, 0x10, RZ ;  /* 0x0000001072707819 */ /* 0x040fe400000006ff */
[----:B------:R-:W-:Y:S01]  /*1e6a0*/  ISETP.NE.AND P3, PT, R125, 0x1, PT ;  /* 0x000000017d00780c */ /* 0x000fe20003f65270 */
[----:B------:R-:W-:Y:S01]  /*1e6b0*/  FFMA.FTZ R113, R113, R126, 1.1641532182693481445e-10 ;  /* 0x2f00000071717423 */ /* 0x000fe2000001007e */
[----:B------:R-:W-:Y:S01]  /*1e6c0*/  PRMT R114, R114, 0x7632, R114 ;  /* 0x0000763272727816 */ /* 0x000fe20000000072 */
[----:B------:R-:W-:-:S03]  /*1e6d0*/  FMUL.FTZ R112, R112, UR5 ;  /* 0x0000000570707c20 */ /* 0x000fc60008410000 */
        /* <DEDUP_REMOVED lines=16> */
.L_x_941:
        /* <DEDUP_REMOVED lines=12> */
.L_x_942:
        /* <DEDUP_REMOVED lines=43> */
.L_x_940:
[----:B------:R-:W-:Y:S01]  /*1eb50*/  I2FP.F32.U32 R113, R113 ;  /* 0x0000007100717245 */ /* 0x000fe20000201000 */
[----:B------:R-:W-:Y:S01]  /*1eb60*/  IMAD.U32 R114, R114, 0x10000, RZ ;  /* 0x0001000072727824 */ /* 0x000fe200078e00ff */
[----:B------:R-:W-:Y:S01]  /*1eb70*/  ISETP.NE.AND P4, PT, R112, 0x1, PT ;  /* 0x000000017000780c */ /* 0x000fe20003f85270 */
[----:B------:R-:W-:Y:S01]  /*1eb80*/  @P1 IMAD.U32 R209, R209, 0x10000, RZ ;  /* 0x00010000d1d11824 */ /* 0x000fe200078e00ff */
[----:B------:R-:W-:Y:S01]  /*1eb90*/  MOV R226, 0x2 ;  /* 0x0000000200e27802 */ /* 0x000fe20000000f00 */
        /* <DEDUP_REMOVED lines=17> */
.L_x_944:
        /* <DEDUP_REMOVED lines=12> */
.L_x_945:
        /* <DEDUP_REMOVED lines=43> */
.L_x_943:
[----:B------:R-:W-:Y:S01]  /*1f020*/  I2FP.F32.U32 R113, R113 ;  /* 0x0000007100717245 */ /* 0x000fe20000201000 */
[----:B------:R-:W-:Y:S01]  /*1f030*/  IMAD.U32 R112, R115, 0x10000, RZ ;  /* 0x0001000073707824 */ /* 0x000fe200078e00ff */
[----:B------:R-:W-:Y:S01]  /*1f040*/  ISETP.NE.AND P5, PT, R226, 0x1, PT ;  /* 0x00000001e200780c */ /* 0x000fe20003fa5270 */
[----:B------:R-:W-:Y:S01]  /*1f050*/  IMAD.MOV.U32 R209, RZ, RZ, 0x2 ;  /* 0x00000002ffd17424 */ /* 0x000fe200078e00ff */
[----:B------:R-:W-:Y:S01]  /*1f060*/  @P1 SHF.L.U32 R114, R111, 0x10, RZ ;  /* 0x000000106f721819 */ /* 0x000fe200000006ff */
[----:B------:R-:W-:Y:S01]  /*1f070*/  FFMA.FTZ R113, R113, R126, 1.1641532182693481445e-10 ;  /* 0x2f00000071717423 */ /* 0x000fe2000001007e */
[----:B------:R-:W-:Y:S01]  /*1f080*/  FMUL.FTZ R112, R112, UR5 ;  /* 0x0000000570707c20 */ /* 0x000fe20008410000 */
[----:B------:R-:W-:-:S03]  /*1f090*/  PRMT R231, R115, 0x7632, R231 ;  /* 0x0000763273e77816 */ /* 0x000fc600000000e7 */
        /* <DEDUP_REMOVED lines=15> */
.L_x_947:
        /* <DEDUP_REMOVED lines=12> */
.L_x_948:
        /* <DEDUP_REMOVED lines=43> */
.L_x_946:
[----:B------:R-:W-:Y:S02]  /*1f500*/  I2FP.F32.U32 R113, R113 ;  /* 0x0000007100717245 */ /* 0x000fe40000201000 */
[----:B------:R-:W-:Y:S02]  /*1f510*/  SHF.L.U32 R231, R231, 0x10, RZ ;  /* 0x00000010e7e77819 */ /* 0x000fe400000006ff */
[----:B------:R-:W-:Y:S01]  /*1f520*/  @P1 PRMT R112, R111, 0x7632, R112 ;  /* 0x000076326f701816 */ /* 0x000fe20000000070 */
[----:B------:R-:W-:Y:S01]  /*1f530*/  FFMA.FTZ R113, R113, R126, 1.1641532182693481445e-10 ;  /* 0x2f00000071717423 */ /* 0x000fe2000001007e */
[----:B------:R-:W-:Y:S01]  /*1f540*/  PRMT R114, R229, 0x5410, R230 ;  /* 0x00005410e5727816 */ /* 0x000fe200000000e6 */
[----:B------:R-:W-:Y:S02]  /*1f550*/  FMUL.FTZ R231, R231, UR5 ;  /* 0x00000005e7e77c20 */ /* 0x000fe40008410000 */
[----:B------:R-:W-:Y:S01]  /*1f560*/  @P1 IMAD.U32 R115, R112, 0x10000, RZ ;  /* 0x0001000070731824 */ /* 0x000fe200078e00ff */
[----:B------:R-:W-:-:S02]  /*1f570*/  FSETP.GTU.FTZ.AND P5, PT, R113, UR4, PT ;  /* 0x0000000471007c0b */ /* 0x000fc4000bfbc000 */
[----:B------:R-:W-:Y:S02]  /*1f580*/  PRMT R113, R221, 0x5410, R222 ;  /* 0x00005410dd717816 */ /* 0x000fe400000000de */
[----:B------:R-:W-:Y:S02]  /*1f590*/  FSEL R126, R231, RZ, !P5 ;  /* 0x000000ffe77e7208 */ /* 0x000fe40006800000 */
[----:B------:R-:W-:Y:S02]  /*1f5a0*/  PLOP3.LUT P5, PT, P5, PT, PT, 0x8, 0x80 ;  /* 0x000000000080781c */ /* 0x000fe40002fae170 */
[----:B------:R-:W-:Y:S01]  /*1f5b0*/  PRMT R112, R215, 0x5410, R216 ;  /* 0x00005410d7707816 */ /* 0x000fe200000000d8 */
[----:B------:R-:W-:-:S05]  /*1f5c0*/  @P1 FADD.FTZ R126, R126, R115 ;  /* 0x000000737e7e1221 */ /* 0x000fca0000010000 */
[----:B------:R-:W-:-:S04]  /*1f5d0*/  F2FP.BF16.F32.PACK_AB R115, RZ, R126 ;  /* 0x0000007eff73723e */ /* 0x000fc800000010ff */
[----:B------:R-:W-:-:S07]  /*1f5e0*/  PRMT R115, R228, 0x5410, R115 ;  /* 0x00005410e4737816 */ /* 0x000fce0000000073 */
.L_x_924:
[----:B------:R-:W-:Y:S01]  /*1f5f0*/  SEL R226, RZ, 0x1000000, !P5 ;  /* 0x01000000ffe27807 */ /* 0x000fe20006800000 */
[----:B------:R-:W-:Y:S01]  /*1f600*/  IMAD.WIDE.U32 R118, R116, 0x10, R118 ;  /* 0x0000001074767825 */ /* 0x000fe200078e0076 */
[----:B------:R-:W-:Y:S02]  /*1f610*/  SEL R222, RZ, 0x10000, !P4 ;  /* 0x00010000ffde7807 */ /* 0x000fe40006000000 */
[----:B------:R-:W-:Y:S01]  /*1f620*/  LOP3.LUT P6, RZ, R200, 0x8, RZ, 0xc0, !PT ;  /* 0x00000008c8ff7812 */ /* 0x000fe200078cc0ff */
[----:B------:R-:W-:Y:S01]  /*1f630*/  IMAD.WIDE.U32 R224, R116, 0x8, R224 ;  /* 0x0000000874e07825 */ /* 0x000fe200078e00e0 */
[C---:B------:R-:W-:Y:S01]  /*1f640*/  LOP3.LUT P5, RZ, R200.reuse, 0x4, RZ, 0xc0, !PT ;  /* 0x00000004c8ff7812 */ /* 0x040fe200078ac0ff */
[----:B------:R0:W-:Y:S01]  /*1f650*/  STG.E.128 desc[UR8][R118.64], R112 ;  /* 0x0000007076007986 */ /* 0x0001e2000c101d08 */
[----:B------:R-:W-:Y:S02]  /*1f660*/  LOP3.LUT P4, RZ, R200, 0x2, RZ, 0xc0, !PT ;  /* 0x00000002c8ff7812 */ /* 0x000fe4000788c0ff */
[----:B------:R-:W-:-:S02]  /*1f670*/  SEL R227, RZ, 0x100, !P3 ;  /* 0x00000100ffe37807 */ /* 0x000fc40005800000 */
        /* <DEDUP_REMOVED lines=9> */
[----:B------:R-:W-:-:S05]  /*1f710*/  LOP3.LUT R226, R215, R216, RZ, 0xfc, !PT ;  /* 0x000000d8d7e27212 */ /* 0x000fca00078efcff */
        /* <DEDUP_REMOVED lines=22> */
.L_x_949:
[----:B01----:R-:W-:Y:S01]  /*1f880*/  FADD.FTZ R112, RZ, R214 ;  /* 0x000000d6ff707221 */ /* 0x003fe20000010000 */
[----:B------:R-:W0:Y:S01]  /*1f890*/  S2UR UR5, SR_CgaCtaId ;  /* 0x00000000000579c3 */ /* 0x000e220000008800 */
[----:B------:R-:W-:Y:S01]  /*1f8a0*/  ISETP.NE.AND P1, PT, R2, RZ, PT ;  /* 0x000000ff0200720c */ /* 0x000fe20003f25270 */
[----:B------:R-:W-:Y:S01]  /*1f8b0*/  UMOV UR4, 0x400 ;  /* 0x0000040000047882 */ /* 0x000fe20000000000 */
[----:B------:R-:W-:Y:S01]  /*1f8c0*/  FADD.FTZ R112, R112, R219 ;  /* 0x000000db70707221 */ /* 0x000fe20000010000 */
[----:B------:R-:W-:Y:S01]  /*1f8d0*/  ISETP.GT.U32.AND P2, PT, R2, 0x7, PT ;  /* 0x000000070200780c */ /* 0x000fe20003f44070 */
[----:B------:R-:W-:Y:S01]  /*1f8e0*/  IMAD.U32 R230, R180, 0x10000, RZ ;  /* 0x00010000b4e67824 */ /* 0x000fe200078e00ff */
[----:B------:R-:W-:Y:S01]  /*1f8f0*/  LOP3.LUT P3, RZ, R200, 0x20, RZ, 0xc0, !PT ;  /* 0x00000020c8ff7812 */ /* 0x000fe2000786c0ff */
[----:B------:R-:W-:Y:S01]  /*1f900*/  FADD.FTZ R113, R112, R217 ;  /* 0x000000d970717221 */ /* 0x000fe20000010000 */
[----:B------:R-:W-:Y:S01]  /*1f910*/  SHF.L.U32 R228, R184, 0x10, RZ ;  /* 0x00000010b8e47819 */ /* 0x000fe200000006ff */
[----:B------:R-:W-:Y:S01]  /*1f920*/  IMAD.U32 R231, R163, 0x10000, RZ ;  /* 0x00010000a3e77824 */ /* 0x000fe200078e00ff */
[----:B------:R-:W-:Y:S01]  /*1f930*/  SHF.L.U32 R232, R177, 0x10, RZ ;  /* 0x00000010b1e87819 */ /* 0x000fe200000006ff */
[----:B------:R-:W-:Y:S01]  /*1f940*/  FADD.FTZ R112, R113, R218 ;  /* 0x000000da71707221 */ /* 0x000fe20000010000 */
[----:B------:R-:W-:Y:S01]  /*1f950*/  SHF.L.U32 R234, R166, 0x10, RZ ;  /* 0x00000010a6ea7819 */ /* 0x000fe200000006ff */
[----:B------:R-:W-:Y:S01]  /*1f960*/  IMAD.U32 R235, R162, 0x10000, RZ ;  /* 0x00010000a2eb7824 */ /* 0x000fe200078e00ff */
[----:B------:R-:W-:Y:S01]  /*1f970*/  SHF.L.U32 R236, R51, 0x10, RZ ;  /* 0x0000001033ec7819 */ /* 0x000fe200000006ff */
[----:B------:R-:W-:Y:S01]  /*1f980*/  FADD.FTZ R112, R112, R203 ;  /* 0x000000cb70707221 */ /* 0x000fe20000010000 */
[----:B------:R-:W-:Y:S01]  /*1f990*/  IMAD.U32 R238, R46, 0x10000, RZ ;  /* 0x000100002eee7824 */ /* 0x000fe200078e00ff */
[----:B------:R-:W-:Y:S01]  /*1f9a0*/  SHF.L.U32 R242, R36, 0x10, RZ ;  /* 0x0000001024f27819 */ /* 0x000fe200000006ff */
[----:B------:R-:W-:-:S02]  /*1f9b0*/  IMAD.U32 R240, R47, 0x10000, RZ ;  /* 0x000100002ff07824 */ /* 0x000fc400078e00ff */
[----:B------:R-:W-:Y:S01]  /*1f9c0*/  FADD.FTZ R113, R112, R207 ;  /* 0x000000cf70717221 */ /* 0x000fe20000010000 */
[----:B------:R-:W-:-:S03]  /*1f9d0*/  IMAD.U32 R237, R143, 0x10000, RZ ;  /* 0x000100008fed7824 */ /* 0x000fc600078e00ff */
[----:B------:R-:W-:Y:S01]  /*1f9e0*/  FADD.FTZ R113, R113, R174 ;  /* 0x000000ae71717221 */ /* 0x000fe20000010000 */
[----:B0-----:R-:W-:-:S03]  /*1f9f0*/  ULEA UR4, UR5, UR4, 0x18 ;  /* 0x0000000405047291 */ /* 0x001fc6000f8ec0ff */
[----:B------:R-:W-:Y:S01]  /*1fa00*/  FADD.FTZ R112, R113, R204 ;  /* 0x000000cc71707221 */ /* 0x000fe20000010000 */
[----:B------:R-:W-:Y:S02]  /*1fa10*/  @UP1 UIADD3 UR4, UPT, UPT, UR4, 0x40, URZ ;  /* 0x0000004004041890 */ /* 0x000fe4000fffe0ff */
[----:B------:R-:W-:Y:S01]  /*1fa20*/  UPLOP3.LUT UP1, UPT, UPT, UPT, UP1, 0x40, 0x4 ;  /* 0x000000000004789c */ /* 0x000fe20003f2e810 */
[----:B------:R-:W-:-:S03]  /*1fa30*/  FADD.FTZ R112, R112, R117 ;  /* 0x0000007570707221 */ /* 0x000fc60000010000 */
[----:B------:R-:W-:Y:S01]  /*1fa40*/  @!P2 LEA R215, R2, UR4, 0x3 ;  /* 0x0000000402d7ac11 */ /* 0x000fe2000f8e18ff */
        /* <DEDUP_REMOVED lines=111> */
[----:B------:R-:W-:-:S02]  /*20140*/  HFMA2 R119, -RZ, RZ, 0, 0 ;  /* 0x00000000ff777431 */ /* 0x000fc400000001ff */
[----:B------:R-:W-:Y:S02]  /*20150*/  @!P2 IMAD.MOV.U32 R119, RZ, RZ, 0x400 ;  /* 0x00000400ff77a424 */ /* 0x000fe400078e00ff */
[----:B------:R0:W-:Y:S01]  /*20160*/  @!P1 STS.64 [R118+UR4], R112 ;  /* 0x0000007076009988 */ /* 0x0001e20008000a04 */
[----:B------:R-:W-:Y:S01]  /*20170*/  BAR.SYNC.DEFER_BLOCKING 0x0 ;  /* 0x0000000000007b1d */ /* 0x000fe20000010000 */
[----:B------:R-:W-:-:S05]  /*20180*/  ISETP.NE.AND P1, PT, R0, RZ, PT ;  /* 0x000000ff0000720c */ /* 0x000fca0003f25270 */
[----:B------:R-:W1:Y:S01]  /*20190*/  SHFL.DOWN PT, R216, R119, 0x4, 0x1f ;  /* 0x08801f0077d87f89 */ /* 0x000e6200000e0000 */
[----:B0-----:R-:W-:-:S03]  /*201a0*/  I2FP.F32.U32 R112, R119 ;  /* 0x0000007700707245 */ /* 0x001fc60000201000 */
[----:B------:R-:W-:Y:S01]  /*201b0*/  @!P2 LDS.64 R114, [R215] ;  /* 0x00000000d772a984 */ /* 0x000fe20000000a00 */
[----:B-1----:R-:W-:Y:S01]  /*201c0*/  IMAD.IADD R224, R216, 0x1, R119 ;  /* 0x00000001d8e07824 */ /* 0x002fe200078e0277 */
[----:B------:R-:W-:-:S04]  /*201d0*/  I2FP.F32.S32 R216, R216 ;  /* 0x000000d800d87245 */ /* 0x000fc80000201400 */
[----:B------:R-:W-:Y:S01]  /*201e0*/  I2FP.F32.S32 R225, R224 ;  /* 0x000000e000e17245 */ /* 0x000fe20000201400 */
[----:B------:R-:W0:Y:S03]  /*201f0*/  SHFL.DOWN PT, R227, R224, 0x2, 0x1f ;  /* 0x08401f00e0e37f89 */ /* 0x000e2600000e0000 */
[----:B------:R-:W1:Y:S01]  /*20200*/  MUFU.RCP R226, R225 ;  /* 0x000000e100e27308 */ /* 0x000e620000001000 */
[-C--:B0-----:R-:W-:Y:S01]  /*20210*/  IADD3 R224, PT, PT, R224, R227.reuse, RZ ;  /* 0x000000e3e0e07210 */ /* 0x081fe20007ffe0ff */
[----:B------:R-:W0:Y:S01]  /*20220*/  SHFL.DOWN PT, R221, R114, 0x4, 0x1f ;  /* 0x08801f0072dd7f89 */ /* 0x000e2200000e0000 */
[----:B------:R-:W-:Y:S02]  /*20230*/  I2FP.F32.S32 R227, R227 ;  /* 0x000000e300e37245 */ /* 0x000fe40000201400 */
        /* <DEDUP_REMOVED lines=8> */
[----:B--2---:R-:W-:Y:S01]  /*202c0*/  FADD.FTZ R115, R222, R115 ;  /* 0x00000073de737221 */ /* 0x004fe20000010000 */
[----:B------:R-:W-:Y:S02]  /*202d0*/  IMAD.U32 R222, R56, 0x10000, RZ ;  /* 0x0001000038de7824 */ /* 0x000fe400078e00ff */
[----:B-1----:R-:W-:Y:S01]  /*202e0*/  FMUL.FTZ R114, R226, R113 ;  /* 0x00000071e2727220 */ /* 0x002fe20000410000 */
[----:B------:R-:W-:Y:S01]  /*202f0*/  FMUL.FTZ R221, R221, R112 ;  /* 0x00000070dddd7220 */ /* 0x000fe20000410000 */
[----:B----4-:R-:W-:Y:S01]  /*20300*/  IMAD.IADD R224, R224, 0x1, R215 ;  /* 0x00000001e0e07824 */ /* 0x010fe200078e02d7 */
[----:B------:R-:W-:Y:S02]  /*20310*/  I2FP.F32.S32 R215, R215 ;  /* 0x000000d700d77245 */ /* 0x000fe40000201400 */
[----:B------:R-:W0:Y:S01]  /*20320*/  SHFL.DOWN PT, R113, R114, 0x2, 0x1f ;  /* 0x08401f0072717f89 */ /* 0x000e2200000e0000 */
[----:B------:R-:W-:Y:S01]  /*20330*/  FMUL.FTZ R221, R221, R216 ;  /* 0x000000d8dddd7220 */ /* 0x000fe20000410000 */
[----:B------:R-:W-:-:S03]  /*20340*/  I2FP.F32.S32 R224, R224 ;  /* 0x000000e000e07245 */ /* 0x000fc60000201400 */
[----:B------:R-:W-:Y:S01]  /*20350*/  FFMA.FTZ R115, R226, R221, R115 ;  /* 0x000000dde2737223 */ /* 0x000fe20000010073 */
[----:B------:R-:W-:Y:S02]  /*20360*/  SHF.L.U32 R226, R57, 0x10, RZ ;  /* 0x0000001039e27819 */ /* 0x000fe400000006ff */
        /* <DEDUP_REMOVED lines=9> */
[----:B------:R-:W-:Y:S02]  /*20400*/  IMAD.U32 R225, R188, 0x10000, RZ ;  /* 0x00010000bce17824 */ /* 0x000fe400078e00ff */
[----:B------:R-:W0:Y:S01]  /*20410*/  SHFL.DOWN PT, R216, R113, 0x1, 0x1f ;  /* 0x08201f0071d87f89 */ /* 0x000e2200000e0000 */
[----:B------:R-:W-:-:S04]  /*20420*/  FMUL.FTZ R114, R114, R227 ;  /* 0x000000e372727220 */ /* 0x000fc80000410000 */
[----:B------:R-:W-:-:S05]  /*20430*/  FFMA.FTZ R112, R119, R114, R112 ;  /* 0x0000007277707223 */ /* 0x000fca0000010070 */
[----:B------:R-:W2:Y:S01]  /*20440*/  SHFL.DOWN PT, R115, R112, 0x1, 0x1f ;  /* 0x08201f0070737f89 */ /* 0x000ea200000e0000 */
[----:B0-----:R-:W-:Y:S01]  /*20450*/  FADD.FTZ R114, R113, -R216 ;  /* 0x800000d871727221 */ /* 0x001fe20000010000 */
[----:B------:R-:W-:-:S03]  /*20460*/  FMUL.FTZ R221, R216, R215 ;  /* 0x000000d7d8dd7220 */ /* 0x000fc60000410000 */
[----:B------:R-:W-:Y:S01]  /*20470*/  FMUL.FTZ R119, R114, R114 ;  /* 0x0000007272777220 */ /* 0x000fe20000410000 */
[----:B------:R-:W-:-:S03]  /*20480*/  FFMA.FTZ R221, R118, R113, R221 ;  /* 0x0000007176dd7223 */ /* 0x000fc600000100dd */
[----:B------:R-:W-:Y:S01]  /*20490*/  FMUL.FTZ R119, R118, R119 ;  /* 0x0000007776777220 */ /* 0x000fe20000410000 */
[----:B-1----:R-:W-:Y:S01]  /*204a0*/  FMUL.FTZ R221, R224, R221 ;  /* 0x000000dde0dd7220 */ /* 0x002fe20000410000 */
[----:B--2---:R-:W-:Y:S01]  /*204b0*/  FADD.FTZ R115, R112, R115 ;  /* 0x0000007370737221 */ /* 0x004fe20000010000 */
[----:B------:R-:W0:Y:S01]  /*204c0*/  LDC R118, c[0x0][0x448] ;  /* 0x00011200ff767b82 */ /* 0x000e220000000800 */
[----:B------:R-:W-:Y:S02]  /*204d0*/  FMUL.FTZ R119, R119, R215 ;  /* 0x000000d777777220 */ /* 0x000fe40000410000 */
[----:B------:R1:W2:Y:S02]  /*204e0*/  SHFL.IDX PT, R227, R221, RZ, 0x1f ;  /* 0x00001fffdde37589 */ /* 0x0002a400000e0000 */
[----:B------:R-:W-:Y:S01]  /*204f0*/  FFMA.FTZ R115, R224, R119, R115 ;  /* 0x00000077e0737223 */ /* 0x000fe20000010073 */
[----:B------:R-:W-:Y:S02]  /*20500*/  IMAD.U32 R224, R40, 0x10000, RZ ;  /* 0x0001000028e07824 */ /* 0x000fe400078e00ff */
[----:B------:R-:W3:Y:S03]  /*20510*/  @!P1 LDC.64 R112, c[0x0][0x3c0] ;  /* 0x0000f000ff709b82 */ /* 0x000ee60000000a00 */
[----:B------:R-:W0:Y:S01]  /*20520*/  SHFL.IDX PT, R115, R115, RZ, 0x1f ;  /* 0x00001fff73737589 */ /* 0x000e2200000e0000 */
[----:B-1----:R-:W-:Y:S01]  /*20530*/  SHF.L.U32 R221, R189, 0x10, RZ ;  /* 0x00000010bddd7819 */ /* 0x002fe200000006ff */
[C---:B--2---:R-:W-:Y:S01]  /*20540*/  FMUL.FTZ R114, R227.reuse, R227 ;  /* 0x000000e3e3727220 */ /* 0x044fe20000410000 */
[----:B------:R-:W-:-:S04]  /*20550*/  FSEL R215, R227, RZ, !P3 ;  /* 0x000000ffe3d77208 */ /* 0x000fc80005800000 */
[----:B------:R-:W-:Y:S01]  /*20560*/  FSEL R119, R114, RZ, P3 ;  /* 0x000000ff72777208 */ /* 0x000fe20001800000 */
[----:B---3--:R-:W-:-:S04]  /*20570*/  @!P1 IMAD.WIDE R112, R201, 0x4, R112 ;  /* 0x00000004c9709825 */ /* 0x008fc800078e0270 */
[----:B------:R-:W-:Y:S01]  /*20580*/  FADD.FTZ R219, -R215, R219 ;  /* 0x000000dbd7db7221 */ /* 0x000fe20000010100 */
[----:B0-----:R-:W-:Y:S01]  /*20590*/  FFMA.FTZ R114, R115, UR11, R118 ;  /* 0x0000000b73727c23 */ /* 0x001fe20008010076 */
[C---:B------:R-:W-:Y:S01]  /*205a0*/  FADD.FTZ R115, -R215.reuse, R214 ;  /* 0x000000d6d7737221 */ /* 0x040fe20000010100 */
[----:B------:R-:W-:Y:S01]  /*205b0*/  SHF.L.U32 R118, R84, 0x10, RZ ;  /* 0x0000001054767819 */ /* 0x000fe200000006ff */
[----:B------:R0:W-:Y:S01]  /*205c0*/  @!P1 STG.E desc[UR8][R112.64], R227 ;  /* 0x000000e370009986 */ /* 0x0001e2000c101908 */
[----:B------:R-:W-:Y:S01]  /*205d0*/  FADD.FTZ R114, R114, R119 ;  /* 0x0000007772727221 */ /* 0x000fe20000010000 */
[----:B------:R-:W-:Y:S02]  /*205e0*/  IMAD.U32 R119, R100, 0x10000, RZ ;  /* 0x0001000064777824 */ /* 0x000fe400078e00ff */
[C---:B------:R-:W-:Y:S01]  /*205f0*/  FADD.FTZ R217, -R215.reuse, R217 ;  /* 0x000000d9d7d97221 */ /* 0x040fe20000010100 */
[C---:B------:R-:W-:Y:S01]  /*20600*/  FADD.FTZ R207, -R215.reuse, R207 ;  /* 0x000000cfd7cf7221 */ /* 0x040fe20000010100 */
[----:B------:R-:W1:Y:S01]  /*20610*/  MUFU.RSQ R216, R114 ;  /* 0x0000007200d87308 */ /* 0x000e620000001400 */
[C---:B------:R-:W-:Y:S01]  /*20620*/  FADD.FTZ R203, -R215.reuse, R203 ;  /* 0x000000cbd7cb7221 */ /* 0x040fe20000010100 */
[C---:B------:R-:W-:Y:S01]  /*20630*/  FADD.FTZ R117, -R215.reuse, R117 ;  /* 0x00000075d7757221 */ /* 0x040fe20000010100 */
[C---:B------:R-:W-:Y:S01]  /*20640*/  FADD.FTZ R223, -R215.reuse, R223 ;  /* 0x000000dfd7df7221 */ /* 0x040fe20000010100 */
[C---:B------:R-:W-:Y:S01]  /*20650*/  FADD.FTZ R205, -R215.reuse, R205 ;  /* 0x000000cdd7cd7221 */ /* 0x040fe20000010100 */
[C---:B------:R-:W-:Y:S01]  /*20660*/  FADD.FTZ R171, -R215.reuse, R171 ;  /* 0x000000abd7ab7221 */ /* 0x040fe20000010100 */
[C---:B------:R-:W-:Y:S01]  /*20670*/  FADD.FTZ R129, -R215.reuse, R129 ;  /* 0x00000081d7817221 */ /* 0x040fe20000010100 */
[----:B0-----:R-:W-:Y:S01]  /*20680*/  FADD.FTZ R113, -R215, R218 ;  /* 0x000000dad7717221 */ /* 0x001fe20000010100 */
[----:B------:R-:W-:-:S02]  /*20690*/  IMAD.U32 R112, R185, 0x10000, RZ ;  /* 0x00010000b9707824 */ /* 0x000fc400078e00ff */
[----:B------:R-:W-:Y:S01]  /*206a0*/  FADD.FTZ R123, -R215, R123 ;  /* 0x0000007bd77b7221 */ /* 0x000fe20000010100 */
[----:B------:R-:W-:Y:S02]  /*206b0*/  IMAD.U32 R227, R103, 0x10000, RZ ;  /* 0x0001000067e37824 */ /* 0x000fe400078e00ff */
[C---:B------:R-:W-:Y:S01]  /*206c0*/  FADD.FTZ R121, -R215.reuse, R121 ;  /* 0x00000079d7797221 */ /* 0x040fe20000010100 */
[C---:B------:R-:W-:Y:S01]  /*206d0*/  FADD.FTZ R175, -R215.reuse, R175 ;  /* 0x000000afd7af7221 */ /* 0x040fe20000010100 */
[C---:B------:R-:W-:Y:S01]  /*206e0*/  FADD.FTZ R173, -R215.reuse, R173 ;  /* 0x000000add7ad7221 */ /* 0x040fe20000010100 */
[C---:B------:R-:W-:Y:S01]  /*206f0*/  FADD.FTZ R211, -R215.reuse, R211 ;  /* 0x000000d3d7d37221 */ /* 0x040fe20000010100 */
[C---:B------:R-:W-:Y:S01]  /*20700*/  FADD.FTZ R131, -R215.reuse, R131 ;  /* 0x00000083d7837221 */ /* 0x040fe20000010100 */
[C---:B------:R-:W-:Y:S01]  /*20710*/  FADD.FTZ R127, -R215.reuse, R127 ;  /* 0x0000007fd77f7221 */ /* 0x040fe20000010100 */
[----:B------:R-:W-:Y:S01]  /*20720*/  FADD.FTZ R213, -R215, R213 ;  /* 0x000000d5d7d57221 */ /* 0x000fe20000010100 */
[C---:B-1----:R-:W-:Y:S01]  /*20730*/  FMUL.FTZ R115, R216.reuse, R115 ;  /* 0x00000073d8737220 */ /* 0x042fe20000410000 */
[C---:B------:R-:W-:Y:S01]  /*20740*/  FMUL.FTZ R114, R216.reuse, R219 ;  /* 0x000000dbd8727220 */ /* 0x040fe20000410000 */
[C---:B------:R-:W-:Y:S01]  /*20750*/  FMUL.FTZ R113, R216.reuse, R113 ;  /* 0x00000071d8717220 */ /* 0x040fe20000410000 */
[----:B------:R-:W-:Y:S01]  /*20760*/  FMUL.FTZ R207, R216, R207 ;  /* 0x000000cfd8cf7220 */ /* 0x000fe20000410000 */
[C---:B------:R-:W-:Y:S01]  /*20770*/  FFMA.FTZ R224, R115.reuse, R224, R118 ;  /* 0x000000e073e07223 */ /* 0x040fe20000010076 */
[----:B------:R-:W-:Y:S01]  /*20780*/  FFMA.FTZ R214, R115, R222, R119 ;  /* 0x000000de73d67223 */ /* 0x000fe20000010077 */
[----:B------:R-:W-:Y:S01]  /*20790*/  FFMA.FTZ R219, R114, R221, R225 ;  /* 0x000000dd72db7223 */ /* 0x000fe200000100e1 */
[----:B------:R-:W-:-:S02]  /*207a0*/  IMAD.U32 R118, R41, 0x10000, RZ ;  /* 0x0001000029767824 */ /* 0x000fc400078e00ff */
[----:B------:R-:W-:Y:S01]  /*207b0*/  FMUL.FTZ R221, R216, R217 ;  /* 0x000000d9d8dd7220 */ /* 0x000fe20000410000 */
[----:B------:R-:W-:Y:S01]  /*207c0*/  IMAD.U32 R222, R85, 0x10000, RZ ;  /* 0x0001000055de7824 */ /* 0x000fe200078e00ff */
[----:B------:R-:W-:Y:S01]  /*207d0*/  SHF.L.U32 R119, R186, 0x10, RZ ;  /* 0x00000010ba777819 */ /* 0x000fe200000006ff */
[----:B------:R-:W-:Y:S02]  /*207e0*/  IMAD.U32 R115, R187, 0x10000, RZ ;  /* 0x00010000bb737824 */ /* 0x000fe400078e00ff */
[----:B------:R-:W-:Y:S01]  /*207f0*/  FFMA.FTZ R229, R113, R112, R228 ;  /* 0x0000007071e57223 */ /* 0x000fe200000100e4 */
[----:B------:R-:W-:Y:S02]  /*20800*/  IMAD.U32 R225, R101, 0x10000, RZ ;  /* 0x0001000065e17824 */ /* 0x000fe400078e00ff */
[----:B------:R-:W-:Y:S01]  /*20810*/  FFMA.FTZ R218, R221, R118, R222 ;  /* 0x00000076ddda7223 */ /* 0x000fe200000100de */
[----:B------:R-:W-:Y:S02]  /*20820*/  IMAD.U32 R222, R183, 0x10000, RZ ;  /* 0x00010000b7de7824 */ /* 0x000fe400078e00ff */
[----:B------:R-:W-:Y:S01]  /*20830*/  FFMA.FTZ R217, R114, R115, R119 ;  /* 0x0000007372d97223 */ /* 0x000fe20000010077 */
[----:B------:R-:W-:-:S02]  /*20840*/  IMAD.U32 R112, R182, 0x10000, RZ ;  /* 0x00010000b6707824 */ /* 0x000fc400078e00ff */
[----:B------:R-:W-:Y:S01]  /*20850*/  FFMA.FTZ R221, R221, R226, R225 ;  /* 0x000000e2dddd7223 */ /* 0x000fe200000100e1 */
[----:B------:R-:W-:Y:S01]  /*20860*/  SHF.L.U32 R114, R42, 0x10, RZ ;  /* 0x000000102a727819 */ /* 0x000fe200000006ff */
[----:B------:R-:W-:Y:S01]  /*20870*/  IMAD.U32 R228, R181, 0x10000, RZ ;  /* 0x00010000b5e47824 */ /* 0x000fe200078e00ff */
[----:B------:R-:W-:Y:S01]  /*20880*/  SHF.L.U32 R225, R102, 0x10, RZ ;  /* 0x0000001066e17819 */ /* 0x000fe200000006ff */
[----:B------:R-:W-:Y:S02]  /*20890*/  IMAD.U32 R118, R86, 0x10000, RZ ;  /* 0x0001000056767824 */ /* 0x000fe400078e00ff */
[----:B------:R-:W-:Y:S01]  /*208a0*/  FMUL.FTZ R203, R216, R203 ;  /* 0x000000cbd8cb7220 */ /* 0x000fe20000410000 */
[----:B------:R-:W-:Y:S02]  /*208b0*/  IMAD.U32 R226, R58, 0x10000, RZ ;  /* 0x000100003ae27824 */ /* 0x000fe400078e00ff */
[----:B------:R-:W-:Y:S01]  /*208c0*/  FFMA.FTZ R222, R113, R222, R112 ;  /* 0x000000de71de7223 */ /* 0x000fe20000010070 */
[C---:B------:R-:W-:Y:S01]  /*208d0*/  FADD.FTZ R113, -R215.reuse, R174 ;  /* 0x000000aed7717221 */ /* 0x040fe20000010100 */
[----:B------:R-:W-:Y:S01]  /*208e0*/  FADD.FTZ R115, -R215, R204 ;  /* 0x000000ccd7737221 */ /* 0x000fe20000010100 */
[----:B------:R-:W-:Y:S01]  /*208f0*/  FFMA.FTZ R233, R207, R228, R230 ;  /* 0x000000e4cfe97223 */ /* 0x000fe200000100e6 */
[C---:B------:R-:W-:Y:S01]  /*20900*/  FFMA.FTZ R114, R203.reuse, R114, R118 ;  /* 0x00000072cb727223 */ /* 0x040fe20000010076 */
[----:B------:R-:W-:Y:S01]  /*20910*/  FFMA.FTZ R225, R203, R226, R225 ;  /* 0x000000e2cbe17223 */ /* 0x000fe200000100e1 */
[----:B------:R-:W-:Y:S01]  /*20920*/  SHF.L.U32 R228, R87, 0x10, RZ ;  /* 0x0000001057e47819 */ /* 0x000fe200000006ff */
[----:B------:R-:W-:Y:S01]  /*20930*/  IMAD.U32 R118, R43, 0x10000, RZ ;  /* 0x000100002b767824 */ /* 0x000fe200078e00ff */
[----:B------:R-:W-:Y:S01]  /*20940*/  SHF.L.U32 R226, R179, 0x10, RZ ;  /* 0x00000010b3e27819 */ /* 0x000fe200000006ff */
[----:B------:R-:W-:Y:S01]  /*20950*/  FMUL.FTZ R113, R216, R113 ;  /* 0x00000071d8717220 */ /* 0x000fe20000410000 */
[----:B------:R-:W-:-:S02]  /*20960*/  IMAD.U32 R174, R176, 0x10000, RZ ;  /* 0x00010000b0ae7824 */ /* 0x000fc400078e00ff */
[----:B------:R-:W-:Y:S01]  /*20970*/  FMUL.FTZ R119, R216, R115 ;  /* 0x00000073d8777220 */ /* 0x000fe20000410000 */
[----:B------:R-:W-:Y:S02]  /*20980*/  IMAD.U32 R112, R178, 0x10000, RZ ;  /* 0x00010000b2707824 */ /* 0x000fe400078e00ff */
[----:B------:R-:W-:Y:S01]  /*20990*/  FFMA.FTZ R115, R113, R118, R228 ;  /* 0x0000007671737223 */ /* 0x000fe200000100e4 */
[----:B------:R-:W-:Y:S02]  /*209a0*/  IMAD.U32 R230, R59, 0x10000, RZ ;  /* 0x000100003be67824 */ /* 0x000fe400078e00ff */
[----:B------:R-:W-:Y:S01]  /*209b0*/  FFMA.FTZ R232, R119, R232, R174 ;  /* 0x000000e877e87223 */ /* 0x000fe200000100ae */
[----:B------:R-:W-:Y:S01]  /*209c0*/  FFMA.FTZ R226, R207, R226, R112 ;  /* 0x000000e2cfe27223 */ /* 0x000fe20000010070 */
[----:B------:R-:W-:Y:S02]  /*209d0*/  IMAD.U32 R118, R44, 0x10000, RZ ;  /* 0x000100002c767824 */ /* 0x000fe400078e00ff */
[----:B------:R-:W-:Y:S01]  /*209e0*/  FFMA.FTZ R227, R113, R230, R227 ;  /* 0x000000e671e37223 */ /* 0x000fe200000100e3 */
[----:B------:R-:W-:Y:S01]  /*209f0*/  IMAD.U32 R174, R80, 0x10000, RZ ;  /* 0x0001000050ae7824 */ /* 0x000fe200078e00ff */
[----:B------:R-:W-:Y:S01]  /*20a00*/  SHF.L.U32 R204, R60, 0x10, RZ ;  /* 0x000000103ccc7819 */ /* 0x000fe200000006ff */
[----:B------:R-:W-:Y:S01]  /*20a10*/  FMUL.FTZ R117, R216, R117 ;  /* 0x00000075d8757220 */ /* 0x000fe20000410000 */
[----:B------:R-:W-:Y:S01]  /*20a20*/  SHF.L.U32 R112, R168, 0x10, RZ ;  /* 0x00000010a8707819 */ /* 0x000fe200000006ff */
[----:B------:R-:W-:-:S02]  /*20a30*/  IMAD.U32 R113, R96, 0x10000, RZ ;  /* 0x0001000060717824 */ /* 0x000fc400078e00ff */
[----:B------:R-:W-:Y:S01]  /*20a40*/  FMUL.FTZ R223, R216, R223 ;  /* 0x000000dfd8df7220 */ /* 0x000fe20000410000 */
[----:B------:R-:W-:Y:S02]  /*20a50*/  IMAD.U32 R228, R169, 0x10000, RZ ;  /* 0x00010000a9e47824 */ /* 0x000fe400078e00ff */
[----:B------:R-:W-:Y:S01]  /*20a60*/  FFMA.FTZ R203, R117, R118, R174 ;  /* 0x0000007675cb7223 */ /* 0x000fe200000100ae */
[----:B------:R-:W-:Y:S02]  /*20a70*/  IMAD.U32 R230, R167, 0x10000, RZ ;  /* 0x00010000a7e67824 */ /* 0x000fe400078e00ff */
[----:B------:R-:W-:Y:S01]  /*20a80*/  FFMA.FTZ R117, R117, R204, R113 ;  /* 0x000000cc75757223 */ /* 0x000fe20000010071 */
[----:B------:R-:W-:Y:S01]  /*20a90*/  FADD.FTZ R207, -R215, R220 ;  /* 0x000000dcd7cf7221 */ /* 0x000fe20000010100 */
[----:B------:R-:W-:Y:S01]  /*20aa0*/  FFMA.FTZ R228, R119, R228, R112 ;  /* 0x000000e477e47223 */ /* 0x000fe20000010070 */
[----:B------:R-:W-:Y:S01]  /*20ab0*/  FFMA.FTZ R204, R223, R230, R234 ;  /* 0x000000e6dfcc7223 */ /* 0x000fe200000100ea */
[----:B------:R-:W-:Y:S01]  /*20ac0*/  SHF.L.U32 R174, R45, 0x10, RZ ;  /* 0x000000102dae7819 */ /* 0x000fe200000006ff */
[----:B------:R-:W-:-:S02]  /*20ad0*/  IMAD.U32 R230, R81, 0x10000, RZ ;  /* 0x0001000051e67824 */ /* 0x000fc400078e00ff */
[C---:B------:R-:W-:Y:S01]  /*20ae0*/  FMUL.FTZ R119, R216.reuse, R205 ;  /* 0x000000cdd8777220 */ /* 0x040fe20000410000 */
[----:B------:R-:W-:Y:S01]  /*20af0*/  SHF.L.U32 R113, R97, 0x10, RZ ;  /* 0x0000001061717819 */ /* 0x000fe200000006ff */
[----:B------:R-:W-:Y:S02]  /*20b00*/  IMAD.U32 R234, R61, 0x10000, RZ ;  /* 0x000100003dea7824 */ /* 0x000fe400078e00ff */
[----:B------:R-:W-:Y:S01]  /*20b10*/  FMUL.FTZ R220, R216, R207 ;  /* 0x000000cfd8dc7220 */ /* 0x000fe20000410000 */
[----:B------:R-:W-:Y:S02]  /*20b20*/  IMAD.U32 R118, R165, 0x10000, RZ ;  /* 0x00010000a5767824 */ /* 0x000fe400078e00ff */
[C---:B------:R-:W-:Y:S01]  /*20b30*/  FFMA.FTZ R205, R119.reuse, R174, R230 ;  /* 0x000000ae77cd7223 */ /* 0x040fe200000100e6 */
[----:B------:R-:W-:Y:S01]  /*20b40*/  IMAD.U32 R112, R164, 0x10000, RZ ;  /* 0x00010000a4707824 */ /* 0x000fe200078e00ff */
[----:B------:R-:W-:Y:S01]  /*20b50*/  SHF.L.U32 R230, R82, 0x10, RZ ;  /* 0x0000001052e67819 */ /* 0x000fe200000006ff */
[----:B------:R-:W-:Y:S01]  /*20b60*/  FFMA.FTZ R119, R119, R234, R113 ;  /* 0x000000ea77777223 */ /* 0x000fe20000010071 */
[----:B------:R-:W-:Y:S01]  /*20b70*/  FFMA.FTZ R207, R220, R231, R235 ;  /* 0x000000e7dccf7223 */ /* 0x000fe200000100eb */
[----:B------:R-:W-:Y:S01]  /*20b80*/  FMUL.FTZ R171, R216, R171 ;  /* 0x000000abd8ab7220 */ /* 0x000fe20000410000 */
[----:B------:R-:W-:-:S02]  /*20b90*/  IMAD.U32 R234, R62, 0x10000, RZ ;  /* 0x000100003eea7824 */ /* 0x000fc400078e00ff */
[----:B------:R-:W-:Y:S01]  /*20ba0*/  FFMA.FTZ R118, R223, R118, R112 ;  /* 0x00000076df767223 */ /* 0x000fe20000010070 */
[----:B------:R-:W-:Y:S01]  /*20bb0*/  IMAD.U32 R235, R98, 0x10000, RZ ;  /* 0x0001000062eb7824 */ /* 0x000fe200078e00ff */
[----:B------:R-:W-:Y:S01]  /*20bc0*/  SHF.L.U32 R223, R161, 0x10, RZ ;  /* 0x00000010a1df7819 */ /* 0x000fe200000006ff */
[----:B------:R-:W-:Y:S02]  /*20bd0*/  IMAD.U32 R231, R160, 0x10000, RZ ;  /* 0x00010000a0e77824 */ /* 0x000fe400078e00ff */
[C---:B------:R-:W-:Y:S01]  /*20be0*/  FFMA.FTZ R238, R171.reuse, R238, R230 ;  /* 0x000000eeabee7223 */ /* 0x040fe200000100e6 */
[----:B------:R-:W-:Y:S01]  /*20bf0*/  FFMA.FTZ R230, R171, R234, R235 ;  /* 0x000000eaabe67223 */ /* 0x000fe200000100eb */
[----:B------:R-:W-:Y:S01]  /*20c00*/  FADD.FTZ R171, -R215, R170 ;  /* 0x000000aad7ab7221 */ /* 0x000fe20000010100 */
[----:B------:R-:W0:Y:S01]  /*20c10*/  @!P1 LDC.64 R112, c[0x0][0x3c8] ;  /* 0x0000f200ff709b82 */ /* 0x000e220000000a00 */
[----:B------:R-:W-:Y:S01]  /*20c20*/  FFMA.FTZ R174, R220, R223, R231 ;  /* 0x000000dfdcae7223 */ /* 0x000fe200000100e7 */
[----:B------:R-:W-:Y:S01]  /*20c30*/  SHF.L.U32 R170, R159, 0x10, RZ ;  /* 0x000000109faa7819 */ /* 0x000fe200000006ff */
[----:B------:R-:W-:Y:S01]  /*20c40*/  IMAD.U32 R220, R158, 0x10000, RZ ;  /* 0x000100009edc7824 */ /* 0x000fe200078e00ff */
[----:B------:R-:W-:Y:S01]  /*20c50*/  SHF.L.U32 R231, R156, 0x10, RZ ;  /* 0x000000109ce77819 */ /* 0x000fe200000006ff */
[----:B------:R-:W-:-:S02]  /*20c60*/  IMAD.U32 R234, R157, 0x10000, RZ ;  /* 0x000100009dea7824 */ /* 0x000fc400078e00ff */
[C---:B------:R-:W-:Y:S01]  /*20c70*/  FMUL.FTZ R171, R216.reuse, R171 ;  /* 0x000000abd8ab7220 */ /* 0x040fe20000410000 */
[----:B------:R-:W-:Y:S01]  /*20c80*/  FADD.FTZ R223, -R215, R130 ;  /* 0x00000082d7df7221 */ /* 0x000fe20000010100 */
[----:B------:R-:W-:Y:S02]  /*20c90*/  IMAD.U32 R130, R83, 0x10000, RZ ;  /* 0x0001000053827824 */ /* 0x000fe400078e00ff */
[----:B------:R-:W-:Y:S01]  /*20ca0*/  FADD.FTZ R235, -R215, R122 ;  /* 0x0000007ad7eb7221 */ /* 0x000fe20000010100 */
[C---:B------:R-:W-:Y:S01]  /*20cb0*/  FFMA.FTZ R239, R171.reuse, R170, R220 ;  /* 0x000000aaabef7223 */ /* 0x040fe200000100dc */
[----:B------:R-:W-:Y:S01]  /*20cc0*/  FFMA.FTZ R231, R171, R234, R231 ;  /* 0x000000eaabe77223 */ /* 0x000fe200000100e7 */
[----:B------:R-:W-:Y:S01]  /*20cd0*/  SHF.L.U32 R234, R63, 0x10, RZ ;  /* 0x000000103fea7819 */ /* 0x000fe200000006ff */
[----:B------:R-:W-:Y:S02]  /*20ce0*/  IMAD.U32 R171, R99, 0x10000, RZ ;  /* 0x0001000063ab7824 */ /* 0x000fe400078e00ff */
[----:B------:R-:W-:Y:S01]  /*20cf0*/  FMUL.FTZ R223, R216, R223 ;  /* 0x000000dfd8df7220 */ /* 0x000fe20000410000 */
[----:B------:R-:W-:-:S02]  /*20d00*/  IMAD.U32 R122, R155, 0x10000, RZ ;  /* 0x000100009b7a7824 */ /* 0x000fc400078e00ff */
[----:B------:R-:W-:Y:S01]  /*20d10*/  FMUL.FTZ R235, R216, R235 ;  /* 0x000000ebd8eb7220 */ /* 0x000fe20000410000 */
[----:B------:R-:W-:Y:S02]  /*20d20*/  IMAD.U32 R220, R153, 0x10000, RZ ;  /* 0x0001000099dc7824 */ /* 0x000fe400078e00ff */
[C---:B------:R-:W-:Y:S01]  /*20d30*/  FFMA.FTZ R234, R223.reuse, R234, R171 ;  /* 0x000000eadfea7223 */ /* 0x040fe200000100ab */
[----:B------:R-:W-:Y:S01]  /*20d40*/  FFMA.FTZ R240, R223, R240, R130 ;  /* 0x000000f0dff07223 */ /* 0x000fe20000010082 */
[----:B------:R-:W1:Y:S01]  /*20d50*/  LDC.64 R170, c[0x0][0x428] ;  /* 0x00010a00ffaa7b82 */ /* 0x000e620000000a00 */
[----:B------:R-:W-:Y:S01]  /*20d60*/  SHF.L.U32 R130, R154, 0x10, RZ ;  /* 0x000000109a827819 */ /* 0x000fe200000006ff */
[----:B------:R-:W-:Y:S02]  /*20d70*/  IMAD.U32 R223, R152, 0x10000, RZ ;  /* 0x0001000098df7824 */ /* 0x000fe400078e00ff */
[----:B------:R-:W-:Y:S01]  /*20d80*/  FMUL.FTZ R129, R216, R129 ;  /* 0x00000081d8817220 */ /* 0x000fe20000410000 */
[----:B0-----:R-:W-:Y:S01]  /*20d90*/  @!P1 IMAD.WIDE R112, R201, 0x4, R112 ;  /* 0x00000004c9709825 */ /* 0x001fe200078e0270 */
[----:B------:R-:W-:-:S03]  /*20da0*/  F2FP.BF16.F32.PACK_AB R115, R232, R115 ;  /* 0x00000073e873723e */ /* 0x000fc600000010ff */
[C---:B------:R-:W-:Y:S01]  /*20db0*/  FFMA.FTZ R241, R235.reuse, R122, R130 ;  /* 0x0000007aebf17223 */ /* 0x040fe20000010082 */
[----:B------:R-:W-:Y:S01]  /*20dc0*/  SHF.L.U32 R122, R48, 0x10, RZ ;  /* 0x00000010307a7819 */ /* 0x000fe200000006ff */
[----:B------:R-:W-:Y:S01]  /*20dd0*/  FFMA.FTZ R235, R235, R220, R223 ;  /* 0x000000dcebeb7223 */ /* 0x000fe200000100df */
[----:B------:R0:W-:Y:S01]  /*20de0*/  @!P1 STG.E desc[UR8][R112.64], R216 ;  /* 0x000000d870009986 */ /* 0x0001e2000c101908 */
[----:B------:R-:W-:Y:S01]  /*20df0*/  IMAD.U32 R130, R76, 0x10000, RZ ;  /* 0x000100004c827824 */ /* 0x000fe200078e00ff */
[----:B------:R-:W-:Y:S01]  /*20e00*/  F2FP.BF16.F32.PACK_AB R114, R233, R114 ;  /* 0x00000072e972723e */ /* 0x000fe200000010ff */
[----:B------:R-:W-:Y:S01]  /*20e10*/  IMAD.U32 R220, R64, 0x10000, RZ ;  /* 0x0001000040dc7824 */ /* 0x000fe200078e00ff */
[----:B------:R-:W-:Y:S01]  /*20e20*/  SHF.L.U32 R232, R147, 0x10, RZ ;  /* 0x0000001093e87819 */ /* 0x000fe200000006ff */
[----:B------:R-:W-:Y:S01]  /*20e30*/  FFMA.FTZ R122, R129, R122, R130 ;  /* 0x0000007a817a7223 */ /* 0x000fe20000010082 */
[----:B------:R-:W-:Y:S02]  /*20e40*/  IMAD.U32 R223, R146, 0x10000, RZ ;  /* 0x0001000092df7824 */ /* 0x000fe400078e00ff */
[----:B------:R-:W-:Y:S01]  /*20e50*/  FMUL.FTZ R121, R216, R121 ;  /* 0x00000079d8797220 */ /* 0x000fe20000410000 */
[----:B------:R-:W-:-:S02]  /*20e60*/  IMAD.U32 R233, R144, 0x10000, RZ ;  /* 0x0001000090e97824 */ /* 0x000fc400078e00ff */
[C---:B------:R-:W-:Y:S01]  /*20e70*/  FMUL.FTZ R173, R216.reuse, R173 ;  /* 0x000000add8ad7220 */ /* 0x040fe20000410000 */
[C---:B------:R-:W-:Y:S01]  /*20e80*/  FMUL.FTZ R211, R216.reuse, R211 ;  /* 0x000000d3d8d37220 */ /* 0x040fe20000410000 */
[----:B------:R-:W-:Y:S01]  /*20e90*/  FMUL.FTZ R131, R216, R131 ;  /* 0x00000083d8837220 */ /* 0x000fe20000410000 */
[----:B0-----:R-:W-:Y:S01]  /*20ea0*/  SHF.L.U32 R113, R92, 0x10, RZ ;  /* 0x000000105c717819 */ /* 0x001fe200000006ff */
[----:B------:R-:W-:Y:S01]  /*20eb0*/  FMUL.FTZ R127, R216, R127 ;  /* 0x0000007fd87f7220 */ /* 0x000fe20000410000 */
[----:B------:R-:W-:Y:S01]  /*20ec0*/  F2FP.BF16.F32.PACK_AB R112, R219, R224 ;  /* 0x000000e0db70723e */ /* 0x000fe200000010ff */
[----:B------:R-:W-:Y:S02]  /*20ed0*/  IMAD.U32 R224, R148, 0x10000, RZ ;  /* 0x0001000094e07824 */ /* 0x000fe400078e00ff */
[----:B------:R-:W-:Y:S01]  /*20ee0*/  FMUL.FTZ R213, R216, R213 ;  /* 0x000000d5d8d57220 */ /* 0x000fe20000410000 */
[----:B------:R-:W-:Y:S01]  /*20ef0*/  FFMA.FTZ R130, R129, R220, R113 ;  /* 0x000000dc81827223 */ /* 0x000fe20000010071 */
[----:B------:R-:W-:Y:S01]  /*20f00*/  F2FP.BF16.F32.PACK_AB R113, R229, R218 ;  /* 0x000000dae571723e */ /* 0x000fe200000010ff */
[----:B------:R-:W-:-:S02]  /*20f10*/  IMAD.U32 R220, R149, 0x10000, RZ ;  /* 0x0001000095dc7824 */ /* 0x000fc400078e00ff */
[----:B------:R-:W-:Y:S01]  /*20f20*/  FMUL.FTZ R129, R216, R123 ;  /* 0x0000007bd8817220 */ /* 0x000fe20000410000 */
[----:B-1----:R-:W-:Y:S01]  /*20f30*/  IMAD.WIDE.U32 R218, R120, 0x10, R170 ;  /* 0x0000001078da7825 */ /* 0x002fe200078e00aa */
[----:B------:R-:W-:-:S03]  /*20f40*/  SHF.L.U32 R229, R145, 0x10, RZ ;  /* 0x0000001091e57819 */ /* 0x000fc600000006ff */
[----:B------:R-:W-:Y:S01]  /*20f50*/  FADD.FTZ R125, -R215, R125 ;  /* 0x0000007dd77d7221 */ /* 0x000fe20000010100 */
[C---:B------:R-:W-:Y:S01]  /*20f60*/  FFMA.FTZ R123, R129.reuse, R220, R224 ;  /* 0x000000dc817b7223 */ /* 0x040fe200000100e0 */
[----:B------:R-:W-:Y:S01]  /*20f70*/  FFMA.FTZ R129, R129, R232, R223 ;  /* 0x000000e881817223 */ /* 0x000fe200000100df */
[----:B------:R0:W-:Y:S01]  /*20f80*/  STG.E.128 desc[UR8][R218.64], R112 ;  /* 0x00000070da007986 */ /* 0x0001e2000c101d08 */
[----:B------:R-:W-:Y:S01]  /*20f90*/  SHF.L.U32 R224, R77, 0x10, RZ ;  /* 0x000000104de07819 */ /* 0x000fe200000006ff */
[----:B------:R-:W-:Y:S02]  /*20fa0*/  IMAD.U32 R220, R49, 0x10000, RZ ;  /* 0x0001000031dc7824 */ /* 0x000fe400078e00ff */
[----:B------:R-:W-:Y:S01]  /*20fb0*/  FMUL.FTZ R125, R216, R125 ;  /* 0x0000007dd87d7220 */ /* 0x000fe20000410000 */
[----:B------:R-:W-:Y:S02]  /*20fc0*/  IMAD.U32 R232, R65, 0x10000, RZ ;  /* 0x0001000041e87824 */ /* 0x000fe400078e00ff */
[----:B------:R-:W-:Y:S01]  /*20fd0*/  IMAD.U32 R223, R93, 0x10000, RZ ;  /* 0x000100005ddf7824 */ /* 0x000fe200078e00ff */
[----:B0-----:R-:W-:Y:S01]  /*20fe0*/  SHF.L.U32 R114, R142, 0x10, RZ ;  /* 0x000000108e727819 */ /* 0x001fe200000006ff */
[----:B------:R-:W-:Y:S01]  /*20ff0*/  FMUL.FTZ R112, R216, R175 ;  /* 0x000000afd8707220 */ /* 0x000fe20000410000 */
[C---:B------:R-:W-:Y:S01]  /*21000*/  FFMA.FTZ R175, R121.reuse, R220, R224 ;  /* 0x000000dc79af7223 */ /* 0x040fe200000100e0 */
[----:B------:R-:W-:Y:S01]  /*21010*/  FFMA.FTZ R218, R121, R232, R223 ;  /* 0x000000e879da7223 */ /* 0x000fe200000100df */
[----:B------:R-:W-:-:S02]  /*21020*/  IMAD.U32 R219, R94, 0x10000, RZ ;  /* 0x000100005edb7824 */ /* 0x000fc400078e00ff */
[----:B------:R-:W-:Y:S01]  /*21030*/  FFMA.FTZ R121, R112, R237, R114 ;  /* 0x000000ed70797223 */ /* 0x000fe20000010072 */
[----:B------:R-:W-:Y:S01]  /*21040*/  SHF.L.U32 R114, R66, 0x10, RZ ;  /* 0x0000001042727819 */ /* 0x000fe200000006ff */
[----:B------:R-:W-:Y:S01]  /*21050*/  FFMA.FTZ R229, R112, R229, R233 ;  /* 0x000000e570e57223 */ /* 0x000fe200000100e9 */
[----:B------:R-:W-:Y:S01]  /*21060*/  SHF.L.U32 R224, R140, 0x10, RZ ;  /* 0x000000108ce07819 */ /* 0x000fe200000006ff */
[----:B------:R-:W-:Y:S02]  /*21070*/  IMAD.U32 R232, R50, 0x10000, RZ ;  /* 0x0001000032e87824 */ /* 0x000fe400078e00ff */
[----:B------:R-:W-:Y:S01]  /*21080*/  FADD.FTZ R113, -R215, R128 ;  /* 0x00000080d7717221 */ /* 0x000fe20000010100 */
[----:B------:R-:W-:Y:S02]  /*21090*/  IMAD.U32 R112, R78, 0x10000, RZ ;  /* 0x000100004e707824 */ /* 0x000fe400078e00ff */
[----:B------:R-:W-:Y:S01]  /*210a0*/  FFMA.FTZ R219, R173, R114, R219 ;  /* 0x00000072addb7223 */ /* 0x000fe200000100db */
[----:B------:R-:W-:-:S02]  /*210b0*/  IMAD.U32 R220, R141, 0x10000, RZ ;  /* 0x000100008ddc7824 */ /* 0x000fc400078e00ff */
[----:B------:R-:W-:Y:S01]  /*210c0*/  FMUL.FTZ R113, R216, R113 ;  /* 0x00000071d8717220 */ /* 0x000fe20000410000 */
[----:B------:R-:W-:Y:S01]  /*210d0*/  FFMA.FTZ R232, R173, R232, R112 ;  /* 0x000000e8ade87223 */ /* 0x000fe20000010070 */
[----:B------:R-:W-:Y:S02]  /*210e0*/  IMAD.U32 R114, R79, 0x10000, RZ ;  /* 0x000100004f727824 */ /* 0x000fe400078e00ff */
[----:B------:R-:W-:Y:S01]  /*210f0*/  FFMA.FTZ R233, R211, R220, R224 ;  /* 0x000000dcd3e97223 */ /* 0x000fe200000100e0 */
[----:B------:R-:W-:Y:S01]  /*21100*/  IMAD.U32 R220, R139, 0x10000, RZ ;  /* 0x000100008bdc7824 */ /* 0x000fe200078e00ff */
[----:B------:R-:W-:Y:S01]  /*21110*/  F2FP.BF16.F32.PACK_AB R121, R121, R218 ;  /* 0x000000da7979723e */ /* 0x000fe200000010ff */
[----:B------:R-:W-:Y:S02]  /*21120*/  IMAD.U32 R112, R138, 0x10000, RZ ;  /* 0x000100008a707824 */ /* 0x000fe400078e00ff */
[----:B------:R-:W-:Y:S01]  /*21130*/  FFMA.FTZ R236, R113, R236, R114 ;  /* 0x000000ec71ec7223 */ /* 0x000fe20000010072 */
[----:B------:R-:W-:Y:S01]  /*21140*/  SHF.L.U32 R114, R95, 0x10, RZ ;  /* 0x000000105f727819 */ /* 0x000fe200000006ff */
[----:B------:R-:W-:-:S02]  /*21150*/  IMAD.U32 R128, R137, 0x10000, RZ ;  /* 0x0001000089807824 */ /* 0x000fc400078e00ff */
[----:B------:R-:W-:Y:S01]  /*21160*/  FFMA.FTZ R220, R211, R220, R112 ;  /* 0x000000dcd3dc7223 */ /* 0x000fe20000010070 */
[----:B------:R-:W-:Y:S01]  /*21170*/  IMAD.U32 R224, R136, 0x10000, RZ ;  /* 0x0001000088e07824 */ /* 0x000fe200078e00ff */
[----:B------:R-:W-:Y:S01]  /*21180*/  SHF.L.U32 R211, R133, 0x10, RZ ;  /* 0x0000001085d37819 */ /* 0x000fe200000006ff */
[----:B------:R-:W-:Y:S02]  /*21190*/  IMAD.U32 R112, R67, 0x10000, RZ ;  /* 0x0001000043707824 */ /* 0x000fe400078e00ff */
[----:B------:R-:W-:Y:S01]  /*211a0*/  FFMA.FTZ R237, R131, R128, R224 ;  /* 0x0000008083ed7223 */ /* 0x000fe200000100e0 */
[----:B------:R-:W-:Y:S01]  /*211b0*/  SHF.L.U32 R224, R135, 0x10, RZ ;  /* 0x0000001087e07819 */ /* 0x000fe200000006ff */
[----:B------:R-:W-:Y:S01]  /*211c0*/  FFMA.FTZ R223, R113, R112, R114 ;  /* 0x0000007071df7223 */ /* 0x000fe20000010072 */
[----:B------:R-:W-:Y:S02]  /*211d0*/  IMAD.U32 R112, R134, 0x10000, RZ ;  /* 0x0001000086707824 */ /* 0x000fe400078e00ff */
[----:B------:R-:W-:Y:S01]  /*211e0*/  FADD.FTZ R113, -R215, R172 ;  /* 0x000000acd7717221 */ /* 0x000fe20000010100 */
[----:B------:R-:W-:Y:S01]  /*211f0*/  SHF.L.U32 R114, R72, 0x10, RZ ;  /* 0x0000001048727819 */ /* 0x000fe200000006ff */
[----:B------:R-:W0:Y:S01]  /*21200*/  LDC.64 R172, c[0x0][0x430] ;  /* 0x00010c00ffac7b82 */ /* 0x000e220000000a00 */
[----:B------:R-:W-:Y:S01]  /*21210*/  FFMA.FTZ R224, R131, R224, R112 ;  /* 0x000000e083e07223 */ /* 0x000fe20000010070 */
[----:B------:R-:W-:-:S02]  /*21220*/  IMAD.U32 R112, R52, 0x10000, RZ ;  /* 0x0001000034707824 */ /* 0x000fc400078e00ff */
[----:B------:R-:W-:Y:S01]  /*21230*/  FMUL.FTZ R113, R216, R113 ;  /* 0x00000071d8717220 */ /* 0x000fe20000410000 */
[----:B------:R-:W-:Y:S02]  /*21240*/  IMAD.U32 R128, R68, 0x10000, RZ ;  /* 0x0001000044807824 */ /* 0x000fe400078e00ff */
[----:B------:R-:W-:Y:S02]  /*21250*/  IMAD.U32 R115, R88, 0x10000, RZ ;  /* 0x0001000058737824 */ /* 0x000fe400078e00ff */
[C---:B------:R-:W-:Y:S01]  /*21260*/  FFMA.FTZ R131, R113.reuse, R112, R114 ;  /* 0x0000007071837223 */ /* 0x040fe20000010072 */
[----:B------:R-:W-:Y:S01]  /*21270*/  F2FP.BF16.F32.PACK_AB R114, R226, R225 ;  /* 0x000000e1e272723e */ /* 0x000fe200000010ff */
[----:B------:R-:W-:Y:S02]  /*21280*/  IMAD.U32 R225, R132, 0x10000, RZ ;  /* 0x0001000084e17824 */ /* 0x000fe400078e00ff */
[----:B------:R-:W-:Y:S01]  /*21290*/  FFMA.FTZ R128, R113, R128, R115 ;  /* 0x0000008071807223 */ /* 0x000fe20000010073 */
[----:B------:R-:W-:Y:S01]  /*212a0*/  FADD.FTZ R113, -R215, R210 ;  /* 0x000000d2d7717221 */ /* 0x000fe20000010100 */
[----:B------:R-:W-:Y:S01]  /*212b0*/  F2FP.BF16.F32.PACK_AB R112, R217, R214 ;  /* 0x000000d6d970723e */ /* 0x000fe200000010ff */
[----:B------:R-:W-:Y:S01]  /*212c0*/  IMAD.U32 R217, R39, 0x10000, RZ ;  /* 0x0001000027d97824 */ /* 0x000fe200078e00ff */
[----:B------:R-:W-:Y:S01]  /*212d0*/  F2FP.BF16.F32.PACK_AB R115, R228, R227 ;  /* 0x000000e3e473723e */ /* 0x000fe200000010ff */
[----:B------:R-:W-:Y:S01]  /*212e0*/  FMUL.FTZ R210, R216, R113 ;  /* 0x00000071d8d27220 */ /* 0x000fe20000410000 */
[----:B------:R-:W-:Y:S01]  /*212f0*/  F2FP.BF16.F32.PACK_AB R113, R222, R221 ;  /* 0x000000ddde71723e */ /* 0x000fe200000010ff */
[----:B------:R-:W-:Y:S01]  /*21300*/  IMAD.U32 R214, R73, 0x10000, RZ ;  /* 0x0001000049d67824 */ /* 0x000fe200078e00ff */
[----:B------:R-:W-:Y:S01]  /*21310*/  SHF.L.U32 R221, R38, 0x10, RZ ;  /* 0x0000001026dd7819 */ /* 0x000fe200000006ff */
[----:B------:R-:W-:Y:S01]  /*21320*/  FFMA.FTZ R211, R210, R211, R225 ;  /* 0x000000d3d2d37223 */ /* 0x000fe200000100e1 */
[----:B------:R-:W-:Y:S01]  /*21330*/  SHF.L.U32 R222, R69, 0x10, RZ ;  /* 0x0000001045de7819 */ /* 0x000fe200000006ff */
[----:B------:R-:W-:-:S02]  /*21340*/  IMAD.U32 R225, R89, 0x10000, RZ ;  /* 0x0001000059e17824 */ /* 0x000fc400078e00ff */
[----:B------:R-:W-:Y:S01]  /*21350*/  FFMA.FTZ R210, R210, R217, R221 ;  /* 0x000000d9d2d27223 */ /* 0x000fe200000100dd */
[----:B------:R-:W-:Y:S01]  /*21360*/  FADD.FTZ R217, -R215, R212 ;  /* 0x000000d4d7d97221 */ /* 0x000fe20000010100 */
[----:B0-----:R-:W-:-:S04]  /*21370*/  IMAD.WIDE.U32 R226, R120, 0x10, R172 ;  /* 0x0000001078e27825 */ /* 0x001fc800078e00ac */
[----:B------:R-:W-:Y:S01]  /*21380*/  FMUL.FTZ R217, R216, R217 ;  /* 0x000000d9d8d97220 */ /* 0x000fe20000410000 */
[----:B------:R-:W-:Y:S01]  /*21390*/  IMAD.U32 R120, R53, 0x10000, RZ ;  /* 0x0001000035787824 */ /* 0x000fe200078e00ff */
[----:B------:R0:W-:Y:S01]  /*213a0*/  STG.E.128 desc[UR8][R226.64], R112 ;  /* 0x00000070e2007986 */ /* 0x0001e2000c101d08 */
[----:B------:R-:W-:Y:S02]  /*213b0*/  IMAD.U32 R228, R37, 0x10000, RZ ;  /* 0x0001000025e47824 */ /* 0x000fe400078e00ff */
[C---:B------:R-:W-:Y:S01]  /*213c0*/  FFMA.FTZ R212, R217.reuse, R222, R225 ;  /* 0x000000ded9d47223 */ /* 0x040fe200000100e1 */
[----:B------:R-:W-:Y:S01]  /*213d0*/  FFMA.FTZ R221, R217, R120, R214 ;  /* 0x00000078d9dd7223 */ /* 0x000fe200000100d6 */
[----:B------:R-:W-:Y:S01]  /*213e0*/  SHF.L.U32 R120, R54, 0x10, RZ ;  /* 0x0000001036787819 */ /* 0x000fe200000006ff */
[----:B------:R-:W-:Y:S02]  /*213f0*/  IMAD.U32 R214, R74, 0x10000, RZ ;  /* 0x000100004ad67824 */ /* 0x000fe400078e00ff */
[----:B------:R-:W-:Y:S01]  /*21400*/  FFMA.FTZ R222, R213, R228, R242 ;  /* 0x000000e4d5de7223 */ /* 0x000fe200000100f2 */
[----:B------:R-:W-:Y:S01]  /*21410*/  SHF.L.U32 R228, R29, 0x10, RZ ;  /* 0x000000101de47819 */ /* 0x000fe200000006ff */
[----:B------:R-:W-:Y:S01]  /*21420*/  FFMA.FTZ R225, R127, R120, R214 ;  /* 0x000000787fe17223 */ /* 0x000fe200000100d6 */
[----:B------:R-:W-:Y:S01]  /*21430*/  SHF.L.U32 R217, R26, 0x10, RZ ;  /* 0x000000101ad97819 */ /* 0x000fe200000006ff */
[----:B------:R-:W-:Y:S01]  /*21440*/  IMAD.U32 R120, R71, 0x10000, RZ ;  /* 0x0001000047787824 */ /* 0x000fe200078e00ff */
[----:B------:R-:W-:-:S02]  /*21450*/  F2FP.BF16.F32.PACK_AB R128, R210, R128 ;  /* 0x00000080d280723e */ /* 0x000fc400000010ff */
[----:B0-----:R-:W-:Y:S01]  /*21460*/  SHF.L.U32 R113, R90, 0x10, RZ ;  /* 0x000000105a717819 */ /* 0x001fe200000006ff */
[----:B------:R-:W-:Y:S02]  /*21470*/  IMAD.U32 R226, R70, 0x10000, RZ ;  /* 0x0001000046e27824 */ /* 0x000fe400078e00ff */
[----:B------:R-:W-:Y:S02]  /*21480*/  IMAD.U32 R112, R35, 0x10000, RZ ;  /* 0x0001000023707824 */ /* 0x000fe400078e00ff */
[----:B------:R-:W-:Y:S02]  /*21490*/  IMAD.U32 R114, R34, 0x10000, RZ ;  /* 0x0001000022727824 */ /* 0x000fe400078e00ff */
[----:B------:R-:W-:Y:S01]  /*214a0*/  FFMA.FTZ R214, R127, R226, R113 ;  /* 0x000000e27fd67223 */ /* 0x000fe20000010071 */
[----:B------:R-:W-:Y:S01]  /*214b0*/  FADD.FTZ R113, -R215, R124 ;  /* 0x0000007cd7717221 */ /* 0x000fe20000010100 */
[----:B------:R-:W-:Y:S02]  /*214c0*/  IMAD.U32 R115, R30, 0x10000, RZ ;  /* 0x000100001e737824 */ /* 0x000fe400078e00ff */
[----:B------:R-:W-:Y:S01]  /*214d0*/  FFMA.FTZ R213, R213, R112, R114 ;  /* 0x00000070d5d57223 */ /* 0x000fe20000010072 */
[----:B------:R-:W-:Y:S01]  /*214e0*/  SHF.L.U32 R114, R31, 0x10, RZ ;  /* 0x000000101f727819 */ /* 0x000fe200000006ff */
[----:B------:R-:W-:Y:S01]  /*214f0*/  FMUL.FTZ R113, R216, R113 ;  /* 0x00000071d8717220 */ /* 0x000fe20000410000 */
[----:B------:R-:W-:-:S02]  /*21500*/  IMAD.U32 R226, R33, 0x10000, RZ ;  /* 0x0001000021e27824 */ /* 0x000fc400078e00ff */
[----:B------:R-:W-:Y:S01]  /*21510*/  FADD.FTZ R127, -R215, R126 ;  /* 0x0000007ed77f7221 */ /* 0x000fe20000010100 */
[----:B------:R-:W-:Y:S02]  /*21520*/  IMAD.U32 R112, R32, 0x10000, RZ ;  /* 0x0001000020707824 */ /* 0x000fe400078e00ff */
[----:B------:R-:W-:Y:S01]  /*21530*/  FFMA.FTZ R215, R113, R114, R115 ;  /* 0x0000007271d77223 */ /* 0x000fe20000010073 */
[----:B------:R-:W-:Y:S01]  /*21540*/  SHF.L.U32 R114, R75, 0x10, RZ ;  /* 0x000000104b727819 */ /* 0x000fe200000006ff */
[----:B------:R-:W-:Y:S01]  /*21550*/  FMUL.FTZ R127, R216, R127 ;  /* 0x0000007fd87f7220 */ /* 0x000fe20000410000 */
[----:B------:R-:W-:Y:S01]  /*21560*/  FFMA.FTZ R226, R113, R226, R112 ;  /* 0x000000e271e27223 */ /* 0x000fe20000010070 */
[----:B------:R-:W-:Y:S01]  /*21570*/  IMAD.U32 R112, R55, 0x10000, RZ ;  /* 0x0001000037707824 */ /* 0x000fe200078e00ff */
[----:B------:R-:W-:Y:S01]  /*21580*/  F2FP.BF16.F32.PACK_AB R126, R239, R238 ;  /* 0x000000eeef7e723e */ /* 0x000fe200000010ff */
[----:B------:R-:W-:Y:S01]  /*21590*/  IMAD.U32 R113, R91, 0x10000, RZ ;  /* 0x000100005b717824 */ /* 0x000fe200078e00ff */
[----:B------:R-:W-:Y:S01]  /*215a0*/  F2FP.BF16.F32.PACK_AB R124, R204, R203 ;  /* 0x000000cbcc7c723e */ /* 0x000fe200000010ff */
[----:B------:R-:W-:Y:S01]  /*215b0*/  FFMA.FTZ R227, R125, R112, R114 ;  /* 0x000000707de37223 */ /* 0x000fe20000010072 */
[----:B------:R-:W-:-:S02]  /*215c0*/  IMAD.U32 R112, R28, 0x10000, RZ ;  /* 0x000100001c707824 */ /* 0x000fc400078e00ff */
[----:B------:R-:W-:Y:S01]  /*215d0*/  FFMA.FTZ R216, R125, R120, R113 ;  /* 0x000000787dd87223 */ /* 0x000fe20000010071 */
[----:B------:R-:W-:Y:S01]  /*215e0*/  IMAD.U32 R114, R27, 0x10000, RZ ;  /* 0x000100001b727824 */ /* 0x000fe200078e00ff */
[----:B------:R-:W-:Y:S01]  /*215f0*/  F2FP.BF16.F32.PACK_AB R125, R207, R205 ;  /* 0x000000cdcf7d723e */ /* 0x000fe200000010ff */
[----:B------:R-:W-:Y:S01]  /*21600*/  FFMA.FTZ R228, R127, R228, R112 ;  /* 0x000000e47fe47223 */ /* 0x000fe20000010070 */
[----:B------:R-:W-:-:S04]  /*21610*/  IMAD.WIDE.U32 R112, R206, 0x10, R170 ;  /* 0x00000010ce707825 */ /* 0x000fc800078e00aa */
[----:B------:R-:W-:Y:S01]  /*21620*/  FFMA.FTZ R217, R127, R114, R217 ;  /* 0x000000727fd97223 */ /* 0x000fe200000100d9 */
[----:B------:R-:W-:Y:S01]  /*21630*/  F2FP.BF16.F32.PACK_AB R127, R241, R240 ;  /* 0x000000f0f17f723e */ /* 0x000fe200000010ff */
[----:B------:R-:W-:Y:S01]  /*21640*/  IMAD.WIDE.U32 R204, R202, 0x10, R170 ;  /* 0x00000010cacc7825 */ /* 0x000fe200078e00aa */
[----:B------:R-:W-:-:S03]  /*21650*/  F2FP.BF16.F32.PACK_AB R115, R235, R234 ;  /* 0x000000eaeb73723e */ /* 0x000fc600000010ff */
[----:B------:R0:W-:Y:S01]  /*21660*/  STG.E.128 desc[UR8][R112.64], R124 ;  /* 0x0000007c70007986 */ /* 0x0001e2000c101d08 */
[--C-:B------:R-:W-:Y:S01]  /*21670*/  IMAD.WIDE.U32 R206, R206, 0x10, R172.reuse ;  /* 0x00000010cece7825 */ /* 0x100fe200078e00ac */
[----:B------:R-:W-:Y:S02]  /*21680*/  F2FP.BF16.F32.PACK_AB R114, R231, R230 ;  /* 0x000000e6e772723e */ /* 0x000fe400000010ff */
[----:B------:R-:W-:Y:S01]  /*21690*/  F2FP.BF16.F32.PACK_AB R120, R129, R130 ;  /* 0x000000828178723e */ /* 0x000fe200000010ff */
[----:B------:R-:W-:Y:S01]  /*216a0*/  IMAD.WIDE.U32 R202, R202, 0x10, R172 ;  /* 0x00000010caca7825 */ /* 0x000fe200078e00ac */
[----:B------:R-:W-:Y:S02]  /*216b0*/  F2FP.BF16.F32.PACK_AB R130, R215, R214 ;  /* 0x000000d6d782723e */ /* 0x000fe400000010ff */
[----:B------:R-:W-:Y:S01]  /*216c0*/  F2FP.BF16.F32.PACK_AB R129, R213, R212 ;  /* 0x000000d4d581723e */ /* 0x000fe200000010ff */
[----:B------:R-:W-:-:S04]  /*216d0*/  IMAD.WIDE.U32 R170, R116, 0x10, R170 ;  /* 0x0000001074aa7825 */ /* 0x000fc800078e00aa */
[----:B------:R-:W-:Y:S01]  /*216e0*/  IMAD.WIDE.U32 R172, R116, 0x10, R172 ;  /* 0x0000001074ac7825 */ /* 0x000fe200078e00ac */
[----:B------:R-:W-:Y:S02]  /*216f0*/  F2FP.BF16.F32.PACK_AB R116, R123, R122 ;  /* 0x0000007a7b74723e */ /* 0x000fe400000010ff */
[----:B------:R-:W-:Y:S02]  /*21700*/  F2FP.BF16.F32.PACK_AB R123, R224, R223 ;  /* 0x000000dfe07b723e */ /* 0x000fe400000010ff */
[----:B0-----:R-:W-:Y:S02]  /*21710*/  F2FP.BF16.F32.PACK_AB R112, R118, R117 ;  /* 0x000000757670723e */ /* 0x001fe400000010ff */
[----:B------:R-:W-:Y:S02]  /*21720*/  F2FP.BF16.F32.PACK_AB R113, R174, R119 ;  /* 0x00000077ae71723e */ /* 0x000fe400000010ff */
[----:B------:R-:W-:Y:S02]  /*21730*/  F2FP.BF16.F32.PACK_AB R117, R229, R175 ;  /* 0x000000afe575723e */ /* 0x000fe400000010ff */
[----:B------:R-:W0:Y:S01]  /*21740*/  LDC.64 R174, c[0x0][0x380] ;  /* 0x0000e000ffae7b82 */ /* 0x000e220000000a00 */
[----:B------:R-:W-:Y:S01]  /*21750*/  F2FP.BF16.F32.PACK_AB R119, R237, R236 ;  /* 0x000000eced77723e */ /* 0x000fe200000010ff */
[----:B------:R1:W-:Y:S01]  /*21760*/  STG.E.128 desc[UR8][R206.64], R112 ;  /* 0x00000070ce007986 */ /* 0x0003e2000c101d08 */
[----:B------:R-:W-:-:S02]  /*21770*/  F2FP.BF16.F32.PACK_AB R118, R233, R232 ;  /* 0x000000e8e976723e */ /* 0x000fc400000010ff */
[----:B------:R-:W-:Y:S02]  /*21780*/  F2FP.BF16.F32.PACK_AB R122, R220, R219 ;  /* 0x000000dbdc7a723e */ /* 0x000fe400000010ff */
[----:B------:R-:W-:Y:S01]  /*21790*/  F2FP.BF16.F32.PACK_AB R127, R228, R227 ;  /* 0x000000e3e47f723e */ /* 0x000fe200000010ff */
[----:B------:R1:W-:Y:S01]  /*217a0*/  STG.E.128 desc[UR8][R204.64], R116 ;  /* 0x00000074cc007986 */ /* 0x0003e2000c101d08 */
[----:B------:R-:W-:Y:S02]  /*217b0*/  F2FP.BF16.F32.PACK_AB R126, R226, R225 ;  /* 0x000000e1e27e723e */ /* 0x000fe400000010ff */
[----:B------:R-:W-:Y:S01]  /*217c0*/  F2FP.BF16.F32.PACK_AB R125, R222, R221 ;  /* 0x000000ddde7d723e */ /* 0x000fe200000010ff */
[----:B------:R1:W-:Y:S01]  /*217d0*/  STG.E.128 desc[UR8][R202.64], R120 ;  /* 0x00000078ca007986 */ /* 0x0003e2000c101d08 */
[----:B------:R-:W-:Y:S02]  /*217e0*/  F2FP.BF16.F32.PACK_AB R124, R211, R131 ;  /* 0x00000083d37c723e */ /* 0x000fe400000010ff */
[----:B------:R-:W-:-:S03]  /*217f0*/  F2FP.BF16.F32.PACK_AB R131, R217, R216 ;  /* 0x000000d8d983723e */ /* 0x000fc600000010ff */
[----:B------:R1:W-:Y:S04]  /*21800*/  STG.E.128 desc[UR8][R170.64], R124 ;  /* 0x0000007caa007986 */ /* 0x0003e8000c101d08 */
[----:B------:R1:W-:Y:S01]  /*21810*/  STG.E.128 desc[UR8][R172.64], R128 ;  /* 0x00000080ac007986 */ /* 0x0003e2000c101d08 */
[----:B0-----:R-:W-:-:S05]  /*21820*/  IMAD.IADD R201, R201, 0x1, R174 ;  /* 0x00000001c9c97824 */ /* 0x001fca00078e02ae */
[----:B------:R-:W-:-:S13]  /*21830*/  ISETP.GE.AND P1, PT, R201, R175, PT ;  /* 0x000000afc900720c */ /* 0x000fda0003f26270 */
[----:B-1----:R-:W-:Y:S05]  /*21840*/  @!P1 BRA `(.L_x_950) ;  /* 0xfffffdf800ac9947 */ /* 0x002fea000383ffff */
[----:B------:R-:W-:Y:S05]  /*21850*/  EXIT ;  /* 0x000000000000794d */ /* 0x000fea0003800000 */
.L_x_951:
        /* <DEDUP_REMOVED lines=10> */
.L_x_18009:


//--------------------- .text._ZN10layer_norm31ln_parallel_residual_fwd_kernelINS_13Kernel_traitsI13__nv_bfloat16S2_S2_S2_fjLj8192ELj1ELj1ELj8ELj16ENS_18Kernel_traits_baseILj8192ES2_S2_S2_S2_fjLj256EEEEELb1ELb1ELb0EEEvNS_9FwdParamsE --------------------------
	.section	.text._ZN10layer_norm31ln_parallel_residual_fwd_kernelINS_13Kernel_traitsI13__nv_bfloat16S2_S2_S2_fjLj8192ELj1ELj1ELj8ELj16ENS_18Kernel_traits_baseILj8192ES2_S2_S2_S2_fjLj256EEEEELb1ELb1ELb0EEEvNS_9FwdParamsE,"ax",@progbits
	.align	128
        .global         _ZN10layer_norm31ln_parallel_residual_fwd_kernelINS_13Kernel_traitsI13__nv_bfloat16S2_S2_S2_fjLj8192ELj1ELj1ELj8ELj16ENS_18Kernel_traits_baseILj8192ES2_S2_S2_S2_fjLj256EEEEELb1ELb1ELb0EEEvNS_9FwdParamsE
        .type           _ZN10layer_norm31ln_parallel_residual_fwd_kernelINS_13Kernel_traitsI13__nv_bfloat16S2_S2_S2_fjLj8192ELj1ELj1ELj8ELj16ENS_18Kernel_traits_baseILj8192ES2_S2_S2_S2_fjLj256EEEEELb1ELb1ELb0EEEvNS_9FwdParamsE,@function
        .size           _ZN10layer_norm31ln_parallel_residual_fwd_kernelINS_13Kernel_traitsI13__nv_bfloat16S2_S2_S2_fjLj8192ELj1ELj1ELj8ELj16ENS_18Kernel_traits_baseILj8192ES2_S2_S2_S2_fjLj256EEEEELb1ELb1ELb0EEEvNS_9FwdParamsE,(.L_x_18010 - _ZN10layer_norm31ln_parallel_residual_fwd_kernelINS_13Kernel_traitsI13__nv_bfloat16S2_S2_S2_fjLj8192ELj1ELj1ELj8ELj16ENS_18Kernel_traits_baseILj8192ES2_S2_S2_S2_fjLj256EEEEELb1ELb1ELb0EEEvNS_9FwdParamsE)
        .other          _ZN10layer_norm31ln_parallel_residual_fwd_kernelINS_13Kernel_traitsI13__nv_bfloat16S2_S2_S2_fjLj8192ELj1ELj1ELj8ELj16ENS_18Kernel_traits_baseILj8192ES2_S2_S2_S2_fjLj256EEEEELb1ELb1ELb0EEEvNS_9FwdParamsE,@"STO_CUDA_ENTRY STV_DEFAULT"
_ZN10layer_norm31ln_parallel_residual_fwd_kernelINS_13Kernel_traitsI13__nv_bfloat16S2_S2_S2_fjLj8192ELj1ELj1ELj8ELj16ENS_18Kernel_traits_baseILj8192ES2_S2_S2_S2_fjLj256EEEEELb1ELb1ELb0EEEvNS_9FwdParamsE:
.text._ZN10layer_norm31ln_parallel_residual_fwd_kernelINS_13Kernel_traitsI13__nv_bfloat16S2_S2_S2_fjLj8192ELj1ELj1ELj8ELj16ENS_18Kernel_traits_baseILj8192ES2_S2_S2_S2_fjLj256EEEEELb1ELb1ELb0EEEvNS_9FwdParamsE:
[----:B------:R-:W-:Y:S01]  /*0000*/  LDC R1, c[0x0][0x37c] ;  /* 0x0000df00ff017b82 */ /* 0x000fe20000000800 */
[----:B------:R-:W0:Y:S07]  /*0010*/  LDCU.U8 UR4, c[0x0][0x464] ;  /* 0x00008c80ff0477ac */ /* 0x000e2e0008000000 */
[----:B------:R-:W1:Y:S01]  /*0020*/  LDC R49, c[0x0][0x458] ;  /* 0x00011600ff317b82 */ /* 0x000e620000000800 */
[----:B------:R-:W2:Y:S07]  /*0030*/  LDCU.64 UR8, c[0x0][0x358] ;  /* 0x00006b00ff0877ac */ /* 0x000eae0008000a00 */
[----:B------:R-:W3:Y:S01]  /*0040*/  LDC R6, c[0x0][0x45c] ;  /* 0x00011700ff067b82 */ /* 0x000ee20000000800 */
[----:B------:R-:W4:Y:S01]  /*0050*/  S2R R141, SR_TID.X ;  /* 0x00000000008d7919 */ /* 0x000f220000002100 */
[----:B------:R-:W5:Y:S01]  /*0060*/  LDCU.64 UR10, c[0x0][0x438] ;  /* 0x00008700ff0a77ac */ /* 0x000f620008000a00 */
[----:B0-----:R-:W-:Y:S01]  /*0070*/  ISETP.NE.AND P0, PT, RZ, UR4, PT ;  /* 0x00000004ff007c0c */ /* 0x001fe2000bf05270 */
[----:B------:R-:W0:-:S12]  /*0080*/  LDCU.64 UR4, c[0x0][0x450] ;  /* 0x00008a00ff0477ac */ /* 0x000e180008000a00 */
[----:B-1----:R-:W-:Y:S01]  /*0090*/  @P0 IMAD.MOV.U32 R4, RZ, RZ, R49 ;  /* 0x000000ffff040224 */ /* 0x002fe200078e0031 */
[----:B------:R-:W1:Y:S01]  /*00a0*/  @P0 LDC R7, c[0x0][0x460] ;  /* 0x00011800ff070b82 */ /* 0x000e620000000800 */
[----:B---3--:R-:W-:-:S06]  /*00b0*/  @P0 IMAD.MOV.U32 R5, RZ, RZ, R6 ;  /* 0x000000ffff050224 */ /* 0x008fcc00078e0006 */
[----:B--2---:R-:W1:Y:S01]  /*00c0*/  @P0 LDG.E.64 R4, desc[UR8][R4.64] ;  /* 0x0000000804040981 */ /* 0x004e62000c1e1b00 */
[----:B0-----:R-:W-:Y:S01]  /*00d0*/  MOV R2, UR4 ;  /* 0x0000000400027c02 */ /* 0x001fe20008000f00 */
[----:B------:R-:W-:Y:S01]  /*00e0*/  IMAD.U32 R3, RZ, RZ, UR5 ;  /* 0x00000005ff037e24 */ /* 0x000fe2000f8e00ff */
[----:B------:R-:W0:Y:S05]  /*00f0*/  LDCU UR5, c[0x0][0x388] ;  /* 0x00007100ff0577ac */ /* 0x000e2a0008000800 */
[----:B------:R-:W2:Y:S01]  /*0100*/  @P0 LDG.E.64 R2, desc[UR8][R2.64] ;  /* 0x0000000802020981 */ /* 0x000ea2000c1e1b00 */
[----:B------:R-:W3:Y:S01]  /*0110*/  S2UR UR6, SR_CTAID.X ;  /* 0x00000000000679c3 */ /* 0x000ee20000002500 */
[----:B-----5:R-:W-:Y:S01]  /*0120*/  UISETP.NE.U32.AND UP0, UPT, UR10, URZ, UPT ;  /* 0x000000ff0a00728c */ /* 0x020fe2000bf05070 */
[----:B----4-:R-:W-:Y:S01]  /*0130*/  MOV R41, R141 ;  /* 0x0000008d00297202 */ /* 0x010fe20000000f00 */
[----:B------:R-:W-:Y:S01]  /*0140*/  BSSY.RECONVERGENT B0, `(.L_x_952) ;  /* 0x000005d000007945 */ /* 0x000fe20003800200 */
[----:B------:R-:W-:Y:S01]  /*0150*/  LOP3.LUT R0, R141, 0xe0, RZ, 0xc0, !PT ;  /* 0x000000e08d007812 */ /* 0x000fe200078ec0ff */
[----:B------:R-:W-:Y:S01]  /*0160*/  UISETP.NE.AND.EX UP0, UPT, UR11, URZ, UPT, UP0 ;  /* 0x000000ff0b00728c */ /* 0x000fe2000bf05300 */
[----:B------:R-:W-:Y:S01]  /*0170*/  LOP3.LUT R45, R41, 0xff, RZ, 0x3c, !PT ;  /* 0x000000ff292d7812 */ /* 0x000fe200078e3cff */
[----:B0-----:R-:W-:-:S04]  /*0180*/  USHF.R.S32.HI UR4, URZ, 0x1f, UR5 ;  /* 0x0000001fff047899 */ /* 0x001fc80008011405 */
[----:B------:R-:W-:-:S04]  /*0190*/  ULEA.HI UR4, UR4, UR5, URZ, 0x3 ;  /* 0x0000000504047291 */ /* 0x000fc8000f8f18ff */
[----:B------:R-:W-:Y:S01]  /*01a0*/  USHF.R.S32.HI UR4, URZ, 0x3, UR4 ;  /* 0x00000003ff047899 */ /* 0x000fe20008011404 */
[----:B---3--:R-:W-:-:S05]  /*01b0*/  IMAD.U32 R44, RZ, RZ, UR6 ;  /* 0x00000006ff2c7e24 */ /* 0x008fca000f8e00ff */
[----:B------:R-:W-:Y:S01]  /*01c0*/  VIADD R45, R45, UR4 ;  /* 0x000000042d2d7c36 */ /* 0x000fe20008000000 */
[----:B-1----:R-:W-:-:S05]  /*01d0*/  @P0 IADD3 R49, P1, PT, R4, R7, RZ ;  /* 0x0000000704310210 */ /* 0x002fca0007f3e0ff */
[----:B------:R-:W-:Y:S02]  /*01e0*/  @P0 IMAD.X R6, RZ, RZ, R5, P1 ;  /* 0x000000ffff060224 */ /* 0x000fe400008e0605 */
[C---:B--2---:R-:W-:Y:S01]  /*01f0*/  VIADD R40, R3.reuse, 0xbb67ae85 ;  /* 0xbb67ae8503287836 */ /* 0x044fe20000000000 */
[C---:B------:R-:W-:Y:S01]  /*0200*/  IADD3 R42, PT, PT, R3.reuse, 0x76cf5d0a, RZ ;  /* 0x76cf5d0a032a7810 */ /* 0x040fe20007ffe0ff */
[C---:B------:R-:W-:Y:S01]  /*0210*/  VIADD R43, R2.reuse, 0xdaa66d2b ;  /* 0xdaa66d2b022b7836 */ /* 0x040fe20000000000 */
[C---:B------:R-:W-:Y:S01]  /*0220*/  IADD3 R48, PT, PT, R3.reuse, -0x56f99767, RZ ;  /* 0xa906689903307810 */ /* 0x040fe20007ffe0ff */
[C---:B------:R-:W-:Y:S01]  /*0230*/  VIADD R46, R2.reuse, 0x78dde6e4 ;  /* 0x78dde6e4022e7836 */ /* 0x040fe20000000000 */
[C---:B------:R-:W-:Y:S01]  /*0240*/  IADD3 R52, PT, PT, R2.reuse, 0x5384540f, RZ ;  /* 0x5384540f02347810 */ /* 0x040fe20007ffe0ff */
[C---:B------:R-:W-:Y:S01]  /*0250*/  VIADD R50, R2.reuse, 0xb54cda56 ;  /* 0xb54cda5602327836 */ /* 0x040fe20000000000 */
[C---:B------:R-:W-:Y:S01]  /*0260*/  IADD3 R55, PT, PT, R2.reuse, -0x700cb87f, RZ ;  /* 0x8ff3478102377810 */ /* 0x040fe20007ffe0ff */
[----:B------:R-:W-:Y:S01]  /*0270*/  VIADD R51, R3, 0x646e171e ;  /* 0x646e171e03337836 */ /* 0x000fe20000000000 */
[--C-:B------:R-:W-:Y:S01]  /*0280*/  SHF.R.U64 R84, R49, 0x2, R6.reuse ;  /* 0x0000000231547819 */ /* 0x100fe20000001206 */
[----:B------:R-:W-:Y:S01]  /*0290*/  VIADD R53, R3, 0x1fd5c5a3 ;  /* 0x1fd5c5a303357836 */ /* 0x000fe20000000000 */
[----:B------:R-:W-:Y:S01]  /*02a0*/  SHF.R.U32.HI R47, RZ, 0x2, R6 ;  /* 0x00000002ff2f7819 */ /* 0x000fe20000011606 */
[----:B------:R-:W-:-:S02]  /*02b0*/  VIADD R54, R2, 0xf1bbcdc8 ;  /* 0xf1bbcdc802367836 */ /* 0x000fc40000000000 */
[----:B------:R-:W-:Y:S01]  /*02c0*/  VIADD R56, R3, 0x96a522ad ;  /* 0x96a522ad03387836 */ /* 0x000fe20000000000 */
[----:B------:R-:W-:Y:S06]  /*02d0*/  BRA.U !UP0, `(.L_x_953) ;  /* 0x00000001088c7547 */ /* 0x000fec000b800000 */
[C---:B------:R-:W-:Y:S02]  /*02e0*/  ISETP.GE.U32.AND P2, PT, R45.reuse, 0x100, PT ;  /* 0x000001002d00780c */ /* 0x040fe40003f46070 */
[C---:B------:R-:W-:Y:S02]  /*02f0*/  ISETP.GE.U32.AND P0, PT, R45.reuse, 0x200, PT ;  /* 0x000002002d00780c */ /* 0x040fe40003f06070 */
[----:B------:R-:W-:Y:S02]  /*0300*/  ISETP.GE.U32.AND P1, PT, R45, 0x300, PT ;  /* 0x000003002d00780c */ /* 0x000fe40003f26070 */
[----:B------:R-:W-:-:S07]  /*0310*/  LOP3.LUT R86, R86, 0xfffffeff, RZ, 0xc0, !PT ;  /* 0xfffffeff56567812 */ /* 0x000fce00078ec0ff */
[----:B------:R-:W0:Y:S01]  /*0320*/  @P2 LDC.64 R4, c[0x0][0x3d0] ;  /* 0x0000f400ff042b82 */ /* 0x000e220000000a00 */
[----:B------:R-:W-:-:S07]  /*0330*/  @P2 LOP3.LUT R86, R86, 0x100, RZ, 0xfc, !PT ;  /* 0x0000010056562812 */ /* 0x000fce00078efcff */
        /* <DEDUP_REMOVED lines=29> */
.L_x_953:
[C---:B------:R-:W-:Y:S02]  /*0510*/  ISETP.GE.U32.AND P3, PT, R45.reuse, 0x100, PT ;  /* 0x000001002d00780c */ /* 0x040fe40003f66070 */
[C---:B------:R-:W-:Y:S02]  /*0520*/  ISETP.GE.U32.AND P0, PT, R45.reuse, 0x200, PT ;  /* 0x000002002d00780c */ /* 0x040fe40003f06070 */
[C---:B------:R-:W-:Y:S02]  /*0530*/  ISETP.GE.U32.AND P1, PT, R45.reuse, 0x300, PT ;  /* 0x000003002d00780c */ /* 0x040fe40003f26070 */
[----:B------:R-:W-:Y:S02]  /*0540*/  ISETP.GE.U32.AND P2, PT, R45, 0x400, PT ;  /* 0x000004002d00780c */ /* 0x000fe40003f46070 */
[----:B------:R-:W-:-:S05]  /*0550*/  LOP3.LUT R86, R86, 0xfffffeff, RZ, 0xc0, !PT ;  /* 0xfffffeff56567812 */ /* 0x000fca00078ec0ff */
[----:B------:R-:W0:Y:S01]  /*0560*/  @P3 LDC.64 R4, c[0x0][0x3d0] ;  /* 0x0000f400ff043b82 */ /* 0x000e220000000a00 */
[----:B------:R-:W-:Y:S01]  /*0570*/  HFMA2 R38, -RZ, RZ, 0, 0 ;  /* 0x00000000ff267431 */ /* 0x000fe200000001ff */
[----:B------:R-:W-:-:S06]  /*0580*/  @P3 LOP3.LUT R86, R86, 0x100, RZ, 0xfc, !PT ;  /* 0x0000010056563812 */ /* 0x000fcc00078efcff */
[----:B------:R-:W1:Y:S08]  /*0590*/  @P0 LDC.64 R8, c[0x0][0x3d0] ;  /* 0x0000f400ff080b82 */ /* 0x000e700000000a00 */
[----:B------:R-:W2:Y:S08]  /*05a0*/  @P1 LDC.64 R10, c[0x0][0x3d0] ;  /* 0x0000f400ff0a1b82 */ /* 0x000eb00000000a00 */
[----:B------:R-:W3:Y:S01]  /*05b0*/  @P2 LDC.64 R20, c[0x0][0x3d0] ;  /* 0x0000f400ff142b82 */ /* 0x000ee20000000a00 */
[C---:B0-----:R-:W-:Y:S01]  /*05c0*/  @P3 IMAD.WIDE.U32 R6, R41.reuse, 0x10, R4 ;  /* 0x0000001029063825 */ /* 0x041fe200078e0004 */
[----:B------:R-:W-:-:S04]  /*05d0*/  @P3 LOP3.LUT R41, R41, 0x100, RZ, 0xfc, !PT ;  /* 0x0000010029293812 */ /* 0x000fc800078efcff */
[----:B------:R0:W5:Y:S01]  /*05e0*/  @P3 LDG.E.128 R96, desc[UR8][R6.64] ;  /* 0x0000000806603981 */ /* 0x000162000c1e1d00 */
[----:B-1----:R-:W-:-:S04]  /*05f0*/  @P0 IMAD.WIDE.U32 R8, R41, 0x10, R8 ;  /* 0x0000001029080825 */ /* 0x002fc800078e0008 */
[----:B------:R-:W-:Y:S01]  /*0600*/  @P0 VIADD R41, R41, 0x100 ;  /* 0x0000010029290836 */ /* 0x000fe20000000000 */
[----:B------:R0:W5:Y:S03]  /*0610*/  @P0 LDG.E.128 R32, desc[UR8][R8.64] ;  /* 0x0000000808200981 */ /* 0x000166000c1e1d00 */
[C---:B--2---:R-:W-:Y:S01]  /*0620*/  @P1 IMAD.WIDE.U32 R10, R41.reuse, 0x10, R10 ;  /* 0x00000010290a1825 */ /* 0x044fe200078e000a */
[----:B------:R-:W-:-:S04]  /*0630*/  @P1 IADD3 R41, PT, PT, R41, 0x100, RZ ;  /* 0x0000010029291810 */ /* 0x000fc80007ffe0ff */
[----:B------:R0:W5:Y:S01]  /*0640*/  @P1 LDG.E.128 R24, desc[UR8][R10.64] ;  /* 0x000000080a181981 */ /* 0x000162000c1e1d00 */
[----:B---3--:R-:W-:-:S05]  /*0650*/  @P2 IMAD.WIDE.U32 R4, R41, 0x10, R20 ;  /* 0x0000001029042825 */ /* 0x008fca00078e0014 */
[----:B------:R0:W5:Y:S01]  /*0660*/  @P2 LDG.E.128 R16, desc[UR8][R4.64] ;  /* 0x0000000804102981 */ /* 0x000162000c1e1d00 */
[----:B------:R-:W-:Y:S01]  /*0670*/  IMAD.MOV.U32 R22, RZ, RZ, RZ ;  /* 0x000000ffff167224 */ /* 0x000fe200078e00ff */
[----:B------:R-:W-:Y:S01]  /*0680*/  CS2R R20, SRZ ;  /* 0x0000000000147805 */ /* 0x000fe2000001ff00 */
[----:B------:R-:W-:Y:S01]  /*0690*/  IMAD.MOV.U32 R30, RZ, RZ, RZ ;  /* 0x000000ffff1e7224 */ /* 0x000fe200078e00ff */
[----:B------:R-:W-:Y:S02]  /*06a0*/  CS2R R28, SRZ ;  /* 0x00000000001c7805 */ /* 0x000fe4000001ff00 */
[----:B------:R-:W-:Y:S01]  /*06b0*/  CS2R R36, SRZ ;  /* 0x0000000000247805 */ /* 0x000fe2000001ff00 */
[----:B------:R-:W-:Y:S01]  /*06c0*/  @P3 IMAD.MOV.U32 R39, RZ, RZ, RZ ;  /* 0x000000ffff273224 */ /* 0x000fe200078e00ff */
[----:B------:R-:W-:Y:S02]  /*06d0*/  @P2 CS2R R14, SRZ ;  /* 0x00000000000e2805 */ /* 0x000fe4000001ff00 */
[----:B------:R-:W-:Y:S01]  /*06e0*/  @P2 CS2R R12, SRZ ;  /* 0x00000000000c2805 */ /* 0x000fe2000001ff00 */
[----:B------:R-:W-:Y:S01]  /*06f0*/  @P0 IMAD.MOV.U32 R31, RZ, RZ, RZ ;  /* 0x000000ffff1f0224 */ /* 0x000fe200078e00ff */
[----:B0-----:R-:W-:-:S07]  /*0700*/  @P1 MOV R23, RZ ;  /* 0x000000ff00171202 */ /* 0x001fce0000000f00 */
.L_x_954:
[----:B------:R-:W-:Y:S05]  /*0710*/  BSYNC.RECONVERGENT B0 ;  /* 0x0000000000007941 */ /* 0x000fea0003800200 */
.L_x_952:
[----:B------:R-:W0:Y:S02]  /*0720*/  LDCU UR5, c[0x0][0x384] ;  /* 0x00007080ff0577ac */ /* 0x000e240008000800 */
[----:B0-----:R-:W-:-:S13]  /*0730*/  ISETP.GE.AND P0, PT, R44, UR5, PT ;  /* 0x000000052c007c0c */ /* 0x001fda000bf06270 */
[----:B------:R-:W-:Y:S05]  /*0740*/  @P0 EXIT ;  /* 0x000000000000094d */ /* 0x000fea0003800000 */
[----:B------:R-:W0:Y:S01]  /*0750*/  LDCU UR5, c[0x0][0x360] ;  /* 0x00006c00ff0577ac */ /* 0x000e220008000800 */
[C---:B------:R-:W-:Y:S01]  /*0760*/  IMAD.HI.U32 R5, R84.reuse, -0x2daee0ad, RZ ;  /* 0xd2511f5354057827 */ /* 0x040fe200078e00ff */
[----:B------:R-:W-:Y:S01]  /*0770*/  LOP3.LUT R49, R49, 0x3, RZ, 0xc0, !PT ;  /* 0x0000000331317812 */ /* 0x000fe200078ec0ff */
[----:B------:R-:W-:Y:S02]  /*0780*/  ULOP3.LUT UR6, UR4, 0xff, URZ, 0xc0, !UPT ;  /* 0x000000ff04067892 */ /* 0x000fe4000f8ec0ff */
[----:B------:R-:W-:Y:S01]  /*0790*/  IMAD R10, R84, -0x2daee0ad, RZ ;  /* 0xd2511f53540a7824 */ /* 0x000fe200078e02ff */
[----:B------:R-:W-:Y:S01]  /*07a0*/  LOP3.LUT R5, R5, R3, RZ, 0x3c, !PT ;  /* 0x0000000305057212 */ /* 0x000fe200078e3cff */
[----:B------:R-:W-:Y:S01]  /*07b0*/  VIADD R8, R2, 0x9e3779b9 ;  /* 0x9e3779b902087836 */ /* 0x000fe20000000000 */
[----:B-----5:R-:W-:Y:S01]  /*07c0*/  PRMT R90, R15, 0x7632, R90 ;  /* 0x000076320f5a7816 */ /* 0x020fe2000000005a */
[----:B------:R-:W-:Y:S01]  /*07d0*/  IMAD.MOV R0, RZ, RZ, -R0 ;  /* 0x000000ffff007224 */ /* 0x000fe200078e0a00 */
[----:B------:R-:W-:Y:S01]  /*07e0*/  PRMT R92, R19, 0x7632, R92 ;  /* 0x00007632135c7816 */ /* 0x000fe2000000005c */
[C---:B------:R-:W-:Y:S01]  /*07f0*/  IMAD.HI.U32 R6, R5.reuse, -0x326172a9, RZ ;  /* 0xcd9e8d5705067827 */ /* 0x040fe200078e00ff */
[----:B------:R-:W-:Y:S01]  /*0800*/  PRMT R94, R14, 0x7632, R94 ;  /* 0x000076320e5e7816 */ /* 0x000fe2000000005e */
[----:B------:R-:W-:Y:S01]  /*0810*/  UPLOP3.LUT UP1, UPT, UPT, UPT, UPT, 0x40, 0x4 ;  /* 0x000000000004789c */ /* 0x000fe20003f2e870 */
[----:B------:R-:W-:Y:S01]  /*0820*/  VIADDMNMX R0, R0, UR6, RZ, !PT ;  /* 0x0000000600007c46 */ /* 0x000fe2000f8001ff */
[----:B------:R-:W-:Y:S01]  /*0830*/  IMAD R5, R5, -0x326172a9, RZ ;  /* 0xcd9e8d5705057824 */ /* 0x000fe200078e02ff */
[----:B------:R-:W-:Y:S01]  /*0840*/  PRMT R100, R18, 0x7632, R100 ;  /* 0x0000763212647816 */ /* 0x000fe20000000064 */
[----:B------:R-:W-:Y:S01]  /*0850*/  IMAD.MOV.U32 R57, RZ, RZ, RZ ;  /* 0x000000ffff397224 */ /* 0x000fe200078e00ff */
[----:B------:R-:W-:Y:S01]  /*0860*/  VIMNMX R0, PT, PT, R0, 0x20, PT ;  /* 0x0000002000007848 */ /* 0x000fe20003fe0100 */
[----:B0-----:R-:W-:Y:S01]  /*0870*/  IMAD R88, R44, UR5, R141 ;  /* 0x000000052c587c24 */ /* 0x001fe2000f8e028d */
[----:B------:R-:W-:Y:S01]  /*0880*/  ULOP3.LUT UR5, UR4, 0xffffff00, URZ, 0xc0, !UPT ;  /* 0xffffff0004057892 */ /* 0x000fe2000f8ec0ff */
[----:B------:R-:W-:Y:S01]  /*0890*/  PRMT R102, R13, 0x7632, R102 ;  /* 0x000076320d667816 */ /* 0x000fe20000000066 */
[----:B------:R-:W0:Y:S01]  /*08a0*/  LDCU UR15, c[0x0][0x388] ;  /* 0x00007100ff0f77ac */ /* 0x000e220008000800 */
[----:B------:R-:W-:Y:S01]  /*08b0*/  IMAD.HI.U32 R4, R88, -0x326172a9, RZ ;  /* 0xcd9e8d5758047827 */ /* 0x000fe200078e00ff */
[----:B------:R-:W-:-:S02]  /*08c0*/  PRMT R104, R17, 0x7632, R104 ;  /* 0x0000763211687816 */ /* 0x000fc40000000068 */
[----:B------:R-:W-:Y:S01]  /*08d0*/  LEA R0, R0, UR5, 0x3 ;  /* 0x0000000500007c11 */ /* 0x000fe2000f8e18ff */
[----:B------:R-:W-:Y:S01]  /*08e0*/  IMAD R7, R88, -0x326172a9, RZ ;  /* 0xcd9e8d5758077824 */ /* 0x000fe200078e02ff */
[----:B------:R-:W-:Y:S01]  /*08f0*/  LOP3.LUT R4, R47, R4, R2, 0x96, !PT ;  /* 0x000000042f047212 */ /* 0x000fe200078e9602 */
[----:B------:R-:W1:Y:S01]  /*0900*/  LDCU.U8 UR7, c[0x0][0x410] ;  /* 0x00008200ff0777ac */ /* 0x000e620008000000 */
[----:B------:R-:W-:Y:S02]  /*0910*/  I2FP.F32.U32 R0, R0 ;  /* 0x0000000000007245 */ /* 0x000fe40000201000 */
[----:B------:R-:W-:Y:S01]  /*0920*/  LOP3.LUT R6, R8, R7, R6, 0x96, !PT ;  /* 0x0000000708067212 */ /* 0x000fe200078e9606 */
[----:B------:R-:W-:Y:S01]  /*0930*/  IMAD.HI.U32 R9, R4, -0x2daee0ad, RZ ;  /* 0xd2511f5304097827 */ /* 0x000fe200078e00ff */
[----:B------:R-:W-:Y:S01]  /*0940*/  PRMT R106, R12, 0x7632, R106 ;  /* 0x000076320c6a7816 */ /* 0x000fe2000000006a */
[----:B------:R-:W2:Y:S01]  /*0950*/  LDCU UR14, c[0x0][0x400] ;  /* 0x00008000ff0e77ac */ /* 0x000ea20008000800 */
[----:B------:R-:W-:Y:S01]  /*0960*/  PRMT R108, R16, 0x7632, R108 ;  /* 0x00007632106c7816 */ /* 0x000fe2000000006c */
[----:B------:R-:W-:Y:S01]  /*0970*/  IMAD R11, R4, -0x2daee0ad, RZ ;  /* 0xd2511f53040b7824 */ /* 0x000fe200078e02ff */
[----:B------:R-:W-:Y:S01]  /*0980*/  LOP3.LUT R9, R40, R10, R9, 0x96, !PT ;  /* 0x0000000a28097212 */ /* 0x000fe200078e9609 */
[----:B------:R-:W-:Y:S01]  /*0990*/  VIADD R7, R2, 0x3c6ef372 ;  /* 0x3c6ef37202077836 */ /* 0x000fe20000000000 */
[----:B------:R-:W-:Y:S01]  /*09a0*/  PRMT R110, R23, 0x7632, R110 ;  /* 0x00007632176e7816 */ /* 0x000fe2000000006e */
[----:B------:R-:W-:Y:S01]  /*09b0*/  IMAD.HI.U32 R8, R6, -0x2daee0ad, RZ ;  /* 0xd2511f5306087827 */ /* 0x000fe200078e00ff */
[----:B------:R-:W-:Y:S01]  /*09c0*/  PRMT R112, R27, 0x7632, R112 ;  /* 0x000076321b707816 */ /* 0x000fe20000000070 */
[----:B------:R-:W3:Y:S01]  /*09d0*/  LDCU.64 UR10, c[0x0][0x398] ;  /* 0x00007300ff0a77ac */ /* 0x000ee20008000a00 */
[----:B------:R-:W-:Y:S01]  /*09e0*/  PRMT R114, R22, 0x7632, R114 ;  /* 0x0000763216727816 */ /* 0x000fe20000000072 */
[C---:B------:R-:W-:Y:S01]  /*09f0*/  IMAD.HI.U32 R4, R9.reuse, -0x326172a9, RZ ;  /* 0xcd9e8d5709047827 */ /* 0x040fe200078e00ff */
[----:B------:R-:W-:Y:S01]  /*0a00*/  LOP3.LUT R8, R42, R11, R8, 0x96, !PT ;  /* 0x0000000b2a087212 */ /* 0x000fe200078e9608 */
[----:B------:R-:W4:Y:S01]  /*0a10*/  LDCU.64 UR12, c[0x0][0x3a0] ;  /* 0x00007400ff0c77ac */ /* 0x000f220008000a00 */
[----:B------:R-:W-:Y:S01]  /*0a20*/  PRMT R116, R26, 0x7632, R116 ;  /* 0x000076321a747816 */ /* 0x000fe20000000074 */
[----:B------:R-:W-:Y:S01]  /*0a30*/  IMAD R10, R9, -0x326172a9, RZ ;  /* 0xcd9e8d57090a7824 */ /* 0x000fe200078e02ff */
[----:B------:R-:W-:Y:S01]  /*0a40*/  LOP3.LUT R4, R7, R5, R4, 0x96, !PT ;  /* 0x0000000507047212 */ /* 0x000fe200078e9604 */
[----:B------:R-:W-:Y:S01]  /*0a50*/  IMAD R7, R6, -0x2daee0ad, RZ ;  /* 0xd2511f5306077824 */ /* 0x000fe200078e02ff */
[----:B------:R-:W-:Y:S01]  /*0a60*/  IADD3 R9, PT, PT, R3, 0x32370b8f, RZ ;  /* 0x32370b8f03097810 */ /* 0x000fe20007ffe0ff */
[----:B------:R-:W-:Y:S01]  /*0a70*/  IMAD.HI.U32 R5, R8, -0x326172a9, RZ ;  /* 0xcd9e8d5708057827 */ /* 0x000fe200078e00ff */
[----:B------:R-:W-:-:S02]  /*0a80*/  PRMT R118, R21, 0x7632, R118 ;  /* 0x0000763215767816 */ /* 0x000fc40000000076 */
[----:B------:R-:W-:Y:S01]  /*0a90*/  PRMT R120, R25, 0x7632, R120 ;  /* 0x0000763219787816 */ /* 0x000fe20000000078 */
[----:B------:R-:W-:Y:S01]  /*0aa0*/  IMAD.HI.U32 R6, R4, -0x2daee0ad, RZ ;  /* 0xd2511f5304067827 */ /* 0x000fe200078e00ff */
[----:B------:R-:W-:Y:S02]  /*0ab0*/  LOP3.LUT R5, R43, R10, R5, 0x96, !PT ;  /* 0x0000000a2b057212 */ /* 0x000fe400078e9605 */
[----:B------:R-:W-:Y:S01]  /*0ac0*/  PRMT R122, R20, 0x7632, R122 ;  /* 0x00007632147a7816 */ /* 0x000fe2000000007a */
[----:B------:R-:W-:Y:S01]  /*0ad0*/  IMAD R10, R4, -0x2daee0ad, RZ ;  /* 0xd2511f53040a7824 */ /* 0x000fe200078e02ff */
[----:B------:R-:W-:Y:S01]  /*0ae0*/  LOP3.LUT R6, R9, R7, R6, 0x96, !PT ;  /* 0x0000000709067212 */ /* 0x000fe200078e9606 */
[----:B------:R-:W-:Y:S01]  /*0af0*/  IMAD R7, R8, -0x326172a9, RZ ;  /* 0xcd9e8d5708077824 */ /* 0x000fe200078e02ff */
[----:B------:R-:W-:Y:S01]  /*0b00*/  PRMT R124, R24, 0x7632, R124 ;  /* 0x00007632187c7816 */ /* 0x000fe2000000007c */
[----:B------:R-:W-:Y:S01]  /*0b10*/  VIADD R11, R3, 0xed9eba14 ;  /* 0xed9eba14030b7836 */ /* 0x000fe20000000000 */
[----:B------:R-:W-:Y:S01]  /*0b20*/  PRMT R126, R31, 0x7632, R126 ;  /* 0x000076321f7e7816 */ /* 0x000fe2000000007e */
        /* <DEDUP_REMOVED lines=10> */
[----:B------:R-:W-:Y:S01]  /*0bd0*/  IMAD.HI.U32 R5, R4, -0x2daee0ad, RZ ;  /* 0xd2511f5304057827 */ /* 0x000fe200078e00ff */
[----:B------:R-:W-:-:S02]  /*0be0*/  PRMT R134, R33, 0x7632, R134 ;  /* 0x0000763221867816 */ /* 0x000fc40000000086 */
[----:B------:R-:W-:Y:S01]  /*0bf0*/  PRMT R135, R28, 0x7632, R135 ;  /* 0x000076321c877816 */ /* 0x000fe20000000087 */
[----:B------:R-:W-:Y:S01]  /*0c00*/  VIADD R8, R2, 0x1715609d ;  /* 0x1715609d02087836 */ /* 0x000fe20000000000 */
[----:B------:R-:W-:Y:S01]  /*0c10*/  LOP3.LUT R5, R48, R10, R5, 0x96, !PT ;  /* 0x0000000a30057212 */ /* 0x000fe200078e9605 */
[----:B------:R-:W-:Y:S01]  /*0c20*/  IMAD.HI.U32 R6, R9, -0x326172a9, RZ ;  /* 0xcd9e8d5709067827 */ /* 0x000fe200078e00ff */
[----:B------:R-:W-:Y:S02]  /*0c30*/  IADD3 R10, PT, PT, R3, -0x24c28bd8, RZ ;  /* 0xdb3d7428030a7810 */ /* 0x000fe40007ffe0ff */
        /* <DEDUP_REMOVED lines=8> */
[----:B------:R-:W-:Y:S01]  /*0cc0*/  IMAD.HI.U32 R7, R6, -0x2daee0ad, RZ ;  /* 0xd2511f5306077827 */ /* 0x000fe200078e00ff */
[----:B------:R-:W-:Y:S02]  /*0cd0*/  LOP3.LUT R4, R50, R9, R4, 0x96, !PT ;  /* 0x0000000932047212 */ /* 0x000fe400078e9604 */
[----:B------:R0:W0:Y:S01]  /*0ce0*/  MUFU.RCP R50, R0 ;  /* 0x0000000000327308 */ /* 0x0000220000001000 */
[----:B------:R-:W-:Y:S01]  /*0cf0*/  IMAD R9, R6, -0x2daee0ad, RZ ;  /* 0xd2511f5306097824 */ /* 0x000fe200078e02ff */
[----:B------:R-:W-:Y:S01]  /*0d00*/  LOP3.LUT R7, R51, R8, R7, 0x96, !PT ;  /* 0x0000000833077212 */ /* 0x000fe200078e9607 */
[----:B------:R-:W-:Y:S01]  /*0d10*/  IMAD.HI.U32 R6, R4, -0x2daee0ad, RZ ;  /* 0xd2511f5304067827 */ /* 0x000fe200078e00ff */
[----:B------:R-:W-:-:S03]  /*0d20*/  PRMT R51, R98, 0x7632, R51 ;  /* 0x0000763262337816 */ /* 0x000fc60000000033 */
[----:B------:R-:W-:Y:S01]  /*0d30*/  IMAD R8, R5, -0x326172a9, RZ ;  /* 0xcd9e8d5705087824 */ /* 0x000fe200078e02ff */
[----:B------:R-:W-:Y:S01]  /*0d40*/  LOP3.LUT R6, R53, R9, R6, 0x96, !PT ;  /* 0x0000000935067212 */ /* 0x000fe200078e9606 */
[----:B------:R-:W-:Y:S01]  /*0d50*/  IMAD.HI.U32 R5, R7, -0x326172a9, RZ ;  /* 0xcd9e8d5707057827 */ /* 0x000fe200078e00ff */
[----:B------:R-:W-:-:S03]  /*0d60*/  PRMT R53, R97, 0x7632, R53 ;  /* 0x0000763261357816 */ /* 0x000fc60000000035 */
[----:B------:R-:W-:Y:S01]  /*0d70*/  IMAD R9, R4, -0x2daee0ad, RZ ;  /* 0xd2511f5304097824 */ /* 0x000fe200078e02ff */
[----:B------:R-:W-:Y:S01]  /*0d80*/  LOP3.LUT R5, R52, R8, R5, 0x96, !PT ;  /* 0x0000000834057212 */ /* 0x000fe200078e9605 */
[----:B------:R-:W-:Y:S01]  /*0d90*/  IMAD R7, R7, -0x326172a9, RZ ;  /* 0xcd9e8d5707077824 */ /* 0x000fe200078e02ff */
[----:B------:R-:W-:Y:S01]  /*0da0*/  PRMT R52, R37, 0x7632, R52 ;  /* 0x0000763225347816 */ /* 0x000fe20000000034 */
[----:B------:R-:W-:-:S04]  /*0db0*/  IMAD.HI.U32 R4, R6, -0x326172a9, RZ ;  /* 0xcd9e8d5706047827 */ /* 0x000fc800078e00ff */
[C---:B------:R-:W-:Y:S01]  /*0dc0*/  IMAD.HI.U32 R8, R5.reuse, -0x2daee0ad, RZ ;  /* 0xd2511f5305087827 */ /* 0x040fe200078e00ff */
[----:B------:R-:W-:Y:S02]  /*0dd0*/  LOP3.LUT R4, R54, R7, R4, 0x96, !PT ;  /* 0x0000000736047212 */ /* 0x000fe400078e9604 */
[----:B------:R-:W-:Y:S01]  /*0de0*/  PRMT R54, R36, 0x7632, R54 ;  /* 0x0000763224367816 */ /* 0x000fe20000000036 */
[----:B------:R-:W-:Y:S01]  /*0df0*/  IMAD R5, R5, -0x2daee0ad, RZ ;  /* 0xd2511f5305057824 */ /* 0x000fe200078e02ff */
[----:B------:R-:W-:Y:S01]  /*0e00*/  LOP3.LUT R8, R10, R9, R8, 0x96, !PT ;  /* 0x000000090a087212 */ /* 0x000fe200078e9608 */
[----:B------:R-:W-:-:S04]  /*0e10*/  IMAD.HI.U32 R48, R4, -0x2daee0ad, RZ ;  /* 0xd2511f5304307827 */ /* 0x000fc800078e00ff */
[----:B------:R-:W-:Y:S01]  /*0e20*/  IMAD R7, R6, -0x326172a9, RZ ;  /* 0xcd9e8d5706077824 */ /* 0x000fe200078e02ff */
[----:B------:R-:W-:Y:S01]  /*0e30*/  LOP3.LUT R48, R56, R5, R48, 0x96, !PT ;  /* 0x0000000538307212 */ /* 0x000fe200078e9630 */
[----:B------:R-:W-:Y:S02]  /*0e40*/  IMAD.SHL.U32 R5, R141, 0x20, RZ ;  /* 0x000000208d057824 */ /* 0x000fe400078e00ff */
[----:B------:R-:W-:-:S03]  /*0e50*/  IMAD.HI.U32 R46, R8, -0x326172a9, RZ ;  /* 0xcd9e8d57082e7827 */ /* 0x000fc600078e00ff */
[----:B------:R-:W-:Y:S01]  /*0e60*/  LOP3.LUT R5, R5, 0x3e0, RZ, 0xc0, !PT ;  /* 0x000003e005057812 */ /* 0x000fe200078ec0ff */
[----:B------:R-:W-:Y:S01]  /*0e70*/  IMAD R58, R8, -0x326172a9, RZ ;  /* 0xcd9e8d57083a7824 */ /* 0x000fe200078e02ff */
[----:B------:R-:W-:Y:S01]  /*0e80*/  LOP3.LUT R46, R55, R7, R46, 0x96, !PT ;  /* 0x00000007372e7212 */ /* 0x000fe200078e962e */
[----:B------:R-:W-:Y:S01]  /*0e90*/  IMAD R74, R4, -0x2daee0ad, RZ ;  /* 0xd2511f53044a7824 */ /* 0x000fe200078e02ff */
[----:B------:R-:W-:Y:S02]  /*0ea0*/  IADD3 R5, PT, PT, RZ, -R5, RZ ;  /* 0x80000005ff057210 */ /* 0x000fe40007ffe0ff */
[----:B------:R-:W-:Y:S02]  /*0eb0*/  PRMT R55, R96, 0x7632, R55 ;  /* 0x0000763260377816 */ /* 0x000fe40000000037 */
[----:B------:R-:W-:-:S04]  /*0ec0*/  VIADDMNMX R5, R5, UR6, RZ, !PT ;  /* 0x0000000605057c46 */ /* 0x000fc8000f8001ff */
[----:B------:R-:W-:-:S04]  /*0ed0*/  VIMNMX R5, PT, PT, R5, 0x20, PT ;  /* 0x0000002005057848 */ /* 0x000fc80003fe0100 */
[----:B01234-:R-:W-:-:S07]  /*0ee0*/  LEA R56, R5, UR5, 0x3 ;  /* 0x0000000505387c11 */ /* 0x01ffce000f8e18ff */
.L_x_1466:
[----:B------:R-:W-:Y:S01]  /*0ef0*/  IMAD R0, R44, UR15, RZ ;  /* 0x0000000f2c007c24 */ /* 0x000fe2000f8e02ff */
[----:B------:R-:W-:Y:S01]  /*0f00*/  LOP3.LUT P0, RZ, R86, 0x100, RZ, 0xc0, !PT ;  /* 0x0000010056ff7812 */ /* 0x000fe2000780c0ff */
[----:B------:R-:W-:Y:S03]  /*0f10*/  BSSY.RECONVERGENT B0, `(.L_x_955) ;  /* 0x00009be000007945 */ /* 0x000fe60003800200 */
        /* <DEDUP_REMOVED lines=37> */
.L_x_960:
        /* <DEDUP_REMOVED lines=13> */
.L_x_962:
[----:B------:R-:W-:Y:S05]  /*1240*/  BSYNC.RECONVERGENT B2 ;  /* 0x0000000000027941 */ /* 0x000fea0003800200 */
.L_x_961:
[----:B------:R-:W-:Y:S01]  /*1250*/  IMAD.WIDE.U32 R58, R88, -0x326172a9, RZ ;  /* 0xcd9e8d57583a7825 */ /* 0x000fe200078e00ff */
[----:B------:R-:W-:-:S03]  /*1260*/  LOP3.LUT R142, R57, R49, R3, 0x96, !PT ;  /* 0x00000031398e7212 */ /* 0x000fc600078e9603 */
[----:B------:R-:W-:Y:S01]  /*1270*/  VIADD R49, R2, 0x9e3779b9 ;  /* 0x9e3779b902317836 */ /* 0x000fe20000000000 */
[----:B------:R-:W-:Y:S01]  /*1280*/  LOP3.LUT R140, R47, R59, R2, 0x96, !PT ;  /* 0x0000003b2f8c7212 */ /* 0x000fe200078e9602 */
[----:B------:R-:W-:-:S04]  /*1290*/  IMAD.WIDE.U32 R142, R142, -0x326172a9, RZ ;  /* 0xcd9e8d578e8e7825 */ /* 0x000fc800078e00ff */
[----:B------:R-:W-:Y:S01]  /*12a0*/  IMAD.WIDE.U32 R140, R140, -0x2daee0ad, RZ ;  /* 0xd2511f538c8c7825 */ /* 0x000fe200078e00ff */
[----:B------:R-:W-:Y:S02]  /*12b0*/  LOP3.LUT R49, R49, R58, R143, 0x96, !PT ;  /* 0x0000003a31317212 */ /* 0x000fe400078e968f */
[C---:B------:R-:W-:Y:S01]  /*12c0*/  IADD3 R143, PT, PT, R3.reuse, 0x76cf5d0a, RZ ;  /* 0x76cf5d0a038f7810 */ /* 0x040fe20007ffe0ff */
[----:B------:R-:W-:Y:S02]  /*12d0*/  VIADD R59, R3, 0xbb67ae85 ;  /* 0xbb67ae85033b7836 */ /* 0x000fe40000000000 */
[----:B------:R-:W-:Y:S02]  /*12e0*/  VIADD R85, R2, 0x3c6ef372 ;  /* 0x3c6ef37202557836 */ /* 0x000fe40000000000 */
[----:B------:R-:W-:Y:S01]  /*12f0*/  IMAD.MOV.U32 R80, RZ, RZ, RZ ;  /* 0x000000ffff507224 */ /* 0x000fe200078e00ff */
[----:B------:R-:W-:Y:S01]  /*1300*/  LOP3.LUT R58, R59, R48, R141, 0x96, !PT ;  /* 0x000000303b3a7212 */ /* 0x000fe200078e968d */
[----:B------:R-:W-:-:S04]  /*1310*/  IMAD.WIDE.U32 R48, R49, -0x2daee0ad, RZ ;  /* 0xd2511f5331307825 */ /* 0x000fc800078e00ff */
[----:B------:R-:W-:Y:S01]  /*1320*/  IMAD.WIDE.U32 R58, R58, -0x326172a9, RZ ;  /* 0xcd9e8d573a3a7825 */ /* 0x000fe200078e00ff */
[----:B------:R-:W-:-:S03]  /*1330*/  LOP3.LUT R143, R143, R140, R49, 0x96, !PT ;  /* 0x0000008c8f8f7212 */ /* 0x000fc600078e9631 */
[----:B------:R-:W-:Y:S01]  /*1340*/  VIADD R49, R2, 0xdaa66d2b ;  /* 0xdaa66d2b02317836 */ /* 0x000fe20000000000 */
[----:B------:R-:W-:Y:S01]  /*1350*/  LOP3.LUT R140, R85, R142, R59, 0x96, !PT ;  /* 0x0000008e558c7212 */ /* 0x000fe200078e963b */
[----:B------:R-:W-:Y:S01]  /*1360*/  IMAD.WIDE.U32 R142, R143, -0x326172a9, RZ ;  /* 0xcd9e8d578f8e7825 */ /* 0x000fe200078e00ff */
[----:B------:R-:W-:-:S03]  /*1370*/  IADD3 R59, PT, PT, R3, 0x32370b8f, RZ ;  /* 0x32370b8f033b7810 */ /* 0x000fc60007ffe0ff */
        /* <DEDUP_REMOVED lines=8> */
[----:B------:R-:W-:-:S05]  /*1400*/  VIADD R85, R2, 0x78dde6e4 ;  /* 0x78dde6e402557836 */ /* 0x000fca0000000000 */
[----:B------:R-:W-:Y:S01]  /*1410*/  LOP3.LUT R140, R85, R142, R59, 0x96, !PT ;  /* 0x0000008e558c7212 */ /* 0x000fe200078e963b */
[----:B------:R-:W-:Y:S01]  /*1420*/  IMAD.WIDE.U32 R142, R143, -0x326172a9, RZ ;  /* 0xcd9e8d578f8e7825 */ /* 0x000fe200078e00ff */
[----:B------:R-:W-:-:S03]  /*1430*/  IADD3 R85, PT, PT, R2, -0x4ab325aa, RZ ;  /* 0xb54cda5602557810 */ /* 0x000fc60007ffe0ff */
[----:B------:R-:W-:Y:S01]  /*1440*/  IMAD.WIDE.U32 R140, R140, -0x2daee0ad, RZ ;  /* 0xd2511f538c8c7825 */ /* 0x000fe200078e00ff */
[----:B------:R-:W-:-:S03]  /*1450*/  LOP3.LUT R49, R49, R58, R143, 0x96, !PT ;  /* 0x0000003a31317212 */ /* 0x000fc600078e968f */
[C---:B------:R-:W-:Y:S02]  /*1460*/  VIADD R59, R3.reuse, 0xa9066899 ;  /* 0xa9066899033b7836 */ /* 0x040fe40000000000 */
[----:B------:R-:W-:-:S03]  /*1470*/  VIADD R143, R3, 0x646e171e ;  /* 0x646e171e038f7836 */ /* 0x000fc60000000000 */
[----:B------:R-:W-:Y:S01]  /*1480*/  LOP3.LUT R58, R59, R48, R141, 0x96, !PT ;  /* 0x000000303b3a7212 */ /* 0x000fe200078e968d */
[----:B------:R-:W-:-:S04]  /*1490*/  IMAD.WIDE.U32 R48, R49, -0x2daee0ad, RZ ;  /* 0xd2511f5331307825 */ /* 0x000fc800078e00ff */
[----:B------:R-:W-:Y:S01]  /*14a0*/  IMAD.WIDE.U32 R58, R58, -0x326172a9, RZ ;  /* 0xcd9e8d573a3a7825 */ /* 0x000fe200078e00ff */
[----:B------:R-:W-:-:S03]  /*14b0*/  LOP3.LUT R143, R143, R140, R49, 0x96, !PT ;  /* 0x0000008c8f8f7212 */ /* 0x000fc600078e9631 */
[----:B------:R-:W-:Y:S01]  /*14c0*/  VIADD R49, R2, 0x5384540f ;  /* 0x5384540f02317836 */ /* 0x000fe20000000000 */
[----:B------:R-:W-:Y:S01]  /*14d0*/  LOP3.LUT R140, R85, R142, R59, 0x96, !PT ;  /* 0x0000008e558c7212 */ /* 0x000fe200078e963b */
[----:B------:R-:W-:-:S04]  /*14e0*/  IMAD.WIDE.U32 R142, R143, -0x326172a9, RZ ;  /* 0xcd9e8d578f8e7825 */ /* 0x000fc800078e00ff */
[----:B------:R-:W-:Y:S01]  /*14f0*/  IMAD.WIDE.U32 R140, R140, -0x2daee0ad, RZ ;  /* 0xd2511f538c8c7825 */ /* 0x000fe200078e00ff */
[----:B------:R-:W-:Y:S02]  /*1500*/  LOP3.LUT R49, R49, R58, R143, 0x96, !PT ;  /* 0x0000003a31317212 */ /* 0x000fe400078e968f */
[C---:B------:R-:W-:Y:S01]  /*1510*/  IADD3 R143, PT, PT, R3.reuse, -0x24c28bd8, RZ ;  /* 0xdb3d7428038f7810 */ /* 0x040fe20007ffe0ff */
[----:B------:R-:W-:Y:S02]  /*1520*/  VIADD R59, R3, 0x1fd5c5a3 ;  /* 0x1fd5c5a3033b7836 */ /* 0x000fe40000000000 */
[----:B------:R-:W-:-:S03]  /*1530*/  VIADD R85, R2, 0xf1bbcdc8 ;  /* 0xf1bbcdc802557836 */ /* 0x000fc60000000000 */
[----:B------:R-:W-:Y:S01]  /*1540*/  LOP3.LUT R58, R59, R48, R141, 0x96, !PT ;  /* 0x000000303b3a7212 */ /* 0x000fe200078e968d */
[----:B------:R-:W-:-:S04]  /*1550*/  IMAD.WIDE.U32 R48, R49, -0x2daee0ad, RZ ;  /* 0xd2511f5331307825 */ /* 0x000fc800078e00ff */
[----:B------:R-:W-:Y:S01]  /*1560*/  IMAD.WIDE.U32 R58, R58, -0x326172a9, RZ ;  /* 0xcd9e8d573a3a7825 */ /* 0x000fe200078e00ff */
[----:B------:R-:W-:-:S03]  /*1570*/  LOP3.LUT R143, R143, R140, R49, 0x96, !PT ;  /* 0x0000008c8f8f7212 */ /* 0x000fc600078e9631 */
[----:B------:R-:W-:Y:S01]  /*1580*/  VIADD R49, R2, 0x8ff34781 ;  /* 0x8ff3478102317836 */ /* 0x000fe20000000000 */
[----:B------:R-:W-:Y:S01]  /*1590*/  LOP3.LUT R140, R85, R142, R59, 0x96, !PT ;  /* 0x0000008e558c7212 */ /* 0x000fe200078e963b */
[----:B------:R-:W-:Y:S01]  /*15a0*/  IMAD.WIDE.U32 R142, R143, -0x326172a9, RZ ;  /* 0xcd9e8d578f8e7825 */ /* 0x000fe200078e00ff */
[----:B------:R-:W-:-:S03]  /*15b0*/  IADD3 R59, PT, PT, R3, -0x695add53, RZ ;  /* 0x96a522ad033b7810 */ /* 0x000fc60007ffe0ff */
[----:B------:R-:W-:Y:S01]  /*15c0*/  IMAD.WIDE.U32 R140, R140, -0x2daee0ad, RZ ;  /* 0xd2511f538c8c7825 */ /* 0x000fe200078e00ff */
[----:B------:R-:W-:-:S03]  /*15d0*/  LOP3.LUT R46, R49, R58, R143, 0x96, !PT ;  /* 0x0000003a312e7212 */ /* 0x000fc600078e968f */
[----:B------:R-:W-:Y:S01]  /*15e0*/  IMAD.MOV.U32 R58, RZ, RZ, R142 ;  /* 0x000000ffff3a7224 */ /* 0x000fe200078e008e */
[----:B------:R-:W-:Y:S01]  /*15f0*/  LOP3.LUT R48, R59, R48, R141, 0x96, !PT ;  /* 0x000000303b307212 */ /* 0x000fe200078e968d */
[----:B------:R-:W-:Y:S01]  /*1600*/  IMAD.MOV.U32 R0, RZ, RZ, R140 ;  /* 0x000000ffff007224 */ /* 0x000fe200078e008c */
[----:B------:R-:W-:-:S07]  /*1610*/  MOV R59, R74 ;  /* 0x0000004a003b7202 */ /* 0x000fce0000000f00 */
.L_x_959:
[----:B------:R-:W-:Y:S05]  /*1620*/  BSYNC.RECONVERGENT B1 ;  /* 0x0000000000017941 */ /* 0x000fea0003800200 */
.L_x_958:
        /* <DEDUP_REMOVED lines=11> */
[----:B------:R-:W-:-:S02]  /*16e0*/  IMAD.MOV.U32 R82, RZ, RZ, 0x2 ;  /* 0x00000002ff527424 */ /* 0x000fc400078e00ff */
[----:B0-----:R-:W-:Y:S01]  /*16f0*/  FMUL.FTZ R59, R59, R74 ;  /* 0x0000004a3b3b7220 */ /* 0x001fe20000410000 */
[----:B-1----:R-:W-:Y:S02]  /*1700*/  FSETP.GTU.FTZ.AND P2, PT, R49, R76, PT ;  /* 0x0000004c3100720b */ /* 0x002fe40003f5c000 */
        /* <DEDUP_REMOVED lines=15> */
.L_x_965:
        /* <DEDUP_REMOVED lines=13> */
.L_x_967:
[----:B------:R-:W-:Y:S05]  /*18d0*/  BSYNC.RECONVERGENT B2 ;  /* 0x0000000000027941 */ /* 0x000fea0003800200 */
.L_x_966:
[----:B------:R-:W-:Y:S01]  /*18e0*/  IMAD.WIDE.U32 R140, R88, -0x326172a9, RZ ;  /* 0xcd9e8d57588c7825 */ /* 0x000fe200078e00ff */
[----:B------:R-:W-:-:S03]  /*18f0*/  LOP3.LUT R144, R57, R49, R3, 0x96, !PT ;  /* 0x0000003139907212 */ /* 0x000fc600078e9603 */
[----:B------:R-:W-:Y:S01]  /*1900*/  HFMA2 R82, -RZ, RZ, 0, 0 ;  /* 0x00000000ff527431 */ /* 0x000fe200000001ff */
[----:B------:R-:W-:Y:S01]  /*1910*/  IADD3 R49, PT, PT, R2, -0x61c88647, RZ ;  /* 0x9e3779b902317810 */ /* 0x000fe20007ffe0ff */
[----:B------:R-:W-:Y:S01]  /*1920*/  VIADD R85, R3, 0xbb67ae85 ;  /* 0xbb67ae8503557836 */ /* 0x000fe20000000000 */
        /* <DEDUP_REMOVED lines=8> */
[C---:B------:R-:W-:Y:S02]  /*19b0*/  IADD3 R85, PT, PT, R2.reuse, 0x3c6ef372, RZ ;  /* 0x3c6ef37202557810 */ /* 0x040fe40007ffe0ff */
[----:B------:R-:W-:Y:S01]  /*19c0*/  LOP3.LUT R87, R87, R142, R49, 0x96, !PT ;  /* 0x0000008e57577212 */ /* 0x000fe200078e9631 */
[----:B------:R-:W-:Y:S01]  /*19d0*/  VIADD R49, R2, 0xdaa66d2b ;  /* 0xdaa66d2b02317836 */ /* 0x000fe20000000000 */
[----:B------:R-:W-:-:S03]  /*19e0*/  LOP3.LUT R85, R85, R144, R141, 0x96, !PT ;  /* 0x0000009055557212 */ /* 0x000fc600078e968d */
[----:B------:R-:W-:Y:S01]  /*19f0*/  IMAD.WIDE.U32 R144, R87, -0x326172a9, RZ ;  /* 0xcd9e8d5757907825 */ /* 0x000fe200078e00ff */
[----:B------:R-:W-:-:S03]  /*1a00*/  IADD3 R87, PT, PT, R3, -0x126145ec, RZ ;  /* 0xed9eba1403577810 */ /* 0x000fc60007ffe0ff */
[----:B------:R-:W-:Y:S01]  /*1a10*/  IMAD.WIDE.U32 R142, R85, -0x2daee0ad, RZ ;  /* 0xd2511f53558e7825 */ /* 0x000fe200078e00ff */
[----:B------:R-:W-:-:S03]  /*1a20*/  LOP3.LUT R49, R49, R140, R145, 0x96, !PT ;  /* 0x0000008c31317212 */ /* 0x000fc600078e9691 */
[----:B------:R-:W-:-:S05]  /*1a30*/  VIADD R85, R3, 0x32370b8f ;  /* 0x32370b8f03557836 */ /* 0x000fca0000000000 */
[----:B------:R-:W-:Y:S01]  /*1a40*/  LOP3.LUT R85, R85, R48, R143, 0x96, !PT ;  /* 0x0000003055557212 */ /* 0x000fe200078e968f */
[----:B------:R-:W-:-:S04]  /*1a50*/  IMAD.WIDE.U32 R48, R49, -0x2daee0ad, RZ ;  /* 0xd2511f5331307825 */ /* 0x000fc800078e00ff */
[----:B------:R-:W-:Y:S01]  /*1a60*/  IMAD.WIDE.U32 R140, R85, -0x326172a9, RZ ;  /* 0xcd9e8d57558c7825 */ /* 0x000fe200078e00ff */
[----:B------:R-:W-:-:S03]  /*1a70*/  LOP3.LUT R87, R87, R142, R49, 0x96, !PT ;  /* 0x0000008e57577212 */ /* 0x000fc600078e9631 */
[C---:B------:R-:W-:Y:S02]  /*1a80*/  VIADD R85, R2.reuse, 0x78dde6e4 ;  /* 0x78dde6e402557836 */ /* 0x040fe40000000000 */
[----:B------:R-:W-:-:S03]  /*1a90*/  VIADD R49, R2, 0x1715609d ;  /* 0x1715609d02317836 */ /* 0x000fc60000000000 */
[----:B------:R-:W-:Y:S01]  /*1aa0*/  LOP3.LUT R85, R85, R144, R141, 0x96, !PT ;  /* 0x0000009055557212 */ /* 0x000fe200078e968d */
[----:B------:R-:W-:-:S04]  /*1ab0*/  IMAD.WIDE.U32 R144, R87, -0x326172a9, RZ ;  /* 0xcd9e8d5757907825 */ /* 0x000fc800078e00ff */
[----:B------:R-:W-:Y:S01]  /*1ac0*/  IMAD.WIDE.U32 R142, R85, -0x2daee0ad, RZ ;  /* 0xd2511f53558e7825 */ /* 0x000fe200078e00ff */
[----:B------:R-:W-:Y:S02]  /*1ad0*/  IADD3 R85, PT, PT, R3, -0x56f99767, RZ ;  /* 0xa906689903557810 */ /* 0x000fe40007ffe0ff */
[----:B------:R-:W-:Y:S01]  /*1ae0*/  LOP3.LUT R49, R49, R140, R145, 0x96, !PT ;  /* 0x0000008c31317212 */ /* 0x000fe200078e9691 */
[----:B------:R-:W-:Y:S01]  /*1af0*/  VIADD R87, R3, 0x646e171e ;  /* 0x646e171e03577836 */ /* 0x000fe20000000000 */
[----:B------:R-:W-:-:S03]  /*1b00*/  LOP3.LUT R85, R85, R48, R143, 0x96, !PT ;  /* 0x0000003055557212 */ /* 0x000fc600078e968f */
[----:B------:R-:W-:-:S04]  /*1b10*/  IMAD.WIDE.U32 R48, R49, -0x2daee0ad, RZ ;  /* 0xd2511f5331307825 */ /* 0x000fc800078e00ff */
[----:B------:R-:W-:Y:S01]  /*1b20*/  IMAD.WIDE.U32 R140, R85, -0x326172a9, RZ ;  /* 0xcd9e8d57558c7825 */ /* 0x000fe200078e00ff */
[----:B------:R-:W-:Y:S02]  /*1b30*/  LOP3.LUT R87, R87, R142, R49, 0x96, !PT ;  /* 0x0000008e57577212 */ /* 0x000fe400078e9631 */
[C---:B------:R-:W-:Y:S01]  /*1b40*/  IADD3 R49, PT, PT, R2.reuse, 0x5384540f, RZ ;  /* 0x5384540f02317810 */ /* 0x040fe20007ffe0ff */
        /* <DEDUP_REMOVED lines=10> */
[C---:B------:R-:W-:Y:S02]  /*1bf0*/  IADD3 R85, PT, PT, R2.reuse, -0xe443238, RZ ;  /* 0xf1bbcdc802557810 */ /* 0x040fe40007ffe0ff */
[----:B------:R-:W-:Y:S01]  /*1c00*/  LOP3.LUT R87, R87, R142, R49, 0x96, !PT ;  /* 0x0000008e57577212 */ /* 0x000fe200078e9631 */
[----:B------:R-:W-:Y:S01]  /*1c10*/  VIADD R49, R2, 0x8ff34781 ;  /* 0x8ff3478102317836 */ /* 0x000fe20000000000 */
[----:B------:R-:W-:-:S03]  /*1c20*/  LOP3.LUT R85, R85, R144, R141, 0x96, !PT ;  /* 0x0000009055557212 */ /* 0x000fc600078e968d */
[----:B------:R-:W-:-:S04]  /*1c30*/  IMAD.WIDE.U32 R144, R87, -0x326172a9, RZ ;  /* 0xcd9e8d5757907825 */ /* 0x000fc800078e00ff */
[----:B------:R-:W-:Y:S01]  /*1c40*/  IMAD.WIDE.U32 R142, R85, -0x2daee0ad, RZ ;  /* 0xd2511f53558e7825 */ /* 0x000fe200078e00ff */
[----:B------:R-:W-:Y:S02]  /*1c50*/  LOP3.LUT R46, R49, R140, R145, 0x96, !PT ;  /* 0x0000008c312e7212 */ /* 0x000fe400078e9691 */
[----:B------:R-:W-:Y:S01]  /*1c60*/  MOV R58, R144 ;  /* 0x00000090003a7202 */ /* 0x000fe20000000f00 */
[----:B------:R-:W-:Y:S02]  /*1c70*/  VIADD R85, R3, 0x96a522ad ;  /* 0x96a522ad03557836 */ /* 0x000fe40000000000 */
[----:B------:R-:W-:Y:S02]  /*1c80*/  IMAD.MOV.U32 R49, RZ, RZ, R0 ;  /* 0x000000ffff317224 */ /* 0x000fe400078e0000 */
[----:B------:R-:W-:Y:S01]  /*1c90*/  IMAD.MOV.U32 R0, RZ, RZ, R142 ;  /* 0x000000ffff007224 */ /* 0x000fe200078e008e */
[----:B------:R-:W-:-:S07]  /*1ca0*/  LOP3.LUT R48, R85, R48, R143, 0x96, !PT ;  /* 0x0000003055307212 */ /* 0x000fce00078e968f */
.L_x_964:
[----:B------:R-:W-:Y:S05]  /*1cb0*/  BSYNC.RECONVERGENT B1 ;  /* 0x0000000000017941 */ /* 0x000fea0003800200 */
.L_x_963:
[----:B------:R-:W-:Y:S01]  /*1cc0*/  I2FP.F32.U32 R49, R49 ;  /* 0x0000003100317245 */ /* 0x000fe20000201000 */
[----:B------:R-:W-:Y:S01]  /*1cd0*/  IMAD.U32 R85, R40, 0x10000, RZ ;  /* 0x0001000028557824 */ /* 0x000fe200078e00ff */
[----:B------:R-:W-:Y:S01]  /*1ce0*/  ISETP.NE.AND P3, PT, R82, 0x1, PT ;  /* 0x000000015200780c */ /* 0x000fe20003f65270 */
[----:B------:R-:W-:Y:S01]  /*1cf0*/  BSSY.RECONVERGENT B1, `(.L_x_968) ;  /* 0x0000062000017945 */ /* 0x000fe20003800200 */
[----:B------:R-:W-:Y:S01]  /*1d00*/  @P1 PRMT R40, R4, 0x7632, R40 ;  /* 0x0000763204281816 */ /* 0x000fe20000000028 */
[----:B------:R-:W-:Y:S01]  /*1d10*/  FFMA.FTZ R49, R49, R78, 1.1641532182693481445e-10 ;  /* 0x2f00000031317423 */ /* 0x000fe2000001004e */
[----:B------:R-:W-:Y:S01]  /*1d20*/  FMUL.FTZ R85, R85, R74 ;  /* 0x0000004a55557220 */ /* 0x000fe20000410000 */
[----:B------:R-:W-:Y:S01]  /*1d30*/  LOP3.LUT R86, R86, 0xfffffff7, RZ, 0xc0, !PT ;  /* 0xfffffff756567812 */ /* 0x000fe200078ec0ff */
[----:B------:R-:W-:Y:S02]  /*1d40*/  HFMA2 R105, -RZ, RZ, 0, 1.1920928955078125e-07 ;  /* 0x00000002ff697431 */ /* 0x000fe400000001ff */
[----:B------:R-:W-:Y:S01]  /*1d50*/  @P1 IMAD.U32 R40, R40, 0x10000, RZ ;  /* 0x0001000028281824 */ /* 0x000fe200078e00ff */
        /* <DEDUP_REMOVED lines=16> */
.L_x_970:
        /* <DEDUP_REMOVED lines=13> */
.L_x_972:
[----:B------:R-:W-:Y:S05]  /*1f30*/  BSYNC.RECONVERGENT B2 ;  /* 0x0000000000027941 */ /* 0x000fea0003800200 */
.L_x_971:
[----:B------:R-:W-:Y:S01]  /*1f40*/  IMAD.WIDE.U32 R140, R88, -0x326172a9, RZ ;  /* 0xcd9e8d57588c7825 */ /* 0x000fe200078e00ff */
[----:B------:R-:W-:Y:S02]  /*1f50*/  LOP3.LUT R144, R57, R49, R3, 0x96, !PT ;  /* 0x0000003139907212 */ /* 0x000fe400078e9603 */
[C---:B------:R-:W-:Y:S01]  /*1f60*/  IADD3 R105, PT, PT, R3.reuse, 0x76cf5d0a, RZ ;  /* 0x76cf5d0a03697810 */ /* 0x040fe20007ffe0ff */
[----:B------:R-:W-:Y:S01]  /*1f70*/  VIADD R85, R3, 0xbb67ae85 ;  /* 0xbb67ae8503557836 */ /* 0x000fe20000000000 */
[----:B------:R-:W-:Y:S01]  /*1f80*/  LOP3.LUT R142, R47, R141, R2, 0x96, !PT ;  /* 0x0000008d2f8e7212 */ /* 0x000fe200078e9602 */
[----:B------:R-:W-:-:S04]  /*1f90*/  IMAD.WIDE.U32 R144, R144, -0x326172a9, RZ ;  /* 0xcd9e8d5790907825 */ /* 0x000fc800078e00ff */
[----:B------:R-:W-:-:S04]  /*1fa0*/  IMAD.WIDE.U32 R142, R142, -0x2daee0ad, RZ ;  /* 0xd2511f538e8e7825 */ /* 0x000fc800078e00ff */
[----:B------:R-:W-:Y:S01]  /*1fb0*/  VIADD R49, R2, 0x9e3779b9 ;  /* 0x9e3779b902317836 */ /* 0x000fe20000000000 */
[----:B------:R-:W-:-:S04]  /*1fc0*/  LOP3.LUT R85, R85, R48, R143, 0x96, !PT ;  /* 0x0000003055557212 */ /* 0x000fc800078e968f */
[----:B------:R-:W-:Y:S01]  /*1fd0*/  LOP3.LUT R49, R49, R140, R145, 0x96, !PT ;  /* 0x0000008c31317212 */ /* 0x000fe200078e9691 */
[----:B------:R-:W-:-:S04]  /*1fe0*/  IMAD.WIDE.U32 R140, R85, -0x326172a9, RZ ;  /* 0xcd9e8d57558c7825 */ /* 0x000fc800078e00ff */
[----:B------:R-:W-:Y:S02]  /*1ff0*/  VIADD R85, R2, 0x3c6ef372 ;  /* 0x3c6ef37202557836 */ /* 0x000fe40000000000 */
[----:B------:R-:W-:-:S03]  /*2000*/  IMAD.WIDE.U32 R48, R49, -0x2daee0ad, RZ ;  /* 0xd2511f5331307825 */ /* 0x000fc600078e00ff */
[----:B------:R-:W-:Y:S02]  /*2010*/  LOP3.LUT R85, R85, R144, R141, 0x96, !PT ;  /* 0x0000009055557212 */ /* 0x000fe400078e968d */
[----:B------:R-:W-:Y:S01]  /*2020*/  LOP3.LUT R105, R105, R142, R49, 0x96, !PT ;  /* 0x0000008e69697212 */ /* 0x000fe200078e9631 */
[----:B------:R-:W-:Y:S02]  /*2030*/  VIADD R49, R2, 0xdaa66d2b ;  /* 0xdaa66d2b02317836 */ /* 0x000fe40000000000 */
[----:B------:R-:W-:Y:S01]  /*2040*/  IMAD.WIDE.U32 R142, R85, -0x2daee0ad, RZ ;  /* 0xd2511f53558e7825 */ /* 0x000fe200078e00ff */
[----:B------:R-:W-:-:S03]  /*2050*/  IADD3 R85, PT, PT, R3, 0x32370b8f, RZ ;  /* 0x32370b8f03557810 */ /* 0x000fc60007ffe0ff */
[----:B------:R-:W-:Y:S01]  /*2060*/  IMAD.WIDE.U32 R144, R105, -0x326172a9, RZ ;  /* 0xcd9e8d5769907825 */ /* 0x000fe200078e00ff */
[----:B------:R-:W-:-:S03]  /*2070*/  LOP3.LUT R85, R85, R48, R143, 0x96, !PT ;  /* 0x0000003055557212 */ /* 0x000fc600078e968f */
[----:B------:R-:W-:Y:S01]  /*2080*/  VIADD R105, R3, 0xed9eba14 ;  /* 0xed9eba1403697836 */ /* 0x000fe20000000000 */
[----:B------:R-:W-:Y:S01]  /*2090*/  LOP3.LUT R49, R49, R140, R145, 0x96, !PT ;  /* 0x0000008c31317212 */ /* 0x000fe200078e9691 */
[----:B------:R-:W-:-:S04]  /*20a0*/  IMAD.WIDE.U32 R140, R85, -0x326172a9, RZ ;  /* 0xcd9e8d57558c7825 */ /* 0x000fc800078e00ff */
[----:B------:R-:W-:Y:S02]  /*20b0*/  VIADD R85, R2, 0x78dde6e4 ;  /* 0x78dde6e402557836 */ /* 0x000fe40000000000 */
[----:B------:R-:W-:-:S03]  /*20c0*/  IMAD.WIDE.U32 R48, R49, -0x2daee0ad, RZ ;  /* 0xd2511f5331307825 */ /* 0x000fc600078e00ff */
[----:B------:R-:W-:Y:S02]  /*20d0*/  LOP3.LUT R85, R85, R144, R141, 0x96, !PT ;  /* 0x0000009055557212 */ /* 0x000fe400078e968d */
[----:B------:R-:W-:Y:S02]  /*20e0*/  LOP3.LUT R105, R105, R142, R49, 0x96, !PT ;  /* 0x0000008e69697212 */ /* 0x000fe400078e9631 */
[----:B------:R-:W-:Y:S01]  /*20f0*/  IADD3 R49, PT, PT, R2, 0x1715609d, RZ ;  /* 0x1715609d02317810 */ /* 0x000fe20007ffe0ff */
[----:B------:R-:W-:-:S04]  /*2100*/  IMAD.WIDE.U32 R142, R85, -0x2daee0ad, RZ ;  /* 0xd2511f53558e7825 */ /* 0x000fc800078e00ff */
[----:B------:R-:W-:-:S04]  /*2110*/  IMAD.WIDE.U32 R144, R105, -0x326172a9, RZ ;  /* 0xcd9e8d5769907825 */ /* 0x000fc800078e00ff */
[----:B------:R-:W-:Y:S01]  /*2120*/  VIADD R85, R3, 0xa9066899 ;  /* 0xa906689903557836 */ /* 0x000fe20000000000 */
[----:B------:R-:W-:Y:S01]  /*2130*/  LOP3.LUT R49, R49, R140, R145, 0x96, !PT ;  /* 0x0000008c31317212 */ /* 0x000fe200078e9691 */
        /* <DEDUP_REMOVED lines=24> */
[----:B------:R-:W-:Y:S01]  /*22c0*/  IMAD.MOV.U32 R49, RZ, RZ, R0 ;  /* 0x000000ffff317224 */ /* 0x000fe200078e0000 */
[----:B------:R-:W-:Y:S01]  /*22d0*/  LOP3.LUT R48, R85, R48, R143, 0x96, !PT ;  /* 0x0000003055307212 */ /* 0x000fe200078e968f */
[----:B------:R-:W-:Y:S01]  /*22e0*/  IMAD.MOV.U32 R58, RZ, RZ, R144 ;  /* 0x000000ffff3a7224 */ /* 0x000fe200078e0090 */
[----:B------:R-:W-:Y:S01]  /*22f0*/  MOV R0, R142 ;  /* 0x0000008e00007202 */ /* 0x000fe20000000f00 */
[----:B------:R-:W-:-:S07]  /*2300*/  IMAD.MOV.U32 R105, RZ, RZ, RZ ;  /* 0x000000ffff697224 */ /* 0x000fce00078e00ff */
.L_x_969:
[----:B------:R-:W-:Y:S05]  /*2310*/  BSYNC.RECONVERGENT B1 ;  /* 0x0000000000017941 */ /* 0x000fea0003800200 */
.L_x_968:
[----:B------:R-:W-:Y:S01]  /*2320*/  I2FP.F32.U32 R49, R49 ;  /* 0x0000003100317245 */ /* 0x000fe20000201000 */
[----:B------:R-:W-:Y:S01]  /*2330*/  IMAD.U32 R85, R41, 0x10000, RZ ;  /* 0x0001000029557824 */ /* 0x000fe200078e00ff */
[----:B------:R-:W-:Y:S01]  /*2340*/  ISETP.NE.AND P2, PT, R105, 0x1, PT ;  /* 0x000000016900780c */ /* 0x000fe20003f45270 */
[----:B------:R-:W-:Y:S01]  /*2350*/  BSSY.RECONVERGENT B1, `(.L_x_973) ;  /* 0x0000062000017945 */ /* 0x000fe20003800200 */
[----:B------:R-:W-:Y:S01]  /*2360*/  @P1 SHF.L.U32 R80, R5, 0x10, RZ ;  /* 0x0000001005501819 */ /* 0x000fe200000006ff */
[----:B------:R-:W-:Y:S01]  /*2370*/  FFMA.FTZ R49, R49, R78, 1.1641532182693481445e-10 ;  /* 0x2f00000031317423 */ /* 0x000fe2000001004e */
[----:B------:R-:W-:Y:S01]  /*2380*/  FMUL.FTZ R85, R85, R74 ;  /* 0x0000004a55557220 */ /* 0x000fe20000410000 */
[----:B------:R-:W-:Y:S01]  /*2390*/  LOP3.LUT R86, R86, 0xfffffffb, RZ, 0xc0, !PT ;  /* 0xfffffffb56567812 */ /* 0x000fe200078ec0ff */
[----:B------:R-:W-:Y:S01]  /*23a0*/  IMAD.MOV.U32 R121, RZ, RZ, 0x2 ;  /* 0x00000002ff797424 */ /* 0x000fe200078e00ff */
[----:B------:R-:W-:Y:S02]  /*23b0*/  PRMT R41, R41, 0x7632, R41 ;  /* 0x0000763229297816 */ /* 0x000fe40000000029 */
        /* <DEDUP_REMOVED lines=16> */
.L_x_975:
        /* <DEDUP_REMOVED lines=13> */
.L_x_977:
[----:B------:R-:W-:Y:S05]  /*2590*/  BSYNC.RECONVERGENT B2 ;  /* 0x0000000000027941 */ /* 0x000fea0003800200 */
.L_x_976:
[----:B------:R-:W-:Y:S01]  /*25a0*/  IMAD.WIDE.U32 R140, R88, -0x326172a9, RZ ;  /* 0xcd9e8d57588c7825 */ /* 0x000fe200078e00ff */
[----:B------:R-:W-:Y:S02]  /*25b0*/  LOP3.LUT R144, R57, R49, R3, 0x96, !PT ;  /* 0x0000003139907212 */ /* 0x000fe400078e9603 */
        /* <DEDUP_REMOVED lines=13> */
[----:B------:R-:W-:-:S03]  /*2690*/  IMAD.MOV.U32 R121, RZ, RZ, RZ ;  /* 0x000000ffff797224 */ /* 0x000fc600078e00ff */
        /* <DEDUP_REMOVED lines=14> */
[----:B------:R-:W-:-:S03]  /*2780*/  IADD3 R107, PT, PT, R3, 0x646e171e, RZ ;  /* 0x646e171e036b7810 */ /* 0x000fc60007ffe0ff */
        /* <DEDUP_REMOVED lines=12> */
[----:B------:R-:W-:Y:S02]  /*2850*/  IADD3 R105, PT, PT, R3, 0x1fd5c5a3, RZ ;  /* 0x1fd5c5a303697810 */ /* 0x000fe40007ffe0ff */
[----:B------:R-:W-:Y:S01]  /*2860*/  LOP3.LUT R49, R49, R140, R145, 0x96, !PT ;  /* 0x0000008c31317212 */ /* 0x000fe200078e9691 */
[----:B------:R-:W-:Y:S01]  /*2870*/  VIADD R107, R3, 0xdb3d7428 ;  /* 0xdb3d7428036b7836 */ /* 0x000fe20000000000 */
[----:B------:R-:W-:-:S03]  /*2880*/  LOP3.LUT R105, R105, R48, R143, 0x96, !PT ;  /* 0x0000003069697212 */ /* 0x000fc600078e968f */
[----:B------:R-:W-:-:S04]  /*2890*/  IMAD.WIDE.U32 R48, R49, -0x2daee0ad, RZ ;  /* 0xd2511f5331307825 */ /* 0x000fc800078e00ff */
[----:B------:R-:W-:Y:S01]  /*28a0*/  IMAD.WIDE.U32 R140, R105, -0x326172a9, RZ ;  /* 0xcd9e8d57698c7825 */ /* 0x000fe200078e00ff */
[----:B------:R-:W-:Y:S02]  /*28b0*/  LOP3.LUT R107, R107, R142, R49, 0x96, !PT ;  /* 0x0000008e6b6b7212 */ /* 0x000fe400078e9631 */
[C---:B------:R-:W-:Y:S01]  /*28c0*/  IADD3 R49, PT, PT, R2.reuse, -0x700cb87f, RZ ;  /* 0x8ff3478102317810 */ /* 0x040fe20007ffe0ff */
[----:B------:R-:W-:-:S05]  /*28d0*/  VIADD R105, R2, 0xf1bbcdc8 ;  /* 0xf1bbcdc802697836 */ /* 0x000fca0000000000 */
[----:B------:R-:W-:Y:S01]  /*28e0*/  LOP3.LUT R105, R105, R144, R141, 0x96, !PT ;  /* 0x0000009069697212 */ /* 0x000fe200078e968d */
        /* <DEDUP_REMOVED lines=8> */
.L_x_974:
[----:B------:R-:W-:Y:S05]  /*2970*/  BSYNC.RECONVERGENT B1 ;  /* 0x0000000000017941 */ /* 0x000fea0003800200 */
.L_x_973:
[----:B------:R-:W-:Y:S01]  /*2980*/  I2FP.F32.U32 R49, R49 ;  /* 0x0000003100317245 */ /* 0x000fe20000201000 */
[----:B------:R-:W-:Y:S01]  /*2990*/  BSSY.RECONVERGENT B1, `(.L_x_978) ;  /* 0x0000064000017945 */ /* 0x000fe20003800200 */
[----:B------:R-:W-:Y:S01]  /*29a0*/  SHF.L.U32 R41, R41, 0x10, RZ ;  /* 0x0000001029297819 */ /* 0x000fe200000006ff */
[----:B------:R-:W-:Y:S01]  /*29b0*/  IMAD.MOV.U32 R123, RZ, RZ, 0x2 ;  /* 0x00000002ff7b7424 */ /* 0x000fe200078e00ff */
[----:B------:R-:W-:Y:S01]  /*29c0*/  @P1 PRMT R82, R5, 0x7632, R82 ;  /* 0x0000763205521816 */ /* 0x000fe20000000052 */
[----:B------:R-:W-:Y:S01]  /*29d0*/  FFMA.FTZ R49, R49, R78, 1.1641532182693481445e-10 ;  /* 0x2f00000031317423 */ /* 0x000fe2000001004e */
[----:B------:R-:W-:Y:S01]  /*29e0*/  LOP3.LUT R86, R86, 0xfffffffd, RZ, 0xc0, !PT ;  /* 0xfffffffd56567812 */ /* 0x000fe200078ec0ff */
[----:B------:R-:W-:Y:S02]  /*29f0*/  FMUL.FTZ R41, R41, R74 ;  /* 0x0000004a29297220 */ /* 0x000fe40000410000 */
[----:B------:R-:W-:Y:S01]  /*2a00*/  @P1 IMAD.U32 R82, R82, 0x10000, RZ ;  /* 0x0001000052521824 */ /* 0x000fe200078e00ff */
        /* <DEDUP_REMOVED lines=17> */
.L_x_980:
        /* <DEDUP_REMOVED lines=13> */
.L_x_982:
[----:B------:R-:W-:Y:S05]  /*2bf0*/  BSYNC.RECONVERGENT B2 ;  /* 0x0000000000027941 */ /* 0x000fea0003800200 */
.L_x_981:
        /* <DEDUP_REMOVED lines=61> */
.L_x_979:
[----:B------:R-:W-:Y:S05]  /*2fd0*/  BSYNC.RECONVERGENT B1 ;  /* 0x0000000000017941 */ /* 0x000fea0003800200 */
.L_x_978:
        /* <DEDUP_REMOVED lines=8> */
[----:B------:R-:W-:Y:S01]  /*3060*/  FSETP.GTU.FTZ.AND P2, PT, R49, R76, PT ;  /* 0x0000004c3100720b */ /* 0x000fe20003f5c000 */
[----:B------:R-:W-:-:S03]  /*3070*/  IMAD.MOV.U32 R49, RZ, RZ, R58 ;  /* 0x000000ffff317224 */ /* 0x000fc600078e003a */
[----:B------:R-:W-:Y:S02]  /*3080*/  FSEL R105, R105, RZ, !P2 ;  /* 0x000000ff69697208 */ /* 0x000fe40005000000 */
[----:B------:R-:W-:-:S03]  /*3090*/  PLOP3.LUT P2, PT, P2, PT, PT, 0x8, 0x80 ;  /* 0x000000000080781c */ /* 0x000fc6000174e170 */
[----:B------:R-:W-:Y:S01]  /*30a0*/  @P1 FADD.FTZ R105, R82, R105 ;  /* 0x0000006952691221 */ /* 0x000fe20000010000 */
[----:B------:R-:W-:-:S04]  /*30b0*/  PRMT R82, R42, 0x7632, R82 ;  /* 0x000076322a527816 */ /* 0x000fc80000000052 */
        /* <DEDUP_REMOVED lines=10> */
.L_x_985:
        /* <DEDUP_REMOVED lines=13> */
.L_x_987:
[----:B------:R-:W-:Y:S05]  /*3230*/  BSYNC.RECONVERGENT B2 ;  /* 0x0000000000027941 */ /* 0x000fea0003800200 */
.L_x_986:
        /* <DEDUP_REMOVED lines=8> */
[----:B------:R-:W-:Y:S01]  /*32c0*/  LOP3.LUT R121, R121, R48, R143, 0x96, !PT ;  /* 0x0000003079797212 */ /* 0x000fe200078e968f */
[----:B------:R-:W-:-:S03]  /*32d0*/  IMAD.MOV.U32 R131, RZ, RZ, RZ ;  /* 0x000000ffff837224 */ /* 0x000fc600078e00ff */
        /* <DEDUP_REMOVED lines=50> */
[----:B------:R-:W-:-:S07]  /*3600*/  MOV R0, R142 ;  /* 0x0000008e00007202 */ /* 0x000fce0000000f00 */
.L_x_984:
[----:B------:R-:W-:Y:S05]  /*3610*/  BSYNC.RECONVERGENT B1 ;  /* 0x0000000000017941 */ /* 0x000fea0003800200 */
.L_x_983:
        /* <DEDUP_REMOVED lines=24> */
.L_x_990:
        /* <DEDUP_REMOVED lines=13> */
.L_x_992:
[----:B------:R-:W-:Y:S05]  /*3870*/  BSYNC.RECONVERGENT B2 ;  /* 0x0000000000027941 */ /* 0x000fea0003800200 */
.L_x_991:
        /* <DEDUP_REMOVED lines=11> */
[----:B------:R-:W-:Y:S02]  /*3930*/  VIADD R121, R3, 0x76cf5d0a ;  /* 0x76cf5d0a03797836 */ /* 0x000fe40000000000 */
[----:B------:R-:W-:-:S03]  /*3940*/  IMAD.WIDE.U32 R142, R131, -0x326172a9, RZ ;  /* 0xcd9e8d57838e7825 */ /* 0x000fc600078e00ff */
[----:B------:R-:W-:Y:S01]  /*3950*/  LOP3.LUT R121, R121, R144, R141, 0x96, !PT ;  /* 0x0000009079797212 */ /* 0x000fe200078e968d */
[----:B------:R-:W-:Y:S01]  /*3960*/  VIADD R131, R3, 0x32370b8f ;  /* 0x32370b8f03837836 */ /* 0x000fe20000000000 */
[----:B------:R-:W-:-:S03]  /*3970*/  LOP3.LUT R144, R49, R48, R143, 0x96, !PT ;  /* 0x0000003031907212 */ /* 0x000fc600078e968f */
[----:B------:R-:W-:Y:S01]  /*3980*/  IMAD.WIDE.U32 R48, R121, -0x326172a9, RZ ;  /* 0xcd9e8d5779307825 */ /* 0x000fe200078e00ff */
[----:B------:R-:W-:-:S03]  /*3990*/  IADD3 R121, PT, PT, R2, -0x255992d5, RZ ;  /* 0xdaa66d2b02797810 */ /* 0x000fc60007ffe0ff */
[----:B------:R-:W-:Y:S01]  /*39a0*/  IMAD.WIDE.U32 R144, R144, -0x2daee0ad, RZ ;  /* 0xd2511f5390907825 */ /* 0x000fe200078e00ff */
[----:B------:R-:W-:Y:S02]  /*39b0*/  LOP3.LUT R121, R121, R142, R49, 0x96, !PT ;  /* 0x0000008e79797212 */ /* 0x000fe400078e9631 */
[----:B------:R-:W-:Y:S02]  /*39c0*/  IADD3 R49, PT, PT, R2, 0x78dde6e4, RZ ;  /* 0x78dde6e402317810 */ /* 0x000fe40007ffe0ff */
[----:B------:R-:W-:Y:S01]  /*39d0*/  LOP3.LUT R131, R131, R140, R145, 0x96, !PT ;  /* 0x0000008c83837212 */ /* 0x000fe200078e9691 */
[----:B------:R-:W-:-:S04]  /*39e0*/  IMAD.WIDE.U32 R140, R121, -0x2daee0ad, RZ ;  /* 0xd2511f53798c7825 */ /* 0x000fc800078e00ff */
[----:B------:R-:W-:Y:S02]  /*39f0*/  VIADD R121, R3, 0xed9eba14 ;  /* 0xed9eba1403797836 */ /* 0x000fe40000000000 */
[----:B------:R-:W-:-:S03]  /*3a00*/  IMAD.WIDE.U32 R142, R131, -0x326172a9, RZ ;  /* 0xcd9e8d57838e7825 */ /* 0x000fc600078e00ff */
[----:B------:R-:W-:Y:S01]  /*3a10*/  LOP3.LUT R121, R121, R144, R141, 0x96, !PT ;  /* 0x0000009079797212 */ /* 0x000fe200078e968d */
[----:B------:R-:W-:Y:S01]  /*3a20*/  VIADD R131, R3, 0xa9066899 ;  /* 0xa906689903837836 */ /* 0x000fe20000000000 */
[----:B------:R-:W-:-:S03]  /*3a30*/  LOP3.LUT R144, R49, R48, R143, 0x96, !PT ;  /* 0x0000003031907212 */ /* 0x000fc600078e968f */
[----:B------:R-:W-:-:S04]  /*3a40*/  IMAD.WIDE.U32 R48, R121, -0x326172a9, RZ ;  /* 0xcd9e8d5779307825 */ /* 0x000fc800078e00ff */
[----:B------:R-:W-:Y:S02]  /*3a50*/  VIADD R121, R2, 0x1715609d ;  /* 0x1715609d02797836 */ /* 0x000fe40000000000 */
[----:B------:R-:W-:-:S03]  /*3a60*/  IMAD.WIDE.U32 R144, R144, -0x2daee0ad, RZ ;  /* 0xd2511f5390907825 */ /* 0x000fc600078e00ff */
[----:B------:R-:W-:Y:S01]  /*3a70*/  LOP3.LUT R121, R121, R142, R49, 0x96, !PT ;  /* 0x0000008e79797212 */ /* 0x000fe200078e9631 */
[----:B------:R-:W-:Y:S01]  /*3a80*/  VIADD R49, R2, 0xb54cda56 ;  /* 0xb54cda5602317836 */ /* 0x000fe20000000000 */
[----:B------:R-:W-:-:S03]  /*3a90*/  LOP3.LUT R131, R131, R140, R145, 0x96, !PT ;  /* 0x0000008c83837212 */ /* 0x000fc600078e9691 */
[----:B------:R-:W-:Y:S01]  /*3aa0*/  IMAD.WIDE.U32 R140, R121, -0x2daee0ad, RZ ;  /* 0xd2511f53798c7825 */ /* 0x000fe200078e00ff */
[----:B------:R-:W-:-:S03]  /*3ab0*/  IADD3 R121, PT, PT, R3, 0x646e171e, RZ ;  /* 0x646e171e03797810 */ /* 0x000fc60007ffe0ff */
        /* <DEDUP_REMOVED lines=15> */
[----:B------:R-:W-:Y:S01]  /*3bb0*/  LOP3.LUT R144, R49, R48, R143, 0x96, !PT ;  /* 0x0000003031907212 */ /* 0x000fe200078e968f */
[----:B------:R-:W-:Y:S02]  /*3bc0*/  IMAD.MOV.U32 R141, RZ, RZ, RZ ;  /* 0x000000ffff8d7224 */ /* 0x000fe400078e00ff */
[----:B------:R-:W-:Y:S01]  /*3bd0*/  IMAD.WIDE.U32 R48, R121, -0x326172a9, RZ ;  /* 0xcd9e8d5779307825 */ /* 0x000fe200078e00ff */
[----:B------:R-:W-:-:S03]  /*3be0*/  IADD3 R121, PT, PT, R2, -0x700cb87f, RZ ;  /* 0x8ff3478102797810 */ /* 0x000fc60007ffe0ff */
[----:B------:R-:W-:Y:S01]  /*3bf0*/  IMAD.WIDE.U32 R144, R144, -0x2daee0ad, RZ ;  /* 0xd2511f5390907825 */ /* 0x000fe200078e00ff */
[----:B------:R-:W-:Y:S02]  /*3c00*/  LOP3.LUT R46, R121, R142, R49, 0x96, !PT ;  /* 0x0000008e792e7212 */ /* 0x000fe400078e9631 */
[----:B------:R-:W-:Y:S01]  /*3c10*/  MOV R49, R0 ;  /* 0x0000000000317202 */ /* 0x000fe20000000f00 */
[----:B------:R-:W-:Y:S01]  /*3c20*/  IMAD.MOV.U32 R58, RZ, RZ, R48 ;  /* 0x000000ffff3a7224 */ /* 0x000fe200078e0030 */
[----:B------:R-:W-:Y:S01]  /*3c30*/  LOP3.LUT R48, R131, R140, R145, 0x96, !PT ;  /* 0x0000008c83307212 */ /* 0x000fe200078e9691 */
[----:B------:R-:W-:-:S07]  /*3c40*/  IMAD.MOV.U32 R0, RZ, RZ, R144 ;  /* 0x000000ffff007224 */ /* 0x000fce00078e0090 */
.L_x_989:
[----:B------:R-:W-:Y:S05]  /*3c50*/  BSYNC.RECONVERGENT B1 ;  /* 0x0000000000017941 */ /* 0x000fea0003800200 */
.L_x_988:
        /* <DEDUP_REMOVED lines=8> */
[----:B------:R-:W-:Y:S02]  /*3ce0*/  MOV R131, R58 ;  /* 0x0000003a00837202 */ /* 0x000fe40000000f00 */
[----:B------:R-:W-:Y:S01]  /*3cf0*/  FSETP.GTU.FTZ.AND P4, PT, R49, R76, PT ;  /* 0x0000004c3100720b */ /* 0x000fe20003f9c000 */
[----:B------:R-:W-:-:S03]  /*3d00*/  IMAD.MOV.U32 R49, RZ, RZ, 0x2 ;  /* 0x00000002ff317424 */ /* 0x000fc600078e00ff */
        /* <DEDUP_REMOVED lines=13> */
.L_x_995:
        /* <DEDUP_REMOVED lines=13> */
.L_x_997:
[----:B------:R-:W-:Y:S05]  /*3eb0*/  BSYNC.RECONVERGENT B2 ;  /* 0x0000000000027941 */ /* 0x000fea0003800200 */
.L_x_996:
[----:B------:R-:W-:Y:S01]  /*3ec0*/  IMAD.WIDE.U32 R144, R88, -0x326172a9, RZ ;  /* 0xcd9e8d5758907825 */ /* 0x000fe200078e00ff */
[----:B------:R-:W-:Y:S02]  /*3ed0*/  LOP3.LUT R48, R57, R143, R3, 0x96, !PT ;  /* 0x0000008f39307212 */ /* 0x000fe400078e9603 */
[----:B------:R-:W-:Y:S01]  /*3ee0*/  IADD3 R131, PT, PT, R2, -0x61c88647, RZ ;  /* 0x9e3779b902837810 */ /* 0x000fe20007ffe0ff */
[----:B------:R-:W-:Y:S01]  /*3ef0*/  VIADD R143, R3, 0xbb67ae85 ;  /* 0xbb67ae85038f7836 */ /* 0x000fe20000000000 */
[----:B------:R-:W-:Y:S01]  /*3f00*/  LOP3.LUT R140, R47, R145, R2, 0x96, !PT ;  /* 0x000000912f8c7212 */ /* 0x000fe200078e9602 */
[----:B------:R-:W-:-:S04]  /*3f10*/  IMAD.WIDE.U32 R48, R48, -0x326172a9, RZ ;  /* 0xcd9e8d5730307825 */ /* 0x000fc800078e00ff */
        /* <DEDUP_REMOVED lines=20> */
[----:B------:R-:W-:Y:S02]  /*4060*/  IADD3 R143, PT, PT, R3, -0x56f99767, RZ ;  /* 0xa9066899038f7810 */ /* 0x000fe40007ffe0ff */
[----:B------:R-:W-:Y:S01]  /*4070*/  LOP3.LUT R140, R49, R48, R145, 0x96, !PT ;  /* 0x00000030318c7212 */ /* 0x000fe200078e9691 */
[----:B------:R-:W-:-:S04]  /*4080*/  IMAD.WIDE.U32 R48, R131, -0x326172a9, RZ ;  /* 0xcd9e8d5783307825 */ /* 0x000fc800078e00ff */
[----:B------:R-:W-:Y:S02]  /*4090*/  VIADD R131, R2, 0x1715609d ;  /* 0x1715609d02837836 */ /* 0x000fe40000000000 */
[----:B------:R-:W-:-:S03]  /*40a0*/  IMAD.WIDE.U32 R140, R140, -0x2daee0ad, RZ ;  /* 0xd2511f538c8c7825 */ /* 0x000fc600078e00ff */
[----:B------:R-:W-:Y:S01]  /*40b0*/  LOP3.LUT R131, R131, R144, R49, 0x96, !PT ;  /* 0x0000009083837212 */ /* 0x000fe200078e9631 */
[----:B------:R-:W-:Y:S01]  /*40c0*/  VIADD R49, R2, 0xb54cda56 ;  /* 0xb54cda5602317836 */ /* 0x000fe20000000000 */
[----:B------:R-:W-:Y:S01]  /*40d0*/  LOP3.LUT R144, R143, R142, R141, 0x96, !PT ;  /* 0x0000008e8f907212 */ /* 0x000fe200078e968d */
[----:B------:R-:W-:Y:S02]  /*40e0*/  VIADD R141, R3, 0x1fd5c5a3 ;  /* 0x1fd5c5a3038d7836 */ /* 0x000fe40000000000 */
[----:B------:R-:W-:-:S04]  /*40f0*/  IMAD.WIDE.U32 R142, R131, -0x2daee0ad, RZ ;  /* 0xd2511f53838e7825 */ /* 0x000fc800078e00ff */
[----:B------:R-:W-:Y:S02]  /*4100*/  VIADD R131, R3, 0x646e171e ;  /* 0x646e171e03837836 */ /* 0x000fe40000000000 */
[----:B------:R-:W-:-:S03]  /*4110*/  IMAD.WIDE.U32 R144, R144, -0x326172a9, RZ ;  /* 0xcd9e8d5790907825 */ /* 0x000fc600078e00ff */
[----:B------:R-:W-:Y:S02]  /*4120*/  LOP3.LUT R131, R131, R140, R143, 0x96, !PT ;  /* 0x0000008c83837212 */ /* 0x000fe400078e968f */
[----:B------:R-:W-:-:S03]  /*4130*/  LOP3.LUT R146, R49, R48, R145, 0x96, !PT ;  /* 0x0000003031927212 */ /* 0x000fc600078e9691 */
[----:B------:R-:W-:Y:S01]  /*4140*/  IMAD.WIDE.U32 R48, R131, -0x326172a9, RZ ;  /* 0xcd9e8d5783307825 */ /* 0x000fe200078e00ff */
[----:B------:R-:W-:-:S03]  /*4150*/  IADD3 R131, PT, PT, R2, 0x5384540f, RZ ;  /* 0x5384540f02837810 */ /* 0x000fc60007ffe0ff */
        /* <DEDUP_REMOVED lines=11> */
[----:B------:R-:W-:Y:S01]  /*4210*/  VIADD R131, R2, 0x8ff34781 ;  /* 0x8ff3478102837836 */ /* 0x000fe20000000000 */
[----:B------:R-:W-:Y:S01]  /*4220*/  MOV R58, R48 ;  /* 0x00000030003a7202 */ /* 0x000fe20000000f00 */
[----:B------:R-:W-:-:S03]  /*4230*/  IMAD.WIDE.U32 R144, R144, -0x2daee0ad, RZ ;  /* 0xd2511f5390907825 */ /* 0x000fc600078e00ff */
[----:B------:R-:W-:Y:S01]  /*4240*/  LOP3.LUT R46, R131, R142, R49, 0x96, !PT ;  /* 0x0000008e832e7212 */ /* 0x000fe200078e9631 */
[----:B------:R-:W-:Y:S02]  /*4250*/  HFMA2 R49, -RZ, RZ, 0, 0 ;  /* 0x00000000ff317431 */ /* 0x000fe400000001ff */
[----:B------:R-:W-:Y:S01]  /*4260*/  IMAD.MOV.U32 R131, RZ, RZ, R0 ;  /* 0x000000ffff837224 */ /* 0x000fe200078e0000 */
[----:B------:R-:W-:Y:S01]  /*4270*/  LOP3.LUT R48, R141, R140, R145, 0x96, !PT ;  /* 0x0000008c8d307212 */ /* 0x000fe200078e9691 */
[----:B------:R-:W-:-:S07]  /*4280*/  IMAD.MOV.U32 R0, RZ, RZ, R144 ;  /* 0x000000ffff007224 */ /* 0x000fce00078e0090 */
.L_x_994:
[----:B------:R-:W-:Y:S05]  /*4290*/  BSYNC.RECONVERGENT B1 ;  /* 0x0000000000017941 */ /* 0x000fea0003800200 */
.L_x_993:
[----:B------:R-:W-:Y:S01]  /*42a0*/  I2FP.F32.U32 R131, R131 ;  /* 0x0000008300837245 */ /* 0x000fe20000201000 */
[----:B------:R-:W-:Y:S01]  /*42b0*/  IMAD.U32 R43, R43, 0x10000, RZ ;  /* 0x000100002b2b7824 */ /* 0x000fe200078e00ff */
[----:B------:R-:W-:Y:S02]  /*42c0*/  @P1 PRMT R140, R7, 0x7632, R140 ;  /* 0x00007632078c1816 */ /* 0x000fe4000000008c */
[----:B------:R-:W-:Y:S01]  /*42d0*/  PRMT R42, R42, 0x5410, R82 ;  /* 0x000054102a2a7816 */ /* 0x000fe20000000052 */
[----:B------:R-:W-:Y:S01]  /*42e0*/  FFMA.FTZ R131, R131, R78, 1.1641532182693481445e-10 ;  /* 0x2f00000083837423 */ /* 0x000fe2000001004e */
[----:B------:R-:W-:Y:S01]  /*42f0*/  FMUL.FTZ R43, R43, R74 ;  /* 0x0000004a2b2b7220 */ /* 0x000fe20000410000 */
[----:B------:R-:W-:Y:S01]  /*4300*/  @P1 IMAD.U32 R140, R140, 0x10000, RZ ;  /* 0x000100008c8c1824 */ /* 0x000fe200078e00ff */
[----:B------:R-:W-:Y:S02]  /*4310*/  PRMT R41, R80, 0x5410, R41 ;  /* 0x0000541050297816 */ /* 0x000fe40000000029 */
[----:B------:R-:W-:-:S02]  /*4320*/  FSETP.GTU.FTZ.AND P5, PT, R131, R76, PT ;  /* 0x0000004c8300720b */ /* 0x000fc40003fbc000 */
[----:B------:R-:W-:Y:S02]  /*4330*/  PRMT R40, R72, 0x5410, R40 ;  /* 0x0000541048287816 */ /* 0x000fe40000000028 */
[----:B------:R-:W-:Y:S02]  /*4340*/  FSEL R131, R43, RZ, !P5 ;  /* 0x000000ff2b837208 */ /* 0x000fe40006800000 */
[----:B------:R-:W-:-:S03]  /*4350*/  PLOP3.LUT P5, PT, P5, PT, PT, 0x8, 0x80 ;  /* 0x000000000080781c */ /* 0x000fc60002fae170 */
[----:B------:R-:W-:-:S05]  /*4360*/  @P1 FADD.FTZ R131, R140, R131 ;  /* 0x000000838c831221 */ /* 0x000fca0000010000 */
[----:B------:R-:W-:-:S04]  /*4370*/  F2FP.BF16.F32.PACK_AB R43, RZ, R131 ;  /* 0x00000083ff2b723e */ /* 0x000fc800000010ff */
[----:B------:R-:W-:Y:S01]  /*4380*/  PRMT R43, R148, 0x5410, R43 ;  /* 0x00005410942b7816 */ /* 0x000fe2000000002b */
[----:B------:R-:W-:Y:S06]  /*4390*/  BRA `(.L_x_998) ;  /* 0x0000006400207947 */ /* 0x000fec0003800000 */
.L_x_957:
        /* <DEDUP_REMOVED lines=16> */
.L_x_1001:
        /* <DEDUP_REMOVED lines=13> */
.L_x_1003:
[----:B------:R-:W-:Y:S05]  /*4570*/  BSYNC.RECONVERGENT B2 ;  /* 0x0000000000027941 */ /* 0x000fea0003800200 */
.L_x_1002:
        /* <DEDUP_REMOVED lines=35> */
[----:B------:R-:W-:-:S03]  /*47b0*/  IADD3 R61, PT, PT, R2, -0x4ab325aa, RZ ;  /* 0xb54cda56023d7810 */ /* 0x000fc60007ffe0ff */
        /* <DEDUP_REMOVED lines=23> */
[----:B------:R-:W-:Y:S01]  /*4930*/  MOV R59, R74 ;  /* 0x0000004a003b7202 */ /* 0x000fe20000000f00 */
[----:B------:R-:W-:-:S07]  /*4940*/  IMAD.MOV.U32 R60, RZ, RZ, RZ ;  /* 0x000000ffff3c7224 */ /* 0x000fce00078e00ff */
.L_x_1000:
[----:B------:R-:W-:Y:S05]  /*4950*/  BSYNC.RECONVERGENT B1 ;  /* 0x0000000000017941 */ /* 0x000fea0003800200 */
.L_x_999:
[----:B------:R-:W0:Y:S01]  /*4960*/  LDC R70, c[0x0][0x404] ;  /* 0x00010100ff467b82 */ /* 0x000e220000000800 */
[----:B------:R-:W-:Y:S01]  /*4970*/  I2FP.F32.U32 R49, R59 ;  /* 0x0000003b00317245 */ /* 0x000fe20000201000 */
[----:B------:R-:W-:Y:S01]  /*4980*/  IMAD.MOV.U32 R74, RZ, RZ, 0x2f800000 ;  /* 0x2f800000ff4a7424 */ /* 0x000fe200078e00ff */
[----:B------:R-:W-:Y:S01]  /*4990*/  ISETP.NE.AND P3, PT, R60, 0x1, PT ;  /* 0x000000013c00780c */ /* 0x000fe20003f65270 */
[----:B------:R-:W-:Y:S01]  /*49a0*/  BSSY.RECONVERGENT B1, `(.L_x_1004) ;  /* 0x0000061000017945 */ /* 0x000fe20003800200 */
[----:B-----5:R-:W-:Y:S01]  /*49b0*/  SHF.L.U32 R59, R40, 0x10, RZ ;  /* 0x00000010283b7819 */ /* 0x020fe200000006ff */
[----:B------:R-:W-:Y:S01]  /*49c0*/  FFMA.FTZ R49, R49, R74, 1.1641532182693481445e-10 ;  /* 0x2f00000031317423 */ /* 0x000fe2000001004a */
[----:B------:R-:W-:Y:S01]  /*49d0*/  LOP3.LUT R86, R86, 0xffffffef, RZ, 0xc0, !PT ;  /* 0xffffffef56567812 */ /* 0x000fe200078ec0ff */
[----:B------:R-:W1:Y:S01]  /*49e0*/  LDC R72, c[0x0][0x408] ;  /* 0x00010200ff487b82 */ /* 0x000e620000000800 */
[----:B------:R-:W-:Y:S02]  /*49f0*/  IMAD.MOV.U32 R62, RZ, RZ, 0x2 ;  /* 0x00000002ff3e7424 */ /* 0x000fe400078e00ff */
[----:B0-----:R-:W-:-:S02]  /*4a00*/  FSETP.GTU.FTZ.AND P2, PT, R49, R70, PT ;  /* 0x000000463100720b */ /* 0x001fc40003f5c000 */
[----:B------:R-:W-:Y:S01]  /*4a10*/  PRMT R49, R40, 0x7632, R49 ;  /* 0x0000763228317816 */ /* 0x000fe20000000031 */
[----:B------:R-:W-:Y:S01]  /*4a20*/  IMAD.MOV.U32 R40, RZ, RZ, R58 ;  /* 0x000000ffff287224 */ /* 0x000fe200078e003a */
        /* <DEDUP_REMOVED lines=13> */
.L_x_1006:
        /* <DEDUP_REMOVED lines=13> */
.L_x_1008:
[----:B------:R-:W-:Y:S05]  /*4bd0*/  BSYNC.RECONVERGENT B2 ;  /* 0x0000000000027941 */ /* 0x000fea0003800200 */
.L_x_1007:
[----:B------:R-:W-:Y:S01]  /*4be0*/  IMAD.WIDE.U32 R60, R88, -0x326172a9, RZ ;  /* 0xcd9e8d57583c7825 */ /* 0x000fe200078e00ff */
[----:B------:R-:W-:Y:S02]  /*4bf0*/  LOP3.LUT R64, R57, R59, R3, 0x96, !PT ;  /* 0x0000003b39407212 */ /* 0x000fe400078e9603 */
[----:B------:R-:W-:Y:S01]  /*4c00*/  MOV R40, R0 ;  /* 0x0000000000287202 */ /* 0x000fe20000000f00 */
[----:B------:R-:W-:Y:S01]  /*4c10*/  VIADD R59, R2, 0x9e3779b9 ;  /* 0x9e3779b9023b7836 */ /* 0x000fe20000000000 */
        /* <DEDUP_REMOVED lines=45> */
[----:B------:R-:W-:-:S03]  /*4ef0*/  LOP3.LUT R65, R65, R62, R61, 0x96, !PT ;  /* 0x0000003e41417212 */ /* 0x000fc600078e963d */
[----:B------:R-:W-:Y:S02]  /*4f00*/  VIADD R63, R2, 0xf1bbcdc8 ;  /* 0xf1bbcdc8023f7836 */ /* 0x000fe40000000000 */
        /* <DEDUP_REMOVED lines=8> */
[----:B------:R-:W-:Y:S02]  /*4f90*/  IMAD.MOV.U32 R58, RZ, RZ, R64 ;  /* 0x000000ffff3a7224 */ /* 0x000fe400078e0040 */
[----:B------:R-:W-:-:S07]  /*4fa0*/  IMAD.MOV.U32 R62, RZ, RZ, RZ ;  /* 0x000000ffff3e7224 */ /* 0x000fce00078e00ff */
.L_x_1005:
[----:B------:R-:W-:Y:S05]  /*4fb0*/  BSYNC.RECONVERGENT B1 ;  /* 0x0000000000017941 */ /* 0x000fea0003800200 */
.L_x_1004:
[----:B------:R-:W-:Y:S01]  /*4fc0*/  I2FP.F32.U32 R59, R40 ;  /* 0x00000028003b7245 */ /* 0x000fe20000201000 */
[----:B------:R-:W-:Y:S01]  /*4fd0*/  BSSY.RECONVERGENT B1, `(.L_x_1009) ;  /* 0x0000063000017945 */ /* 0x000fe20003800200 */
[----:B------:R-:W-:Y:S01]  /*4fe0*/  SHF.L.U32 R61, R8, 0x10, RZ ;  /* 0x00000010083d7819 */ /* 0x000fe200000006ff */
[----:B------:R-:W-:Y:S01]  /*4ff0*/  HFMA2 R63, -RZ, RZ, 0, 1.1920928955078125e-07 ;  /* 0x00000002ff3f7431 */ /* 0x000fe200000001ff */
[----:B------:R-:W-:Y:S01]  /*5000*/  ISETP.NE.AND P3, PT, R62, 0x1, PT ;  /* 0x000000013e00780c */ /* 0x000fe20003f65270 */
[----:B------:R-:W-:Y:S02]  /*5010*/  FFMA.FTZ R59, R59, R74, 1.1641532182693481445e-10 ;  /* 0x2f0000003b3b7423 */ /* 0x000fe4000001004a */
[----:B------:R-:W-:-:S03]  /*5020*/  FMUL.FTZ R61, R61, R72 ;  /* 0x000000483d3d7220 */ /* 0x000fc60000410000 */
[----:B------:R-:W-:Y:S01]  /*5030*/  FSETP.GTU.FTZ.AND P2, PT, R59, R70, PT ;  /* 0x000000463b00720b */ /* 0x000fe20003f5c000 */
[----:B------:R-:W-:-:S03]  /*5040*/  @P1 IMAD.U32 R59, R4, 0x10000, RZ ;  /* 0x00010000043b1824 */ /* 0x000fc600078e00ff */
[----:B------:R-:W-:Y:S02]  /*5050*/  FSEL R61, R61, RZ, !P2 ;  /* 0x000000ff3d3d7208 */ /* 0x000fe40005000000 */
[----:B------:R-:W-:-:S03]  /*5060*/  SEL R60, RZ, 0x1, P2 ;  /* 0x00000001ff3c7807 */ /* 0x000fc60001000000 */
[----:B------:R-:W-:Y:S01]  /*5070*/  FADD.FTZ R40, R66, R61 ;  /* 0x0000003d42287221 */ /* 0x000fe20000010000 */
[----:B------:R-:W-:-:S03]  /*5080*/  IMAD.MOV.U32 R61, RZ, RZ, R58 ;  /* 0x000000ffff3d7224 */ /* 0x000fc600078e003a */
[--C-:B------:R-:W-:Y:S01]  /*5090*/  @P1 FADD.FTZ R59, R59, R40.reuse ;  /* 0x000000283b3b1221 */ /* 0x100fe20000010000 */
        /* <DEDUP_REMOVED lines=11> */
.L_x_1011:
        /* <DEDUP_REMOVED lines=13> */
.L_x_1013:
[----:B------:R-:W-:Y:S05]  /*5220*/  BSYNC.RECONVERGENT B2 ;  /* 0x0000000000027941 */ /* 0x000fea0003800200 */
.L_x_1012:
[----:B------:R-:W-:Y:S01]  /*5230*/  IMAD.WIDE.U32 R64, R88, -0x326172a9, RZ ;  /* 0xcd9e8d5758407825 */ /* 0x000fe200078e00ff */
[----:B------:R-:W-:Y:S02]  /*5240*/  LOP3.LUT R142, R57, R63, R3, 0x96, !PT ;  /* 0x0000003f398e7212 */ /* 0x000fe400078e9603 */
[----:B------:R-:W-:Y:S01]  /*5250*/  IADD3 R85, PT, PT, R3, 0x76cf5d0a, RZ ;  /* 0x76cf5d0a03557810 */ /* 0x000fe20007ffe0ff */
[----:B------:R-:W-:Y:S01]  /*5260*/  VIADD R61, R2, 0x9e3779b9 ;  /* 0x9e3779b9023d7836 */ /* 0x000fe20000000000 */
[----:B------:R-:W-:Y:S01]  /*5270*/  LOP3.LUT R140, R47, R65, R2, 0x96, !PT ;  /* 0x000000412f8c7212 */ /* 0x000fe200078e9602 */
[----:B------:R-:W-:-:S04]  /*5280*/  IMAD.WIDE.U32 R142, R142, -0x326172a9, RZ ;  /* 0xcd9e8d578e8e7825 */ /* 0x000fc800078e00ff */
        /* <DEDUP_REMOVED lines=55> */
.L_x_1010:
[----:B------:R-:W-:Y:S05]  /*5600*/  BSYNC.RECONVERGENT B1 ;  /* 0x0000000000017941 */ /* 0x000fea0003800200 */
.L_x_1009:
[----:B------:R-:W-:Y:S01]  /*5610*/  I2FP.F32.U32 R61, R61 ;  /* 0x0000003d003d7245 */ /* 0x000fe20000201000 */
[----:B------:R-:W-:Y:S01]  /*5620*/  IMAD.U32 R49, R49, 0x10000, RZ ;  /* 0x0001000031317824 */ /* 0x000fe200078e00ff */
[----:B------:R-:W-:Y:S01]  /*5630*/  ISETP.NE.AND P3, PT, R63, 0x1, PT ;  /* 0x000000013f00780c */ /* 0x000fe20003f65270 */
[----:B------:R-:W-:Y:S01]  /*5640*/  BSSY.RECONVERGENT B1, `(.L_x_1014) ;  /* 0x000005e000017945 */ /* 0x000fe20003800200 */
[----:B------:R-:W-:Y:S01]  /*5650*/  LOP3.LUT R86, R86, 0xfffffff7, RZ, 0xc0, !PT ;  /* 0xfffffff756567812 */ /* 0x000fe200078ec0ff */
[----:B------:R-:W-:Y:S01]  /*5660*/  FFMA.FTZ R61, R61, R74, 1.1641532182693481445e-10 ;  /* 0x2f0000003d3d7423 */ /* 0x000fe2000001004a */
[----:B------:R-:W-:Y:S01]  /*5670*/  FMUL.FTZ R49, R49, R72 ;  /* 0x0000004831317220 */ /* 0x000fe20000410000 */
[----:B------:R-:W-:-:S03]  /*5680*/  HFMA2 R64, -RZ, RZ, 0, 1.1920928955078125e-07 ;  /* 0x00000002ff407431 */ /* 0x000fc600000001ff */
        /* <DEDUP_REMOVED lines=14> */
.L_x_1016:
        /* <DEDUP_REMOVED lines=13> */
.L_x_1018:
[----:B------:R-:W-:Y:S05]  /*5840*/  BSYNC.RECONVERGENT B2 ;  /* 0x0000000000027941 */ /* 0x000fea0003800200 */
.L_x_1017:
[----:B------:R-:W-:Y:S01]  /*5850*/  IMAD.WIDE.U32 R62, R88, -0x326172a9, RZ ;  /* 0xcd9e8d57583e7825 */ /* 0x000fe200078e00ff */
[----:B------:R-:W-:-:S03]  /*5860*/  LOP3.LUT R140, R57, R49, R3, 0x96, !PT ;  /* 0x00000031398c7212 */ /* 0x000fc600078e9603 */
[----:B------:R-:W-:Y:S01]  /*5870*/  VIADD R49, R2, 0x9e3779b9 ;  /* 0x9e3779b902317836 */ /* 0x000fe20000000000 */
[----:B------:R-:W-:Y:S01]  /*5880*/  LOP3.LUT R64, R47, R63, R2, 0x96, !PT ;  /* 0x0000003f2f407212 */ /* 0x000fe200078e9602 */
[----:B------:R-:W-:-:S04]  /*5890*/  IMAD.WIDE.U32 R140, R140, -0x326172a9, RZ ;  /* 0xcd9e8d578c8c7825 */ /* 0x000fc800078e00ff */
[----:B------:R-:W-:Y:S01]  /*58a0*/  IMAD.WIDE.U32 R64, R64, -0x2daee0ad, RZ ;  /* 0xd2511f5340407825 */ /* 0x000fe200078e00ff */
[----:B------:R-:W-:-:S03]  /*58b0*/  LOP3.LUT R49, R49, R62, R141, 0x96, !PT ;  /* 0x0000003e31317212 */ /* 0x000fc600078e968d */
[----:B------:R-:W-:-:S05]  /*58c0*/  VIADD R61, R3, 0xbb67ae85 ;  /* 0xbb67ae85033d7836 */ /* 0x000fca0000000000 */
[----:B------:R-:W-:Y:S01]  /*58d0*/  LOP3.LUT R61, R61, R48, R65, 0x96, !PT ;  /* 0x000000303d3d7212 */ /* 0x000fe200078e9641 */
[----:B------:R-:W-:Y:S01]  /*58e0*/  IMAD.WIDE.U32 R48, R49, -0x2daee0ad, RZ ;  /* 0xd2511f5331307825 */ /* 0x000fe200078e00ff */
[----:B------:R-:W-:-:S03]  /*58f0*/  IADD3 R65, PT, PT, R3, 0x76cf5d0a, RZ ;  /* 0x76cf5d0a03417810 */ /* 0x000fc60007ffe0ff */
        /* <DEDUP_REMOVED lines=8> */
[----:B------:R-:W-:Y:S02]  /*5980*/  LOP3.LUT R49, R49, R62, R141, 0x96, !PT ;  /* 0x0000003e31317212 */ /* 0x000fe400078e968d */
[----:B------:R-:W-:Y:S01]  /*5990*/  LOP3.LUT R61, R61, R48, R65, 0x96, !PT ;  /* 0x000000303d3d7212 */ /* 0x000fe200078e9641 */
[----:B------:R-:W-:Y:S02]  /*59a0*/  VIADD R65, R3, 0xed9eba14 ;  /* 0xed9eba1403417836 */ /* 0x000fe40000000000 */
        /* <DEDUP_REMOVED lines=9> */
[----:B------:R-:W-:-:S05]  /*5a40*/  VIADD R61, R3, 0xa9066899 ;  /* 0xa9066899033d7836 */ /* 0x000fca0000000000 */
[----:B------:R-:W-:Y:S01]  /*5a50*/  LOP3.LUT R61, R61, R48, R65, 0x96, !PT ;  /* 0x000000303d3d7212 */ /* 0x000fe200078e9641 */
[----:B------:R-:W-:-:S04]  /*5a60*/  IMAD.WIDE.U32 R48, R49, -0x2daee0ad, RZ ;  /* 0xd2511f5331307825 */ /* 0x000fc800078e00ff */
[----:B------:R-:W-:Y:S02]  /*5a70*/  VIADD R65, R3, 0x646e171e ;  /* 0x646e171e03417836 */ /* 0x000fe40000000000 */
[----:B------:R-:W-:Y:S01]  /*5a80*/  IMAD.WIDE.U32 R62, R61, -0x326172a9, RZ ;  /* 0xcd9e8d573d3e7825 */ /* 0x000fe200078e00ff */
[C---:B------:R-:W-:Y:S02]  /*5a90*/  IADD3 R61, PT, PT, R2.reuse, -0x4ab325aa, RZ ;  /* 0xb54cda56023d7810 */ /* 0x040fe40007ffe0ff */
[----:B------:R-:W-:Y:S01]  /*5aa0*/  LOP3.LUT R65, R65, R64, R49, 0x96, !PT ;  /* 0x0000004041417212 */ /* 0x000fe200078e9631 */
[----:B------:R-:W-:Y:S01]  /*5ab0*/  VIADD R49, R2, 0x5384540f ;  /* 0x5384540f02317836 */ /* 0x000fe20000000000 */
[----:B------:R-:W-:-:S03]  /*5ac0*/  LOP3.LUT R61, R61, R140, R63, 0x96, !PT ;  /* 0x0000008c3d3d7212 */ /* 0x000fc600078e963f */
[----:B------:R-:W-:-:S04]  /*5ad0*/  IMAD.WIDE.U32 R140, R65, -0x326172a9, RZ ;  /* 0xcd9e8d57418c7825 */ /* 0x000fc800078e00ff */
[----:B------:R-:W-:Y:S01]  /*5ae0*/  IMAD.WIDE.U32 R64, R61, -0x2daee0ad, RZ ;  /* 0xd2511f533d407825 */ /* 0x000fe200078e00ff */
[----:B------:R-:W-:-:S03]  /*5af0*/  LOP3.LUT R49, R49, R62, R141, 0x96, !PT ;  /* 0x0000003e31317212 */ /* 0x000fc600078e968d */
        /* <DEDUP_REMOVED lines=18> */
.L_x_1015:
[----:B------:R-:W-:Y:S05]  /*5c20*/  BSYNC.RECONVERGENT B1 ;  /* 0x0000000000017941 */ /* 0x000fea0003800200 */
.L_x_1014:
[----:B------:R-:W-:Y:S01]  /*5c30*/  I2FP.F32.U32 R49, R61 ;  /* 0x0000003d00317245 */ /* 0x000fe20000201000 */
[----:B------:R-:W-:Y:S01]  /*5c40*/  BSSY.RECONVERGENT B1, `(.L_x_1019) ;  /* 0x0000065000017945 */ /* 0x000fe20003800200 */
[----:B------:R-:W-:Y:S02]  /*5c50*/  PRMT R61, R8, 0x7632, R61 ;  /* 0x00007632083d7816 */ /* 0x000fe4000000003d */
[----:B------:R-:W-:Y:S01]  /*5c60*/  ISETP.NE.AND P3, PT, R64, 0x1, PT ;  /* 0x000000014000780c */ /* 0x000fe20003f65270 */
[----:B------:R-:W-:Y:S02]  /*5c70*/  FFMA.FTZ R49, R49, R74, 1.1641532182693481445e-10 ;  /* 0x2f00000031317423 */ /* 0x000fe4000001004a */
[----:B------:R-:W-:-:S03]  /*5c80*/  IMAD.U32 R61, R61, 0x10000, RZ ;  /* 0x000100003d3d7824 */ /* 0x000fc600078e00ff */
[----:B------:R-:W-:Y:S01]  /*5c90*/  FSETP.GTU.FTZ.AND P2, PT, R49, R70, PT ;  /* 0x000000463100720b */ /* 0x000fe20003f5c000 */
[----:B------:R-:W-:Y:S01]  /*5ca0*/  FMUL.FTZ R61, R61, R72 ;  /* 0x000000483d3d7220 */ /* 0x000fe20000410000 */
[----:B------:R-:W-:-:S04]  /*5cb0*/  @P1 PRMT R49, R4, 0x7632, R49 ;  /* 0x0000763204311816 */ /* 0x000fc80000000031 */
[----:B------:R-:W-:Y:S02]  /*5cc0*/  FSEL R61, R61, RZ, !P2 ;  /* 0x000000ff3d3d7208 */ /* 0x000fe40005000000 */
[----:B------:R-:W-:-:S03]  /*5cd0*/  @P1 SHF.L.U32 R62, R49, 0x10, RZ ;  /* 0x00000010313e1819 */ /* 0x000fc600000006ff */
[----:B------:R-:W-:Y:S01]  /*5ce0*/  FADD.FTZ R49, R66, R61 ;  /* 0x0000003d42317221 */ /* 0x000fe20000010000 */
[----:B------:R-:W-:-:S03]  /*5cf0*/  SEL R61, RZ, 0x1, P2 ;  /* 0x00000001ff3d7807 */ /* 0x000fc60001000000 */
[----:B------:R-:W-:Y:S01]  /*5d00*/  @P1 FADD.FTZ R87, R49, R62 ;  /* 0x0000003e31571221 */ /* 0x000fe20000010000 */
[----:B------:R-:W-:Y:S01]  /*5d10*/  @!P1 IMAD.MOV.U32 R87, RZ, RZ, R49 ;  /* 0x000000ffff579224 */ /* 0x000fe200078e0031 */
[----:B------:R-:W-:Y:S01]  /*5d20*/  MOV R49, R58 ;  /* 0x0000003a00317202 */ /* 0x000fe20000000f00 */
[----:B------:R-:W-:-:S03]  /*5d30*/  IMAD.MOV.U32 R62, RZ, RZ, 0x2 ;  /* 0x00000002ff3e7424 */ /* 0x000fc600078e00ff */
        /* <DEDUP_REMOVED lines=10> */
.L_x_1021:
        /* <DEDUP_REMOVED lines=13> */
.L_x_1023:
[----:B------:R-:W-:Y:S05]  /*5eb0*/  BSYNC.RECONVERGENT B2 ;  /* 0x0000000000027941 */ /* 0x000fea0003800200 */
.L_x_1022:
        /* <DEDUP_REMOVED lines=54> */
[----:B------:R-:W-:-:S03]  /*6220*/  LOP3.LUT R46, R49, R62, R141, 0x96, !PT ;  /* 0x0000003e312e7212 */ /* 0x000fc600078e968d */
[----:B------:R-:W-:Y:S01]  /*6230*/  HFMA2 R62, -RZ, RZ, 0, 0 ;  /* 0x00000000ff3e7431 */ /* 0x000fe200000001ff */
[----:B------:R-:W-:Y:S01]  /*6240*/  MOV R58, R140 ;  /* 0x0000008c003a7202 */ /* 0x000fe20000000f00 */
[----:B------:R-:W-:Y:S02]  /*6250*/  VIADD R63, R3, 0x96a522ad ;  /* 0x96a522ad033f7836 */ /* 0x000fe40000000000 */
[----:B------:R-:W-:Y:S02]  /*6260*/  IMAD.MOV.U32 R49, RZ, RZ, R0 ;  /* 0x000000ffff317224 */ /* 0x000fe400078e0000 */
[----:B------:R-:W-:Y:S01]  /*6270*/  IMAD.MOV.U32 R0, RZ, RZ, R64 ;  /* 0x000000ffff007224 */ /* 0x000fe200078e0040 */
[----:B------:R-:W-:-:S07]  /*6280*/  LOP3.LUT R48, R63, R48, R65, 0x96, !PT ;  /* 0x000000303f307212 */ /* 0x000fce00078e9641 */
.L_x_1020:
[----:B------:R-:W-:Y:S05]  /*6290*/  BSYNC.RECONVERGENT B1 ;  /* 0x0000000000017941 */ /* 0x000fea0003800200 */
.L_x_1019:
[----:B------:R-:W-:Y:S01]  /*62a0*/  I2FP.F32.U32 R49, R49 ;  /* 0x0000003100317245 */ /* 0x000fe20000201000 */
[----:B------:R-:W-:Y:S01]  /*62b0*/  IMAD.U32 R63, R41, 0x10000, RZ ;  /* 0x00010000293f7824 */ /* 0x000fe200078e00ff */
[----:B------:R-:W-:Y:S01]  /*62c0*/  ISETP.NE.AND P2, PT, R62, 0x1, PT ;  /* 0x000000013e00780c */ /* 0x000fe20003f45270 */
[----:B------:R-:W-:Y:S01]  /*62d0*/  BSSY.RECONVERGENT B1, `(.L_x_1024) ;  /* 0x000005f000017945 */ /* 0x000fe20003800200 */
[----:B------:R-:W-:Y:S01]  /*62e0*/  LOP3.LUT R86, R86, 0xfffffffb, RZ, 0xc0, !PT ;  /* 0xfffffffb56567812 */ /* 0x000fe200078ec0ff */
[----:B------:R-:W-:Y:S01]  /*62f0*/  FFMA.FTZ R49, R49, R74, 1.1641532182693481445e-10 ;  /* 0x2f00000031317423 */ /* 0x000fe2000001004a */
[----:B------:R-:W-:Y:S01]  /*6300*/  FMUL.FTZ R63, R63, R72 ;  /* 0x000000483f3f7220 */ /* 0x000fe20000410000 */
[----:B------:R-:W-:-:S03]  /*6310*/  IMAD.MOV.U32 R64, RZ, RZ, 0x2 ;  /* 0x00000002ff407424 */ /* 0x000fc600078e00ff */
[----:B------:R-:W-:Y:S02]  /*6320*/  FSETP.GTU.FTZ.AND P3, PT, R49, R70, PT ;  /* 0x000000463100720b */ /* 0x000fe40003f7c000 */
[----:B------:R-:W-:Y:S02]  /*6330*/  PRMT R49, R41, 0x7632, R49 ;  /* 0x0000763229317816 */ /* 0x000fe40000000031 */
[----:B------:R-:W-:Y:S02]  /*6340*/  FSEL R66, R63, RZ, !P3 ;  /* 0x000000ff3f427208 */ /* 0x000fe40005800000 */
[----:B------:R-:W-:Y:S02]  /*6350*/  PLOP3.LUT P3, PT, P3, PT, PT, 0x8, 0x80 ;  /* 0x000000000080781c */ /* 0x000fe40001f6e170 */
[----:B------:R-:W-:-:S11]  /*6360*/  MOV R41, R58 ;  /* 0x0000003a00297202 */ /* 0x000fd60000000f00 */
        /* <DEDUP_REMOVED lines=10> */
.L_x_1026:
        /* <DEDUP_REMOVED lines=13> */
.L_x_1028:
[----:B------:R-:W-:Y:S05]  /*64e0*/  BSYNC.RECONVERGENT B2 ;  /* 0x0000000000027941 */ /* 0x000fea0003800200 */
.L_x_1027:
        /* <DEDUP_REMOVED lines=55> */
[----:B------:R-:W-:Y:S01]  /*6860*/  HFMA2 R64, -RZ, RZ, 0, 0 ;  /* 0x00000000ff407431 */ /* 0x000fe200000001ff */
[----:B------:R-:W-:Y:S01]  /*6870*/  MOV R58, R142 ;  /* 0x0000008e003a7202 */ /* 0x000fe20000000f00 */
[----:B------:R-:W-:-:S05]  /*6880*/  VIADD R41, R3, 0x96a522ad ;  /* 0x96a522ad03297836 */ /* 0x000fca0000000000 */
[----:B------:R-:W-:Y:S01]  /*6890*/  LOP3.LUT R48, R41, R62, R141, 0x96, !PT ;  /* 0x0000003e29307212 */ /* 0x000fe200078e968d */
[----:B------:R-:W-:Y:S02]  /*68a0*/  IMAD.MOV.U32 R41, RZ, RZ, R0 ;  /* 0x000000ffff297224 */ /* 0x000fe400078e0000 */
[----:B------:R-:W-:-:S07]  /*68b0*/  IMAD.MOV.U32 R0, RZ, RZ, R140 ;  /* 0x000000ffff007224 */ /* 0x000fce00078e008c */
.L_x_1025:
[----:B------:R-:W-:Y:S05]  /*68c0*/  BSYNC.RECONVERGENT B1 ;  /* 0x0000000000017941 */ /* 0x000fea0003800200 */
.L_x_1024:
        /* <DEDUP_REMOVED lines=8> */
[----:B------:R-:W-:Y:S01]  /*6950*/  FSEL R41, R63, RZ, !P2 ;  /* 0x000000ff3f297208 */ /* 0x000fe20005000000 */
[----:B------:R-:W-:-:S04]  /*6960*/  IMAD.MOV.U32 R63, RZ, RZ, R58 ;  /* 0x000000ffff3f7224 */ /* 0x000fc800078e003a */
[----:B------:R-:W-:-:S04]  /*6970*/  FADD.FTZ R41, R66, R41 ;  /* 0x0000002942297221 */ /* 0x000fc80000010000 */
[----:B------:R-:W-:Y:S01]  /*6980*/  @P1 FADD.FTZ R85, R62, R41 ;  /* 0x000000293e551221 */ /* 0x000fe20000010000 */
[----:B------:R-:W-:Y:S02]  /*6990*/  SEL R62, RZ, 0x1, P2 ;  /* 0x00000001ff3e7807 */ /* 0x000fe40001000000 */
[----:B------:R-:W-:Y:S02]  /*69a0*/  ISETP.NE.AND P2, PT, R64, 0x1, PT ;  /* 0x000000014000780c */ /* 0x000fe40003f45270 */
[----:B------:R-:W-:-:S04]  /*69b0*/  @!P1 MOV R85, R41 ;  /* 0x0000002900559202 */ /* 0x000fc80000000f00 */
[----:B------:R-:W-:-:S07]  /*69c0*/  F2FP.BF16.F32.PACK_AB R41, RZ, R85 ;  /* 0x00000055ff29723e */ /* 0x000fce00000010ff */
        /* <DEDUP_REMOVED lines=9> */
.L_x_1031:
        /* <DEDUP_REMOVED lines=13> */
.L_x_1033:
[----:B------:R-:W-:Y:S05]  /*6b30*/  BSYNC.RECONVERGENT B2 ;  /* 0x0000000000027941 */ /* 0x000fea0003800200 */
.L_x_1032:
        /* <DEDUP_REMOVED lines=55> */
[----:B------:R-:W-:Y:S02]  /*6eb0*/  VIADD R63, R3, 0x96a522ad ;  /* 0x96a522ad033f7836 */ /* 0x000fe40000000000 */
[----:B------:R-:W-:Y:S02]  /*6ec0*/  IMAD.MOV.U32 R58, RZ, RZ, R144 ;  /* 0x000000ffff3a7224 */ /* 0x000fe400078e0090 */
[----:B------:R-:W-:Y:S01]  /*6ed0*/  IMAD.MOV.U32 R65, RZ, RZ, RZ ;  /* 0x000000ffff417224 */ /* 0x000fe200078e00ff */
[----:B------:R-:W-:Y:S02]  /*6ee0*/  LOP3.LUT R48, R63, R64, R143, 0x96, !PT ;  /* 0x000000403f307212 */ /* 0x000fe400078e968f */
[----:B------:R-:W-:Y:S01]  /*6ef0*/  MOV R63, R0 ;  /* 0x00000000003f7202 */ /* 0x000fe20000000f00 */
[----:B------:R-:W-:-:S07]  /*6f00*/  IMAD.MOV.U32 R0, RZ, RZ, R142 ;  /* 0x000000ffff007224 */ /* 0x000fce00078e008e */
.L_x_1030:
[----:B------:R-:W-:Y:S05]  /*6f10*/  BSYNC.RECONVERGENT B1 ;  /* 0x0000000000017941 */ /* 0x000fea0003800200 */
.L_x_1029:
[----:B------:R-:W-:Y:S01]  /*6f20*/  I2FP.F32.U32 R63, R63 ;  /* 0x0000003f003f7245 */ /* 0x000fe20000201000 */
[----:B------:R-:W-:Y:S01]  /*6f30*/  BSSY.RECONVERGENT B1, `(.L_x_1034) ;  /* 0x0000060000017945 */ /* 0x000fe20003800200 */
[----:B------:R-:W-:Y:S01]  /*6f40*/  SHF.L.U32 R49, R49, 0x10, RZ ;  /* 0x0000001031317819 */ /* 0x000fe200000006ff */
[----:B------:R-:W-:Y:S01]  /*6f50*/  IMAD.MOV.U32 R80, RZ, RZ, 0x2 ;  /* 0x00000002ff507424 */ /* 0x000fe200078e00ff */
[----:B------:R-:W-:Y:S01]  /*6f60*/  LOP3.LUT R86, R86, 0xfffffffd, RZ, 0xc0, !PT ;  /* 0xfffffffd56567812 */ /* 0x000fe200078ec0ff */
[----:B------:R-:W-:Y:S02]  /*6f70*/  FFMA.FTZ R63, R63, R74, 1.1641532182693481445e-10 ;  /* 0x2f0000003f3f7423 */ /* 0x000fe4000001004a */
[----:B------:R-:W-:-:S03]  /*6f80*/  FMUL.FTZ R49, R49, R72 ;  /* 0x0000004831317220 */ /* 0x000fc60000410000 */
[----:B------:R-:W-:Y:S01]  /*6f90*/  FSETP.GTU.FTZ.AND P2, PT, R63, R70, PT ;  /* 0x000000463f00720b */ /* 0x000fe20003f5c000 */
        /* <DEDUP_REMOVED lines=14> */
.L_x_1036:
        /* <DEDUP_REMOVED lines=13> */
.L_x_1038:
[----:B------:R-:W-:Y:S05]  /*7150*/  BSYNC.RECONVERGENT B2 ;  /* 0x0000000000027941 */ /* 0x000fea0003800200 */
.L_x_1037:
        /* <DEDUP_REMOVED lines=57> */
[----:B------:R-:W-:-:S03]  /*74f0*/  IMAD.MOV.U32 R58, RZ, RZ, R142 ;  /* 0x000000ffff3a7224 */ /* 0x000fc600078e008e */
[----:B------:R-:W-:Y:S02]  /*7500*/  LOP3.LUT R48, R63, R48, R141, 0x96, !PT ;  /* 0x000000303f307212 */ /* 0x000fe400078e968d */
[----:B------:R-:W-:Y:S01]  /*7510*/  MOV R63, R0 ;  /* 0x00000000003f7202 */ /* 0x000fe20000000f00 */
[----:B------:R-:W-:-:S07]  /*7520*/  IMAD.MOV.U32 R0, RZ, RZ, R140 ;  /* 0x000000ffff007224 */ /* 0x000fce00078e008c */
.L_x_1035:
[----:B------:R-:W-:Y:S05]  /*7530*/  BSYNC.RECONVERGENT B1 ;  /* 0x0000000000017941 */ /* 0x000fea0003800200 */
.L_x_1034:
[----:B------:R-:W-:Y:S01]  /*7540*/  I2FP.F32.U32 R49, R63 ;  /* 0x0000003f00317245 */ /* 0x000fe20000201000 */
[----:B------:R-:W-:Y:S01]  /*7550*/  BSSY.RECONVERGENT B1, `(.L_x_1039) ;  /* 0x0000065000017945 */ /* 0x000fe20003800200 */
[----:B------:R-:W-:-:S03]  /*7560*/  PRMT R63, R9, 0x7632, R63 ;  /* 0x00007632093f7816 */ /* 0x000fc6000000003f */
[----:B------:R-:W-:Y:S01]  /*7570*/  FFMA.FTZ R49, R49, R74, 1.1641532182693481445e-10 ;  /* 0x2f00000031317423 */ /* 0x000fe2000001004a */
[----:B------:R-:W-:-:S04]  /*7580*/  SHF.L.U32 R63, R63, 0x10, RZ ;  /* 0x000000103f3f7819 */ /* 0x000fc800000006ff */
[----:B------:R-:W-:Y:S01]  /*7590*/  FSETP.GTU.FTZ.AND P2, PT, R49, R70, PT ;  /* 0x000000463100720b */ /* 0x000fe20003f5c000 */
[----:B------:R-:W-:Y:S01]  /*75a0*/  FMUL.FTZ R63, R63, R72 ;  /* 0x000000483f3f7220 */ /* 0x000fe20000410000 */
[----:B------:R-:W-:-:S04]  /*75b0*/  @P1 PRMT R49, R5, 0x7632, R49 ;  /* 0x0000763205311816 */ /* 0x000fc80000000031 */
[----:B------:R-:W-:Y:S01]  /*75c0*/  FSEL R65, R63, RZ, !P2 ;  /* 0x000000ff3f417208 */ /* 0x000fe20005000000 */
[----:B------:R-:W-:Y:S01]  /*75d0*/  @P1 IMAD.U32 R64, R49, 0x10000, RZ ;  /* 0x0001000031401824 */ /* 0x000fe200078e00ff */
[----:B------:R-:W-:Y:S02]  /*75e0*/  SEL R63, RZ, 0x1, P2 ;  /* 0x00000001ff3f7807 */ /* 0x000fe40001000000 */
[----:B------:R-:W-:Y:S01]  /*75f0*/  ISETP.NE.AND P2, PT, R80, 0x1, PT ;  /* 0x000000015000780c */ /* 0x000fe20003f45270 */
[----:B------:R-:W-:-:S04]  /*7600*/  FADD.FTZ R49, R66, R65 ;  /* 0x0000004142317221 */ /* 0x000fc80000010000 */
[----:B------:R-:W-:Y:S01]  /*7610*/  @P1 FADD.FTZ R107, R49, R64 ;  /* 0x00000040316b1221 */ /* 0x000fe20000010000 */
        /* <DEDUP_REMOVED lines=13> */
.L_x_1041:
        /* <DEDUP_REMOVED lines=13> */
.L_x_1043:
[----:B------:R-:W-:Y:S05]  /*77c0*/  BSYNC.RECONVERGENT B2 ;  /* 0x0000000000027941 */ /* 0x000fea0003800200 */
.L_x_1042:
        /* <DEDUP_REMOVED lines=30> */
[----:B------:R-:W-:Y:S02]  /*79b0*/  LOP3.LUT R49, R49, R64, R143, 0x96, !PT ;  /* 0x0000004031317212 */ /* 0x000fe400078e968f */
[----:B------:R-:W-:Y:S01]  /*79c0*/  IADD3 R105, PT, PT, R2, -0x4ab325aa, RZ ;  /* 0xb54cda5602697810 */ /* 0x000fe20007ffe0ff */
        /* <DEDUP_REMOVED lines=29> */
.L_x_1040:
[----:B------:R-:W-:Y:S05]  /*7ba0*/  BSYNC.RECONVERGENT B1 ;  /* 0x0000000000017941 */ /* 0x000fea0003800200 */
.L_x_1039:
        /* <DEDUP_REMOVED lines=21> */
.L_x_1046:
        /* <DEDUP_REMOVED lines=13> */
.L_x_1048:
[----:B------:R-:W-:Y:S05]  /*7dd0*/  BSYNC.RECONVERGENT B2 ;  /* 0x0000000000027941 */ /* 0x000fea0003800200 */
.L_x_1047:
        /* <DEDUP_REMOVED lines=9> */
[----:B------:R-:W-:Y:S02]  /*7e70*/  IMAD.MOV.U32 R42, RZ, RZ, R0 ;  /* 0x000000ffff2a7224 */ /* 0x000fe400078e0000 */
[----:B------:R-:W-:Y:S01]  /*7e80*/  IMAD.MOV.U32 R80, RZ, RZ, RZ ;  /* 0x000000ffff507224 */ /* 0x000fe200078e00ff */
        /* <DEDUP_REMOVED lines=28> */
[----:B------:R-:W-:-:S04]  /*8050*/  LOP3.LUT R105, R105, R144, R141, 0x96, !PT ;  /* 0x0000009069697212 */ /* 0x000fc800078e968d */
[----:B------:R-:W-:Y:S01]  /*8060*/  LOP3.LUT R121, R121, R142, R65, 0x96, !PT ;  /* 0x0000008e79797212 */ /* 0x000fe200078e9641 */
[----:B------:R-:W-:-:S04]  /*8070*/  IMAD.WIDE.U32 R142, R105, -0x2daee0ad, RZ ;  /* 0xd2511f53698e7825 */ /* 0x000fc800078e00ff */
[----:B------:R-:W-:Y:S02]  /*8080*/  VIADD R105, R3, 0x1fd5c5a3 ;  /* 0x1fd5c5a303697836 */ /* 0x000fe40000000000 */
[----:B------:R-:W-:Y:S01]  /*8090*/  IMAD.WIDE.U32 R144, R121, -0x326172a9, RZ ;  /* 0xcd9e8d5779907825 */ /* 0x000fe200078e00ff */
[----:B------:R-:W-:Y:S02]  /*80a0*/  IADD3 R121, PT, PT, R3, -0x24c28bd8, RZ ;  /* 0xdb3d742803797810 */ /* 0x000fe40007ffe0ff */
[----:B------:R-:W-:Y:S01]  /*80b0*/  LOP3.LUT R105, R105, R64, R143, 0x96, !PT ;  /* 0x0000004069697212 */ /* 0x000fe200078e968f */
[----:B------:R-:W-:-:S05]  /*80c0*/  VIADD R65, R2, 0x5384540f ;  /* 0x5384540f02417836 */ /* 0x000fca0000000000 */
[----:B------:R-:W-:Y:S01]  /*80d0*/  LOP3.LUT R65, R65, R140, R145, 0x96, !PT ;  /* 0x0000008c41417212 */ /* 0x000fe200078e9691 */
[----:B------:R-:W-:-:S04]  /*80e0*/  IMAD.WIDE.U32 R140, R105, -0x326172a9, RZ ;  /* 0xcd9e8d57698c7825 */ /* 0x000fc800078e00ff */
[----:B------:R-:W-:-:S04]  /*80f0*/  IMAD.WIDE.U32 R64, R65, -0x2daee0ad, RZ ;  /* 0xd2511f5341407825 */ /* 0x000fc800078e00ff */
[C---:B------:R-:W-:Y:S01]  /*8100*/  VIADD R105, R2.reuse, 0xf1bbcdc8 ;  /* 0xf1bbcdc802697836 */ /* 0x040fe20000000000 */
[----:B------:R-:W-:Y:S01]  /*8110*/  LOP3.LUT R121, R121, R142, R65, 0x96, !PT ;  /* 0x0000008e79797212 */ /* 0x000fe200078e9641 */
[----:B------:R-:W-:-:S03]  /*8120*/  VIADD R65, R2, 0x8ff34781 ;  /* 0x8ff3478102417836 */ /* 0x000fc60000000000 */
[----:B------:R-:W-:Y:S01]  /*8130*/  LOP3.LUT R105, R105, R144, R141, 0x96, !PT ;  /* 0x0000009069697212 */ /* 0x000fe200078e968d */
[----:B------:R-:W-:-:S04]  /*8140*/  IMAD.WIDE.U32 R144, R121, -0x326172a9, RZ ;  /* 0xcd9e8d5779907825 */ /* 0x000fc800078e00ff */
[----:B------:R-:W-:Y:S01]  /*8150*/  IMAD.WIDE.U32 R142, R105, -0x2daee0ad, RZ ;  /* 0xd2511f53698e7825 */ /* 0x000fe200078e00ff */
[----:B------:R-:W-:Y:S02]  /*8160*/  IADD3 R105, PT, PT, R3, -0x695add53, RZ ;  /* 0x96a522ad03697810 */ /* 0x000fe40007ffe0ff */
[----:B------:R-:W-:Y:S01]  /*8170*/  LOP3.LUT R46, R65, R140, R145, 0x96, !PT ;  /* 0x0000008c412e7212 */ /* 0x000fe200078e9691 */
[----:B------:R-:W-:Y:S01]  /*8180*/  IMAD.MOV.U32 R58, RZ, RZ, R144 ;  /* 0x000000ffff3a7224 */ /* 0x000fe200078e0090 */
[----:B------:R-:W-:Y:S02]  /*8190*/  LOP3.LUT R48, R105, R64, R143, 0x96, !PT ;  /* 0x0000004069307212 */ /* 0x000fe400078e968f */
[----:B------:R-:W-:-:S07]  /*81a0*/  MOV R0, R142 ;  /* 0x0000008e00007202 */ /* 0x000fce0000000f00 */
.L_x_1045:
[----:B------:R-:W-:Y:S05]  /*81b0*/  BSYNC.RECONVERGENT B1 ;  /* 0x0000000000017941 */ /* 0x000fea0003800200 */
.L_x_1044:
[----:B------:R-:W-:Y:S01]  /*81c0*/  I2FP.F32.U32 R65, R42 ;  /* 0x0000002a00417245 */ /* 0x000fe20000201000 */
[----:B------:R-:W-:Y:S01]  /*81d0*/  IMAD.U32 R105, R10, 0x10000, RZ ;  /* 0x000100000a697824 */ /* 0x000fe200078e00ff */
[----:B------:R-:W-:Y:S01]  /*81e0*/  BSSY.RECONVERGENT B1, `(.L_x_1049) ;  /* 0x0000062000017945 */ /* 0x000fe20003800200 */
[----:B------:R-:W-:Y:S02]  /*81f0*/  IMAD.MOV.U32 R82, RZ, RZ, 0x2 ;  /* 0x00000002ff527424 */ /* 0x000fe400078e00ff */
[----:B------:R-:W-:Y:S01]  /*8200*/  FFMA.FTZ R65, R65, R74, 1.1641532182693481445e-10 ;  /* 0x2f00000041417423 */ /* 0x000fe2000001004a */
[----:B------:R-:W-:-:S04]  /*8210*/  FMUL.FTZ R105, R105, R72 ;  /* 0x0000004869697220 */ /* 0x000fc80000410000 */
[----:B------:R-:W-:Y:S02]  /*8220*/  FSETP.GTU.FTZ.AND P3, PT, R65, R70, PT ;  /* 0x000000464100720b */ /* 0x000fe40003f7c000 */
[----:B------:R-:W-:Y:S02]  /*8230*/  @P1 SHF.L.U32 R65, R6, 0x10, RZ ;  /* 0x0000001006411819 */ /* 0x000fe400000006ff */
        /* <DEDUP_REMOVED lines=17> */
.L_x_1051:
        /* <DEDUP_REMOVED lines=13> */
.L_x_1053:
[----:B------:R-:W-:Y:S05]  /*8420*/  BSYNC.RECONVERGENT B2 ;  /* 0x0000000000027941 */ /* 0x000fea0003800200 */
.L_x_1052:
        /* <DEDUP_REMOVED lines=30> */
[----:B------:R-:W-:-:S03]  /*8610*/  IADD3 R65, PT, PT, R3, -0x56f99767, RZ ;  /* 0xa906689903417810 */ /* 0x000fc60007ffe0ff */
[----:B------:R-:W-:Y:S01]  /*8620*/  VIADD R121, R2, 0x1715609d ;  /* 0x1715609d02797836 */ /* 0x000fe20000000000 */
[----:B------:R-:W-:-:S04]  /*8630*/  LOP3.LUT R65, R65, R140, R145, 0x96, !PT ;  /* 0x0000008c41417212 */ /* 0x000fc800078e9691 */
[----:B------:R-:W-:Y:S01]  /*8640*/  LOP3.LUT R121, R121, R142, R147, 0x96, !PT ;  /* 0x0000008e79797212 */ /* 0x000fe200078e9693 */
[----:B------:R-:W-:-:S04]  /*8650*/  IMAD.WIDE.U32 R142, R65, -0x326172a9, RZ ;  /* 0xcd9e8d57418e7825 */ /* 0x000fc800078e00ff */
[----:B------:R-:W-:Y:S02]  /*8660*/  VIADD R65, R2, 0xb54cda56 ;  /* 0xb54cda5602417836 */ /* 0x000fe40000000000 */
[----:B------:R-:W-:-:S03]  /*8670*/  IMAD.WIDE.U32 R140, R121, -0x2daee0ad, RZ ;  /* 0xd2511f53798c7825 */ /* 0x000fc600078e00ff */
[----:B------:R-:W-:Y:S01]  /*8680*/  LOP3.LUT R65, R65, R146, R143, 0x96, !PT ;  /* 0x0000009241417212 */ /* 0x000fe200078e968f */
[----:B------:R-:W-:-:S05]  /*8690*/  VIADD R121, R3, 0x646e171e ;  /* 0x646e171e03797836 */ /* 0x000fca0000000000 */
[----:B------:R-:W-:Y:S01]  /*86a0*/  LOP3.LUT R121, R121, R144, R141, 0x96, !PT ;  /* 0x0000009079797212 */ /* 0x000fe200078e968d */
[----:B------:R-:W-:-:S04]  /*86b0*/  IMAD.WIDE.U32 R144, R65, -0x2daee0ad, RZ ;  /* 0xd2511f5341907825 */ /* 0x000fc800078e00ff */
[----:B------:R-:W-:Y:S02]  /*86c0*/  VIADD R65, R3, 0x1fd5c5a3 ;  /* 0x1fd5c5a303417836 */ /* 0x000fe40000000000 */
[----:B------:R-:W-:Y:S01]  /*86d0*/  IMAD.WIDE.U32 R146, R121, -0x326172a9, RZ ;  /* 0xcd9e8d5779927825 */ /* 0x000fe200078e00ff */
[----:B------:R-:W-:Y:S02]  /*86e0*/  IADD3 R121, PT, PT, R2, 0x5384540f, RZ ;  /* 0x5384540f02797810 */ /* 0x000fe40007ffe0ff */
[----:B------:R-:W-:Y:S02]  /*86f0*/  LOP3.LUT R65, R65, R140, R145, 0x96, !PT ;  /* 0x0000008c41417212 */ /* 0x000fe400078e9691 */
        /* <DEDUP_REMOVED lines=8> */
[----:B------:R-:W-:Y:S02]  /*8780*/  VIADD R65, R3, 0x96a522ad ;  /* 0x96a522ad03417836 */ /* 0x000fe40000000000 */
[----:B------:R-:W-:-:S03]  /*8790*/  IMAD.WIDE.U32 R146, R121, -0x326172a9, RZ ;  /* 0xcd9e8d5779927825 */ /* 0x000fc600078e00ff */
[----:B------:R-:W-:Y:S01]  /*87a0*/  LOP3.LUT R48, R65, R140, R145, 0x96, !PT ;  /* 0x0000008c41307212 */ /* 0x000fe200078e9691 */
[----:B------:R-:W-:Y:S01]  /*87b0*/  VIADD R121, R2, 0x8ff34781 ;  /* 0x8ff3478102797836 */ /* 0x000fe20000000000 */
[----:B------:R-:W-:Y:S01]  /*87c0*/  MOV R58, R146 ;  /* 0x00000092003a7202 */ /* 0x000fe20000000f00 */
[----:B------:R-:W-:Y:S02]  /*87d0*/  IMAD.MOV.U32 R65, RZ, RZ, R0 ;  /* 0x000000ffff417224 */ /* 0x000fe400078e0000 */
[----:B------:R-:W-:Y:S01]  /*87e0*/  IMAD.MOV.U32 R0, RZ, RZ, R144 ;  /* 0x000000ffff007224 */ /* 0x000fe200078e0090 */
[----:B------:R-:W-:-:S07]  /*87f0*/  LOP3.LUT R46, R121, R142, R147, 0x96, !PT ;  /* 0x0000008e792e7212 */ /* 0x000fce00078e9693 */
.L_x_1050:
[----:B------:R-:W-:Y:S05]  /*8800*/  BSYNC.RECONVERGENT B1 ;  /* 0x0000000000017941 */ /* 0x000fea0003800200 */
.L_x_1049:
        /* <DEDUP_REMOVED lines=20> */
.L_x_1056:
        /* <DEDUP_REMOVED lines=13> */
.L_x_1058:
[----:B------:R-:W-:Y:S05]  /*8a20*/  BSYNC.RECONVERGENT B2 ;  /* 0x0000000000027941 */ /* 0x000fea0003800200 */
.L_x_1057:
        /* <DEDUP_REMOVED lines=16> */
[----:B------:R-:W-:Y:S01]  /*8b30*/  LOP3.LUT R65, R65, R144, R141, 0x96, !PT ;  /* 0x0000009041417212 */ /* 0x000fe200078e968d */
[----:B------:R-:W-:Y:S02]  /*8b40*/  IMAD.MOV.U32 R66, RZ, RZ, R0 ;  /* 0x000000ffff427224 */ /* 0x000fe400078e0000 */
        /* <DEDUP_REMOVED lines=41> */
[----:B------:R-:W-:-:S03]  /*8de0*/  IMAD.MOV.U32 R0, RZ, RZ, R142 ;  /* 0x000000ffff007224 */ /* 0x000fc600078e008e */
[----:B------:R-:W-:-:S07]  /*8df0*/  LOP3.LUT R48, R65, R48, R143, 0x96, !PT ;  /* 0x0000003041307212 */ /* 0x000fce00078e968f */
.L_x_1055:
[----:B------:R-:W-:Y:S05]  /*8e00*/  BSYNC.RECONVERGENT B1 ;  /* 0x0000000000017941 */ /* 0x000fea0003800200 */
.L_x_1054:
[----:B------:R-:W-:Y:S01]  /*8e10*/  I2FP.F32.U32 R49, R66 ;  /* 0x0000004200317245 */ /* 0x000fe20000201000 */
[----:B------:R-:W-:Y:S01]  /*8e20*/  BSSY.RECONVERGENT B1, `(.L_x_1059) ;  /* 0x0000065000017945 */ /* 0x000fe20003800200 */
[----:B------:R-:W-:Y:S01]  /*8e30*/  PRMT R65, R10, 0x7632, R65 ;  /* 0x000076320a417816 */ /* 0x000fe20000000041 */
[----:B------:R-:W-:Y:S02]  /*8e40*/  IMAD.MOV.U32 R140, RZ, RZ, 0x2 ;  /* 0x00000002ff8c7424 */ /* 0x000fe400078e00ff */
[----:B------:R-:W-:Y:S02]  /*8e50*/  FFMA.FTZ R49, R49, R74, 1.1641532182693481445e-10 ;  /* 0x2f00000031317423 */ /* 0x000fe4000001004a */
[----:B------:R-:W-:-:S03]  /*8e60*/  IMAD.U32 R65, R65, 0x10000, RZ ;  /* 0x0001000041417824 */ /* 0x000fc600078e00ff */
        /* <DEDUP_REMOVED lines=21> */
.L_x_1061:
        /* <DEDUP_REMOVED lines=13> */
.L_x_1063:
[----:B------:R-:W-:Y:S05]  /*9090*/  BSYNC.RECONVERGENT B2 ;  /* 0x0000000000027941 */ /* 0x000fea0003800200 */
.L_x_1062:
        /* <DEDUP_REMOVED lines=59> */
[----:B------:R-:W-:Y:S01]  /*9450*/  LOP3.LUT R48, R121, R48, R143, 0x96, !PT ;  /* 0x0000003079307212 */ /* 0x000fe200078e968f */
[----:B------:R-:W-:-:S07]  /*9460*/  IMAD.MOV.U32 R140, RZ, RZ, RZ ;  /* 0x000000ffff8c7224 */ /* 0x000fce00078e00ff */
.L_x_1060:
[----:B------:R-:W-:Y:S05]  /*9470*/  BSYNC.RECONVERGENT B1 ;  /* 0x0000000000017941 */ /* 0x000fea0003800200 */
.L_x_1059:
        /* <DEDUP_REMOVED lines=21> */
.L_x_1066:
        /* <DEDUP_REMOVED lines=13> */
.L_x_1068:
[----:B------:R-:W-:Y:S05]  /*96a0*/  BSYNC.RECONVERGENT B2 ;  /* 0x0000000000027941 */ /* 0x000fea0003800200 */
.L_x_1067:
[----:B------:R-:W-:Y:S01]  /*96b0*/  IMAD.WIDE.U32 R140, R88, -0x326172a9, RZ ;  /* 0xcd9e8d57588c7825 */ /* 0x000fe200078e00ff */
[----:B------:R-:W-:Y:S02]  /*96c0*/  LOP3.LUT R144, R57, R49, R3, 0x96, !PT ;  /* 0x0000003139907212 */ /* 0x000fe400078e9603 */
[----:B------:R-:W-:Y:S01]  /*96d0*/  IADD3 R121, PT, PT, R3, -0x4498517b, RZ ;  /* 0xbb67ae8503797810 */ /* 0x000fe20007ffe0ff */
[----:B------:R-:W-:Y:S01]  /*96e0*/  VIADD R49, R2, 0x9e3779b9 ;  /* 0x9e3779b902317836 */ /* 0x000fe20000000000 */
[----:B------:R-:W-:Y:S01]  /*96f0*/  LOP3.LUT R142, R47, R141, R2, 0x96, !PT ;  /* 0x0000008d2f8e7212 */ /* 0x000fe200078e9602 */
[----:B------:R-:W-:Y:S01]  /*9700*/  IMAD.WIDE.U32 R144, R144, -0x326172a9, RZ ;  /* 0xcd9e8d5790907825 */ /* 0x000fe200078e00ff */
[----:B------:R-:W-:-:S03]  /*9710*/  MOV R66, R0 ;  /* 0x0000000000427202 */ /* 0x000fc60000000f00 */
        /* <DEDUP_REMOVED lines=51> */
[----:B------:R-:W-:Y:S01]  /*9a50*/  IMAD.MOV.U32 R0, RZ, RZ, R142 ;  /* 0x000000ffff007224 */ /* 0x000fe200078e008e */
[----:B------:R-:W-:Y:S01]  /*9a60*/  LOP3.LUT R48, R121, R48, R143, 0x96, !PT ;  /* 0x0000003079307212 */ /* 0x000fe200078e968f */
[----:B------:R-:W-:-:S07]  /*9a70*/  IMAD.MOV.U32 R131, RZ, RZ, RZ ;  /* 0x000000ffff837224 */ /* 0x000fce00078e00ff */
.L_x_1065:
[----:B------:R-:W-:Y:S05]  /*9a80*/  BSYNC.RECONVERGENT B1 ;  /* 0x0000000000017941 */ /* 0x000fea0003800200 */
.L_x_1064:
        /* <DEDUP_REMOVED lines=25> */
.L_x_1071:
        /* <DEDUP_REMOVED lines=13> */
.L_x_1073:
[----:B------:R-:W-:Y:S05]  /*9cf0*/  BSYNC.RECONVERGENT B2 ;  /* 0x0000000000027941 */ /* 0x000fea0003800200 */
.L_x_1072:
        /* <DEDUP_REMOVED lines=56> */
[----:B------:R-:W-:Y:S01]  /*a080*/  IMAD.MOV.U32 R58, RZ, RZ, R48 ;  /* 0x000000ffff3a7224 */ /* 0x000fe200078e0030 */
[----:B------:R-:W-:Y:S01]  /*a090*/  LOP3.LUT R48, R141, R140, R145, 0x96, !PT ;  /* 0x0000008c8d307212 */ /* 0x000fe200078e9691 */
[----:B------:R-:W-:Y:S01]  /*a0a0*/  IMAD.MOV.U32 R49, RZ, RZ, R0 ;  /* 0x000000ffff317224 */ /* 0x000fe200078e0000 */
[----:B------:R-:W-:Y:S01]  /*a0b0*/  MOV R0, R144 ;  /* 0x0000009000007202 */ /* 0x000fe20000000f00 */
[----:B------:R-:W-:-:S07]  /*a0c0*/  IMAD.MOV.U32 R141, RZ, RZ, RZ ;  /* 0x000000ffff8d7224 */ /* 0x000fce00078e00ff */
.L_x_1070:
[----:B------:R-:W-:Y:S05]  /*a0d0*/  BSYNC.RECONVERGENT B1 ;  /* 0x0000000000017941 */ /* 0x000fea0003800200 */
.L_x_1069:
[----:B------:R-:W-:Y:S01]  /*a0e0*/  I2FP.F32.U32 R49, R49 ;  /* 0x0000003100317245 */ /* 0x000fe20000201000 */
[----:B------:R-:W-:Y:S01]  /*a0f0*/  IMAD.U32 R131, R43, 0x10000, RZ ;  /* 0x000100002b837824 */ /* 0x000fe200078e00ff */
[----:B------:R-:W-:Y:S01]  /*a100*/  ISETP.NE.AND P6, PT, R141, 0x1, PT ;  /* 0x000000018d00780c */ /* 0x000fe20003fc5270 */
[----:B------:R-:W-:Y:S01]  /*a110*/  BSSY.RECONVERGENT B1, `(.L_x_1074) ;  /* 0x000005e000017945 */ /* 0x000fe20003800200 */
[----:B------:R-:W-:Y:S02]  /*a120*/  IMAD.MOV.U32 R140, RZ, RZ, R58 ;  /* 0x000000ffff8c7224 */ /* 0x000fe400078e003a */
[----:B------:R-:W-:Y:S01]  /*a130*/  FFMA.FTZ R43, R49, R74, 1.1641532182693481445e-10 ;  /* 0x2f000000312b7423 */ /* 0x000fe2000001004a */
[----:B------:R-:W-:Y:S01]  /*a140*/  FMUL.FTZ R131, R131, R72 ;  /* 0x0000004883837220 */ /* 0x000fe20000410000 */
[----:B------:R-:W-:-:S03]  /*a150*/  HFMA2 R49, -RZ, RZ, 0, 1.1920928955078125e-07 ;  /* 0x00000002ff317431 */ /* 0x000fc600000001ff */
        /* <DEDUP_REMOVED lines=12> */
.L_x_1076:
        /* <DEDUP_REMOVED lines=15> */
.L_x_1078:
[----:B------:R-:W-:Y:S05]  /*a310*/  BSYNC.RECONVERGENT B2 ;  /* 0x0000000000027941 */ /* 0x000fea0003800200 */
.L_x_1077:
        /* <DEDUP_REMOVED lines=61> */
.L_x_1075:
[----:B------:R-:W-:Y:S05]  /*a6f0*/  BSYNC.RECONVERGENT B1 ;  /* 0x0000000000017941 */ /* 0x000fea0003800200 */
.L_x_1074:
[----:B------:R-:W-:Y:S02]  /*a700*/  I2FP.F32.U32 R43, R140 ;  /* 0x0000008c002b7245 */ /* 0x000fe40000201000 */
[----:B------:R-:W-:Y:S02]  /*a710*/  PRMT R131, R11, 0x7632, R131 ;  /* 0x000076320b837816 */ /* 0x000fe40000000083 */
[----:B------:R-:W-:Y:S01]  /*a720*/  PRMT R42, R42, 0x5410, R80 ;  /* 0x000054102a2a7816 */ /* 0x000fe20000000050 */
[----:B------:R-:W-:Y:S01]  /*a730*/  FFMA.FTZ R43, R43, R74, 1.1641532182693481445e-10 ;  /* 0x2f0000002b2b7423 */ /* 0x000fe2000001004a */
[----:B------:R-:W-:Y:S01]  /*a740*/  PRMT R41, R41, 0x5410, R78 ;  /* 0x0000541029297816 */ /* 0x000fe2000000004e */
[----:B------:R-:W-:Y:S01]  /*a750*/  IMAD.U32 R131, R131, 0x10000, RZ ;  /* 0x0001000083837824 */ /* 0x000fe200078e00ff */
[----:B------:R-:W-:Y:S02]  /*a760*/  PRMT R40, R40, 0x5410, R76 ;  /* 0x0000541028287816 */ /* 0x000fe4000000004c */
[----:B------:R-:W-:Y:S01]  /*a770*/  FSETP.GTU.FTZ.AND P6, PT, R43, R70, PT ;  /* 0x000000462b00720b */ /* 0x000fe20003fdc000 */
[----:B------:R-:W-:Y:S01]  /*a780*/  FMUL.FTZ R131, R131, R72 ;  /* 0x0000004883837220 */ /* 0x000fe20000410000 */
[----:B------:R-:W-:-:S02]  /*a790*/  @P1 PRMT R43, R7, 0x7632, R43 ;  /* 0x00007632072b1816 */ /* 0x000fc4000000002b */
[----:B------:R-:W-:Y:S02]  /*a7a0*/  SEL R70, RZ, 0x1, P6 ;  /* 0x00000001ff467807 */ /* 0x000fe40003000000 */
[----:B------:R-:W-:Y:S02]  /*a7b0*/  FSEL R131, R131, RZ, !P6 ;  /* 0x000000ff83837208 */ /* 0x000fe40007000000 */
[----:B------:R-:W-:-:S03]  /*a7c0*/  @P1 SHF.L.U32 R72, R43, 0x10, RZ ;  /* 0x000000102b481819 */ /* 0x000fc600000006ff */
[----:B------:R-:W-:-:S04]  /*a7d0*/  FADD.FTZ R43, R146, R131 ;  /* 0x00000083922b7221 */ /* 0x000fc80000010000 */
[----:B------:R-:W-:Y:S01]  /*a7e0*/  @P1 FADD.FTZ R131, R43, R72 ;  /* 0x000000482b831221 */ /* 0x000fe20000010000 */
[----:B------:R-:W-:-:S05]  /*a7f0*/  @!P1 IMAD.MOV.U32 R131, RZ, RZ, R43 ;  /* 0x000000ffff839224 */ /* 0x000fca00078e002b */
[----:B------:R-:W-:-:S04]  /*a800*/  F2FP.BF16.F32.PACK_AB R43, RZ, R131 ;  /* 0x00000083ff2b723e */ /* 0x000fc800000010ff */
[----:B------:R-:W-:-:S07]  /*a810*/  PRMT R43, R82, 0x5410, R43 ;  /* 0x00005410522b7816 */ /* 0x000fce000000002b */
.L_x_998:
        /* <DEDUP_REMOVED lines=28> */
[----:B------:R-:W-:Y:S02]  /*a9e0*/  PRMT R41, R65, 0x7104, RZ ;  /* 0x0000710441297816 */ /* 0x000fe400000000ff */
[----:B------:R-:W-:Y:S01]  /*a9f0*/  PRMT R72, R43, 0x4210, R40 ;  /* 0x000042102b487816 */ /* 0x000fe20000000028 */
[----:B------:R-:W-:Y:S01]  /*aa00*/  IMAD.WIDE.U32 R42, R42, 0x10000, RZ ;  /* 0x000100002a2a7825 */ /* 0x000fe200078e00ff */
[----:B------:R-:W-:-:S02]  /*aa10*/  LOP3.LUT R40, R63, 0xff, RZ, 0xc0, !PT ;  /* 0x000000ff3f287812 */ /* 0x000fc400078ec0ff */
[----:B------:R-:W-:Y:S02]  /*aa20*/  LOP3.LUT R140, R61, 0xff, RZ, 0xc0, !PT ;  /* 0x000000ff3d8c7812 */ /* 0x000fe400078ec0ff */
[----:B------:R-:W-:Y:S01]  /*aa30*/  LOP3.LUT R147, R72, 0xff00, R41, 0xf8, !PT ;  /* 0x0000ff0048937812 */ /* 0x000fe200078ef829 */
[----:B------:R-:W-:-:S03]  /*aa40*/  IMAD.WIDE.U32 R40, R40, 0x1000000, RZ ;  /* 0x0100000028287825 */ /* 0x000fc600078e00ff */
[----:B------:R-:W-:Y:S01]  /*aa50*/  LOP3.LUT R147, R147, 0xff, R64, 0xf8, !PT ;  /* 0x000000ff93937812 */ /* 0x000fe200078ef840 */
[----:B------:R-:W-:-:S03]  /*aa60*/  IMAD.WIDE.U32 R140, R140, 0x100, RZ ;  /* 0x000001008c8c7825 */ /* 0x000fc600078e00ff */
[----:B------:R-:W-:Y:S02]  /*aa70*/  LOP3.LUT R41, R43, R147, R41, 0xfe, !PT ;  /* 0x000000932b297212 */ /* 0x000fe400078efe29 */
[----:B------:R-:W-:Y:S02]  /*aa80*/  LOP3.LUT R145, R140, R40, R42, 0xfe, !PT ;  /* 0x000000288c917212 */ /* 0x000fe400078efe2a */
[----:B------:R-:W-:Y:S01]  /*aa90*/  LOP3.LUT R43, R41, R141, RZ, 0xfc, !PT ;  /* 0x0000008d292b7212 */ /* 0x000fe200078efcff */
[----:B0-----:R-:W-:Y:S01]  /*aaa0*/  IMAD.WIDE.U32 R40, R68, 0x8, R142 ;  /* 0x0000000844287825 */ /* 0x001fe200078e008e */
[----:B------:R-:W-:-:S05]  /*aab0*/  LOP3.LUT R42, R145, 0xff, R60, 0xf8, !PT ;  /* 0x000000ff912a7812 */ /* 0x000fca00078ef83c */
[----:B------:R1:W-:Y:S02]  /*aac0*/  STG.E.64 desc[UR8][R40.64], R42 ;  /* 0x0000002a28007986 */ /* 0x0003e4000c101b08 */
.L_x_1079:
[----:B------:R-:W-:Y:S01]  /*aad0*/  MOV R74, R0 ;  /* 0x00000000004a7202 */ /* 0x000fe20000000f00 */
[----:B------:R-:W-:-:S07]  /*aae0*/  VIADD R0, R68, 0x100 ;  /* 0x0000010044007836 */ /* 0x000fce0000000000 */
.L_x_956:
[----:B------:R-:W-:Y:S05]  /*aaf0*/  BSYNC.RECONVERGENT B0 ;  /* 0x0000000000007941 */ /* 0x000fea0003800200 */
.L_x_955:
        /* <DEDUP_REMOVED lines=35> */
.L_x_1085:
        /* <DEDUP_REMOVED lines=13> */
.L_x_1087:
[----:B------:R-:W-:Y:S05]  /*ae00*/  BSYNC.RECONVERGENT B2 ;  /* 0x0000000000027941 */ /* 0x000fea0003800200 */
.L_x_1086:
[----:B------:R-:W-:Y:S01]  /*ae10*/  IMAD.WIDE.U32 R60, R88, -0x326172a9, RZ ;  /* 0xcd9e8d57583c7825 */ /* 0x000fe200078e00ff */
[----:B------:R-:W-:Y:S02]  /*ae20*/  LOP3.LUT R64, R57, R49, R3, 0x96, !PT ;  /* 0x0000003139407212 */ /* 0x000fe400078e9603 */
[----:B------:R-:W-:Y:S02]  /*ae30*/  IADD3 R49, PT, PT, R2, -0x61c88647, RZ ;  /* 0x9e3779b902317810 */ /* 0x000fe40007ffe0ff */
[----:B------:R-:W-:Y:S01]  /*ae40*/  LOP3.LUT R62, R47, R61, R2, 0x96, !PT ;  /* 0x0000003d2f3e7212 */ /* 0x000fe200078e9602 */
[----:B------:R-:W-:Y:S02]  /*ae50*/  VIADD R61, R3, 0xbb67ae85 ;  /* 0xbb67ae85033d7836 */ /* 0x000fe40000000000 */
        /* <DEDUP_REMOVED lines=11> */
[----:B------:R-:W-:Y:S02]  /*af10*/  VIADD R61, R3, 0x32370b8f ;  /* 0x32370b8f033d7836 */ /* 0x000fe40000000000 */
[----:B------:R-:W-:-:S04]  /*af20*/  IMAD.WIDE.U32 R64, R65, -0x326172a9, RZ ;  /* 0xcd9e8d5741407825 */ /* 0x000fc800078e00ff */
        /* <DEDUP_REMOVED lines=20> */
[----:B------:R-:W-:Y:S02]  /*b070*/  IADD3 R49, PT, PT, R2, 0x5384540f, RZ ;  /* 0x5384540f02317810 */ /* 0x000fe40007ffe0ff */
        /* <DEDUP_REMOVED lines=16> */
[----:B------:R-:W-:Y:S01]  /*b180*/  MOV R58, R64 ;  /* 0x00000040003a7202 */ /* 0x000fe20000000f00 */
[----:B------:R-:W-:Y:S02]  /*b190*/  VIADD R61, R3, 0x96a522ad ;  /* 0x96a522ad033d7836 */ /* 0x000fe40000000000 */
[----:B------:R-:W-:Y:S02]  /*b1a0*/  IMAD.MOV.U32 R72, RZ, RZ, R62 ;  /* 0x000000ffff487224 */ /* 0x000fe400078e003e */
[----:B------:R-:W-:Y:S02]  /*b1b0*/  HFMA2 R62, -RZ, RZ, 0, 0 ;  /* 0x00000000ff3e7431 */ /* 0x000fe400000001ff */
[----:B------:R-:W-:Y:S01]  /*b1c0*/  IMAD.MOV.U32 R60, RZ, RZ, R74 ;  /* 0x000000ffff3c7224 */ /* 0x000fe200078e004a */
[----:B------:R-:W-:-:S07]  /*b1d0*/  LOP3.LUT R48, R61, R48, R63, 0x96, !PT ;  /* 0x000000303d307212 */ /* 0x000fce00078e963f */
.L_x_1084:
[----:B------:R-:W-:Y:S05]  /*b1e0*/  BSYNC.RECONVERGENT B1 ;  /* 0x0000000000017941 */ /* 0x000fea0003800200 */
.L_x_1083:
[----:B------:R-:W1:Y:S01]  /*b1f0*/  LDC R70, c[0x0][0x404] ;  /* 0x00010100ff467b82 */ /* 0x000e620000000800 */
[----:B------:R-:W-:Y:S01]  /*b200*/  I2FP.F32.U32 R49, R60 ;  /* 0x0000003c00317245 */ /* 0x000fe20000201000 */
[----:B------:R-:W-:Y:S01]  /*b210*/  IMAD.MOV.U32 R76, RZ, RZ, 0x2f800000 ;  /* 0x2f800000ff4c7424 */ /* 0x000fe200078e00ff */
[----:B------:R-:W-:Y:S01]  /*b220*/  ISETP.NE.AND P3, PT, R62, 0x1, PT ;  /* 0x000000013e00780c */ /* 0x000fe20003f65270 */
[----:B-----5:R-:W-:Y:S01]  /*b230*/  IMAD.U32 R61, R40, 0x10000, RZ ;  /* 0x00010000283d7824 */ /* 0x020fe200078e00ff */
[----:B------:R-:W-:Y:S01]  /*b240*/  LOP3.LUT R86, R86, 0xffffffef, RZ, 0xc0, !PT ;  /* 0xffffffef56567812 */ /* 0x000fe200078ec0ff */
[----:B------:R-:W-:Y:S01]  /*b250*/  FFMA.FTZ R49, R49, R76, 1.1641532182693481445e-10 ;  /* 0x2f00000031317423 */ /* 0x000fe2000001004c */
[----:B------:R-:W-:Y:S01]  /*b260*/  BSSY.RECONVERGENT B1, `(.L_x_1088) ;  /* 0x000005e000017945 */ /* 0x000fe20003800200 */
[----:B------:R-:W2:Y:S01]  /*b270*/  LDC R74, c[0x0][0x408] ;  /* 0x00010200ff4a7b82 */ /* 0x000ea20000000800 */
[----:B------:R-:W-:Y:S02]  /*b280*/  HFMA2 R64, -RZ, RZ, 0, 1.1920928955078125e-07 ;  /* 0x00000002ff407431 */ /* 0x000fe400000001ff */
[----:B-1----:R-:W-:-:S02]  /*b290*/  FSETP.GTU.FTZ.AND P2, PT, R49, R70, PT ;  /* 0x000000463100720b */ /* 0x002fc40003f5c000 */
[----:B------:R-:W-:Y:S01]  /*b2a0*/  PRMT R49, R40, 0x7632, R49 ;  /* 0x0000763228317816 */ /* 0x000fe20000000031 */
[----:B------:R-:W-:Y:S01]  /*b2b0*/  IMAD.MOV.U32 R40, RZ, RZ, R58 ;  /* 0x000000ffff287224 */ /* 0x000fe200078e003a */
[----:B------:R-:W-:Y:S01]  /*b2c0*/  PLOP3.LUT P4, PT, P2, PT, PT, 0x8, 0x80 ;  /* 0x000000000080781c */ /* 0x000fe2000178e170 */
[----:B--2---:R-:W-:-:S05]  /*b2d0*/  FMUL.FTZ R61, R61, R74 ;  /* 0x0000004a3d3d7220 */ /* 0x004fca0000410000 */
        /* <DEDUP_REMOVED lines=11> */
.L_x_1090:
        /* <DEDUP_REMOVED lines=13> */
.L_x_1092:
[----:B------:R-:W-:Y:S05]  /*b460*/  BSYNC.RECONVERGENT B2 ;  /* 0x0000000000027941 */ /* 0x000fea0003800200 */
.L_x_1091:
        /* <DEDUP_REMOVED lines=8> */
[----:B------:R-:W-:Y:S01]  /*b4f0*/  IADD3 R67, PT, PT, R3, 0x76cf5d0a, RZ ;  /* 0x76cf5d0a03437810 */ /* 0x000fe20007ffe0ff */
[----:B------:R-:W-:Y:S01]  /*b500*/  IMAD.MOV.U32 R40, RZ, RZ, R72 ;  /* 0x000000ffff287224 */ /* 0x000fe200078e0048 */
        /* <DEDUP_REMOVED lines=48> */
[----:B------:R-:W-:Y:S01]  /*b810*/  MOV R72, R64 ;  /* 0x0000004000487202 */ /* 0x000fe20000000f00 */
[----:B------:R-:W-:Y:S01]  /*b820*/  IMAD.MOV.U32 R64, RZ, RZ, RZ ;  /* 0x000000ffff407224 */ /* 0x000fe200078e00ff */
[----:B------:R-:W-:-:S07]  /*b830*/  LOP3.LUT R48, R63, R60, R65, 0x96, !PT ;  /* 0x0000003c3f307212 */ /* 0x000fce00078e9641 */
.L_x_1089:
[----:B------:R-:W-:Y:S05]  /*b840*/  BSYNC.RECONVERGENT B1 ;  /* 0x0000000000017941 */ /* 0x000fea0003800200 */
.L_x_1088:
[----:B------:R-:W-:Y:S01]  /*b850*/  I2FP.F32.U32 R61, R40 ;  /* 0x00000028003d7245 */ /* 0x000fe20000201000 */
[----:B------:R-:W-:Y:S01]  /*b860*/  IMAD.U32 R63, R8, 0x10000, RZ ;  /* 0x00010000083f7824 */ /* 0x000fe200078e00ff */
[----:B------:R-:W-:Y:S01]  /*b870*/  ISETP.NE.AND P3, PT, R64, 0x1, PT ;  /* 0x000000014000780c */ /* 0x000fe20003f65270 */
[----:B------:R-:W-:Y:S01]  /*b880*/  BSSY.RECONVERGENT B1, `(.L_x_1093) ;  /* 0x0000061000017945 */ /* 0x000fe20003800200 */
[----:B------:R-:W-:Y:S01]  /*b890*/  @P1 SHF.L.U32 R67, R4, 0x10, RZ ;  /* 0x0000001004431819 */ /* 0x000fe200000006ff */
[----:B------:R-:W-:Y:S01]  /*b8a0*/  FFMA.FTZ R61, R61, R76, 1.1641532182693481445e-10 ;  /* 0x2f0000003d3d7423 */ /* 0x000fe2000001004c */
[----:B------:R-:W-:Y:S01]  /*b8b0*/  FMUL.FTZ R63, R63, R74 ;  /* 0x0000004a3f3f7220 */ /* 0x000fe20000410000 */
[----:B------:R-:W-:-:S03]  /*b8c0*/  IMAD.MOV.U32 R62, RZ, RZ, 0x2 ;  /* 0x00000002ff3e7424 */ /* 0x000fc600078e00ff */
[----:B------:R-:W-:-:S04]  /*b8d0*/  FSETP.GTU.FTZ.AND P2, PT, R61, R70, PT ;  /* 0x000000463d00720b */ /* 0x000fc80003f5c000 */
[----:B------:R-:W-:Y:S02]  /*b8e0*/  FSEL R61, R63, RZ, !P2 ;  /* 0x000000ff3f3d7208 */ /* 0x000fe40005000000 */
[----:B------:R-:W-:-:S03]  /*b8f0*/  SEL R60, RZ, 0x1, P2 ;  /* 0x00000001ff3c7807 */ /* 0x000fc60001000000 */
[----:B------:R-:W-:Y:S01]  /*b900*/  FADD.FTZ R40, R78, R61 ;  /* 0x0000003d4e287221 */ /* 0x000fe20000010000 */
[----:B------:R-:W-:-:S03]  /*b910*/  MOV R61, R58 ;  /* 0x0000003a003d7202 */ /* 0x000fc60000000f00 */
        /* <DEDUP_REMOVED lines=12> */
.L_x_1095:
        /* <DEDUP_REMOVED lines=13> */
.L_x_1097:
[----:B------:R-:W-:Y:S05]  /*bab0*/  BSYNC.RECONVERGENT B2 ;  /* 0x0000000000027941 */ /* 0x000fea0003800200 */
.L_x_1096:
[----:B------:R-:W-:Y:S01]  /*bac0*/  IMAD.WIDE.U32 R64, R88, -0x326172a9, RZ ;  /* 0xcd9e8d5758407825 */ /* 0x000fe200078e00ff */
[----:B0-----:R-:W-:Y:S02]  /*bad0*/  LOP3.LUT R82, R57, R63, R3, 0x96, !PT ;  /* 0x0000003f39527212 */ /* 0x001fe400078e9603 */
[----:B------:R-:W-:Y:S01]  /*bae0*/  IADD3 R61, PT, PT, R2, -0x61c88647, RZ ;  /* 0x9e3779b9023d7810 */ /* 0x000fe20007ffe0ff */
[----:B------:R-:W-:Y:S01]  /*baf0*/  VIADD R63, R3, 0xbb67ae85 ;  /* 0xbb67ae85033f7836 */ /* 0x000fe20000000000 */
[----:B------:R-:W-:Y:S01]  /*bb00*/  LOP3.LUT R80, R47, R65, R2, 0x96, !PT ;  /* 0x000000412f507212 */ /* 0x000fe200078e9602 */
[----:B------:R-:W-:-:S04]  /*bb10*/  IMAD.WIDE.U32 R82, R82, -0x326172a9, RZ ;  /* 0xcd9e8d5752527825 */ /* 0x000fc800078e00ff */
[----:B------:R-:W-:Y:S01]  /*bb20*/  IMAD.WIDE.U32 R80, R80, -0x2daee0ad, RZ ;  /* 0xd2511f5350507825 */ /* 0x000fe200078e00ff */
[----:B------:R-:W-:-:S04]  /*bb30*/  LOP3.LUT R61, R61, R64, R83, 0x96, !PT ;  /* 0x000000403d3d7212 */ /* 0x000fc800078e9653 */
[----:B------:R-:W-:Y:S01]  /*bb40*/  LOP3.LUT R64, R63, R62, R81, 0x96, !PT ;  /* 0x0000003e3f407212 */ /* 0x000fe200078e9651 */
[----:B------:R-:W-:Y:S01]  /*bb50*/  IMAD.WIDE.U32 R62, R61, -0x2daee0ad, RZ ;  /* 0xd2511f533d3e7825 */ /* 0x000fe200078e00ff */
[----:B------:R-:W-:-:S03]  /*bb60*/  IADD3 R61, PT, PT, R2, 0x3c6ef372, RZ ;  /* 0x3c6ef372023d7810 */ /* 0x000fc60007ffe0ff */
[----:B------:R-:W-:Y:S02]  /*bb70*/  VIADD R81, R3, 0x76cf5d0a ;  /* 0x76cf5d0a03517836 */ /* 0x000fe40000000000 */
[----:B------:R-:W-:-:S03]  /*bb80*/  IMAD.WIDE.U32 R64, R64, -0x326172a9, RZ ;  /* 0xcd9e8d5740407825 */ /* 0x000fc600078e00ff */
        /* <DEDUP_REMOVED lines=43> */
[----:B------:R-:W-:-:S05]  /*be40*/  VIADD R61, R3, 0x96a522ad ;  /* 0x96a522ad033d7836 */ /* 0x000fca0000000000 */
[----:B------:R-:W-:Y:S01]  /*be50*/  LOP3.LUT R48, R61, R62, R81, 0x96, !PT ;  /* 0x0000003e3d307212 */ /* 0x000fe200078e9651 */
[----:B------:R-:W-:Y:S02]  /*be60*/  HFMA2 R62, -RZ, RZ, 0, 0 ;  /* 0x00000000ff3e7431 */ /* 0x000fe400000001ff */
[----:B------:R-:W-:Y:S02]  /*be70*/  IMAD.MOV.U32 R61, RZ, RZ, R72 ;  /* 0x000000ffff3d7224 */ /* 0x000fe400078e0048 */
[----:B------:R-:W-:-:S07]  /*be80*/  IMAD.MOV.U32 R72, RZ, RZ, R80 ;  /* 0x000000ffff487224 */ /* 0x000fce00078e0050 */
.L_x_1094:
[----:B------:R-:W-:Y:S05]  /*be90*/  BSYNC.RECONVERGENT B1 ;  /* 0x0000000000017941 */ /* 0x000fea0003800200 */
.L_x_1093:
        /* <DEDUP_REMOVED lines=8> */
[----:B------:R-:W-:-:S04]  /*bf20*/  FSETP.GTU.FTZ.AND P3, PT, R61, R70, PT ;  /* 0x000000463d00720b */ /* 0x000fc80003f7c000 */
        /* <DEDUP_REMOVED lines=13> */
.L_x_1100:
        /* <DEDUP_REMOVED lines=13> */
.L_x_1102:
[----:B------:R-:W-:Y:S05]  /*c0d0*/  BSYNC.RECONVERGENT B2 ;  /* 0x0000000000027941 */ /* 0x000fea0003800200 */
.L_x_1101:
        /* <DEDUP_REMOVED lines=9> */
[----:B------:R-:W-:-:S04]  /*c170*/  IMAD.WIDE.U32 R48, R49, -0x2daee0ad, RZ ;  /* 0xd2511f5331307825 */ /* 0x000fc800078e00ff */
[----:B------:R-:W-:Y:S02]  /*c180*/  VIADD R65, R3, 0x76cf5d0a ;  /* 0x76cf5d0a03417836 */ /* 0x000fe40000000000 */
[----:B------:R-:W-:Y:S01]  /*c190*/  IMAD.WIDE.U32 R62, R61, -0x326172a9, RZ ;  /* 0xcd9e8d573d3e7825 */ /* 0x000fe200078e00ff */
[C---:B------:R-:W-:Y:S02]  /*c1a0*/  IADD3 R61, PT, PT, R2.reuse, 0x3c6ef372, RZ ;  /* 0x3c6ef372023d7810 */ /* 0x040fe40007ffe0ff */
        /* <DEDUP_REMOVED lines=38> */
[----:B------:R-:W-:Y:S01]  /*c410*/  LOP3.LUT R61, R61, R80, R63, 0x96, !PT ;  /* 0x000000503d3d7212 */ /* 0x000fe200078e963f */
[----:B------:R-:W-:Y:S02]  /*c420*/  HFMA2 R63, -RZ, RZ, 0, 0 ;  /* 0x00000000ff3f7431 */ /* 0x000fe400000001ff */
        /* <DEDUP_REMOVED lines=8> */
.L_x_1099:
[----:B------:R-:W-:Y:S05]  /*c4b0*/  BSYNC.RECONVERGENT B1 ;  /* 0x0000000000017941 */ /* 0x000fea0003800200 */
.L_x_1098:
[----:B------:R-:W-:Y:S01]  /*c4c0*/  I2FP.F32.U32 R49, R49 ;  /* 0x0000003100317245 */ /* 0x000fe20000201000 */
[----:B------:R-:W-:Y:S01]  /*c4d0*/  BSSY.RECONVERGENT B1, `(.L_x_1103) ;  /* 0x0000065000017945 */ /* 0x000fe20003800200 */
[----:B------:R-:W-:-:S03]  /*c4e0*/  PRMT R61, R8, 0x7632, R61 ;  /* 0x00007632083d7816 */ /* 0x000fc6000000003d */
[----:B------:R-:W-:Y:S02]  /*c4f0*/  FFMA.FTZ R49, R49, R76, 1.1641532182693481445e-10 ;  /* 0x2f00000031317423 */ /* 0x000fe4000001004c */
[----:B------:R-:W-:-:S03]  /*c500*/  IMAD.U32 R61, R61, 0x10000, RZ ;  /* 0x000100003d3d7824 */ /* 0x000fc600078e00ff */
[----:B------:R-:W-:Y:S01]  /*c510*/  FSETP.GTU.FTZ.AND P2, PT, R49, R70, PT ;  /* 0x000000463100720b */ /* 0x000fe20003f5c000 */
[----:B------:R-:W-:Y:S01]  /*c520*/  FMUL.FTZ R61, R61, R74 ;  /* 0x0000004a3d3d7220 */ /* 0x000fe20000410000 */
[----:B------:R-:W-:-:S04]  /*c530*/  @P1 PRMT R49, R4, 0x7632, R49 ;  /* 0x0000763204311816 */ /* 0x000fc80000000031 */
[----:B------:R-:W-:Y:S01]  /*c540*/  FSEL R61, R61, RZ, !P2 ;  /* 0x000000ff3d3d7208 */ /* 0x000fe20005000000 */
[----:B------:R-:W-:-:S04]  /*c550*/  @P1 IMAD.U32 R62, R49, 0x10000, RZ ;  /* 0x00010000313e1824 */ /* 0x000fc800078e00ff */
[----:B------:R-:W-:Y:S01]  /*c560*/  FADD.FTZ R49, R66, R61 ;  /* 0x0000003d42317221 */ /* 0x000fe20000010000 */
[----:B------:R-:W-:Y:S02]  /*c570*/  SEL R61, RZ, 0x1, P2 ;  /* 0x00000001ff3d7807 */ /* 0x000fe40001000000 */
[----:B------:R-:W-:Y:S01]  /*c580*/  ISETP.NE.AND P2, PT, R63, 0x1, PT ;  /* 0x000000013f00780c */ /* 0x000fe20003f45270 */
[----:B0-----:R-:W-:Y:S01]  /*c590*/  @P1 FADD.FTZ R83, R49, R62 ;  /* 0x0000003e31531221 */ /* 0x001fe20000010000 */
[----:B------:R-:W-:Y:S01]  /*c5a0*/  @!P1 MOV R83, R49 ;  /* 0x0000003100539202 */ /* 0x000fe20000000f00 */
[----:B------:R-:W-:Y:S02]  /*c5b0*/  IMAD.MOV.U32 R62, RZ, RZ, 0x2 ;  /* 0x00000002ff3e7424 */ /* 0x000fe400078e00ff */
[----:B------:R-:W-:Y:S01]  /*c5c0*/  IMAD.MOV.U32 R49, RZ, RZ, R58 ;  /* 0x000000ffff317224 */ /* 0x000fe200078e003a */
        /* <DEDUP_REMOVED lines=10> */
.L_x_1105:
        /* <DEDUP_REMOVED lines=13> */
.L_x_1107:
[----:B------:R-:W-:Y:S05]  /*c740*/  BSYNC.RECONVERGENT B2 ;  /* 0x0000000000027941 */ /* 0x000fea0003800200 */
.L_x_1106:
        /* <DEDUP_REMOVED lines=61> */
.L_x_1104:
[----:B------:R-:W-:Y:S05]  /*cb20*/  BSYNC.RECONVERGENT B1 ;  /* 0x0000000000017941 */ /* 0x000fea0003800200 */
.L_x_1103:
[----:B------:R-:W-:Y:S01]  /*cb30*/  I2FP.F32.U32 R49, R49 ;  /* 0x0000003100317245 */ /* 0x000fe20000201000 */
[----:B------:R-:W-:Y:S01]  /*cb40*/  BSSY.RECONVERGENT B1, `(.L_x_1108) ;  /* 0x0000061000017945 */ /* 0x000fe20003800200 */
[----:B------:R-:W-:Y:S01]  /*cb50*/  SHF.L.U32 R63, R41, 0x10, RZ ;  /* 0x00000010293f7819 */ /* 0x000fe200000006ff */
[----:B------:R-:W-:Y:S01]  /*cb60*/  IMAD.MOV.U32 R65, RZ, RZ, 0x2 ;  /* 0x00000002ff417424 */ /* 0x000fe200078e00ff */
[----:B------:R-:W-:Y:S01]  /*cb70*/  LOP3.LUT R86, R86, 0xfffffffb, RZ, 0xc0, !PT ;  /* 0xfffffffb56567812 */ /* 0x000fe200078ec0ff */
[----:B------:R-:W-:Y:S02]  /*cb80*/  FFMA.FTZ R49, R49, R76, 1.1641532182693481445e-10 ;  /* 0x2f00000031317423 */ /* 0x000fe4000001004c */
[----:B------:R-:W-:-:S03]  /*cb90*/  FMUL.FTZ R63, R63, R74 ;  /* 0x0000004a3f3f7220 */ /* 0x000fc60000410000 */
[----:B------:R-:W-:Y:S02]  /*cba0*/  FSETP.GTU.FTZ.AND P2, PT, R49, R70, PT ;  /* 0x000000463100720b */ /* 0x000fe40003f5c000 */
[----:B------:R-:W-:Y:S01]  /*cbb0*/  PRMT R49, R41, 0x7632, R49 ;  /* 0x0000763229317816 */ /* 0x000fe20000000031 */
[----:B------:R-:W-:Y:S01]  /*cbc0*/  IMAD.MOV.U32 R41, RZ, RZ, R58 ;  /* 0x000000ffff297224 */ /* 0x000fe200078e003a */
        /* <DEDUP_REMOVED lines=13> */
.L_x_1110:
        /* <DEDUP_REMOVED lines=13> */
.L_x_1112:
[----:B------:R-:W-:Y:S05]  /*cd70*/  BSYNC.RECONVERGENT B2 ;  /* 0x0000000000027941 */ /* 0x000fea0003800200 */
.L_x_1111:
[----:B------:R-:W-:Y:S01]  /*cd80*/  IMAD.WIDE.U32 R64, R88, -0x326172a9, RZ ;  /* 0xcd9e8d5758407825 */ /* 0x000fe200078e00ff */
[----:B------:R-:W-:Y:S02]  /*cd90*/  LOP3.LUT R140, R57, R63, R3, 0x96, !PT ;  /* 0x0000003f398c7212 */ /* 0x000fe400078e9603 */
        /* <DEDUP_REMOVED lines=9> */
[----:B------:R-:W-:-:S03]  /*ce30*/  IMAD.WIDE.U32 R64, R64, -0x326172a9, RZ ;  /* 0xcd9e8d5740407825 */ /* 0x000fc600078e00ff */
[----:B------:R-:W-:Y:S01]  /*ce40*/  LOP3.LUT R81, R81, R80, R63, 0x96, !PT ;  /* 0x0000005051517212 */ /* 0x000fe200078e963f */
[C---:B------:R-:W-:Y:S01]  /*ce50*/  VIADD R41, R2.reuse, 0x3c6ef372 ;  /* 0x3c6ef37202297836 */ /* 0x040fe20000000000 */
[----:B------:R-:W-:-:S04]  /*ce60*/  IADD3 R63, PT, PT, R2, -0x255992d5, RZ ;  /* 0xdaa66d2b023f7810 */ /* 0x000fc80007ffe0ff */
        /* <DEDUP_REMOVED lines=46> */
.L_x_1109:
[----:B------:R-:W-:Y:S05]  /*d150*/  BSYNC.RECONVERGENT B1 ;  /* 0x0000000000017941 */ /* 0x000fea0003800200 */
.L_x_1108:
        /* <DEDUP_REMOVED lines=8> */
[----:B------:R-:W-:Y:S01]  /*d1e0*/  FSEL R41, R63, RZ, !P2 ;  /* 0x000000ff3f297208 */ /* 0x000fe20005000000 */
[----:B------:R-:W-:Y:S01]  /*d1f0*/  IMAD.MOV.U32 R63, RZ, RZ, R58 ;  /* 0x000000ffff3f7224 */ /* 0x000fe200078e003a */
        /* <DEDUP_REMOVED lines=15> */
.L_x_1115:
        /* <DEDUP_REMOVED lines=13> */
.L_x_1117:
[----:B------:R-:W-:Y:S05]  /*d3c0*/  BSYNC.RECONVERGENT B2 ;  /* 0x0000000000027941 */ /* 0x000fea0003800200 */
.L_x_1116:
        /* <DEDUP_REMOVED lines=61> */
.L_x_1114:
[----:B------:R-:W-:Y:S05]  /*d7a0*/  BSYNC.RECONVERGENT B1 ;  /* 0x0000000000017941 */ /* 0x000fea0003800200 */
.L_x_1113:
        /* <DEDUP_REMOVED lines=22> */
.L_x_1120:
        /* <DEDUP_REMOVED lines=13> */
.L_x_1122:
[----:B------:R-:W-:Y:S05]  /*d9e0*/  BSYNC.RECONVERGENT B2 ;  /* 0x0000000000027941 */ /* 0x000fea0003800200 */
.L_x_1121:
        /* <DEDUP_REMOVED lines=61> */
.L_x_1119:
[----:B------:R-:W-:Y:S05]  /*ddc0*/  BSYNC.RECONVERGENT B1 ;  /* 0x0000000000017941 */ /* 0x000fea0003800200 */
.L_x_1118:
        /* <DEDUP_REMOVED lines=8> */
[----:B------:R-:W-:Y:S02]  /*de50*/  FSEL R65, R63, RZ, !P2 ;  /* 0x000000ff3f417208 */ /* 0x000fe40005000000 */
[----:B------:R-:W-:Y:S02]  /*de60*/  SEL R63, RZ, 0x1, P2 ;  /* 0x00000001ff3f7807 */ /* 0x000fe40001000000 */
[----:B------:R-:W-:Y:S02]  /*de70*/  ISETP.NE.AND P2, PT, R82, 0x1, PT ;  /* 0x000000015200780c */ /* 0x000fe40003f45270 */
[----:B------:R-:W-:Y:S01]  /*de80*/  @P1 SHF.L.U32 R64, R49, 0x10, RZ ;  /* 0x0000001031401819 */ /* 0x000fe200000006ff */
[----:B------:R-:W-:-:S04]  /*de90*/  FADD.FTZ R49, R66, R65 ;  /* 0x0000004142317221 */ /* 0x000fc80000010000 */
        /* <DEDUP_REMOVED lines=14> */
.L_x_1125:
        /* <DEDUP_REMOVED lines=13> */
.L_x_1127:
[----:B------:R-:W-:Y:S05]  /*e050*/  BSYNC.RECONVERGENT B2 ;  /* 0x0000000000027941 */ /* 0x000fea0003800200 */
.L_x_1126:
[----:B------:R-:W-:Y:S01]  /*e060*/  IMAD.WIDE.U32 R64, R88, -0x326172a9, RZ ;  /* 0xcd9e8d5758407825 */ /* 0x000fe200078e00ff */
[----:B------:R-:W-:Y:S02]  /*e070*/  LOP3.LUT R142, R57, R49, R3, 0x96, !PT ;  /* 0x00000031398e7212 */ /* 0x000fe400078e9603 */
[----:B------:R-:W-:Y:S01]  /*e080*/  IADD3 R49, PT, PT, R2, -0x61c88647, RZ ;  /* 0x9e3779b902317810 */ /* 0x000fe20007ffe0ff */
[----:B------:R-:W-:Y:S01]  /*e090*/  VIADD R117, R3, 0x76cf5d0a ;  /* 0x76cf5d0a03757836 */ /* 0x000fe20000000000 */
[----:B------:R-:W-:Y:S01]  /*e0a0*/  LOP3.LUT R140, R47, R65, R2, 0x96, !PT ;  /* 0x000000412f8c7212 */ /* 0x000fe200078e9602 */
        /* <DEDUP_REMOVED lines=56> */
.L_x_1124:
[----:B------:R-:W-:Y:S05]  /*e430*/  BSYNC.RECONVERGENT B1 ;  /* 0x0000000000017941 */ /* 0x000fea0003800200 */
.L_x_1123:
[----:B------:R-:W-:Y:S01]  /*e440*/  I2FP.F32.U32 R49, R49 ;  /* 0x0000003100317245 */ /* 0x000fe20000201000 */
[----:B------:R-:W-:Y:S01]  /*e450*/  IMAD.U32 R101, R42, 0x10000, RZ ;  /* 0x000100002a657824 */ /* 0x000fe200078e00ff */
[----:B------:R-:W-:Y:S01]  /*e460*/  ISETP.NE.AND P3, PT, R64, 0x1, PT ;  /* 0x000000014000780c */ /* 0x000fe20003f65270 */
[----:B------:R-:W-:Y:S01]  /*e470*/  BSSY.RECONVERGENT B1, `(.L_x_1128) ;  /* 0x000005d000017945 */ /* 0x000fe20003800200 */
[----:B------:R-:W-:Y:S02]  /*e480*/  IMAD.MOV.U32 R66, RZ, RZ, 0x2 ;  /* 0x00000002ff427424 */ /* 0x000fe400078e00ff */
[----:B------:R-:W-:Y:S01]  /*e490*/  FFMA.FTZ R65, R49, R76, 1.1641532182693481445e-10 ;  /* 0x2f00000031417423 */ /* 0x000fe2000001004c */
[----:B------:R-:W-:Y:S01]  /*e4a0*/  FMUL.FTZ R101, R101, R74 ;  /* 0x0000004a65657220 */ /* 0x000fe20000410000 */
[----:B------:R-:W-:Y:S02]  /*e4b0*/  PRMT R49, R42, 0x7632, R49 ;  /* 0x000076322a317816 */ /* 0x000fe40000000031 */
[----:B------:R-:W-:-:S02]  /*e4c0*/  MOV R42, R58 ;  /* 0x0000003a002a7202 */ /* 0x000fc40000000f00 */
        /* <DEDUP_REMOVED lines=12> */
.L_x_1130:
        /* <DEDUP_REMOVED lines=13> */
.L_x_1132:
[----:B------:R-:W-:Y:S05]  /*e660*/  BSYNC.RECONVERGENT B2 ;  /* 0x0000000000027941 */ /* 0x000fea0003800200 */
.L_x_1131:
        /* <DEDUP_REMOVED lines=61> */
.L_x_1129:
[----:B------:R-:W-:Y:S05]  /*ea40*/  BSYNC.RECONVERGENT B1 ;  /* 0x0000000000017941 */ /* 0x000fea0003800200 */
.L_x_1128:
[----:B------:R-:W-:Y:S01]  /*ea50*/  I2FP.F32.U32 R65, R42 ;  /* 0x0000002a00417245 */ /* 0x000fe20000201000 */
[----:B------:R-:W-:Y:S01]  /*ea60*/  IMAD.U32 R117, R10, 0x10000, RZ ;  /* 0x000100000a757824 */ /* 0x000fe200078e00ff */
[----:B------:R-:W-:Y:S03]  /*ea70*/  BSSY.RECONVERGENT B1, `(.L_x_1133) ;  /* 0x0000062000017945 */ /* 0x000fe60003800200 */
[----:B------:R-:W-:Y:S01]  /*ea80*/  FFMA.FTZ R65, R65, R76, 1.1641532182693481445e-10 ;  /* 0x2f00000041417423 */ /* 0x000fe2000001004c */
[----:B------:R-:W-:Y:S01]  /*ea90*/  FMUL.FTZ R42, R117, R74 ;  /* 0x0000004a752a7220 */ /* 0x000fe20000410000 */
[----:B------:R-:W-:-:S03]  /*eaa0*/  IMAD.MOV.U32 R117, RZ, RZ, 0x2 ;  /* 0x00000002ff757424 */ /* 0x000fc600078e00ff */
[----:B------:R-:W-:Y:S01]  /*eab0*/  FSETP.GTU.FTZ.AND P3, PT, R65, R70, PT ;  /* 0x000000464100720b */ /* 0x000fe20003f7c000 */
        /* <DEDUP_REMOVED lines=18> */
.L_x_1135:
        /* <DEDUP_REMOVED lines=13> */
.L_x_1137:
[----:B------:R-:W-:Y:S05]  /*ecb0*/  BSYNC.RECONVERGENT B2 ;  /* 0x0000000000027941 */ /* 0x000fea0003800200 */
.L_x_1136:
        /* <DEDUP_REMOVED lines=23> */
[----:B------:R-:W-:-:S03]  /*ee30*/  IADD3 R65, PT, PT, R2, 0x78dde6e4, RZ ;  /* 0x78dde6e402417810 */ /* 0x000fc60007ffe0ff */
        /* <DEDUP_REMOVED lines=30> */
[----:B------:R-:W-:Y:S02]  /*f020*/  IADD3 R117, PT, PT, R2, -0x700cb87f, RZ ;  /* 0x8ff3478102757810 */ /* 0x000fe40007ffe0ff */
[----:B------:R-:W-:Y:S01]  /*f030*/  LOP3.LUT R48, R65, R140, R145, 0x96, !PT ;  /* 0x0000008c41307212 */ /* 0x000fe200078e9691 */
[----:B------:R-:W-:Y:S01]  /*f040*/  IMAD.MOV.U32 R58, RZ, RZ, R146 ;  /* 0x000000ffff3a7224 */ /* 0x000fe200078e0092 */
[----:B------:R-:W-:Y:S01]  /*f050*/  LOP3.LUT R46, R117, R142, R147, 0x96, !PT ;  /* 0x0000008e752e7212 */ /* 0x000fe200078e9693 */
[----:B------:R-:W-:Y:S01]  /*f060*/  IMAD.MOV.U32 R117, RZ, RZ, RZ ;  /* 0x000000ffff757224 */ /* 0x000fe200078e00ff */
[----:B------:R-:W-:Y:S01]  /*f070*/  MOV R65, R72 ;  /* 0x0000004800417202 */ /* 0x000fe20000000f00 */
[----:B------:R-:W-:-:S07]  /*f080*/  IMAD.MOV.U32 R72, RZ, RZ, R144 ;  /* 0x000000ffff487224 */ /* 0x000fce00078e0090 */
.L_x_1134:
[----:B------:R-:W-:Y:S05]  /*f090*/  BSYNC.RECONVERGENT B1 ;  /* 0x0000000000017941 */ /* 0x000fea0003800200 */
.L_x_1133:
[----:B------:R-:W-:Y:S01]  /*f0a0*/  I2FP.F32.U32 R65, R65 ;  /* 0x0000004100417245 */ /* 0x000fe20000201000 */
[----:B------:R-:W-:Y:S01]  /*f0b0*/  BSSY.RECONVERGENT B1, `(.L_x_1138) ;  /* 0x000005e000017945 */ /* 0x000fe20003800200 */
[----:B------:R-:W-:Y:S01]  /*f0c0*/  ISETP.NE.AND P4, PT, R117, 0x1, PT ;  /* 0x000000017500780c */ /* 0x000fe20003f85270 */
[----:B------:R-:W-:Y:S01]  /*f0d0*/  IMAD.MOV.U32 R129, RZ, RZ, 0x2 ;  /* 0x00000002ff817424 */ /* 0x000fe200078e00ff */
[----:B------:R-:W-:Y:S01]  /*f0e0*/  SHF.L.U32 R49, R49, 0x10, RZ ;  /* 0x0000001031317819 */ /* 0x000fe200000006ff */
[----:B------:R-:W-:Y:S01]  /*f0f0*/  FFMA.FTZ R65, R65, R76, 1.1641532182693481445e-10 ;  /* 0x2f00000041417423 */ /* 0x000fe2000001004c */
[----:B------:R-:W-:-:S03]  /*f100*/  IMAD.MOV.U32 R66, RZ, RZ, R58 ;  /* 0x000000ffff427224 */ /* 0x000fc600078e003a */
        /* <DEDUP_REMOVED lines=13> */
.L_x_1140:
        /* <DEDUP_REMOVED lines=13> */
.L_x_1142:
[----:B------:R-:W-:Y:S05]  /*f2b0*/  BSYNC.RECONVERGENT B2 ;  /* 0x0000000000027941 */ /* 0x000fea0003800200 */
.L_x_1141:
        /* <DEDUP_REMOVED lines=60> */
[----:B------:R-:W-:-:S07]  /*f680*/  LOP3.LUT R48, R65, R48, R143, 0x96, !PT ;  /* 0x0000003041307212 */ /* 0x000fce00078e968f */
.L_x_1139:
[----:B------:R-:W-:Y:S05]  /*f690*/  BSYNC.RECONVERGENT B1 ;  /* 0x0000000000017941 */ /* 0x000fea0003800200 */
.L_x_1138:
[----:B------:R-:W-:Y:S01]  /*f6a0*/  I2FP.F32.U32 R49, R66 ;  /* 0x0000004200317245 */ /* 0x000fe20000201000 */
[----:B------:R-:W-:Y:S01]  /*f6b0*/  BSSY.RECONVERGENT B1, `(.L_x_1143) ;  /* 0x0000065000017945 */ /* 0x000fe20003800200 */
[----:B------:R-:W-:Y:S01]  /*f6c0*/  PRMT R65, R10, 0x7632, R65 ;  /* 0x000076320a417816 */ /* 0x000fe20000000041 */
[----:B------:R-:W-:Y:S02]  /*f6d0*/  HFMA2 R140, -RZ, RZ, 0, 1.1920928955078125e-07 ;  /* 0x00000002ff8c7431 */ /* 0x000fe400000001ff */
        /* <DEDUP_REMOVED lines=23> */
.L_x_1145:
        /* <DEDUP_REMOVED lines=13> */
.L_x_1147:
[----:B------:R-:W-:Y:S05]  /*f920*/  BSYNC.RECONVERGENT B2 ;  /* 0x0000000000027941 */ /* 0x000fea0003800200 */
.L_x_1146:
        /* <DEDUP_REMOVED lines=61> */
.L_x_1144:
[----:B------:R-:W-:Y:S05]  /*fd00*/  BSYNC.RECONVERGENT B1 ;  /* 0x0000000000017941 */ /* 0x000fea0003800200 */
.L_x_1143:
        /* <DEDUP_REMOVED lines=21> */
.L_x_1150:
        /* <DEDUP_REMOVED lines=13> */
.L_x_1152:
[----:B------:R-:W-:Y:S05]  /*ff30*/  BSYNC.RECONVERGENT B2 ;  /* 0x0000000000027941 */ /* 0x000fea0003800200 */
.L_x_1151:
        /* <DEDUP_REMOVED lines=8> */
[----:B------:R-:W-:Y:S02]  /*ffc0*/  VIADD R49, R2, 0x3c6ef372 ;  /* 0x3c6ef37202317836 */ /* 0x000fe40000000000 */
[----:B------:R-:W-:Y:S01]  /*ffd0*/  IMAD.MOV.U32 R66, RZ, RZ, R72 ;  /* 0x000000ffff427224 */ /* 0x000fe200078e0048 */
        /* <DEDUP_REMOVED lines=44> */
[----:B------:R-:W-:-:S04]  /*102a0*/  IMAD.WIDE.U32 R144, R144, -0x2daee0ad, RZ ;  /* 0xd2511f5390907825 */ /* 0x000fc800078e00ff */
[----:B------:R-:W-:Y:S01]  /*102b0*/  VIADD R129, R2, 0x8ff34781 ;  /* 0x8ff3478102817836 */ /* 0x000fe20000000000 */
[----:B------:R-:W-:Y:S01]  /*102c0*/  MOV R72, R144 ;  /* 0x0000009000487202 */ /* 0x000fe20000000f00 */
[----:B------:R-:W-:Y:S01]  /*102d0*/  IMAD.MOV.U32 R58, RZ, RZ, R48 ;  /* 0x000000ffff3a7224 */ /* 0x000fe200078e0030 */
[----:B------:R-:W-:Y:S01]  /*102e0*/  LOP3.LUT R48, R141, R140, R145, 0x96, !PT ;  /* 0x0000008c8d307212 */ /* 0x000fe200078e9691 */
[----:B------:R-:W-:Y:S01]  /*102f0*/  IMAD.MOV.U32 R141, RZ, RZ, RZ ;  /* 0x000000ffff8d7224 */ /* 0x000fe200078e00ff */
[----:B------:R-:W-:-:S07]  /*10300*/  LOP3.LUT R46, R129, R142, R49, 0x96, !PT ;  /* 0x0000008e812e7212 */ /* 0x000fce00078e9631 */
.L_x_1149:
[----:B------:R-:W-:Y:S05]  /*10310*/  BSYNC.RECONVERGENT B1 ;  /* 0x0000000000017941 */ /* 0x000fea0003800200 */
.L_x_1148:
[----:B------:R-:W-:Y:S01]  /*10320*/  I2FP.F32.U32 R49, R66 ;  /* 0x0000004200317245 */ /* 0x000fe20000201000 */
[----:B------:R-:W-:Y:S01]  /*10330*/  IMAD.U32 R129, R11, 0x10000, RZ ;  /* 0x000100000b817824 */ /* 0x000fe200078e00ff */
[----:B------:R-:W-:Y:S01]  /*10340*/  @P1 SHF.L.U32 R142, R7, 0x10, RZ ;  /* 0x00000010078e1819 */ /* 0x000fe200000006ff */
[----:B------:R-:W-:Y:S02]  /*10350*/  BSSY.RECONVERGENT B1, `(.L_x_1153) ;  /* 0x0000061000017945 */ /* 0x000fe40003800200 */
        /* <DEDUP_REMOVED lines=9> */
[----:B------:R-:W-:Y:S01]  /*103f0*/  MOV R49, R58 ;  /* 0x0000003a00317202 */ /* 0x000fe20000000f00 */
        /* <DEDUP_REMOVED lines=11> */
.L_x_1155:
        /* <DEDUP_REMOVED lines=13> */
.L_x_1157:
[----:B------:R-:W-:Y:S05]  /*10580*/  BSYNC.RECONVERGENT B2 ;  /* 0x0000000000027941 */ /* 0x000fea0003800200 */
.L_x_1156:
        /* <DEDUP_REMOVED lines=53> */
[----:B------:R-:W-:Y:S01]  /*108e0*/  IMAD.WIDE.U32 R146, R146, -0x2daee0ad, RZ ;  /* 0xd2511f5392927825 */ /* 0x000fe200078e00ff */
[----:B------:R-:W-:-:S03]  /*108f0*/  MOV R58, R48 ;  /* 0x00000030003a7202 */ /* 0x000fc60000000f00 */
[----:B------:R-:W-:Y:S01]  /*10900*/  VIADD R129, R2, 0x8ff34781 ;  /* 0x8ff3478102817836 */ /* 0x000fe20000000000 */
[----:B------:R-:W-:Y:S01]  /*10910*/  LOP3.LUT R48, R141, R142, R147, 0x96, !PT ;  /* 0x0000008e8d307212 */ /* 0x000fe200078e9693 */
[----:B------:R-:W-:-:S03]  /*10920*/  HFMA2 R142, -RZ, RZ, 0, 0 ;  /* 0x00000000ff8e7431 */ /* 0x000fc600000001ff */
[----:B------:R-:W-:Y:S01]  /*10930*/  LOP3.LUT R46, R129, R144, R49, 0x96, !PT ;  /* 0x00000090812e7212 */ /* 0x000fe200078e9631 */
[----:B------:R-:W-:Y:S02]  /*10940*/  IMAD.MOV.U32 R49, RZ, RZ, R72 ;  /* 0x000000ffff317224 */ /* 0x000fe400078e0048 */
[----:B------:R-:W-:-:S07]  /*10950*/  IMAD.MOV.U32 R72, RZ, RZ, R146 ;  /* 0x000000ffff487224 */ /* 0x000fce00078e0092 */
.L_x_1154:
[----:B------:R-:W-:Y:S05]  /*10960*/  BSYNC.RECONVERGENT B1 ;  /* 0x0000000000017941 */ /* 0x000fea0003800200 */
.L_x_1153:
[----:B------:R-:W-:Y:S01]  /*10970*/  I2FP.F32.U32 R49, R49 ;  /* 0x0000003100317245 */ /* 0x000fe20000201000 */
[----:B------:R-:W-:Y:S01]  /*10980*/  IMAD.U32 R129, R43, 0x10000, RZ ;  /* 0x000100002b817824 */ /* 0x000fe200078e00ff */
[----:B------:R-:W-:Y:S01]  /*10990*/  ISETP.NE.AND P6, PT, R142, 0x1, PT ;  /* 0x000000018e00780c */ /* 0x000fe20003fc5270 */
[----:B------:R-:W-:Y:S01]  /*109a0*/  BSSY.RECONVERGENT B1, `(.L_x_1158) ;  /* 0x000005e000017945 */ /* 0x000fe20003800200 */
[----:B------:R-:W-:Y:S01]  /*109b0*/  MOV R141, R58 ;  /* 0x0000003a008d7202 */ /* 0x000fe20000000f00 */
[----:B------:R-:W-:Y:S01]  /*109c0*/  FFMA.FTZ R43, R49, R76, 1.1641532182693481445e-10 ;  /* 0x2f000000312b7423 */ /* 0x000fe2000001004c */
[----:B------:R-:W-:Y:S01]  /*109d0*/  FMUL.FTZ R129, R129, R74 ;  /* 0x0000004a81817220 */ /* 0x000fe20000410000 */
[----:B------:R-:W-:-:S03]  /*109e0*/  IMAD.MOV.U32 R49, RZ, RZ, 0x2 ;  /* 0x00000002ff317424 */ /* 0x000fc600078e00ff */
        /* <DEDUP_REMOVED lines=12> */
.L_x_1160:
        /* <DEDUP_REMOVED lines=15> */
.L_x_1162:
[----:B------:R-:W-:Y:S05]  /*10ba0*/  BSYNC.RECONVERGENT B2 ;  /* 0x0000000000027941 */ /* 0x000fea0003800200 */
.L_x_1161:
        /* <DEDUP_REMOVED lines=21> */
[----:B------:R-:W-:-:S03]  /*10d00*/  IMAD.MOV.U32 R141, RZ, RZ, R72 ;  /* 0x000000ffff8d7224 */ /* 0x000fc600078e0048 */
        /* <DEDUP_REMOVED lines=22> */
[----:B------:R-:W-:Y:S02]  /*10e70*/  VIADD R43, R3, 0x1fd5c5a3 ;  /* 0x1fd5c5a3032b7836 */ /* 0x000fe40000000000 */
[----:B------:R-:W-:-:S03]  /*10e80*/  IMAD.WIDE.U32 R142, R129, -0x2daee0ad, RZ ;  /* 0xd2511f53818e7825 */ /* 0x000fc600078e00ff */
[----:B------:R-:W-:Y:S01]  /*10e90*/  LOP3.LUT R144, R43, R144, R149, 0x96, !PT ;  /* 0x000000902b907212 */ /* 0x000fe200078e9695 */
[----:B------:R-:W-:Y:S01]  /*10ea0*/  VIADD R49, R3, 0xdb3d7428 ;  /* 0xdb3d742803317836 */ /* 0x000fe20000000000 */
[C---:B------:R-:W-:Y:S01]  /*10eb0*/  IADD3 R43, PT, PT, R2.reuse, -0xe443238, RZ ;  /* 0xf1bbcdc8022b7810 */ /* 0x040fe20007ffe0ff */
[----:B------:R-:W-:Y:S02]  /*10ec0*/  VIADD R129, R2, 0x8ff34781 ;  /* 0x8ff3478102817836 */ /* 0x000fe40000000000 */
        /* <DEDUP_REMOVED lines=8> */
[----:B------:R-:W-:Y:S02]  /*10f50*/  VIADD R43, R3, 0x96a522ad ;  /* 0x96a522ad032b7836 */ /* 0x000fe40000000000 */
[----:B------:R-:W-:-:S03]  /*10f60*/  IMAD.MOV.U32 R72, RZ, RZ, R146 ;  /* 0x000000ffff487224 */ /* 0x000fc600078e0092 */
[----:B------:R-:W-:-:S07]  /*10f70*/  LOP3.LUT R48, R43, R142, R147, 0x96, !PT ;  /* 0x0000008e2b307212 */ /* 0x000fce00078e9693 */
.L_x_1159:
[----:B------:R-:W-:Y:S05]  /*10f80*/  BSYNC.RECONVERGENT B1 ;  /* 0x0000000000017941 */ /* 0x000fea0003800200 */
.L_x_1158:
[----:B------:R-:W-:Y:S02]  /*10f90*/  I2FP.F32.U32 R43, R141 ;  /* 0x0000008d002b7245 */ /* 0x000fe40000201000 */
[----:B------:R-:W-:Y:S02]  /*10fa0*/  PRMT R129, R11, 0x7632, R129 ;  /* 0x000076320b817816 */ /* 0x000fe40000000081 */
[----:B------:R-:W-:Y:S01]  /*10fb0*/  PRMT R42, R42, 0x5410, R82 ;  /* 0x000054102a2a7816 */ /* 0x000fe20000000052 */
[----:B------:R-:W-:Y:S01]  /*10fc0*/  FFMA.FTZ R43, R43, R76, 1.1641532182693481445e-10 ;  /* 0x2f0000002b2b7423 */ /* 0x000fe2000001004c */
[----:B------:R-:W-:Y:S01]  /*10fd0*/  @P1 PRMT R76, R7, 0x7632, R76 ;  /* 0x00007632074c1816 */ /* 0x000fe2000000004c */
[----:B------:R-:W-:Y:S01]  /*10fe0*/  IMAD.U32 R129, R129, 0x10000, RZ ;  /* 0x0001000081817824 */ /* 0x000fe200078e00ff */
[----:B------:R-:W-:Y:S02]  /*10ff0*/  PRMT R41, R41, 0x5410, R80 ;  /* 0x0000541029297816 */ /* 0x000fe40000000050 */
[----:B------:R-:W-:Y:S01]  /*11000*/  FSETP.GTU.FTZ.AND P6, PT, R43, R70, PT ;  /* 0x000000462b00720b */ /* 0x000fe20003fdc000 */
[----:B------:R-:W-:Y:S01]  /*11010*/  FMUL.FTZ R129, R129, R74 ;  /* 0x0000004a81817220 */ /* 0x000fe20000410000 */
[----:B------:R-:W-:Y:S01]  /*11020*/  @P1 IMAD.U32 R76, R76, 0x10000, RZ ;  /* 0x000100004c4c1824 */ /* 0x000fe200078e00ff */
[----:B------:R-:W-:-:S02]  /*11030*/  PRMT R40, R40, 0x5410, R78 ;  /* 0x0000541028287816 */ /* 0x000fc4000000004e */
[----:B------:R-:W-:Y:S02]  /*11040*/  SEL R70, RZ, 0x1, P6 ;  /* 0x00000001ff467807 */ /* 0x000fe40003000000 */
[----:B------:R-:W-:-:S05]  /*11050*/  FSEL R43, R129, RZ, !P6 ;  /* 0x000000ff812b7208 */ /* 0x000fca0007000000 */
[----:B------:R-:W-:-:S04]  /*11060*/  FADD.FTZ R43, R150, R43 ;  /* 0x0000002b962b7221 */ /* 0x000fc80000010000 */
[----:B------:R-:W-:Y:S01]  /*11070*/  @P1 FADD.FTZ R129, R43, R76 ;  /* 0x0000004c2b811221 */ /* 0x000fe20000010000 */
[----:B------:R-:W-:-:S04]  /*11080*/  @!P1 MOV R129, R43 ;  /* 0x0000002b00819202 */ /* 0x000fc80000000f00 */
[----:B------:R-:W-:-:S04]  /*11090*/  F2FP.BF16.F32.PACK_AB R43, RZ, R129 ;  /* 0x00000081ff2b723e */ /* 0x000fc800000010ff */
[----:B------:R-:W-:Y:S01]  /*110a0*/  PRMT R43, R140, 0x5410, R43 ;  /* 0x000054108c2b7816 */ /* 0x000fe2000000002b */
[----:B------:R-:W-:Y:S06]  /*110b0*/  BRA `(.L_x_1163) ;  /* 0x0000003000c87947 */ /* 0x000fec0003800000 */
.L_x_1082:
[----:B------:R-:W-:Y:S01]  /*110c0*/  ISETP.NE.AND P2, PT, R49, 0x1, PT ;  /* 0x000000013100780c */ /* 0x000fe20003f45270 */
[----:B------:R-:W-:Y:S01]  /*110d0*/  BSSY.RECONVERGENT B1, `(.L_x_1164) ;  /* 0x000005a000017945 */ /* 0x000fe20003800200 */
[----:B0-----:R-:W-:Y:S01]  /*110e0*/  IMAD.MOV.U32 R81, RZ, RZ, 0x2 ;  /* 0x00000002ff517424 */ /* 0x001fe200078e00ff */
        /* <DEDUP_REMOVED lines=13> */
.L_x_1166:
        /* <DEDUP_REMOVED lines=13> */
.L_x_1168:
[----:B------:R-:W-:Y:S05]  /*11290*/  BSYNC.RECONVERGENT B2 ;  /* 0x0000000000027941 */ /* 0x000fea0003800200 */
.L_x_1167:
        /* <DEDUP_REMOVED lines=55> */
[----:B------:R-:W-:Y:S01]  /*11610*/  VIADD R67, R3, 0x96a522ad ;  /* 0x96a522ad03437836 */ /* 0x000fe20000000000 */
[----:B------:R-:W-:Y:S01]  /*11620*/  MOV R72, R82 ;  /* 0x0000005200487202 */ /* 0x000fe20000000f00 */
[----:B------:R-:W-:Y:S02]  /*11630*/  IMAD.MOV.U32 R58, RZ, RZ, R140 ;  /* 0x000000ffff3a7224 */ /* 0x000fe400078e008c */
[----:B------:R-:W-:Y:S01]  /*11640*/  IMAD.MOV.U32 R81, RZ, RZ, RZ ;  /* 0x000000ffff517224 */ /* 0x000fe200078e00ff */
[----:B------:R-:W-:Y:S01]  /*11650*/  LOP3.LUT R48, R67, R48, R83, 0x96, !PT ;  /* 0x0000003043307212 */ /* 0x000fe200078e9653 */
[----:B------:R-:W-:-:S07]  /*11660*/  IMAD.MOV.U32 R67, RZ, RZ, R74 ;  /* 0x000000ffff437224 */ /* 0x000fce00078e004a */
.L_x_1165:
[----:B------:R-:W-:Y:S05]  /*11670*/  BSYNC.RECONVERGENT B1 ;  /* 0x0000000000017941 */ /* 0x000fea0003800200 */
.L_x_1164:
        /* <DEDUP_REMOVED lines=10> */
[----:B------:R-:W-:Y:S01]  /*11720*/  HFMA2 R82, -RZ, RZ, 0, 1.1920928955078125e-07 ;  /* 0x00000002ff527431 */ /* 0x000fe200000001ff */
[----:B------:R-:W-:Y:S01]  /*11730*/  PRMT R40, R40, 0x7632, R40 ;  /* 0x0000763228287816 */ /* 0x000fe20000000028 */
[----:B0-----:R-:W-:Y:S01]  /*11740*/  FMUL.FTZ R67, R67, R76 ;  /* 0x0000004c43437220 */ /* 0x001fe20000410000 */
[----:B-1----:R-:W-:Y:S01]  /*11750*/  FSETP.GTU.FTZ.AND P2, PT, R49, R78, PT ;  /* 0x0000004e3100720b */ /* 0x002fe20003f5c000 */
        /* <DEDUP_REMOVED lines=15> */
.L_x_1171:
        /* <DEDUP_REMOVED lines=13> */
.L_x_1173:
[----:B------:R-:W-:Y:S05]  /*11920*/  BSYNC.RECONVERGENT B2 ;  /* 0x0000000000027941 */ /* 0x000fea0003800200 */
.L_x_1172:
        /* <DEDUP_REMOVED lines=61> */
.L_x_1170:
[----:B------:R-:W-:Y:S05]  /*11d00*/  BSYNC.RECONVERGENT B1 ;  /* 0x0000000000017941 */ /* 0x000fea0003800200 */
.L_x_1169:
        /* <DEDUP_REMOVED lines=8> */
[----:B------:R-:W-:Y:S01]  /*11d90*/  IMAD.MOV.U32 R101, RZ, RZ, 0x2 ;  /* 0x00000002ff657424 */ /* 0x000fe200078e00ff */
[----:B------:R-:W-:Y:S02]  /*11da0*/  @P1 SHF.L.U32 R40, R40, 0x10, RZ ;  /* 0x0000001028281819 */ /* 0x000fe400000006ff */
        /* <DEDUP_REMOVED lines=16> */
.L_x_1176:
        /* <DEDUP_REMOVED lines=13> */
.L_x_1178:
[----:B------:R-:W-:Y:S05]  /*11f80*/  BSYNC.RECONVERGENT B2 ;  /* 0x0000000000027941 */ /* 0x000fea0003800200 */
.L_x_1177:
        /* <DEDUP_REMOVED lines=61> */
.L_x_1175:
[----:B------:R-:W-:Y:S05]  /*12360*/  BSYNC.RECONVERGENT B1 ;  /* 0x0000000000017941 */ /* 0x000fea0003800200 */
.L_x_1174:
        /* <DEDUP_REMOVED lines=13> */
[----:B------:R-:W-:Y:S01]  /*12440*/  @P1 FADD.FTZ R81, R82, R81 ;  /* 0x0000005152511221 */ /* 0x000fe20000010000 */
[----:B------:R-:W-:-:S04]  /*12450*/  PRMT R82, R41, 0x7632, R82 ;  /* 0x0000763229527816 */ /* 0x000fc80000000052 */
        /* <DEDUP_REMOVED lines=11> */
.L_x_1181:
        /* <DEDUP_REMOVED lines=13> */
.L_x_1183:
[----:B------:R-:W-:Y:S05]  /*125e0*/  BSYNC.RECONVERGENT B2 ;  /* 0x0000000000027941 */ /* 0x000fea0003800200 */
.L_x_1182:
        /* <DEDUP_REMOVED lines=61> */
.L_x_1180:
[----:B------:R-:W-:Y:S05]  /*129c0*/  BSYNC.RECONVERGENT B1 ;  /* 0x0000000000017941 */ /* 0x000fea0003800200 */
.L_x_1179:
[----:B------:R-:W-:Y:S01]  /*129d0*/  I2FP.F32.U32 R49, R49 ;  /* 0x0000003100317245 */ /* 0x000fe20000201000 */
[----:B------:R-:W-:Y:S01]  /*129e0*/  IMAD.U32 R101, R82, 0x10000, RZ ;  /* 0x0001000052657824 */ /* 0x000fe200078e00ff */
[----:B------:R-:W-:Y:S01]  /*129f0*/  @P1 PRMT R82, R5, 0x7632, R82 ;  /* 0x0000763205521816 */ /* 0x000fe20000000052 */
[----:B------:R-:W-:Y:S01]  /*12a00*/  BSSY.RECONVERGENT B1, `(.L_x_1184) ;  /* 0x0000062000017945 */ /* 0x000fe20003800200 */
[----:B------:R-:W-:Y:S01]  /*12a10*/  LOP3.LUT R86, R86, 0xfffffffd, RZ, 0xc0, !PT ;  /* 0xfffffffd56567812 */ /* 0x000fe200078ec0ff */
[----:B------:R-:W-:Y:S01]  /*12a20*/  FFMA.FTZ R49, R49, R80, 1.1641532182693481445e-10 ;  /* 0x2f00000031317423 */ /* 0x000fe20000010050 */
[----:B------:R-:W-:Y:S01]  /*12a30*/  FMUL.FTZ R101, R101, R76 ;  /* 0x0000004c65657220 */ /* 0x000fe20000410000 */
[----:B------:R-:W-:Y:S01]  /*12a40*/  @P1 IMAD.U32 R82, R82, 0x10000, RZ ;  /* 0x0001000052521824 */ /* 0x000fe200078e00ff */
        /* <DEDUP_REMOVED lines=18> */
.L_x_1186:
        /* <DEDUP_REMOVED lines=13> */
.L_x_1188:
[----:B------:R-:W-:Y:S05]  /*12c40*/  BSYNC.RECONVERGENT B2 ;  /* 0x0000000000027941 */ /* 0x000fea0003800200 */
.L_x_1187:
        /* <DEDUP_REMOVED lines=61> */
.L_x_1185:
[----:B------:R-:W-:Y:S05]  /*13020*/  BSYNC.RECONVERGENT B1 ;  /* 0x0000000000017941 */ /* 0x000fea0003800200 */
.L_x_1184:
        /* <DEDUP_REMOVED lines=24> */
.L_x_1191:
        /* <DEDUP_REMOVED lines=13> */
.L_x_1193:
[----:B------:R-:W-:Y:S05]  /*13280*/  BSYNC.RECONVERGENT B2 ;  /* 0x0000000000027941 */ /* 0x000fea0003800200 */
.L_x_1192:
        /* <DEDUP_REMOVED lines=56> */
[----:B------:R-:W-:Y:S01]  /*13610*/  MOV R49, R72 ;  /* 0x0000004800317202 */ /* 0x000fe20000000f00 */
[----:B------:R-:W-:Y:S01]  /*13620*/  IMAD.MOV.U32 R58, RZ, RZ, R48 ;  /* 0x000000ffff3a7224 */ /* 0x000fe200078e0030 */
[----:B------:R-:W-:Y:S01]  /*13630*/  LOP3.LUT R48, R129, R140, R145, 0x96, !PT ;  /* 0x0000008c81307212 */ /* 0x000fe200078e9691 */
[----:B------:R-:W-:Y:S02]  /*13640*/  IMAD.MOV.U32 R72, RZ, RZ, R144 ;  /* 0x000000ffff487224 */ /* 0x000fe400078e0090 */
[----:B------:R-:W-:-:S07]  /*13650*/  IMAD.MOV.U32 R129, RZ, RZ, RZ ;  /* 0x000000ffff817224 */ /* 0x000fce00078e00ff */
.L_x_1190:
[----:B------:R-:W-:Y:S05]  /*13660*/  BSYNC.RECONVERGENT B1 ;  /* 0x0000000000017941 */ /* 0x000fea0003800200 */
.L_x_1189:
[----:B------:R-:W-:Y:S01]  /*13670*/  I2FP.F32.U32 R49, R49 ;  /* 0x0000003100317245 */ /* 0x000fe20000201000 */
[----:B------:R-:W-:Y:S01]  /*13680*/  BSSY.RECONVERGENT B1, `(.L_x_1194) ;  /* 0x0000062000017945 */ /* 0x000fe20003800200 */
[----:B------:R-:W-:Y:S01]  /*13690*/  SHF.L.U32 R117, R117, 0x10, RZ ;  /* 0x0000001075757819 */ /* 0x000fe200000006ff */
[----:B------:R-:W-:Y:S01]  /*136a0*/  IMAD.MOV.U32 R141, RZ, RZ, 0x2 ;  /* 0x00000002ff8d7424 */ /* 0x000fe200078e00ff */
[----:B------:R-:W-:Y:S01]  /*136b0*/  @P1 PRMT R119, R6, 0x7632, R119 ;  /* 0x0000763206771816 */ /* 0x000fe20000000077 */
[----:B------:R-:W-:Y:S01]  /*136c0*/  FFMA.FTZ R49, R49, R80, 1.1641532182693481445e-10 ;  /* 0x2f00000031317423 */ /* 0x000fe20000010050 */
[----:B------:R-:W-:Y:S01]  /*136d0*/  ISETP.NE.AND P4, PT, R129, 0x1, PT ;  /* 0x000000018100780c */ /* 0x000fe20003f85270 */
[----:B------:R-:W-:Y:S02]  /*136e0*/  FMUL.FTZ R117, R117, R76 ;  /* 0x0000004c75757220 */ /* 0x000fe40000410000 */
        /* <DEDUP_REMOVED lines=16> */
.L_x_1196:
        /* <DEDUP_REMOVED lines=13> */
.L_x_1198:
[----:B------:R-:W-:Y:S05]  /*138c0*/  BSYNC.RECONVERGENT B2 ;  /* 0x0000000000027941 */ /* 0x000fea0003800200 */
.L_x_1197:
        /* <DEDUP_REMOVED lines=52> */
[----:B------:R-:W-:Y:S02]  /*13c10*/  HFMA2 R141, -RZ, RZ, 0, 0 ;  /* 0x00000000ff8d7431 */ /* 0x000fe400000001ff */
[----:B------:R-:W-:-:S04]  /*13c20*/  IMAD.WIDE.U32 R48, R117, -0x326172a9, RZ ;  /* 0xcd9e8d5775307825 */ /* 0x000fc800078e00ff */
[----:B------:R-:W-:Y:S01]  /*13c30*/  VIADD R117, R2, 0x8ff34781 ;  /* 0x8ff3478102757836 */ /* 0x000fe20000000000 */
[----:B------:R-:W-:Y:S01]  /*13c40*/  MOV R58, R48 ;  /* 0x00000030003a7202 */ /* 0x000fe20000000f00 */
[----:B------:R-:W-:-:S03]  /*13c50*/  IMAD.WIDE.U32 R146, R146, -0x2daee0ad, RZ ;  /* 0xd2511f5392927825 */ /* 0x000fc600078e00ff */
[----:B------:R-:W-:Y:S01]  /*13c60*/  LOP3.LUT R46, R117, R144, R49, 0x96, !PT ;  /* 0x00000090752e7212 */ /* 0x000fe200078e9631 */
[----:B------:R-:W-:Y:S01]  /*13c70*/  IMAD.MOV.U32 R49, RZ, RZ, R72 ;  /* 0x000000ffff317224 */ /* 0x000fe200078e0048 */
[----:B------:R-:W-:Y:S01]  /*13c80*/  LOP3.LUT R48, R129, R140, R147, 0x96, !PT ;  /* 0x0000008c81307212 */ /* 0x000fe200078e9693 */
[----:B------:R-:W-:-:S07]  /*13c90*/  IMAD.MOV.U32 R72, RZ, RZ, R146 ;  /* 0x000000ffff487224 */ /* 0x000fce00078e0092 */
.L_x_1195:
[----:B------:R-:W-:Y:S05]  /*13ca0*/  BSYNC.RECONVERGENT B1 ;  /* 0x0000000000017941 */ /* 0x000fea0003800200 */
.L_x_1194:
[----:B------:R-:W-:Y:S01]  /*13cb0*/  I2FP.F32.U32 R49, R49 ;  /* 0x0000003100317245 */ /* 0x000fe20000201000 */
[----:B------:R-:W-:Y:S01]  /*13cc0*/  IMAD.U32 R117, R43, 0x10000, RZ ;  /* 0x000100002b757824 */ /* 0x000fe200078e00ff */
[----:B------:R-:W-:Y:S01]  /*13cd0*/  ISETP.NE.AND P5, PT, R141, 0x1, PT ;  /* 0x000000018d00780c */ /* 0x000fe20003fa5270 */
[----:B------:R-:W-:Y:S01]  /*13ce0*/  @P1 IMAD.U32 R140, R7, 0x10000, RZ ;  /* 0x00010000078c1824 */ /* 0x000fe200078e00ff */
[----:B------:R-:W-:Y:S01]  /*13cf0*/  BSSY.RECONVERGENT B1, `(.L_x_1199) ;  /* 0x000005f000017945 */ /* 0x000fe20003800200 */
[----:B------:R-:W-:Y:S01]  /*13d00*/  FFMA.FTZ R49, R49, R80, 1.1641532182693481445e-10 ;  /* 0x2f00000031317423 */ /* 0x000fe20000010050 */
[----:B------:R-:W-:Y:S01]  /*13d10*/  FMUL.FTZ R117, R117, R76 ;  /* 0x0000004c75757220 */ /* 0x000fe20000410000 */
[----:B------:R-:W-:Y:S01]  /*13d20*/  PRMT R43, R43, 0x7632, R43 ;  /* 0x000076322b2b7816 */ /* 0x000fe2000000002b */
[----:B------:R-:W-:Y:S02]  /*13d30*/  IMAD.MOV.U32 R129, RZ, RZ, R58 ;  /* 0x000000ffff817224 */ /* 0x000fe400078e003a */
[----:B------:R-:W-:-:S02]  /*13d40*/  FSETP.GTU.FTZ.AND P4, PT, R49, R78, PT ;  /* 0x0000004e3100720b */ /* 0x000fc40003f9c000 */
[----:B------:R-:W-:Y:S02]  /*13d50*/  MOV R49, 0x2 ;  /* 0x0000000200317802 */ /* 0x000fe40000000f00 */
        /* <DEDUP_REMOVED lines=13> */
.L_x_1201:
        /* <DEDUP_REMOVED lines=13> */
.L_x_1203:
[----:B------:R-:W-:Y:S05]  /*13f00*/  BSYNC.RECONVERGENT B2 ;  /* 0x0000000000027941 */ /* 0x000fea0003800200 */
.L_x_1202:
        /* <DEDUP_REMOVED lines=61> */
.L_x_1200:
[----:B------:R-:W-:Y:S05]  /*142e0*/  BSYNC.RECONVERGENT B1 ;  /* 0x0000000000017941 */ /* 0x000fea0003800200 */
.L_x_1199:
[----:B------:R-:W-:Y:S01]  /*142f0*/  I2FP.F32.U32 R129, R129 ;  /* 0x0000008100817245 */ /* 0x000fe20000201000 */
[----:B------:R-:W-:Y:S01]  /*14300*/  IMAD.U32 R43, R43, 0x10000, RZ ;  /* 0x000100002b2b7824 */ /* 0x000fe200078e00ff */
[----:B------:R-:W-:Y:S02]  /*14310*/  @P1 PRMT R140, R7, 0x7632, R140 ;  /* 0x00007632078c1816 */ /* 0x000fe4000000008c */
[----:B------:R-:W-:Y:S01]  /*14320*/  PRMT R42, R42, 0x5410, R142 ;  /* 0x000054102a2a7816 */ /* 0x000fe2000000008e */
[----:B------:R-:W-:Y:S01]  /*14330*/  FFMA.FTZ R129, R129, R80, 1.1641532182693481445e-10 ;  /* 0x2f00000081817423 */ /* 0x000fe20000010050 */
[----:B------:R-:W-:Y:S01]  /*14340*/  FMUL.FTZ R43, R43, R76 ;  /* 0x0000004c2b2b7220 */ /* 0x000fe20000410000 */
[----:B------:R-:W-:Y:S02]  /*14350*/  @P1 SHF.L.U32 R140, R140, 0x10, RZ ;  /* 0x000000108c8c1819 */ /* 0x000fe400000006ff */
[----:B------:R-:W-:Y:S02]  /*14360*/  PRMT R41, R41, 0x5410, R82 ;  /* 0x0000541029297816 */ /* 0x000fe40000000052 */
[----:B------:R-:W-:-:S02]  /*14370*/  FSETP.GTU.FTZ.AND P5, PT, R129, R78, PT ;  /* 0x0000004e8100720b */ /* 0x000fc40003fbc000 */
[----:B------:R-:W-:Y:S02]  /*14380*/  PRMT R40, R74, 0x5410, R40 ;  /* 0x000054104a287816 */ /* 0x000fe40000000028 */
[----:B------:R-:W-:Y:S02]  /*14390*/  FSEL R129, R43, RZ, !P5 ;  /* 0x000000ff2b817208 */ /* 0x000fe40006800000 */
[----:B------:R-:W-:-:S03]  /*143a0*/  PLOP3.LUT P5, PT, P5, PT, PT, 0x8, 0x80 ;  /* 0x000000000080781c */ /* 0x000fc60002fae170 */
[----:B------:R-:W-:-:S05]  /*143b0*/  @P1 FADD.FTZ R129, R140, R129 ;  /* 0x000000818c811221 */ /* 0x000fca0000010000 */
[----:B------:R-:W-:-:S04]  /*143c0*/  F2FP.BF16.F32.PACK_AB R43, RZ, R129 ;  /* 0x00000081ff2b723e */ /* 0x000fc800000010ff */
[----:B------:R-:W-:-:S07]  /*143d0*/  PRMT R43, R143, 0x5410, R43 ;  /* 0x000054108f2b7816 */ /* 0x000fce000000002b */
.L_x_1163:
        /* <DEDUP_REMOVED lines=30> */
[----:B------:R-:W-:Y:S02]  /*145c0*/  LOP3.LUT R43, R63, 0xff, RZ, 0xc0, !PT ;  /* 0x000000ff3f2b7812 */ /* 0x000fe400078ec0ff */
[----:B------:R-:W-:Y:S02]  /*145d0*/  LOP3.LUT R142, R61, 0xff, RZ, 0xc0, !PT ;  /* 0x000000ff3d8e7812 */ /* 0x000fe400078ec0ff */
[----:B------:R-:W-:Y:S01]  /*145e0*/  LOP3.LUT R145, R42, 0xff00, R141, 0xf8, !PT ;  /* 0x0000ff002a917812 */ /* 0x000fe200078ef88d */
[----:B------:R-:W-:-:S03]  /*145f0*/  IMAD.WIDE.U32 R42, R43, 0x1000000, RZ ;  /* 0x010000002b2a7825 */ /* 0x000fc600078e00ff */
[----:B------:R-:W-:Y:S01]  /*14600*/  LOP3.LUT R145, R145, 0xff, R64, 0xf8, !PT ;  /* 0x000000ff91917812 */ /* 0x000fe200078ef840 */
[----:B------:R-:W-:-:S04]  /*14610*/  IMAD.WIDE.U32 R140, R140, 0x10000, RZ ;  /* 0x000100008c8c7825 */ /* 0x000fc800078e00ff */
[----:B------:R-:W-:Y:S01]  /*14620*/  IMAD.WIDE.U32 R142, R142, 0x100, RZ ;  /* 0x000001008e8e7825 */ /* 0x000fe200078e00ff */
[----:B------:R-:W-:-:S03]  /*14630*/  LOP3.LUT R145, R141, R145, R43, 0xfe, !PT ;  /* 0x000000918d917212 */ /* 0x000fc600078efe2b */
[----:B0-----:R-:W-:Y:S01]  /*14640*/  IMAD.WIDE.U32 R40, R0, 0x8, R40 ;  /* 0x0000000800287825 */ /* 0x001fe200078e0028 */
[----:B------:R-:W-:Y:S02]  /*14650*/  LOP3.LUT R147, R142, R42, R140, 0xfe, !PT ;  /* 0x0000002a8e937212 */ /* 0x000fe400078efe8c */
[----:B------:R-:W-:Y:S02]  /*14660*/  LOP3.LUT R43, R145, R143, RZ, 0xfc, !PT ;  /* 0x0000008f912b7212 */ /* 0x000fe400078efcff */
[----:B------:R-:W-:-:S05]  /*14670*/  LOP3.LUT R42, R147, 0xff, R60, 0xf8, !PT ;  /* 0x000000ff932a7812 */ /* 0x000fca00078ef83c */
[----:B------:R1:W-:Y:S02]  /*14680*/  STG.E.64 desc[UR8][R40.64], R42 ;  /* 0x0000002a28007986 */ /* 0x0003e4000c101b08 */
.L_x_1204:
[----:B------:R-:W-:Y:S01]  /*14690*/  IMAD.MOV.U32 R74, RZ, RZ, R72 ;  /* 0x000000ffff4a7224 */ /* 0x000fe200078e0048 */
[----:B------:R-:W-:-:S07]  /*146a0*/  IADD3 R0, PT, PT, R0, 0x100, RZ ;  /* 0x0000010000007810 */ /* 0x000fce0007ffe0ff */
.L_x_1081:
[----:B------:R-:W-:Y:S05]  /*146b0*/  BSYNC.RECONVERGENT B0 ;  /* 0x0000000000007941 */ /* 0x000fea0003800200 */
.L_x_1080:
        /* <DEDUP_REMOVED lines=13> */
[C---:B-1----:R-:W-:Y:S02]  /*14790*/  @P0 IMAD.WIDE.U32 R76, R0.reuse, 0x10, R42 ;  /* 0x00000010004c0825 */ /* 0x042fe400078e002a */
[----:B------:R-:W5:Y:S04]  /*147a0*/  LDG.E.128 R40, desc[UR8][R40.64] ;  /* 0x0000000828287981 */ /* 0x000f68000c1e1d00 */
        /* <DEDUP_REMOVED lines=20> */
.L_x_1210:
        /* <DEDUP_REMOVED lines=13> */
.L_x_1212:
[----:B------:R-:W-:Y:S05]  /*149c0*/  BSYNC.RECONVERGENT B2 ;  /* 0x0000000000027941 */ /* 0x000fea0003800200 */
.L_x_1211:
        /* <DEDUP_REMOVED lines=58> */
[----:B------:R-:W-:Y:S01]  /*14d70*/  IMAD.MOV.U32 R60, RZ, RZ, R74 ;  /* 0x000000ffff3c7224 */ /* 0x000fe200078e004a */
[----:B------:R-:W-:Y:S01]  /*14d80*/  LOP3.LUT R48, R61, R48, R63, 0x96, !PT ;  /* 0x000000303d307212 */ /* 0x000fe200078e963f */
[----:B------:R-:W-:-:S07]  /*14d90*/  IMAD.MOV.U32 R62, RZ, RZ, RZ ;  /* 0x000000ffff3e7224 */ /* 0x000fce00078e00ff */
.L_x_1209:
[----:B------:R-:W-:Y:S05]  /*14da0*/  BSYNC.RECONVERGENT B1 ;  /* 0x0000000000017941 */ /* 0x000fea0003800200 */
.L_x_1208:
[----:B------:R-:W1:Y:S01]  /*14db0*/  LDC R70, c[0x0][0x408] ;  /* 0x00010200ff467b82 */ /* 0x000e620000000800 */
[----:B------:R-:W-:Y:S01]  /*14dc0*/  I2FP.F32.U32 R49, R60 ;  /* 0x0000003c00317245 */ /* 0x000fe20000201000 */
[----:B0-----:R-:W-:Y:S02]  /*14dd0*/  HFMA2 R76, -RZ, RZ, 0.1171875, 0 ;  /* 0x2f800000ff4c7431 */ /* 0x001fe400000001ff */
[----:B-----5:R-:W-:Y:S01]  /*14de0*/  IMAD.U32 R61, R40, 0x10000, RZ ;  /* 0x00010000283d7824 */ /* 0x020fe200078e00ff */
[----:B------:R-:W-:Y:S01]  /*14df0*/  ISETP.NE.AND P2, PT, R62, 0x1, PT ;  /* 0x000000013e00780c */ /* 0x000fe20003f45270 */
[----:B------:R-:W-:Y:S01]  /*14e00*/  BSSY.RECONVERGENT B1, `(.L_x_1213) ;  /* 0x0000060000017945 */ /* 0x000fe20003800200 */
[----:B------:R-:W-:Y:S01]  /*14e10*/  LOP3.LUT R86, R86, 0xffffffef, RZ, 0xc0, !PT ;  /* 0xffffffef56567812 */ /* 0x000fe200078ec0ff */
[----:B------:R-:W-:Y:S01]  /*14e20*/  FFMA.FTZ R49, R49, R76, 1.1641532182693481445e-10 ;  /* 0x2f00000031317423 */ /* 0x000fe2000001004c */
[----:B------:R-:W0:Y:S01]  /*14e30*/  LDC R74, c[0x0][0x404] ;  /* 0x00010100ff4a7b82 */ /* 0x000e220000000800 */
[----:B------:R-:W-:-:S02]  /*14e40*/  IMAD.MOV.U32 R64, RZ, RZ, 0x2 ;  /* 0x00000002ff407424 */ /* 0x000fc400078e00ff */
[----:B-1----:R-:W-:Y:S01]  /*14e50*/  FMUL.FTZ R61, R61, R70 ;  /* 0x000000463d3d7220 */ /* 0x002fe20000410000 */
[----:B0-----:R-:W-:Y:S02]  /*14e60*/  FSETP.GTU.FTZ.AND P3, PT, R49, R74, PT ;  /* 0x0000004a3100720b */ /* 0x001fe40003f7c000 */
        /* <DEDUP_REMOVED lines=14> */
.L_x_1215:
        /* <DEDUP_REMOVED lines=13> */
.L_x_1217:
[----:B------:R-:W-:Y:S05]  /*15020*/  BSYNC.RECONVERGENT B2 ;  /* 0x0000000000027941 */ /* 0x000fea0003800200 */
.L_x_1216:
[----:B------:R-:W-:Y:S01]  /*15030*/  IMAD.WIDE.U32 R62, R88, -0x326172a9, RZ ;  /* 0xcd9e8d57583e7825 */ /* 0x000fe200078e00ff */
[----:B------:R-:W-:Y:S02]  /*15040*/  LOP3.LUT R78, R57, R61, R3, 0x96, !PT ;  /* 0x0000003d394e7212 */ /* 0x000fe400078e9603 */
[----:B------:R-:W-:Y:S01]  /*15050*/  IADD3 R61, PT, PT, R2, -0x61c88647, RZ ;  /* 0x9e3779b9023d7810 */ /* 0x000fe20007ffe0ff */
[----:B------:R-:W-:Y:S01]  /*15060*/  VIADD R69, R3, 0x76cf5d0a ;  /* 0x76cf5d0a03457836 */ /* 0x000fe20000000000 */
[----:B------:R-:W-:Y:S01]  /*15070*/  LOP3.LUT R64, R47, R63, R2, 0x96, !PT ;  /* 0x0000003f2f407212 */ /* 0x000fe200078e9602 */
[----:B------:R-:W-:Y:S02]  /*15080*/  VIADD R63, R3, 0xbb67ae85 ;  /* 0xbb67ae85033f7836 */ /* 0x000fe40000000000 */
[----:B------:R-:W-:-:S04]  /*15090*/  IMAD.WIDE.U32 R78, R78, -0x326172a9, RZ ;  /* 0xcd9e8d574e4e7825 */ /* 0x000fc800078e00ff */
[----:B------:R-:W-:Y:S01]  /*150a0*/  IMAD.WIDE.U32 R64, R64, -0x2daee0ad, RZ ;  /* 0xd2511f5340407825 */ /* 0x000fe200078e00ff */
[----:B------:R-:W-:-:S03]  /*150b0*/  LOP3.LUT R61, R61, R62, R79, 0x96, !PT ;  /* 0x0000003e3d3d7212 */ /* 0x000fc600078e964f */
[----:B------:R-:W-:Y:S01]  /*150c0*/  IMAD.MOV.U32 R40, RZ, RZ, R72 ;  /* 0x000000ffff287224 */ /* 0x000fe200078e0048 */
        /* <DEDUP_REMOVED lines=8> */
[----:B------:R-:W-:Y:S01]  /*15150*/  IMAD.WIDE.U32 R78, R69, -0x326172a9, RZ ;  /* 0xcd9e8d57454e7825 */ /* 0x000fe200078e00ff */
[----:B------:R-:W-:-:S03]  /*15160*/  IADD3 R69, PT, PT, R3, -0x126145ec, RZ ;  /* 0xed9eba1403457810 */ /* 0x000fc60007ffe0ff */
[----:B------:R-:W-:Y:S01]  /*15170*/  IMAD.WIDE.U32 R64, R65, -0x2daee0ad, RZ ;  /* 0xd2511f5341407825 */ /* 0x000fe200078e00ff */
[----:B------:R-:W-:-:S04]  /*15180*/  LOP3.LUT R61, R61, R62, R79, 0x96, !PT ;  /* 0x0000003e3d3d7212 */ /* 0x000fc800078e964f */
        /* <DEDUP_REMOVED lines=37> */
[----:B------:R-:W-:Y:S01]  /*153e0*/  HFMA2 R64, -RZ, RZ, 0, 0 ;  /* 0x00000000ff407431 */ /* 0x000fe200000001ff */
[----:B------:R-:W-:-:S07]  /*153f0*/  LOP3.LUT R48, R63, R60, R65, 0x96, !PT ;  /* 0x0000003c3f307212 */ /* 0x000fce00078e9641 */
.L_x_1214:
[----:B------:R-:W-:Y:S05]  /*15400*/  BSYNC.RECONVERGENT B1 ;  /* 0x0000000000017941 */ /* 0x000fea0003800200 */
.L_x_1213:
        /* <DEDUP_REMOVED lines=25> */
.L_x_1220:
        /* <DEDUP_REMOVED lines=13> */
.L_x_1222:
[----:B------:R-:W-:Y:S05]  /*15670*/  BSYNC.RECONVERGENT B2 ;  /* 0x0000000000027941 */ /* 0x000fea0003800200 */
.L_x_1221:
        /* <DEDUP_REMOVED lines=57> */
[----:B------:R-:W-:Y:S01]  /*15a10*/  LOP3.LUT R48, R61, R62, R79, 0x96, !PT ;  /* 0x0000003e3d307212 */ /* 0x000fe200078e964f */
[----:B------:R-:W-:Y:S01]  /*15a20*/  IMAD.MOV.U32 R62, RZ, RZ, RZ ;  /* 0x000000ffff3e7224 */ /* 0x000fe200078e00ff */
[----:B------:R-:W-:Y:S01]  /*15a30*/  MOV R61, R72 ;  /* 0x00000048003d7202 */ /* 0x000fe20000000f00 */
[----:B------:R-:W-:-:S07]  /*15a40*/  IMAD.MOV.U32 R72, RZ, RZ, R78 ;  /* 0x000000ffff487224 */ /* 0x000fce00078e004e */
.L_x_1219:
[----:B------:R-:W-:Y:S05]  /*15a50*/  BSYNC.RECONVERGENT B1 ;  /* 0x0000000000017941 */ /* 0x000fea0003800200 */
.L_x_1218:
        /* <DEDUP_REMOVED lines=22> */
.L_x_1225:
        /* <DEDUP_REMOVED lines=13> */
.L_x_1227:
[----:B------:R-:W-:Y:S05]  /*15c90*/  BSYNC.RECONVERGENT B2 ;  /* 0x0000000000027941 */ /* 0x000fea0003800200 */
.L_x_1226:
        /* <DEDUP_REMOVED lines=59> */
[----:B------:R-:W-:Y:S02]  /*16050*/  IMAD.MOV.U32 R72, RZ, RZ, R64 ;  /* 0x000000ffff487224 */ /* 0x000fe400078e0040 */
[----:B------:R-:W-:-:S07]  /*16060*/  IMAD.MOV.U32 R64, RZ, RZ, RZ ;  /* 0x000000ffff407224 */ /* 0x000fce00078e00ff */
.L_x_1224:
[----:B------:R-:W-:Y:S05]  /*16070*/  BSYNC.RECONVERGENT B1 ;  /* 0x0000000000017941 */ /* 0x000fea0003800200 */
.L_x_1223:
        /* <DEDUP_REMOVED lines=27> */
.L_x_1230:
        /* <DEDUP_REMOVED lines=13> */
.L_x_1232:
[----:B------:R-:W-:Y:S05]  /*16300*/  BSYNC.RECONVERGENT B2 ;  /* 0x0000000000027941 */ /* 0x000fea0003800200 */
.L_x_1231:
        /* <DEDUP_REMOVED lines=61> */
.L_x_1229:
[----:B------:R-:W-:Y:S05]  /*166e0*/  BSYNC.RECONVERGENT B1 ;  /* 0x0000000000017941 */ /* 0x000fea0003800200 */
.L_x_1228:
[----:B------:R-:W-:Y:S01]  /*166f0*/  I2FP.F32.U32 R49, R49 ;  /* 0x0000003100317245 */ /* 0x000fe20000201000 */
[----:B------:R-:W-:Y:S01]  /*16700*/  IMAD.U32 R65, R41, 0x10000, RZ ;  /* 0x0001000029417824 */ /* 0x000fe200078e00ff */
        /* <DEDUP_REMOVED lines=21> */
.L_x_1235:
        /* <DEDUP_REMOVED lines=13> */
.L_x_1237:
[----:B------:R-:W-:Y:S05]  /*16930*/  BSYNC.RECONVERGENT B2 ;  /* 0x0000000000027941 */ /* 0x000fea0003800200 */
.L_x_1236:
        /* <DEDUP_REMOVED lines=61> */
.L_x_1234:
[----:B------:R-:W-:Y:S05]  /*16d10*/  BSYNC.RECONVERGENT B1 ;  /* 0x0000000000017941 */ /* 0x000fea0003800200 */
.L_x_1233:
        /* <DEDUP_REMOVED lines=25> */
.L_x_1240:
        /* <DEDUP_REMOVED lines=13> */
.L_x_1242:
[----:B------:R-:W-:Y:S05]  /*16f80*/  BSYNC.RECONVERGENT B2 ;  /* 0x0000000000027941 */ /* 0x000fea0003800200 */
.L_x_1241:
        /* <DEDUP_REMOVED lines=61> */
.L_x_1239:
[----:B------:R-:W-:Y:S05]  /*17360*/  BSYNC.RECONVERGENT B1 ;  /* 0x0000000000017941 */ /* 0x000fea0003800200 */
.L_x_1238:
        /* <DEDUP_REMOVED lines=22> */
.L_x_1245:
        /* <DEDUP_REMOVED lines=13> */
.L_x_1247:
[----:B------:R-:W-:Y:S05]  /*175a0*/  BSYNC.RECONVERGENT B2 ;  /* 0x0000000000027941 */ /* 0x000fea0003800200 */
.L_x_1246:
        /* <DEDUP_REMOVED lines=61> */
.L_x_1244:
[----:B------:R-:W-:Y:S05]  /*17980*/  BSYNC.RECONVERGENT B1 ;  /* 0x0000000000017941 */ /* 0x000fea0003800200 */
.L_x_1243:
        /* <DEDUP_REMOVED lines=27> */
.L_x_1250:
        /* <DEDUP_REMOVED lines=13> */
.L_x_1252:
[----:B------:R-:W-:Y:S05]  /*17c10*/  BSYNC.RECONVERGENT B2 ;  /* 0x0000000000027941 */ /* 0x000fea0003800200 */
.L_x_1251:
        /* <DEDUP_REMOVED lines=19> */
[----:B------:R-:W-:Y:S01]  /*17d50*/  IADD3 R93, PT, PT, R2, 0x78dde6e4, RZ ;  /* 0x78dde6e4025d7810 */ /* 0x000fe20007ffe0ff */
        /* <DEDUP_REMOVED lines=41> */
.L_x_1249:
[----:B------:R-:W-:Y:S05]  /*17ff0*/  BSYNC.RECONVERGENT B1 ;  /* 0x0000000000017941 */ /* 0x000fea0003800200 */
.L_x_1248:
        /* <DEDUP_REMOVED lines=21> */
.L_x_1255:
        /* <DEDUP_REMOVED lines=13> */
.L_x_1257:
[----:B------:R-:W-:Y:S05]  /*18220*/  BSYNC.RECONVERGENT B2 ;  /* 0x0000000000027941 */ /* 0x000fea0003800200 */
.L_x_1256:
        /* <DEDUP_REMOVED lines=61> */
.L_x_1254:
[----:B------:R-:W-:Y:S05]  /*18600*/  BSYNC.RECONVERGENT B1 ;  /* 0x0000000000017941 */ /* 0x000fea0003800200 */
.L_x_1253:
[----:B------:R-:W-:Y:S01]  /*18610*/  I2FP.F32.U32 R65, R42 ;  /* 0x0000002a00417245 */ /* 0x000fe20000201000 */
[----:B------:R-:W-:Y:S01]  /*18620*/  BSSY.RECONVERGENT B1, `(.L_x_1258) ;  /* 0x0000063000017945 */ /* 0x000fe20003800200 */
[----:B------:R-:W-:-:S03]  /*18630*/  SHF.L.U32 R113, R10, 0x10, RZ ;  /* 0x000000100a717819 */ /* 0x000fc600000006ff */
[----:B------:R-:W-:Y:S02]  /*18640*/  FFMA.FTZ R65, R65, R76, 1.1641532182693481445e-10 ;  /* 0x2f00000041417423 */ /* 0x000fe4000001004c */
[----:B------:R-:W-:Y:S01]  /*18650*/  FMUL.FTZ R42, R113, R70 ;  /* 0x00000046712a7220 */ /* 0x000fe20000410000 */
[----:B------:R-:W-:Y:S02]  /*18660*/  HFMA2 R113, -RZ, RZ, 0, 1.1920928955078125e-07 ;  /* 0x00000002ff717431 */ /* 0x000fe400000001ff */
[----:B------:R-:W-:Y:S01]  /*18670*/  FSETP.GTU.FTZ.AND P3, PT, R65, R74, PT ;  /* 0x0000004a4100720b */ /* 0x000fe20003f7c000 */
[----:B------:R-:W-:-:S03]  /*18680*/  @P1 IMAD.U32 R65, R6, 0x10000, RZ ;  /* 0x0001000006411824 */ /* 0x000fc600078e00ff */
        /* <DEDUP_REMOVED lines=17> */
.L_x_1260:
        /* <DEDUP_REMOVED lines=13> */
.L_x_1262:
[----:B------:R-:W-:Y:S05]  /*18870*/  BSYNC.RECONVERGENT B2 ;  /* 0x0000000000027941 */ /* 0x000fea0003800200 */
.L_x_1261:
        /* <DEDUP_REMOVED lines=20> */
[----:B------:R-:W-:-:S03]  /*189c0*/  LOP3.LUT R65, R65, R140, R145, 0x96, !PT ;  /* 0x0000008c41417212 */ /* 0x000fc600078e9691 */
[----:B------:R-:W-:-:S04]  /*189d0*/  IMAD.WIDE.U32 R140, R113, -0x2daee0ad, RZ ;  /* 0xd2511f53718c7825 */ /* 0x000fc800078e00ff */
[----:B------:R-:W-:-:S04]  /*189e0*/  IMAD.WIDE.U32 R142, R65, -0x326172a9, RZ ;  /* 0xcd9e8d57418e7825 */ /* 0x000fc800078e00ff */
[----:B------:R-:W-:Y:S02]  /*189f0*/  VIADD R65, R2, 0x78dde6e4 ;  /* 0x78dde6e402417836 */ /* 0x000fe40000000000 */
[----:B------:R-:W-:-:S03]  /*18a00*/  VIADD R113, R3, 0xed9eba14 ;  /* 0xed9eba1403717836 */ /* 0x000fc60000000000 */
[----:B------:R-:W-:Y:S02]  /*18a10*/  LOP3.LUT R65, R65, R146, R143, 0x96, !PT ;  /* 0x0000009241417212 */ /* 0x000fe400078e968f */
[----:B------:R-:W-:-:S03]  /*18a20*/  LOP3.LUT R113, R113, R144, R141, 0x96, !PT ;  /* 0x0000009071717212 */ /* 0x000fc600078e968d */
[----:B------:R-:W-:-:S04]  /*18a30*/  IMAD.WIDE.U32 R144, R65, -0x2daee0ad, RZ ;  /* 0xd2511f5341907825 */ /* 0x000fc800078e00ff */
[----:B------:R-:W-:Y:S01]  /*18a40*/  IMAD.WIDE.U32 R146, R113, -0x326172a9, RZ ;  /* 0xcd9e8d5771927825 */ /* 0x000fe200078e00ff */
[----:B------:R-:W-:-:S03]  /*18a50*/  IADD3 R113, PT, PT, R2, 0x1715609d, RZ ;  /* 0x1715609d02717810 */ /* 0x000fc60007ffe0ff */
[----:B------:R-:W-:Y:S01]  /*18a60*/  VIADD R65, R3, 0xa9066899 ;  /* 0xa906689903417836 */ /* 0x000fe20000000000 */
[----:B------:R-:W-:-:S04]  /*18a70*/  LOP3.LUT R113, R113, R142, R147, 0x96, !PT ;  /* 0x0000008e71717212 */ /* 0x000fc800078e9693 */
        /* <DEDUP_REMOVED lines=15> */
[----:B------:R-:W-:-:S03]  /*18b70*/  IADD3 R113, PT, PT, R3, -0x24c28bd8, RZ ;  /* 0xdb3d742803717810 */ /* 0x000fc60007ffe0ff */
[----:B------:R-:W-:Y:S01]  /*18b80*/  VIADD R65, R2, 0xf1bbcdc8 ;  /* 0xf1bbcdc802417836 */ /* 0x000fe20000000000 */
[----:B------:R-:W-:-:S04]  /*18b90*/  LOP3.LUT R113, R113, R144, R141, 0x96, !PT ;  /* 0x0000009071717212 */ /* 0x000fc800078e968d */
[----:B------:R-:W-:Y:S01]  /*18ba0*/  LOP3.LUT R65, R65, R146, R143, 0x96, !PT ;  /* 0x0000009241417212 */ /* 0x000fe200078e968f */
[----:B------:R-:W-:-:S04]  /*18bb0*/  IMAD.WIDE.U32 R146, R113, -0x326172a9, RZ ;  /* 0xcd9e8d5771927825 */ /* 0x000fc800078e00ff */
[----:B------:R-:W-:Y:S01]  /*18bc0*/  IMAD.WIDE.U32 R144, R65, -0x2daee0ad, RZ ;  /* 0xd2511f5341907825 */ /* 0x000fe200078e00ff */
[----:B------:R-:W-:-:S03]  /*18bd0*/  IADD3 R65, PT, PT, R3, -0x695add53, RZ ;  /* 0x96a522ad03417810 */ /* 0x000fc60007ffe0ff */
[----:B------:R-:W-:Y:S01]  /*18be0*/  VIADD R113, R2, 0x8ff34781 ;  /* 0x8ff3478102717836 */ /* 0x000fe20000000000 */
[----:B------:R-:W-:Y:S01]  /*18bf0*/  LOP3.LUT R48, R65, R140, R145, 0x96, !PT ;  /* 0x0000008c41307212 */ /* 0x000fe200078e9691 */
[----:B------:R-:W-:Y:S01]  /*18c00*/  IMAD.MOV.U32 R65, RZ, RZ, R72 ;  /* 0x000000ffff417224 */ /* 0x000fe200078e0048 */
[----:B------:R-:W-:Y:S01]  /*18c10*/  MOV R72, R144 ;  /* 0x0000009000487202 */ /* 0x000fe20000000f00 */
[----:B------:R-:W-:Y:S01]  /*18c20*/  IMAD.MOV.U32 R58, RZ, RZ, R146 ;  /* 0x000000ffff3a7224 */ /* 0x000fe200078e0092 */
[----:B------:R-:W-:Y:S01]  /*18c30*/  LOP3.LUT R46, R113, R142, R147, 0x96, !PT ;  /* 0x0000008e712e7212 */ /* 0x000fe200078e9693 */
[----:B------:R-:W-:-:S07]  /*18c40*/  IMAD.MOV.U32 R113, RZ, RZ, RZ ;  /* 0x000000ffff717224 */ /* 0x000fce00078e00ff */
.L_x_1259:
[----:B------:R-:W-:Y:S05]  /*18c50*/  BSYNC.RECONVERGENT B1 ;  /* 0x0000000000017941 */ /* 0x000fea0003800200 */
.L_x_1258:
        /* <DEDUP_REMOVED lines=20> */
.L_x_1265:
        /* <DEDUP_REMOVED lines=13> */
.L_x_1267:
[----:B------:R-:W-:Y:S05]  /*18e70*/  BSYNC.RECONVERGENT B2 ;  /* 0x0000000000027941 */ /* 0x000fea0003800200 */
.L_x_1266:
        /* <DEDUP_REMOVED lines=61> */
.L_x_1264:
[----:B------:R-:W-:Y:S05]  /*19250*/  BSYNC.RECONVERGENT B1 ;  /* 0x0000000000017941 */ /* 0x000fea0003800200 */
.L_x_1263:
        /* <DEDUP_REMOVED lines=27> */
.L_x_1270:
        /* <DEDUP_REMOVED lines=13> */
.L_x_1272:
[----:B------:R-:W-:Y:S05]  /*194e0*/  BSYNC.RECONVERGENT B2 ;  /* 0x0000000000027941 */ /* 0x000fea0003800200 */
.L_x_1271:
        /* <DEDUP_REMOVED lines=61> */
.L_x_1269:
[----:B------:R-:W-:Y:S05]  /*198c0*/  BSYNC.RECONVERGENT B1 ;  /* 0x0000000000017941 */ /* 0x000fea0003800200 */
.L_x_1268:
        /* <DEDUP_REMOVED lines=21> */
.L_x_1275:
        /* <DEDUP_REMOVED lines=13> */
.L_x_1277:
[----:B------:R-:W-:Y:S05]  /*19af0*/  BSYNC.RECONVERGENT B2 ;  /* 0x0000000000027941 */ /* 0x000fea0003800200 */
.L_x_1276:
        /* <DEDUP_REMOVED lines=8> */
[----:B------:R-:W-:Y:S01]  /*19b80*/  IADD3 R49, PT, PT, R2, 0x3c6ef372, RZ ;  /* 0x3c6ef37202317810 */ /* 0x000fe20007ffe0ff */
[----:B------:R-:W-:Y:S01]  /*19b90*/  IMAD.MOV.U32 R66, RZ, RZ, R72 ;  /* 0x000000ffff427224 */ /* 0x000fe200078e0048 */
        /* <DEDUP_REMOVED lines=48> */
[----:B------:R-:W-:Y:S02]  /*19ea0*/  HFMA2 R141, -RZ, RZ, 0, 0 ;  /* 0x00000000ff8d7431 */ /* 0x000fe400000001ff */
[----:B------:R-:W-:Y:S01]  /*19eb0*/  IMAD.MOV.U32 R72, RZ, RZ, R144 ;  /* 0x000000ffff487224 */ /* 0x000fe200078e0090 */
[----:B------:R-:W-:-:S07]  /*19ec0*/  LOP3.LUT R46, R127, R142, R49, 0x96, !PT ;  /* 0x0000008e7f2e7212 */ /* 0x000fce00078e9631 */
.L_x_1274:
[----:B------:R-:W-:Y:S05]  /*19ed0*/  BSYNC.RECONVERGENT B1 ;  /* 0x0000000000017941 */ /* 0x000fea0003800200 */
.L_x_1273:
[----:B------:R-:W-:Y:S01]  /*19ee0*/  I2FP.F32.U32 R49, R66 ;  /* 0x0000004200317245 */ /* 0x000fe20000201000 */
[----:B------:R-:W-:Y:S01]  /*19ef0*/  IMAD.U32 R127, R11, 0x10000, RZ ;  /* 0x000100000b7f7824 */ /* 0x000fe200078e00ff */
[----:B------:R-:W-:Y:S01]  /*19f00*/  BSSY.RECONVERGENT B1, `(.L_x_1278) ;  /* 0x0000062000017945 */ /* 0x000fe20003800200 */
[----:B------:R-:W-:Y:S02]  /*19f10*/  @P1 IMAD.U32 R142, R7, 0x10000, RZ ;  /* 0x00010000078e1824 */ /* 0x000fe400078e00ff */
[----:B------:R-:W-:Y:S01]  /*19f20*/  FFMA.FTZ R49, R49, R76, 1.1641532182693481445e-10 ;  /* 0x2f00000031317423 */ /* 0x000fe2000001004c */
[----:B------:R-:W-:-:S04]  /*19f30*/  FMUL.FTZ R127, R127, R70 ;  /* 0x000000467f7f7220 */ /* 0x000fc80000410000 */
[----:B------:R-:W-:-:S04]  /*19f40*/  FSETP.GTU.FTZ.AND P5, PT, R49, R74, PT ;  /* 0x0000004a3100720b */ /* 0x000fc80003fbc000 */
        /* <DEDUP_REMOVED lines=18> */
.L_x_1280:
        /* <DEDUP_REMOVED lines=13> */
.L_x_1282:
[----:B------:R-:W-:Y:S05]  /*1a140*/  BSYNC.RECONVERGENT B2 ;  /* 0x0000000000027941 */ /* 0x000fea0003800200 */
.L_x_1281:
        /* <DEDUP_REMOVED lines=61> */
.L_x_1279:
[----:B------:R-:W-:Y:S05]  /*1a520*/  BSYNC.RECONVERGENT B1 ;  /* 0x0000000000017941 */ /* 0x000fea0003800200 */
.L_x_1278:
        /* <DEDUP_REMOVED lines=20> */
.L_x_1285:
[----:B------:R-:W-:Y:S01]  /*1a670*/  VIADD R84, R84, 0x1 ;  /* 0x0000000154547836 */ /* 0x000fe20000000000 */
[----:B------:R-:W-:Y:S03]  /*1a680*/  BSSY.RECONVERGENT B2, `(.L_x_1286) ;  /* 0x000000e000027945 */ /* 0x000fe60003800200 */
        /* <DEDUP_REMOVED lines=13> */
.L_x_1287:
[----:B------:R-:W-:Y:S05]  /*1a760*/  BSYNC.RECONVERGENT B2 ;  /* 0x0000000000027941 */ /* 0x000fea0003800200 */
.L_x_1286:
        /* <DEDUP_REMOVED lines=46> */
[----:B------:R-:W-:Y:S01]  /*1aa50*/  LOP3.LUT R144, R43, R144, R149, 0x96, !PT ;  /* 0x000000902b907212 */ /* 0x000fe200078e9695 */
[C---:B------:R-:W-:Y:S02]  /*1aa60*/  VIADD R43, R2.reuse, 0xf1bbcdc8 ;  /* 0xf1bbcdc8022b7836 */ /* 0x040fe40000000000 */
[----:B------:R-:W-:Y:S01]  /*1aa70*/  IMAD.WIDE.U32 R142, R127, -0x2daee0ad, RZ ;  /* 0xd2511f537f8e7825 */ /* 0x000fe200078e00ff */
[----:B------:R-:W-:-:S03]  /*1aa80*/  IADD3 R127, PT, PT, R2, -0x700cb87f, RZ ;  /* 0x8ff34781027f7810 */ /* 0x000fc60007ffe0ff */
[----:B------:R-:W-:Y:S01]  /*1aa90*/  IMAD.WIDE.U32 R144, R144, -0x326172a9, RZ ;  /* 0xcd9e8d5790907825 */ /* 0x000fe200078e00ff */
[----:B------:R-:W-:-:S04]  /*1aaa0*/  LOP3.LUT R49, R49, R148, R143, 0x96, !PT ;  /* 0x0000009431317212 */ /* 0x000fc800078e968f */
        /* <DEDUP_REMOVED lines=9> */
.L_x_1284:
[----:B------:R-:W-:Y:S05]  /*1ab40*/  BSYNC.RECONVERGENT B1 ;  /* 0x0000000000017941 */ /* 0x000fea0003800200 */
.L_x_1283:
[----:B------:R-:W-:Y:S02]  /*1ab50*/  I2FP.F32.U32 R43, R141 ;  /* 0x0000008d002b7245 */ /* 0x000fe40000201000 */
[----:B------:R-:W-:Y:S02]  /*1ab60*/  PRMT R127, R11, 0x7632, R127 ;  /* 0x000076320b7f7816 */ /* 0x000fe4000000007f */
[----:B------:R-:W-:Y:S01]  /*1ab70*/  PRMT R42, R42, 0x5410, R82 ;  /* 0x000054102a2a7816 */ /* 0x000fe20000000052 */
[----:B------:R-:W-:Y:S01]  /*1ab80*/  FFMA.FTZ R43, R43, R76, 1.1641532182693481445e-10 ;  /* 0x2f0000002b2b7423 */ /* 0x000fe2000001004c */
[----:B------:R-:W-:Y:S02]  /*1ab90*/  SHF.L.U32 R127, R127, 0x10, RZ ;  /* 0x000000107f7f7819 */ /* 0x000fe400000006ff */
[----:B------:R-:W-:Y:S02]  /*1aba0*/  @P1 PRMT R76, R7, 0x7632, R76 ;  /* 0x00007632074c1816 */ /* 0x000fe4000000004c */
[----:B------:R-:W-:Y:S01]  /*1abb0*/  FSETP.GTU.FTZ.AND P6, PT, R43, R74, PT ;  /* 0x0000004a2b00720b */ /* 0x000fe20003fdc000 */
[----:B------:R-:W-:Y:S01]  /*1abc0*/  FMUL.FTZ R127, R127, R70 ;  /* 0x000000467f7f7220 */ /* 0x000fe20000410000 */
[----:B------:R-:W-:Y:S01]  /*1abd0*/  PRMT R41, R41, 0x5410, R80 ;  /* 0x0000541029297816 */ /* 0x000fe20000000050 */
[----:B------:R-:W-:Y:S01]  /*1abe0*/  @P1 IMAD.U32 R76, R76, 0x10000, RZ ;  /* 0x000100004c4c1824 */ /* 0x000fe200078e00ff */
[----:B------:R-:W-:-:S02]  /*1abf0*/  SEL R70, RZ, 0x1, P6 ;  /* 0x00000001ff467807 */ /* 0x000fc40003000000 */
[----:B------:R-:W-:Y:S02]  /*1ac00*/  FSEL R43, R127, RZ, !P6 ;  /* 0x000000ff7f2b7208 */ /* 0x000fe40007000000 */
[----:B------:R-:W-:-:S03]  /*1ac10*/  PRMT R40, R40, 0x5410, R78 ;  /* 0x0000541028287816 */ /* 0x000fc6000000004e */
[----:B------:R-:W-:-:S04]  /*1ac20*/  FADD.FTZ R43, R150, R43 ;  /* 0x0000002b962b7221 */ /* 0x000fc80000010000 */
[----:B------:R-:W-:Y:S01]  /*1ac30*/  @P1 FADD.FTZ R127, R43, R76 ;  /* 0x0000004c2b7f1221 */ /* 0x000fe20000010000 */
[----:B------:R-:W-:-:S05]  /*1ac40*/  @!P1 IMAD.MOV.U32 R127, RZ, RZ, R43 ;  /* 0x000000ffff7f9224 */ /* 0x000fca00078e002b */
[----:B------:R-:W-:-:S04]  /*1ac50*/  F2FP.BF16.F32.PACK_AB R43, RZ, R127 ;  /* 0x0000007fff2b723e */ /* 0x000fc800000010ff */
[----:B------:R-:W-:Y:S01]  /*1ac60*/  PRMT R43, R140, 0x5410, R43 ;  /* 0x000054108c2b7816 */ /* 0x000fe2000000002b */
[----:B------:R-:W-:Y:S06]  /*1ac70*/  BRA `(.L_x_1288) ;  /* 0x0000003000c87947 */ /* 0x000fec0003800000 */
.L_x_1207:
[----:B------:R-:W-:Y:S01]  /*1ac80*/  ISETP.NE.AND P2, PT, R49, 0x1, PT ;  /* 0x000000013100780c */ /* 0x000fe20003f45270 */
[----:B------:R-:W-:Y:S01]  /*1ac90*/  BSSY.RECONVERGENT B1, `(.L_x_1289) ;  /* 0x000005a000017945 */ /* 0x000fe20003800200 */
[----:B0-----:R-:W-:Y:S02]  /*1aca0*/  HFMA2 R77, -RZ, RZ, 0, 1.1920928955078125e-07 ;  /* 0x00000002ff4d7431 */ /* 0x001fe400000001ff */
        /* <DEDUP_REMOVED lines=13> */
.L_x_1291:
        /* <DEDUP_REMOVED lines=13> */
.L_x_1293:
[----:B------:R-:W-:Y:S05]  /*1ae50*/  BSYNC.RECONVERGENT B2 ;  /* 0x0000000000027941 */ /* 0x000fea0003800200 */
.L_x_1292:
        /* <DEDUP_REMOVED lines=61> */
.L_x_1290:
[----:B------:R-:W-:Y:S05]  /*1b230*/  BSYNC.RECONVERGENT B1 ;  /* 0x0000000000017941 */ /* 0x000fea0003800200 */
.L_x_1289:
        /* <DEDUP_REMOVED lines=29> */
.L_x_1296:
        /* <DEDUP_REMOVED lines=13> */
.L_x_1298:
[----:B------:R-:W-:Y:S05]  /*1b4e0*/  BSYNC.RECONVERGENT B2 ;  /* 0x0000000000027941 */ /* 0x000fea0003800200 */
.L_x_1297:
        /* <DEDUP_REMOVED lines=61> */
.L_x_1295:
[----:B------:R-:W-:Y:S05]  /*1b8c0*/  BSYNC.RECONVERGENT B1 ;  /* 0x0000000000017941 */ /* 0x000fea0003800200 */
.L_x_1294:
        /* <DEDUP_REMOVED lines=26> */
.L_x_1301:
        /* <DEDUP_REMOVED lines=13> */
.L_x_1303:
[----:B------:R-:W-:Y:S05]  /*1bb40*/  BSYNC.RECONVERGENT B2 ;  /* 0x0000000000027941 */ /* 0x000fea0003800200 */
.L_x_1302:
        /* <DEDUP_REMOVED lines=61> */
.L_x_1300:
[----:B------:R-:W-:Y:S05]  /*1bf20*/  BSYNC.RECONVERGENT B1 ;  /* 0x0000000000017941 */ /* 0x000fea0003800200 */
.L_x_1299:
        /* <DEDUP_REMOVED lines=26> */
.L_x_1306:
        /* <DEDUP_REMOVED lines=13> */
.L_x_1308:
[----:B------:R-:W-:Y:S05]  /*1c1a0*/  BSYNC.RECONVERGENT B2 ;  /* 0x0000000000027941 */ /* 0x000fea0003800200 */
.L_x_1307:
        /* <DEDUP_REMOVED lines=61> */
.L_x_1305:
[----:B------:R-:W-:Y:S05]  /*1c580*/  BSYNC.RECONVERGENT B1 ;  /* 0x0000000000017941 */ /* 0x000fea0003800200 */
.L_x_1304:
        /* <DEDUP_REMOVED lines=26> */
.L_x_1311:
        /* <DEDUP_REMOVED lines=13> */
.L_x_1313:
[----:B------:R-:W-:Y:S05]  /*1c800*/  BSYNC.RECONVERGENT B2 ;  /* 0x0000000000027941 */ /* 0x000fea0003800200 */
.L_x_1312:
        /* <DEDUP_REMOVED lines=55> */
[----:B------:R-:W-:Y:S02]  /*1cb80*/  IADD3 R93, PT, PT, R3, -0x695add53, RZ ;  /* 0x96a522ad035d7810 */ /* 0x000fe40007ffe0ff */
[----:B------:R-:W-:Y:S01]  /*1cb90*/  LOP3.LUT R46, R49, R140, R145, 0x96, !PT ;  /* 0x0000008c312e7212 */ /* 0x000fe200078e9691 */
[----:B------:R-:W-:Y:S01]  /*1cba0*/  IMAD.MOV.U32 R58, RZ, RZ, R144 ;  /* 0x000000ffff3a7224 */ /* 0x000fe200078e0090 */
[----:B------:R-:W-:Y:S01]  /*1cbb0*/  MOV R49, R72 ;  /* 0x0000004800317202 */ /* 0x000fe20000000f00 */
[----:B------:R-:W-:Y:S01]  /*1cbc0*/  IMAD.MOV.U32 R72, RZ, RZ, R142 ;  /* 0x000000ffff487224 */ /* 0x000fe200078e008e */
[----:B------:R-:W-:-:S07]  /*1cbd0*/  LOP3.LUT R48, R93, R48, R143, 0x96, !PT ;  /* 0x000000305d307212 */ /* 0x000fce00078e968f */
.L_x_1310:
[----:B------:R-:W-:Y:S05]  /*1cbe0*/  BSYNC.RECONVERGENT B1 ;  /* 0x0000000000017941 */ /* 0x000fea0003800200 */
.L_x_1309:
        /* <DEDUP_REMOVED lines=21> */
[----:B------:R-:W-:Y:S01]  /*1cd40*/  @P3 VIADD R127, R115, 0x1 ;  /* 0x00000001737f3836 */ /* 0x000fe20000000000 */
[----:B------:R-:W-:Y:S01]  /*1cd50*/  @P3 MOV R49, R46 ;  /* 0x0000002e00313202 */ /* 0x000fe20000000f00 */
[----:B------:R-:W-:Y:S06]  /*1cd60*/  BRA `(.L_x_1315) ;  /* 0x00000004002c7947 */ /* 0x000fec0003800000 */
.L_x_1316:
        /* <DEDUP_REMOVED lines=8> */
[----:B------:R-:W-:Y:S02]  /*1cdf0*/  @!P3 IADD3 R46, PT, PT, R57, 0x1, RZ ;  /* 0x00000001392eb810 */ /* 0x000fe40007ffe0ff */
[----:B------:R-:W-:Y:S02]  /*1ce00*/  @!P3 MOV R47, RZ ;  /* 0x000000ff002fb202 */ /* 0x000fe40000000f00 */
[----:B------:R-:W-:-:S13]  /*1ce10*/  ISETP.NE.AND P4, PT, R88, RZ, !P3 ;  /* 0x000000ff5800720c */ /* 0x000fda0005f85270 */
[----:B------:R-:W-:-:S04]  /*1ce20*/  @P4 IMAD.MOV R46, RZ, RZ, R57 ;  /* 0x000000ffff2e4224 */ /* 0x000fc800078e0239 */
[----:B------:R-:W-:-:S07]  /*1ce30*/  @!P3 IMAD.MOV.U32 R57, RZ, RZ, R46 ;  /* 0x000000ffff39b224 */ /* 0x000fce00078e002e */
.L_x_1318:
[----:B------:R-:W-:Y:S05]  /*1ce40*/  BSYNC.RECONVERGENT B2 ;  /* 0x0000000000027941 */ /* 0x000fea0003800200 */
.L_x_1317:
        /* <DEDUP_REMOVED lines=55> */
[----:B------:R-:W-:Y:S02]  /*1d1c0*/  LOP3.LUT R46, R115, R142, R49, 0x96, !PT ;  /* 0x0000008e732e7212 */ /* 0x000fe400078e9631 */
[----:B------:R-:W-:Y:S01]  /*1d1d0*/  MOV R58, R48 ;  /* 0x00000030003a7202 */ /* 0x000fe20000000f00 */
[----:B------:R-:W-:Y:S01]  /*1d1e0*/  IMAD.MOV.U32 R49, RZ, RZ, R72 ;  /* 0x000000ffff317224 */ /* 0x000fe200078e0048 */
[----:B------:R-:W-:Y:S01]  /*1d1f0*/  LOP3.LUT R48, R127, R140, R145, 0x96, !PT ;  /* 0x0000008c7f307212 */ /* 0x000fe200078e9691 */
[----:B------:R-:W-:Y:S01]  /*1d200*/  IMAD.MOV.U32 R127, RZ, RZ, RZ ;  /* 0x000000ffff7f7224 */ /* 0x000fe200078e00ff */
[----:B------:R-:W-:-:S07]  /*1d210*/  MOV R72, R144 ;  /* 0x0000009000487202 */ /* 0x000fce0000000f00 */
.L_x_1315:
[----:B------:R-:W-:Y:S05]  /*1d220*/  BSYNC.RECONVERGENT B1 ;  /* 0x0000000000017941 */ /* 0x000fea0003800200 */
.L_x_1314:
[----:B------:R-:W-:Y:S01]  /*1d230*/  I2FP.F32.U32 R49, R49 ;  /* 0x0000003100317245 */ /* 0x000fe20000201000 */
[----:B------:R-:W-:Y:S01]  /*1d240*/  BSSY.RECONVERGENT B1, `(.L_x_1319) ;  /* 0x0000062000017945 */ /* 0x000fe20003800200 */
[----:B------:R-:W-:Y:S01]  /*1d250*/  SHF.L.U32 R113, R113, 0x10, RZ ;  /* 0x0000001071717819 */ /* 0x000fe200000006ff */
[----:B------:R-:W-:Y:S01]  /*1d260*/  HFMA2 R141, -RZ, RZ, 0, 1.1920928955078125e-07 ;  /* 0x00000002ff8d7431 */ /* 0x000fe200000001ff */
[----:B------:R-:W-:Y:S01]  /*1d270*/  @P1 PRMT R115, R6, 0x7632, R115 ;  /* 0x0000763206731816 */ /* 0x000fe20000000073 */
[----:B------:R-:W-:Y:S01]  /*1d280*/  FFMA.FTZ R49, R49, R80, 1.1641532182693481445e-10 ;  /* 0x2f00000031317423 */ /* 0x000fe20000010050 */
[----:B------:R-:W-:Y:S01]  /*1d290*/  ISETP.NE.AND P4, PT, R127, 0x1, PT ;  /* 0x000000017f00780c */ /* 0x000fe20003f85270 */
[----:B------:R-:W-:Y:S02]  /*1d2a0*/  FMUL.FTZ R113, R113, R76 ;  /* 0x0000004c71717220 */ /* 0x000fe40000410000 */
[----:B------:R-:W-:Y:S01]  /*1d2b0*/  @P1 IMAD.U32 R140, R115, 0x10000, RZ ;  /* 0x00010000738c1824 */ /* 0x000fe200078e00ff */
        /* <DEDUP_REMOVED lines=12> */
[----:B------:R-:W-:Y:S01]  /*1d380*/  @P4 IADD3 R141, PT, PT, R127, 0x1, RZ ;  /* 0x000000017f8d4810 */ /* 0x000fe20007ffe0ff */
[----:B------:R-:W-:Y:S01]  /*1d390*/  @P4 IMAD.MOV.U32 R49, RZ, RZ, R46 ;  /* 0x000000ffff314224 */ /* 0x000fe200078e002e */
[----:B------:R-:W-:Y:S06]  /*1d3a0*/  BRA `(.L_x_1320) ;  /* 0x00000004002c7947 */ /* 0x000fec0003800000 */
.L_x_1321:
[----:B------:R-:W-:Y:S01]  /*1d3b0*/  IADD3 R84, PT, PT, R84, 0x1, RZ ;  /* 0x0000000154547810 */ /* 0x000fe20007ffe0ff */
[----:B------:R-:W-:Y:S03]  /*1d3c0*/  BSSY.RECONVERGENT B2, `(.L_x_1322) ;  /* 0x000000c000027945 */ /* 0x000fe60003800200 */
[C---:B------:R-:W-:Y:S01]  /*1d3d0*/  ISETP.NE.AND P4, PT, R84.reuse, RZ, PT ;  /* 0x000000ff5400720c */ /* 0x040fe20003f85270 */
[----:B------:R-:W-:-:S12]  /*1d3e0*/  IMAD.WIDE.U32 R140, R84, -0x2daee0ad, RZ ;  /* 0xd2511f53548c7825 */ /* 0x000fd800078e00ff */
[----:B------:R-:W-:Y:S05]  /*1d3f0*/  @P4 BRA `(.L_x_1323) ;  /* 0x0000000000204947 */ /* 0x000fea0003800000 */
[----:B------:R-:W-:-:S05]  /*1d400*/  VIADD R47, R47, 0x1 ;  /* 0x000000012f2f7836 */ /* 0x000fca0000000000 */
[----:B------:R-:W-:-:S13]  /*1d410*/  ISETP.NE.AND P4, PT, R47, RZ, PT ;  /* 0x000000ff2f00720c */ /* 0x000fda0003f85270 */
[----:B------:R-:W-:Y:S01]  /*1d420*/  @!P4 IADD3 R88, PT, PT, R88, 0x1, RZ ;  /* 0x000000015858c810 */ /* 0x000fe20007ffe0ff */
[----:B------:R-:W-:Y:S02]  /*1d430*/  @!P4 VIADD R46, R57, 0x1 ;  /* 0x00000001392ec836 */ /* 0x000fe40000000000 */
[----:B------:R-:W-:Y:S01]  /*1d440*/  @!P4 IMAD.MOV.U32 R47, RZ, RZ, RZ ;  /* 0x000000ffff2fc224 */ /* 0x000fe200078e00ff */
[----:B------:R-:W-:-:S13]  /*1d450*/  ISETP.NE.AND P5, PT, R88, RZ, !P4 ;  /* 0x000000ff5800720c */ /* 0x000fda00067a5270 */
[----:B------:R-:W-:-:S04]  /*1d460*/  @P5 IADD3 R46, PT, PT, R57, RZ, RZ ;  /* 0x000000ff392e5210 */ /* 0x000fc80007ffe0ff */
[----:B------:R-:W-:-:S07]  /*1d470*/  @!P4 MOV R57, R46 ;  /* 0x0000002e0039c202 */ /* 0x000fce0000000f00 */
.L_x_1323:
[----:B------:R-:W-:Y:S05]  /*1d480*/  BSYNC.RECONVERGENT B2 ;  /* 0x0000000000027941 */ /* 0x000fea0003800200 */
.L_x_1322:
        /* <DEDUP_REMOVED lines=12> */
[----:B------:R-:W-:Y:S01]  /*1d550*/  IMAD.WIDE.U32 R144, R127, -0x326172a9, RZ ;  /* 0xcd9e8d577f907825 */ /* 0x000fe200078e00ff */
[----:B------:R-:W-:Y:S02]  /*1d560*/  IADD3 R127, PT, PT, R3, 0x32370b8f, RZ ;  /* 0x32370b8f037f7810 */ /* 0x000fe40007ffe0ff */
[----:B------:R-:W-:Y:S02]  /*1d570*/  LOP3.LUT R113, R113, R146, R141, 0x96, !PT ;  /* 0x0000009271717212 */ /* 0x000fe400078e968d */
[----:B------:R-:W-:-:S03]  /*1d580*/  LOP3.LUT R146, R49, R48, R145, 0x96, !PT ;  /* 0x0000003031927212 */ /* 0x000fc600078e9691 */
        /* <DEDUP_REMOVED lines=8> */
[----:B------:R-:W-:Y:S01]  /*1d610*/  IMAD.WIDE.U32 R144, R127, -0x326172a9, RZ ;  /* 0xcd9e8d577f907825 */ /* 0x000fe200078e00ff */
[----:B------:R-:W-:Y:S02]  /*1d620*/  IADD3 R127, PT, PT, R3, -0x56f99767, RZ ;  /* 0xa9066899037f7810 */ /* 0x000fe40007ffe0ff */
[----:B------:R-:W-:Y:S02]  /*1d630*/  LOP3.LUT R113, R113, R146, R141, 0x96, !PT ;  /* 0x0000009271717212 */ /* 0x000fe400078e968d */
[----:B------:R-:W-:-:S03]  /*1d640*/  LOP3.LUT R146, R49, R48, R145, 0x96, !PT ;  /* 0x0000003031927212 */ /* 0x000fc600078e9691 */
[----:B------:R-:W-:-:S04]  /*1d650*/  IMAD.WIDE.U32 R48, R113, -0x326172a9, RZ ;  /* 0xcd9e8d5771307825 */ /* 0x000fc800078e00ff */
[----:B------:R-:W-:Y:S02]  /*1d660*/  VIADD R113, R2, 0x1715609d ;  /* 0x1715609d02717836 */ /* 0x000fe40000000000 */
[----:B------:R-:W-:-:S03]  /*1d670*/  IMAD.WIDE.U32 R146, R146, -0x2daee0ad, RZ ;  /* 0xd2511f5392927825 */ /* 0x000fc600078e00ff */
[----:B------:R-:W-:Y:S02]  /*1d680*/  LOP3.LUT R113, R113, R144, R49, 0x96, !PT ;  /* 0x0000009071717212 */ /* 0x000fe400078e9631 */
[----:B------:R-:W-:Y:S02]  /*1d690*/  LOP3.LUT R127, R127, R140, R147, 0x96, !PT ;  /* 0x0000008c7f7f7212 */ /* 0x000fe400078e9693 */
[----:B------:R-:W-:Y:S01]  /*1d6a0*/  IADD3 R49, PT, PT, R2, -0x4ab325aa, RZ ;  /* 0xb54cda5602317810 */ /* 0x000fe20007ffe0ff */
        /* <DEDUP_REMOVED lines=15> */
[----:B------:R-:W-:Y:S02]  /*1d7a0*/  IADD3 R127, PT, PT, R3, -0x695add53, RZ ;  /* 0x96a522ad037f7810 */ /* 0x000fe40007ffe0ff */
[----:B------:R-:W-:Y:S01]  /*1d7b0*/  LOP3.LUT R113, R113, R146, R141, 0x96, !PT ;  /* 0x0000009271717212 */ /* 0x000fe200078e968d */
[----:B------:R-:W-:Y:S01]  /*1d7c0*/  HFMA2 R141, -RZ, RZ, 0, 0 ;  /* 0x00000000ff8d7431 */ /* 0x000fe200000001ff */
[----:B------:R-:W-:-:S03]  /*1d7d0*/  LOP3.LUT R146, R49, R48, R145, 0x96, !PT ;  /* 0x0000003031927212 */ /* 0x000fc600078e9691 */
[----:B------:R-:W-:-:S04]  /*1d7e0*/  IMAD.WIDE.U32 R48, R113, -0x326172a9, RZ ;  /* 0xcd9e8d5771307825 */ /* 0x000fc800078e00ff */
[----:B------:R-:W-:Y:S02]  /*1d7f0*/  VIADD R113, R2, 0x8ff34781 ;  /* 0x8ff3478102717836 */ /* 0x000fe40000000000 */
[----:B------:R-:W-:-:S03]  /*1d800*/  IMAD.WIDE.U32 R146, R146, -0x2daee0ad, RZ ;  /* 0xd2511f5392927825 */ /* 0x000fc600078e00ff */
[----:B------:R-:W-:Y:S01]  /*1d810*/  LOP3.LUT R46, R113, R144, R49, 0x96, !PT ;  /* 0x00000090712e7212 */ /* 0x000fe200078e9631 */
[----:B------:R-:W-:Y:S01]  /*1d820*/  IMAD.MOV.U32 R58, RZ, RZ, R48 ;  /* 0x000000ffff3a7224 */ /* 0x000fe200078e0030 */
[----:B------:R-:W-:Y:S01]  /*1d830*/  MOV R49, R72 ;  /* 0x0000004800317202 */ /* 0x000fe20000000f00 */
[----:B------:R-:W-:Y:S01]  /*1d840*/  IMAD.MOV.U32 R72, RZ, RZ, R146 ;  /* 0x000000ffff487224 */ /* 0x000fe200078e0092 */
[----:B------:R-:W-:-:S07]  /*1d850*/  LOP3.LUT R48, R127, R140, R147, 0x96, !PT ;  /* 0x0000008c7f307212 */ /* 0x000fce00078e9693 */
.L_x_1320:
[----:B------:R-:W-:Y:S05]  /*1d860*/  BSYNC.RECONVERGENT B1 ;  /* 0x0000000000017941 */ /* 0x000fea0003800200 */
.L_x_1319:
[----:B------:R-:W-:Y:S01]  /*1d870*/  I2FP.F32.U32 R49, R49 ;  /* 0x0000003100317245 */ /* 0x000fe20000201000 */
[----:B------:R-:W-:Y:S01]  /*1d880*/  IMAD.U32 R113, R43, 0x10000, RZ ;  /* 0x000100002b717824 */ /* 0x000fe200078e00ff */
[----:B------:R-:W-:Y:S01]  /*1d890*/  ISETP.NE.AND P5, PT, R141, 0x1, PT ;  /* 0x000000018d00780c */ /* 0x000fe20003fa5270 */
[----:B------:R-:W-:Y:S01]  /*1d8a0*/  BSSY.RECONVERGENT B1, `(.L_x_1324) ;  /* 0x0000060000017945 */ /* 0x000fe20003800200 */
[----:B------:R-:W-:Y:S01]  /*1d8b0*/  @P1 SHF.L.U32 R140, R7, 0x10, RZ ;  /* 0x00000010078c1819 */ /* 0x000fe200000006ff */
[----:B------:R-:W-:Y:S01]  /*1d8c0*/  FFMA.FTZ R49, R49, R80, 1.1641532182693481445e-10 ;  /* 0x2f00000031317423 */ /* 0x000fe20000010050 */
[----:B------:R-:W-:Y:S01]  /*1d8d0*/  FMUL.FTZ R113, R113, R76 ;  /* 0x0000004c71717220 */ /* 0x000fe20000410000 */
[----:B------:R-:W-:Y:S02]  /*1d8e0*/  PRMT R43, R43, 0x7632, R43 ;  /* 0x000076322b2b7816 */ /* 0x000fe4000000002b */
        /* <DEDUP_REMOVED lines=16> */
.L_x_1326:
        /* <DEDUP_REMOVED lines=13> */
.L_x_1328:
[----:B------:R-:W-:Y:S05]  /*1dac0*/  BSYNC.RECONVERGENT B2 ;  /* 0x0000000000027941 */ /* 0x000fea0003800200 */
.L_x_1327:
        /* <DEDUP_REMOVED lines=61> */
.L_x_1325:
[----:B------:R-:W-:Y:S05]  /*1dea0*/  BSYNC.RECONVERGENT B1 ;  /* 0x0000000000017941 */ /* 0x000fea0003800200 */
.L_x_1324:
[----:B------:R-:W-:Y:S02]  /*1deb0*/  I2FP.F32.U32 R127, R127 ;  /* 0x0000007f007f7245 */ /* 0x000fe40000201000 */
[----:B------:R-:W-:Y:S02]  /*1dec0*/  SHF.L.U32 R43, R43, 0x10, RZ ;  /* 0x000000102b2b7819 */ /* 0x000fe400000006ff */
[----:B------:R-:W-:Y:S01]  /*1ded0*/  @P1 PRMT R140, R7, 0x7632, R140 ;  /* 0x00007632078c1816 */ /* 0x000fe2000000008c */
[----:B------:R-:W-:Y:S01]  /*1dee0*/  FFMA.FTZ R127, R127, R80, 1.1641532182693481445e-10 ;  /* 0x2f0000007f7f7423 */ /* 0x000fe20000010050 */
[----:B------:R-:W-:Y:S01]  /*1def0*/  PRMT R42, R42, 0x5410, R142 ;  /* 0x000054102a2a7816 */ /* 0x000fe2000000008e */
[----:B------:R-:W-:Y:S01]  /*1df00*/  FMUL.FTZ R43, R43, R76 ;  /* 0x0000004c2b2b7220 */ /* 0x000fe20000410000 */
[----:B------:R-:W-:Y:S01]  /*1df10*/  PRMT R41, R41, 0x5410, R82 ;  /* 0x0000541029297816 */ /* 0x000fe20000000052 */
[----:B------:R-:W-:Y:S01]  /*1df20*/  @P1 IMAD.U32 R140, R140, 0x10000, RZ ;  /* 0x000100008c8c1824 */ /* 0x000fe200078e00ff */
[----:B------:R-:W-:-:S02]  /*1df30*/  FSETP.GTU.FTZ.AND P5, PT, R127, R78, PT ;  /* 0x0000004e7f00720b */ /* 0x000fc40003fbc000 */
[----:B------:R-:W-:Y:S02]  /*1df40*/  PRMT R40, R74, 0x5410, R40 ;  /* 0x000054104a287816 */ /* 0x000fe40000000028 */
[----:B------:R-:W-:Y:S02]  /*1df50*/  FSEL R127, R43, RZ, !P5 ;  /* 0x000000ff2b7f7208 */ /* 0x000fe40006800000 */
[----:B------:R-:W-:-:S03]  /*1df60*/  PLOP3.LUT P5, PT, P5, PT, PT, 0x8, 0x80 ;  /* 0x000000000080781c */ /* 0x000fc60002fae170 */
[----:B------:R-:W-:-:S05]  /*1df70*/  @P1 FADD.FTZ R127, R140, R127 ;  /* 0x0000007f8c7f1221 */ /* 0x000fca0000010000 */
[----:B------:R-:W-:-:S04]  /*1df80*/  F2FP.BF16.F32.PACK_AB R43, RZ, R127 ;  /* 0x0000007fff2b723e */ /* 0x000fc800000010ff */
[----:B------:R-:W-:-:S07]  /*1df90*/  PRMT R43, R143, 0x5410, R43 ;  /* 0x000054108f2b7816 */ /* 0x000fce000000002b */
.L_x_1288:
        /* <DEDUP_REMOVED lines=43> */
.L_x_1329:
[----:B------:R-:W-:Y:S01]  /*1e250*/  IMAD.MOV.U32 R74, RZ, RZ, R72 ;  /* 0x000000ffff4a7224 */ /* 0x000fe200078e0048 */
[----:B------:R-:W-:-:S07]  /*1e260*/  IADD3 R0, PT, PT, R0, 0x100, RZ ;  /* 0x0000010000007810 */ /* 0x000fce0007ffe0ff */
.L_x_1206:
[----:B------:R-:W-:Y:S05]  /*1e270*/  BSYNC.RECONVERGENT B0 ;  /* 0x0000000000007941 */ /* 0x000fea0003800200 */
.L_x_1205:
        /* <DEDUP_REMOVED lines=26> */
[----:B------:R-:W-:Y:S01]  /*1e420*/  @!P3 MOV R62, 0x3 ;  /* 0x00000003003eb802 */ /* 0x000fe20000000f00 */
[----:B------:R-:W-:Y:S01]  /*1e430*/  @!P3 IMAD.MOV.U32 R60, RZ, RZ, R48 ;  /* 0x000000ffff3cb224 */ /* 0x000fe200078e0030 */
[----:B------:R-:W-:Y:S01]  /*1e440*/  @!P3 MOV R70, R74 ;  /* 0x0000004a0046b202 */ /* 0x000fe20000000f00 */
[----:B------:R-:W-:Y:S01]  /*1e450*/  @P3 VIADD R62, R49, 0x1 ;  /* 0x00000001313e3836 */ /* 0x000fe20000000000 */
[----:B------:R-:W-:Y:S01]  /*1e460*/  @P3 MOV R60, R46 ;  /* 0x0000002e003c3202 */ /* 0x000fe20000000f00 */
[----:B------:R-:W-:Y:S01]  /*1e470*/  @P3 IMAD.MOV.U32 R70, RZ, RZ, R74 ;  /* 0x000000ffff463224 */ /* 0x000fe200078e004a */
[----:B------:R-:W-:Y:S06]  /*1e480*/  BRA `(.L_x_1334) ;  /* 0x0000000400287947 */ /* 0x000fec0003800000 */
.L_x_1335:
        /* <DEDUP_REMOVED lines=8> */
[----:B------:R-:W-:Y:S01]  /*1e510*/  @!P3 VIADD R46, R57, 0x1 ;  /* 0x00000001392eb836 */ /* 0x000fe20000000000 */
[----:B------:R-:W-:Y:S02]  /*1e520*/  @!P3 MOV R47, RZ ;  /* 0x000000ff002fb202 */ /* 0x000fe40000000f00 */
[----:B------:R-:W-:-:S13]  /*1e530*/  ISETP.NE.AND P4, PT, R88, RZ, !P3 ;  /* 0x000000ff5800720c */ /* 0x000fda0005f85270 */
[----:B------:R-:W-:-:S05]  /*1e540*/  @P4 IADD3 R46, PT, PT, R57, RZ, RZ ;  /* 0x000000ff392e4210 */ /* 0x000fca0007ffe0ff */
[----:B------:R-:W-:-:S07]  /*1e550*/  @!P3 IMAD.MOV.U32 R57, RZ, RZ, R46 ;  /* 0x000000ffff39b224 */ /* 0x000fce00078e002e */
.L_x_1337:
[----:B------:R-:W-:Y:S05]  /*1e560*/  BSYNC.RECONVERGENT B2 ;  /* 0x0000000000027941 */ /* 0x000fea0003800200 */
.L_x_1336:
        /* <DEDUP_REMOVED lines=59> */
[----:B------:R-:W-:-:S07]  /*1e920*/  IMAD.MOV.U32 R62, RZ, RZ, RZ ;  /* 0x000000ffff3e7224 */ /* 0x000fce00078e00ff */
.L_x_1334:
[----:B------:R-:W-:Y:S05]  /*1e930*/  BSYNC.RECONVERGENT B1 ;  /* 0x0000000000017941 */ /* 0x000fea0003800200 */
.L_x_1333:
[----:B0-----:R-:W0:Y:S01]  /*1e940*/  LDC R72, c[0x0][0x408] ;  /* 0x00010200ff487b82 */ /* 0x001e220000000800 */
[----:B------:R-:W-:Y:S01]  /*1e950*/  I2FP.F32.U32 R49, R60 ;  /* 0x0000003c00317245 */ /* 0x000fe20000201000 */
[----:B------:R-:W-:Y:S02]  /*1e960*/  HFMA2 R76, -RZ, RZ, 0.1171875, 0 ;  /* 0x2f800000ff4c7431 */ /* 0x000fe400000001ff */
[----:B-----5:R-:W-:Y:S01]  /*1e970*/  IMAD.U32 R61, R40, 0x10000, RZ ;  /* 0x00010000283d7824 */ /* 0x020fe200078e00ff */
[----:B------:R-:W-:Y:S01]  /*1e980*/  LOP3.LUT R86, R86, 0xffffffdf, RZ, 0xc0, !PT ;  /* 0xffffffdf56567812 */ /* 0x000fe200078ec0ff */
[----:B------:R-:W-:Y:S01]  /*1e990*/  BSSY.RECONVERGENT B1, `(.L_x_1338) ;  /* 0x0000060000017945 */ /* 0x000fe20003800200 */
[----:B------:R-:W-:Y:S01]  /*1e9a0*/  MOV R64, 0x2 ;  /* 0x0000000200407802 */ /* 0x000fe20000000f00 */
[----:B------:R-:W-:Y:S01]  /*1e9b0*/  FFMA.FTZ R49, R49, R76, 1.1641532182693481445e-10 ;  /* 0x2f00000031317423 */ /* 0x000fe2000001004c */
[----:B------:R-:W1:Y:S01]  /*1e9c0*/  LDC R74, c[0x0][0x404] ;  /* 0x00010100ff4a7b82 */ /* 0x000e620000000800 */
[----:B0-----:R-:W-:-:S03]  /*1e9d0*/  FMUL.FTZ R61, R61, R72 ;  /* 0x000000483d3d7220 */ /* 0x001fc60000410000 */
[----:B-1----:R-:W-:Y:S02]  /*1e9e0*/  FSETP.GTU.FTZ.AND P3, PT, R49, R74, PT ;  /* 0x0000004a3100720b */ /* 0x002fe40003f7c000 */
        /* <DEDUP_REMOVED lines=15> */
.L_x_1340:
        /* <DEDUP_REMOVED lines=13> */
.L_x_1342:
[----:B------:R-:W-:Y:S05]  /*1ebb0*/  BSYNC.RECONVERGENT B2 ;  /* 0x0000000000027941 */ /* 0x000fea0003800200 */
.L_x_1341:
        /* <DEDUP_REMOVED lines=57> */
[----:B------:R-:W-:Y:S02]  /*1ef50*/  IMAD.MOV.U32 R70, RZ, RZ, R64 ;  /* 0x000000ffff467224 */ /* 0x000fe400078e0040 */
[----:B------:R-:W-:Y:S02]  /*1ef60*/  HFMA2 R64, -RZ, RZ, 0, 0 ;  /* 0x00000000ff407431 */ /* 0x000fe400000001ff */
[----:B------:R-:W-:Y:S01]  /*1ef70*/  IMAD.MOV.U32 R58, RZ, RZ, R140 ;  /* 0x000000ffff3a7224 */ /* 0x000fe200078e008c */
[----:B------:R-:W-:-:S07]  /*1ef80*/  LOP3.LUT R48, R63, R60, R65, 0x96, !PT ;  /* 0x0000003c3f307212 */ /* 0x000fce00078e9641 */
.L_x_1339:
[----:B------:R-:W-:Y:S05]  /*1ef90*/  BSYNC.RECONVERGENT B1 ;  /* 0x0000000000017941 */ /* 0x000fea0003800200 */
.L_x_1338:
        /* <DEDUP_REMOVED lines=10> */
[----:B------:R-:W-:Y:S01]  /*1f040*/  FADD.FTZ R40, R66, R61 ;  /* 0x0000003d42287221 */ /* 0x000fe20000010000 */
[----:B------:R-:W-:Y:S01]  /*1f050*/  MOV R63, 0x2 ;  /* 0x00000002003f7802 */ /* 0x000fe20000000f00 */
[----:B------:R-:W-:Y:S02]  /*1f060*/  IMAD.MOV.U32 R61, RZ, RZ, R58 ;  /* 0x000000ffff3d7224 */ /* 0x000fe400078e003a */
[--C-:B------:R-:W-:Y:S01]  /*1f070*/  @P2 FADD.FTZ R71, R71, R40.reuse ;  /* 0x0000002847472221 */ /* 0x100fe20000010000 */
[----:B------:R-:W-:-:S05]  /*1f080*/  @!P2 IMAD.MOV.U32 R71, RZ, RZ, R40 ;  /* 0x000000ffff47a224 */ /* 0x000fca00078e0028 */
[----:B------:R-:W-:Y:S02]  /*1f090*/  F2FP.BF16.F32.PACK_AB R40, RZ, R71 ;  /* 0x00000047ff28723e */ /* 0x000fe400000010ff */
        /* <DEDUP_REMOVED lines=9> */
.L_x_1345:
        /* <DEDUP_REMOVED lines=13> */
.L_x_1347:
[----:B------:R-:W-:Y:S05]  /*1f200*/  BSYNC.RECONVERGENT B2 ;  /* 0x0000000000027941 */ /* 0x000fea0003800200 */
.L_x_1346:
        /* <DEDUP_REMOVED lines=56> */
[----:B------:R-:W-:Y:S01]  /*1f590*/  HFMA2 R63, -RZ, RZ, 0, 0 ;  /* 0x00000000ff3f7431 */ /* 0x000fe200000001ff */
[----:B------:R-:W-:Y:S01]  /*1f5a0*/  LOP3.LUT R48, R61, R62, R141, 0x96, !PT ;  /* 0x0000003e3d307212 */ /* 0x000fe200078e968d */
[----:B------:R-:W-:Y:S01]  /*1f5b0*/  IMAD.MOV.U32 R58, RZ, RZ, R142 ;  /* 0x000000ffff3a7224 */ /* 0x000fe200078e008e */
[----:B------:R-:W-:Y:S01]  /*1f5c0*/  MOV R61, R70 ;  /* 0x00000046003d7202 */ /* 0x000fe20000000f00 */
[----:B------:R-:W-:-:S07]  /*1f5d0*/  IMAD.MOV.U32 R70, RZ, RZ, R140 ;  /* 0x000000ffff467224 */ /* 0x000fce00078e008c */
.L_x_1344:
[----:B------:R-:W-:Y:S05]  /*1f5e0*/  BSYNC.RECONVERGENT B1 ;  /* 0x0000000000017941 */ /* 0x000fea0003800200 */
.L_x_1343:
[----:B------:R-:W-:Y:S01]  /*1f5f0*/  I2FP.F32.U32 R61, R61 ;  /* 0x0000003d003d7245 */ /* 0x000fe20000201000 */
[----:B------:R-:W-:Y:S01]  /*1f600*/  IMAD.U32 R49, R49, 0x10000, RZ ;  /* 0x0001000031317824 */ /* 0x000fe200078e00ff */
[----:B------:R-:W-:Y:S01]  /*1f610*/  LOP3.LUT R86, R86, 0xffffffef, RZ, 0xc0, !PT ;  /* 0xffffffef56567812 */ /* 0x000fe200078ec0ff */
[----:B------:R-:W-:Y:S01]  /*1f620*/  BSSY.RECONVERGENT B1, `(.L_x_1348) ;  /* 0x000005e000017945 */ /* 0x000fe20003800200 */
[----:B------:R-:W-:Y:S01]  /*1f630*/  MOV R64, 0x2 ;  /* 0x0000000200407802 */ /* 0x000fe20000000f00 */
        /* <DEDUP_REMOVED lines=17> */
.L_x_1350:
        /* <DEDUP_REMOVED lines=13> */
.L_x_1352:
[----:B------:R-:W-:Y:S05]  /*1f820*/  BSYNC.RECONVERGENT B2 ;  /* 0x0000000000027941 */ /* 0x000fea0003800200 */
.L_x_1351:
        /* <DEDUP_REMOVED lines=55> */
[----:B------:R-:W-:Y:S01]  /*1fba0*/  IADD3 R61, PT, PT, R3, -0x695add53, RZ ;  /* 0x96a522ad033d7810 */ /* 0x000fe20007ffe0ff */
[----:B------:R-:W-:Y:S01]  /*1fbb0*/  IMAD.MOV.U32 R58, RZ, RZ, R140 ;  /* 0x000000ffff3a7224 */ /* 0x000fe200078e008c */
[----:B------:R-:W-:Y:S01]  /*1fbc0*/  MOV R62, R70 ;  /* 0x00000046003e7202 */ /* 0x000fe20000000f00 */
[----:B------:R-:W-:Y:S02]  /*1fbd0*/  IMAD.MOV.U32 R70, RZ, RZ, R64 ;  /* 0x000000ffff467224 */ /* 0x000fe400078e0040 */
[----:B------:R-:W-:Y:S01]  /*1fbe0*/  HFMA2 R64, -RZ, RZ, 0, 0 ;  /* 0x00000000ff407431 */ /* 0x000fe200000001ff */
[----:B------:R-:W-:-:S07]  /*1fbf0*/  LOP3.LUT R48, R61, R48, R65, 0x96, !PT ;  /* 0x000000303d307212 */ /* 0x000fce00078e9641 */
.L_x_1349:
[----:B------:R-:W-:Y:S05]  /*1fc00*/  BSYNC.RECONVERGENT B1 ;  /* 0x0000000000017941 */ /* 0x000fea0003800200 */
.L_x_1348:
        /* <DEDUP_REMOVED lines=15> */
[----:B------:R-:W-:Y:S01]  /*1fd00*/  MOV R62, 0x2 ;  /* 0x00000002003e7802 */ /* 0x000fe20000000f00 */
        /* <DEDUP_REMOVED lines=11> */
.L_x_1355:
        /* <DEDUP_REMOVED lines=13> */
.L_x_1357:
[----:B------:R-:W-:Y:S05]  /*1fe90*/  BSYNC.RECONVERGENT B2 ;  /* 0x0000000000027941 */ /* 0x000fea0003800200 */
.L_x_1356:
        /* <DEDUP_REMOVED lines=56> */
[----:B------:R-:W-:Y:S01]  /*20220*/  HFMA2 R62, -RZ, RZ, 0, 0 ;  /* 0x00000000ff3e7431 */ /* 0x000fe200000001ff */
[----:B------:R-:W-:Y:S01]  /*20230*/  MOV R49, R70 ;  /* 0x0000004600317202 */ /* 0x000fe20000000f00 */
[----:B------:R-:W-:Y:S01]  /*20240*/  IMAD.MOV.U32 R58, RZ, RZ, R140 ;  /* 0x000000ffff3a7224 */ /* 0x000fe200078e008c */
[----:B------:R-:W-:Y:S01]  /*20250*/  LOP3.LUT R48, R63, R48, R65, 0x96, !PT ;  /* 0x000000303f307212 */ /* 0x000fe200078e9641 */
[----:B------:R-:W-:-:S07]  /*20260*/  IMAD.MOV.U32 R70, RZ, RZ, R64 ;  /* 0x000000ffff467224 */ /* 0x000fce00078e0040 */
.L_x_1354:
[----:B------:R-:W-:Y:S05]  /*20270*/  BSYNC.RECONVERGENT B1 ;  /* 0x0000000000017941 */ /* 0x000fea0003800200 */
.L_x_1353:
[----:B------:R-:W-:Y:S01]  /*20280*/  I2FP.F32.U32 R49, R49 ;  /* 0x0000003100317245 */ /* 0x000fe20000201000 */
[----:B------:R-:W-:Y:S01]  /*20290*/  IMAD.U32 R65, R41, 0x10000, RZ ;  /* 0x0001000029417824 */ /* 0x000fe200078e00ff */
[----:B------:R-:W-:Y:S01]  /*202a0*/  LOP3.LUT R86, R86, 0xfffffff7, RZ, 0xc0, !PT ;  /* 0xfffffff756567812 */ /* 0x000fe200078ec0ff */
[----:B------:R-:W-:Y:S01]  /*202b0*/  BSSY.RECONVERGENT B1, `(.L_x_1358) ;  /* 0x000005f000017945 */ /* 0x000fe20003800200 */
[----:B------:R-:W-:Y:S01]  /*202c0*/  MOV R80, 0x2 ;  /* 0x0000000200507802 */ /* 0x000fe20000000f00 */
        /* <DEDUP_REMOVED lines=18> */
.L_x_1360:
        /* <DEDUP_REMOVED lines=13> */
.L_x_1362:
[----:B------:R-:W-:Y:S05]  /*204c0*/  BSYNC.RECONVERGENT B2 ;  /* 0x0000000000027941 */ /* 0x000fea0003800200 */
.L_x_1361:
        /* <DEDUP_REMOVED lines=58> */
[----:B------:R-:W-:Y:S02]  /*20870*/  LOP3.LUT R48, R41, R62, R141, 0x96, !PT ;  /* 0x0000003e29307212 */ /* 0x000fe400078e968d */
[----:B------:R-:W-:Y:S01]  /*20880*/  MOV R41, R70 ;  /* 0x0000004600297202 */ /* 0x000fe20000000f00 */
[----:B------:R-:W-:-:S07]  /*20890*/  IMAD.MOV.U32 R70, RZ, RZ, R140 ;  /* 0x000000ffff467224 */ /* 0x000fce00078e008c */
.L_x_1359:
[----:B------:R-:W-:Y:S05]  /*208a0*/  BSYNC.RECONVERGENT B1 ;  /* 0x0000000000017941 */ /* 0x000fea0003800200 */
.L_x_1358:
[----:B------:R-:W-:Y:S01]  /*208b0*/  I2FP.F32.U32 R41, R41 ;  /* 0x0000002900297245 */ /* 0x000fe20000201000 */
[----:B------:R-:W-:Y:S01]  /*208c0*/  IMAD.U32 R63, R9, 0x10000, RZ ;  /* 0x00010000093f7824 */ /* 0x000fe200078e00ff */
[----:B------:R-:W-:Y:S01]  /*208d0*/  @P2 SHF.L.U32 R64, R5, 0x10, RZ ;  /* 0x0000001005402819 */ /* 0x000fe200000006ff */
[----:B------:R-:W-:Y:S01]  /*208e0*/  BSSY.RECONVERGENT B1, `(.L_x_1363) ;  /* 0x0000061000017945 */ /* 0x000fe20003800200 */
[----:B------:R-:W-:Y:S01]  /*208f0*/  MOV R65, 0x2 ;  /* 0x0000000200417802 */ /* 0x000fe20000000f00 */
        /* <DEDUP_REMOVED lines=20> */
.L_x_1365:
        /* <DEDUP_REMOVED lines=13> */
.L_x_1367:
[----:B------:R-:W-:Y:S05]  /*20b10*/  BSYNC.RECONVERGENT B2 ;  /* 0x0000000000027941 */ /* 0x000fea0003800200 */
.L_x_1366:
        /* <DEDUP_REMOVED lines=61> */
.L_x_1364:
[----:B------:R-:W-:Y:S05]  /*20ef0*/  BSYNC.RECONVERGENT B1 ;  /* 0x0000000000017941 */ /* 0x000fea0003800200 */
.L_x_1363:
        /* <DEDUP_REMOVED lines=22> */
.L_x_1370:
        /* <DEDUP_REMOVED lines=13> */
.L_x_1372:
[----:B------:R-:W-:Y:S05]  /*21130*/  BSYNC.RECONVERGENT B2 ;  /* 0x0000000000027941 */ /* 0x000fea0003800200 */
.L_x_1371:
        /* <DEDUP_REMOVED lines=61> */
.L_x_1369:
[----:B------:R-:W-:Y:S05]  /*21510*/  BSYNC.RECONVERGENT B1 ;  /* 0x0000000000017941 */ /* 0x000fea0003800200 */
.L_x_1368:
        /* <DEDUP_REMOVED lines=27> */
.L_x_1375:
        /* <DEDUP_REMOVED lines=13> */
.L_x_1377:
[----:B------:R-:W-:Y:S05]  /*217a0*/  BSYNC.RECONVERGENT B2 ;  /* 0x0000000000027941 */ /* 0x000fea0003800200 */
.L_x_1376:
[----:B------:R-:W-:Y:S01]  /*217b0*/  IMAD.WIDE.U32 R64, R88, -0x326172a9, RZ ;  /* 0xcd9e8d5758407825 */ /* 0x000fe200078e00ff */
[----:B------:R-:W-:Y:S02]  /*217c0*/  LOP3.LUT R142, R57, R49, R3, 0x96, !PT ;  /* 0x00000031398e7212 */ /* 0x000fe400078e9603 */
[C---:B------:R-:W-:Y:S01]  /*217d0*/  IADD3 R89, PT, PT, R2.reuse, 0x3c6ef372, RZ ;  /* 0x3c6ef37202597810 */ /* 0x040fe20007ffe0ff */
        /* <DEDUP_REMOVED lines=58> */
.L_x_1374:
[----:B------:R-:W-:Y:S05]  /*21b80*/  BSYNC.RECONVERGENT B1 ;  /* 0x0000000000017941 */ /* 0x000fea0003800200 */
.L_x_1373:
        /* <DEDUP_REMOVED lines=23> */
.L_x_1380:
        /* <DEDUP_REMOVED lines=13> */
.L_x_1382:
[----:B------:R-:W-:Y:S05]  /*21dd0*/  BSYNC.RECONVERGENT B2 ;  /* 0x0000000000027941 */ /* 0x000fea0003800200 */
.L_x_1381:
[----:B------:R-:W-:Y:S01]  /*21de0*/  IMAD.WIDE.U32 R140, R88, -0x326172a9, RZ ;  /* 0xcd9e8d57588c7825 */ /* 0x000fe200078e00ff */
[----:B------:R-:W-:-:S03]  /*21df0*/  LOP3.LUT R144, R57, R65, R3, 0x96, !PT ;  /* 0x0000004139907212 */ /* 0x000fc600078e9603 */
[----:B------:R-:W-:Y:S01]  /*21e00*/  HFMA2 R66, -RZ, RZ, 0, 0 ;  /* 0x00000000ff427431 */ /* 0x000fe200000001ff */
        /* <DEDUP_REMOVED lines=56> */
[----:B------:R-:W-:Y:S01]  /*22190*/  LOP3.LUT R48, R109, R64, R143, 0x96, !PT ;  /* 0x000000406d307212 */ /* 0x000fe200078e968f */
[----:B------:R-:W-:-:S07]  /*221a0*/  IMAD.MOV.U32 R70, RZ, RZ, R142 ;  /* 0x000000ffff467224 */ /* 0x000fce00078e008e */
.L_x_1379:
[----:B------:R-:W-:Y:S05]  /*221b0*/  BSYNC.RECONVERGENT B1 ;  /* 0x0000000000017941 */ /* 0x000fea0003800200 */
.L_x_1378:
[----:B------:R-:W-:Y:S01]  /*221c0*/  I2FP.F32.U32 R65, R42 ;  /* 0x0000002a00417245 */ /* 0x000fe20000201000 */
[----:B------:R-:W-:Y:S01]  /*221d0*/  IMAD.U32 R109, R10, 0x10000, RZ ;  /* 0x000100000a6d7824 */ /* 0x000fe200078e00ff */
[----:B------:R-:W-:Y:S03]  /*221e0*/  BSSY.RECONVERGENT B1, `(.L_x_1383) ;  /* 0x0000062000017945 */ /* 0x000fe60003800200 */
[----:B------:R-:W-:Y:S01]  /*221f0*/  FFMA.FTZ R65, R65, R76, 1.1641532182693481445e-10 ;  /* 0x2f00000041417423 */ /* 0x000fe2000001004c */
[----:B------:R-:W-:Y:S01]  /*22200*/  FMUL.FTZ R42, R109, R72 ;  /* 0x000000486d2a7220 */ /* 0x000fe20000410000 */
[----:B------:R-:W-:-:S03]  /*22210*/  MOV R109, 0x2 ;  /* 0x00000002006d7802 */ /* 0x000fc60000000f00 */
[----:B------:R-:W-:Y:S02]  /*22220*/  FSETP.GTU.FTZ.AND P3, PT, R65, R74, PT ;  /* 0x0000004a4100720b */ /* 0x000fe40003f7c000 */
[----:B------:R-:W-:Y:S02]  /*22230*/  @P2 SHF.L.U32 R65, R6, 0x10, RZ ;  /* 0x0000001006412819 */ /* 0x000fe400000006ff */
        /* <DEDUP_REMOVED lines=17> */
.L_x_1385:
        /* <DEDUP_REMOVED lines=13> */
.L_x_1387:
[----:B------:R-:W-:Y:S05]  /*22420*/  BSYNC.RECONVERGENT B2 ;  /* 0x0000000000027941 */ /* 0x000fea0003800200 */
.L_x_1386:
        /* <DEDUP_REMOVED lines=19> */
[----:B------:R-:W-:Y:S02]  /*22560*/  LOP3.LUT R109, R109, R142, R147, 0x96, !PT ;  /* 0x0000008e6d6d7212 */ /* 0x000fe400078e9693 */
[----:B------:R-:W-:-:S03]  /*22570*/  LOP3.LUT R65, R65, R140, R145, 0x96, !PT ;  /* 0x0000008c41417212 */ /* 0x000fc600078e9691 */
        /* <DEDUP_REMOVED lines=40> */
.L_x_1384:
[----:B------:R-:W-:Y:S05]  /*22800*/  BSYNC.RECONVERGENT B1 ;  /* 0x0000000000017941 */ /* 0x000fea0003800200 */
.L_x_1383:
[----:B------:R-:W-:Y:S01]  /*22810*/  I2FP.F32.U32 R65, R65 ;  /* 0x0000004100417245 */ /* 0x000fe20000201000 */
[----:B------:R-:W-:Y:S01]  /*22820*/  IMAD.U32 R49, R49, 0x10000, RZ ;  /* 0x0001000031317824 */ /* 0x000fe200078e00ff */
[----:B------:R-:W-:Y:S01]  /*22830*/  ISETP.NE.AND P4, PT, R109, 0x1, PT ;  /* 0x000000016d00780c */ /* 0x000fe20003f85270 */
[----:B------:R-:W-:Y:S01]  /*22840*/  BSSY.RECONVERGENT B1, `(.L_x_1388) ;  /* 0x000005c000017945 */ /* 0x000fe20003800200 */
[----:B------:R-:W-:Y:S01]  /*22850*/  MOV R125, 0x2 ;  /* 0x00000002007d7802 */ /* 0x000fe20000000f00 */
        /* <DEDUP_REMOVED lines=15> */
.L_x_1390:
        /* <DEDUP_REMOVED lines=13> */
.L_x_1392:
[----:B------:R-:W-:Y:S05]  /*22a20*/  BSYNC.RECONVERGENT B2 ;  /* 0x0000000000027941 */ /* 0x000fea0003800200 */
.L_x_1391:
        /* <DEDUP_REMOVED lines=61> */
.L_x_1389:
[----:B------:R-:W-:Y:S05]  /*22e00*/  BSYNC.RECONVERGENT B1 ;  /* 0x0000000000017941 */ /* 0x000fea0003800200 */
.L_x_1388:
[----:B------:R-:W-:Y:S01]  /*22e10*/  I2FP.F32.U32 R49, R66 ;  /* 0x0000004200317245 */ /* 0x000fe20000201000 */
[----:B------:R-:W-:Y:S01]  /*22e20*/  BSSY.RECONVERGENT B1, `(.L_x_1393) ;  /* 0x0000065000017945 */ /* 0x000fe20003800200 */
[----:B------:R-:W-:Y:S02]  /*22e30*/  PRMT R65, R10, 0x7632, R65 ;  /* 0x000076320a417816 */ /* 0x000fe40000000041 */
[----:B------:R-:W-:Y:S01]  /*22e40*/  MOV R140, 0x2 ;  /* 0x00000002008c7802 */ /* 0x000fe20000000f00 */
        /* <DEDUP_REMOVED lines=23> */
.L_x_1395:
        /* <DEDUP_REMOVED lines=13> */
.L_x_1397:
[----:B------:R-:W-:Y:S05]  /*23090*/  BSYNC.RECONVERGENT B2 ;  /* 0x0000000000027941 */ /* 0x000fea0003800200 */
.L_x_1396:
        /* <DEDUP_REMOVED lines=57> */
[----:B------:R-:W-:Y:S01]  /*23430*/  MOV R49, R70 ;  /* 0x0000004600317202 */ /* 0x000fe20000000f00 */
[----:B------:R-:W-:Y:S01]  /*23440*/  IMAD.MOV.U32 R58, RZ, RZ, R144 ;  /* 0x000000ffff3a7224 */ /* 0x000fe200078e0090 */
[----:B------:R-:W-:Y:S01]  /*23450*/  LOP3.LUT R48, R109, R48, R143, 0x96, !PT ;  /* 0x000000306d307212 */ /* 0x000fe200078e968f */
[----:B------:R-:W-:-:S07]  /*23460*/  IMAD.MOV.U32 R70, RZ, RZ, R142 ;  /* 0x000000ffff467224 */ /* 0x000fce00078e008e */
.L_x_1394:
[----:B------:R-:W-:Y:S05]  /*23470*/  BSYNC.RECONVERGENT B1 ;  /* 0x0000000000017941 */ /* 0x000fea0003800200 */
.L_x_1393:
[----:B------:R-:W-:Y:S01]  /*23480*/  I2FP.F32.U32 R49, R49 ;  /* 0x0000003100317245 */ /* 0x000fe20000201000 */
[C---:B------:R-:W-:Y:S01]  /*23490*/  IMAD.U32 R109, R43.reuse, 0x10000, RZ ;  /* 0x000100002b6d7824 */ /* 0x040fe200078e00ff */
[----:B------:R-:W-:Y:S01]  /*234a0*/  ISETP.NE.AND P5, PT, R140, 0x1, PT ;  /* 0x000000018c00780c */ /* 0x000fe20003fa5270 */
[----:B------:R-:W-:Y:S01]  /*234b0*/  BSSY.RECONVERGENT B1, `(.L_x_1398) ;  /* 0x000005d000017945 */ /* 0x000fe20003800200 */
[----:B------:R-:W-:Y:S01]  /*234c0*/  PRMT R43, R43, 0x7632, R43 ;  /* 0x000076322b2b7816 */ /* 0x000fe2000000002b */
[----:B------:R-:W-:Y:S01]  /*234d0*/  FFMA.FTZ R49, R49, R76, 1.1641532182693481445e-10 ;  /* 0x2f00000031317423 */ /* 0x000fe2000001004c */
[----:B------:R-:W-:Y:S01]  /*234e0*/  FMUL.FTZ R109, R109, R72 ;  /* 0x000000486d6d7220 */ /* 0x000fe20000410000 */
[----:B------:R-:W-:Y:S01]  /*234f0*/  MOV R141, 0x2 ;  /* 0x00000002008d7802 */ /* 0x000fe20000000f00 */
        /* <DEDUP_REMOVED lines=13> */
.L_x_1400:
        /* <DEDUP_REMOVED lines=13> */
.L_x_1402:
[----:B------:R-:W-:Y:S05]  /*236a0*/  BSYNC.RECONVERGENT B2 ;  /* 0x0000000000027941 */ /* 0x000fea0003800200 */
.L_x_1401:
        /* <DEDUP_REMOVED lines=8> */
[----:B------:R-:W-:Y:S02]  /*23730*/  LOP3.LUT R125, R125, R142, R49, 0x96, !PT ;  /* 0x0000008e7d7d7212 */ /* 0x000fe400078e9631 */
[----:B------:R-:W-:Y:S02]  /*23740*/  IADD3 R49, PT, PT, R2, 0x3c6ef372, RZ ;  /* 0x3c6ef37202317810 */ /* 0x000fe40007ffe0ff */
        /* <DEDUP_REMOVED lines=44> */
[----:B------:R-:W-:-:S04]  /*23a10*/  IMAD.WIDE.U32 R144, R144, -0x2daee0ad, RZ ;  /* 0xd2511f5390907825 */ /* 0x000fc800078e00ff */
[----:B------:R-:W-:Y:S02]  /*23a20*/  VIADD R125, R2, 0x8ff34781 ;  /* 0x8ff34781027d7836 */ /* 0x000fe40000000000 */
[----:B------:R-:W-:Y:S01]  /*23a30*/  IMAD.MOV.U32 R58, RZ, RZ, R48 ;  /* 0x000000ffff3a7224 */ /* 0x000fe200078e0030 */
[----:B------:R-:W-:Y:S01]  /*23a40*/  LOP3.LUT R48, R141, R140, R145, 0x96, !PT ;  /* 0x0000008c8d307212 */ /* 0x000fe200078e9691 */
[----:B------:R-:W-:Y:S01]  /*23a50*/  HFMA2 R141, -RZ, RZ, 0, 0 ;  /* 0x00000000ff8d7431 */ /* 0x000fe200000001ff */
[----:B------:R-:W-:Y:S01]  /*23a60*/  LOP3.LUT R46, R125, R142, R49, 0x96, !PT ;  /* 0x0000008e7d2e7212 */ /* 0x000fe200078e9631 */
[----:B------:R-:W-:-:S07]  /*23a70*/  IMAD.MOV.U32 R70, RZ, RZ, R144 ;  /* 0x000000ffff467224 */ /* 0x000fce00078e0090 */
.L_x_1399:
[----:B------:R-:W-:Y:S05]  /*23a80*/  BSYNC.RECONVERGENT B1 ;  /* 0x0000000000017941 */ /* 0x000fea0003800200 */
.L_x_1398:
        /* <DEDUP_REMOVED lines=13> */
[----:B------:R-:W-:Y:S01]  /*23b60*/  MOV R142, 0x2 ;  /* 0x00000002008e7802 */ /* 0x000fe20000000f00 */
        /* <DEDUP_REMOVED lines=11> */
.L_x_1405:
        /* <DEDUP_REMOVED lines=13> */
.L_x_1407:
[----:B------:R-:W-:Y:S05]  /*23cf0*/  BSYNC.RECONVERGENT B2 ;  /* 0x0000000000027941 */ /* 0x000fea0003800200 */
.L_x_1406:
        /* <DEDUP_REMOVED lines=46> */
[----:B------:R-:W-:Y:S01]  /*23fe0*/  IMAD.WIDE.U32 R142, R125, -0x2daee0ad, RZ ;  /* 0xd2511f537d8e7825 */ /* 0x000fe200078e00ff */
[----:B------:R-:W-:-:S03]  /*23ff0*/  IADD3 R141, PT, PT, R3, -0x695add53, RZ ;  /* 0x96a522ad038d7810 */ /* 0x000fc60007ffe0ff */
[----:B------:R-:W-:Y:S02]  /*24000*/  VIADD R125, R3, 0xdb3d7428 ;  /* 0xdb3d7428037d7836 */ /* 0x000fe40000000000 */
[----:B------:R-:W-:-:S03]  /*24010*/  IMAD.WIDE.U32 R144, R144, -0x326172a9, RZ ;  /* 0xcd9e8d5790907825 */ /* 0x000fc600078e00ff */
[----:B------:R-:W-:Y:S02]  /*24020*/  LOP3.LUT R125, R125, R148, R143, 0x96, !PT ;  /* 0x000000947d7d7212 */ /* 0x000fe400078e968f */
[----:B------:R-:W-:-:S03]  /*24030*/  LOP3.LUT R146, R49, R48, R145, 0x96, !PT ;  /* 0x0000003031927212 */ /* 0x000fc600078e9691 */
[----:B------:R-:W-:-:S04]  /*24040*/  IMAD.WIDE.U32 R48, R125, -0x326172a9, RZ ;  /* 0xcd9e8d577d307825 */ /* 0x000fc800078e00ff */
[----:B------:R-:W-:-:S04]  /*24050*/  IMAD.WIDE.U32 R146, R146, -0x2daee0ad, RZ ;  /* 0xd2511f5392927825 */ /* 0x000fc800078e00ff */
[----:B------:R-:W-:Y:S02]  /*24060*/  VIADD R125, R2, 0x8ff34781 ;  /* 0x8ff34781027d7836 */ /* 0x000fe40000000000 */
[----:B------:R-:W-:Y:S01]  /*24070*/  IMAD.MOV.U32 R58, RZ, RZ, R48 ;  /* 0x000000ffff3a7224 */ /* 0x000fe200078e0030 */
[----:B------:R-:W-:Y:S01]  /*24080*/  LOP3.LUT R48, R141, R142, R147, 0x96, !PT ;  /* 0x0000008e8d307212 */ /* 0x000fe200078e9693 */
[----:B------:R-:W-:Y:S01]  /*24090*/  HFMA2 R142, -RZ, RZ, 0, 0 ;  /* 0x00000000ff8e7431 */ /* 0x000fe200000001ff */
[----:B------:R-:W-:Y:S02]  /*240a0*/  LOP3.LUT R46, R125, R144, R49, 0x96, !PT ;  /* 0x000000907d2e7212 */ /* 0x000fe400078e9631 */
[----:B------:R-:W-:Y:S01]  /*240b0*/  MOV R49, R70 ;  /* 0x0000004600317202 */ /* 0x000fe20000000f00 */
[----:B------:R-:W-:-:S07]  /*240c0*/  IMAD.MOV.U32 R70, RZ, RZ, R146 ;  /* 0x000000ffff467224 */ /* 0x000fce00078e0092 */
.L_x_1404:
[----:B------:R-:W-:Y:S05]  /*240d0*/  BSYNC.RECONVERGENT B1 ;  /* 0x0000000000017941 */ /* 0x000fea0003800200 */
.L_x_1403:
[----:B------:R-:W-:Y:S01]  /*240e0*/  I2FP.F32.U32 R49, R49 ;  /* 0x0000003100317245 */ /* 0x000fe20000201000 */
[----:B------:R-:W-:Y:S01]  /*240f0*/  IMAD.U32 R125, R43, 0x10000, RZ ;  /* 0x000100002b7d7824 */ /* 0x000fe200078e00ff */
[----:B------:R-:W-:Y:S01]  /*24100*/  ISETP.NE.AND P6, PT, R142, 0x1, PT ;  /* 0x000000018e00780c */ /* 0x000fe20003fc5270 */
[----:B------:R-:W-:Y:S01]  /*24110*/  BSSY.RECONVERGENT B1, `(.L_x_1408) ;  /* 0x000005e000017945 */ /* 0x000fe20003800200 */
[----:B------:R-:W-:Y:S02]  /*24120*/  IMAD.MOV.U32 R141, RZ, RZ, R58 ;  /* 0x000000ffff8d7224 */ /* 0x000fe400078e003a */
[----:B------:R-:W-:Y:S01]  /*24130*/  FFMA.FTZ R43, R49, R76, 1.1641532182693481445e-10 ;  /* 0x2f000000312b7423 */ /* 0x000fe2000001004c */
[----:B------:R-:W-:Y:S01]  /*24140*/  FMUL.FTZ R125, R125, R72 ;  /* 0x000000487d7d7220 */ /* 0x000fe20000410000 */
[----:B------:R-:W-:-:S03]  /*24150*/  MOV R49, 0x2 ;  /* 0x0000000200317802 */ /* 0x000fc60000000f00 */
        /* <DEDUP_REMOVED lines=12> */
.L_x_1410:
        /* <DEDUP_REMOVED lines=8> */
[----:B------:R-:W-:Y:S01]  /*242a0*/  @!P6 IADD3 R88, PT, PT, R88, 0x1, RZ ;  /* 0x000000015858e810 */ /* 0x000fe20007ffe0ff */
[----:B------:R-:W-:Y:S02]  /*242b0*/  @!P6 VIADD R46, R57, 0x1 ;  /* 0x00000001392ee836 */ /* 0x000fe40000000000 */
[----:B------:R-:W-:Y:S01]  /*242c0*/  @!P6 IMAD.MOV.U32 R47, RZ, RZ, RZ ;  /* 0x000000ffff2fe224 */ /* 0x000fe200078e00ff */
[----:B------:R-:W-:-:S13]  /*242d0*/  ISETP.NE.AND P0, PT, R88, RZ, !P6 ;  /* 0x000000ff5800720c */ /* 0x000fda0007705270 */
[----:B------:R-:W-:Y:S02]  /*242e0*/  @P0 IADD3 R46, PT, PT, R57, RZ, RZ ;  /* 0x000000ff392e0210 */ /* 0x000fe40007ffe0ff */
[----:B------:R-:W-:Y:S02]  /*242f0*/  ISETP.NE.AND P0, PT, R43, RZ, PT ;  /* 0x000000ff2b00720c */ /* 0x000fe40003f05270 */
[----:B------:R-:W-:-:S11]  /*24300*/  @!P6 MOV R57, R46 ;  /* 0x0000002e0039e202 */ /* 0x000fd60000000f00 */
.L_x_1412:
[----:B------:R-:W-:Y:S05]  /*24310*/  BSYNC.RECONVERGENT B2 ;  /* 0x0000000000027941 */ /* 0x000fea0003800200 */
.L_x_1411:
        /* <DEDUP_REMOVED lines=46> */
[----:B------:R-:W-:Y:S02]  /*24600*/  LOP3.LUT R144, R43, R144, R149, 0x96, !PT ;  /* 0x000000902b907212 */ /* 0x000fe400078e9695 */
[----:B------:R-:W-:Y:S01]  /*24610*/  IADD3 R43, PT, PT, R2, -0xe443238, RZ ;  /* 0xf1bbcdc8022b7810 */ /* 0x000fe20007ffe0ff */
[----:B------:R-:W-:-:S04]  /*24620*/  IMAD.WIDE.U32 R142, R125, -0x2daee0ad, RZ ;  /* 0xd2511f537d8e7825 */ /* 0x000fc800078e00ff */
[----:B------:R-:W-:Y:S01]  /*24630*/  IMAD.WIDE.U32 R144, R144, -0x326172a9, RZ ;  /* 0xcd9e8d5790907825 */ /* 0x000fe200078e00ff */
[----:B------:R-:W-:-:S03]  /*24640*/  LOP3.LUT R49, R49, R148, R143, 0x96, !PT ;  /* 0x0000009431317212 */ /* 0x000fc600078e968f */
[----:B------:R-:W-:Y:S01]  /*24650*/  VIADD R125, R2, 0x8ff34781 ;  /* 0x8ff34781027d7836 */ /* 0x000fe20000000000 */
[----:B------:R-:W-:Y:S01]  /*24660*/  LOP3.LUT R43, R43, R48, R145, 0x96, !PT ;  /* 0x000000302b2b7212 */ /* 0x000fe200078e9691 */
[----:B------:R-:W-:-:S04]  /*24670*/  IMAD.WIDE.U32 R48, R49, -0x326172a9, RZ ;  /* 0xcd9e8d5731307825 */ /* 0x000fc800078e00ff */
[----:B------:R-:W-:Y:S01]  /*24680*/  IMAD.WIDE.U32 R146, R43, -0x2daee0ad, RZ ;  /* 0xd2511f532b927825 */ /* 0x000fe200078e00ff */
[----:B------:R-:W-:Y:S02]  /*24690*/  IADD3 R43, PT, PT, R3, -0x695add53, RZ ;  /* 0x96a522ad032b7810 */ /* 0x000fe40007ffe0ff */
[----:B------:R-:W-:Y:S01]  /*246a0*/  LOP3.LUT R46, R125, R144, R49, 0x96, !PT ;  /* 0x000000907d2e7212 */ /* 0x000fe200078e9631 */
[----:B------:R-:W-:Y:S02]  /*246b0*/  HFMA2 R49, -RZ, RZ, 0, 0 ;  /* 0x00000000ff317431 */ /* 0x000fe400000001ff */
[----:B------:R-:W-:Y:S01]  /*246c0*/  IMAD.MOV.U32 R58, RZ, RZ, R48 ;  /* 0x000000ffff3a7224 */ /* 0x000fe200078e0030 */
[----:B------:R-:W-:Y:S01]  /*246d0*/  LOP3.LUT R48, R43, R142, R147, 0x96, !PT ;  /* 0x0000008e2b307212 */ /* 0x000fe200078e9693 */
[----:B------:R-:W-:-:S07]  /*246e0*/  IMAD.MOV.U32 R70, RZ, RZ, R146 ;  /* 0x000000ffff467224 */ /* 0x000fce00078e0092 */
.L_x_1409:
[----:B------:R-:W-:Y:S05]  /*246f0*/  BSYNC.RECONVERGENT B1 ;  /* 0x0000000000017941 */ /* 0x000fea0003800200 */
.L_x_1408:
        /* <DEDUP_REMOVED lines=9> */
[----:B------:R-:W-:-:S02]  /*24790*/  @P2 SHF.L.U32 R76, R76, 0x10, RZ ;  /* 0x000000104c4c2819 */ /* 0x000fc400000006ff */
[----:B------:R-:W-:Y:S02]  /*247a0*/  MOV R74, R70 ;  /* 0x00000046004a7202 */ /* 0x000fe40000000f00 */
[----:B------:R-:W-:Y:S02]  /*247b0*/  FSEL R43, R125, RZ, !P6 ;  /* 0x000000ff7d2b7208 */ /* 0x000fe40007000000 */
[----:B------:R-:W-:-:S03]  /*247c0*/  PRMT R40, R40, 0x5410, R78 ;  /* 0x0000541028287816 */ /* 0x000fc6000000004e */
[----:B------:R-:W-:-:S04]  /*247d0*/  FADD.FTZ R43, R150, R43 ;  /* 0x0000002b962b7221 */ /* 0x000fc80000010000 */
[----:B------:R-:W-:Y:S01]  /*247e0*/  @P2 FADD.FTZ R125, R43, R76 ;  /* 0x0000004c2b7d2221 */ /* 0x000fe20000010000 */
[----:B------:R-:W-:Y:S01]  /*247f0*/  @!P2 IMAD.MOV.U32 R125, RZ, RZ, R43 ;  /* 0x000000ffff7da224 */ /* 0x000fe200078e002b */
[----:B------:R-:W-:-:S04]  /*24800*/  SEL R43, RZ, 0x1, P6 ;  /* 0x00000001ff2b7807 */ /* 0x000fc80003000000 */
[----:B------:R-:W-:Y:S02]  /*24810*/  F2FP.BF16.F32.PACK_AB R72, RZ, R125 ;  /* 0x0000007dff48723e */ /* 0x000fe400000010ff */
[----:B------:R-:W-:Y:S02]  /*24820*/  PRMT R70, R43, 0x7610, R70 ;  /* 0x000076102b467816 */ /* 0x000fe40000000046 */
[----:B------:R-:W-:Y:S01]  /*24830*/  PRMT R43, R140, 0x5410, R72 ;  /* 0x000054108c2b7816 */ /* 0x000fe20000000048 */
[----:B------:R-:W-:Y:S06]  /*24840*/  BRA `(.L_x_1413) ;  /* 0x0000003000d47947 */ /* 0x000fec0003800000 */
.L_x_1332:
[----:B------:R-:W-:Y:S01]  /*24850*/  ISETP.NE.AND P3, PT, R49, 0x1, PT ;  /* 0x000000013100780c */ /* 0x000fe20003f65270 */
[----:B------:R-:W-:Y:S01]  /*24860*/  BSSY.RECONVERGENT B1, `(.L_x_1414) ;  /* 0x000005a000017945 */ /* 0x000fe20003800200 */
[----:B------:R-:W-:Y:S01]  /*24870*/  IMAD.MOV.U32 R75, RZ, RZ, 0x2 ;  /* 0x00000002ff4b7424 */ /* 0x000fe200078e00ff */
[----:B------:R-:W-:Y:S01]  /*24880*/  MOV R71, R58 ;  /* 0x0000003a00477202 */ /* 0x000fe20000000f00 */
[----:B0-----:R-:W-:-:S09]  /*24890*/  IMAD.MOV.U32 R72, RZ, RZ, R74 ;  /* 0x000000ffff487224 */ /* 0x001fd200078e004a */
        /* <DEDUP_REMOVED lines=11> */
.L_x_1416:
        /* <DEDUP_REMOVED lines=13> */
.L_x_1418:
[----:B------:R-:W-:Y:S05]  /*24a20*/  BSYNC.RECONVERGENT B2 ;  /* 0x0000000000027941 */ /* 0x000fea0003800200 */
.L_x_1417:
        /* <DEDUP_REMOVED lines=53> */
[----:B------:R-:W-:Y:S02]  /*24d80*/  HFMA2 R75, -RZ, RZ, 0, 0 ;  /* 0x00000000ff4b7431 */ /* 0x000fe400000001ff */
[----:B------:R-:W-:Y:S01]  /*24d90*/  IMAD.WIDE.U32 R140, R71, -0x2daee0ad, RZ ;  /* 0xd2511f53478c7825 */ /* 0x000fe200078e00ff */
[----:B------:R-:W-:Y:S02]  /*24da0*/  IADD3 R71, PT, PT, R3, -0x695add53, RZ ;  /* 0x96a522ad03477810 */ /* 0x000fe40007ffe0ff */
[----:B------:R-:W-:Y:S01]  /*24db0*/  LOP3.LUT R46, R49, R72, R143, 0x96, !PT ;  /* 0x00000048312e7212 */ /* 0x000fe200078e968f */
[----:B------:R-:W-:Y:S01]  /*24dc0*/  IMAD.MOV.U32 R58, RZ, RZ, R142 ;  /* 0x000000ffff3a7224 */ /* 0x000fe200078e008e */
[----:B------:R-:W-:Y:S01]  /*24dd0*/  LOP3.LUT R48, R71, R48, R141, 0x96, !PT ;  /* 0x0000003047307212 */ /* 0x000fe200078e968d */
[----:B------:R-:W-:Y:S01]  /*24de0*/  IMAD.MOV.U32 R71, RZ, RZ, R74 ;  /* 0x000000ffff477224 */ /* 0x000fe200078e004a */
[----:B------:R-:W-:-:S07]  /*24df0*/  MOV R72, R140 ;  /* 0x0000008c00487202 */ /* 0x000fce0000000f00 */
.L_x_1415:
[----:B------:R-:W-:Y:S05]  /*24e00*/  BSYNC.RECONVERGENT B1 ;  /* 0x0000000000017941 */ /* 0x000fea0003800200 */
.L_x_1414:
[----:B------:R-:W0:Y:S01]  /*24e10*/  LDC R74, c[0x0][0x408] ;  /* 0x00010200ff4a7b82 */ /* 0x000e220000000800 */
[----:B------:R-:W-:Y:S01]  /*24e20*/  I2FP.F32.U32 R49, R71 ;  /* 0x0000004700317245 */ /* 0x000fe20000201000 */
[----:B------:R-:W-:Y:S01]  /*24e30*/  IMAD.MOV.U32 R78, RZ, RZ, 0x2f800000 ;  /* 0x2f800000ff4e7424 */ /* 0x000fe200078e00ff */
[----:B-----5:R-:W-:Y:S01]  /*24e40*/  SHF.L.U32 R71, R40, 0x10, RZ ;  /* 0x0000001028477819 */ /* 0x020fe200000006ff */
[----:B------:R-:W-:Y:S01]  /*24e50*/  @P2 IMAD.U32 R80, R4, 0x10000, RZ ;  /* 0x0001000004502824 */ /* 0x000fe200078e00ff */
[----:B------:R-:W-:Y:S01]  /*24e60*/  LOP3.LUT R86, R86, 0xffffffdf, RZ, 0xc0, !PT ;  /* 0xffffffdf56567812 */ /* 0x000fe200078ec0ff */
[----:B------:R-:W-:Y:S01]  /*24e70*/  FFMA.FTZ R49, R49, R78, 1.1641532182693481445e-10 ;  /* 0x2f00000031317423 */ /* 0x000fe2000001004e */
[----:B------:R-:W-:Y:S01]  /*24e80*/  BSSY.RECONVERGENT B1, `(.L_x_1419) ;  /* 0x0000061000017945 */ /* 0x000fe20003800200 */
[----:B------:R-:W1:Y:S01]  /*24e90*/  LDC R76, c[0x0][0x404] ;  /* 0x00010100ff4c7b82 */ /* 0x000e620000000800 */
[----:B------:R-:W-:Y:S02]  /*24ea0*/  PRMT R73, R40, 0x7632, R73 ;  /* 0x0000763228497816 */ /* 0x000fe40000000049 */
[----:B------:R-:W-:Y:S01]  /*24eb0*/  MOV R82, 0x2 ;  /* 0x0000000200527802 */ /* 0x000fe20000000f00 */
[----:B0-----:R-:W-:Y:S01]  /*24ec0*/  FMUL.FTZ R71, R71, R74 ;  /* 0x0000004a47477220 */ /* 0x001fe20000410000 */
[----:B-1----:R-:W-:Y:S01]  /*24ed0*/  FSETP.GTU.FTZ.AND P3, PT, R49, R76, PT ;  /* 0x0000004c3100720b */ /* 0x002fe20003f7c000 */
        /* <DEDUP_REMOVED lines=16> */
.L_x_1421:
        /* <DEDUP_REMOVED lines=13> */
.L_x_1423:
[----:B------:R-:W-:Y:S05]  /*250b0*/  BSYNC.RECONVERGENT B2 ;  /* 0x0000000000027941 */ /* 0x000fea0003800200 */
.L_x_1422:
        /* <DEDUP_REMOVED lines=61> */
.L_x_1420:
[----:B------:R-:W-:Y:S05]  /*25490*/  BSYNC.RECONVERGENT B1 ;  /* 0x0000000000017941 */ /* 0x000fea0003800200 */
.L_x_1419:
[----:B------:R-:W-:Y:S01]  /*254a0*/  I2FP.F32.U32 R49, R49 ;  /* 0x0000003100317245 */ /* 0x000fe20000201000 */
[----:B------:R-:W-:Y:S01]  /*254b0*/  IMAD.U32 R73, R73, 0x10000, RZ ;  /* 0x0001000049497824 */ /* 0x000fe200078e00ff */
[----:B------:R-:W-:Y:S01]  /*254c0*/  @P2 PRMT R75, R4, 0x7632, R75 ;  /* 0x00007632044b2816 */ /* 0x000fe2000000004b */
[----:B------:R-:W-:Y:S01]  /*254d0*/  BSSY.RECONVERGENT B1, `(.L_x_1424) ;  /* 0x0000062000017945 */ /* 0x000fe20003800200 */
[----:B------:R-:W-:Y:S01]  /*254e0*/  LOP3.LUT R86, R86, 0xffffffef, RZ, 0xc0, !PT ;  /* 0xffffffef56567812 */ /* 0x000fe200078ec0ff */
[----:B------:R-:W-:Y:S01]  /*254f0*/  FFMA.FTZ R49, R49, R78, 1.1641532182693481445e-10 ;  /* 0x2f00000031317423 */ /* 0x000fe2000001004e */
[----:B------:R-:W-:Y:S01]  /*25500*/  FMUL.FTZ R73, R73, R74 ;  /* 0x0000004a49497220 */ /* 0x000fe20000410000 */
[----:B------:R-:W-:Y:S01]  /*25510*/  @P2 SHF.L.U32 R80, R75, 0x10, RZ ;  /* 0x000000104b502819 */ /* 0x000fe200000006ff */
[----:B------:R-:W-:Y:S02]  /*25520*/  IMAD.MOV.U32 R89, RZ, RZ, 0x2 ;  /* 0x00000002ff597424 */ /* 0x000fe400078e00ff */
        /* <DEDUP_REMOVED lines=17> */
.L_x_1426:
        /* <DEDUP_REMOVED lines=13> */
.L_x_1428:
[----:B------:R-:W-:Y:S05]  /*25710*/  BSYNC.RECONVERGENT B2 ;  /* 0x0000000000027941 */ /* 0x000fea0003800200 */
.L_x_1427:
        /* <DEDUP_REMOVED lines=8> */
[----:B------:R-:W-:-:S04]  /*257a0*/  LOP3.LUT R49, R49, R140, R145, 0x96, !PT ;  /* 0x0000008c31317212 */ /* 0x000fc800078e9691 */
[----:B------:R-:W-:Y:S01]  /*257b0*/  LOP3.LUT R73, R73, R48, R143, 0x96, !PT ;  /* 0x0000003049497212 */ /* 0x000fe200078e968f */
[----:B------:R-:W-:-:S04]  /*257c0*/  IMAD.WIDE.U32 R48, R49, -0x2daee0ad, RZ ;  /* 0xd2511f5331307825 */ /* 0x000fc800078e00ff */
[----:B------:R-:W-:Y:S01]  /*257d0*/  IMAD.WIDE.U32 R140, R73, -0x326172a9, RZ ;  /* 0xcd9e8d57498c7825 */ /* 0x000fe200078e00ff */
[----:B------:R-:W-:Y:S02]  /*257e0*/  LOP3.LUT R89, R89, R142, R49, 0x96, !PT ;  /* 0x0000008e59597212 */ /* 0x000fe400078e9631 */
[C---:B------:R-:W-:Y:S01]  /*257f0*/  IADD3 R49, PT, PT, R2.reuse, -0x255992d5, RZ ;  /* 0xdaa66d2b02317810 */ /* 0x040fe20007ffe0ff */
        /* <DEDUP_REMOVED lines=43> */
[----:B------:R-:W-:Y:S01]  /*25ab0*/  IMAD.MOV.U32 R49, RZ, RZ, R72 ;  /* 0x000000ffff317224 */ /* 0x000fe200078e0048 */
[----:B------:R-:W-:Y:S01]  /*25ac0*/  MOV R72, R142 ;  /* 0x0000008e00487202 */ /* 0x000fe20000000f00 */
[----:B------:R-:W-:Y:S01]  /*25ad0*/  IMAD.MOV.U32 R89, RZ, RZ, RZ ;  /* 0x000000ffff597224 */ /* 0x000fe200078e00ff */
[----:B------:R-:W-:-:S07]  /*25ae0*/  LOP3.LUT R48, R73, R48, R143, 0x96, !PT ;  /* 0x0000003049307212 */ /* 0x000fce00078e968f */
.L_x_1425:
[----:B------:R-:W-:Y:S05]  /*25af0*/  BSYNC.RECONVERGENT B1 ;  /* 0x0000000000017941 */ /* 0x000fea0003800200 */
.L_x_1424:
[----:B------:R-:W-:Y:S01]  /*25b00*/  I2FP.F32.U32 R49, R49 ;  /* 0x0000003100317245 */ /* 0x000fe20000201000 */
[----:B------:R-:W-:Y:S01]  /*25b10*/  @P2 IMAD.U32 R82, R5, 0x10000, RZ ;  /* 0x0001000005522824 */ /* 0x000fe200078e00ff */
[----:B------:R-:W-:Y:S01]  /*25b20*/  SHF.L.U32 R73, R41, 0x10, RZ ;  /* 0x0000001029497819 */ /* 0x000fe200000006ff */
[----:B------:R-:W-:Y:S01]  /*25b30*/  BSSY.RECONVERGENT B1, `(.L_x_1429) ;  /* 0x0000062000017945 */ /* 0x000fe20003800200 */
[----:B------:R-:W-:Y:S01]  /*25b40*/  LOP3.LUT R86, R86, 0xfffffff7, RZ, 0xc0, !PT ;  /* 0xfffffff756567812 */ /* 0x000fe200078ec0ff */
[----:B------:R-:W-:Y:S01]  /*25b50*/  FFMA.FTZ R49, R49, R78, 1.1641532182693481445e-10 ;  /* 0x2f00000031317423 */ /* 0x000fe2000001004e */
[----:B------:R-:W-:Y:S02]  /*25b60*/  HFMA2 R109, -RZ, RZ, 0, 1.1920928955078125e-07 ;  /* 0x00000002ff6d7431 */ /* 0x000fe400000001ff */
[----:B------:R-:W-:Y:S02]  /*25b70*/  FMUL.FTZ R73, R73, R74 ;  /* 0x0000004a49497220 */ /* 0x000fe40000410000 */
        /* <DEDUP_REMOVED lines=18> */
.L_x_1431:
        /* <DEDUP_REMOVED lines=13> */
.L_x_1433:
[----:B------:R-:W-:Y:S05]  /*25d70*/  BSYNC.RECONVERGENT B2 ;  /* 0x0000000000027941 */ /* 0x000fea0003800200 */
.L_x_1432:
        /* <DEDUP_REMOVED lines=61> */
.L_x_1430:
[----:B------:R-:W-:Y:S05]  /*26150*/  BSYNC.RECONVERGENT B1 ;  /* 0x0000000000017941 */ /* 0x000fea0003800200 */
.L_x_1429:
        /* <DEDUP_REMOVED lines=26> */
.L_x_1436:
        /* <DEDUP_REMOVED lines=13> */
.L_x_1438:
[----:B------:R-:W-:Y:S05]  /*263d0*/  BSYNC.RECONVERGENT B2 ;  /* 0x0000000000027941 */ /* 0x000fea0003800200 */
.L_x_1437:
        /* <DEDUP_REMOVED lines=9> */
[----:B------:R-:W-:Y:S01]  /*26470*/  IMAD.MOV.U32 R111, RZ, RZ, RZ ;  /* 0x000000ffff6f7224 */ /* 0x000fe200078e00ff */
        /* <DEDUP_REMOVED lines=49> */
[----:B------:R-:W-:Y:S02]  /*26790*/  MOV R72, R142 ;  /* 0x0000008e00487202 */ /* 0x000fe40000000f00 */
[----:B------:R-:W-:-:S07]  /*267a0*/  LOP3.LUT R48, R89, R48, R143, 0x96, !PT ;  /* 0x0000003059307212 */ /* 0x000fce00078e968f */
.L_x_1435:
[----:B------:R-:W-:Y:S05]  /*267b0*/  BSYNC.RECONVERGENT B1 ;  /* 0x0000000000017941 */ /* 0x000fea0003800200 */
.L_x_1434:
[----:B------:R-:W-:Y:S01]  /*267c0*/  I2FP.F32.U32 R49, R49 ;  /* 0x0000003100317245 */ /* 0x000fe20000201000 */
[----:B------:R-:W-:Y:S01]  /*267d0*/  @P2 IMAD.U32 R140, R6, 0x10000, RZ ;  /* 0x00010000068c2824 */ /* 0x000fe200078e00ff */
[----:B------:R-:W-:Y:S01]  /*267e0*/  SHF.L.U32 R89, R42, 0x10, RZ ;  /* 0x000000102a597819 */ /* 0x000fe200000006ff */
[----:B------:R-:W-:Y:S01]  /*267f0*/  BSSY.RECONVERGENT B1, `(.L_x_1439) ;  /* 0x0000062000017945 */ /* 0x000fe20003800200 */
[----:B------:R-:W-:Y:S01]  /*26800*/  LOP3.LUT R86, R86, 0xfffffffd, RZ, 0xc0, !PT ;  /* 0xfffffffd56567812 */ /* 0x000fe200078ec0ff */
[----:B------:R-:W-:Y:S01]  /*26810*/  FFMA.FTZ R49, R49, R78, 1.1641532182693481445e-10 ;  /* 0x2f00000031317423 */ /* 0x000fe2000001004e */
[----:B------:R-:W-:Y:S02]  /*26820*/  HFMA2 R125, -RZ, RZ, 0, 1.1920928955078125e-07 ;  /* 0x00000002ff7d7431 */ /* 0x000fe400000001ff */
[----:B------:R-:W-:Y:S01]  /*26830*/  FMUL.FTZ R89, R89, R74 ;  /* 0x0000004a59597220 */ /* 0x000fe20000410000 */
[----:B------:R-:W-:Y:S02]  /*26840*/  PRMT R109, R42, 0x7632, R109 ;  /* 0x000076322a6d7816 */ /* 0x000fe4000000006d */
        /* <DEDUP_REMOVED lines=17> */
.L_x_1441:
        /* <DEDUP_REMOVED lines=13> */
.L_x_1443:
[----:B------:R-:W-:Y:S05]  /*26a30*/  BSYNC.RECONVERGENT B2 ;  /* 0x0000000000027941 */ /* 0x000fea0003800200 */
.L_x_1442:
        /* <DEDUP_REMOVED lines=61> */
.L_x_1440:
[----:B------:R-:W-:Y:S05]  /*26e10*/  BSYNC.RECONVERGENT B1 ;  /* 0x0000000000017941 */ /* 0x000fea0003800200 */
.L_x_1439:
[----:B------:R-:W-:Y:S01]  /*26e20*/  I2FP.F32.U32 R49, R49 ;  /* 0x0000003100317245 */ /* 0x000fe20000201000 */
[----:B------:R-:W-:Y:S01]  /*26e30*/  IMAD.U32 R109, R109, 0x10000, RZ ;  /* 0x000100006d6d7824 */ /* 0x000fe200078e00ff */
[----:B------:R-:W-:Y:S01]  /*26e40*/  @P2 PRMT R111, R6, 0x7632, R111 ;  /* 0x00007632066f2816 */ /* 0x000fe2000000006f */
[----:B------:R-:W-:Y:S01]  /*26e50*/  BSSY.RECONVERGENT B1, `(.L_x_1444) ;  /* 0x0000060000017945 */ /* 0x000fe20003800200 */
[----:B------:R-:W-:Y:S01]  /*26e60*/  ISETP.NE.AND P4, PT, R125, 0x1, PT ;  /* 0x000000017d00780c */ /* 0x000fe20003f85270 */
[----:B------:R-:W-:Y:S01]  /*26e70*/  FFMA.FTZ R49, R49, R78, 1.1641532182693481445e-10 ;  /* 0x2f00000031317423 */ /* 0x000fe2000001004e */
[----:B------:R-:W-:Y:S01]  /*26e80*/  FMUL.FTZ R109, R109, R74 ;  /* 0x0000004a6d6d7220 */ /* 0x000fe20000410000 */
[----:B------:R-:W-:Y:S01]  /*26e90*/  @P2 SHF.L.U32 R140, R111, 0x10, RZ ;  /* 0x000000106f8c2819 */ /* 0x000fe200000006ff */
        /* <DEDUP_REMOVED lines=16> */
.L_x_1446:
        /* <DEDUP_REMOVED lines=13> */
.L_x_1448:
[----:B------:R-:W-:Y:S05]  /*27070*/  BSYNC.RECONVERGENT B2 ;  /* 0x0000000000027941 */ /* 0x000fea0003800200 */
.L_x_1447:
        /* <DEDUP_REMOVED lines=61> */
.L_x_1445:
[----:B------:R-:W-:Y:S05]  /*27450*/  BSYNC.RECONVERGENT B1 ;  /* 0x0000000000017941 */ /* 0x000fea0003800200 */
.L_x_1444:
        /* <DEDUP_REMOVED lines=8> */
[----:B------:R-:W-:Y:S02]  /*274e0*/  IMAD.MOV.U32 R125, RZ, RZ, R58 ;  /* 0x000000ffff7d7224 */ /* 0x000fe400078e003a */
[----:B------:R-:W-:Y:S01]  /*274f0*/  FSETP.GTU.FTZ.AND P4, PT, R49, R76, PT ;  /* 0x0000004c3100720b */ /* 0x000fe20003f9c000 */
[----:B------:R-:W-:-:S03]  /*27500*/  HFMA2 R49, -RZ, RZ, 0, 1.1920928955078125e-07 ;  /* 0x00000002ff317431 */ /* 0x000fc600000001ff */
        /* <DEDUP_REMOVED lines=13> */
.L_x_1451:
        /* <DEDUP_REMOVED lines=13> */
.L_x_1453:
[----:B------:R-:W-:Y:S05]  /*276b0*/  BSYNC.RECONVERGENT B2 ;  /* 0x0000000000027941 */ /* 0x000fea0003800200 */
.L_x_1452:
        /* <DEDUP_REMOVED lines=55> */
[----:B------:R-:W-:Y:S01]  /*27a30*/  LOP3.LUT R46, R125, R146, R49, 0x96, !PT ;  /* 0x000000927d2e7212 */ /* 0x000fe200078e9631 */
[----:B------:R-:W-:Y:S02]  /*27a40*/  HFMA2 R49, -RZ, RZ, 0, 0 ;  /* 0x00000000ff317431 */ /* 0x000fe400000001ff */
[----:B------:R-:W-:Y:S01]  /*27a50*/  IMAD.MOV.U32 R58, RZ, RZ, R48 ;  /* 0x000000ffff3a7224 */ /* 0x000fe200078e0030 */
[----:B------:R-:W-:Y:S01]  /*27a60*/  MOV R125, R72 ;  /* 0x00000048007d7202 */ /* 0x000fe20000000f00 */
[----:B------:R-:W-:Y:S01]  /*27a70*/  IMAD.MOV.U32 R72, RZ, RZ, R140 ;  /* 0x000000ffff487224 */ /* 0x000fe200078e008c */
[----:B------:R-:W-:-:S07]  /*27a80*/  LOP3.LUT R48, R145, R144, R141, 0x96, !PT ;  /* 0x0000009091307212 */ /* 0x000fce00078e968d */
.L_x_1450:
[----:B------:R-:W-:Y:S05]  /*27a90*/  BSYNC.RECONVERGENT B1 ;  /* 0x0000000000017941 */ /* 0x000fea0003800200 */
.L_x_1449:
[----:B------:R-:W-:Y:S01]  /*27aa0*/  I2FP.F32.U32 R125, R125 ;  /* 0x0000007d007d7245 */ /* 0x000fe20000201000 */
[----:B------:R-:W-:Y:S01]  /*27ab0*/  IMAD.U32 R43, R43, 0x10000, RZ ;  /* 0x000100002b2b7824 */ /* 0x000fe200078e00ff */
[----:B------:R-:W-:Y:S02]  /*27ac0*/  @P2 PRMT R140, R7, 0x7632, R140 ;  /* 0x00007632078c2816 */ /* 0x000fe4000000008c */
[----:B------:R-:W-:Y:S01]  /*27ad0*/  PRMT R42, R42, 0x5410, R142 ;  /* 0x000054102a2a7816 */ /* 0x000fe2000000008e */
[----:B------:R-:W-:Y:S01]  /*27ae0*/  FFMA.FTZ R125, R125, R78, 1.1641532182693481445e-10 ;  /* 0x2f0000007d7d7423 */ /* 0x000fe2000001004e */
[----:B------:R-:W-:Y:S01]  /*27af0*/  FMUL.FTZ R43, R43, R74 ;  /* 0x0000004a2b2b7220 */ /* 0x000fe20000410000 */
[----:B------:R-:W-:Y:S01]  /*27b00*/  @P2 SHF.L.U32 R140, R140, 0x10, RZ ;  /* 0x000000108c8c2819 */ /* 0x000fe200000006ff */
[----:B------:R-:W-:Y:S01]  /*27b10*/  IMAD.MOV.U32 R74, RZ, RZ, R72 ;  /* 0x000000ffff4a7224 */ /* 0x000fe200078e0048 */
        /* <DEDUP_REMOVED lines=8> */
.L_x_1413:
        /* <DEDUP_REMOVED lines=8> */
[C---:B------:R-:W-:Y:S02]  /*27c20*/  LOP3.LUT P3, RZ, R86.reuse, 0x2, RZ, 0xc0, !PT ;  /* 0x0000000256ff7812 */ /* 0x040fe4000786c0ff */
[----:B------:R-:W-:Y:S02]  /*27c30*/  LOP3.LUT P2, RZ, R86, 0x20, RZ, 0xc0, !PT ;  /* 0x0000002056ff7812 */ /* 0x000fe4000784c0ff */
[----:B------:R-:W-:Y:S02]  /*27c40*/  SEL R76, RZ, 0x1000000, !P4 ;  /* 0x01000000ff4c7807 */ /* 0x000fe40006000000 */
[----:B------:R-:W-:Y:S02]  /*27c50*/  SEL R145, RZ, 0x10000, !P5 ;  /* 0x00010000ff917807 */ /* 0x000fe40006800000 */
[----:B------:R-:W-:Y:S02]  /*27c60*/  SEL R72, RZ, 0x100, !P6 ;  /* 0x00000100ff487807 */ /* 0x000fe40007000000 */
[----:B------:R-:W-:Y:S01]  /*27c70*/  SEL R144, RZ, 0x1, !P3 ;  /* 0x00000001ff907807 */ /* 0x000fe20005800000 */
[----:B0-----:R-:W-:Y:S01]  /*27c80*/  IMAD.WIDE.U32 R140, R0, 0x10, R140 ;  /* 0x00000010008c7825 */ /* 0x001fe200078e008c */
[----:B------:R-:W-:-:S02]  /*27c90*/  LOP3.LUT R149, R149, R80, R78, 0xfe, !PT ;  /* 0x0000005095957212 */ /* 0x000fc400078efe4e */
        /* <DEDUP_REMOVED lines=8> */
[----:B--2---:R-:W-:Y:S01]  /*27d20*/  SHF.L.U32 R43, R66, 0x10, RZ ;  /* 0x00000010422b7819 */ /* 0x004fe200000006ff */
        /* <DEDUP_REMOVED lines=19> */
.L_x_1331:
[----:B------:R-:W-:Y:S05]  /*27e60*/  BSYNC.RECONVERGENT B0 ;  /* 0x0000000000007941 */ /* 0x000fea0003800200 */
.L_x_1330:
[----:B------:R-:W-:Y:S01]  /*27e70*/  FADD.FTZ R0, RZ, R59 ;  /* 0x0000003bff007221 */ /* 0x000fe20000010000 */
        /* <DEDUP_REMOVED lines=13> */
[----:B0123--:R-:W-:-:S04]  /*27f50*/  FADD.FTZ R40, R67, R0 ;  /* 0x0000000043287221 */ /* 0x00ffc80000010000 */
        /* <DEDUP_REMOVED lines=40> */
[----:B------:R-:W-:Y:S02]  /*281e0*/  FADD.FTZ R72, R81, -R40 ;  /* 0x8000002851487221 */ /* 0x000fe40000010000 */
[----:B------:R-:W-:Y:S01]  /*281f0*/  FFMA.FTZ R0, R141, R141, R0 ;  /* 0x0000008d8d007223 */ /* 0x000fe20000010000 */
[----:B------:R-:W-:-:S03]  /*28200*/  FADD.FTZ R141, R107, -R40 ;  /* 0x800000286b8d7221 */ /* 0x000fc60000010000 */
[----:B------:R-:W-:Y:S01]  /*28210*/  FFMA.FTZ R0, R41, R41, R0 ;  /* 0x0000002929007223 */ /* 0x000fe20000010000 */
[----:B------:R-:W-:-:S03]  /*28220*/  FADD.FTZ R41, R105, -R40 ;  /* 0x8000002869297221 */ /* 0x000fc60000010000 */
[----:B------:R-:W-:Y:S02]  /*28230*/  FFMA.FTZ R0, R141, R141, R0 ;  /* 0x0000008d8d007223 */ /* 0x000fe40000010000 */
[----:B------:R-:W0:Y:S02]  /*28240*/  S2R R141, SR_TID.X ;  /* 0x00000000008d7919 */ /* 0x000e240000002100 */
        /* <DEDUP_REMOVED lines=13> */
[--C-:B------:R-:W-:Y:S01]  /*28320*/  FADD.FTZ R72, R101, -R40.reuse ;  /* 0x8000002865487221 */ /* 0x100fe20000010000 */
[----:B0-----:R-:W-:Y:S02]  /*28330*/  LOP3.LUT R76, R141, 0x1f, RZ, 0xc0, !PT ;  /* 0x0000001f8d4c7812 */ /* 0x001fe400078ec0ff */
        /* <DEDUP_REMOVED lines=27> */
[----:B------:R-:W-:Y:S01]  /*284f0*/  ISETP.GT.U32.AND P3, PT, R76, 0x7, PT ;  /* 0x000000074c00780c */ /* 0x000fe20003f64070 */
[----:B------:R-:W-:Y:S02]  /*28500*/  IMAD.MOV.U32 R76, RZ, RZ, RZ ;  /* 0x000000ffff4c7224 */ /* 0x000fe400078e00ff */
        /* <DEDUP_REMOVED lines=12> */
[----:B------:R-:W-:-:S05]  /*285d0*/  @P4 FFMA.FTZ R0, R42, R42, R43 ;  /* 0x0000002a2a004223 */ /* 0x000fca000001002b */
        /* <DEDUP_REMOVED lines=18> */
.L_x_1455:
[----:B------:R-:W-:Y:S05]  /*28700*/  BSYNC.RECONVERGENT B0 ;  /* 0x0000000000007941 */ /* 0x000fea0003800200 */
.L_x_1454:
[----:B------:R-:W-:Y:S01]  /*28710*/  BAR.SYNC.DEFER_BLOCKING 0x0 ;  /* 0x0000000000007b1d */ /* 0x000fe20000010000 */
[----:B0-----:R-:W-:-:S05]  /*28720*/  CS2R R40, SRZ ;  /* 0x0000000000287805 */ /* 0x001fca000001ff00 */
[----:B------:R-:W-:Y:S04]  /*28730*/  BSSY.RECONVERGENT B0, `(.L_x_1456) ;  /* 0x000000a000007945 */ /* 0x000fe80003800200 */
[----:B------:R-:W-:Y:S05]  /*28740*/  @P3 BRA `(.L_x_1457) ;  /* 0x0000000000203947 */ /* 0x000fea0003800000 */
[----:B------:R-:W0:Y:S01]  /*28750*/  S2UR UR5, SR_CgaCtaId ;  /* 0x00000000000579c3 */ /* 0x000e220000008800 */
[----:B------:R-:W-:Y:S01]  /*28760*/  UMOV UR4, 0x400 ;  /* 0x0000040000047882 */ /* 0x000fe20000000000 */
[----:B------:R-:W-:Y:S01]  /*28770*/  SHF.L.U32 R0, R141, 0x3, RZ ;  /* 0x000000038d007819 */ /* 0x000fe200000006ff */
[----:B------:R-:W-:-:S03]  /*28780*/  IMAD.MOV.U32 R76, RZ, RZ, R56 ;  /* 0x000000ffff4c7224 */ /* 0x000fc600078e0038 */
[----:B------:R-:W-:Y:S01]  /*28790*/  LOP3.LUT R0, R0, 0xf8, RZ, 0xc0, !PT ;  /* 0x000000f800007812 */ /* 0x000fe200078ec0ff */
[----:B0-----:R-:W-:-:S04]  /*287a0*/  ULEA UR4, UR5, UR4, 0x18 ;  /* 0x0000000405047291 */ /* 0x001fc8000f8ec0ff */
[----:B------:R-:W-:-:S09]  /*287b0*/  @UP1 UIADD3 UR4, UPT, UPT, UR4, 0x40, URZ ;  /* 0x0000004004041890 */ /* 0x000fd2000fffe0ff */
[----:B------:R0:W1:Y:S03]  /*287c0*/  LDS.64 R40, [R0+UR4] ;  /* 0x0000000400287984 */ /* 0x0000660008000a00 */
.L_x_1457:
[----:B------:R-:W-:Y:S05]  /*287d0*/  BSYNC.RECONVERGENT B0 ;  /* 0x0000000000007941 */ /* 0x000fea0003800200 */
.L_x_1456:
[----:B------:R-:W2:Y:S01]  /*287e0*/  SHFL.DOWN PT, R43, R76, 0x4, 0x1f ;  /* 0x08801f004c2b7f89 */ /* 0x000ea200000e0000 */
[----:B------:R-:W-:Y:S01]  /*287f0*/  ISETP.NE.AND P2, PT, R141, RZ, PT ;  /* 0x000000ff8d00720c */ /* 0x000fe20003f45270 */
[----:B------:R-:W-:Y:S01]  /*28800*/  BSSY.RECONVERGENT B0, `(.L_x_1458) ;  /* 0x0000072000007945 */ /* 0x000fe20003800200 */
[----:B------:R-:W-:Y:S01]  /*28810*/  ISETP.NE.AND P3, PT, RZ, UR7, PT ;  /* 0x00000007ff007c0c */ /* 0x000fe2000bf65270 */
[----:B-1----:R-:W1:Y:S04]  /*28820*/  SHFL.DOWN PT, R143, R40, 0x4, 0x1f ;  /* 0x08801f00288f7f89 */ /* 0x002e6800000e0000 */
[----:B0-----:R-:W0:Y:S01]  /*28830*/  SHFL.DOWN PT, R0, R41, 0x4, 0x1f ;  /* 0x08801f0029007f89 */ /* 0x001e2200000e0000 */
[----:B--2---:R-:W-:Y:S02]  /*28840*/  IADD3 R42, PT, PT, R43, R76, RZ ;  /* 0x0000004c2b2a7210 */ /* 0x004fe40007ffe0ff */
[----:B------:R-:W-:-:S02]  /*28850*/  I2FP.F32.S32 R80, R43 ;  /* 0x0000002b00507245 */ /* 0x000fc40000201400 */
[----:B------:R-:W-:Y:S01]  /*28860*/  I2FP.F32.S32 R72, R42 ;  /* 0x0000002a00487245 */ /* 0x000fe20000201400 */
[----:B------:R-:W2:Y:S01]  /*28870*/  SHFL.DOWN PT, R147, R42, 0x2, 0x1f ;  /* 0x08401f002a937f89 */ /* 0x000ea200000e0000 */
[----:B------:R-:W-:Y:S01]  /*28880*/  I2FP.F32.S32 R43, R76 ;  /* 0x0000004c002b7245 */ /* 0x000fe20000201400 */
[C---:B-1----:R-:W-:Y:S01]  /*28890*/  FMUL.FTZ R82, R143.reuse, R80 ;  /* 0x000000508f527220 */ /* 0x042fe20000410000 */
[----:B------:R-:W1:Y:S01]  /*288a0*/  MUFU.RCP R78, R72 ;  /* 0x00000048004e7308 */ /* 0x000e620000001000 */
[----:B------:R-:W-:Y:S01]  /*288b0*/  FADD.FTZ R143, -R143, R40 ;  /* 0x000000288f8f7221 */ /* 0x000fe20000010100 */
[----:B0-----:R-:W-:Y:S01]  /*288c0*/  FADD.FTZ R41, R0, R41 ;  /* 0x0000002900297221 */ /* 0x001fe20000010000 */
[----:B------:R-:W-:Y:S02]  /*288d0*/  FFMA.FTZ R145, R43, R40, R82 ;  /* 0x000000282b917223 */ /* 0x000fe40000010052 */
[----:B------:R-:W-:-:S04]  /*288e0*/  FMUL.FTZ R143, R143, R143 ;  /* 0x0000008f8f8f7220 */ /* 0x000fc80000410000 */
[----:B------:R-:W-:-:S04]  /*288f0*/  FMUL.FTZ R143, R143, R43 ;  /* 0x0000002b8f8f7220 */ /* 0x000fc80000410000 */
[----:B------:R-:W-:Y:S01]  /*28900*/  FMUL.FTZ R143, R143, R80 ;  /* 0x000000508f8f7220 */ /* 0x000fe20000410000 */
[----:B-1----:R-:W-:-:S03]  /*28910*/  FMUL.FTZ R145, R78, R145 ;  /* 0x000000914e917220 */ /* 0x002fc60000410000 */
[----:B------:R-:W-:Y:S01]  /*28920*/  FFMA.FTZ R41, R78, R143, R41 ;  /* 0x0000008f4e297223 */ /* 0x000fe20000010029 */
[----:B--2---:R-:W-:Y:S01]  /*28930*/  IMAD.IADD R42, R42, 0x1, R147 ;  /* 0x000000012a2a7824 */ /* 0x004fe200078e0293 */
[----:B------:R-:W-:Y:S01]  /*28940*/  I2FP.F32.S32 R147, R147 ;  /* 0x0000009300937245 */ /* 0x000fe20000201400 */
[----:B------:R-:W0:Y:S03]  /*28950*/  SHFL.DOWN PT, R40, R145, 0x2, 0x1f ;  /* 0x08401f0091287f89 */ /* 0x000e2600000e0000 */
        /* <DEDUP_REMOVED lines=16> */
[----:B------:R-:W-:-:S03]  /*28a60*/  FFMA.FTZ R72, R76, R72, R143 ;  /* 0x000000484c487223 */ /* 0x000fc6000001008f */
[----:B------:R-:W1:Y:S02]  /*28a70*/  MUFU.RCP R42, R42 ;  /* 0x0000002a002a7308 */ /* 0x000e640000001000 */
[----:B------:R-:W2:Y:S01]  /*28a80*/  SHFL.DOWN PT, R41, R72, 0x1, 0x1f ;  /* 0x08201f0048297f89 */ /* 0x000ea200000e0000 */
[----:B0-----:R-:W-:Y:S01]  /*28a90*/  FADD.FTZ R0, R40, -R145 ;  /* 0x8000009128007221 */ /* 0x001fe20000010000 */
[----:B------:R-:W-:-:S03]  /*28aa0*/  FMUL.FTZ R76, R145, R149 ;  /* 0x00000095914c7220 */ /* 0x000fc60000410000 */
[----:B------:R-:W-:Y:S01]  /*28ab0*/  FMUL.FTZ R0, R0, R0 ;  /* 0x0000000000007220 */ /* 0x000fe20000410000 */
[C---:B------:R-:W-:Y:S02]  /*28ac0*/  FFMA.FTZ R143, R43.reuse, R40, R76 ;  /* 0x000000282b8f7223 */ /* 0x040fe4000001004c */
[----:B------:R-:W0:Y:S01]  /*28ad0*/  LDC R76, c[0x0][0x448] ;  /* 0x00011200ff4c7b82 */ /* 0x000e220000000800 */
[----:B------:R-:W-:Y:S01]  /*28ae0*/  FMUL.FTZ R0, R43, R0 ;  /* 0x000000002b007220 */ /* 0x000fe20000410000 */
[----:B-1----:R-:W-:Y:S01]  /*28af0*/  FMUL.FTZ R143, R42, R143 ;  /* 0x0000008f2a8f7220 */ /* 0x002fe20000410000 */
[----:B--2---:R-:W-:Y:S02]  /*28b00*/  FADD.FTZ R41, R72, R41 ;  /* 0x0000002948297221 */ /* 0x004fe40000010000 */
[----:B------:R-:W-:-:S03]  /*28b10*/  FMUL.FTZ R0, R0, R149 ;  /* 0x0000009500007220 */ /* 0x000fc60000410000 */
[----:B------:R-:W1:Y:S01]  /*28b20*/  SHFL.IDX PT, R143, R143, RZ, 0x1f ;  /* 0x00001fff8f8f7589 */ /* 0x000e6200000e0000 */
[----:B------:R-:W-:Y:S02]  /*28b30*/  FFMA.FTZ R72, R42, R0, R41 ;  /* 0x000000002a487223 */ /* 0x000fe40000010029 */
[----:B------:R-:W2:Y:S03]  /*28b40*/  @!P2 LDC.64 R40, c[0x0][0x3c0] ;  /* 0x0000f000ff28ab82 */ /* 0x000ea60000000a00 */
[----:B------:R3:W0:Y:S05]  /*28b50*/  SHFL.IDX PT, R147, R72, RZ, 0x1f ;  /* 0x00001fff48937589 */ /* 0x00062a00000e0000 */
[----:B------:R-:W4:Y:S01]  /*28b60*/  @!P2 LDC.64 R42, c[0x0][0x3c8] ;  /* 0x0000f200ff2aab82 */ /* 0x000f220000000a00 */
[C---:B-1----:R-:W-:Y:S01]  /*28b70*/  FMUL.FTZ R0, R143.reuse, R143 ;  /* 0x0000008f8f007220 */ /* 0x042fe20000410000 */
[----:B---3--:R-:W-:Y:S01]  /*28b80*/  FSEL R72, R143, RZ, !P3 ;  /* 0x000000ff8f487208 */ /* 0x008fe20005800000 */
[----:B--2---:R-:W-:-:S03]  /*28b90*/  @!P2 IMAD.WIDE R40, R44, 0x4, R40 ;  /* 0x000000042c28a825 */ /* 0x004fc600078e0228 */
[----:B------:R-:W-:Y:S01]  /*28ba0*/  FSEL R145, R0, RZ, P3 ;  /* 0x000000ff00917208 */ /* 0x000fe20001800000 */
[----:B0-----:R-:W-:Y:S01]  /*28bb0*/  FFMA.FTZ R0, R147, UR14, R76 ;  /* 0x0000000e93007c23 */ /* 0x001fe2000801004c */
[----:B------:R0:W-:Y:S03]  /*28bc0*/  @!P2 STG.E desc[UR8][R40.64], R143 ;  /* 0x0000008f2800a986 */ /* 0x0001e6000c101908 */
[----:B------:R-:W-:Y:S01]  /*28bd0*/  FADD.FTZ R0, R0, R145 ;  /* 0x0000009100007221 */ /* 0x000fe20000010000 */
[----:B----4-:R-:W-:-:S05]  /*28be0*/  @!P2 IMAD.WIDE R42, R44, 0x4, R42 ;  /* 0x000000042c2aa825 */ /* 0x010fca00078e022a */
[----:B------:R-:W1:Y:S02]  /*28bf0*/  MUFU.RSQ R0, R0 ;  /* 0x0000000000007308 */ /* 0x000e640000001400 */
[----:B-1----:R0:W-:Y:S01]  /*28c00*/  @!P2 STG.E desc[UR8][R42.64], R0 ;  /* 0x000000002a00a986 */ /* 0x0021e2000c101908 */
[----:B------:R-:W-:Y:S05]  /*28c10*/  @!P1 BRA `(.L_x_1459) ;  /* 0x0000000000c09947 */ /* 0x000fea0003800000 */
[--C-:B0-----:R-:W-:Y:S01]  /*28c20*/  FADD.FTZ R143, R105, -R72.reuse ;  /* 0x80000048698f7221 */ /* 0x101fe20000010000 */
[--C-:B------:R-:W-:Y:S01]  /*28c30*/  FADD.FTZ R145, R121, -R72.reuse ;  /* 0x8000004879917221 */ /* 0x100fe20000010000 */
[----:B------:R-:W-:Y:S01]  /*28c40*/  SHF.L.U32 R82, R38, 0x10, RZ ;  /* 0x0000001026527819 */ /* 0x000fe200000006ff */
[----:B------:R-:W-:Y:S01]  /*28c50*/  IMAD.U32 R142, R99, 0x10000, RZ ;  /* 0x00010000638e7824 */ /* 0x000fe200078e00ff */
[----:B------:R-:W-:Y:S01]  /*28c60*/  SHF.L.U32 R144, R39, 0x10, RZ ;  /* 0x0000001027907819 */ /* 0x000fe200000006ff */
[----:B------:R-:W-:Y:S01]  /*28c70*/  FMUL.FTZ R143, R0, R143 ;  /* 0x0000008f008f7220 */ /* 0x000fe20000410000 */
[----:B------:R-:W-:Y:S02]  /*28c80*/  IMAD.U32 R80, R98, 0x10000, RZ ;  /* 0x0001000062507824 */ /* 0x000fe400078e00ff */
[----:B------:R-:W-:Y:S01]  /*28c90*/  FMUL.FTZ R145, R0, R145 ;  /* 0x0000009100917220 */ /* 0x000fe20000410000 */
[--C-:B------:R-:W-:Y:S01]  /*28ca0*/  FADD.FTZ R41, R59, -R72.reuse ;  /* 0x800000483b297221 */ /* 0x100fe20000010000 */
[----:B------:R-:W-:Y:S01]  /*28cb0*/  FADD.FTZ R43, R85, -R72 ;  /* 0x80000048552b7221 */ /* 0x000fe20000010000 */
[----:B------:R-:W-:Y:S01]  /*28cc0*/  FFMA.FTZ R140, R143, R80, R82 ;  /* 0x000000508f8c7223 */ /* 0x000fe20000010052 */
[----:B------:R-:W-:Y:S01]  /*28cd0*/  FFMA.FTZ R148, R145, R142, R144 ;  /* 0x0000008e91947223 */ /* 0x000fe20000010090 */
[----:B------:R-:W-:Y:S01]  /*28ce0*/  SHF.L.U32 R42, R36, 0x10, RZ ;  /* 0x00000010242a7819 */ /* 0x000fe200000006ff */
[----:B------:R-:W0:Y:S01]  /*28cf0*/  LDC.64 R142, c[0x0][0x428] ;  /* 0x00010a00ff8e7b82 */ /* 0x000e220000000a00 */
[----:B------:R-:W-:Y:S01]  /*28d00*/  SHF.L.U32 R78, R37, 0x10, RZ ;  /* 0x00000010254e7819 */ /* 0x000fe200000006ff */
[----:B------:R-:W-:-:S02]  /*28d10*/  IMAD.U32 R40, R96, 0x10000, RZ ;  /* 0x0001000060287824 */ /* 0x000fc400078e00ff */
[C---:B------:R-:W-:Y:S01]  /*28d20*/  FMUL.FTZ R41, R0.reuse, R41 ;  /* 0x0000002900297220 */ /* 0x040fe20000410000 */
[----:B------:R-:W-:Y:S02]  /*28d30*/  IMAD.U32 R76, R97, 0x10000, RZ ;  /* 0x00010000614c7824 */ /* 0x000fe400078e00ff */
[----:B------:R-:W-:Y:S01]  /*28d40*/  FMUL.FTZ R43, R0, R43 ;  /* 0x0000002b002b7220 */ /* 0x000fe20000410000 */
[----:B------:R-:W-:Y:S01]  /*28d50*/  FADD.FTZ R145, R123, -R72 ;  /* 0x800000487b917221 */ /* 0x000fe20000010000 */
[----:B------:R-:W-:Y:S01]  /*28d60*/  FFMA.FTZ R40, R41, R40, R42 ;  /* 0x0000002829287223 */ /* 0x000fe2000001002a */
[----:B------:R-:W-:Y:S01]  /*28d70*/  FADD.FTZ R147, R131, -R72 ;  /* 0x8000004883937221 */ /* 0x000fe20000010000 */
[----:B------:R-:W-:Y:S01]  /*28d80*/  FFMA.FTZ R78, R43, R76, R78 ;  /* 0x0000004c2b4e7223 */ /* 0x000fe2000001004e */
[--C-:B------:R-:W-:Y:S01]  /*28d90*/  FADD.FTZ R41, R87, -R72.reuse ;  /* 0x8000004857297221 */ /* 0x100fe20000010000 */
[----:B------:R-:W-:Y:S01]  /*28da0*/  FADD.FTZ R43, R107, -R72 ;  /* 0x800000486b2b7221 */ /* 0x000fe20000010000 */
        /* <DEDUP_REMOVED lines=16> */
[C---:B0-----:R-:W-:Y:S01]  /*28eb0*/  IMAD.WIDE.U32 R142, R68.reuse, 0x10, R142 ;  /* 0x00000010448e7825 */ /* 0x041fe200078e008e */
[----:B------:R-:W-:Y:S02]  /*28ec0*/  F2FP.BF16.F32.PACK_AB R43, R151, R148 ;  /* 0x00000094972b723e */ /* 0x000fe400000010ff */
[----:B------:R-:W-:Y:S01]  /*28ed0*/  F2FP.BF16.F32.PACK_AB R42, R149, R140 ;  /* 0x0000008c952a723e */ /* 0x000fe200000010ff */
[----:B------:R-:W-:Y:S01]  /*28ee0*/  VIADD R68, R68, 0x100 ;  /* 0x0000010044447836 */ /* 0x000fe20000000000 */
[----:B------:R-:W-:-:S02]  /*28ef0*/  F2FP.BF16.F32.PACK_AB R41, R147, R78 ;  /* 0x0000004e9329723e */ /* 0x000fc400000010ff */
[----:B------:R-:W-:-:S05]  /*28f00*/  F2FP.BF16.F32.PACK_AB R40, R145, R40 ;  /* 0x000000289128723e */ /* 0x000fca00000010ff */
[----:B------:R1:W-:Y:S02]  /*28f10*/  STG.E.128 desc[UR8][R142.64], R40 ;  /* 0x000000288e007986 */ /* 0x0003e4000c101d08 */
.L_x_1459:
[----:B------:R-:W-:Y:S05]  /*28f20*/  BSYNC.RECONVERGENT B0 ;  /* 0x0000000000007941 */ /* 0x000fea0003800200 */
.L_x_1458:
[----:B------:R-:W-:Y:S01]  /*28f30*/  LOP3.LUT P1, RZ, R86, 0x80, RZ, 0xc0, !PT ;  /* 0x0000008056ff7812 */ /* 0x000fe2000782c0ff */
[----:B------:R-:W-:-:S12]  /*28f40*/  BSSY.RECONVERGENT B0, `(.L_x_1460) ;  /* 0x0000032000007945 */ /* 0x000fd80003800200 */
[----:B------:R-:W-:Y:S05]  /*28f50*/  @!P1 BRA `(.L_x_1461) ;  /* 0x0000000000c09947 */ /* 0x000fea0003800000 */
[--C-:B01----:R-:W-:Y:S01]  /*28f60*/  FADD.FTZ R143, R101, -R72.reuse ;  /* 0x80000048658f7221 */ /* 0x103fe20000010000 */
[--C-:B------:R-:W-:Y:S01]  /*28f70*/  FADD.FTZ R145, R117, -R72.reuse ;  /* 0x8000004875917221 */ /* 0x100fe20000010000 */
[----:B------:R-:W-:Y:S01]  /*28f80*/  SHF.L.U32 R80, R34, 0x10, RZ ;  /* 0x0000001022507819 */ /* 0x000fe200000006ff */
[----:B------:R-:W-:Y:S01]  /*28f90*/  IMAD.U32 R82, R30, 0x10000, RZ ;  /* 0x000100001e527824 */ /* 0x000fe200078e00ff */
[----:B------:R-:W-:Y:S01]  /*28fa0*/  SHF.L.U32 R142, R35, 0x10, RZ ;  /* 0x00000010238e7819 */ /* 0x000fe200000006ff */
[C---:B------:R-:W-:Y:S01]  /*28fb0*/  FMUL.FTZ R143, R0.reuse, R143 ;  /* 0x0000008f008f7220 */ /* 0x040fe20000410000 */
[----:B------:R-:W-:Y:S02]  /*28fc0*/  IMAD.U32 R144, R31, 0x10000, RZ ;  /* 0x000100001f907824 */ /* 0x000fe400078e00ff */
[----:B------:R-:W-:Y:S01]  /*28fd0*/  FMUL.FTZ R145, R0, R145 ;  /* 0x0000009100917220 */ /* 0x000fe20000410000 */
[----:B------:R-:W-:Y:S01]  /*28fe0*/  FADD.FTZ R41, R67, -R72 ;  /* 0x8000004843297221 */ /* 0x000fe20000010000 */
[----:B------:R-:W-:Y:S01]  /*28ff0*/  FFMA.FTZ R140, R143, R80, R82 ;  /* 0x000000508f8c7223 */ /* 0x000fe20000010052 */
[----:B------:R-:W-:Y:S01]  /*29000*/  FADD.FTZ R43, R81, -R72 ;  /* 0x80000048512b7221 */ /* 0x000fe20000010000 */
        /* <DEDUP_REMOVED lines=30> */
[----:B0-----:R-:W-:Y:S01]  /*291f0*/  IMAD.WIDE.U32 R142, R68, 0x10, R142 ;  /* 0x00000010448e7825 */ /* 0x001fe200078e008e */
[----:B------:R-:W-:Y:S02]  /*29200*/  F2FP.BF16.F32.PACK_AB R43, R151, R148 ;  /* 0x00000094972b723e */ /* 0x000fe400000010ff */
[----:B------:R-:W-:-:S02]  /*29210*/  F2FP.BF16.F32.PACK_AB R42, R149, R140 ;  /* 0x0000008c952a723e */ /* 0x000fc400000010ff */
[----:B------:R-:W-:Y:S02]  /*29220*/  F2FP.BF16.F32.PACK_AB R41, R147, R78 ;  /* 0x0000004e9329723e */ /* 0x000fe400000010ff */
[----:B------:R-:W-:Y:S02]  /*29230*/  F2FP.BF16.F32.PACK_AB R40, R145, R40 ;  /* 0x000000289128723e */ /* 0x000fe400000010ff */
[----:B------:R-:W-:-:S03]  /*29240*/  IADD3 R68, PT, PT, R68, 0x100, RZ ;  /* 0x0000010044447810 */ /* 0x000fc60007ffe0ff */
[----:B------:R2:W-:Y:S04]  /*29250*/  STG.E.128 desc[UR8][R142.64], R40 ;  /* 0x000000288e007986 */ /* 0x0005e8000c101d08 */
.L_x_1461:
[----:B------:R-:W-:Y:S05]  /*29260*/  BSYNC.RECONVERGENT B0 ;  /* 0x0000000000007941 */ /* 0x000fea0003800200 */
.L_x_1460:
[----:B------:R-:W-:Y:S01]  /*29270*/  LOP3.LUT P1, RZ, R86, 0x40, RZ, 0xc0, !PT ;  /* 0x0000004056ff7812 */ /* 0x000fe2000782c0ff */
[----:B------:R-:W-:-:S12]  /*29280*/  BSSY.RECONVERGENT B0, `(.L_x_1462) ;  /* 0x0000032000007945 */ /* 0x000fd80003800200 */
[----:B------:R-:W-:Y:S05]  /*29290*/  @!P1 BRA `(.L_x_1463) ;  /* 0x0000000000c09947 */ /* 0x000fea0003800000 */
[--C-:B012---:R-:W-:Y:S01]  /*292a0*/  FADD.FTZ R143, R93, -R72.reuse ;  /* 0x800000485d8f7221 */ /* 0x107fe20000010000 */
        /* <DEDUP_REMOVED lines=33> */
[----:B------:R-:W-:Y:S01]  /*294c0*/  FMUL.FTZ R43, R0, R43 ;  /* 0x0000002b002b7220 */ /* 0x000fe20000410000 */
        /* <DEDUP_REMOVED lines=13> */
.L_x_1463:
[----:B------:R-:W-:Y:S05]  /*295a0*/  BSYNC.RECONVERGENT B0 ;  /* 0x0000000000007941 */ /* 0x000fea0003800200 */
.L_x_1462:
[----:B------:R-:W-:Y:S04]  /*295b0*/  BSSY.RECONVERGENT B0, `(.L_x_1464) ;  /* 0x0000031000007945 */ /* 0x000fe80003800200 */
[----:B------:R-:W-:Y:S05]  /*295c0*/  @!P0 BRA `(.L_x_1465) ;  /* 0x0000000000bc8947 */ /* 0x000fea0003800000 */
[----:B0123--:R-:W0:Y:S01]  /*295d0*/  LDC.64 R40, c[0x0][0x428] ;  /* 0x00010a00ff287b82 */ /* 0x00fe220000000a00 */
[--C-:B------:R-:W-:Y:S01]  /*295e0*/  FADD.FTZ R149, R89, -R72.reuse ;  /* 0x8000004859957221 */ /* 0x100fe20000010000 */
[--C-:B------:R-:W-:Y:S01]  /*295f0*/  FADD.FTZ R43, R71, -R72.reuse ;  /* 0x80000048472b7221 */ /* 0x100fe20000010000 */
[--C-:B------:R-:W-:Y:S01]  /*29600*/  FADD.FTZ R145, R73, -R72.reuse ;  /* 0x8000004849917221 */ /* 0x100fe20000010000 */
[----:B------:R-:W-:Y:S01]  /*29610*/  SHF.L.U32 R80, R18, 0x10, RZ ;  /* 0x0000001012507819 */ /* 0x000fe200000006ff */
[--C-:B------:R-:W-:Y:S01]  /*29620*/  FADD.FTZ R143, R75, -R72.reuse ;  /* 0x800000484b8f7221 */ /* 0x100fe20000010000 */
[--C-:B------:R-:W-:Y:S01]  /*29630*/  FADD.FTZ R147, R91, -R72.reuse ;  /* 0x800000485b937221 */ /* 0x100fe20000010000 */
[--C-:B------:R-:W-:Y:S01]  /*29640*/  FADD.FTZ R151, R111, -R72.reuse ;  /* 0x800000486f977221 */ /* 0x100fe20000010000 */
[--C-:B------:R-:W-:Y:S01]  /*29650*/  FADD.FTZ R153, R109, -R72.reuse ;  /* 0x800000486d997221 */ /* 0x100fe20000010000 */
[----:B------:R-:W-:Y:S01]  /*29660*/  FADD.FTZ R155, R125, -R72 ;  /* 0x800000487d9b7221 */ /* 0x000fe20000010000 */
[----:B------:R-:W-:Y:S01]  /*29670*/  SHF.L.U32 R42, R16, 0x10, RZ ;  /* 0x00000010102a7819 */ /* 0x000fe200000006ff */
[----:B------:R-:W-:Y:S01]  /*29680*/  IMAD.U32 R82, R14, 0x10000, RZ ;  /* 0x000100000e527824 */ /* 0x000fe200078e00ff */
[----:B------:R-:W-:Y:S01]  /*29690*/  SHF.L.U32 R76, R17, 0x10, RZ ;  /* 0x00000010114c7819 */ /* 0x000fe200000006ff */
[----:B------:R-:W-:Y:S01]  /*296a0*/  FMUL.FTZ R149, R0, R149 ;  /* 0x0000009500957220 */ /* 0x000fe20000410000 */
[----:B------:R-:W-:-:S02]  /*296b0*/  IMAD.U32 R72, R12, 0x10000, RZ ;  /* 0x000100000c487824 */ /* 0x000fc400078e00ff */
[C---:B------:R-:W-:Y:S01]  /*296c0*/  FMUL.FTZ R43, R0.reuse, R43 ;  /* 0x0000002b002b7220 */ /* 0x040fe20000410000 */
[----:B------:R-:W-:Y:S02]  /*296d0*/  IMAD.U32 R78, R13, 0x10000, RZ ;  /* 0x000100000d4e7824 */ /* 0x000fe400078e00ff */
[C---:B------:R-:W-:Y:S01]  /*296e0*/  FMUL.FTZ R145, R0.reuse, R145 ;  /* 0x0000009100917220 */ /* 0x040fe20000410000 */
[C---:B------:R-:W-:Y:S01]  /*296f0*/  FMUL.FTZ R143, R0.reuse, R143 ;  /* 0x0000008f008f7220 */ /* 0x040fe20000410000 */
[C---:B------:R-:W-:Y:S01]  /*29700*/  FMUL.FTZ R147, R0.reuse, R147 ;  /* 0x0000009300937220 */ /* 0x040fe20000410000 */
[C---:B------:R-:W-:Y:S01]  /*29710*/  FMUL.FTZ R151, R0.reuse, R151 ;  /* 0x0000009700977220 */ /* 0x040fe20000410000 */
[C---:B------:R-:W-:Y:S01]  /*29720*/  FMUL.FTZ R153, R0.reuse, R153 ;  /* 0x0000009900997220 */ /* 0x040fe20000410000 */
[----:B------:R-:W-:Y:S01]  /*29730*/  FMUL.FTZ R155, R0, R155 ;  /* 0x0000009b009b7220 */ /* 0x000fe20000410000 */
        /* <DEDUP_REMOVED lines=10> */
[----:B------:R-:W-:Y:S01]  /*297e0*/  IMAD.U32 R142, R94, 0x10000, RZ ;  /* 0x000100005e8e7824 */ /* 0x000fe200078e00ff */
[----:B------:R-:W-:Y:S01]  /*297f0*/  SHF.L.U32 R80, R102, 0x10, RZ ;  /* 0x0000001066507819 */ /* 0x000fe200000006ff */
[----:B------:R-:W-:-:S02]  /*29800*/  IMAD.U32 R42, R106, 0x10000, RZ ;  /* 0x000100006a2a7824 */ /* 0x000fc400078e00ff */
[----:B------:R-:W-:Y:S01]  /*29810*/  FFMA.FTZ R43, R153, R144, R146 ;  /* 0x00000090992b7223 */ /* 0x000fe20000010092 */
[----:B------:R-:W-:Y:S01]  /*29820*/  FFMA.FTZ R148, R155, R148, R150 ;  /* 0x000000949b947223 */ /* 0x000fe20000010096 */
[----:B------:R-:W-:Y:S01]  /*29830*/  FFMA.FTZ R151, R151, R140, R142 ;  /* 0x0000008c97977223 */ /* 0x000fe2000001008e */
[----:B------:R-:W-:Y:S01]  /*29840*/  FFMA.FTZ R147, R147, R78, R80 ;  /* 0x0000004e93937223 */ /* 0x000fe20000010050 */
[----:B------:R-:W-:Y:S01]  /*29850*/  FFMA.FTZ R145, R143, R0, R42 ;  /* 0x000000008f917223 */ /* 0x000fe2000001002a */
[----:B0-----:R-:W-:Y:S01]  /*29860*/  IMAD.WIDE.U32 R142, R68, 0x10, R40 ;  /* 0x00000010448e7825 */ /* 0x001fe200078e0028 */
[----:B------:R-:W-:Y:S02]  /*29870*/  F2FP.BF16.F32.PACK_AB R43, R148, R43 ;  /* 0x0000002b942b723e */ /* 0x000fe400000010ff */
[----:B------:R-:W-:Y:S02]  /*29880*/  F2FP.BF16.F32.PACK_AB R42, R151, R82 ;  /* 0x00000052972a723e */ /* 0x000fe400000010ff */
[----:B------:R-:W-:-:S02]  /*29890*/  F2FP.BF16.F32.PACK_AB R41, R147, R76 ;  /* 0x0000004c9329723e */ /* 0x000fc400000010ff */
[----:B------:R-:W-:-:S05]  /*298a0*/  F2FP.BF16.F32.PACK_AB R40, R145, R72 ;  /* 0x000000489128723e */ /* 0x000fca00000010ff */
[----:B------:R4:W-:Y:S02]  /*298b0*/  STG.E.128 desc[UR8][R142.64], R40 ;  /* 0x000000288e007986 */ /* 0x0009e4000c101d08 */
.L_x_1465:
[----:B------:R-:W-:Y:S05]  /*298c0*/  BSYNC.RECONVERGENT B0 ;  /* 0x0000000000007941 */ /* 0x000fea0003800200 */
.L_x_1464:
[----:B01234-:R-:W0:Y:S01]  /*298d0*/  LDC.64 R40, c[0x0][0x380] ;  /* 0x0000e000ff287b82 */ /* 0x01fe220000000a00 */
[----:B------:R-:W-:Y:S01]  /*298e0*/  UPLOP3.LUT UP1, UPT, UPT, UPT, UP1, 0x40, 0x4 ;  /* 0x000000000004789c */ /* 0x000fe20003f2e810 */
[----:B0-----:R-:W-:-:S04]  /*298f0*/  IADD3 R44, PT, PT, R44, R40, RZ ;  /* 0x000000282c2c7210 */ /* 0x001fc80007ffe0ff */
[----:B------:R-:W-:-:S13]  /*29900*/  ISETP.GE.AND P0, PT, R44, R41, PT ;  /* 0x000000292c00720c */ /* 0x000fda0003f06270 */
[----:B------:R-:W-:Y:S05]  /*29910*/  @!P0 BRA `(.L_x_1466) ;  /* 0xfffffd7400748947 */ /* 0x000fea000383ffff */
[----:B------:R-:W-:Y:S05]  /*29920*/  EXIT ;  /* 0x000000000000794d */ /* 0x000fea0003800000 */
.L_x_1467:
        /* <DEDUP_REMOVED lines=13> */
.L_x_18010:


//--------------------- .text._ZN10layer_norm31ln_parallel_residual_fwd_kernelINS_13Kernel_traitsI13__nv_bfloat16S2_S2_S2_fjLj8192ELj1ELj1ELj8ELj16ENS_18Kernel_traits_baseILj8192ES2_S2_S2_S2_fjLj256EEEEELb1ELb1ELb1EEEvNS_9FwdParamsE --------------------------
	.section	.text._ZN10layer_norm31ln_parallel_residual_fwd_kernelINS_13Kernel_traitsI13__nv_bfloat16S2_S2_S2_fjLj8192ELj1ELj1ELj8ELj16ENS_18Kernel_traits_baseILj8192ES2_S2_S2_S2_fjLj256EEEEELb1ELb1ELb1EEEvNS_9FwdParamsE,"ax",@progbits
	.align	128
        .global         _ZN10layer_norm31ln_parallel_residual_fwd_kernelINS_13Kernel_traitsI13__nv_bfloat16S2_S2_S2_fjLj8192ELj1ELj1ELj8ELj16ENS_18Kernel_traits_baseILj8192ES2_S2_S2_S2_fjLj256EEEEELb1ELb1ELb1EEEvNS_9FwdParamsE
        .type           _ZN10layer_norm31ln_parallel_residual_fwd_kernelINS_13Kernel_traitsI13__nv_bfloat16S2_S2_S2_fjLj8192ELj1ELj1ELj8ELj16ENS_18Kernel_traits_baseILj8192ES2_S2_S2_S2_fjLj256EEEEELb1ELb1ELb1EEEvNS_9FwdParamsE,@function
        .size           _ZN10layer_norm31ln_parallel_residual_fwd_kernelINS_13Kernel_traitsI13__nv_bfloat16S2_S2_S2_fjLj8192ELj1ELj1ELj8ELj16ENS_18Kernel_traits_baseILj8192ES2_S2_S2_S2_fjLj256EEEEELb1ELb1ELb1EEEvNS_9FwdParamsE,(.L_x_18011 - _ZN10layer_norm31ln_parallel_residual_fwd_kernelINS_13Kernel_traitsI13__nv_bfloat16S2_S2_S2_fjLj8192ELj1ELj1ELj8ELj16ENS_18Kernel_traits_baseILj8192ES2_S2_S2_S2_fjLj256EEEEELb1ELb1ELb1EEEvNS_9FwdParamsE)
        .other          _ZN10layer_norm31ln_parallel_residual_fwd_kernelINS_13Kernel_traitsI13__nv_bfloat16S2_S2_S2_fjLj8192ELj1ELj1ELj8ELj16ENS_18Kernel_traits_baseILj8192ES2_S2_S2_S2_fjLj256EEEEELb1ELb1ELb1EEEvNS_9FwdParamsE,@"STO_CUDA_ENTRY STV_DEFAULT"
_ZN10layer_norm31ln_parallel_residual_fwd_kernelINS_13Kernel_traitsI13__nv_bfloat16S2_S2_S2_fjLj8192ELj1ELj1ELj8ELj16ENS_18Kernel_traits_baseILj8192ES2_S2_S2_S2_fjLj256EEEEELb1ELb1ELb1EEEvNS_9FwdParamsE:
.text._ZN10layer_norm31ln_parallel_residual_fwd_kernelINS_13Kernel_traitsI13__nv_bfloat16S2_S2_S2_fjLj8192ELj1ELj1ELj8ELj16ENS_18Kernel_traits_baseILj8192ES2_S2_S2_S2_fjLj256EEEEELb1ELb1ELb1EEEvNS_9FwdParamsE:
[----:B------:R-:W-:Y:S01]  /*0000*/  LDC R1, c[0x0][0x37c] ;  /* 0x0000df00ff017b82 */ /* 0x000fe20000000800 */
[----:B------:R-:W0:Y:S01]  /*0010*/  LDCU.64 UR4, c[0x0][0x438] ;  /* 0x00008700ff0477ac */ /* 0x000e220008000a00 */
[----:B------:R-:W1:Y:S06]  /*0020*/  S2R R47, SR_TID.X ;  /* 0x00000000002f7919 */ /* 0x000e6c0000002100 */
[----:B------:R-:W1:Y:S01]  /*0030*/  LDC.64 R6, c[0x0][0x3d0] ;  /* 0x0000f400ff067b82 */ /* 0x000e620000000a00 */
[----:B------:R-:W2:Y:S01]  /*0040*/  LDCU.64 UR8, c[0x0][0x358] ;  /* 0x00006b00ff0877ac */ /* 0x000ea20008000a00 */
[----:B0-----:R-:W-:Y:S01]  /*0050*/  ISETP.NE.U32.AND P0, PT, RZ, UR4, PT ;  /* 0x00000004ff007c0c */ /* 0x001fe2000bf05070 */
[----:B------:R-:W0:Y:S03]  /*0060*/  LDCU.U8 UR4, c[0x0][0x464] ;  /* 0x00008c80ff0477ac */ /* 0x000e260008000000 */
[----:B------:R-:W-:-:S13]  /*0070*/  ISETP.NE.AND.EX P0, PT, RZ, UR5, PT, P0 ;  /* 0x00000005ff007c0c */ /* 0x000fda000bf05300 */
[C-C-:B-1----:R-:W-:Y:S01]  /*0080*/  @P0 IMAD.WIDE.U32 R4, R47.reuse, 0x10, R6.reuse ;  /* 0x000000102f040825 */ /* 0x142fe200078e0006 */
[----:B------:R-:W1:Y:S04]  /*0090*/  LDC R132, c[0x0][0x458] ;  /* 0x00011600ff847b82 */ /* 0x000e680000000800 */
[----:B--2---:R-:W5:Y:S04]  /*00a0*/  @P0 LDG.E.128 R88, desc[UR8][R4.64] ;  /* 0x0000000804580981 */ /* 0x004f68000c1e1d00 */
[----:B------:R-:W5:Y:S01]  /*00b0*/  @P0 LDG.E.128 R84, desc[UR8][R4.64+0x1000] ;  /* 0x0010000804540981 */ /* 0x000f62000c1e1d00 */
[----:B------:R-:W2:Y:S03]  /*00c0*/  LDC R133, c[0x0][0x45c] ;  /* 0x00011700ff857b82 */ /* 0x000ea60000000800 */
[----:B------:R-:W5:Y:S04]  /*00d0*/  @P0 LDG.E.128 R80, desc[UR8][R4.64+0x2000] ;  /* 0x0020000804500981 */ /* 0x000f68000c1e1d00 */
[----:B------:R3:W5:Y:S01]  /*00e0*/  @P0 LDG.E.128 R76, desc[UR8][R4.64+0x3000] ;  /* 0x00300008044c0981 */ /* 0x000762000c1e1d00 */
[----:B------:R-:W3:Y:S01]  /*00f0*/  @P0 LDC.64 R8, c[0x0][0x438] ;  /* 0x00010e00ff080b82 */ /* 0x000ee20000000a00 */
[----:B0-----:R-:W-:Y:S01]  /*0100*/  ISETP.NE.AND P1, PT, RZ, UR4, PT ;  /* 0x00000004ff007c0c */ /* 0x001fe2000bf25270 */
[----:B------:R-:W0:Y:S01]  /*0110*/  LDCU.64 UR4, c[0x0][0x450] ;  /* 0x00008a00ff0477ac */ /* 0x000e220008000a00 */
[----:B------:R-:W-:-:S11]  /*0120*/  @!P0 IMAD.WIDE.U32 R6, R47, 0x10, R6 ;  /* 0x000000102f068825 */ /* 0x000fd600078e0006 */
[----:B-1----:R-:W-:Y:S02]  /*0130*/  @P1 IMAD.MOV.U32 R2, RZ, RZ, R132 ;  /* 0x000000ffff021224 */ /* 0x002fe400078e0084 */
[----:B--2---:R-:W-:Y:S01]  /*0140*/  @P1 IMAD.MOV.U32 R3, RZ, RZ, R133 ;  /* 0x000000ffff031224 */ /* 0x004fe200078e0085 */
[----:B0-----:R-:W-:Y:S01]  /*0150*/  MOV R154, UR4 ;  /* 0x00000004009a7c02 */ /* 0x001fe20008000f00 */
[----:B------:R-:W-:-:S04]  /*0160*/  IMAD.U32 R155, RZ, RZ, UR5 ;  /* 0x00000005ff9b7e24 */ /* 0x000fc8000f8e00ff */
[----:B------:R-:W5:Y:S01]  /*0170*/  @P1 LDG.E.64 R2, desc[UR8][R2.64] ;  /* 0x0000000802021981 */ /* 0x000f62000c1e1b00 */
[----:B---3--:R-:W-:Y:S01]  /*0180*/  @P0 IMAD.WIDE.U32 R4, R47, 0x10, R8 ;  /* 0x000000102f040825 */ /* 0x008fe200078e0008 */
[----:B------:R-:W0:Y:S01]  /*0190*/  S2UR UR4, SR_CTAID.X ;  /* 0x00000000000479c3 */ /* 0x000e220000002500 */
[----:B------:R-:W1:Y:S01]  /*01a0*/  LDCU UR5, c[0x0][0x384] ;  /* 0x00007080ff0577ac */ /* 0x000e620008000800 */
[----:B------:R-:W5:Y:S04]  /*01b0*/  @P1 LDG.E.64 R154, desc[UR8][R154.64] ;  /* 0x000000089a9a1981 */ /* 0x000f68000c1e1b00 */
[----:B------:R2:W5:Y:S02]  /*01c0*/  @P0 LDG.E.128 R72, desc[UR8][R4.64] ;  /* 0x0000000804480981 */ /* 0x000564000c1e1d00 */
[----:B------:R-:W3:Y:S02]  /*01d0*/  @P1 LDC R9, c[0x0][0x460] ;  /* 0x00011800ff091b82 */ /* 0x000ee40000000800 */
[----:B------:R2:W5:Y:S04]  /*01e0*/  @P0 LDG.E.128 R68, desc[UR8][R4.64+0x1000] ;  /* 0x0010000804440981 */ /* 0x000568000c1e1d00 */
[----:B------:R2:W5:Y:S04]  /*01f0*/  @P0 LDG.E.128 R64, desc[UR8][R4.64+0x2000] ;  /* 0x0020000804400981 */ /* 0x000568000c1e1d00 */
[----:B------:R2:W5:Y:S04]  /*0200*/  @P0 LDG.E.128 R60, desc[UR8][R4.64+0x3000] ;  /* 0x00300008043c0981 */ /* 0x000568000c1e1d00 */
[----:B------:R2:W5:Y:S04]  /*0210*/  @!P0 LDG.E.128 R88, desc[UR8][R6.64] ;  /* 0x0000000806588981 */ /* 0x000568000c1e1d00 */
[----:B------:R2:W5:Y:S04]  /*0220*/  @!P0 LDG.E.128 R84, desc[UR8][R6.64+0x1000] ;  /* 0x0010000806548981 */ /* 0x000568000c1e1d00 */
[----:B------:R2:W5:Y:S04]  /*0230*/  @!P0 LDG.E.128 R80, desc[UR8][R6.64+0x2000] ;  /* 0x0020000806508981 */ /* 0x000568000c1e1d00 */
[----:B------:R2:W5:Y:S01]  /*0240*/  @!P0 LDG.E.128 R76, desc[UR8][R6.64+0x3000] ;  /* 0x00300008064c8981 */ /* 0x000562000c1e1d00 */
[----:B0-----:R-:W-:-:S05]  /*0250*/  IMAD.U32 R0, RZ, RZ, UR4 ;  /* 0x00000004ff007e24 */ /* 0x001fca000f8e00ff */
[----:B-1----:R-:W-:-:S13]  /*0260*/  ISETP.GE.AND P2, PT, R0, UR5, PT ;  /* 0x0000000500007c0c */ /* 0x002fda000bf46270 */
[----:B--23--:R-:W-:Y:S05]  /*0270*/  @P2 EXIT ;  /* 0x000000000000294d */ /* 0x00cfea0003800000 */
[----:B------:R-:W0:Y:S01]  /*0280*/  LDCU UR4, c[0x0][0x360] ;  /* 0x00006c00ff0477ac */ /* 0x000e220008000800 */
[----:B-----5:R-:W-:Y:S01]  /*0290*/  @P1 IADD3 R132, P2, PT, R2, R9, RZ ;  /* 0x0000000902841210 */ /* 0x020fe20007f5e0ff */
[C---:B------:R-:W-:Y:S01]  /*02a0*/  VIADD R10, R154.reuse, 0x9e3779b9 ;  /* 0x9e3779b99a0a7836 */ /* 0x040fe20000000000 */
[----:B------:R-:W-:Y:S01]  /*02b0*/  @!P0 CS2R R74, SRZ ;  /* 0x00000000004a8805 */ /* 0x000fe2000001ff00 */
[----:B------:R-:W-:Y:S01]  /*02c0*/  VIADD R12, R155, 0xbb67ae85 ;  /* 0xbb67ae859b0c7836 */ /* 0x000fe20000000000 */
[----:B------:R-:W-:Y:S01]  /*02d0*/  @P1 IADD3.X R133, PT, PT, RZ, R3, RZ, P2, !PT ;  /* 0x00000003ff851210 */ /* 0x000fe200017fe4ff */
[----:B------:R-:W-:Y:S01]  /*02e0*/  VIADD R106, R154, 0xf1bbcdc8 ;  /* 0xf1bbcdc89a6a7836 */ /* 0x000fe20000000000 */
[----:B------:R-:W-:Y:S02]  /*02f0*/  @!P0 CS2R R72, SRZ ;  /* 0x0000000000488805 */ /* 0x000fe4000001ff00 */
[----:B------:R-:W-:Y:S02]  /*0300*/  @!P0 CS2R R70, SRZ ;  /* 0x0000000000468805 */ /* 0x000fe4000001ff00 */
[----:B------:R-:W-:-:S02]  /*0310*/  SHF.R.U64 R2, R132, 0x2, R133 ;  /* 0x0000000284027819 */ /* 0x000fc40000001285 */
[----:B------:R-:W-:Y:S02]  /*0320*/  @!P0 CS2R R68, SRZ ;  /* 0x0000000000448805 */ /* 0x000fe4000001ff00 */
[----:B------:R-:W-:Y:S02]  /*0330*/  SHF.R.U32.HI R4, RZ, 0x2, R133 ;  /* 0x00000002ff047819 */ /* 0x000fe40000011685 */
[----:B------:R-:W-:Y:S02]  /*0340*/  @!P0 CS2R R66, SRZ ;  /* 0x0000000000428805 */ /* 0x000fe4000001ff00 */
[----:B------:R-:W-:Y:S01]  /*0350*/  @!P0 CS2R R64, SRZ ;  /* 0x0000000000408805 */ /* 0x000fe2000001ff00 */
[----:B------:R-:W-:Y:S01]  /*0360*/  IMAD.HI.U32 R7, R2, -0x2daee0ad, RZ ;  /* 0xd2511f5302077827 */ /* 0x000fe200078e00ff */
[----:B------:R-:W-:Y:S02]  /*0370*/  @!P0 CS2R R62, SRZ ;  /* 0x00000000003e8805 */ /* 0x000fe4000001ff00 */
[----:B------:R-:W-:-:S02]  /*0380*/  @!P0 CS2R R60, SRZ ;  /* 0x00000000003c8805 */ /* 0x000fc4000001ff00 */
[----:B------:R-:W-:Y:S01]  /*0390*/  LOP3.LUT R132, R132, 0x3, RZ, 0xc0, !PT ;  /* 0x0000000384847812 */ /* 0x000fe200078ec0ff */
[----:B0-----:R-:W-:Y:S01]  /*03a0*/  IMAD R3, R0, UR4, R47 ;  /* 0x0000000400037c24 */ /* 0x001fe2000f8e022f */
[----:B------:R-:W-:Y:S01]  /*03b0*/  LOP3.LUT R7, R7, R155, RZ, 0x3c, !PT ;  /* 0x0000009b07077212 */ /* 0x000fe200078e3cff */
[----:B------:R-:W-:Y:S01]  /*03c0*/  IMAD R11, R2, -0x2daee0ad, RZ ;  /* 0xd2511f53020b7824 */ /* 0x000fe200078e02ff */
[----:B------:R-:W0:Y:S01]  /*03d0*/  LDCU.64 UR4, c[0x0][0x398] ;  /* 0x00007300ff0477ac */ /* 0x000e220008000a00 */
[----:B------:R-:W-:Y:S01]  /*03e0*/  IMAD.HI.U32 R5, R3, -0x326172a9, RZ ;  /* 0xcd9e8d5703057827 */ /* 0x000fe200078e00ff */
[----:B------:R-:W-:Y:S02]  /*03f0*/  PRMT R13, R84, 0x7632, R13 ;  /* 0x00007632540d7816 */ /* 0x000fe4000000000d */
[----:B------:R-:W-:Y:S01]  /*0400*/  PRMT R14, R83, 0x7632, R14 ;  /* 0x00007632530e7816 */ /* 0x000fe2000000000e */
[----:B------:R-:W-:Y:S01]  /*0410*/  IMAD R9, R3, -0x326172a9, RZ ;  /* 0xcd9e8d5703097824 */ /* 0x000fe200078e02ff */
[----:B------:R-:W-:Y:S01]  /*0420*/  LOP3.LUT R5, R4, R5, R154, 0x96, !PT ;  /* 0x0000000504057212 */ /* 0x000fe200078e969a */
[----:B------:R-:W-:Y:S01]  /*0430*/  IMAD.HI.U32 R6, R7, -0x326172a9, RZ ;  /* 0xcd9e8d5707067827 */ /* 0x000fe200078e00ff */
[----:B------:R-:W-:Y:S01]  /*0440*/  PRMT R15, R82, 0x7632, R15 ;  /* 0x00007632520f7816 */ /* 0x000fe2000000000f */
[----:B------:R-:W-:Y:S01]  /*0450*/  UPLOP3.LUT UP1, UPT, UPT, UPT, UPT, 0x40, 0x4 ;  /* 0x000000000004789c */ /* 0x000fe20003f2e870 */
[----:B------:R-:W-:Y:S01]  /*0460*/  PRMT R16, R81, 0x7632, R16 ;  /* 0x0000763251107816 */ /* 0x000fe20000000010 */
[----:B------:R-:W-:Y:S01]  /*0470*/  IMAD.HI.U32 R8, R5, -0x2daee0ad, RZ ;  /* 0xd2511f5305087827 */ /* 0x000fe200078e00ff */
[----:B------:R-:W-:Y:S01]  /*0480*/  LOP3.LUT R6, R10, R9, R6, 0x96, !PT ;  /* 0x000000090a067212 */ /* 0x000fe200078e9606 */
[----:B------:R-:W1:Y:S01]  /*0490*/  LDCU UR6, c[0x0][0x404] ;  /* 0x00008080ff0677ac */ /* 0x000e620008000800 */
[----:B------:R-:W-:Y:S01]  /*04a0*/  PRMT R17, R80, 0x7632, R17 ;  /* 0x0000763250117816 */ /* 0x000fe20000000011 */
[----:B------:R-:W-:Y:S01]  /*04b0*/  IMAD R10, R7, -0x326172a9, RZ ;  /* 0xcd9e8d57070a7824 */ /* 0x000fe200078e02ff */
[----:B------:R-:W-:Y:S01]  /*04c0*/  LOP3.LUT R8, R12, R11, R8, 0x96, !PT ;  /* 0x0000000b0c087212 */ /* 0x000fe200078e9608 */
[----:B------:R-:W-:Y:S01]  /*04d0*/  IMAD R12, R5, -0x2daee0ad, RZ ;  /* 0xd2511f53050c7824 */ /* 0x000fe200078e02ff */
[----:B------:R-:W-:Y:S01]  /*04e0*/  IADD3 R11, PT, PT, R155, 0x76cf5d0a, RZ ;  /* 0x76cf5d0a9b0b7810 */ /* 0x000fe20007ffe0ff */
[----:B------:R-:W-:Y:S01]  /*04f0*/  IMAD.HI.U32 R9, R6, -0x2daee0ad, RZ ;  /* 0xd2511f5306097827 */ /* 0x000fe200078e00ff */
[----:B0-----:R-:W-:Y:S01]  /*0500*/  UISETP.NE.U32.AND UP0, UPT, UR4, URZ, UPT ;  /* 0x000000ff0400728c */ /* 0x001fe2000bf05070 */
[----:B------:R-:W-:Y:S01]  /*0510*/  PRMT R18, R79, 0x7632, R18 ;  /* 0x000076324f127816 */ /* 0x000fe20000000012 */
[----:B------:R-:W0:Y:S01]  /*0520*/  LDCU UR7, c[0x0][0x408] ;  /* 0x00008100ff0777ac */ /* 0x000e220008000800 */
[----:B------:R-:W-:Y:S01]  /*0530*/  IMAD.HI.U32 R5, R8, -0x326172a9, RZ ;  /* 0xcd9e8d5708057827 */ /* 0x000fe200078e00ff */
[----:B------:R-:W-:-:S02]  /*0540*/  LOP3.LUT R9, R11, R12, R9, 0x96, !PT ;  /* 0x0000000c0b097212 */ /* 0x000fc400078e9609 */
[----:B------:R-:W-:Y:S01]  /*0550*/  IADD3 R12, PT, PT, R155, 0x32370b8f, RZ ;  /* 0x32370b8f9b0c7810 */ /* 0x000fe20007ffe0ff */
[----:B------:R-:W-:Y:S01]  /*0560*/  VIADD R7, R154, 0x3c6ef372 ;  /* 0x3c6ef3729a077836 */ /* 0x000fe20000000000 */
[----:B------:R-:W-:Y:S01]  /*0570*/  UISETP.NE.AND.EX UP0, UPT, UR5, URZ, UPT, UP0 ;  /* 0x000000ff0500728c */ /* 0x000fe2000bf05300 */
[----:B------:R-:W-:Y:S01]  /*0580*/  IMAD R11, R6, -0x2daee0ad, RZ ;  /* 0xd2511f53060b7824 */ /* 0x000fe200078e02ff */
[----:B------:R-:W-:Y:S01]  /*0590*/  PRMT R19, R78, 0x7632, R19 ;  /* 0x000076324e137816 */ /* 0x000fe20000000013 */
[----:B------:R-:W-:Y:S01]  /*05a0*/  IMAD R8, R8, -0x326172a9, RZ ;  /* 0xcd9e8d5708087824 */ /* 0x000fe200078e02ff */
[----:B------:R-:W-:Y:S01]  /*05b0*/  LOP3.LUT R5, R7, R10, R5, 0x96, !PT ;  /* 0x0000000a07057212 */ /* 0x000fe200078e9605 */
[----:B------:R-:W-:Y:S01]  /*05c0*/  VIADD R10, R154, 0xdaa66d2b ;  /* 0xdaa66d2b9a0a7836 */ /* 0x000fe20000000000 */
[----:B------:R-:W-:Y:S01]  /*05d0*/  PRMT R20, R77, 0x7632, R20 ;  /* 0x000076324d147816 */ /* 0x000fe20000000014 */
[----:B------:R-:W-:Y:S01]  /*05e0*/  IMAD.HI.U32 R7, R9, -0x326172a9, RZ ;  /* 0xcd9e8d5709077827 */ /* 0x000fe200078e00ff */
[----:B------:R-:W-:Y:S01]  /*05f0*/  PRMT R21, R76, 0x7632, R21 ;  /* 0x000076324c157816 */ /* 0x000fe20000000015 */
[----:B------:R-:W2:Y:S01]  /*0600*/  LDCU UR10, c[0x0][0x388] ;  /* 0x00007100ff0a77ac */ /* 0x000ea20008000800 */
[----:B------:R-:W-:Y:S01]  /*0610*/  PRMT R22, R75, 0x7632, R22 ;  /* 0x000076324b167816 */ /* 0x000fe20000000016 */
[----:B------:R-:W-:Y:S01]  /*0620*/  IMAD.HI.U32 R6, R5, -0x2daee0ad, RZ ;  /* 0xd2511f5305067827 */ /* 0x000fe200078e00ff */
[----:B------:R-:W-:Y:S01]  /*0630*/  LOP3.LUT R7, R10, R8, R7, 0x96, !PT ;  /* 0x000000080a077212 */ /* 0x000fe200078e9607 */
[----:B------:R-:W3:Y:S01]  /*0640*/  LDCU.U8 UR11, c[0x0][0x410] ;  /* 0x00008200ff0b77ac */ /* 0x000ee20008000000 */
        /* <DEDUP_REMOVED lines=8> */
[----:B------:R-:W-:Y:S01]  /*06d0*/  PRMT R26, R71, 0x7632, R26 ;  /* 0x00007632471a7816 */ /* 0x000fe2000000001a */
[----:B------:R-:W4:Y:S01]  /*06e0*/  LDCU UR14, c[0x0][0x400] ;  /* 0x00008000ff0e77ac */ /* 0x000f220008000800 */
[----:B------:R-:W-:Y:S01]  /*06f0*/  PRMT R27, R70, 0x7632, R27 ;  /* 0x00007632461b7816 */ /* 0x000fe2000000001b */
[----:B------:R-:W-:Y:S01]  /*0700*/  IMAD.HI.U32 R5, R6, -0x326172a9, RZ ;  /* 0xcd9e8d5706057827 */ /* 0x000fe200078e00ff */
[----:B------:R-:W-:Y:S01]  /*0710*/  LOP3.LUT R10, R12, R11, R10, 0x96, !PT ;  /* 0x0000000b0c0a7212 */ /* 0x000fe200078e960a */
[----:B------:R-:W0:Y:S01]  /*0720*/  LDCU.64 UR12, c[0x0][0x3a0] ;  /* 0x00007400ff0c77ac */ /* 0x000e220008000a00 */
[C---:B------:R-:W-:Y:S01]  /*0730*/  IADD3 R11, PT, PT, R154.reuse, 0x1715609d, RZ ;  /* 0x1715609d9a0b7810 */ /* 0x040fe20007ffe0ff */
[----:B------:R-:W-:Y:S01]  /*0740*/  VIADD R9, R154, 0x78dde6e4 ;  /* 0x78dde6e49a097836 */ /* 0x000fe20000000000 */
[----:B------:R-:W-:Y:S01]  /*0750*/  PRMT R28, R69, 0x7632, R28 ;  /* 0x00007632451c7816 */ /* 0x000fe2000000001c */
[----:B------:R-:W-:Y:S01]  /*0760*/  VIADD R12, R155, 0xa9066899 ;  /* 0xa90668999b0c7836 */ /* 0x000fe20000000000 */
[----:B------:R-:W-:-:S02]  /*0770*/  PRMT R29, R68, 0x7632, R29 ;  /* 0x00007632441d7816 */ /* 0x000fc4000000001d */
[----:B------:R-:W-:Y:S01]  /*0780*/  LOP3.LUT R5, R9, R8, R5, 0x96, !PT ;  /* 0x0000000809057212 */ /* 0x000fe200078e9605 */
[----:B------:R-:W-:Y:S01]  /*0790*/  IMAD R9, R7, -0x2daee0ad, RZ ;  /* 0xd2511f5307097824 */ /* 0x000fe200078e02ff */
[----:B------:R-:W-:Y:S01]  /*07a0*/  PRMT R30, R67, 0x7632, R30 ;  /* 0x00007632431e7816 */ /* 0x000fe2000000001e */
[----:B------:R-:W-:Y:S01]  /*07b0*/  IMAD R7, R6, -0x326172a9, RZ ;  /* 0xcd9e8d5706077824 */ /* 0x000fe200078e02ff */
[----:B------:R-:W-:Y:S01]  /*07c0*/  PRMT R31, R66, 0x7632, R31 ;  /* 0x00007632421f7816 */ /* 0x000fe2000000001f */
[----:B------:R-:W-:Y:S01]  /*07d0*/  IMAD.HI.U32 R6, R10, -0x326172a9, RZ ;  /* 0xcd9e8d570a067827 */ /* 0x000fe200078e00ff */
[----:B------:R-:W-:Y:S02]  /*07e0*/  PRMT R32, R65, 0x7632, R32 ;  /* 0x0000763241207816 */ /* 0x000fe40000000020 */
[----:B------:R-:W-:Y:S01]  /*07f0*/  PRMT R33, R64, 0x7632, R33 ;  /* 0x0000763240217816 */ /* 0x000fe20000000021 */
[----:B------:R-:W-:Y:S01]  /*0800*/  IMAD.HI.U32 R8, R5, -0x2daee0ad, RZ ;  /* 0xd2511f5305087827 */ /* 0x000fe200078e00ff */
[----:B------:R-:W-:-:S02]  /*0810*/  LOP3.LUT R6, R11, R7, R6, 0x96, !PT ;  /* 0x000000070b067212 */ /* 0x000fc400078e9606 */
[----:B------:R-:W-:Y:S01]  /*0820*/  IADD3 R11, PT, PT, R154, -0x4ab325aa, RZ ;  /* 0xb54cda569a0b7810 */ /* 0x000fe20007ffe0ff */
[----:B------:R-:W-:Y:S01]  /*0830*/  IMAD R10, R10, -0x326172a9, RZ ;  /* 0xcd9e8d570a0a7824 */ /* 0x000fe200078e02ff */
[----:B------:R-:W-:Y:S01]  /*0840*/  LOP3.LUT R8, R12, R9, R8, 0x96, !PT ;  /* 0x000000090c087212 */ /* 0x000fe200078e9608 */
[----:B------:R-:W-:Y:S01]  /*0850*/  IMAD R12, R5, -0x2daee0ad, RZ ;  /* 0xd2511f53050c7824 */ /* 0x000fe200078e02ff */
[----:B------:R-:W-:Y:S01]  /*0860*/  PLOP3.LUT P0, PT, PT, PT, UP0, 0x80, 0x8 ;  /* 0x000000000008781c */ /* 0x000fe20003f0f008 */
[----:B------:R-:W-:Y:S01]  /*0870*/  VIADD R9, R155, 0x646e171e ;  /* 0x646e171e9b097836 */ /* 0x000fe20000000000 */
        /* <DEDUP_REMOVED lines=9> */
[----:B------:R-:W-:Y:S02]  /*0910*/  IMAD R11, R6, -0x2daee0ad, RZ ;  /* 0xd2511f53060b7824 */ /* 0x000fe400078e02ff */
[----:B------:R-:W-:Y:S02]  /*0920*/  VIADD R10, R154, 0x5384540f ;  /* 0x5384540f9a0a7836 */ /* 0x000fe40000000000 */
[----:B------:R-:W-:-:S04]  /*0930*/  IMAD.HI.U32 R6, R7, -0x326172a9, RZ ;  /* 0xcd9e8d5707067827 */ /* 0x000fc800078e00ff */
[----:B------:R-:W-:Y:S01]  /*0940*/  IMAD.HI.U32 R8, R5, -0x2daee0ad, RZ ;  /* 0xd2511f5305087827 */ /* 0x000fe200078e00ff */
[----:B------:R-:W-:Y:S02]  /*0950*/  LOP3.LUT R6, R10, R9, R6, 0x96, !PT ;  /* 0x000000090a067212 */ /* 0x000fe400078e9606 */
[C---:B------:R-:W-:Y:S01]  /*0960*/  IADD3 R9, PT, PT, R155.reuse, -0x24c28bd8, RZ ;  /* 0xdb3d74289b097810 */ /* 0x040fe20007ffe0ff */
[----:B------:R-:W-:Y:S02]  /*0970*/  VIADD R12, R155, 0x1fd5c5a3 ;  /* 0x1fd5c5a39b0c7836 */ /* 0x000fe40000000000 */
[----:B------:R-:W-:Y:S02]  /*0980*/  IMAD R10, R7, -0x326172a9, RZ ;  /* 0xcd9e8d57070a7824 */ /* 0x000fe400078e02ff */
[----:B------:R-:W-:Y:S01]  /*0990*/  IMAD.HI.U32 R7, R6, -0x2daee0ad, RZ ;  /* 0xd2511f5306077827 */ /* 0x000fe200078e00ff */
[----:B------:R-:W-:Y:S02]  /*09a0*/  LOP3.LUT R8, R12, R11, R8, 0x96, !PT ;  /* 0x0000000b0c087212 */ /* 0x000fe400078e9608 */
[----:B------:R-:W-:Y:S01]  /*09b0*/  PRMT R11, R86, 0x7632, R11 ;  /* 0x00007632560b7816 */ /* 0x000fe2000000000b */
[----:B------:R-:W-:-:S02]  /*09c0*/  IMAD R12, R5, -0x2daee0ad, RZ ;  /* 0xd2511f53050c7824 */ /* 0x000fc400078e02ff */
[----:B------:R-:W-:-:S03]  /*09d0*/  IMAD.HI.U32 R5, R8, -0x326172a9, RZ ;  /* 0xcd9e8d5708057827 */ /* 0x000fc600078e00ff */
[----:B------:R-:W-:Y:S01]  /*09e0*/  LOP3.LUT R130, R9, R12, R7, 0x96, !PT ;  /* 0x0000000c09827212 */ /* 0x000fe200078e9607 */
[----:B------:R-:W-:Y:S01]  /*09f0*/  VIADD R7, R154, 0x8ff34781 ;  /* 0x8ff347819a077836 */ /* 0x000fe20000000000 */
[----:B------:R-:W-:Y:S01]  /*0a00*/  LOP3.LUT R106, R106, R10, R5, 0x96, !PT ;  /* 0x0000000a6a6a7212 */ /* 0x000fe200078e9605 */
[----:B------:R-:W-:Y:S01]  /*0a10*/  IMAD R6, R6, -0x2daee0ad, RZ ;  /* 0xd2511f5306067824 */ /* 0x000fe200078e02ff */
[----:B------:R-:W-:Y:S01]  /*0a20*/  PRMT R9, R88, 0x7632, R9 ;  /* 0x0000763258097816 */ /* 0x000fe20000000009 */
[----:B------:R-:W-:Y:S01]  /*0a30*/  IMAD R5, R8, -0x326172a9, RZ ;  /* 0xcd9e8d5708057824 */ /* 0x000fe200078e02ff */
[----:B------:R-:W-:Y:S01]  /*0a40*/  IADD3 R8, PT, PT, R155, -0x695add53, RZ ;  /* 0x96a522ad9b087810 */ /* 0x000fe20007ffe0ff */
        /* <DEDUP_REMOVED lines=11> */
[----:B01234-:R-:W-:-:S07]  /*0b00*/  PRMT R8, R89, 0x7632, R8 ;  /* 0x0000763259087816 */ /* 0x01ffce0000000008 */
.L_x_1772:
[----:B0-----:R-:W0:Y:S01]  /*0b10*/  LDC.64 R148, c[0x0][0x390] ;  /* 0x0000e400ff947b82 */ /* 0x001e220000000a00 */
[----:B------:R-:W-:Y:S01]  /*0b20*/  IMAD R38, R0, UR10, RZ ;  /* 0x0000000a00267c24 */ /* 0x000fe2000f8e02ff */
[----:B------:R-:W-:-:S04]  /*0b30*/  ISETP.NE.U32.AND P1, PT, RZ, UR12, PT ;  /* 0x0000000cff007c0c */ /* 0x000fc8000bf25070 */
[----:B------:R-:W-:Y:S02]  /*0b40*/  SHF.R.S32.HI R39, RZ, 0x1f, R38 ;  /* 0x0000001fff277819 */ /* 0x000fe40000011426 */
[----:B------:R-:W1:Y:S01]  /*0b50*/  @P0 LDC.64 R96, c[0x0][0x398] ;  /* 0x0000e600ff600b82 */ /* 0x000e620000000a00 */
[----:B------:R-:W-:Y:S02]  /*0b60*/  ISETP.NE.AND.EX P1, PT, RZ, UR13, PT, P1 ;  /* 0x0000000dff007c0c */ /* 0x000fe4000bf25310 */
[----:B------:R-:W-:-:S04]  /*0b70*/  LEA.HI R38, R39, R38, RZ, 0x3 ;  /* 0x0000002627267211 */ /* 0x000fc800078f18ff */
[----:B------:R-:W-:Y:S01]  /*0b80*/  LEA.HI.SX32 R38, R38, R47, 0x1d ;  /* 0x0000002f26267211 */ /* 0x000fe200078feaff */
[----:B------:R-:W2:Y:S04]  /*0b90*/  LDC.64 R116, c[0x0][0x398] ;  /* 0x0000e600ff747b82 */ /* 0x000ea80000000a00 */
[----:B0-----:R-:W-:-:S04]  /*0ba0*/  IMAD.WIDE.U32 R92, R38, 0x10, R148 ;  /* 0x00000010265c7825 */ /* 0x001fc800078e0094 */
[----:B------:R-:W0:Y:S02]  /*0bb0*/  @P1 LDC.64 R98, c[0x0][0x3a0] ;  /* 0x0000e800ff621b82 */ /* 0x000e240000000a00 */
[----:B------:R-:W5:Y:S01]  /*0bc0*/  LDG.E.128 R92, desc[UR8][R92.64] ;  /* 0x000000085c5c7981 */ /* 0x000f62000c1e1d00 */
[----:B-1----:R-:W-:-:S05]  /*0bd0*/  @P0 IMAD.WIDE.U32 R96, R38, 0x10, R96 ;  /* 0x0000001026600825 */ /* 0x002fca00078e0060 */
[----:B------:R1:W5:Y:S01]  /*0be0*/  @P0 LDG.E.128 R56, desc[UR8][R96.64] ;  /* 0x0000000860380981 */ /* 0x000362000c1e1d00 */
[----:B--2---:R-:W-:-:S04]  /*0bf0*/  ISETP.NE.U32.AND P0, PT, R116, RZ, PT ;  /* 0x000000ff7400720c */ /* 0x004fc80003f05070 */
[----:B------:R-:W-:Y:S01]  /*0c00*/  ISETP.NE.AND.EX P0, PT, R117, RZ, PT, P0 ;  /* 0x000000ff7500720c */ /* 0x000fe20003f05300 */
[----:B0-----:R-:W-:Y:S01]  /*0c10*/  @P1 IMAD.WIDE.U32 R98, R38, 0x10, R98 ;  /* 0x0000001026621825 */ /* 0x001fe200078e0062 */
[C---:B------:R-:W-:Y:S02]  /*0c20*/  IADD3 R47, PT, PT, R154.reuse, -0x255992d5, RZ ;  /* 0xdaa66d2b9a2f7810 */ /* 0x040fe40007ffe0ff */
[C---:B------:R-:W-:Y:S01]  /*0c30*/  IADD3 R50, PT, PT, R154.reuse, 0x5384540f, RZ ;  /* 0x5384540f9a327810 */ /* 0x040fe20007ffe0ff */
[C---:B------:R-:W-:Y:S01]  /*0c40*/  VIADD R46, R155.reuse, 0x1fd5c5a3 ;  /* 0x1fd5c5a39b2e7836 */ /* 0x040fe20000000000 */
[----:B------:R0:W5:Y:S01]  /*0c50*/  @P1 LDG.E.128 R52, desc[UR8][R98.64] ;  /* 0x0000000862341981 */ /* 0x000162000c1e1d00 */
[C---:B------:R-:W-:Y:S01]  /*0c60*/  VIADD R48, R155.reuse, 0xed9eba14 ;  /* 0xed9eba149b307836 */ /* 0x040fe20000000000 */
[C---:B-1----:R-:W-:Y:S01]  /*0c70*/  IADD3 R97, PT, PT, R155.reuse, -0x695add53, RZ ;  /* 0x96a522ad9b617810 */ /* 0x042fe20007ffe0ff */
[----:B------:R-:W-:Y:S01]  /*0c80*/  VIADD R49, R154, 0x1715609d ;  /* 0x1715609d9a317836 */ /* 0x000fe20000000000 */
[C---:B------:R-:W-:Y:S01]  /*0c90*/  IADD3 R100, PT, PT, R155.reuse, 0x76cf5d0a, RZ ;  /* 0x76cf5d0a9b647810 */ /* 0x040fe20007ffe0ff */
[----:B------:R-:W-:-:S02]  /*0ca0*/  VIADD R51, R155, 0xbb67ae85 ;  /* 0xbb67ae859b337836 */ /* 0x000fc40000000000 */
[C---:B------:R-:W-:Y:S02]  /*0cb0*/  VIADD R96, R155.reuse, 0x32370b8f ;  /* 0x32370b8f9b607836 */ /* 0x040fe40000000000 */
[----:B------:R-:W-:Y:S02]  /*0cc0*/  IMAD.MOV.U32 R101, RZ, RZ, 0x2f800000 ;  /* 0x2f800000ff657424 */ /* 0x000fe400078e00ff */
[----:B0-----:R-:W-:Y:S02]  /*0cd0*/  VIADD R98, R154, 0xb54cda56 ;  /* 0xb54cda569a627836 */ /* 0x001fe40000000000 */
[----:B------:R-:W-:Y:S01]  /*0ce0*/  VIADD R99, R155, 0xa9066899 ;  /* 0xa90668999b637836 */ /* 0x000fe20000000000 */
[----:B------:R-:W-:Y:S06]  /*0cf0*/  @P0 BRA `(.L_x_1468) ;  /* 0x0000002800b00947 */ /* 0x000fec0003800000 */
        /* <DEDUP_REMOVED lines=15> */
.L_x_1470:
        /* <DEDUP_REMOVED lines=12> */
.L_x_1471:
[----:B------:R-:W-:Y:S01]  /*0eb0*/  IMAD.WIDE.U32 R104, R3, -0x326172a9, RZ ;  /* 0xcd9e8d5703687825 */ /* 0x000fe200078e00ff */
[----:B------:R-:W-:Y:S02]  /*0ec0*/  LOP3.LUT R110, R5, R103, R155, 0x96, !PT ;  /* 0x00000067056e7212 */ /* 0x000fe400078e969b */
[C---:B------:R-:W-:Y:S01]  /*0ed0*/  IADD3 R103, PT, PT, R154.reuse, -0x61c88647, RZ ;  /* 0x9e3779b99a677810 */ /* 0x040fe20007ffe0ff */
[----:B------:R-:W-:Y:S01]  /*0ee0*/  VIADD R39, R154, 0x3c6ef372 ;  /* 0x3c6ef3729a277836 */ /* 0x000fe20000000000 */
        /* <DEDUP_REMOVED lines=21> */
[----:B------:R-:W-:Y:S01]  /*1040*/  IADD3 R111, PT, PT, R155, 0x646e171e, RZ ;  /* 0x646e171e9b6f7810 */ /* 0x000fe20007ffe0ff */
        /* <DEDUP_REMOVED lines=15> */
[----:B------:R-:W-:Y:S01]  /*1140*/  IMAD.WIDE.U32 R130, R130, -0x326172a9, RZ ;  /* 0xcd9e8d5782827825 */ /* 0x000fe200078e00ff */
[----:B------:R-:W-:-:S03]  /*1150*/  IADD3 R39, PT, PT, R154, -0x700cb87f, RZ ;  /* 0x8ff347819a277810 */ /* 0x000fc60007ffe0ff */
[----:B------:R-:W-:Y:S01]  /*1160*/  IMAD.WIDE.U32 R104, R104, -0x2daee0ad, RZ ;  /* 0xd2511f5368687825 */ /* 0x000fe200078e00ff */
[----:B------:R-:W-:-:S03]  /*1170*/  LOP3.LUT R128, R39, R128, R131, 0x96, !PT ;  /* 0x0000008027807212 */ /* 0x000fc600078e9683 */
[----:B------:R-:W-:Y:S01]  /*1180*/  IMAD.MOV.U32 R39, RZ, RZ, R106 ;  /* 0x000000ffff277224 */ /* 0x000fe200078e006a */
[----:B------:R-:W-:Y:S01]  /*1190*/  LOP3.LUT R169, R97, R102, R105, 0x96, !PT ;  /* 0x0000006661a97212 */ /* 0x000fe200078e9669 */
[----:B------:R-:W-:-:S07]  /*11a0*/  IMAD.MOV.U32 R105, RZ, RZ, RZ ;  /* 0x000000ffff697224 */ /* 0x000fce00078e00ff */
.L_x_1469:
[----:B------:R-:W-:Y:S01]  /*11b0*/  I2FP.F32.U32 R102, R39 ;  /* 0x0000002700667245 */ /* 0x000fe20000201000 */
[----:B------:R-:W-:Y:S01]  /*11c0*/  UMOV UR5, UR7 ;  /* 0x0000000700057c82 */ /* 0x000fe20008000000 */
[----:B-----5:R-:W-:Y:S01]  /*11d0*/  SHF.L.U32 R39, R92, 0x10, RZ ;  /* 0x000000105c277819 */ /* 0x020fe200000006ff */
[----:B------:R-:W-:Y:S01]  /*11e0*/  UMOV UR4, UR6 ;  /* 0x0000000600047c82 */ /* 0x000fe20008000000 */
[----:B------:R-:W-:Y:S01]  /*11f0*/  ISETP.NE.AND P2, PT, R105, 0x1, PT ;  /* 0x000000016900780c */ /* 0x000fe20003f45270 */
[----:B------:R-:W-:Y:S01]  /*1200*/  FFMA.FTZ R102, R102, R101, 1.1641532182693481445e-10 ;  /* 0x2f00000066667423 */ /* 0x000fe20000010065 */
[----:B------:R-:W-:Y:S01]  /*1210*/  PRMT R92, R92, 0x7632, R92 ;  /* 0x000076325c5c7816 */ /* 0x000fe2000000005c */
[----:B------:R-:W-:Y:S01]  /*1220*/  FMUL.FTZ R39, R39, UR5 ;  /* 0x0000000527277c20 */ /* 0x000fe20008410000 */
[----:B------:R-:W-:Y:S01]  /*1230*/  IMAD.MOV.U32 R107, RZ, RZ, 0x2 ;  /* 0x00000002ff6b7424 */ /* 0x000fe200078e00ff */
[----:B------:R-:W-:Y:S02]  /*1240*/  MOV R103, R130 ;  /* 0x0000008200677202 */ /* 0x000fe40000000f00 */
[----:B------:R-:W-:Y:S01]  /*1250*/  FSETP.GTU.FTZ.AND P0, PT, R102, UR4, PT ;  /* 0x0000000466007c0b */ /* 0x000fe2000bf1c000 */
[----:B------:R-:W-:-:S03]  /*1260*/  @P1 IMAD.U32 R102, R52, 0x10000, RZ ;  /* 0x0001000034661824 */ /* 0x000fc600078e00ff */
[----:B------:R-:W-:Y:S02]  /*1270*/  FSEL R39, R39, RZ, !P0 ;  /* 0x000000ff27277208 */ /* 0x000fe40004000000 */
        /* <DEDUP_REMOVED lines=13> */
.L_x_1473:
        /* <DEDUP_REMOVED lines=12> */
.L_x_1474:
        /* <DEDUP_REMOVED lines=26> */
[----:B------:R-:W-:Y:S02]  /*15b0*/  IADD3 R103, PT, PT, R155, 0x646e171e, RZ ;  /* 0x646e171e9b677810 */ /* 0x000fe40007ffe0ff */
        /* <DEDUP_REMOVED lines=14> */
[----:B------:R-:W-:Y:S01]  /*16a0*/  LOP3.LUT R103, R103, R112, R129, 0x96, !PT ;  /* 0x0000007067677212 */ /* 0x000fe200078e9681 */
[----:B------:R-:W-:Y:S01]  /*16b0*/  IMAD.WIDE.U32 R130, R105, -0x326172a9, RZ ;  /* 0xcd9e8d5769827825 */ /* 0x000fe200078e00ff */
[----:B------:R-:W-:-:S03]  /*16c0*/  IADD3 R105, PT, PT, R154, -0x700cb87f, RZ ;  /* 0x8ff347819a697810 */ /* 0x000fc60007ffe0ff */
[----:B------:R-:W-:Y:S01]  /*16d0*/  IMAD.WIDE.U32 R108, R103, -0x2daee0ad, RZ ;  /* 0xd2511f53676c7825 */ /* 0x000fe200078e00ff */
[----:B------:R-:W-:-:S03]  /*16e0*/  LOP3.LUT R128, R105, R128, R131, 0x96, !PT ;  /* 0x0000008069807212 */ /* 0x000fc600078e9683 */
[----:B------:R-:W-:Y:S01]  /*16f0*/  IMAD.MOV.U32 R103, RZ, RZ, R104 ;  /* 0x000000ffff677224 */ /* 0x000fe200078e0068 */
[----:B------:R-:W-:Y:S01]  /*1700*/  LOP3.LUT R169, R97, R106, R109, 0x96, !PT ;  /* 0x0000006a61a97212 */ /* 0x000fe200078e966d */
[----:B------:R-:W-:-:S07]  /*1710*/  IMAD.MOV.U32 R104, RZ, RZ, R108 ;  /* 0x000000ffff687224 */ /* 0x000fce00078e006c */
.L_x_1472:
[----:B------:R-:W-:Y:S01]  /*1720*/  I2FP.F32.U32 R106, R103 ;  /* 0x00000067006a7245 */ /* 0x000fe20000201000 */
[----:B------:R-:W-:Y:S01]  /*1730*/  IMAD.U32 R92, R92, 0x10000, RZ ;  /* 0x000100005c5c7824 */ /* 0x000fe200078e00ff */
[----:B------:R-:W-:Y:S01]  /*1740*/  @P1 PRMT R103, R52, 0x7632, R103 ;  /* 0x0000763234671816 */ /* 0x000fe20000000067 */
[----:B------:R-:W-:Y:S01]  /*1750*/  IMAD.MOV.U32 R105, RZ, RZ, R130 ;  /* 0x000000ffff697224 */ /* 0x000fe200078e0082 */
[----:B------:R-:W-:Y:S01]  /*1760*/  ISETP.NE.AND P2, PT, R107, 0x1, PT ;  /* 0x000000016b00780c */ /* 0x000fe20003f45270 */
[----:B------:R-:W-:Y:S01]  /*1770*/  FFMA.FTZ R106, R106, R101, 1.1641532182693481445e-10 ;  /* 0x2f0000006a6a7423 */ /* 0x000fe20000010065 */
[----:B------:R-:W-:Y:S01]  /*1780*/  FMUL.FTZ R92, R92, UR5 ;  /* 0x000000055c5c7c20 */ /* 0x000fe20008410000 */
[----:B------:R-:W-:-:S03]  /*1790*/  MOV R108, 0x2 ;  /* 0x00000002006c7802 */ /* 0x000fc60000000f00 */
        /* <DEDUP_REMOVED lines=16> */
.L_x_1476:
        /* <DEDUP_REMOVED lines=12> */
.L_x_1477:
        /* <DEDUP_REMOVED lines=49> */
.L_x_1475:
[----:B------:R-:W-:Y:S01]  /*1c70*/  I2FP.F32.U32 R106, R105 ;  /* 0x00000069006a7245 */ /* 0x000fe20000201000 */
[C---:B------:R-:W-:Y:S01]  /*1c80*/  IMAD.U32 R105, R93.reuse, 0x10000, RZ ;  /* 0x000100005d697824 */ /* 0x040fe200078e00ff */
[----:B------:R-:W-:Y:S01]  /*1c90*/  ISETP.NE.AND P2, PT, R108, 0x1, PT ;  /* 0x000000016c00780c */ /* 0x000fe20003f45270 */
[----:B------:R-:W-:Y:S01]  /*1ca0*/  IMAD.MOV.U32 R110, RZ, RZ, 0x2 ;  /* 0x00000002ff6e7424 */ /* 0x000fe200078e00ff */
[----:B------:R-:W-:Y:S01]  /*1cb0*/  PRMT R93, R93, 0x7632, R93 ;  /* 0x000076325d5d7816 */ /* 0x000fe2000000005d */
[----:B------:R-:W-:Y:S01]  /*1cc0*/  FFMA.FTZ R106, R106, R101, 1.1641532182693481445e-10 ;  /* 0x2f0000006a6a7423 */ /* 0x000fe20000010065 */
[----:B------:R-:W-:Y:S01]  /*1cd0*/  FMUL.FTZ R105, R105, UR5 ;  /* 0x0000000569697c20 */ /* 0x000fe20008410000 */
[----:B------:R-:W-:-:S03]  /*1ce0*/  IMAD.MOV.U32 R107, RZ, RZ, R130 ;  /* 0x000000ffff6b7224 */ /* 0x000fc600078e0082 */
[----:B------:R-:W-:Y:S02]  /*1cf0*/  FSETP.GTU.FTZ.AND P0, PT, R106, UR4, PT ;  /* 0x000000046a007c0b */ /* 0x000fe4000bf1c000 */
[----:B------:R-:W-:Y:S02]  /*1d00*/  @P1 SHF.L.U32 R106, R53, 0x10, RZ ;  /* 0x00000010356a1819 */ /* 0x000fe400000006ff */
        /* <DEDUP_REMOVED lines=14> */
.L_x_1479:
        /* <DEDUP_REMOVED lines=12> */
.L_x_1480:
        /* <DEDUP_REMOVED lines=44> */
[----:B------:R-:W-:Y:S02]  /*2170*/  MOV R107, R104 ;  /* 0x00000068006b7202 */ /* 0x000fe40000000f00 */
[----:B------:R-:W-:Y:S01]  /*2180*/  LOP3.LUT R128, R109, R128, R131, 0x96, !PT ;  /* 0x000000806d807212 */ /* 0x000fe200078e9683 */
[----:B------:R-:W-:Y:S01]  /*2190*/  IMAD.MOV.U32 R104, RZ, RZ, R110 ;  /* 0x000000ffff687224 */ /* 0x000fe200078e006e */
[----:B------:R-:W-:Y:S01]  /*21a0*/  LOP3.LUT R169, R97, R108, R111, 0x96, !PT ;  /* 0x0000006c61a97212 */ /* 0x000fe200078e966f */
[----:B------:R-:W-:-:S07]  /*21b0*/  IMAD.MOV.U32 R110, RZ, RZ, RZ ;  /* 0x000000ffff6e7224 */ /* 0x000fce00078e00ff */
.L_x_1478:
[----:B------:R-:W-:Y:S01]  /*21c0*/  I2FP.F32.U32 R108, R107 ;  /* 0x0000006b006c7245 */ /* 0x000fe20000201000 */
[----:B------:R-:W-:Y:S01]  /*21d0*/  IMAD.MOV.U32 R112, RZ, RZ, 0x2 ;  /* 0x00000002ff707424 */ /* 0x000fe200078e00ff */
[----:B------:R-:W-:Y:S02]  /*21e0*/  SHF.L.U32 R93, R93, 0x10, RZ ;  /* 0x000000105d5d7819 */ /* 0x000fe400000006ff */
[----:B------:R-:W-:Y:S01]  /*21f0*/  ISETP.NE.AND P0, PT, R110, 0x1, PT ;  /* 0x000000016e00780c */ /* 0x000fe20003f05270 */
[----:B------:R-:W-:Y:S01]  /*2200*/  FFMA.FTZ R108, R108, R101, 1.1641532182693481445e-10 ;  /* 0x2f0000006c6c7423 */ /* 0x000fe20000010065 */
[----:B------:R-:W-:Y:S01]  /*2210*/  @P1 PRMT R107, R53, 0x7632, R107 ;  /* 0x00007632356b1816 */ /* 0x000fe2000000006b */
[----:B------:R-:W-:-:S03]  /*2220*/  FMUL.FTZ R93, R93, UR5 ;  /* 0x000000055d5d7c20 */ /* 0x000fc60008410000 */
[----:B------:R-:W-:Y:S01]  /*2230*/  FSETP.GTU.FTZ.AND P2, PT, R108, UR4, PT ;  /* 0x000000046c007c0b */ /* 0x000fe2000bf5c000 */
[----:B------:R-:W-:Y:S01]  /*2240*/  @P1 IMAD.U32 R108, R107, 0x10000, RZ ;  /* 0x000100006b6c1824 */ /* 0x000fe200078e00ff */
        /* <DEDUP_REMOVED lines=14> */
.L_x_1482:
        /* <DEDUP_REMOVED lines=12> */
.L_x_1483:
[----:B------:R-:W-:Y:S01]  /*23f0*/  IMAD.WIDE.U32 R112, R3, -0x326172a9, RZ ;  /* 0xcd9e8d5703707825 */ /* 0x000fe200078e00ff */
[----:B------:R-:W-:Y:S02]  /*2400*/  LOP3.LUT R120, R5, R111, R155, 0x96, !PT ;  /* 0x0000006f05787212 */ /* 0x000fe400078e969b */
[----:B------:R-:W-:Y:S02]  /*2410*/  IADD3 R107, PT, PT, R154, -0x61c88647, RZ ;  /* 0x9e3779b99a6b7810 */ /* 0x000fe40007ffe0ff */
        /* <DEDUP_REMOVED lines=38> */
[----:B------:R-:W-:-:S03]  /*2680*/  IMAD.WIDE.U32 R130, R113, -0x326172a9, RZ ;  /* 0xcd9e8d5771827825 */ /* 0x000fc600078e00ff */
[----:B------:R-:W-:Y:S02]  /*2690*/  LOP3.LUT R107, R107, R120, R129, 0x96, !PT ;  /* 0x000000786b6b7212 */ /* 0x000fe400078e9681 */
[----:B------:R-:W-:-:S03]  /*26a0*/  LOP3.LUT R128, R111, R128, R131, 0x96, !PT ;  /* 0x000000806f807212 */ /* 0x000fc600078e9683 */
[----:B------:R-:W-:-:S04]  /*26b0*/  IMAD.WIDE.U32 R112, R107, -0x2daee0ad, RZ ;  /* 0xd2511f536b707825 */ /* 0x000fc800078e00ff */
[----:B------:R-:W-:Y:S01]  /*26c0*/  IMAD.MOV.U32 R107, RZ, RZ, R104 ;  /* 0x000000ffff6b7224 */ /* 0x000fe200078e0068 */
[----:B------:R-:W-:Y:S01]  /*26d0*/  LOP3.LUT R169, R97, R110, R113, 0x96, !PT ;  /* 0x0000006e61a97212 */ /* 0x000fe200078e9671 */
[----:B------:R-:W-:Y:S02]  /*26e0*/  IMAD.MOV.U32 R104, RZ, RZ, R112 ;  /* 0x000000ffff687224 */ /* 0x000fe400078e0070 */
[----:B------:R-:W-:-:S07]  /*26f0*/  HFMA2 R112, -RZ, RZ, 0, 0 ;  /* 0x00000000ff707431 */ /* 0x000fce00000001ff */
.L_x_1481:
[----:B------:R-:W-:Y:S01]  /*2700*/  I2FP.F32.U32 R108, R107 ;  /* 0x0000006b006c7245 */ /* 0x000fe20000201000 */
[----:B------:R-:W-:Y:S01]  /*2710*/  IMAD.U32 R107, R94, 0x10000, RZ ;  /* 0x000100005e6b7824 */ /* 0x000fe200078e00ff */
[----:B------:R-:W-:Y:S01]  /*2720*/  ISETP.NE.AND P0, PT, R112, 0x1, PT ;  /* 0x000000017000780c */ /* 0x000fe20003f05270 */
[----:B------:R-:W-:Y:S01]  /*2730*/  IMAD.MOV.U32 R111, RZ, RZ, R130 ;  /* 0x000000ffff6f7224 */ /* 0x000fe200078e0082 */
[----:B------:R-:W-:Y:S01]  /*2740*/  PRMT R94, R94, 0x7632, R94 ;  /* 0x000076325e5e7816 */ /* 0x000fe2000000005e */
[----:B------:R-:W-:Y:S01]  /*2750*/  FFMA.FTZ R108, R108, R101, 1.1641532182693481445e-10 ;  /* 0x2f0000006c6c7423 */ /* 0x000fe20000010065 */
[----:B------:R-:W-:Y:S01]  /*2760*/  FMUL.FTZ R107, R107, UR5 ;  /* 0x000000056b6b7c20 */ /* 0x000fe20008410000 */
[----:B------:R-:W-:-:S03]  /*2770*/  MOV R113, 0x2 ;  /* 0x0000000200717802 */ /* 0x000fc60000000f00 */
[----:B------:R-:W-:Y:S01]  /*2780*/  FSETP.GTU.FTZ.AND P3, PT, R108, UR4, PT ;  /* 0x000000046c007c0b */ /* 0x000fe2000bf7c000 */
[----:B------:R-:W-:-:S03]  /*2790*/  @P1 IMAD.U32 R108, R54, 0x10000, RZ ;  /* 0x00010000366c1824 */ /* 0x000fc600078e00ff */
        /* <DEDUP_REMOVED lines=13> */
.L_x_1485:
        /* <DEDUP_REMOVED lines=12> */
.L_x_1486:
        /* <DEDUP_REMOVED lines=45> */
[----:B------:R-:W-:Y:S01]  /*2c00*/  IMAD.MOV.U32 R113, RZ, RZ, RZ ;  /* 0x000000ffff717224 */ /* 0x000fe200078e00ff */
[----:B------:R-:W-:Y:S01]  /*2c10*/  LOP3.LUT R169, R97, R112, R111, 0x96, !PT ;  /* 0x0000007061a97212 */ /* 0x000fe200078e966f */
[----:B------:R-:W-:Y:S01]  /*2c20*/  IMAD.MOV.U32 R111, RZ, RZ, R104 ;  /* 0x000000ffff6f7224 */ /* 0x000fe200078e0068 */
[----:B------:R-:W-:-:S07]  /*2c30*/  MOV R104, R110 ;  /* 0x0000006e00687202 */ /* 0x000fce0000000f00 */
.L_x_1484:
[----:B------:R-:W-:Y:S01]  /*2c40*/  I2FP.F32.U32 R110, R111 ;  /* 0x0000006f006e7245 */ /* 0x000fe20000201000 */
[----:B------:R-:W-:Y:S01]  /*2c50*/  IMAD.U32 R94, R94, 0x10000, RZ ;  /* 0x000100005e5e7824 */ /* 0x000fe200078e00ff */
[----:B------:R-:W-:Y:S01]  /*2c60*/  @P1 PRMT R111, R54, 0x7632, R111 ;  /* 0x00007632366f1816 */ /* 0x000fe2000000006f */
[----:B------:R-:W-:Y:S01]  /*2c70*/  IMAD.MOV.U32 R115, RZ, RZ, 0x2 ;  /* 0x00000002ff737424 */ /* 0x000fe200078e00ff */
[----:B------:R-:W-:Y:S01]  /*2c80*/  ISETP.NE.AND P4, PT, R113, 0x1, PT ;  /* 0x000000017100780c */ /* 0x000fe20003f85270 */
[----:B------:R-:W-:Y:S01]  /*2c90*/  FFMA.FTZ R110, R110, R101, 1.1641532182693481445e-10 ;  /* 0x2f0000006e6e7423 */ /* 0x000fe20000010065 */
[----:B------:R-:W-:-:S04]  /*2ca0*/  FMUL.FTZ R94, R94, UR5 ;  /* 0x000000055e5e7c20 */ /* 0x000fc80008410000 */
[----:B------:R-:W-:Y:S02]  /*2cb0*/  FSETP.GTU.FTZ.AND P0, PT, R110, UR4, PT ;  /* 0x000000046e007c0b */ /* 0x000fe4000bf1c000 */
[----:B------:R-:W-:Y:S02]  /*2cc0*/  @P1 SHF.L.U32 R110, R111, 0x10, RZ ;  /* 0x000000106f6e1819 */ /* 0x000fe400000006ff */
[----:B------:R-:W-:Y:S02]  /*2cd0*/  FSEL R111, R94, RZ, !P0 ;  /* 0x000000ff5e6f7208 */ /* 0x000fe40004000000 */
[----:B------:R-:W-:-:S03]  /*2ce0*/  PLOP3.LUT P0, PT, P0, PT, PT, 0x8, 0x80 ;  /* 0x000000000080781c */ /* 0x000fc6000070e170 */
[----:B------:R-:W-:Y:S01]  /*2cf0*/  @P1 FADD.FTZ R111, R111, R110 ;  /* 0x0000006e6f6f1221 */ /* 0x000fe20000010000 */
[----:B------:R-:W-:-:S04]  /*2d00*/  IMAD.MOV.U32 R110, RZ, RZ, R130 ;  /* 0x000000ffff6e7224 */ /* 0x000fc800078e0082 */
        /* <DEDUP_REMOVED lines=10> */
.L_x_1488:
        /* <DEDUP_REMOVED lines=12> */
.L_x_1489:
[----:B------:R-:W-:Y:S01]  /*2e70*/  IMAD.WIDE.U32 R114, R3, -0x326172a9, RZ ;  /* 0xcd9e8d5703727825 */ /* 0x000fe200078e00ff */
[----:B------:R-:W-:Y:S02]  /*2e80*/  LOP3.LUT R122, R5, R113, R155, 0x96, !PT ;  /* 0x00000071057a7212 */ /* 0x000fe400078e969b */
[----:B------:R-:W-:Y:S01]  /*2e90*/  IADD3 R119, PT, PT, R155, -0x24c28bd8, RZ ;  /* 0xdb3d74289b777810 */ /* 0x000fe20007ffe0ff */
[----:B------:R-:W-:Y:S01]  /*2ea0*/  VIADD R113, R154, 0x9e3779b9 ;  /* 0x9e3779b99a717836 */ /* 0x000fe20000000000 */
[----:B------:R-:W-:Y:S01]  /*2eb0*/  LOP3.LUT R120, R4, R115, R154, 0x96, !PT ;  /* 0x0000007304787212 */ /* 0x000fe200078e969a */
[----:B------:R-:W-:Y:S01]  /*2ec0*/  IMAD.WIDE.U32 R122, R122, -0x326172a9, RZ ;  /* 0xcd9e8d577a7a7825 */ /* 0x000fe200078e00ff */
[----:B------:R-:W-:Y:S02]  /*2ed0*/  IADD3 R115, PT, PT, R154, 0x3c6ef372, RZ ;  /* 0x3c6ef3729a737810 */ /* 0x000fe40007ffe0ff */
[----:B------:R-:W-:Y:S01]  /*2ee0*/  MOV R110, R104 ;  /* 0x00000068006e7202 */ /* 0x000fe20000000f00 */
        /* <DEDUP_REMOVED lines=32> */
[----:B------:R-:W-:Y:S02]  /*30f0*/  VIADD R115, R154, 0xf1bbcdc8 ;  /* 0xf1bbcdc89a737836 */ /* 0x000fe40000000000 */
[----:B------:R-:W-:-:S03]  /*3100*/  IMAD.WIDE.U32 R130, R130, -0x326172a9, RZ ;  /* 0xcd9e8d5782827825 */ /* 0x000fc600078e00ff */
[----:B------:R-:W-:Y:S01]  /*3110*/  LOP3.LUT R114, R115, R120, R129, 0x96, !PT ;  /* 0x0000007873727212 */ /* 0x000fe200078e9681 */
[----:B------:R-:W-:-:S04]  /*3120*/  VIADD R113, R154, 0x8ff34781 ;  /* 0x8ff347819a717836 */ /* 0x000fc80000000000 */
[----:B------:R-:W-:Y:S01]  /*3130*/  IMAD.WIDE.U32 R114, R114, -0x2daee0ad, RZ ;  /* 0xd2511f5372727825 */ /* 0x000fe200078e00ff */
[----:B------:R-:W-:-:S03]  /*3140*/  LOP3.LUT R128, R113, R128, R131, 0x96, !PT ;  /* 0x0000008071807212 */ /* 0x000fc600078e9683 */
[----:B------:R-:W-:Y:S01]  /*3150*/  IMAD.MOV.U32 R104, RZ, RZ, R114 ;  /* 0x000000ffff687224 */ /* 0x000fe200078e0072 */
[----:B------:R-:W-:Y:S01]  /*3160*/  LOP3.LUT R169, R97, R112, R115, 0x96, !PT ;  /* 0x0000007061a97212 */ /* 0x000fe200078e9673 */
[----:B------:R-:W-:-:S07]  /*3170*/  IMAD.MOV.U32 R115, RZ, RZ, RZ ;  /* 0x000000ffff737224 */ /* 0x000fce00078e00ff */
.L_x_1487:
        /* <DEDUP_REMOVED lines=23> */
.L_x_1491:
        /* <DEDUP_REMOVED lines=12> */
.L_x_1492:
[----:B------:R-:W-:Y:S01]  /*33b0*/  IMAD.WIDE.U32 R120, R3, -0x326172a9, RZ ;  /* 0xcd9e8d5703787825 */ /* 0x000fe200078e00ff */
[----:B------:R-:W-:Y:S02]  /*33c0*/  LOP3.LUT R124, R5, R115, R155, 0x96, !PT ;  /* 0x00000073057c7212 */ /* 0x000fe400078e969b */
[----:B------:R-:W-:Y:S01]  /*33d0*/  IADD3 R115, PT, PT, R154, -0x61c88647, RZ ;  /* 0x9e3779b99a737810 */ /* 0x000fe20007ffe0ff */
        /* <DEDUP_REMOVED lines=40> */
[----:B------:R-:W-:Y:S01]  /*3660*/  LOP3.LUT R120, R121, R124, R129, 0x96, !PT ;  /* 0x0000007c79787212 */ /* 0x000fe200078e9681 */
[----:B------:R-:W-:Y:S01]  /*3670*/  HFMA2 R129, -RZ, RZ, 0, 0 ;  /* 0x00000000ff817431 */ /* 0x000fe200000001ff */
[----:B------:R-:W-:-:S03]  /*3680*/  LOP3.LUT R128, R115, R128, R131, 0x96, !PT ;  /* 0x0000008073807212 */ /* 0x000fc600078e9683 */
[----:B------:R-:W-:-:S04]  /*3690*/  IMAD.WIDE.U32 R120, R120, -0x2daee0ad, RZ ;  /* 0xd2511f5378787825 */ /* 0x000fc800078e00ff */
[----:B------:R-:W-:Y:S01]  /*36a0*/  IMAD.MOV.U32 R104, RZ, RZ, R120 ;  /* 0x000000ffff687224 */ /* 0x000fe200078e0078 */
[----:B------:R-:W-:-:S07]  /*36b0*/  LOP3.LUT R169, R97, R114, R121, 0x96, !PT ;  /* 0x0000007261a97212 */ /* 0x000fce00078e9679 */
.L_x_1490:
[----:B------:R-:W-:Y:S01]  /*36c0*/  I2FP.F32.U32 R110, R110 ;  /* 0x0000006e006e7245 */ /* 0x000fe20000201000 */
[----:B------:R-:W-:Y:S01]  /*36d0*/  IMAD.U32 R95, R95, 0x10000, RZ ;  /* 0x000100005f5f7824 */ /* 0x000fe200078e00ff */
[----:B------:R-:W-:Y:S02]  /*36e0*/  @P1 PRMT R112, R55, 0x7632, R112 ;  /* 0x0000763237701816 */ /* 0x000fe40000000070 */
[----:B------:R-:W-:Y:S01]  /*36f0*/  PRMT R94, R108, 0x5410, R94 ;  /* 0x000054106c5e7816 */ /* 0x000fe2000000005e */
[----:B------:R-:W-:Y:S01]  /*3700*/  FFMA.FTZ R110, R110, R101, 1.1641532182693481445e-10 ;  /* 0x2f0000006e6e7423 */ /* 0x000fe20000010065 */
[----:B------:R-:W-:Y:S01]  /*3710*/  FMUL.FTZ R95, R95, UR5 ;  /* 0x000000055f5f7c20 */ /* 0x000fe20008410000 */
[----:B------:R-:W-:Y:S01]  /*3720*/  @P1 IMAD.U32 R112, R112, 0x10000, RZ ;  /* 0x0001000070701824 */ /* 0x000fe200078e00ff */
[----:B------:R-:W-:Y:S02]  /*3730*/  PRMT R93, R106, 0x5410, R93 ;  /* 0x000054106a5d7816 */ /* 0x000fe4000000005d */
[----:B------:R-:W-:-:S02]  /*3740*/  FSETP.GTU.FTZ.AND P5, PT, R110, UR4, PT ;  /* 0x000000046e007c0b */ /* 0x000fc4000bfbc000 */
[----:B------:R-:W-:Y:S02]  /*3750*/  PRMT R92, R102, 0x5410, R92 ;  /* 0x00005410665c7816 */ /* 0x000fe4000000005c */
[----:B------:R-:W-:Y:S02]  /*3760*/  FSEL R115, R95, RZ, !P5 ;  /* 0x000000ff5f737208 */ /* 0x000fe40006800000 */
[----:B------:R-:W-:-:S03]  /*3770*/  PLOP3.LUT P5, PT, P5, PT, PT, 0x8, 0x80 ;  /* 0x000000000080781c */ /* 0x000fc60002fae170 */
[----:B------:R-:W-:-:S05]  /*3780*/  @P1 FADD.FTZ R115, R115, R112 ;  /* 0x0000007073731221 */ /* 0x000fca0000010000 */
[----:B------:R-:W-:-:S04]  /*3790*/  F2FP.BF16.F32.PACK_AB R95, RZ, R115 ;  /* 0x00000073ff5f723e */ /* 0x000fc800000010ff */
[----:B------:R-:W-:Y:S01]  /*37a0*/  PRMT R95, R119, 0x5410, R95 ;  /* 0x00005410775f7816 */ /* 0x000fe2000000005f */
[----:B------:R-:W-:Y:S06]  /*37b0*/  BRA `(.L_x_1493) ;  /* 0x0000004c00607947 */ /* 0x000fec0003800000 */
.L_x_1468:
[----:B------:R-:W-:Y:S01]  /*37c0*/  ISETP.NE.AND P0, PT, R132, 0x1, PT ;  /* 0x000000018400780c */ /* 0x000fe20003f05270 */
[C---:B------:R-:W-:Y:S01]  /*37d0*/  VIADD R108, R154.reuse, 0x9e3779b9 ;  /* 0x9e3779b99a6c7836 */ /* 0x040fe20000000000 */
[C---:B------:R-:W-:Y:S01]  /*37e0*/  IADD3 R102, PT, PT, R154.reuse, -0x700cb87f, RZ ;  /* 0x8ff347819a667810 */ /* 0x040fe20007ffe0ff */
[C---:B------:R-:W-:Y:S01]  /*37f0*/  VIADD R110, R154.reuse, 0x78dde6e4 ;  /* 0x78dde6e49a6e7836 */ /* 0x040fe20000000000 */
[C---:B------:R-:W-:Y:S01]  /*3800*/  IADD3 R112, PT, PT, R154.reuse, -0xe443238, RZ ;  /* 0xf1bbcdc89a707810 */ /* 0x040fe20007ffe0ff */
[C---:B------:R-:W-:Y:S01]  /*3810*/  VIADD R114, R155.reuse, 0x646e171e ;  /* 0x646e171e9b727836 */ /* 0x040fe20000000000 */
[----:B------:R-:W-:Y:S01]  /*3820*/  IADD3 R118, PT, PT, R154, 0x3c6ef372, RZ ;  /* 0x3c6ef3729a767810 */ /* 0x000fe20007ffe0ff */
[----:B------:R-:W-:Y:S01]  /*3830*/  VIADD R115, R155, 0xdb3d7428 ;  /* 0xdb3d74289b737836 */ /* 0x000fe20000000000 */
[----:B------:R-:W-:Y:S01]  /*3840*/  MOV R104, R106 ;  /* 0x0000006a00687202 */ /* 0x000fe20000000f00 */
[----:B------:R-:W-:Y:S02]  /*3850*/  IMAD.MOV.U32 R41, RZ, RZ, 0x2 ;  /* 0x00000002ff297424 */ /* 0x000fe400078e00ff */
[----:B------:R-:W-:-:S02]  /*3860*/  IMAD.MOV.U32 R39, RZ, RZ, R130 ;  /* 0x000000ffff277224 */ /* 0x000fc400078e0082 */
        /* <DEDUP_REMOVED lines=11> */
.L_x_1495:
        /* <DEDUP_REMOVED lines=12> */
.L_x_1496:
        /* <DEDUP_REMOVED lines=36> */
[----:B------:R-:W-:Y:S01]  /*3c20*/  LOP3.LUT R104, R112, R44, R129, 0x96, !PT ;  /* 0x0000002c70687212 */ /* 0x000fe200078e9681 */
[----:B------:R-:W-:-:S04]  /*3c30*/  IMAD.WIDE.U32 R130, R130, -0x326172a9, RZ ;  /* 0xcd9e8d5782827825 */ /* 0x000fc800078e00ff */
[----:B------:R-:W-:Y:S01]  /*3c40*/  IMAD.WIDE.U32 R104, R104, -0x2daee0ad, RZ ;  /* 0xd2511f5368687825 */ /* 0x000fe200078e00ff */
[----:B------:R-:W-:-:S04]  /*3c50*/  LOP3.LUT R128, R102, R128, R131, 0x96, !PT ;  /* 0x0000008066807212 */ /* 0x000fc800078e9683 */
[----:B------:R-:W-:-:S07]  /*3c60*/  LOP3.LUT R169, R97, R40, R105, 0x96, !PT ;  /* 0x0000002861a97212 */ /* 0x000fce00078e9669 */
.L_x_1494:
[----:B------:R-:W-:Y:S01]  /*3c70*/  I2FP.F32.U32 R40, R39 ;  /* 0x0000002700287245 */ /* 0x000fe20000201000 */
[----:B------:R-:W-:Y:S01]  /*3c80*/  UMOV UR4, UR6 ;  /* 0x0000000600047c82 */ /* 0x000fe20008000000 */
[----:B------:R-:W-:Y:S01]  /*3c90*/  ISETP.NE.AND P2, PT, R41, 0x1, PT ;  /* 0x000000012900780c */ /* 0x000fe20003f45270 */
[----:B-----5:R-:W-:Y:S01]  /*3ca0*/  IMAD.U32 R39, R92, 0x10000, RZ ;  /* 0x000100005c277824 */ /* 0x020fe200078e00ff */
[----:B------:R-:W-:Y:S01]  /*3cb0*/  UMOV UR5, UR7 ;  /* 0x0000000700057c82 */ /* 0x000fe20008000000 */
[----:B------:R-:W-:Y:S01]  /*3cc0*/  FFMA.FTZ R40, R40, R101, 1.1641532182693481445e-10 ;  /* 0x2f00000028287423 */ /* 0x000fe20000010065 */
[----:B------:R-:W-:Y:S01]  /*3cd0*/  PRMT R103, R92, 0x7632, R103 ;  /* 0x000076325c677816 */ /* 0x000fe20000000067 */
[----:B------:R-:W-:-:S03]  /*3ce0*/  IMAD.MOV.U32 R42, RZ, RZ, 0x2 ;  /* 0x00000002ff2a7424 */ /* 0x000fc600078e00ff */
[----:B------:R-:W-:Y:S01]  /*3cf0*/  FSETP.GTU.FTZ.AND P0, PT, R40, UR4, PT ;  /* 0x0000000428007c0b */ /* 0x000fe2000bf1c000 */
[----:B------:R-:W-:Y:S01]  /*3d00*/  FMUL.FTZ R40, R39, UR5 ;  /* 0x0000000527287c20 */ /* 0x000fe20008410000 */
        /* <DEDUP_REMOVED lines=13> */
.L_x_1498:
        /* <DEDUP_REMOVED lines=12> */
.L_x_1499:
        /* <DEDUP_REMOVED lines=41> */
[----:B------:R-:W-:-:S07]  /*4130*/  IMAD.MOV.U32 R42, RZ, RZ, RZ ;  /* 0x000000ffff2a7224 */ /* 0x000fce00078e00ff */
.L_x_1497:
[----:B------:R-:W-:Y:S01]  /*4140*/  I2FP.F32.U32 R40, R39 ;  /* 0x0000002700287245 */ /* 0x000fe20000201000 */
[----:B------:R-:W-:Y:S01]  /*4150*/  @P1 IMAD.U32 R41, R52, 0x10000, RZ ;  /* 0x0001000034291824 */ /* 0x000fe200078e00ff */
[----:B------:R-:W-:Y:S01]  /*4160*/  SHF.L.U32 R39, R56, 0x10, RZ ;  /* 0x0000001038277819 */ /* 0x000fe200000006ff */
[----:B------:R-:W-:Y:S01]  /*4170*/  HFMA2 R43, -RZ, RZ, 0, 1.1920928955078125e-07 ;  /* 0x00000002ff2b7431 */ /* 0x000fe200000001ff */
[----:B------:R-:W-:Y:S01]  /*4180*/  ISETP.NE.AND P2, PT, R42, 0x1, PT ;  /* 0x000000012a00780c */ /* 0x000fe20003f45270 */
[----:B------:R-:W-:Y:S02]  /*4190*/  FFMA.FTZ R40, R40, R101, 1.1641532182693481445e-10 ;  /* 0x2f00000028287423 */ /* 0x000fe40000010065 */
[----:B------:R-:W-:-:S03]  /*41a0*/  FMUL.FTZ R39, R39, UR5 ;  /* 0x0000000527277c20 */ /* 0x000fc60008410000 */
[----:B------:R-:W-:-:S04]  /*41b0*/  FSETP.GTU.FTZ.AND P0, PT, R40, UR4, PT ;  /* 0x0000000428007c0b */ /* 0x000fc8000bf1c000 */
[----:B------:R-:W-:-:S05]  /*41c0*/  FSEL R39, R39, RZ, !P0 ;  /* 0x000000ff27277208 */ /* 0x000fca0004000000 */
[----:B------:R-:W-:-:S04]  /*41d0*/  FADD.FTZ R40, R92, R39 ;  /* 0x000000275c287221 */ /* 0x000fc80000010000 */
[--C-:B------:R-:W-:Y:S01]  /*41e0*/  @P1 FADD.FTZ R39, R41, R40.reuse ;  /* 0x0000002829271221 */ /* 0x100fe20000010000 */
[----:B------:R-:W-:Y:S01]  /*41f0*/  @!P1 IMAD.MOV.U32 R39, RZ, RZ, R40 ;  /* 0x000000ffff279224 */ /* 0x000fe200078e0028 */
[----:B------:R-:W-:Y:S01]  /*4200*/  SEL R40, RZ, 0x1, P0 ;  /* 0x00000001ff287807 */ /* 0x000fe20000000000 */
        /* <DEDUP_REMOVED lines=11> */
.L_x_1501:
        /* <DEDUP_REMOVED lines=12> */
.L_x_1502:
        /* <DEDUP_REMOVED lines=39> */
[----:B------:R-:W-:-:S03]  /*45f0*/  LOP3.LUT R128, R102, R128, R131, 0x96, !PT ;  /* 0x0000008066807212 */ /* 0x000fc600078e9683 */
[----:B------:R-:W-:Y:S01]  /*4600*/  IMAD.MOV.U32 R104, RZ, RZ, R44 ;  /* 0x000000ffff687224 */ /* 0x000fe200078e002c */
[----:B------:R-:W-:-:S07]  /*4610*/  LOP3.LUT R169, R97, R42, R45, 0x96, !PT ;  /* 0x0000002a61a97212 */ /* 0x000fce00078e962d */
.L_x_1500:
        /* <DEDUP_REMOVED lines=20> */
.L_x_1504:
        /* <DEDUP_REMOVED lines=12> */
.L_x_1505:
        /* <DEDUP_REMOVED lines=42> */
.L_x_1503:
[----:B------:R-:W-:Y:S01]  /*4ac0*/  I2FP.F32.U32 R42, R41 ;  /* 0x00000029002a7245 */ /* 0x000fe20000201000 */
[----:B------:R-:W-:Y:S01]  /*4ad0*/  HFMA2 R105, -RZ, RZ, 0, 1.1920928955078125e-07 ;  /* 0x00000002ff697431 */ /* 0x000fe200000001ff */
[----:B------:R-:W-:Y:S02]  /*4ae0*/  PRMT R41, R56, 0x7632, R41 ;  /* 0x0000763238297816 */ /* 0x000fe40000000029 */
[----:B------:R-:W-:Y:S01]  /*4af0*/  ISETP.NE.AND P2, PT, R45, 0x1, PT ;  /* 0x000000012d00780c */ /* 0x000fe20003f45270 */
[----:B------:R-:W-:Y:S01]  /*4b00*/  FFMA.FTZ R42, R42, R101, 1.1641532182693481445e-10 ;  /* 0x2f0000002a2a7423 */ /* 0x000fe20000010065 */
[----:B------:R-:W-:-:S04]  /*4b10*/  SHF.L.U32 R41, R41, 0x10, RZ ;  /* 0x0000001029297819 */ /* 0x000fc800000006ff */
[----:B------:R-:W-:Y:S01]  /*4b20*/  FSETP.GTU.FTZ.AND P0, PT, R42, UR4, PT ;  /* 0x000000042a007c0b */ /* 0x000fe2000bf1c000 */
[----:B------:R-:W-:Y:S01]  /*4b30*/  FMUL.FTZ R41, R41, UR5 ;  /* 0x0000000529297c20 */ /* 0x000fe20008410000 */
[----:B------:R-:W-:-:S04]  /*4b40*/  @P1 PRMT R42, R52, 0x7632, R42 ;  /* 0x00007632342a1816 */ /* 0x000fc8000000002a */
[----:B------:R-:W-:Y:S01]  /*4b50*/  FSEL R44, R41, RZ, !P0 ;  /* 0x000000ff292c7208 */ /* 0x000fe20004000000 */
[----:B------:R-:W-:-:S04]  /*4b60*/  @P1 IMAD.U32 R42, R42, 0x10000, RZ ;  /* 0x000100002a2a1824 */ /* 0x000fc800078e00ff */
[----:B------:R-:W-:-:S04]  /*4b70*/  FADD.FTZ R41, R103, R44 ;  /* 0x0000002c67297221 */ /* 0x000fc80000010000 */
[----:B------:R-:W-:Y:S01]  /*4b80*/  @P1 FADD.FTZ R103, R41, R42 ;  /* 0x0000002a29671221 */ /* 0x000fe20000010000 */
        /* <DEDUP_REMOVED lines=13> */
.L_x_1507:
        /* <DEDUP_REMOVED lines=12> */
.L_x_1508:
        /* <DEDUP_REMOVED lines=40> */
[----:B------:R-:W-:Y:S02]  /*4fa0*/  IMAD.MOV.U32 R42, RZ, RZ, R104 ;  /* 0x000000ffff2a7224 */ /* 0x000fe400078e0068 */
[----:B------:R-:W-:-:S07]  /*4fb0*/  IMAD.MOV.U32 R104, RZ, RZ, R44 ;  /* 0x000000ffff687224 */ /* 0x000fce00078e002c */
.L_x_1506:
[----:B------:R-:W-:Y:S01]  /*4fc0*/  I2FP.F32.U32 R42, R42 ;  /* 0x0000002a002a7245 */ /* 0x000fe20000201000 */
[----:B------:R-:W-:Y:S01]  /*4fd0*/  IMAD.U32 R43, R93, 0x10000, RZ ;  /* 0x000100005d2b7824 */ /* 0x000fe200078e00ff */
[----:B------:R-:W-:Y:S01]  /*4fe0*/  ISETP.NE.AND P2, PT, R105, 0x1, PT ;  /* 0x000000016900780c */ /* 0x000fe20003f45270 */
[----:B------:R-:W-:Y:S02]  /*4ff0*/  IMAD.MOV.U32 R45, RZ, RZ, 0x2 ;  /* 0x00000002ff2d7424 */ /* 0x000fe400078e00ff */
[----:B------:R-:W-:Y:S01]  /*5000*/  FFMA.FTZ R42, R42, R101, 1.1641532182693481445e-10 ;  /* 0x2f0000002a2a7423 */ /* 0x000fe20000010065 */
[----:B------:R-:W-:Y:S01]  /*5010*/  FMUL.FTZ R44, R43, UR5 ;  /* 0x000000052b2c7c20 */ /* 0x000fe20008410000 */
[----:B------:R-:W-:-:S03]  /*5020*/  PRMT R43, R93, 0x7632, R43 ;  /* 0x000076325d2b7816 */ /* 0x000fc6000000002b */
        /* <DEDUP_REMOVED lines=14> */
.L_x_1510:
        /* <DEDUP_REMOVED lines=12> */
.L_x_1511:
        /* <DEDUP_REMOVED lines=39> */
[----:B------:R-:W-:-:S03]  /*5440*/  LOP3.LUT R128, R102, R128, R131, 0x96, !PT ;  /* 0x0000008066807212 */ /* 0x000fc600078e9683 */
[----:B------:R-:W-:Y:S01]  /*5450*/  IMAD.MOV.U32 R104, RZ, RZ, R120 ;  /* 0x000000ffff687224 */ /* 0x000fe200078e0078 */
[----:B------:R-:W-:-:S07]  /*5460*/  LOP3.LUT R169, R97, R44, R121, 0x96, !PT ;  /* 0x0000002c61a97212 */ /* 0x000fce00078e9679 */
.L_x_1509:
        /* <DEDUP_REMOVED lines=8> */
[----:B------:R-:W-:Y:S01]  /*54f0*/  FSEL R42, R44, RZ, !P0 ;  /* 0x000000ff2c2a7208 */ /* 0x000fe20004000000 */
[----:B------:R-:W-:-:S04]  /*5500*/  IMAD.MOV.U32 R44, RZ, RZ, R130 ;  /* 0x000000ffff2c7224 */ /* 0x000fc800078e0082 */
[----:B------:R-:W-:-:S04]  /*5510*/  FADD.FTZ R42, R93, R42 ;  /* 0x0000002a5d2a7221 */ /* 0x000fc80000010000 */
[--C-:B------:R-:W-:Y:S01]  /*5520*/  @P1 FADD.FTZ R105, R105, R42.reuse ;  /* 0x0000002a69691221 */ /* 0x100fe20000010000 */
[----:B------:R-:W-:Y:S01]  /*5530*/  @!P1 IMAD.MOV.U32 R105, RZ, RZ, R42 ;  /* 0x000000ffff699224 */ /* 0x000fe200078e002a */
[----:B------:R-:W-:-:S04]  /*5540*/  SEL R42, RZ, 0x1, P0 ;  /* 0x00000001ff2a7807 */ /* 0x000fc80000000000 */
        /* <DEDUP_REMOVED lines=10> */
.L_x_1513:
        /* <DEDUP_REMOVED lines=12> */
.L_x_1514:
        /* <DEDUP_REMOVED lines=42> */
.L_x_1512:
[----:B------:R-:W-:Y:S01]  /*5950*/  ISETP.NE.AND P3, PT, R109, 0x1, PT ;  /* 0x000000016d00780c */ /* 0x000fe20003f65270 */
[----:B------:R-:W-:Y:S01]  /*5960*/  IMAD.U32 R43, R43, 0x10000, RZ ;  /* 0x000100002b2b7824 */ /* 0x000fe200078e00ff */
[----:B------:R-:W-:Y:S01]  /*5970*/  I2FP.F32.U32 R44, R44 ;  /* 0x0000002c002c7245 */ /* 0x000fe20000201000 */
[----:B------:R-:W-:Y:S02]  /*5980*/  IMAD.MOV.U32 R111, RZ, RZ, 0x2 ;  /* 0x00000002ff6f7424 */ /* 0x000fe400078e00ff */
[----:B------:R-:W-:Y:S02]  /*5990*/  FMUL.FTZ R43, R43, UR5 ;  /* 0x000000052b2b7c20 */ /* 0x000fe40008410000 */
[----:B------:R-:W-:-:S05]  /*59a0*/  FFMA.FTZ R44, R44, R101, 1.1641532182693481445e-10 ;  /* 0x2f0000002c2c7423 */ /* 0x000fca0000010065 */
[----:B------:R-:W-:Y:S02]  /*59b0*/  FSETP.GTU.FTZ.AND P0, PT, R44, UR4, PT ;  /* 0x000000042c007c0b */ /* 0x000fe4000bf1c000 */
[----:B------:R-:W-:Y:S02]  /*59c0*/  MOV R44, R130 ;  /* 0x00000082002c7202 */ /* 0x000fe40000000f00 */
[----:B------:R-:W-:Y:S02]  /*59d0*/  PLOP3.LUT P2, PT, P0, PT, PT, 0x8, 0x80 ;  /* 0x000000000080781c */ /* 0x000fe4000074e170 */
[----:B------:R-:W-:Y:S01]  /*59e0*/  FSEL R107, R43, RZ, !P0 ;  /* 0x000000ff2b6b7208 */ /* 0x000fe20004000000 */
[----:B------:R-:W-:Y:S10]  /*59f0*/  @!P3 BRA `(.L_x_1515) ;  /* 0x0000000000f8b947 */ /* 0x000ff40003800000 */
        /* <DEDUP_REMOVED lines=8> */
.L_x_1516:
        /* <DEDUP_REMOVED lines=12> */
.L_x_1517:
        /* <DEDUP_REMOVED lines=39> */
[----:B------:R-:W-:Y:S02]  /*5db0*/  LOP3.LUT R169, R97, R44, R121, 0x96, !PT ;  /* 0x0000002c61a97212 */ /* 0x000fe400078e9679 */
[----:B------:R-:W-:Y:S01]  /*5dc0*/  MOV R44, R104 ;  /* 0x00000068002c7202 */ /* 0x000fe20000000f00 */
[----:B------:R-:W-:-:S07]  /*5dd0*/  IMAD.MOV.U32 R104, RZ, RZ, R120 ;  /* 0x000000ffff687224 */ /* 0x000fce00078e0078 */
.L_x_1515:
[----:B------:R-:W-:Y:S01]  /*5de0*/  I2FP.F32.U32 R44, R44 ;  /* 0x0000002c002c7245 */ /* 0x000fe20000201000 */
[----:B------:R-:W-:Y:S01]  /*5df0*/  HFMA2 R113, -RZ, RZ, 0, 1.1920928955078125e-07 ;  /* 0x00000002ff717431 */ /* 0x000fe200000001ff */
[----:B------:R-:W-:Y:S01]  /*5e00*/  PRMT R43, R57, 0x7632, R43 ;  /* 0x00007632392b7816 */ /* 0x000fe2000000002b */
[----:B------:R-:W-:Y:S01]  /*5e10*/  IMAD.MOV.U32 R45, RZ, RZ, R130 ;  /* 0x000000ffff2d7224 */ /* 0x000fe200078e0082 */
        /* <DEDUP_REMOVED lines=22> */
.L_x_1519:
        /* <DEDUP_REMOVED lines=12> */
.L_x_1520:
        /* <DEDUP_REMOVED lines=42> */
.L_x_1518:
        /* <DEDUP_REMOVED lines=9> */
[----:B------:R-:W-:Y:S02]  /*6370*/  PLOP3.LUT P3, PT, P3, PT, PT, 0x8, 0x80 ;  /* 0x000000000080781c */ /* 0x000fe40001f6e170 */
[----:B------:R-:W-:Y:S01]  /*6380*/  PRMT R45, R94, 0x7632, R45 ;  /* 0x000076325e2d7816 */ /* 0x000fe2000000002d */
        /* <DEDUP_REMOVED lines=9> */
.L_x_1522:
        /* <DEDUP_REMOVED lines=12> */
.L_x_1523:
        /* <DEDUP_REMOVED lines=42> */
.L_x_1521:
[----:B------:R-:W-:Y:S01]  /*6780*/  I2FP.F32.U32 R44, R44 ;  /* 0x0000002c002c7245 */ /* 0x000fe20000201000 */
[----:B------:R-:W-:Y:S01]  /*6790*/  @P1 IMAD.U32 R111, R54, 0x10000, RZ ;  /* 0x00010000366f1824 */ /* 0x000fe200078e00ff */
[----:B------:R-:W-:Y:S01]  /*67a0*/  SHF.L.U32 R94, R58, 0x10, RZ ;  /* 0x000000103a5e7819 */ /* 0x000fe200000006ff */
[----:B------:R-:W-:Y:S02]  /*67b0*/  HFMA2 R121, -RZ, RZ, 0, 1.1920928955078125e-07 ;  /* 0x00000002ff797431 */ /* 0x000fe400000001ff */
[----:B------:R-:W-:Y:S02]  /*67c0*/  FFMA.FTZ R44, R44, R101, 1.1641532182693481445e-10 ;  /* 0x2f0000002c2c7423 */ /* 0x000fe40000010065 */
[----:B------:R-:W-:-:S03]  /*67d0*/  FMUL.FTZ R94, R94, UR5 ;  /* 0x000000055e5e7c20 */ /* 0x000fc60008410000 */
[----:B------:R-:W-:-:S04]  /*67e0*/  FSETP.GTU.FTZ.AND P0, PT, R44, UR4, PT ;  /* 0x000000042c007c0b */ /* 0x000fc8000bf1c000 */
        /* <DEDUP_REMOVED lines=17> */
.L_x_1525:
        /* <DEDUP_REMOVED lines=12> */
.L_x_1526:
        /* <DEDUP_REMOVED lines=42> */
.L_x_1524:
        /* <DEDUP_REMOVED lines=19> */
.L_x_1528:
        /* <DEDUP_REMOVED lines=12> */
.L_x_1529:
        /* <DEDUP_REMOVED lines=42> */
.L_x_1527:
[----:B------:R-:W-:Y:S01]  /*70f0*/  I2FP.F32.U32 R120, R111 ;  /* 0x0000006f00787245 */ /* 0x000fe20000201000 */
[----:B------:R-:W-:Y:S01]  /*7100*/  HFMA2 R124, -RZ, RZ, 0, 1.1920928955078125e-07 ;  /* 0x00000002ff7c7431 */ /* 0x000fe200000001ff */
[----:B------:R-:W-:Y:S02]  /*7110*/  PRMT R45, R58, 0x7632, R45 ;  /* 0x000076323a2d7816 */ /* 0x000fe4000000002d */
[----:B------:R-:W-:Y:S01]  /*7120*/  @P1 PRMT R111, R54, 0x7632, R111 ;  /* 0x00007632366f1816 */ /* 0x000fe2000000006f */
[----:B------:R-:W-:Y:S01]  /*7130*/  FFMA.FTZ R120, R120, R101, 1.1641532182693481445e-10 ;  /* 0x2f00000078787423 */ /* 0x000fe20000010065 */
[----:B------:R-:W-:-:S04]  /*7140*/  SHF.L.U32 R45, R45, 0x10, RZ ;  /* 0x000000102d2d7819 */ /* 0x000fc800000006ff */
[----:B------:R-:W-:Y:S01]  /*7150*/  FSETP.GTU.FTZ.AND P4, PT, R120, UR4, PT ;  /* 0x0000000478007c0b */ /* 0x000fe2000bf9c000 */
[----:B------:R-:W-:Y:S01]  /*7160*/  FMUL.FTZ R45, R45, UR5 ;  /* 0x000000052d2d7c20 */ /* 0x000fe20008410000 */
[----:B------:R-:W-:-:S04]  /*7170*/  @P1 IMAD.U32 R120, R111, 0x10000, RZ ;  /* 0x000100006f781824 */ /* 0x000fc800078e00ff */
[----:B------:R-:W-:Y:S02]  /*7180*/  FSEL R122, R45, RZ, !P4 ;  /* 0x000000ff2d7a7208 */ /* 0x000fe40006000000 */
        /* <DEDUP_REMOVED lines=16> */
.L_x_1531:
        /* <DEDUP_REMOVED lines=12> */
.L_x_1532:
        /* <DEDUP_REMOVED lines=41> */
[----:B------:R-:W-:-:S07]  /*75e0*/  HFMA2 R124, -RZ, RZ, 0, 0 ;  /* 0x00000000ff7c7431 */ /* 0x000fce00000001ff */
.L_x_1530:
        /* <DEDUP_REMOVED lines=20> */
.L_x_1534:
        /* <DEDUP_REMOVED lines=12> */
.L_x_1535:
        /* <DEDUP_REMOVED lines=42> */
.L_x_1533:
[----:B------:R-:W-:Y:S01]  /*7a90*/  I2FP.F32.U32 R122, R113 ;  /* 0x00000071007a7245 */ /* 0x000fe20000201000 */
[----:B------:R-:W-:Y:S01]  /*7aa0*/  @P1 IMAD.U32 R124, R55, 0x10000, RZ ;  /* 0x00010000377c1824 */ /* 0x000fe200078e00ff */
[----:B------:R-:W-:Y:S01]  /*7ab0*/  SHF.L.U32 R113, R59, 0x10, RZ ;  /* 0x000000103b717819 */ /* 0x000fe200000006ff */
[----:B------:R-:W-:Y:S02]  /*7ac0*/  IMAD.MOV.U32 R123, RZ, RZ, R130 ;  /* 0x000000ffff7b7224 */ /* 0x000fe400078e0082 */
        /* <DEDUP_REMOVED lines=9> */
[----:B------:R-:W-:-:S03]  /*7b60*/  HFMA2 R124, -RZ, RZ, 0, 1.1920928955078125e-07 ;  /* 0x00000002ff7c7431 */ /* 0x000fc600000001ff */
        /* <DEDUP_REMOVED lines=10> */
.L_x_1537:
        /* <DEDUP_REMOVED lines=12> */
.L_x_1538:
        /* <DEDUP_REMOVED lines=39> */
[----:B------:R-:W-:Y:S02]  /*7f40*/  HFMA2 R124, -RZ, RZ, 0, 0 ;  /* 0x00000000ff7c7431 */ /* 0x000fe400000001ff */
[----:B------:R-:W-:Y:S02]  /*7f50*/  IMAD.MOV.U32 R123, RZ, RZ, R104 ;  /* 0x000000ffff7b7224 */ /* 0x000fe400078e0068 */
[----:B------:R-:W-:-:S07]  /*7f60*/  IMAD.MOV.U32 R104, RZ, RZ, R122 ;  /* 0x000000ffff687224 */ /* 0x000fce00078e007a */
.L_x_1536:
        /* <DEDUP_REMOVED lines=19> */
.L_x_1540:
        /* <DEDUP_REMOVED lines=14> */
.L_x_1541:
        /* <DEDUP_REMOVED lines=37> */
[----:B------:R-:W-:-:S04]  /*83d0*/  IMAD.WIDE.U32 R130, R131, -0x326172a9, RZ ;  /* 0xcd9e8d5783827825 */ /* 0x000fc800078e00ff */
[----:B------:R-:W-:Y:S01]  /*83e0*/  IMAD.WIDE.U32 R114, R114, -0x2daee0ad, RZ ;  /* 0xd2511f5372727825 */ /* 0x000fe200078e00ff */
[----:B------:R-:W-:-:S03]  /*83f0*/  LOP3.LUT R128, R102, R124, R131, 0x96, !PT ;  /* 0x0000007c66807212 */ /* 0x000fc600078e9683 */
[----:B------:R-:W-:Y:S01]  /*8400*/  IMAD.MOV.U32 R104, RZ, RZ, R114 ;  /* 0x000000ffff687224 */ /* 0x000fe200078e0072 */
[----:B------:R-:W-:-:S07]  /*8410*/  LOP3.LUT R169, R97, R122, R115, 0x96, !PT ;  /* 0x0000007a61a97212 */ /* 0x000fce00078e9673 */
.L_x_1539:
[----:B------:R-:W-:Y:S02]  /*8420*/  I2FP.F32.U32 R102, R123 ;  /* 0x0000007b00667245 */ /* 0x000fe40000201000 */
[----:B------:R-:W-:Y:S02]  /*8430*/  PRMT R95, R59, 0x7632, R95 ;  /* 0x000076323b5f7816 */ /* 0x000fe4000000005f */
[----:B------:R-:W-:Y:S01]  /*8440*/  PRMT R94, R94, 0x5410, R120 ;  /* 0x000054105e5e7816 */ /* 0x000fe20000000078 */
[----:B------:R-:W-:Y:S01]  /*8450*/  FFMA.FTZ R102, R102, R101, 1.1641532182693481445e-10 ;  /* 0x2f00000066667423 */ /* 0x000fe20000010065 */
[----:B------:R-:W-:Y:S02]  /*8460*/  SHF.L.U32 R95, R95, 0x10, RZ ;  /* 0x000000105f5f7819 */ /* 0x000fe400000006ff */
[----:B------:R-:W-:Y:S02]  /*8470*/  PRMT R93, R93, 0x5410, R119 ;  /* 0x000054105d5d7816 */ /* 0x000fe40000000077 */
[----:B------:R-:W-:Y:S01]  /*8480*/  FSETP.GTU.FTZ.AND P6, PT, R102, UR4, PT ;  /* 0x0000000466007c0b */ /* 0x000fe2000bfdc000 */
[----:B------:R-:W-:Y:S01]  /*8490*/  FMUL.FTZ R95, R95, UR5 ;  /* 0x000000055f5f7c20 */ /* 0x000fe20008410000 */
[----:B------:R-:W-:-:S02]  /*84a0*/  PRMT R92, R92, 0x5410, R106 ;  /* 0x000054105c5c7816 */ /* 0x000fc4000000006a */
[----:B------:R-:W-:Y:S02]  /*84b0*/  SEL R118, RZ, 0x1, P6 ;  /* 0x00000001ff767807 */ /* 0x000fe40003000000 */
[----:B------:R-:W-:Y:S02]  /*84c0*/  FSEL R108, R95, RZ, !P6 ;  /* 0x000000ff5f6c7208 */ /* 0x000fe40007000000 */
[----:B------:R-:W-:-:S05]  /*84d0*/  @P1 PRMT R95, R55, 0x7632, R95 ;  /* 0x00007632375f1816 */ /* 0x000fca000000005f */
[----:B------:R-:W-:Y:S02]  /*84e0*/  @P1 IMAD.U32 R102, R95, 0x10000, RZ ;  /* 0x000100005f661824 */ /* 0x000fe400078e00ff */
[----:B------:R-:W-:-:S04]  /*84f0*/  FADD.FTZ R95, R127, R108 ;  /* 0x0000006c7f5f7221 */ /* 0x000fc80000010000 */
[----:B------:R-:W-:Y:S01]  /*8500*/  @P1 FADD.FTZ R115, R95, R102 ;  /* 0x000000665f731221 */ /* 0x000fe20000010000 */
[----:B------:R-:W-:-:S05]  /*8510*/  @!P1 IMAD.MOV.U32 R115, RZ, RZ, R95 ;  /* 0x000000ffff739224 */ /* 0x000fca00078e005f */
[----:B------:R-:W-:-:S04]  /*8520*/  F2FP.BF16.F32.PACK_AB R95, RZ, R115 ;  /* 0x00000073ff5f723e */ /* 0x000fc800000010ff */
[----:B------:R-:W-:-:S07]  /*8530*/  PRMT R95, R121, 0x5410, R95 ;  /* 0x00005410795f7816 */ /* 0x000fce000000005f */
.L_x_1493:
[----:B------:R-:W0:Y:S01]  /*8540*/  LDC.64 R158, c[0x0][0x3a8] ;  /* 0x0000ea00ff9e7b82 */ /* 0x000e220000000a00 */
[----:B------:R-:W-:Y:S02]  /*8550*/  SEL R135, RZ, 0x100, !P0 ;  /* 0x00000100ff877807 */ /* 0x000fe40004000000 */
[----:B------:R-:W-:Y:S02]  /*8560*/  ISETP.NE.U32.AND P0, PT, R116, RZ, PT ;  /* 0x000000ff7400720c */ /* 0x000fe40003f05070 */
[----:B------:R-:W-:Y:S02]  /*8570*/  SEL R110, RZ, 0x1000000, !P5 ;  /* 0x01000000ff6e7807 */ /* 0x000fe40006800000 */
[----:B------:R-:W-:Y:S01]  /*8580*/  SEL R108, RZ, 0x10000, !P4 ;  /* 0x00010000ff6c7807 */ /* 0x000fe20006000000 */
[----:B------:R-:W1:Y:S01]  /*8590*/  LDC.64 R156, c[0x0][0x3b0] ;  /* 0x0000ec00ff9c7b82 */ /* 0x000e620000000a00 */
[----:B------:R-:W-:Y:S02]  /*85a0*/  ISETP.NE.AND P5, PT, R132, RZ, PT ;  /* 0x000000ff8400720c */ /* 0x000fe40003fa5270 */
[----:B------:R-:W-:-:S02]  /*85b0*/  ISETP.NE.AND P4, PT, R134, RZ, PT ;  /* 0x000000ff8600720c */ /* 0x000fc40003f85270 */
[----:B------:R-:W-:Y:S02]  /*85c0*/  ISETP.NE.AND.EX P0, PT, R117, RZ, PT, P0 ;  /* 0x000000ff7500720c */ /* 0x000fe40003f05300 */
        /* <DEDUP_REMOVED lines=9> */
[C---:B0-----:R-:W-:Y:S01]  /*8660*/  IMAD.WIDE.U32 R116, R38.reuse, 0x10, R158 ;  /* 0x0000001026747825 */ /* 0x041fe200078e009e */
[----:B------:R-:W-:Y:S02]  /*8670*/  SEL R119, RZ, 0x1, !P6 ;  /* 0x00000001ff777807 */ /* 0x000fe40007000000 */
[----:B------:R-:W-:Y:S01]  /*8680*/  LOP3.LUT R135, R135, R134, RZ, 0xfc, !PT ;  /* 0x0000008687877212 */ /* 0x000fe200078efcff */
[----:B-1----:R-:W-:Y:S01]  /*8690*/  IMAD.WIDE.U32 R120, R38, 0x8, R156 ;  /* 0x0000000826787825 */ /* 0x002fe200078e009c */
[----:B------:R-:W-:Y:S01]  /*86a0*/  LOP3.LUT R134, R106, R119, RZ, 0xfc, !PT ;  /* 0x000000776a867212 */ /* 0x000fe200078efcff */
[----:B------:R0:W-:Y:S01]  /*86b0*/  STG.E.128 desc[UR8][R116.64], R92 ;  /* 0x0000005c74007986 */ /* 0x0001e2000c101d08 */
[----:B------:R-:W-:-:S03]  /*86c0*/  IADD3 R102, PT, PT, R38, 0x100, RZ ;  /* 0x0000010026667810 */ /* 0x000fc60007ffe0ff */
[----:B------:R0:W-:Y:S02]  /*86d0*/  STG.E.64 desc[UR8][R120.64], R134 ;  /* 0x0000008678007986 */ /* 0x0001e4000c101b08 */
[----:B------:R-:W-:-:S04]  /*86e0*/  IMAD.WIDE.U32 R122, R102, 0x10, R148 ;  /* 0x00000010667a7825 */ /* 0x000fc800078e0094 */
[----:B--2---:R-:W-:-:S04]  /*86f0*/  @P1 IMAD.WIDE.U32 R132, R102, 0x10, R132 ;  /* 0x0000001066841825 */ /* 0x004fc800078e0084 */
[----:B---3--:R-:W-:Y:S01]  /*8700*/  @P0 IMAD.WIDE.U32 R124, R102, 0x10, R124 ;  /* 0x00000010667c0825 */ /* 0x008fe200078e007c */
[----:B------:R-:W-:Y:S06]  /*8710*/  @!P0 BRA `(.L_x_1542) ;  /* 0x0000000000508947 */ /* 0x000fec0003800000 */
        /* <DEDUP_REMOVED lines=20> */
.L_x_1542:
[----:B------:R2:W5:Y:S04]  /*8860*/  @P0 LDG.E.128 R56, desc[UR8][R124.64] ;  /* 0x000000087c380981 */ /* 0x000568000c1e1d00 */
[----:B------:R2:W5:Y:S04]  /*8870*/  @P1 LDG.E.128 R52, desc[UR8][R132.64] ;  /* 0x0000000884341981 */ /* 0x000568000c1e1d00 */
[----:B01----:R2:W5:Y:S01]  /*8880*/  LDG.E.128 R92, desc[UR8][R122.64] ;  /* 0x000000087a5c7981 */ /* 0x003562000c1e1d00 */
[----:B------:R-:W-:Y:S05]  /*8890*/  @!P0 BRA `(.L_x_1543) ;  /* 0x0000005400108947 */ /* 0x000fea0003800000 */
        /* <DEDUP_REMOVED lines=15> */
.L_x_1545:
        /* <DEDUP_REMOVED lines=12> */
.L_x_1546:
[----:B------:R-:W-:Y:S01]  /*8a50*/  IMAD.WIDE.U32 R42, R3, -0x326172a9, RZ ;  /* 0xcd9e8d57032a7825 */ /* 0x000fe200078e00ff */
[----:B------:R-:W-:Y:S02]  /*8a60*/  LOP3.LUT R116, R5, R41, R155, 0x96, !PT ;  /* 0x0000002905747212 */ /* 0x000fe400078e969b */
[----:B------:R-:W-:Y:S02]  /*8a70*/  IADD3 R41, PT, PT, R154, -0x61c88647, RZ ;  /* 0x9e3779b99a297810 */ /* 0x000fe40007ffe0ff */
        /* <DEDUP_REMOVED lines=44> */
[----:B------:R-:W-:Y:S02]  /*8d40*/  HFMA2 R43, -RZ, RZ, 0, 0 ;  /* 0x00000000ff2b7431 */ /* 0x000fe400000001ff */
[----:B------:R-:W-:-:S07]  /*8d50*/  IMAD.MOV.U32 R40, RZ, RZ, R104 ;  /* 0x000000ffff287224 */ /* 0x000fce00078e0068 */
.L_x_1544:
[----:B------:R-:W-:Y:S01]  /*8d60*/  I2FP.F32.U32 R40, R40 ;  /* 0x0000002800287245 */ /* 0x000fe20000201000 */
[----:B-----5:R-:W-:Y:S01]  /*8d70*/  IMAD.U32 R41, R92, 0x10000, RZ ;  /* 0x000100005c297824 */ /* 0x020fe200078e00ff */
[----:B------:R-:W-:Y:S01]  /*8d80*/  ISETP.NE.AND P3, PT, R43, 0x1, PT ;  /* 0x000000012b00780c */ /* 0x000fe20003f65270 */
[----:B------:R-:W-:Y:S01]  /*8d90*/  IMAD.MOV.U32 R44, RZ, RZ, 0x2 ;  /* 0x00000002ff2c7424 */ /* 0x000fe200078e00ff */
[----:B------:R-:W-:Y:S01]  /*8da0*/  MOV R42, R130 ;  /* 0x00000082002a7202 */ /* 0x000fe20000000f00 */
[----:B------:R-:W-:-:S05]  /*8db0*/  FFMA.FTZ R40, R40, R101, 1.1641532182693481445e-10 ;  /* 0x2f00000028287423 */ /* 0x000fca0000010065 */
[----:B------:R-:W-:Y:S01]  /*8dc0*/  FSETP.GTU.FTZ.AND P2, PT, R40, UR4, PT ;  /* 0x0000000428007c0b */ /* 0x000fe2000bf5c000 */
[----:B------:R-:W-:Y:S01]  /*8dd0*/  FMUL.FTZ R40, R41, UR5 ;  /* 0x0000000529287c20 */ /* 0x000fe20008410000 */
[----:B------:R-:W-:Y:S02]  /*8de0*/  PRMT R41, R92, 0x7632, R41 ;  /* 0x000076325c297816 */ /* 0x000fe40000000029 */
        /* <DEDUP_REMOVED lines=12> */
.L_x_1548:
        /* <DEDUP_REMOVED lines=12> */
.L_x_1549:
        /* <DEDUP_REMOVED lines=37> */
[----:B------:R-:W-:-:S04]  /*91c0*/  IMAD.WIDE.U32 R128, R128, -0x326172a9, RZ ;  /* 0xcd9e8d5780807825 */ /* 0x000fc800078e00ff */
[----:B------:R-:W-:Y:S01]  /*91d0*/  VIADD R117, R155, 0xdb3d7428 ;  /* 0xdb3d74289b757836 */ /* 0x000fe20000000000 */
        /* <DEDUP_REMOVED lines=9> */
[----:B------:R-:W-:-:S07]  /*9270*/  MOV R44, RZ ;  /* 0x000000ff002c7202 */ /* 0x000fce0000000f00 */
.L_x_1547:
[----:B------:R-:W-:Y:S01]  /*9280*/  I2FP.F32.U32 R40, R42 ;  /* 0x0000002a00287245 */ /* 0x000fe20000201000 */
[----:B------:R-:W-:Y:S01]  /*9290*/  IMAD.U32 R42, R56, 0x10000, RZ ;  /* 0x00010000382a7824 */ /* 0x000fe200078e00ff */
[----:B------:R-:W-:Y:S01]  /*92a0*/  ISETP.NE.AND P3, PT, R44, 0x1, PT ;  /* 0x000000012c00780c */ /* 0x000fe20003f65270 */
[----:B------:R-:W-:Y:S02]  /*92b0*/  @P1 IMAD.U32 R117, R52, 0x10000, RZ ;  /* 0x0001000034751824 */ /* 0x000fe400078e00ff */
[----:B------:R-:W-:Y:S01]  /*92c0*/  FFMA.FTZ R40, R40, R101, 1.1641532182693481445e-10 ;  /* 0x2f00000028287423 */ /* 0x000fe20000010065 */
[----:B------:R-:W-:-:S04]  /*92d0*/  FMUL.FTZ R42, R42, UR5 ;  /* 0x000000052a2a7c20 */ /* 0x000fc80008410000 */
[----:B------:R-:W-:-:S04]  /*92e0*/  FSETP.GTU.FTZ.AND P2, PT, R40, UR4, PT ;  /* 0x0000000428007c0b */ /* 0x000fc8000bf5c000 */
[----:B------:R-:W-:Y:S01]  /*92f0*/  FSEL R43, R42, RZ, !P2 ;  /* 0x000000ff2a2b7208 */ /* 0x000fe20005000000 */
[----:B------:R-:W-:-:S04]  /*9300*/  IMAD.MOV.U32 R42, RZ, RZ, R130 ;  /* 0x000000ffff2a7224 */ /* 0x000fc800078e0082 */
[----:B------:R-:W-:Y:S01]  /*9310*/  FADD.FTZ R40, R92, R43 ;  /* 0x0000002b5c287221 */ /* 0x000fe20000010000 */
[----:B------:R-:W-:-:S03]  /*9320*/  IMAD.MOV.U32 R43, RZ, RZ, 0x2 ;  /* 0x00000002ff2b7424 */ /* 0x000fc600078e00ff */
[----:B------:R-:W-:Y:S01]  /*9330*/  @P1 FADD.FTZ R117, R117, R40 ;  /* 0x0000002875751221 */ /* 0x000fe20000010000 */
[----:B------:R-:W-:Y:S02]  /*9340*/  @!P1 MOV R117, R40 ;  /* 0x0000002800759202 */ /* 0x000fe40000000f00 */
[----:B------:R-:W-:Y:S02]  /*9350*/  SEL R40, RZ, 0x1, P2 ;  /* 0x00000001ff287807 */ /* 0x000fe40001000000 */
        /* <DEDUP_REMOVED lines=10> */
.L_x_1551:
        /* <DEDUP_REMOVED lines=12> */
.L_x_1552:
        /* <DEDUP_REMOVED lines=46> */
[----:B------:R-:W-:Y:S02]  /*97a0*/  LOP3.LUT R169, R97, R42, R45, 0x96, !PT ;  /* 0x0000002a61a97212 */ /* 0x000fe400078e962d */
[----:B------:R-:W-:Y:S01]  /*97b0*/  MOV R42, R106 ;  /* 0x0000006a002a7202 */ /* 0x000fe20000000f00 */
[----:B------:R-:W-:-:S07]  /*97c0*/  IMAD.MOV.U32 R106, RZ, RZ, R44 ;  /* 0x000000ffff6a7224 */ /* 0x000fce00078e002c */
.L_x_1550:
[----:B------:R-:W-:Y:S01]  /*97d0*/  I2FP.F32.U32 R42, R42 ;  /* 0x0000002a002a7245 */ /* 0x000fe20000201000 */
[----:B------:R-:W-:Y:S01]  /*97e0*/  IMAD.MOV.U32 R44, RZ, RZ, 0x2 ;  /* 0x00000002ff2c7424 */ /* 0x000fe200078e00ff */
[----:B------:R-:W-:Y:S02]  /*97f0*/  ISETP.NE.AND P3, PT, R43, 0x1, PT ;  /* 0x000000012b00780c */ /* 0x000fe40003f65270 */
[----:B------:R-:W-:Y:S01]  /*9800*/  SHF.L.U32 R41, R41, 0x10, RZ ;  /* 0x0000001029297819 */ /* 0x000fe200000006ff */
[----:B------:R-:W-:-:S04]  /*9810*/  FFMA.FTZ R42, R42, R101, 1.1641532182693481445e-10 ;  /* 0x2f0000002a2a7423 */ /* 0x000fc80000010065 */
        /* <DEDUP_REMOVED lines=15> */
.L_x_1554:
        /* <DEDUP_REMOVED lines=12> */
.L_x_1555:
        /* <DEDUP_REMOVED lines=45> */
[----:B------:R-:W-:Y:S02]  /*9ca0*/  LOP3.LUT R169, R97, R42, R45, 0x96, !PT ;  /* 0x0000002a61a97212 */ /* 0x000fe400078e962d */
[----:B------:R-:W-:Y:S01]  /*9cb0*/  MOV R42, R106 ;  /* 0x0000006a002a7202 */ /* 0x000fe20000000f00 */
[----:B------:R-:W-:Y:S02]  /*9cc0*/  IMAD.MOV.U32 R106, RZ, RZ, R44 ;  /* 0x000000ffff6a7224 */ /* 0x000fe400078e002c */
[----:B------:R-:W-:-:S07]  /*9cd0*/  IMAD.MOV.U32 R44, RZ, RZ, RZ ;  /* 0x000000ffff2c7224 */ /* 0x000fce00078e00ff */
.L_x_1553:
        /* <DEDUP_REMOVED lines=26> */
.L_x_1557:
        /* <DEDUP_REMOVED lines=12> */
.L_x_1558:
[----:B------:R-:W-:Y:S01]  /*9f40*/  IMAD.WIDE.U32 R44, R3, -0x326172a9, RZ ;  /* 0xcd9e8d57032c7825 */ /* 0x000fe200078e00ff */
[----:B--2---:R-:W-:-:S03]  /*9f50*/  LOP3.LUT R122, R5, R43, R155, 0x96, !PT ;  /* 0x0000002b057a7212 */ /* 0x004fc600078e969b */
        /* <DEDUP_REMOVED lines=28> */
[----:B------:R-:W-:Y:S02]  /*a120*/  LOP3.LUT R120, R98, R122, R45, 0x96, !PT ;  /* 0x0000007a62787212 */ /* 0x000fe400078e962d */
[----:B------:R-:W-:Y:S01]  /*a130*/  IADD3 R45, PT, PT, R154, -0xe443238, RZ ;  /* 0xf1bbcdc89a2d7810 */ /* 0x000fe20007ffe0ff */
[----:B------:R-:W-:-:S04]  /*a140*/  IMAD.WIDE.U32 R122, R121, -0x326172a9, RZ ;  /* 0xcd9e8d57797a7825 */ /* 0x000fc800078e00ff */
[----:B------:R-:W-:Y:S01]  /*a150*/  IMAD.WIDE.U32 R120, R120, -0x2daee0ad, RZ ;  /* 0xd2511f5378787825 */ /* 0x000fe200078e00ff */
[----:B------:R-:W-:-:S04]  /*a160*/  LOP3.LUT R43, R50, R44, R123, 0x96, !PT ;  /* 0x0000002c322b7212 */ /* 0x000fc800078e967b */
[----:B------:R-:W-:Y:S01]  /*a170*/  LOP3.LUT R128, R46, R42, R121, 0x96, !PT ;  /* 0x0000002a2e807212 */ /* 0x000fe200078e9679 */
[----:B------:R-:W-:-:S04]  /*a180*/  IMAD.WIDE.U32 R42, R43, -0x2daee0ad, RZ ;  /* 0xd2511f532b2a7825 */ /* 0x000fc800078e00ff */
[----:B------:R-:W-:-:S04]  /*a190*/  IMAD.WIDE.U32 R128, R128, -0x326172a9, RZ ;  /* 0xcd9e8d5780807825 */ /* 0x000fc800078e00ff */
[----:B------:R-:W-:Y:S01]  /*a1a0*/  VIADD R121, R155, 0xdb3d7428 ;  /* 0xdb3d74289b797836 */ /* 0x000fe20000000000 */
[----:B------:R-:W-:-:S04]  /*a1b0*/  LOP3.LUT R45, R45, R122, R129, 0x96, !PT ;  /* 0x0000007a2d2d7212 */ /* 0x000fc800078e9681 */
[----:B------:R-:W-:Y:S01]  /*a1c0*/  LOP3.LUT R121, R121, R120, R43, 0x96, !PT ;  /* 0x0000007879797212 */ /* 0x000fe200078e962b */
[----:B------:R-:W-:-:S04]  /*a1d0*/  IMAD.WIDE.U32 R44, R45, -0x2daee0ad, RZ ;  /* 0xd2511f532d2c7825 */ /* 0x000fc800078e00ff */
[----:B------:R-:W-:Y:S01]  /*a1e0*/  IMAD.WIDE.U32 R130, R121, -0x326172a9, RZ ;  /* 0xcd9e8d5779827825 */ /* 0x000fe200078e00ff */
[----:B------:R-:W-:-:S03]  /*a1f0*/  LOP3.LUT R169, R97, R42, R45, 0x96, !PT ;  /* 0x0000002a61a97212 */ /* 0x000fc600078e962d */
[----:B------:R-:W-:Y:S02]  /*a200*/  VIADD R43, R154, 0x8ff34781 ;  /* 0x8ff347819a2b7836 */ /* 0x000fe40000000000 */
[----:B------:R-:W-:Y:S01]  /*a210*/  IMAD.MOV.U32 R42, RZ, RZ, R106 ;  /* 0x000000ffff2a7224 */ /* 0x000fe200078e006a */
[----:B------:R-:W-:Y:S01]  /*a220*/  MOV R106, R44 ;  /* 0x0000002c006a7202 */ /* 0x000fe20000000f00 */
[----:B------:R-:W-:Y:S01]  /*a230*/  IMAD.MOV.U32 R45, RZ, RZ, RZ ;  /* 0x000000ffff2d7224 */ /* 0x000fe200078e00ff */
[----:B------:R-:W-:-:S07]  /*a240*/  LOP3.LUT R128, R43, R128, R131, 0x96, !PT ;  /* 0x000000802b807212 */ /* 0x000fce00078e9683 */
.L_x_1556:
[----:B------:R-:W-:Y:S01]  /*a250*/  I2FP.F32.U32 R42, R42 ;  /* 0x0000002a002a7245 */ /* 0x000fe20000201000 */
[----:B------:R-:W-:Y:S01]  /*a260*/  IMAD.U32 R43, R93, 0x10000, RZ ;  /* 0x000100005d2b7824 */ /* 0x000fe200078e00ff */
[----:B------:R-:W-:Y:S01]  /*a270*/  ISETP.NE.AND P3, PT, R45, 0x1, PT ;  /* 0x000000012d00780c */ /* 0x000fe20003f65270 */
[----:B------:R-:W-:Y:S01]  /*a280*/  IMAD.MOV.U32 R44, RZ, RZ, R130 ;  /* 0x000000ffff2c7224 */ /* 0x000fe200078e0082 */
[----:B------:R-:W-:Y:S01]  /*a290*/  MOV R108, 0x2 ;  /* 0x00000002006c7802 */ /* 0x000fe20000000f00 */
[----:B------:R-:W-:-:S05]  /*a2a0*/  FFMA.FTZ R42, R42, R101, 1.1641532182693481445e-10 ;  /* 0x2f0000002a2a7423 */ /* 0x000fca0000010065 */
[----:B------:R-:W-:Y:S01]  /*a2b0*/  FSETP.GTU.FTZ.AND P2, PT, R42, UR4, PT ;  /* 0x000000042a007c0b */ /* 0x000fe2000bf5c000 */
[----:B------:R-:W-:Y:S01]  /*a2c0*/  FMUL.FTZ R42, R43, UR5 ;  /* 0x000000052b2a7c20 */ /* 0x000fe20008410000 */
[----:B------:R-:W-:Y:S02]  /*a2d0*/  PRMT R43, R93, 0x7632, R43 ;  /* 0x000076325d2b7816 */ /* 0x000fe4000000002b */
[----:B------:R-:W-:Y:S02]  /*a2e0*/  PLOP3.LUT P4, PT, P2, PT, PT, 0x8, 0x80 ;  /* 0x000000000080781c */ /* 0x000fe4000178e170 */
[----:B------:R-:W-:Y:S02]  /*a2f0*/  FSEL R93, R42, RZ, !P2 ;  /* 0x000000ff2a5d7208 */ /* 0x000fe40005000000 */
[----:B--2---:R-:W-:Y:S01]  /*a300*/  P2R R132, PR, RZ, 0x10 ;  /* 0x00000010ff847803 */ /* 0x004fe20000000000 */
        /* <DEDUP_REMOVED lines=9> */
.L_x_1560:
        /* <DEDUP_REMOVED lines=12> */
.L_x_1561:
        /* <DEDUP_REMOVED lines=47> */
[----:B------:R-:W-:Y:S02]  /*a750*/  MOV R106, R120 ;  /* 0x00000078006a7202 */ /* 0x000fe40000000f00 */
[----:B------:R-:W-:-:S07]  /*a760*/  LOP3.LUT R128, R45, R128, R131, 0x96, !PT ;  /* 0x000000802d807212 */ /* 0x000fce00078e9683 */
.L_x_1559:
        /* <DEDUP_REMOVED lines=9> */
[----:B------:R-:W-:-:S03]  /*a800*/  MOV R44, R130 ;  /* 0x00000082002c7202 */ /* 0x000fc60000000f00 */
        /* <DEDUP_REMOVED lines=14> */
.L_x_1563:
        /* <DEDUP_REMOVED lines=12> */
.L_x_1564:
        /* <DEDUP_REMOVED lines=44> */
[----:B------:R-:W-:-:S03]  /*ac70*/  LOP3.LUT R128, R45, R128, R131, 0x96, !PT ;  /* 0x000000802d807212 */ /* 0x000fc600078e9683 */
[----:B------:R-:W-:Y:S01]  /*ac80*/  HFMA2 R45, -RZ, RZ, 0, 0 ;  /* 0x00000000ff2d7431 */ /* 0x000fe200000001ff */
[----:B------:R-:W-:Y:S01]  /*ac90*/  LOP3.LUT R169, R97, R44, R123, 0x96, !PT ;  /* 0x0000002c61a97212 */ /* 0x000fe200078e967b */
[----:B------:R-:W-:Y:S02]  /*aca0*/  IMAD.MOV.U32 R44, RZ, RZ, R106 ;  /* 0x000000ffff2c7224 */ /* 0x000fe400078e006a */
[----:B------:R-:W-:-:S07]  /*acb0*/  IMAD.MOV.U32 R106, RZ, RZ, R122 ;  /* 0x000000ffff6a7224 */ /* 0x000fce00078e007a */
.L_x_1562:
[----:B------:R-:W-:Y:S01]  /*acc0*/  I2FP.F32.U32 R44, R44 ;  /* 0x0000002c002c7245 */ /* 0x000fe20000201000 */
[----:B------:R-:W-:Y:S01]  /*acd0*/  IMAD.U32 R43, R43, 0x10000, RZ ;  /* 0x000100002b2b7824 */ /* 0x000fe200078e00ff */
[----:B------:R-:W-:Y:S01]  /*ace0*/  ISETP.NE.AND P2, PT, R45, 0x1, PT ;  /* 0x000000012d00780c */ /* 0x000fe20003f45270 */
[----:B------:R-:W-:Y:S02]  /*acf0*/  IMAD.MOV.U32 R110, RZ, RZ, 0x2 ;  /* 0x00000002ff6e7424 */ /* 0x000fe400078e00ff */
[----:B------:R-:W-:Y:S01]  /*ad00*/  FFMA.FTZ R44, R44, R101, 1.1641532182693481445e-10 ;  /* 0x2f0000002c2c7423 */ /* 0x000fe20000010065 */
[----:B------:R-:W-:-:S04]  /*ad10*/  FMUL.FTZ R43, R43, UR5 ;  /* 0x000000052b2b7c20 */ /* 0x000fc80008410000 */
[----:B------:R-:W-:-:S04]  /*ad20*/  FSETP.GTU.FTZ.AND P3, PT, R44, UR4, PT ;  /* 0x000000042c007c0b */ /* 0x000fc8000bf7c000 */
[----:B------:R-:W-:Y:S02]  /*ad30*/  FSEL R108, R43, RZ, !P3 ;  /* 0x000000ff2b6c7208 */ /* 0x000fe40005800000 */
[----:B------:R-:W-:Y:S02]  /*ad40*/  PLOP3.LUT P3, PT, P3, PT, PT, 0x8, 0x80 ;  /* 0x000000000080781c */ /* 0x000fe40001f6e170 */
[----:B------:R-:W-:Y:S02]  /*ad50*/  MOV R43, R130 ;  /* 0x00000082002b7202 */ /* 0x000fe40000000f00 */
        /* <DEDUP_REMOVED lines=10> */
.L_x_1566:
        /* <DEDUP_REMOVED lines=12> */
.L_x_1567:
[----:B------:R-:W-:Y:S01]  /*aec0*/  IMAD.WIDE.U32 R122, R3, -0x326172a9, RZ ;  /* 0xcd9e8d57037a7825 */ /* 0x000fe200078e00ff */
[----:B------:R-:W-:Y:S02]  /*aed0*/  LOP3.LUT R126, R5, R45, R155, 0x96, !PT ;  /* 0x0000002d057e7212 */ /* 0x000fe400078e969b */
[----:B------:R-:W-:Y:S02]  /*aee0*/  IADD3 R43, PT, PT, R154, -0x61c88647, RZ ;  /* 0x9e3779b99a2b7810 */ /* 0x000fe40007ffe0ff */
[----:B------:R-:W-:Y:S01]  /*aef0*/  LOP3.LUT R124, R4, R123, R154, 0x96, !PT ;  /* 0x0000007b047c7212 */ /* 0x000fe200078e969a */
[----:B------:R-:W-:Y:S01]  /*af00*/  IMAD.WIDE.U32 R126, R126, -0x326172a9, RZ ;  /* 0xcd9e8d577e7e7825 */ /* 0x000fe200078e00ff */
[----:B------:R-:W-:-:S03]  /*af10*/  MOV R110, RZ ;  /* 0x000000ff006e7202 */ /* 0x000fc60000000f00 */
        /* <DEDUP_REMOVED lines=42> */
[----:B------:R-:W-:-:S07]  /*b1c0*/  IMAD.MOV.U32 R106, RZ, RZ, R122 ;  /* 0x000000ffff6a7224 */ /* 0x000fce00078e007a */
.L_x_1565:
[----:B------:R-:W-:Y:S01]  /*b1d0*/  I2FP.F32.U32 R44, R43 ;  /* 0x0000002b002c7245 */ /* 0x000fe20000201000 */
[----:B------:R-:W-:Y:S01]  /*b1e0*/  IMAD.MOV.U32 R112, RZ, RZ, 0x2 ;  /* 0x00000002ff707424 */ /* 0x000fe200078e00ff */
[----:B------:R-:W-:-:S03]  /*b1f0*/  PRMT R43, R57, 0x7632, R43 ;  /* 0x00007632392b7816 */ /* 0x000fc6000000002b */
[----:B------:R-:W-:Y:S02]  /*b200*/  FFMA.FTZ R44, R44, R101, 1.1641532182693481445e-10 ;  /* 0x2f0000002c2c7423 */ /* 0x000fe40000010065 */
[----:B------:R-:W-:-:S03]  /*b210*/  IMAD.U32 R43, R43, 0x10000, RZ ;  /* 0x000100002b2b7824 */ /* 0x000fc600078e00ff */
[----:B------:R-:W-:Y:S01]  /*b220*/  FSETP.GTU.FTZ.AND P2, PT, R44, UR4, PT ;  /* 0x000000042c007c0b */ /* 0x000fe2000bf5c000 */
[----:B------:R-:W-:Y:S01]  /*b230*/  FMUL.FTZ R43, R43, UR5 ;  /* 0x000000052b2b7c20 */ /* 0x000fe20008410000 */
[----:B------:R-:W-:-:S04]  /*b240*/  @P1 PRMT R44, R53, 0x7632, R44 ;  /* 0x00007632352c1816 */ /* 0x000fc8000000002c */
[----:B------:R-:W-:Y:S01]  /*b250*/  FSEL R43, R43, RZ, !P2 ;  /* 0x000000ff2b2b7208 */ /* 0x000fe20005000000 */
[----:B------:R-:W-:-:S04]  /*b260*/  @P1 IMAD.U32 R123, R44, 0x10000, RZ ;  /* 0x000100002c7b1824 */ /* 0x000fc800078e00ff */
[----:B------:R-:W-:Y:S01]  /*b270*/  FADD.FTZ R44, R108, R43 ;  /* 0x0000002b6c2c7221 */ /* 0x000fe20000010000 */
[----:B------:R-:W-:Y:S02]  /*b280*/  SEL R43, RZ, 0x1, P2 ;  /* 0x00000001ff2b7807 */ /* 0x000fe40001000000 */
[----:B------:R-:W-:Y:S01]  /*b290*/  ISETP.NE.AND P2, PT, R110, 0x1, PT ;  /* 0x000000016e00780c */ /* 0x000fe20003f45270 */
[----:B------:R-:W-:Y:S01]  /*b2a0*/  @P1 FADD.FTZ R123, R44, R123 ;  /* 0x0000007b2c7b1221 */ /* 0x000fe20000010000 */
[----:B------:R-:W-:Y:S01]  /*b2b0*/  @!P1 MOV R123, R44 ;  /* 0x0000002c007b9202 */ /* 0x000fe20000000f00 */
[----:B------:R-:W-:-:S03]  /*b2c0*/  IMAD.MOV.U32 R44, RZ, RZ, R130 ;  /* 0x000000ffff2c7224 */ /* 0x000fc600078e0082 */
        /* <DEDUP_REMOVED lines=10> */
.L_x_1569:
        /* <DEDUP_REMOVED lines=12> */
.L_x_1570:
        /* <DEDUP_REMOVED lines=35> */
[----:B------:R-:W-:Y:S02]  /*b660*/  IADD3 R127, PT, PT, R155, -0x24c28bd8, RZ ;  /* 0xdb3d74289b7f7810 */ /* 0x000fe40007ffe0ff */
        /* <DEDUP_REMOVED lines=9> */
[----:B------:R-:W-:-:S04]  /*b700*/  LOP3.LUT R128, R45, R128, R131, 0x96, !PT ;  /* 0x000000802d807212 */ /* 0x000fc800078e9683 */
[----:B------:R-:W-:Y:S02]  /*b710*/  LOP3.LUT R169, R97, R44, R125, 0x96, !PT ;  /* 0x0000002c61a97212 */ /* 0x000fe400078e967d */
[----:B------:R-:W-:Y:S01]  /*b720*/  MOV R44, R106 ;  /* 0x0000006a002c7202 */ /* 0x000fe20000000f00 */
[----:B------:R-:W-:-:S07]  /*b730*/  IMAD.MOV.U32 R106, RZ, RZ, R124 ;  /* 0x000000ffff6a7224 */ /* 0x000fce00078e007c */
.L_x_1568:
[----:B------:R-:W-:Y:S01]  /*b740*/  I2FP.F32.U32 R44, R44 ;  /* 0x0000002c002c7245 */ /* 0x000fe20000201000 */
[----:B------:R-:W-:Y:S01]  /*b750*/  IMAD.MOV.U32 R118, RZ, RZ, 0x2 ;  /* 0x00000002ff767424 */ /* 0x000fe200078e00ff */
[----:B------:R-:W-:Y:S02]  /*b760*/  ISETP.NE.AND P3, PT, R112, 0x1, PT ;  /* 0x000000017000780c */ /* 0x000fe40003f65270 */
[----:B------:R-:W-:Y:S01]  /*b770*/  SHF.L.U32 R45, R94, 0x10, RZ ;  /* 0x000000105e2d7819 */ /* 0x000fe200000006ff */
[----:B------:R-:W-:-:S04]  /*b780*/  FFMA.FTZ R44, R44, R101, 1.1641532182693481445e-10 ;  /* 0x2f0000002c2c7423 */ /* 0x000fc80000010065 */
[----:B------:R-:W-:Y:S01]  /*b790*/  FMUL.FTZ R110, R45, UR5 ;  /* 0x000000052d6e7c20 */ /* 0x000fe20008410000 */
[----:B------:R-:W-:Y:S01]  /*b7a0*/  FSETP.GTU.FTZ.AND P2, PT, R44, UR4, PT ;  /* 0x000000042c007c0b */ /* 0x000fe2000bf5c000 */
[----:B------:R-:W-:Y:S01]  /*b7b0*/  IMAD.MOV.U32 R44, RZ, RZ, R130 ;  /* 0x000000ffff2c7224 */ /* 0x000fe200078e0082 */
[----:B------:R-:W-:Y:S02]  /*b7c0*/  PRMT R45, R94, 0x7632, R45 ;  /* 0x000076325e2d7816 */ /* 0x000fe4000000002d */
        /* <DEDUP_REMOVED lines=11> */
.L_x_1572:
        /* <DEDUP_REMOVED lines=12> */
.L_x_1573:
[----:B------:R-:W-:Y:S01]  /*b940*/  IMAD.WIDE.U32 R126, R3, -0x326172a9, RZ ;  /* 0xcd9e8d57037e7825 */ /* 0x000fe200078e00ff */
[----:B------:R-:W-:Y:S02]  /*b950*/  LOP3.LUT R130, R5, R125, R155, 0x96, !PT ;  /* 0x0000007d05827212 */ /* 0x000fe400078e969b */
[----:B------:R-:W-:Y:S01]  /*b960*/  MOV R44, R106 ;  /* 0x0000006a002c7202 */ /* 0x000fe20000000f00 */
        /* <DEDUP_REMOVED lines=45> */
[----:B------:R-:W-:-:S07]  /*bc40*/  LOP3.LUT R169, R97, R126, R125, 0x96, !PT ;  /* 0x0000007e61a97212 */ /* 0x000fce00078e967d */
.L_x_1571:
[----:B------:R-:W-:Y:S01]  /*bc50*/  I2FP.F32.U32 R44, R44 ;  /* 0x0000002c002c7245 */ /* 0x000fe20000201000 */
[----:B------:R-:W-:Y:S01]  /*bc60*/  @P1 IMAD.U32 R127, R54, 0x10000, RZ ;  /* 0x00010000367f1824 */ /* 0x000fe200078e00ff */
[----:B------:R-:W-:Y:S01]  /*bc70*/  SHF.L.U32 R110, R58, 0x10, RZ ;  /* 0x000000103a6e7819 */ /* 0x000fe200000006ff */
[----:B------:R-:W-:Y:S02]  /*bc80*/  HFMA2 R122, -RZ, RZ, 0, 1.1920928955078125e-07 ;  /* 0x00000002ff7a7431 */ /* 0x000fe400000001ff */
[----:B------:R-:W-:Y:S02]  /*bc90*/  FFMA.FTZ R44, R44, R101, 1.1641532182693481445e-10 ;  /* 0x2f0000002c2c7423 */ /* 0x000fe40000010065 */
[----:B------:R-:W-:-:S03]  /*bca0*/  FMUL.FTZ R110, R110, UR5 ;  /* 0x000000056e6e7c20 */ /* 0x000fc60008410000 */
[----:B------:R-:W-:-:S04]  /*bcb0*/  FSETP.GTU.FTZ.AND P3, PT, R44, UR4, PT ;  /* 0x000000042c007c0b */ /* 0x000fc8000bf7c000 */
        /* <DEDUP_REMOVED lines=17> */
.L_x_1575:
        /* <DEDUP_REMOVED lines=12> */
.L_x_1576:
        /* <DEDUP_REMOVED lines=13> */
[----:B------:R-:W-:Y:S02]  /*bf60*/  IMAD.MOV.U32 R110, RZ, RZ, R106 ;  /* 0x000000ffff6e7224 */ /* 0x000fe400078e006a */
[----:B------:R-:W-:Y:S01]  /*bf70*/  IMAD.MOV.U32 R122, RZ, RZ, RZ ;  /* 0x000000ffff7a7224 */ /* 0x000fe200078e00ff */
        /* <DEDUP_REMOVED lines=33> */
[----:B------:R-:W-:-:S07]  /*c190*/  MOV R106, R134 ;  /* 0x00000086006a7202 */ /* 0x000fce0000000f00 */
.L_x_1574:
        /* <DEDUP_REMOVED lines=19> */
.L_x_1578:
        /* <DEDUP_REMOVED lines=12> */
.L_x_1579:
        /* <DEDUP_REMOVED lines=47> */
[----:B------:R-:W-:Y:S02]  /*c680*/  LOP3.LUT R169, R97, R126, R135, 0x96, !PT ;  /* 0x0000007e61a97212 */ /* 0x000fe400078e9687 */
[----:B------:R-:W-:-:S07]  /*c690*/  MOV R106, R134 ;  /* 0x00000086006a7202 */ /* 0x000fce0000000f00 */
.L_x_1577:
[----:B------:R-:W-:Y:S01]  /*c6a0*/  I2FP.F32.U32 R110, R112 ;  /* 0x00000070006e7245 */ /* 0x000fe20000201000 */
[----:B------:R-:W-:Y:S01]  /*c6b0*/  IMAD.MOV.U32 R126, RZ, RZ, 0x2 ;  /* 0x00000002ff7e7424 */ /* 0x000fe200078e00ff */
[----:B------:R-:W-:Y:S02]  /*c6c0*/  PRMT R45, R58, 0x7632, R45 ;  /* 0x000076323a2d7816 */ /* 0x000fe4000000002d */
[----:B------:R-:W-:Y:S01]  /*c6d0*/  MOV R112, R130 ;  /* 0x0000008200707202 */ /* 0x000fe20000000f00 */
[----:B------:R-:W-:Y:S02]  /*c6e0*/  FFMA.FTZ R110, R110, R101, 1.1641532182693481445e-10 ;  /* 0x2f0000006e6e7423 */ /* 0x000fe40000010065 */
[----:B------:R-:W-:-:S03]  /*c6f0*/  IMAD.U32 R45, R45, 0x10000, RZ ;  /* 0x000100002d2d7824 */ /* 0x000fc600078e00ff */
[----:B------:R-:W-:Y:S01]  /*c700*/  FSETP.GTU.FTZ.AND P4, PT, R110, UR4, PT ;  /* 0x000000046e007c0b */ /* 0x000fe2000bf9c000 */
[----:B------:R-:W-:Y:S01]  /*c710*/  FMUL.FTZ R45, R45, UR5 ;  /* 0x000000052d2d7c20 */ /* 0x000fe20008410000 */
[----:B------:R-:W-:-:S04]  /*c720*/  @P1 PRMT R110, R54, 0x7632, R110 ;  /* 0x00007632366e1816 */ /* 0x000fc8000000006e */
[----:B------:R-:W-:Y:S02]  /*c730*/  FSEL R129, R45, RZ, !P4 ;  /* 0x000000ff2d817208 */ /* 0x000fe40006000000 */
[----:B------:R-:W-:Y:S02]  /*c740*/  SEL R45, RZ, 0x1, P4 ;  /* 0x00000001ff2d7807 */ /* 0x000fe40002000000 */
[----:B------:R-:W-:Y:S02]  /*c750*/  ISETP.NE.AND P4, PT, R124, 0x1, PT ;  /* 0x000000017c00780c */ /* 0x000fe40003f85270 */
[----:B------:R-:W-:Y:S01]  /*c760*/  @P1 SHF.L.U32 R127, R110, 0x10, RZ ;  /* 0x000000106e7f1819 */ /* 0x000fe200000006ff */
        /* <DEDUP_REMOVED lines=13> */
.L_x_1581:
        /* <DEDUP_REMOVED lines=12> */
.L_x_1582:
[----:B------:R-:W-:Y:S01]  /*c900*/  IMAD.WIDE.U32 R130, R3, -0x326172a9, RZ ;  /* 0xcd9e8d5703827825 */ /* 0x000fe200078e00ff */
[----:B------:R-:W-:-:S03]  /*c910*/  LOP3.LUT R136, R5, R129, R155, 0x96, !PT ;  /* 0x0000008105887212 */ /* 0x000fc600078e969b */
[----:B------:R-:W-:Y:S01]  /*c920*/  HFMA2 R126, -RZ, RZ, 0, 0 ;  /* 0x00000000ff7e7431 */ /* 0x000fe200000001ff */
[C---:B------:R-:W-:Y:S01]  /*c930*/  IADD3 R129, PT, PT, R154.reuse, -0x61c88647, RZ ;  /* 0x9e3779b99a817810 */ /* 0x040fe20007ffe0ff */
        /* <DEDUP_REMOVED lines=43> */
[----:B------:R-:W-:Y:S01]  /*cbf0*/  IMAD.MOV.U32 R106, RZ, RZ, R134 ;  /* 0x000000ffff6a7224 */ /* 0x000fe200078e0086 */
[----:B------:R-:W-:-:S07]  /*cc00*/  LOP3.LUT R169, R97, R138, R135, 0x96, !PT ;  /* 0x0000008a61a97212 */ /* 0x000fce00078e9687 */
.L_x_1580:
        /* <DEDUP_REMOVED lines=20> */
.L_x_1584:
        /* <DEDUP_REMOVED lines=12> */
.L_x_1585:
[----:B------:R-:W-:Y:S01]  /*ce10*/  IMAD.WIDE.U32 R130, R3, -0x326172a9, RZ ;  /* 0xcd9e8d5703827825 */ /* 0x000fe200078e00ff */
[----:B------:R-:W-:Y:S02]  /*ce20*/  LOP3.LUT R136, R5, R129, R155, 0x96, !PT ;  /* 0x0000008105887212 */ /* 0x000fe400078e969b */
[C---:B------:R-:W-:Y:S01]  /*ce30*/  IADD3 R129, PT, PT, R154.reuse, -0x61c88647, RZ ;  /* 0x9e3779b99a817810 */ /* 0x040fe20007ffe0ff */
[----:B------:R-:W-:Y:S01]  /*ce40*/  VIADD R133, R154, 0x3c6ef372 ;  /* 0x3c6ef3729a857836 */ /* 0x000fe20000000000 */
[----:B------:R-:W-:Y:S01]  /*ce50*/  LOP3.LUT R134, R4, R131, R154, 0x96, !PT ;  /* 0x0000008304867212 */ /* 0x000fe200078e969a */
[----:B------:R-:W-:Y:S01]  /*ce60*/  IMAD.WIDE.U32 R136, R136, -0x326172a9, RZ ;  /* 0xcd9e8d5788887825 */ /* 0x000fe200078e00ff */
[----:B------:R-:W-:-:S03]  /*ce70*/  MOV R124, RZ ;  /* 0x000000ff007c7202 */ /* 0x000fc60000000f00 */
        /* <DEDUP_REMOVED lines=42> */
.L_x_1583:
[----:B------:R-:W-:Y:S01]  /*d120*/  I2FP.F32.U32 R112, R122 ;  /* 0x0000007a00707245 */ /* 0x000fe20000201000 */
[----:B------:R-:W-:Y:S02]  /*d130*/  IMAD.U32 R122, R59, 0x10000, RZ ;  /* 0x000100003b7a7824 */ /* 0x000fe400078e00ff */
[----:B------:R-:W-:Y:S02]  /*d140*/  @P1 IMAD.U32 R131, R55, 0x10000, RZ ;  /* 0x0001000037831824 */ /* 0x000fe400078e00ff */
[----:B------:R-:W-:Y:S01]  /*d150*/  FFMA.FTZ R112, R112, R101, 1.1641532182693481445e-10 ;  /* 0x2f00000070707423 */ /* 0x000fe20000010065 */
[----:B------:R-:W-:-:S04]  /*d160*/  FMUL.FTZ R122, R122, UR5 ;  /* 0x000000057a7a7c20 */ /* 0x000fc80008410000 */
[----:B------:R-:W-:-:S04]  /*d170*/  FSETP.GTU.FTZ.AND P5, PT, R112, UR4, PT ;  /* 0x0000000470007c0b */ /* 0x000fc8000bfbc000 */
[----:B------:R-:W-:Y:S02]  /*d180*/  FSEL R129, R122, RZ, !P5 ;  /* 0x000000ff7a817208 */ /* 0x000fe40006800000 */
[----:B------:R-:W-:Y:S02]  /*d190*/  SEL R126, RZ, 0x1, P5 ;  /* 0x00000001ff7e7807 */ /* 0x000fe40002800000 */
[----:B------:R-:W-:Y:S01]  /*d1a0*/  ISETP.NE.AND P5, PT, R124, 0x1, PT ;  /* 0x000000017c00780c */ /* 0x000fe20003fa5270 */
[----:B------:R-:W-:Y:S01]  /*d1b0*/  FADD.FTZ R112, R118, R129 ;  /* 0x0000008176707221 */ /* 0x000fe20000010000 */
[----:B------:R-:W-:-:S03]  /*d1c0*/  IMAD.MOV.U32 R118, RZ, RZ, R130 ;  /* 0x000000ffff767224 */ /* 0x000fc600078e0082 */
[----:B------:R-:W-:Y:S01]  /*d1d0*/  @P1 FADD.FTZ R129, R131, R112 ;  /* 0x0000007083811221 */ /* 0x000fe20000010000 */
[----:B------:R-:W-:Y:S01]  /*d1e0*/  @!P1 MOV R129, R112 ;  /* 0x0000007000819202 */ /* 0x000fe20000000f00 */
[----:B------:R-:W-:-:S03]  /*d1f0*/  IMAD.MOV.U32 R131, RZ, RZ, 0x2 ;  /* 0x00000002ff837424 */ /* 0x000fc600078e00ff */
        /* <DEDUP_REMOVED lines=10> */
.L_x_1587:
        /* <DEDUP_REMOVED lines=12> */
.L_x_1588:
[----:B------:R-:W-:Y:S01]  /*d360*/  IMAD.WIDE.U32 R134, R3, -0x326172a9, RZ ;  /* 0xcd9e8d5703867825 */ /* 0x000fe200078e00ff */
[----:B------:R-:W-:Y:S02]  /*d370*/  LOP3.LUT R138, R5, R131, R155, 0x96, !PT ;  /* 0x00000083058a7212 */ /* 0x000fe400078e969b */
[C---:B------:R-:W-:Y:S01]  /*d380*/  IADD3 R133, PT, PT, R154.reuse, 0x3c6ef372, RZ ;  /* 0x3c6ef3729a857810 */ /* 0x040fe20007ffe0ff */
        /* <DEDUP_REMOVED lines=42> */
[----:B------:R-:W-:Y:S01]  /*d630*/  LOP3.LUT R128, R131, R130, R139, 0x96, !PT ;  /* 0x0000008283807212 */ /* 0x000fe200078e968b */
[----:B------:R-:W-:Y:S01]  /*d640*/  HFMA2 R131, -RZ, RZ, 0, 0 ;  /* 0x00000000ff837431 */ /* 0x000fe200000001ff */
[----:B------:R-:W-:Y:S01]  /*d650*/  MOV R130, R138 ;  /* 0x0000008a00827202 */ /* 0x000fe20000000f00 */
[----:B------:R-:W-:Y:S01]  /*d660*/  IMAD.MOV.U32 R106, RZ, RZ, R136 ;  /* 0x000000ffff6a7224 */ /* 0x000fe200078e0088 */
[----:B------:R-:W-:-:S07]  /*d670*/  LOP3.LUT R169, R97, R134, R137, 0x96, !PT ;  /* 0x0000008661a97212 */ /* 0x000fce00078e9689 */
.L_x_1586:
        /* <DEDUP_REMOVED lines=19> */
.L_x_1590:
        /* <DEDUP_REMOVED lines=14> */
.L_x_1591:
        /* <DEDUP_REMOVED lines=48> */
[----:B------:R-:W-:Y:S02]  /*db90*/  LOP3.LUT R169, R97, R134, R137, 0x96, !PT ;  /* 0x0000008661a97212 */ /* 0x000fe400078e9689 */
[----:B------:R-:W-:-:S07]  /*dba0*/  MOV R106, R136 ;  /* 0x00000088006a7202 */ /* 0x000fce0000000f00 */
.L_x_1589:
[----:B------:R-:W-:Y:S02]  /*dbb0*/  I2FP.F32.U32 R118, R122 ;  /* 0x0000007a00767245 */ /* 0x000fe40000201000 */
[----:B------:R-:W-:Y:S02]  /*dbc0*/  PRMT R95, R59, 0x7632, R95 ;  /* 0x000076323b5f7816 */ /* 0x000fe4000000005f */
[----:B------:R-:W-:Y:S01]  /*dbd0*/  PRMT R94, R94, 0x5410, R110 ;  /* 0x000054105e5e7816 */ /* 0x000fe2000000006e */
[----:B------:R-:W-:Y:S01]  /*dbe0*/  FFMA.FTZ R118, R118, R101, 1.1641532182693481445e-10 ;  /* 0x2f00000076767423 */ /* 0x000fe20000010065 */
[----:B------:R-:W-:Y:S01]  /*dbf0*/  PRMT R93, R93, 0x5410, R108 ;  /* 0x000054105d5d7816 */ /* 0x000fe2000000006c */
[----:B------:R-:W-:Y:S01]  /*dc00*/  IMAD.U32 R95, R95, 0x10000, RZ ;  /* 0x000100005f5f7824 */ /* 0x000fe200078e00ff */
[----:B------:R-:W-:Y:S02]  /*dc10*/  PRMT R92, R92, 0x5410, R104 ;  /* 0x000054105c5c7816 */ /* 0x000fe40000000068 */
[----:B------:R-:W-:Y:S01]  /*dc20*/  FSETP.GTU.FTZ.AND P6, PT, R118, UR4, PT ;  /* 0x0000000476007c0b */ /* 0x000fe2000bfdc000 */
[----:B------:R-:W-:-:S03]  /*dc30*/  FMUL.FTZ R95, R95, UR5 ;  /* 0x000000055f5f7c20 */ /* 0x000fc60008410000 */
[----:B------:R-:W-:Y:S02]  /*dc40*/  SEL R118, RZ, 0x1, P6 ;  /* 0x00000001ff767807 */ /* 0x000fe40003000000 */
[----:B------:R-:W-:Y:S02]  /*dc50*/  FSEL R131, R95, RZ, !P6 ;  /* 0x000000ff5f837208 */ /* 0x000fe40007000000 */
[----:B------:R-:W-:-:S04]  /*dc60*/  @P1 PRMT R95, R55, 0x7632, R95 ;  /* 0x00007632375f1816 */ /* 0x000fc8000000005f */
[----:B------:R-:W-:Y:S01]  /*dc70*/  @P1 SHF.L.U32 R122, R95, 0x10, RZ ;  /* 0x000000105f7a1819 */ /* 0x000fe200000006ff */
[----:B------:R-:W-:-:S04]  /*dc80*/  FADD.FTZ R95, R124, R131 ;  /* 0x000000837c5f7221 */ /* 0x000fc80000010000 */
[----:B------:R-:W-:Y:S01]  /*dc90*/  @P1 FADD.FTZ R131, R95, R122 ;  /* 0x0000007a5f831221 */ /* 0x000fe20000010000 */
[----:B------:R-:W-:-:S05]  /*dca0*/  @!P1 IMAD.MOV.U32 R131, RZ, RZ, R95 ;  /* 0x000000ffff839224 */ /* 0x000fca00078e005f */
[----:B------:R-:W-:-:S04]  /*dcb0*/  F2FP.BF16.F32.PACK_AB R95, RZ, R131 ;  /* 0x00000083ff5f723e */ /* 0x000fc800000010ff */
[----:B------:R-:W-:Y:S01]  /*dcc0*/  PRMT R95, R112, 0x5410, R95 ;  /* 0x00005410705f7816 */ /* 0x000fe2000000005f */
[----:B------:R-:W-:Y:S06]  /*dcd0*/  BRA `(.L_x_1592) ;  /* 0x0000002800b07947 */ /* 0x000fec0003800000 */
.L_x_1543:
        /* <DEDUP_REMOVED lines=15> */
.L_x_1594:
        /* <DEDUP_REMOVED lines=12> */
.L_x_1595:
[----:B------:R-:W-:Y:S01]  /*de90*/  IMAD.WIDE.U32 R120, R3, -0x326172a9, RZ ;  /* 0xcd9e8d5703787825 */ /* 0x000fe200078e00ff */
[----:B--2---:R-:W-:-:S03]  /*dea0*/  LOP3.LUT R124, R5, R117, R155, 0x96, !PT ;  /* 0x00000075057c7212 */ /* 0x004fc600078e969b */
        /* <DEDUP_REMOVED lines=45> */
[----:B------:R-:W-:Y:S01]  /*e180*/  IMAD.MOV.U32 R106, RZ, RZ, R120 ;  /* 0x000000ffff6a7224 */ /* 0x000fe200078e0078 */
[----:B------:R-:W-:-:S07]  /*e190*/  LOP3.LUT R169, R97, R116, R121, 0x96, !PT ;  /* 0x0000007461a97212 */ /* 0x000fce00078e9679 */
.L_x_1593:
[----:B------:R-:W-:Y:S01]  /*e1a0*/  I2FP.F32.U32 R104, R108 ;  /* 0x0000006c00687245 */ /* 0x000fe20000201000 */
[----:B-----5:R-:W-:Y:S01]  /*e1b0*/  IMAD.U32 R108, R92, 0x10000, RZ ;  /* 0x000100005c6c7824 */ /* 0x020fe200078e00ff */
[----:B------:R-:W-:Y:S02]  /*e1c0*/  ISETP.NE.AND P3, PT, R110, 0x1, PT ;  /* 0x000000016e00780c */ /* 0x000fe40003f65270 */
[----:B------:R-:W-:Y:S01]  /*e1d0*/  PRMT R92, R92, 0x7632, R92 ;  /* 0x000076325c5c7816 */ /* 0x000fe2000000005c */
[----:B------:R-:W-:Y:S01]  /*e1e0*/  FFMA.FTZ R104, R104, R101, 1.1641532182693481445e-10 ;  /* 0x2f00000068687423 */ /* 0x000fe20000010065 */
[----:B------:R-:W-:Y:S01]  /*e1f0*/  FMUL.FTZ R108, R108, UR5 ;  /* 0x000000056c6c7c20 */ /* 0x000fe20008410000 */
[----:B------:R-:W-:-:S03]  /*e200*/  MOV R112, 0x2 ;  /* 0x0000000200707802 */ /* 0x000fc60000000f00 */
[----:B------:R-:W-:Y:S01]  /*e210*/  FSETP.GTU.FTZ.AND P2, PT, R104, UR4, PT ;  /* 0x0000000468007c0b */ /* 0x000fe2000bf5c000 */
[----:B------:R-:W-:-:S03]  /*e220*/  @P1 IMAD.U32 R104, R52, 0x10000, RZ ;  /* 0x0001000034681824 */ /* 0x000fc600078e00ff */
[----:B------:R-:W-:Y:S01]  /*e230*/  FSEL R117, R108, RZ, !P2 ;  /* 0x000000ff6c757208 */ /* 0x000fe20005000000 */
[----:B------:R-:W-:Y:S01]  /*e240*/  IMAD.MOV.U32 R108, RZ, RZ, R130 ;  /* 0x000000ffff6c7224 */ /* 0x000fe200078e0082 */
        /* <DEDUP_REMOVED lines=13> */
.L_x_1597:
        /* <DEDUP_REMOVED lines=12> */
.L_x_1598:
[----:B--2---:R-:W-:Y:S01]  /*e3e0*/  IMAD.WIDE.U32 R122, R3, -0x326172a9, RZ ;  /* 0xcd9e8d57037a7825 */ /* 0x004fe200078e00ff */
        /* <DEDUP_REMOVED lines=46> */
[----:B------:R-:W-:Y:S02]  /*e6d0*/  LOP3.LUT R169, R97, R120, R125, 0x96, !PT ;  /* 0x0000007861a97212 */ /* 0x000fe400078e967d */
[----:B------:R-:W-:-:S07]  /*e6e0*/  MOV R106, R124 ;  /* 0x0000007c006a7202 */ /* 0x000fce0000000f00 */
.L_x_1596:
[----:B------:R-:W-:Y:S01]  /*e6f0*/  I2FP.F32.U32 R108, R108 ;  /* 0x0000006c006c7245 */ /* 0x000fe20000201000 */
[----:B------:R-:W-:Y:S01]  /*e700*/  IMAD.U32 R92, R92, 0x10000, RZ ;  /* 0x000100005c5c7824 */ /* 0x000fe200078e00ff */
[----:B------:R-:W-:Y:S01]  /*e710*/  ISETP.NE.AND P3, PT, R112, 0x1, PT ;  /* 0x000000017000780c */ /* 0x000fe20003f65270 */
[----:B------:R-:W-:Y:S01]  /*e720*/  IMAD.MOV.U32 R120, RZ, RZ, 0x2 ;  /* 0x00000002ff787424 */ /* 0x000fe200078e00ff */
[----:B------:R-:W-:Y:S01]  /*e730*/  @P1 PRMT R110, R52, 0x7632, R110 ;  /* 0x00007632346e1816 */ /* 0x000fe2000000006e */
[----:B------:R-:W-:Y:S01]  /*e740*/  FFMA.FTZ R108, R108, R101, 1.1641532182693481445e-10 ;  /* 0x2f0000006c6c7423 */ /* 0x000fe20000010065 */
[----:B------:R-:W-:Y:S02]  /*e750*/  FMUL.FTZ R92, R92, UR5 ;  /* 0x000000055c5c7c20 */ /* 0x000fe40008410000 */
[----:B------:R-:W-:Y:S02]  /*e760*/  @P1 SHF.L.U32 R110, R110, 0x10, RZ ;  /* 0x000000106e6e1819 */ /* 0x000fe400000006ff */
[----:B------:R-:W-:Y:S01]  /*e770*/  FSETP.GTU.FTZ.AND P2, PT, R108, UR4, PT ;  /* 0x000000046c007c0b */ /* 0x000fe2000bf5c000 */
[----:B------:R-:W-:-:S03]  /*e780*/  IMAD.MOV.U32 R108, RZ, RZ, R130 ;  /* 0x000000ffff6c7224 */ /* 0x000fc600078e0082 */
        /* <DEDUP_REMOVED lines=14> */
.L_x_1600:
        /* <DEDUP_REMOVED lines=12> */
.L_x_1601:
[----:B--2---:R-:W-:Y:S01]  /*e930*/  IMAD.WIDE.U32 R122, R3, -0x326172a9, RZ ;  /* 0xcd9e8d57037a7825 */ /* 0x004fe200078e00ff */
[----:B------:R-:W-:Y:S02]  /*e940*/  LOP3.LUT R128, R5, R121, R155, 0x96, !PT ;  /* 0x0000007905807212 */ /* 0x000fe400078e969b */
[----:B------:R-:W-:Y:S01]  /*e950*/  IADD3 R127, PT, PT, R155, -0x24c28bd8, RZ ;  /* 0xdb3d74289b7f7810 */ /* 0x000fe20007ffe0ff */
[----:B------:R-:W-:Y:S01]  /*e960*/  VIADD R121, R154, 0x9e3779b9 ;  /* 0x9e3779b99a797836 */ /* 0x000fe20000000000 */
[----:B------:R-:W-:Y:S01]  /*e970*/  LOP3.LUT R124, R4, R123, R154, 0x96, !PT ;  /* 0x0000007b047c7212 */ /* 0x000fe200078e969a */
[----:B------:R-:W-:Y:S01]  /*e980*/  IMAD.WIDE.U32 R128, R128, -0x326172a9, RZ ;  /* 0xcd9e8d5780807825 */ /* 0x000fe200078e00ff */
[----:B------:R-:W-:-:S03]  /*e990*/  MOV R108, R106 ;  /* 0x0000006a006c7202 */ /* 0x000fc60000000f00 */
        /* <DEDUP_REMOVED lines=41> */
[----:B------:R-:W-:-:S07]  /*ec30*/  IMAD.MOV.U32 R120, RZ, RZ, RZ ;  /* 0x000000ffff787224 */ /* 0x000fce00078e00ff */
.L_x_1599:
[----:B------:R-:W-:Y:S01]  /*ec40*/  I2FP.F32.U32 R108, R108 ;  /* 0x0000006c006c7245 */ /* 0x000fe20000201000 */
[----:B--2---:R-:W-:Y:S01]  /*ec50*/  IMAD.MOV.U32 R122, RZ, RZ, 0x2 ;  /* 0x00000002ff7a7424 */ /* 0x004fe200078e00ff */
[C---:B------:R-:W-:Y:S02]  /*ec60*/  SHF.L.U32 R110, R93.reuse, 0x10, RZ ;  /* 0x000000105d6e7819 */ /* 0x040fe400000006ff */
[----:B------:R-:W-:Y:S01]  /*ec70*/  ISETP.NE.AND P3, PT, R120, 0x1, PT ;  /* 0x000000017800780c */ /* 0x000fe20003f65270 */
[----:B------:R-:W-:Y:S01]  /*ec80*/  FFMA.FTZ R108, R108, R101, 1.1641532182693481445e-10 ;  /* 0x2f0000006c6c7423 */ /* 0x000fe20000010065 */
[----:B------:R-:W-:Y:S01]  /*ec90*/  PRMT R93, R93, 0x7632, R93 ;  /* 0x000076325d5d7816 */ /* 0x000fe2000000005d */
[----:B------:R-:W-:-:S03]  /*eca0*/  FMUL.FTZ R110, R110, UR5 ;  /* 0x000000056e6e7c20 */ /* 0x000fc60008410000 */
[----:B------:R-:W-:Y:S01]  /*ecb0*/  FSETP.GTU.FTZ.AND P2, PT, R108, UR4, PT ;  /* 0x000000046c007c0b */ /* 0x000fe2000bf5c000 */
[----:B------:R-:W-:-:S03]  /*ecc0*/  @P1 IMAD.U32 R108, R53, 0x10000, RZ ;  /* 0x00010000356c1824 */ /* 0x000fc600078e00ff */
        /* <DEDUP_REMOVED lines=15> */
.L_x_1603:
        /* <DEDUP_REMOVED lines=12> */
.L_x_1604:
[----:B------:R-:W-:Y:S01]  /*ee80*/  IMAD.WIDE.U32 R124, R3, -0x326172a9, RZ ;  /* 0xcd9e8d57037c7825 */ /* 0x000fe200078e00ff */
[----:B------:R-:W-:Y:S02]  /*ee90*/  LOP3.LUT R130, R5, R123, R155, 0x96, !PT ;  /* 0x0000007b05827212 */ /* 0x000fe400078e969b */
        /* <DEDUP_REMOVED lines=44> */
[----:B------:R-:W-:Y:S02]  /*f160*/  HFMA2 R122, -RZ, RZ, 0, 0 ;  /* 0x00000000ff7a7431 */ /* 0x000fe400000001ff */
[----:B------:R-:W-:Y:S01]  /*f170*/  IMAD.MOV.U32 R106, RZ, RZ, R134 ;  /* 0x000000ffff6a7224 */ /* 0x000fe200078e0086 */
[----:B------:R-:W-:-:S07]  /*f180*/  LOP3.LUT R128, R123, R124, R131, 0x96, !PT ;  /* 0x0000007c7b807212 */ /* 0x000fce00078e9683 */
.L_x_1602:
[----:B------:R-:W-:Y:S01]  /*f190*/  I2FP.F32.U32 R110, R110 ;  /* 0x0000006e006e7245 */ /* 0x000fe20000201000 */
[----:B------:R-:W-:Y:S01]  /*f1a0*/  IMAD.U32 R93, R93, 0x10000, RZ ;  /* 0x000100005d5d7824 */ /* 0x000fe200078e00ff */
[----:B------:R-:W-:Y:S02]  /*f1b0*/  ISETP.NE.AND P2, PT, R122, 0x1, PT ;  /* 0x000000017a00780c */ /* 0x000fe40003f45270 */
[----:B------:R-:W-:Y:S01]  /*f1c0*/  @P1 PRMT R112, R53, 0x7632, R112 ;  /* 0x0000763235701816 */ /* 0x000fe20000000070 */
[----:B------:R-:W-:Y:S01]  /*f1d0*/  FFMA.FTZ R110, R110, R101, 1.1641532182693481445e-10 ;  /* 0x2f0000006e6e7423 */ /* 0x000fe20000010065 */
[----:B------:R-:W-:Y:S01]  /*f1e0*/  FMUL.FTZ R93, R93, UR5 ;  /* 0x000000055d5d7c20 */ /* 0x000fe20008410000 */
[----:B------:R-:W-:Y:S02]  /*f1f0*/  MOV R124, 0x2 ;  /* 0x00000002007c7802 */ /* 0x000fe40000000f00 */
[----:B------:R-:W-:Y:S01]  /*f200*/  @P1 IMAD.U32 R112, R112, 0x10000, RZ ;  /* 0x0001000070701824 */ /* 0x000fe200078e00ff */
        /* <DEDUP_REMOVED lines=16> */
.L_x_1606:
        /* <DEDUP_REMOVED lines=12> */
.L_x_1607:
        /* <DEDUP_REMOVED lines=44> */
[----:B------:R-:W-:Y:S02]  /*f690*/  LOP3.LUT R169, R97, R124, R135, 0x96, !PT ;  /* 0x0000007c61a97212 */ /* 0x000fe400078e9687 */
[----:B------:R-:W-:Y:S01]  /*f6a0*/  MOV R106, R134 ;  /* 0x00000086006a7202 */ /* 0x000fe20000000f00 */
[----:B------:R-:W-:Y:S02]  /*f6b0*/  VIADD R125, R154, 0x8ff34781 ;  /* 0x8ff347819a7d7836 */ /* 0x000fe40000000000 */
[----:B------:R-:W-:-:S03]  /*f6c0*/  IMAD.MOV.U32 R124, RZ, RZ, RZ ;  /* 0x000000ffff7c7224 */ /* 0x000fc600078e00ff */
[----:B------:R-:W-:-:S07]  /*f6d0*/  LOP3.LUT R128, R125, R128, R131, 0x96, !PT ;  /* 0x000000807d807212 */ /* 0x000fce00078e9683 */
.L_x_1605:
[----:B------:R-:W-:Y:S01]  /*f6e0*/  I2FP.F32.U32 R110, R110 ;  /* 0x0000006e006e7245 */ /* 0x000fe20000201000 */
[----:B------:R-:W-:Y:S01]  /*f6f0*/  IMAD.U32 R112, R94, 0x10000, RZ ;  /* 0x000100005e707824 */ /* 0x000fe200078e00ff */
[----:B------:R-:W-:Y:S01]  /*f700*/  ISETP.NE.AND P3, PT, R124, 0x1, PT ;  /* 0x000000017c00780c */ /* 0x000fe20003f65270 */
[----:B------:R-:W-:Y:S02]  /*f710*/  IMAD.MOV.U32 R129, RZ, RZ, 0x2 ;  /* 0x00000002ff817424 */ /* 0x000fe400078e00ff */
[----:B------:R-:W-:Y:S01]  /*f720*/  FFMA.FTZ R110, R110, R101, 1.1641532182693481445e-10 ;  /* 0x2f0000006e6e7423 */ /* 0x000fe20000010065 */
[----:B------:R-:W-:-:S04]  /*f730*/  FMUL.FTZ R112, R112, UR5 ;  /* 0x0000000570707c20 */ /* 0x000fc80008410000 */
[----:B------:R-:W-:Y:S02]  /*f740*/  FSETP.GTU.FTZ.AND P2, PT, R110, UR4, PT ;  /* 0x000000046e007c0b */ /* 0x000fe4000bf5c000 */
[----:B------:R-:W-:Y:S02]  /*f750*/  @P1 SHF.L.U32 R110, R54, 0x10, RZ ;  /* 0x00000010366e1819 */ /* 0x000fe400000006ff */
[----:B------:R-:W-:Y:S01]  /*f760*/  FSEL R125, R112, RZ, !P2 ;  /* 0x000000ff707d7208 */ /* 0x000fe20005000000 */
[----:B------:R-:W-:Y:S01]  /*f770*/  IMAD.MOV.U32 R112, RZ, RZ, R130 ;  /* 0x000000ffff707224 */ /* 0x000fe200078e0082 */
        /* <DEDUP_REMOVED lines=13> */
.L_x_1609:
        /* <DEDUP_REMOVED lines=12> */
.L_x_1610:
[----:B------:R-:W-:Y:S01]  /*f910*/  IMAD.WIDE.U32 R130, R3, -0x326172a9, RZ ;  /* 0xcd9e8d5703827825 */ /* 0x000fe200078e00ff */
[----:B------:R-:W-:Y:S02]  /*f920*/  LOP3.LUT R136, R5, R129, R155, 0x96, !PT ;  /* 0x0000008105887212 */ /* 0x000fe400078e969b */
[----:B------:R-:W-:Y:S01]  /*f930*/  MOV R112, R106 ;  /* 0x0000006a00707202 */ /* 0x000fe20000000f00 */
        /* <DEDUP_REMOVED lines=43> */
[----:B------:R-:W-:Y:S01]  /*fbf0*/  IMAD.MOV.U32 R106, RZ, RZ, R134 ;  /* 0x000000ffff6a7224 */ /* 0x000fe200078e0086 */
[----:B------:R-:W-:Y:S01]  /*fc00*/  LOP3.LUT R169, R97, R138, R135, 0x96, !PT ;  /* 0x0000008a61a97212 */ /* 0x000fe200078e9687 */
[----:B------:R-:W-:-:S07]  /*fc10*/  IMAD.MOV.U32 R129, RZ, RZ, RZ ;  /* 0x000000ffff817224 */ /* 0x000fce00078e00ff */
.L_x_1608:
        /* <DEDUP_REMOVED lines=23> */
.L_x_1612:
        /* <DEDUP_REMOVED lines=12> */
.L_x_1613:
        /* <DEDUP_REMOVED lines=49> */
.L_x_1611:
[----:B------:R-:W-:Y:S01]  /*10160*/  I2FP.F32.U32 R112, R112 ;  /* 0x0000007000707245 */ /* 0x000fe20000201000 */
[----:B------:R-:W-:Y:S01]  /*10170*/  IMAD.U32 R122, R95, 0x10000, RZ ;  /* 0x000100005f7a7824 */ /* 0x000fe200078e00ff */
[----:B------:R-:W-:Y:S01]  /*10180*/  ISETP.NE.AND P5, PT, R131, 0x1, PT ;  /* 0x000000018300780c */ /* 0x000fe20003fa5270 */
[----:B------:R-:W-:Y:S01]  /*10190*/  @P1 IMAD.U32 R124, R55, 0x10000, RZ ;  /* 0x00010000377c1824 */ /* 0x000fe200078e00ff */
[----:B------:R-:W-:Y:S01]  /*101a0*/  PRMT R95, R95, 0x7632, R95 ;  /* 0x000076325f5f7816 */ /* 0x000fe2000000005f */
[----:B------:R-:W-:Y:S01]  /*101b0*/  FFMA.FTZ R112, R112, R101, 1.1641532182693481445e-10 ;  /* 0x2f00000070707423 */ /* 0x000fe20000010065 */
[----:B------:R-:W-:Y:S01]  /*101c0*/  FMUL.FTZ R122, R122, UR5 ;  /* 0x000000057a7a7c20 */ /* 0x000fe20008410000 */
[----:B------:R-:W-:-:S03]  /*101d0*/  MOV R144, 0x2 ;  /* 0x0000000200907802 */ /* 0x000fc60000000f00 */
        /* <DEDUP_REMOVED lines=15> */
.L_x_1615:
        /* <DEDUP_REMOVED lines=12> */
.L_x_1616:
        /* <DEDUP_REMOVED lines=46> */
[----:B------:R-:W-:-:S03]  /*10670*/  LOP3.LUT R128, R131, R130, R139, 0x96, !PT ;  /* 0x0000008283807212 */ /* 0x000fc600078e968b */
[----:B------:R-:W-:Y:S01]  /*10680*/  IMAD.MOV.U32 R130, RZ, RZ, R138 ;  /* 0x000000ffff827224 */ /* 0x000fe200078e008a */
[----:B------:R-:W-:Y:S01]  /*10690*/  LOP3.LUT R169, R97, R134, R137, 0x96, !PT ;  /* 0x0000008661a97212 */ /* 0x000fe200078e9689 */
[----:B------:R-:W-:-:S07]  /*106a0*/  IMAD.MOV.U32 R106, RZ, RZ, R136 ;  /* 0x000000ffff6a7224 */ /* 0x000fce00078e0088 */
.L_x_1614:
[----:B------:R-:W-:Y:S02]  /*106b0*/  I2FP.F32.U32 R112, R112 ;  /* 0x0000007000707245 */ /* 0x000fe40000201000 */
[----:B------:R-:W-:Y:S02]  /*106c0*/  SHF.L.U32 R95, R95, 0x10, RZ ;  /* 0x000000105f5f7819 */ /* 0x000fe400000006ff */
[----:B------:R-:W-:Y:S01]  /*106d0*/  @P1 PRMT R122, R55, 0x7632, R122 ;  /* 0x00007632377a1816 */ /* 0x000fe2000000007a */
[----:B------:R-:W-:Y:S01]  /*106e0*/  FFMA.FTZ R112, R112, R101, 1.1641532182693481445e-10 ;  /* 0x2f00000070707423 */ /* 0x000fe20000010065 */
[----:B------:R-:W-:Y:S01]  /*106f0*/  PRMT R94, R94, 0x5410, R110 ;  /* 0x000054105e5e7816 */ /* 0x000fe2000000006e */
[----:B------:R-:W-:Y:S01]  /*10700*/  FMUL.FTZ R95, R95, UR5 ;  /* 0x000000055f5f7c20 */ /* 0x000fe20008410000 */
[----:B------:R-:W-:Y:S01]  /*10710*/  PRMT R93, R108, 0x5410, R93 ;  /* 0x000054106c5d7816 */ /* 0x000fe2000000005d */
[----:B------:R-:W-:Y:S01]  /*10720*/  @P1 IMAD.U32 R122, R122, 0x10000, RZ ;  /* 0x000100007a7a1824 */ /* 0x000fe200078e00ff */
[----:B------:R-:W-:-:S02]  /*10730*/  FSETP.GTU.FTZ.AND P5, PT, R112, UR4, PT ;  /* 0x0000000470007c0b */ /* 0x000fc4000bfbc000 */
[----:B------:R-:W-:Y:S02]  /*10740*/  PRMT R92, R104, 0x5410, R92 ;  /* 0x00005410685c7816 */ /* 0x000fe4000000005c */
[----:B------:R-:W-:Y:S02]  /*10750*/  FSEL R131, R95, RZ, !P5 ;  /* 0x000000ff5f837208 */ /* 0x000fe40006800000 */
[----:B------:R-:W-:-:S03]  /*10760*/  PLOP3.LUT P5, PT, P5, PT, PT, 0x8, 0x80 ;  /* 0x000000000080781c */ /* 0x000fc60002fae170 */
[----:B------:R-:W-:-:S05]  /*10770*/  @P1 FADD.FTZ R131, R131, R122 ;  /* 0x0000007a83831221 */ /* 0x000fca0000010000 */
[----:B------:R-:W-:-:S04]  /*10780*/  F2FP.BF16.F32.PACK_AB R95, RZ, R131 ;  /* 0x00000083ff5f723e */ /* 0x000fc800000010ff */
[----:B------:R-:W-:-:S07]  /*10790*/  PRMT R95, R124, 0x5410, R95 ;  /* 0x000054107c5f7816 */ /* 0x000fce000000005f */
.L_x_1592:
[----:B------:R-:W-:Y:S01]  /*107a0*/  SEL R112, RZ, 0x1000000, !P5 ;  /* 0x01000000ff707807 */ /* 0x000fe20006800000 */
[C---:B------:R-:W-:Y:S01]  /*107b0*/  IMAD.WIDE.U32 R138, R102.reuse, 0x10, R158 ;  /* 0x00000010668a7825 */ /* 0x040fe200078e009e */
[----:B------:R-:W-:Y:S01]  /*107c0*/  SEL R110, RZ, 0x10000, !P4 ;  /* 0x00010000ff6e7807 */ /* 0x000fe20006000000 */
[----:B------:R-:W0:Y:S01]  /*107d0*/  @P0 LDC.64 R134, c[0x0][0x398] ;  /* 0x0000e600ff860b82 */ /* 0x000e220000000a00 */
[----:B------:R-:W-:Y:S01]  /*107e0*/  SEL R143, RZ, 0x100, !P3 ;  /* 0x00000100ff8f7807 */ /* 0x000fe20005800000 */
[----:B------:R-:W-:Y:S01]  /*107f0*/  IMAD.WIDE.U32 R140, R102, 0x8, R156 ;  /* 0x00000008668c7825 */ /* 0x000fe200078e009c */
[----:B------:R-:W-:Y:S01]  /*10800*/  ISETP.NE.AND P5, PT, R116, RZ, PT ;  /* 0x000000ff7400720c */ /* 0x000fe20003fa5270 */
[----:B------:R1:W-:Y:S01]  /*10810*/  STG.E.128 desc[UR8][R138.64], R92 ;  /* 0x0000005c8a007986 */ /* 0x0003e2000c101d08 */
[----:B------:R-:W-:Y:S02]  /*10820*/  ISETP.NE.AND P4, PT, R132, RZ, PT ;  /* 0x000000ff8400720c */ /* 0x000fe40003f85270 */
[----:B------:R-:W-:Y:S01]  /*10830*/  ISETP.NE.AND P3, PT, R120, RZ, PT ;  /* 0x000000ff7800720c */ /* 0x000fe20003f65270 */
[----:B------:R-:W2:Y:S01]  /*10840*/  @P1 LDC.64 R136, c[0x0][0x3a0] ;  /* 0x0000e800ff881b82 */ /* 0x000ea20000000a00 */
[----:B------:R-:W-:-:S02]  /*10850*/  SEL R133, RZ, 0x10000, !P4 ;  /* 0x00010000ff857807 */ /* 0x000fc40006000000 */
[----:B------:R-:W-:Y:S02]  /*10860*/  SEL R104, RZ, 0x1000000, !P3 ;  /* 0x01000000ff687807 */ /* 0x000fe40005800000 */
[----:B------:R-:W-:Y:S02]  /*10870*/  SEL R108, RZ, 0x100, !P5 ;  /* 0x00000100ff6c7807 */ /* 0x000fe40006800000 */
[----:B------:R-:W-:Y:S02]  /*10880*/  ISETP.NE.AND P6, PT, R114, RZ, PT ;  /* 0x000000ff7200720c */ /* 0x000fe40003fc5270 */
[----:B------:R-:W-:Y:S02]  /*10890*/  LOP3.LUT R143, R143, R112, R110, 0xfe, !PT ;  /* 0x000000708f8f7212 */ /* 0x000fe400078efe6e */
[----:B------:R-:W-:Y:S01]  /*108a0*/  LOP3.LUT R108, R108, R104, R133, 0xfe, !PT ;  /* 0x000000686c6c7212 */ /* 0x000fe200078efe85 */
[----:B------:R-:W-:Y:S01]  /*108b0*/  VIADD R104, R38, 0x200 ;  /* 0x0000020026687836 */ /* 0x000fe20000000000 */
[----:B------:R-:W-:-:S02]  /*108c0*/  SEL R142, RZ, 0x1, !P2 ;  /* 0x00000001ff8e7807 */ /* 0x000fc40005000000 */
[----:B------:R-:W-:Y:S01]  /*108d0*/  SEL R133, RZ, 0x1, !P6 ;  /* 0x00000001ff857807 */ /* 0x000fe20007000000 */
[----:B0-----:R-:W-:Y:S01]  /*108e0*/  @P0 IMAD.WIDE.U32 R134, R104, 0x10, R134 ;  /* 0x0000001068860825 */ /* 0x001fe200078e0086 */
[----:B------:R-:W-:Y:S02]  /*108f0*/  LOP3.LUT R143, R143, R142, RZ, 0xfc, !PT ;  /* 0x0000008e8f8f7212 */ /* 0x000fe400078efcff */
[----:B------:R-:W-:Y:S01]  /*10900*/  LOP3.LUT R142, R108, R133, RZ, 0xfc, !PT ;  /* 0x000000856c8e7212 */ /* 0x000fe200078efcff */
[----:B------:R-:W-:-:S04]  /*10910*/  IMAD.WIDE.U32 R132, R104, 0x10, R148 ;  /* 0x0000001068847825 */ /* 0x000fc800078e0094 */
[----:B------:R1:W-:Y:S01]  /*10920*/  STG.E.64 desc[UR8][R140.64], R142 ;  /* 0x0000008e8c007986 */ /* 0x0003e2000c101b08 */
[----:B--2---:R-:W-:Y:S01]  /*10930*/  @P1 IMAD.WIDE.U32 R136, R104, 0x10, R136 ;  /* 0x0000001068881825 */ /* 0x004fe200078e0088 */
[----:B------:R-:W-:Y:S06]  /*10940*/  @!P0 BRA `(.L_x_1617) ;  /* 0x0000000000508947 */ /* 0x000fec0003800000 */
[----:B-1----:R-:W-:Y:S01]  /*10950*/  SHF.L.U32 R93, R126, 0x10, RZ ;  /* 0x000000107e5d7819 */ /* 0x002fe200000006ff */
        /* <DEDUP_REMOVED lines=13> */
[----:B------:R-:W-:Y:S02]  /*10a30*/  LOP3.LUT R143, R95, R143, R93, 0xfe, !PT ;  /* 0x0000008f5f8f7212 */ /* 0x000fe400078efe5d */
[----:B------:R-:W-:Y:S01]  /*10a40*/  LOP3.LUT R145, R138, R92, R94, 0xfe, !PT ;  /* 0x0000005c8a917212 */ /* 0x000fe200078efe5e */
[----:B0-----:R-:W-:Y:S01]  /*10a50*/  IMAD.WIDE.U32 R92, R102, 0x8, R140 ;  /* 0x00000008665c7825 */ /* 0x001fe200078e008c */
[----:B------:R-:W-:Y:S02]  /*10a60*/  LOP3.LUT R95, R143, R139, RZ, 0xfc, !PT ;  /* 0x0000008b8f5f7212 */ /* 0x000fe400078efcff */
[----:B------:R-:W-:-:S05]  /*10a70*/  LOP3.LUT R94, R145, 0xff, R40, 0xf8, !PT ;  /* 0x000000ff915e7812 */ /* 0x000fca00078ef828 */
[----:B------:R0:W-:Y:S02]  /*10a80*/  STG.E.64 desc[UR8][R92.64], R94 ;  /* 0x0000005e5c007986 */ /* 0x0001e4000c101b08 */
.L_x_1617:
        /* <DEDUP_REMOVED lines=19> */
.L_x_1620:
        /* <DEDUP_REMOVED lines=12> */
.L_x_1621:
        /* <DEDUP_REMOVED lines=44> */
[----:B------:R-:W-:Y:S02]  /*10f40*/  LOP3.LUT R128, R41, R44, R133, 0x96, !PT ;  /* 0x0000002c29807212 */ /* 0x000fe400078e9685 */
[----:B------:R-:W-:Y:S01]  /*10f50*/  MOV R130, R132 ;  /* 0x0000008400827202 */ /* 0x000fe20000000f00 */
[----:B------:R-:W-:Y:S01]  /*10f60*/  IMAD.MOV.U32 R110, RZ, RZ, R42 ;  /* 0x000000ffff6e7224 */ /* 0x000fe200078e002a */
[----:B------:R-:W-:Y:S01]  /*10f70*/  LOP3.LUT R169, R97, R40, R43, 0x96, !PT ;  /* 0x0000002861a97212 */ /* 0x000fe200078e962b */
[----:B------:R-:W-:Y:S02]  /*10f80*/  HFMA2 R43, -RZ, RZ, 0, 0 ;  /* 0x00000000ff2b7431 */ /* 0x000fe400000001ff */
[----:B------:R-:W-:-:S07]  /*10f90*/  IMAD.MOV.U32 R40, RZ, RZ, R106 ;  /* 0x000000ffff287224 */ /* 0x000fce00078e006a */
.L_x_1619:
        /* <DEDUP_REMOVED lines=21> */
.L_x_1623:
        /* <DEDUP_REMOVED lines=12> */
.L_x_1624:
[----:B------:R-:W-:Y:S01]  /*111b0*/  IMAD.WIDE.U32 R44, R3, -0x326172a9, RZ ;  /* 0xcd9e8d57032c7825 */ /* 0x000fe200078e00ff */
[----:B--2---:R-:W-:Y:S02]  /*111c0*/  LOP3.LUT R134, R5, R43, R155, 0x96, !PT ;  /* 0x0000002b05867212 */ /* 0x004fe400078e969b */
        /* <DEDUP_REMOVED lines=48> */
.L_x_1622:
[----:B------:R-:W-:Y:S01]  /*114d0*/  I2FP.F32.U32 R40, R42 ;  /* 0x0000002a00287245 */ /* 0x000fe20000201000 */
[----:B------:R-:W-:Y:S01]  /*114e0*/  IMAD.U32 R42, R56, 0x10000, RZ ;  /* 0x00010000382a7824 */ /* 0x000fe200078e00ff */
[----:B------:R-:W-:Y:S02]  /*114f0*/  ISETP.NE.AND P3, PT, R44, 0x1, PT ;  /* 0x000000012c00780c */ /* 0x000fe40003f65270 */
[----:B--2---:R-:W-:Y:S01]  /*11500*/  @P1 SHF.L.U32 R133, R52, 0x10, RZ ;  /* 0x0000001034851819 */ /* 0x004fe200000006ff */
[----:B------:R-:W-:Y:S01]  /*11510*/  FFMA.FTZ R40, R40, R101, 1.1641532182693481445e-10 ;  /* 0x2f00000028287423 */ /* 0x000fe20000010065 */
[----:B------:R-:W-:-:S04]  /*11520*/  FMUL.FTZ R42, R42, UR5 ;  /* 0x000000052a2a7c20 */ /* 0x000fc80008410000 */
[----:B------:R-:W-:-:S04]  /*11530*/  FSETP.GTU.FTZ.AND P2, PT, R40, UR4, PT ;  /* 0x0000000428007c0b */ /* 0x000fc8000bf5c000 */
[----:B------:R-:W-:Y:S02]  /*11540*/  FSEL R43, R42, RZ, !P2 ;  /* 0x000000ff2a2b7208 */ /* 0x000fe40005000000 */
[----:B------:R-:W-:-:S03]  /*11550*/  MOV R42, R130 ;  /* 0x00000082002a7202 */ /* 0x000fc60000000f00 */
[----:B------:R-:W-:Y:S01]  /*11560*/  FADD.FTZ R40, R92, R43 ;  /* 0x0000002b5c287221 */ /* 0x000fe20000010000 */
[----:B------:R-:W-:-:S03]  /*11570*/  IMAD.MOV.U32 R43, RZ, RZ, 0x2 ;  /* 0x00000002ff2b7424 */ /* 0x000fc600078e00ff */
        /* <DEDUP_REMOVED lines=13> */
.L_x_1626:
        /* <DEDUP_REMOVED lines=12> */
.L_x_1627:
        /* <DEDUP_REMOVED lines=50> */
.L_x_1625:
[----:B------:R-:W-:Y:S01]  /*11a30*/  I2FP.F32.U32 R42, R42 ;  /* 0x0000002a002a7245 */ /* 0x000fe20000201000 */
[----:B------:R-:W-:Y:S01]  /*11a40*/  IMAD.U32 R41, R41, 0x10000, RZ ;  /* 0x0001000029297824 */ /* 0x000fe200078e00ff */
[----:B------:R-:W-:Y:S01]  /*11a50*/  ISETP.NE.AND P3, PT, R43, 0x1, PT ;  /* 0x000000012b00780c */ /* 0x000fe20003f65270 */
[----:B------:R-:W-:Y:S02]  /*11a60*/  HFMA2 R44, -RZ, RZ, 0, 1.1920928955078125e-07 ;  /* 0x00000002ff2c7431 */ /* 0x000fe400000001ff */
[----:B------:R-:W-:Y:S01]  /*11a70*/  FFMA.FTZ R42, R42, R101, 1.1641532182693481445e-10 ;  /* 0x2f0000002a2a7423 */ /* 0x000fe20000010065 */
[----:B------:R-:W-:-:S04]  /*11a80*/  FMUL.FTZ R41, R41, UR5 ;  /* 0x0000000529297c20 */ /* 0x000fc80008410000 */
        /* <DEDUP_REMOVED lines=14> */
.L_x_1629:
        /* <DEDUP_REMOVED lines=12> */
.L_x_1630:
        /* <DEDUP_REMOVED lines=50> */
.L_x_1628:
[----:B------:R-:W-:Y:S02]  /*11f50*/  I2FP.F32.U32 R42, R42 ;  /* 0x0000002a002a7245 */ /* 0x000fe40000201000 */
[----:B------:R-:W-:Y:S02]  /*11f60*/  PRMT R41, R56, 0x7632, R41 ;  /* 0x0000763238297816 */ /* 0x000fe40000000029 */
[----:B------:R-:W-:Y:S01]  /*11f70*/  ISETP.NE.AND P3, PT, R44, 0x1, PT ;  /* 0x000000012c00780c */ /* 0x000fe20003f65270 */
[----:B------:R-:W-:Y:S01]  /*11f80*/  FFMA.FTZ R42, R42, R101, 1.1641532182693481445e-10 ;  /* 0x2f0000002a2a7423 */ /* 0x000fe20000010065 */
[----:B------:R-:W-:Y:S02]  /*11f90*/  SHF.L.U32 R41, R41, 0x10, RZ ;  /* 0x0000001029297819 */ /* 0x000fe400000006ff */
[----:B------:R-:W-:Y:S02]  /*11fa0*/  MOV R45, 0x2 ;  /* 0x00000002002d7802 */ /* 0x000fe40000000f00 */
        /* <DEDUP_REMOVED lines=20> */
.L_x_1632:
        /* <DEDUP_REMOVED lines=12> */
.L_x_1633:
        /* <DEDUP_REMOVED lines=50> */
.L_x_1631:
[----:B------:R-:W-:Y:S01]  /*124d0*/  I2FP.F32.U32 R42, R42 ;  /* 0x0000002a002a7245 */ /* 0x000fe20000201000 */
[----:B------:R-:W-:Y:S01]  /*124e0*/  IMAD.MOV.U32 R108, RZ, RZ, 0x2 ;  /* 0x00000002ff6c7424 */ /* 0x000fe200078e00ff */
[----:B------:R-:W-:Y:S01]  /*124f0*/  ISETP.NE.AND P3, PT, R45, 0x1, PT ;  /* 0x000000012d00780c */ /* 0x000fe20003f65270 */
[----:B------:R-:W-:Y:S01]  /*12500*/  IMAD.MOV.U32 R44, RZ, RZ, R130 ;  /* 0x000000ffff2c7224 */ /* 0x000fe200078e0082 */
[----:B------:R-:W-:Y:S01]  /*12510*/  SHF.L.U32 R43, R93, 0x10, RZ ;  /* 0x000000105d2b7819 */ /* 0x000fe200000006ff */
        /* <DEDUP_REMOVED lines=16> */
.L_x_1635:
        /* <DEDUP_REMOVED lines=12> */
.L_x_1636:
[----:B------:R-:W-:Y:S01]  /*126e0*/  IMAD.WIDE.U32 R136, R3, -0x326172a9, RZ ;  /* 0xcd9e8d5703887825 */ /* 0x000fe200078e00ff */
[----:B------:R-:W-:-:S03]  /*126f0*/  LOP3.LUT R140, R5, R45, R155, 0x96, !PT ;  /* 0x0000002d058c7212 */ /* 0x000fc600078e969b */
[----:B------:R-:W-:Y:S02]  /*12700*/  HFMA2 R108, -RZ, RZ, 0, 0 ;  /* 0x00000000ff6c7431 */ /* 0x000fe400000001ff */
        /* <DEDUP_REMOVED lines=47> */
.L_x_1634:
        /* <DEDUP_REMOVED lines=8> */
[----:B------:R-:W-:Y:S01]  /*12a80*/  FSEL R42, R44, RZ, !P2 ;  /* 0x000000ff2c2a7208 */ /* 0x000fe20005000000 */
[----:B------:R-:W-:-:S04]  /*12a90*/  IMAD.MOV.U32 R44, RZ, RZ, R130 ;  /* 0x000000ffff2c7224 */ /* 0x000fc800078e0082 */
[----:B------:R-:W-:-:S04]  /*12aa0*/  FADD.FTZ R42, R93, R42 ;  /* 0x0000002a5d2a7221 */ /* 0x000fc80000010000 */
        /* <DEDUP_REMOVED lines=13> */
.L_x_1638:
        /* <DEDUP_REMOVED lines=12> */
.L_x_1639:
        /* <DEDUP_REMOVED lines=50> */
.L_x_1637:
        /* <DEDUP_REMOVED lines=20> */
.L_x_1641:
        /* <DEDUP_REMOVED lines=12> */
.L_x_1642:
[----:B------:R-:W-:Y:S01]  /*13160*/  IMAD.WIDE.U32 R138, R3, -0x326172a9, RZ ;  /* 0xcd9e8d57038a7825 */ /* 0x000fe200078e00ff */
[----:B------:R-:W-:Y:S02]  /*13170*/  LOP3.LUT R142, R5, R45, R155, 0x96, !PT ;  /* 0x0000002d058e7212 */ /* 0x000fe400078e969b */
[----:B------:R-:W-:Y:S01]  /*13180*/  IADD3 R43, PT, PT, R154, -0x61c88647, RZ ;  /* 0x9e3779b99a2b7810 */ /* 0x000fe20007ffe0ff */
        /* <DEDUP_REMOVED lines=44> */
[----:B------:R-:W-:Y:S01]  /*13450*/  LOP3.LUT R169, R97, R44, R141, 0x96, !PT ;  /* 0x0000002c61a97212 */ /* 0x000fe200078e968d */
[----:B------:R-:W-:Y:S01]  /*13460*/  IMAD.MOV.U32 R130, RZ, RZ, R142 ;  /* 0x000000ffff827224 */ /* 0x000fe200078e008e */
[----:B------:R-:W-:-:S07]  /*13470*/  MOV R110, R140 ;  /* 0x0000008c006e7202 */ /* 0x000fce0000000f00 */
.L_x_1640:
        /* <DEDUP_REMOVED lines=8> */
[----:B------:R-:W-:Y:S02]  /*13500*/  FSEL R43, R43, RZ, !P2 ;  /* 0x000000ff2b2b7208 */ /* 0x000fe40005000000 */
[----:B------:R-:W-:-:S03]  /*13510*/  @P1 SHF.L.U32 R139, R44, 0x10, RZ ;  /* 0x000000102c8b1819 */ /* 0x000fc600000006ff */
        /* <DEDUP_REMOVED lines=16> */
.L_x_1644:
        /* <DEDUP_REMOVED lines=12> */
.L_x_1645:
        /* <DEDUP_REMOVED lines=50> */
.L_x_1643:
[----:B------:R-:W-:Y:S01]  /*13a00*/  I2FP.F32.U32 R44, R44 ;  /* 0x0000002c002c7245 */ /* 0x000fe20000201000 */
[----:B------:R-:W-:Y:S01]  /*13a10*/  IMAD.U32 R45, R94, 0x10000, RZ ;  /* 0x000100005e2d7824 */ /* 0x000fe200078e00ff */
[----:B------:R-:W-:Y:S01]  /*13a20*/  ISETP.NE.AND P3, PT, R114, 0x1, PT ;  /* 0x000000017200780c */ /* 0x000fe20003f65270 */
[----:B------:R-:W-:Y:S02]  /*13a30*/  HFMA2 R118, -RZ, RZ, 0, 1.1920928955078125e-07 ;  /* 0x00000002ff767431 */ /* 0x000fe400000001ff */
[----:B------:R-:W-:Y:S01]  /*13a40*/  FFMA.FTZ R44, R44, R101, 1.1641532182693481445e-10 ;  /* 0x2f0000002c2c7423 */ /* 0x000fe20000010065 */
[----:B------:R-:W-:Y:S01]  /*13a50*/  FMUL.FTZ R112, R45, UR5 ;  /* 0x000000052d707c20 */ /* 0x000fe20008410000 */
[----:B------:R-:W-:-:S03]  /*13a60*/  PRMT R45, R94, 0x7632, R45 ;  /* 0x000076325e2d7816 */ /* 0x000fc6000000002d */
        /* <DEDUP_REMOVED lines=13> */
.L_x_1647:
        /* <DEDUP_REMOVED lines=12> */
.L_x_1648:
        /* <DEDUP_REMOVED lines=49> */
[----:B------:R-:W-:-:S07]  /*13f10*/  IMAD.MOV.U32 R110, RZ, RZ, R144 ;  /* 0x000000ffff6e7224 */ /* 0x000fce00078e0090 */
.L_x_1646:
[----:B------:R-:W-:Y:S01]  /*13f20*/  I2FP.F32.U32 R44, R44 ;  /* 0x0000002c002c7245 */ /* 0x000fe20000201000 */
[----:B------:R-:W-:Y:S01]  /*13f30*/  @P1 IMAD.U32 R143, R54, 0x10000, RZ ;  /* 0x00010000368f1824 */ /* 0x000fe200078e00ff */
[----:B------:R-:W-:Y:S02]  /*13f40*/  SHF.L.U32 R112, R58, 0x10, RZ ;  /* 0x000000103a707819 */ /* 0x000fe400000006ff */
[----:B------:R-:W-:Y:S01]  /*13f50*/  MOV R126, 0x2 ;  /* 0x00000002007e7802 */ /* 0x000fe20000000f00 */
        /* <DEDUP_REMOVED lines=20> */
.L_x_1650:
        /* <DEDUP_REMOVED lines=12> */
.L_x_1651:
        /* <DEDUP_REMOVED lines=49> */
[----:B------:R-:W-:-:S07]  /*14470*/  IMAD.MOV.U32 R110, RZ, RZ, R144 ;  /* 0x000000ffff6e7224 */ /* 0x000fce00078e0090 */
.L_x_1649:
        /* <DEDUP_REMOVED lines=19> */
.L_x_1653:
        /* <DEDUP_REMOVED lines=12> */
.L_x_1654:
[----:B------:R-:W-:Y:S01]  /*14670*/  IMAD.WIDE.U32 R146, R3, -0x326172a9, RZ ;  /* 0xcd9e8d5703927825 */ /* 0x000fe200078e00ff */
[----:B------:R-:W-:-:S03]  /*14680*/  LOP3.LUT R142, R5, R145, R155, 0x96, !PT ;  /* 0x00000091058e7212 */ /* 0x000fc600078e969b */
[----:B------:R-:W-:Y:S02]  /*14690*/  HFMA2 R132, -RZ, RZ, 0, 0 ;  /* 0x00000000ff847431 */ /* 0x000fe400000001ff */
[----:B------:R-:W-:Y:S01]  /*146a0*/  VIADD R45, R154, 0x9e3779b9 ;  /* 0x9e3779b99a2d7836 */ /* 0x000fe20000000000 */
[----:B------:R-:W-:Y:S01]  /*146b0*/  LOP3.LUT R150, R4, R147, R154, 0x96, !PT ;  /* 0x0000009304967212 */ /* 0x000fe200078e969a */
        /* <DEDUP_REMOVED lines=39> */
[----:B------:R-:W-:Y:S01]  /*14930*/  VIADD R45, R154, 0x8ff34781 ;  /* 0x8ff347819a2d7836 */ /* 0x000fe20000000000 */
[----:B------:R-:W-:Y:S01]  /*14940*/  MOV R130, R150 ;  /* 0x0000009600827202 */ /* 0x000fe20000000f00 */
[----:B------:R-:W-:-:S03]  /*14950*/  IMAD.WIDE.U32 R144, R144, -0x2daee0ad, RZ ;  /* 0xd2511f5390907825 */ /* 0x000fc600078e00ff */
[----:B------:R-:W-:Y:S01]  /*14960*/  LOP3.LUT R128, R45, R146, R151, 0x96, !PT ;  /* 0x000000922d807212 */ /* 0x000fe200078e9697 */
[----:B------:R-:W-:Y:S01]  /*14970*/  IMAD.MOV.U32 R110, RZ, RZ, R144 ;  /* 0x000000ffff6e7224 */ /* 0x000fe200078e0090 */
[----:B------:R-:W-:-:S07]  /*14980*/  LOP3.LUT R169, R97, R142, R145, 0x96, !PT ;  /* 0x0000008e61a97212 */ /* 0x000fce00078e9691 */
.L_x_1652:
[----:B------:R-:W-:Y:S01]  /*14990*/  I2FP.F32.U32 R112, R114 ;  /* 0x0000007200707245 */ /* 0x000fe20000201000 */
[----:B------:R-:W-:Y:S01]  /*149a0*/  IMAD.MOV.U32 R134, RZ, RZ, 0x2 ;  /* 0x00000002ff867424 */ /* 0x000fe200078e00ff */
[----:B------:R-:W-:Y:S01]  /*149b0*/  PRMT R45, R58, 0x7632, R45 ;  /* 0x000076323a2d7816 */ /* 0x000fe2000000002d */
[----:B------:R-:W-:Y:S02]  /*149c0*/  IMAD.MOV.U32 R114, RZ, RZ, R130 ;  /* 0x000000ffff727224 */ /* 0x000fe400078e0082 */
[----:B------:R-:W-:Y:S02]  /*149d0*/  FFMA.FTZ R112, R112, R101, 1.1641532182693481445e-10 ;  /* 0x2f00000070707423 */ /* 0x000fe40000010065 */
[----:B------:R-:W-:-:S03]  /*149e0*/  IMAD.U32 R45, R45, 0x10000, RZ ;  /* 0x000100002d2d7824 */ /* 0x000fc600078e00ff */
[----:B------:R-:W-:Y:S01]  /*149f0*/  FSETP.GTU.FTZ.AND P4, PT, R112, UR4, PT ;  /* 0x0000000470007c0b */ /* 0x000fe2000bf9c000 */
[----:B------:R-:W-:Y:S01]  /*14a00*/  FMUL.FTZ R45, R45, UR5 ;  /* 0x000000052d2d7c20 */ /* 0x000fe20008410000 */
[----:B------:R-:W-:-:S04]  /*14a10*/  @P1 PRMT R112, R54, 0x7632, R112 ;  /* 0x0000763236701816 */ /* 0x000fc80000000070 */
[----:B------:R-:W-:Y:S01]  /*14a20*/  FSEL R145, R45, RZ, !P4 ;  /* 0x000000ff2d917208 */ /* 0x000fe20006000000 */
[----:B------:R-:W-:Y:S01]  /*14a30*/  @P1 IMAD.U32 R143, R112, 0x10000, RZ ;  /* 0x00010000708f1824 */ /* 0x000fe200078e00ff */
[----:B------:R-:W-:Y:S02]  /*14a40*/  SEL R45, RZ, 0x1, P4 ;  /* 0x00000001ff2d7807 */ /* 0x000fe40002000000 */
[----:B------:R-:W-:Y:S01]  /*14a50*/  ISETP.NE.AND P4, PT, R132, 0x1, PT ;  /* 0x000000018400780c */ /* 0x000fe20003f85270 */
[----:B------:R-:W-:-:S04]  /*14a60*/  FADD.FTZ R112, R118, R145 ;  /* 0x0000009176707221 */ /* 0x000fc80000010000 */
        /* <DEDUP_REMOVED lines=12> */
.L_x_1656:
        /* <DEDUP_REMOVED lines=12> */
.L_x_1657:
[----:B------:R-:W-:Y:S01]  /*14bf0*/  IMAD.WIDE.U32 R152, R3, -0x326172a9, RZ ;  /* 0xcd9e8d5703987825 */ /* 0x000fe200078e00ff */
[----:B------:R-:W-:-:S03]  /*14c00*/  LOP3.LUT R144, R5, R151, R155, 0x96, !PT ;  /* 0x0000009705907212 */ /* 0x000fc600078e969b */
[----:B------:R-:W-:Y:S02]  /*14c10*/  HFMA2 R134, -RZ, RZ, 0, 0 ;  /* 0x00000000ff867431 */ /* 0x000fe400000001ff */
        /* <DEDUP_REMOVED lines=45> */
[----:B------:R-:W-:Y:S01]  /*14ef0*/  IMAD.MOV.U32 R110, RZ, RZ, R144 ;  /* 0x000000ffff6e7224 */ /* 0x000fe200078e0090 */
[----:B------:R-:W-:-:S07]  /*14f00*/  LOP3.LUT R169, R97, R146, R145, 0x96, !PT ;  /* 0x0000009261a97212 */ /* 0x000fce00078e9691 */
.L_x_1655:
        /* <DEDUP_REMOVED lines=20> */
.L_x_1659:
        /* <DEDUP_REMOVED lines=12> */
.L_x_1660:
[----:B------:R-:W-:Y:S01]  /*15110*/  IMAD.WIDE.U32 R152, R3, -0x326172a9, RZ ;  /* 0xcd9e8d5703987825 */ /* 0x000fe200078e00ff */
[----:B------:R-:W-:Y:S02]  /*15120*/  LOP3.LUT R144, R5, R151, R155, 0x96, !PT ;  /* 0x0000009705907212 */ /* 0x000fe400078e969b */
[----:B------:R-:W-:Y:S01]  /*15130*/  IADD3 R151, PT, PT, R154, -0x61c88647, RZ ;  /* 0x9e3779b99a977810 */ /* 0x000fe20007ffe0ff */
[----:B------:R-:W-:Y:S01]  /*15140*/  IMAD.MOV.U32 R126, RZ, RZ, R110 ;  /* 0x000000ffff7e7224 */ /* 0x000fe200078e006e */
        /* <DEDUP_REMOVED lines=41> */
[----:B------:R-:W-:Y:S01]  /*153e0*/  IMAD.MOV.U32 R130, RZ, RZ, R152 ;  /* 0x000000ffff827224 */ /* 0x000fe200078e0098 */
[----:B------:R-:W-:-:S03]  /*153f0*/  LOP3.LUT R128, R147, R150, R153, 0x96, !PT ;  /* 0x0000009693807212 */ /* 0x000fc600078e9699 */
[----:B------:R-:W-:-:S05]  /*15400*/  IMAD.WIDE.U32 R144, R145, -0x2daee0ad, RZ ;  /* 0xd2511f5391907825 */ /* 0x000fca00078e00ff */
[----:B------:R-:W-:Y:S02]  /*15410*/  LOP3.LUT R169, R97, R146, R145, 0x96, !PT ;  /* 0x0000009261a97212 */ /* 0x000fe400078e9691 */
[----:B------:R-:W-:-:S07]  /*15420*/  MOV R110, R144 ;  /* 0x00000090006e7202 */ /* 0x000fce0000000f00 */
.L_x_1658:
[----:B------:R-:W-:Y:S01]  /*15430*/  I2FP.F32.U32 R114, R126 ;  /* 0x0000007e00727245 */ /* 0x000fe20000201000 */
[----:B------:R-:W-:Y:S01]  /*15440*/  IMAD.U32 R126, R59, 0x10000, RZ ;  /* 0x000100003b7e7824 */ /* 0x000fe200078e00ff */
[----:B------:R-:W-:Y:S01]  /*15450*/  @P1 SHF.L.U32 R147, R55, 0x10, RZ ;  /* 0x0000001037931819 */ /* 0x000fe200000006ff */
[----:B------:R-:W-:Y:S02]  /*15460*/  IMAD.MOV.U32 R136, RZ, RZ, 0x2 ;  /* 0x00000002ff887424 */ /* 0x000fe400078e00ff */
        /* <DEDUP_REMOVED lines=20> */
.L_x_1662:
        /* <DEDUP_REMOVED lines=12> */
.L_x_1663:
[----:B------:R-:W-:Y:S01]  /*15670*/  IMAD.WIDE.U32 R150, R3, -0x326172a9, RZ ;  /* 0xcd9e8d5703967825 */ /* 0x000fe200078e00ff */
[----:B------:R-:W-:-:S03]  /*15680*/  LOP3.LUT R146, R5, R153, R155, 0x96, !PT ;  /* 0x0000009905927212 */ /* 0x000fc600078e969b */
[----:B------:R-:W-:Y:S01]  /*15690*/  IMAD.MOV.U32 R118, RZ, RZ, R110 ;  /* 0x000000ffff767224 */ /* 0x000fe200078e006e */
        /* <DEDUP_REMOVED lines=45> */
[----:B------:R-:W-:Y:S02]  /*15970*/  LOP3.LUT R169, R97, R146, R151, 0x96, !PT ;  /* 0x0000009261a97212 */ /* 0x000fe400078e9697 */
[----:B------:R-:W-:-:S07]  /*15980*/  MOV R110, R150 ;  /* 0x00000096006e7202 */ /* 0x000fce0000000f00 */
.L_x_1661:
[----:B------:R-:W-:Y:S01]  /*15990*/  I2FP.F32.U32 R118, R118 ;  /* 0x0000007600767245 */ /* 0x000fe20000201000 */
[----:B------:R-:W-:Y:S01]  /*159a0*/  IMAD.U32 R95, R95, 0x10000, RZ ;  /* 0x000100005f5f7824 */ /* 0x000fe200078e00ff */
[----:B------:R-:W-:Y:S01]  /*159b0*/  ISETP.NE.AND P6, PT, R136, 0x1, PT ;  /* 0x000000018800780c */ /* 0x000fe20003fc5270 */
[----:B------:R-:W-:Y:S02]  /*159c0*/  HFMA2 R138, -RZ, RZ, 0, 1.1920928955078125e-07 ;  /* 0x00000002ff8a7431 */ /* 0x000fe400000001ff */
[----:B------:R-:W-:Y:S02]  /*159d0*/  IMAD.MOV.U32 R132, RZ, RZ, R130 ;  /* 0x000000ffff847224 */ /* 0x000fe400078e0082 */
        /* <DEDUP_REMOVED lines=14> */
.L_x_1665:
[----:B------:R-:W-:-:S04]  /*15ac0*/  IADD3 R2, PT, PT, R2, 0x1, RZ ;  /* 0x0000000102027810 */ /* 0x000fc80007ffe0ff */
        /* <DEDUP_REMOVED lines=13> */
.L_x_1666:
        /* <DEDUP_REMOVED lines=50> */
.L_x_1664:
        /* <DEDUP_REMOVED lines=17> */
[----:B------:R-:W-:Y:S01]  /*15fd0*/  PRMT R95, R114, 0x5410, R95 ;  /* 0x00005410725f7816 */ /* 0x000fe2000000005f */
[----:B------:R-:W-:Y:S06]  /*15fe0*/  BRA `(.L_x_1667) ;  /* 0x0000002800cc7947 */ /* 0x000fec0003800000 */
.L_x_1618:
        /* <DEDUP_REMOVED lines=9> */
[--C-:B------:R-:W-:Y:S01]  /*16080*/  @!P2 IMAD.MOV.U32 R110, RZ, RZ, R106.reuse ;  /* 0x000000ffff6ea224 */ /* 0x100fe200078e006a */
[----:B------:R-:W-:Y:S01]  /*16090*/  @P2 IADD3 R112, PT, PT, R144, 0x1, RZ ;  /* 0x0000000190702810 */ /* 0x000fe20007ffe0ff */
[----:B------:R-:W-:Y:S02]  /*160a0*/  @!P2 IMAD.MOV.U32 R108, RZ, RZ, R169 ;  /* 0x000000ffff6ca224 */ /* 0x000fe400078e00a9 */
[----:B------:R-:W-:Y:S02]  /*160b0*/  @P2 IMAD.MOV.U32 R110, RZ, RZ, R106 ;  /* 0x000000ffff6e2224 */ /* 0x000fe400078e006a */
[----:B------:R-:W-:Y:S01]  /*160c0*/  @P2 IMAD.MOV.U32 R108, RZ, RZ, R128 ;  /* 0x000000ffff6c2224 */ /* 0x000fe200078e0080 */
[----:B------:R-:W-:Y:S06]  /*160d0*/  BRA `(.L_x_1668) ;  /* 0x0000000000f87947 */ /* 0x000fec0003800000 */
.L_x_1669:
[----:B------:R-:W-:-:S04]  /*160e0*/  IADD3 R2, PT, PT, R2, 0x1, RZ ;  /* 0x0000000102027810 */ /* 0x000fc80007ffe0ff */
[C---:B------:R-:W-:Y:S01]  /*160f0*/  ISETP.NE.AND P2, PT, R2.reuse, RZ, PT ;  /* 0x000000ff0200720c */ /* 0x040fe20003f45270 */
[----:B--2---:R-:W-:-:S12]  /*16100*/  IMAD.WIDE.U32 R132, R2, -0x2daee0ad, RZ ;  /* 0xd2511f5302847825 */ /* 0x004fd800078e00ff */
        /* <DEDUP_REMOVED lines=9> */
.L_x_1670:
        /* <DEDUP_REMOVED lines=48> */
[----:B------:R-:W-:Y:S02]  /*164a0*/  LOP3.LUT R169, R97, R132, R137, 0x96, !PT ;  /* 0x0000008461a97212 */ /* 0x000fe400078e9689 */
[----:B------:R-:W-:-:S07]  /*164b0*/  MOV R110, R136 ;  /* 0x00000088006e7202 */ /* 0x000fce0000000f00 */
.L_x_1668:
[----:B------:R-:W-:Y:S01]  /*164c0*/  I2FP.F32.U32 R106, R108 ;  /* 0x0000006c006a7245 */ /* 0x000fe20000201000 */
[----:B------:R-:W-:Y:S01]  /*164d0*/  IMAD.MOV.U32 R114, RZ, RZ, 0x2 ;  /* 0x00000002ff727424 */ /* 0x000fe200078e00ff */
[----:B-----5:R-:W-:Y:S02]  /*164e0*/  SHF.L.U32 R108, R92, 0x10, RZ ;  /* 0x000000105c6c7819 */ /* 0x020fe400000006ff */
[----:B------:R-:W-:Y:S01]  /*164f0*/  ISETP.NE.AND P3, PT, R112, 0x1, PT ;  /* 0x000000017000780c */ /* 0x000fe20003f65270 */
[----:B------:R-:W-:Y:S01]  /*16500*/  FFMA.FTZ R106, R106, R101, 1.1641532182693481445e-10 ;  /* 0x2f0000006a6a7423 */ /* 0x000fe20000010065 */
[----:B------:R-:W-:Y:S01]  /*16510*/  PRMT R92, R92, 0x7632, R92 ;  /* 0x000076325c5c7816 */ /* 0x000fe2000000005c */
[----:B------:R-:W-:-:S03]  /*16520*/  FMUL.FTZ R108, R108, UR5 ;  /* 0x000000056c6c7c20 */ /* 0x000fc60008410000 */
[----:B------:R-:W-:Y:S01]  /*16530*/  FSETP.GTU.FTZ.AND P2, PT, R106, UR4, PT ;  /* 0x000000046a007c0b */ /* 0x000fe2000bf5c000 */
[----:B------:R-:W-:-:S03]  /*16540*/  @P1 IMAD.U32 R106, R52, 0x10000, RZ ;  /* 0x00010000346a1824 */ /* 0x000fc600078e00ff */
[----:B--2---:R-:W-:Y:S02]  /*16550*/  FSEL R133, R108, RZ, !P2 ;  /* 0x000000ff6c857208 */ /* 0x004fe40005000000 */
        /* <DEDUP_REMOVED lines=14> */
.L_x_1672:
        /* <DEDUP_REMOVED lines=12> */
.L_x_1673:
        /* <DEDUP_REMOVED lines=47> */
[----:B------:R-:W-:Y:S01]  /*169f0*/  IMAD.MOV.U32 R130, RZ, RZ, R140 ;  /* 0x000000ffff827224 */ /* 0x000fe200078e008c */
[----:B------:R-:W-:Y:S02]  /*16a00*/  LOP3.LUT R169, R97, R134, R139, 0x96, !PT ;  /* 0x0000008661a97212 */ /* 0x000fe400078e968b */
[----:B------:R-:W-:-:S07]  /*16a10*/  MOV R110, R138 ;  /* 0x0000008a006e7202 */ /* 0x000fce0000000f00 */
.L_x_1671:
        /* <DEDUP_REMOVED lines=24> */
.L_x_1675:
        /* <DEDUP_REMOVED lines=12> */
.L_x_1676:
        /* <DEDUP_REMOVED lines=49> */
[----:B------:R-:W-:-:S07]  /*16f70*/  LOP3.LUT R169, R97, R136, R141, 0x96, !PT ;  /* 0x0000008861a97212 */ /* 0x000fce00078e968d */
.L_x_1674:
[----:B------:R-:W-:Y:S01]  /*16f80*/  I2FP.F32.U32 R108, R108 ;  /* 0x0000006c006c7245 */ /* 0x000fe20000201000 */
[C---:B------:R-:W-:Y:S01]  /*16f90*/  IMAD.U32 R112, R93.reuse, 0x10000, RZ ;  /* 0x000100005d707824 */ /* 0x040fe200078e00ff */
        /* <DEDUP_REMOVED lines=22> */
.L_x_1678:
        /* <DEDUP_REMOVED lines=12> */
.L_x_1679:
        /* <DEDUP_REMOVED lines=50> */
.L_x_1677:
        /* <DEDUP_REMOVED lines=24> */
.L_x_1681:
        /* <DEDUP_REMOVED lines=12> */
.L_x_1682:
        /* <DEDUP_REMOVED lines=48> */
[----:B------:R-:W-:Y:S02]  /*17a20*/  LOP3.LUT R169, R97, R140, R143, 0x96, !PT ;  /* 0x0000008c61a97212 */ /* 0x000fe400078e968f */
[----:B------:R-:W-:-:S07]  /*17a30*/  MOV R110, R142 ;  /* 0x0000008e006e7202 */ /* 0x000fce0000000f00 */
.L_x_1680:
        /* <DEDUP_REMOVED lines=23> */
.L_x_1684:
        /* <DEDUP_REMOVED lines=12> */
.L_x_1685:
        /* <DEDUP_REMOVED lines=50> */
.L_x_1683:
        /* <DEDUP_REMOVED lines=23> */
.L_x_1687:
        /* <DEDUP_REMOVED lines=12> */
.L_x_1688:
        /* <DEDUP_REMOVED lines=50> */
.L_x_1686:
[----:B------:R-:W-:Y:S01]  /*184e0*/  I2FP.F32.U32 R114, R114 ;  /* 0x0000007200727245 */ /* 0x000fe20000201000 */
[----:B------:R-:W-:Y:S01]  /*184f0*/  @P1 IMAD.U32 R134, R55, 0x10000, RZ ;  /* 0x0001000037861824 */ /* 0x000fe200078e00ff */
[C---:B------:R-:W-:Y:S01]  /*18500*/  SHF.L.U32 R132, R95.reuse, 0x10, RZ ;  /* 0x000000105f847819 */ /* 0x040fe200000006ff */
        /* <DEDUP_REMOVED lines=20> */
.L_x_1690:
        /* <DEDUP_REMOVED lines=12> */
.L_x_1691:
        /* <DEDUP_REMOVED lines=50> */
.L_x_1689:
[----:B------:R-:W-:Y:S01]  /*18a30*/  I2FP.F32.U32 R114, R114 ;  /* 0x0000007200727245 */ /* 0x000fe20000201000 */
[----:B------:R-:W-:Y:S01]  /*18a40*/  IMAD.U32 R95, R95, 0x10000, RZ ;  /* 0x000100005f5f7824 */ /* 0x000fe200078e00ff */
[----:B------:R-:W-:Y:S02]  /*18a50*/  @P1 PRMT R132, R55, 0x7632, R132 ;  /* 0x0000763237841816 */ /* 0x000fe40000000084 */
[----:B------:R-:W-:Y:S01]  /*18a60*/  PRMT R94, R94, 0x5410, R112 ;  /* 0x000054105e5e7816 */ /* 0x000fe20000000070 */
[----:B------:R-:W-:Y:S01]  /*18a70*/  FFMA.FTZ R114, R114, R101, 1.1641532182693481445e-10 ;  /* 0x2f00000072727423 */ /* 0x000fe20000010065 */
[----:B------:R-:W-:Y:S01]  /*18a80*/  FMUL.FTZ R95, R95, UR5 ;  /* 0x000000055f5f7c20 */ /* 0x000fe20008410000 */
[----:B------:R-:W-:Y:S02]  /*18a90*/  @P1 SHF.L.U32 R132, R132, 0x10, RZ ;  /* 0x0000001084841819 */ /* 0x000fe400000006ff */
[----:B------:R-:W-:Y:S02]  /*18aa0*/  PRMT R93, R108, 0x5410, R93 ;  /* 0x000054106c5d7816 */ /* 0x000fe4000000005d */
[----:B------:R-:W-:-:S02]  /*18ab0*/  FSETP.GTU.FTZ.AND P5, PT, R114, UR4, PT ;  /* 0x0000000472007c0b */ /* 0x000fc4000bfbc000 */
[----:B------:R-:W-:Y:S02]  /*18ac0*/  PRMT R92, R106, 0x5410, R92 ;  /* 0x000054106a5c7816 */ /* 0x000fe4000000005c */
[----:B------:R-:W-:Y:S02]  /*18ad0*/  FSEL R147, R95, RZ, !P5 ;  /* 0x000000ff5f937208 */ /* 0x000fe40006800000 */
[----:B------:R-:W-:-:S03]  /*18ae0*/  PLOP3.LUT P5, PT, P5, PT, PT, 0x8, 0x80 ;  /* 0x000000000080781c */ /* 0x000fc60002fae170 */
[----:B------:R-:W-:-:S05]  /*18af0*/  @P1 FADD.FTZ R147, R147, R132 ;  /* 0x0000008493931221 */ /* 0x000fca0000010000 */
[----:B------:R-:W-:-:S04]  /*18b00*/  F2FP.BF16.F32.PACK_AB R95, RZ, R147 ;  /* 0x00000093ff5f723e */ /* 0x000fc800000010ff */
[----:B------:R-:W-:-:S07]  /*18b10*/  PRMT R95, R134, 0x5410, R95 ;  /* 0x00005410865f7816 */ /* 0x000fce000000005f */
.L_x_1667:
[----:B------:R-:W-:Y:S01]  /*18b20*/  SEL R114, RZ, 0x1000000, !P5 ;  /* 0x01000000ff727807 */ /* 0x000fe20006800000 */
[----:B------:R-:W-:Y:S01]  /*18b30*/  IMAD.WIDE.U32 R160, R104, 0x10, R158 ;  /* 0x0000001068a07825 */ /* 0x000fe200078e009e */
[----:B------:R-:W-:Y:S01]  /*18b40*/  SEL R112, RZ, 0x10000, !P4 ;  /* 0x00010000ff707807 */ /* 0x000fe20006000000 */
[----:B------:R-:W0:Y:S01]  /*18b50*/  @P0 LDC.64 R152, c[0x0][0x398] ;  /* 0x0000e600ff980b82 */ /* 0x000e220000000a00 */
[----:B------:R-:W-:Y:S02]  /*18b60*/  SEL R167, RZ, 0x100, !P3 ;  /* 0x00000100ffa77807 */ /* 0x000fe40005800000 */
[----:B------:R-:W-:Y:S01]  /*18b70*/  ISETP.NE.AND P5, PT, R120, RZ, PT ;  /* 0x000000ff7800720c */ /* 0x000fe20003fa5270 */
[----:B------:R1:W-:Y:S01]  /*18b80*/  STG.E.128 desc[UR8][R160.64], R92 ;  /* 0x0000005ca0007986 */ /* 0x0003e2000c101d08 */
[----:B------:R-:W-:Y:S02]  /*18b90*/  ISETP.NE.AND P4, PT, R122, RZ, PT ;  /* 0x000000ff7a00720c */ /* 0x000fe40003f85270 */
[----:B------:R-:W-:Y:S01]  /*18ba0*/  ISETP.NE.AND P3, PT, R124, RZ, PT ;  /* 0x000000ff7c00720c */ /* 0x000fe20003f65270 */
[----:B------:R-:W2:Y:S01]  /*18bb0*/  @P1 LDC.64 R150, c[0x0][0x3a0] ;  /* 0x0000e800ff961b82 */ /* 0x000ea20000000a00 */
[----:B------:R-:W-:-:S02]  /*18bc0*/  ISETP.NE.AND P6, PT, R116, RZ, PT ;  /* 0x000000ff7400720c */ /* 0x000fc40003fc5270 */
[----:B------:R-:W-:Y:S02]  /*18bd0*/  SEL R108, RZ, 0x1000000, !P3 ;  /* 0x01000000ff6c7807 */ /* 0x000fe40005800000 */
[----:B------:R-:W-:Y:S02]  /*18be0*/  SEL R163, RZ, 0x10000, !P4 ;  /* 0x00010000ffa37807 */ /* 0x000fe40006000000 */
[----:B------:R-:W-:Y:S02]  /*18bf0*/  SEL R106, RZ, 0x100, !P5 ;  /* 0x00000100ff6a7807 */ /* 0x000fe40006800000 */
[----:B------:R-:W-:Y:S02]  /*18c00*/  LOP3.LUT R167, R167, R114, R112, 0xfe, !PT ;  /* 0x00000072a7a77212 */ /* 0x000fe400078efe70 */
[----:B------:R-:W-:Y:S02]  /*18c10*/  SEL R162, RZ, 0x1, !P2 ;  /* 0x00000001ffa27807 */ /* 0x000fe40005000000 */
[----:B------:R-:W-:Y:S01]  /*18c20*/  LOP3.LUT R106, R106, R108, R163, 0xfe, !PT ;  /* 0x0000006c6a6a7212 */ /* 0x000fe200078efea3 */
[----:B-1----:R-:W-:Y:S01]  /*18c30*/  IMAD.WIDE.U32 R94, R104, 0x8, R156 ;  /* 0x00000008685e7825 */ /* 0x002fe200078e009c */
[----:B------:R-:W-:-:S02]  /*18c40*/  SEL R165, RZ, 0x1, !P6 ;  /* 0x00000001ffa57807 */ /* 0x000fc40007000000 */
[----:B------:R-:W-:Y:S01]  /*18c50*/  LOP3.LUT R163, R167, R162, RZ, 0xfc, !PT ;  /* 0x000000a2a7a37212 */ /* 0x000fe200078efcff */
[----:B------:R-:W-:Y:S01]  /*18c60*/  VIADD R108, R38, 0x300 ;  /* 0x00000300266c7836 */ /* 0x000fe20000000000 */
[----:B------:R-:W-:-:S03]  /*18c70*/  LOP3.LUT R162, R106, R165, RZ, 0xfc, !PT ;  /* 0x000000a56aa27212 */ /* 0x000fc600078efcff */
[C---:B------:R-:W-:Y:S02]  /*18c80*/  IMAD.WIDE.U32 R92, R108.reuse, 0x10, R148 ;  /* 0x000000106c5c7825 */ /* 0x040fe400078e0094 */
[----:B------:R1:W-:Y:S02]  /*18c90*/  STG.E.64 desc[UR8][R94.64], R162 ;  /* 0x000000a25e007986 */ /* 0x0003e4000c101b08 */
[----:B0-----:R-:W-:-:S04]  /*18ca0*/  @P0 IMAD.WIDE.U32 R152, R108, 0x10, R152 ;  /* 0x000000106c980825 */ /* 0x001fc800078e0098 */
[----:B--2---:R-:W-:Y:S01]  /*18cb0*/  @P1 IMAD.WIDE.U32 R150, R108, 0x10, R150 ;  /* 0x000000106c961825 */ /* 0x004fe200078e0096 */
[----:B-1----:R-:W-:Y:S06]  /*18cc0*/  @!P0 BRA `(.L_x_1692) ;  /* 0x0000000000508947 */ /* 0x002fec0003800000 */
[----:B------:R-:W-:Y:S01]  /*18cd0*/  IMAD.U32 R94, R126, 0x10000, RZ ;  /* 0x000100007e5e7824 */ /* 0x000fe200078e00ff */
[----:B------:R-:W-:Y:S02]  /*18ce0*/  LOP3.LUT R106, R118, 0xffff, RZ, 0xc0, !PT ;  /* 0x0000ffff766a7812 */ /* 0x000fe400078ec0ff */
[----:B------:R-:W-:Y:S02]  /*18cf0*/  PRMT R161, R45, 0x7104, RZ ;  /* 0x000071042da17816 */ /* 0x000fe400000000ff */
[----:B------:R-:W-:Y:S02]  /*18d00*/  LOP3.LUT R149, R94, 0xff0000, RZ, 0xc0, !PT ;  /* 0x00ff00005e957812 */ /* 0x000fe400078ec0ff */
[----:B------:R-:W0:Y:S01]  /*18d10*/  LDC.64 R94, c[0x0][0x3b8] ;  /* 0x0000ee00ff5e7b82 */ /* 0x000e220000000a00 */
[----:B------:R-:W-:Y:S02]  /*18d20*/  LOP3.LUT R148, R43, 0xff, RZ, 0xc0, !PT ;  /* 0x000000ff2b947812 */ /* 0x000fe400078ec0ff */
[----:B------:R-:W-:-:S02]  /*18d30*/  PRMT R106, R149, 0x4210, R106 ;  /* 0x00004210956a7816 */ /* 0x000fc4000000006a */
[----:B------:R-:W-:Y:S01]  /*18d40*/  LOP3.LUT R160, R42, 0xff, RZ, 0xc0, !PT ;  /* 0x000000ff2aa07812 */ /* 0x000fe200078ec0ff */
[----:B------:R-:W-:Y:S01]  /*18d50*/  IMAD.WIDE.U32 R148, R148, 0x1000000, RZ ;  /* 0x0100000094947825 */ /* 0x000fe200078e00ff */
[----:B------:R-:W-:Y:S02]  /*18d60*/  LOP3.LUT R161, R106, 0xff00, R161, 0xf8, !PT ;  /* 0x0000ff006aa17812 */ /* 0x000fe400078ef8a1 */
[----:B------:R-:W-:Y:S02]  /*18d70*/  LOP3.LUT R162, R41, 0xff, RZ, 0xc0, !PT ;  /* 0x000000ff29a27812 */ /* 0x000fe400078ec0ff */
[----:B------:R-:W-:Y:S01]  /*18d80*/  LOP3.LUT R165, R161, 0xff, R44, 0xf8, !PT ;  /* 0x000000ffa1a57812 */ /* 0x000fe200078ef82c */
[----:B------:R-:W-:-:S04]  /*18d90*/  IMAD.WIDE.U32 R160, R160, 0x10000, RZ ;  /* 0x00010000a0a07825 */ /* 0x000fc800078e00ff */
[----:B------:R-:W-:Y:S01]  /*18da0*/  IMAD.WIDE.U32 R162, R162, 0x100, RZ ;  /* 0x00000100a2a27825 */ /* 0x000fe200078e00ff */
[----:B------:R-:W-:Y:S02]  /*18db0*/  LOP3.LUT R165, R161, R165, R149, 0xfe, !PT ;  /* 0x000000a5a1a57212 */ /* 0x000fe400078efe95 */
[----:B------:R-:W-:Y:S01]  /*18dc0*/  LOP3.LUT R149, R162, R148, R160, 0xfe, !PT ;  /* 0x00000094a2957212 */ /* 0x000fe200078efea0 */
[----:B0-----:R-:W-:-:S03]  /*18dd0*/  IMAD.WIDE.U32 R94, R104, 0x8, R94 ;  /* 0x00000008685e7825 */ /* 0x001fc600078e005e */
[----:B------:R-:W-:Y:S02]  /*18de0*/  LOP3.LUT R148, R149, 0xff, R40, 0xf8, !PT ;  /* 0x000000ff95947812 */ /* 0x000fe400078ef828 */
[----:B------:R-:W-:-:S05]  /*18df0*/  LOP3.LUT R149, R165, R163, RZ, 0xfc, !PT ;  /* 0x000000a3a5957212 */ /* 0x000fca00078efcff */
[----:B------:R0:W-:Y:S02]  /*18e00*/  STG.E.64 desc[UR8][R94.64], R148 ;  /* 0x000000945e007986 */ /* 0x0001e4000c101b08 */
.L_x_1692:
[----:B------:R1:W5:Y:S04]  /*18e10*/  @P0 LDG.E.128 R56, desc[UR8][R152.64] ;  /* 0x0000000898380981 */ /* 0x000368000c1e1d00 */
[----:B------:R1:W5:Y:S04]  /*18e20*/  @P1 LDG.E.128 R52, desc[UR8][R150.64] ;  /* 0x0000000896341981 */ /* 0x000368000c1e1d00 */
[----:B0-----:R-:W5:Y:S01]  /*18e30*/  LDG.E.128 R92, desc[UR8][R92.64] ;  /* 0x000000085c5c7981 */ /* 0x001f62000c1e1d00 */
[----:B------:R-:W-:Y:S05]  /*18e40*/  @!P0 BRA `(.L_x_1693) ;  /* 0x00000054004c8947 */ /* 0x000fea0003800000 */
        /* <DEDUP_REMOVED lines=15> */
.L_x_1695:
        /* <DEDUP_REMOVED lines=12> */
.L_x_1696:
        /* <DEDUP_REMOVED lines=50> */
.L_x_1694:
[----:B------:R-:W-:Y:S01]  /*19320*/  I2FP.F32.U32 R40, R40 ;  /* 0x0000002800287245 */ /* 0x000fe20000201000 */
[----:B------:R-:W-:Y:S01]  /*19330*/  IMAD.MOV.U32 R43, RZ, RZ, 0x2 ;  /* 0x00000002ff2b7424 */ /* 0x000fe200078e00ff */
[----:B------:R-:W-:Y:S02]  /*19340*/  ISETP.NE.AND P3, PT, R42, 0x1, PT ;  /* 0x000000012a00780c */ /* 0x000fe40003f65270 */
[----:B-----5:R-:W-:Y:S01]  /*19350*/  SHF.L.U32 R41, R92, 0x10, RZ ;  /* 0x000000105c297819 */ /* 0x020fe200000006ff */
[----:B------:R-:W-:Y:S01]  /*19360*/  FFMA.FTZ R40, R40, R101, 1.1641532182693481445e-10 ;  /* 0x2f00000028287423 */ /* 0x000fe20000010065 */
[----:B------:R-:W-:-:S03]  /*19370*/  PRMT R92, R92, 0x7632, R92 ;  /* 0x000076325c5c7816 */ /* 0x000fc6000000005c */
        /* <DEDUP_REMOVED lines=15> */
.L_x_1698:
        /* <DEDUP_REMOVED lines=12> */
.L_x_1699:
        /* <DEDUP_REMOVED lines=43> */
[----:B------:R-:W-:Y:S02]  /*197e0*/  HFMA2 R43, -RZ, RZ, 0, 0 ;  /* 0x00000000ff2b7431 */ /* 0x000fe400000001ff */
[----:B------:R-:W-:Y:S01]  /*197f0*/  IMAD.WIDE.U32 R44, R45, -0x2daee0ad, RZ ;  /* 0xd2511f532d2c7825 */ /* 0x000fe200078e00ff */
[----:B------:R-:W-:Y:S02]  /*19800*/  LOP3.LUT R128, R41, R42, R149, 0x96, !PT ;  /* 0x0000002a29807212 */ /* 0x000fe400078e9695 */
[----:B------:R-:W-:Y:S02]  /*19810*/  MOV R130, R148 ;  /* 0x0000009400827202 */ /* 0x000fe40000000f00 */
[----:B------:R-:W-:Y:S01]  /*19820*/  LOP3.LUT R169, R97, R40, R45, 0x96, !PT ;  /* 0x0000002861a97212 */ /* 0x000fe200078e962d */
[----:B------:R-:W-:Y:S02]  /*19830*/  IMAD.MOV.U32 R40, RZ, RZ, R106 ;  /* 0x000000ffff287224 */ /* 0x000fe400078e006a */
[----:B------:R-:W-:-:S07]  /*19840*/  IMAD.MOV.U32 R106, RZ, RZ, R44 ;  /* 0x000000ffff6a7224 */ /* 0x000fce00078e002c */
.L_x_1697:
        /* <DEDUP_REMOVED lines=8> */
[----:B------:R-:W-:-:S05]  /*198d0*/  FSEL R41, R41, RZ, !P2 ;  /* 0x000000ff29297208 */ /* 0x000fca0005000000 */
[----:B------:R-:W-:Y:S01]  /*198e0*/  FADD.FTZ R40, R112, R41 ;  /* 0x0000002970287221 */ /* 0x000fe20000010000 */
[----:B------:R-:W-:-:S03]  /*198f0*/  IMAD.MOV.U32 R41, RZ, RZ, R130 ;  /* 0x000000ffff297224 */ /* 0x000fc600078e0082 */
        /* <DEDUP_REMOVED lines=13> */
.L_x_1701:
        /* <DEDUP_REMOVED lines=12> */
.L_x_1702:
[----:B------:R-:W-:Y:S01]  /*19a90*/  IMAD.WIDE.U32 R44, R3, -0x326172a9, RZ ;  /* 0xcd9e8d57032c7825 */ /* 0x000fe200078e00ff */
[----:B-1----:R-:W-:-:S03]  /*19aa0*/  LOP3.LUT R152, R5, R43, R155, 0x96, !PT ;  /* 0x0000002b05987212 */ /* 0x002fc600078e969b */
        /* <DEDUP_REMOVED lines=48> */
.L_x_1700:
        /* <DEDUP_REMOVED lines=20> */
.L_x_1704:
        /* <DEDUP_REMOVED lines=12> */
.L_x_1705:
[----:B------:R-:W-:Y:S01]  /*19fb0*/  IMAD.WIDE.U32 R44, R3, -0x326172a9, RZ ;  /* 0xcd9e8d57032c7825 */ /* 0x000fe200078e00ff */
[----:B-1----:R-:W-:Y:S02]  /*19fc0*/  LOP3.LUT R152, R5, R43, R155, 0x96, !PT ;  /* 0x0000002b05987212 */ /* 0x002fe400078e969b */
        /* <DEDUP_REMOVED lines=48> */
.L_x_1703:
[----:B------:R-:W-:Y:S01]  /*1a2d0*/  I2FP.F32.U32 R42, R42 ;  /* 0x0000002a002a7245 */ /* 0x000fe20000201000 */
[----:B------:R-:W-:Y:S01]  /*1a2e0*/  IMAD.MOV.U32 R44, RZ, RZ, 0x2 ;  /* 0x00000002ff2c7424 */ /* 0x000fe200078e00ff */
[----:B------:R-:W-:Y:S02]  /*1a2f0*/  PRMT R41, R56, 0x7632, R41 ;  /* 0x0000763238297816 */ /* 0x000fe40000000029 */
[----:B------:R-:W-:Y:S01]  /*1a300*/  ISETP.NE.AND P3, PT, R43, 0x1, PT ;  /* 0x000000012b00780c */ /* 0x000fe20003f65270 */
[----:B------:R-:W-:Y:S02]  /*1a310*/  FFMA.FTZ R42, R42, R101, 1.1641532182693481445e-10 ;  /* 0x2f0000002a2a7423 */ /* 0x000fe40000010065 */
[----:B------:R-:W-:-:S03]  /*1a320*/  IMAD.U32 R41, R41, 0x10000, RZ ;  /* 0x0001000029297824 */ /* 0x000fc600078e00ff */
[----:B------:R-:W-:Y:S01]  /*1a330*/  FSETP.GTU.FTZ.AND P2, PT, R42, UR4, PT ;  /* 0x000000042a007c0b */ /* 0x000fe2000bf5c000 */
[----:B------:R-:W-:Y:S01]  /*1a340*/  FMUL.FTZ R41, R41, UR5 ;  /* 0x0000000529297c20 */ /* 0x000fe20008410000 */
[----:B------:R-:W-:-:S04]  /*1a350*/  @P1 PRMT R42, R52, 0x7632, R42 ;  /* 0x00007632342a1816 */ /* 0x000fc8000000002a */
[----:B------:R-:W-:Y:S02]  /*1a360*/  FSEL R41, R41, RZ, !P2 ;  /* 0x000000ff29297208 */ /* 0x000fe40005000000 */
[----:B------:R-:W-:-:S03]  /*1a370*/  @P1 SHF.L.U32 R42, R42, 0x10, RZ ;  /* 0x000000102a2a1819 */ /* 0x000fc600000006ff */
[----:B------:R-:W-:-:S04]  /*1a380*/  FADD.FTZ R41, R112, R41 ;  /* 0x0000002970297221 */ /* 0x000fc80000010000 */
[----:B-1----:R-:W-:Y:S01]  /*1a390*/  @P1 FADD.FTZ R151, R41, R42 ;  /* 0x0000002a29971221 */ /* 0x002fe20000010000 */
[----:B------:R-:W-:Y:S01]  /*1a3a0*/  @!P1 IMAD.MOV.U32 R151, RZ, RZ, R41 ;  /* 0x000000ffff979224 */ /* 0x000fe200078e0029 */
[----:B------:R-:W-:Y:S02]  /*1a3b0*/  SEL R41, RZ, 0x1, P2 ;  /* 0x00000001ff297807 */ /* 0x000fe40001000000 */
[----:B------:R-:W-:Y:S02]  /*1a3c0*/  MOV R42, R130 ;  /* 0x00000082002a7202 */ /* 0x000fe40000000f00 */
        /* <DEDUP_REMOVED lines=10> */
.L_x_1707:
        /* <DEDUP_REMOVED lines=12> */
.L_x_1708:
        /* <DEDUP_REMOVED lines=50> */
.L_x_1706:
[----:B------:R-:W-:Y:S01]  /*1a850*/  I2FP.F32.U32 R42, R42 ;  /* 0x0000002a002a7245 */ /* 0x000fe20000201000 */
[C---:B------:R-:W-:Y:S01]  /*1a860*/  IMAD.U32 R43, R93.reuse, 0x10000, RZ ;  /* 0x000100005d2b7824 */ /* 0x040fe200078e00ff */
[----:B------:R-:W-:Y:S01]  /*1a870*/  ISETP.NE.AND P3, PT, R44, 0x1, PT ;  /* 0x000000012c00780c */ /* 0x000fe20003f65270 */
[----:B------:R-:W-:Y:S01]  /*1a880*/  HFMA2 R45, -RZ, RZ, 0, 1.1920928955078125e-07 ;  /* 0x00000002ff2d7431 */ /* 0x000fe200000001ff */
[----:B------:R-:W-:Y:S01]  /*1a890*/  PRMT R93, R93, 0x7632, R93 ;  /* 0x000076325d5d7816 */ /* 0x000fe2000000005d */
        /* <DEDUP_REMOVED lines=16> */
.L_x_1710:
        /* <DEDUP_REMOVED lines=12> */
.L_x_1711:
        /* <DEDUP_REMOVED lines=50> */
.L_x_1709:
[----:B------:R-:W-:Y:S01]  /*1ad80*/  I2FP.F32.U32 R42, R42 ;  /* 0x0000002a002a7245 */ /* 0x000fe20000201000 */
[----:B------:R-:W-:Y:S01]  /*1ad90*/  @P1 IMAD.U32 R153, R53, 0x10000, RZ ;  /* 0x0001000035991824 */ /* 0x000fe200078e00ff */
[----:B------:R-:W-:Y:S02]  /*1ada0*/  SHF.L.U32 R43, R57, 0x10, RZ ;  /* 0x00000010392b7819 */ /* 0x000fe400000006ff */
[----:B------:R-:W-:Y:S01]  /*1adb0*/  ISETP.NE.AND P3, PT, R45, 0x1, PT ;  /* 0x000000012d00780c */ /* 0x000fe20003f65270 */
[----:B------:R-:W-:Y:S01]  /*1adc0*/  FFMA.FTZ R42, R42, R101, 1.1641532182693481445e-10 ;  /* 0x2f0000002a2a7423 */ /* 0x000fe20000010065 */
[----:B------:R-:W-:Y:S01]  /*1add0*/  MOV R122, 0x2 ;  /* 0x00000002007a7802 */ /* 0x000fe20000000f00 */
[----:B------:R-:W-:-:S03]  /*1ade0*/  FMUL.FTZ R43, R43, UR5 ;  /* 0x000000052b2b7c20 */ /* 0x000fc60008410000 */
[----:B------:R-:W-:-:S04]  /*1adf0*/  FSETP.GTU.FTZ.AND P2, PT, R42, UR4, PT ;  /* 0x000000042a007c0b */ /* 0x000fc8000bf5c000 */
[----:B------:R-:W-:-:S05]  /*1ae00*/  FSEL R43, R43, RZ, !P2 ;  /* 0x000000ff2b2b7208 */ /* 0x000fca0005000000 */
[----:B------:R-:W-:Y:S01]  /*1ae10*/  FADD.FTZ R42, R118, R43 ;  /* 0x0000002b762a7221 */ /* 0x000fe20000010000 */
[----:B------:R-:W-:-:S03]  /*1ae20*/  IMAD.MOV.U32 R43, RZ, RZ, R130 ;  /* 0x000000ffff2b7224 */ /* 0x000fc600078e0082 */
        /* <DEDUP_REMOVED lines=13> */
.L_x_1713:
        /* <DEDUP_REMOVED lines=12> */
.L_x_1714:
        /* <DEDUP_REMOVED lines=50> */
.L_x_1712:
[----:B------:R-:W-:Y:S01]  /*1b2e0*/  I2FP.F32.U32 R44, R43 ;  /* 0x0000002b002c7245 */ /* 0x000fe20000201000 */
[----:B------:R-:W-:Y:S01]  /*1b2f0*/  IMAD.MOV.U32 R45, RZ, RZ, 0x2 ;  /* 0x00000002ff2d7424 */ /* 0x000fe200078e00ff */
[----:B------:R-:W-:Y:S01]  /*1b300*/  SHF.L.U32 R93, R93, 0x10, RZ ;  /* 0x000000105d5d7819 */ /* 0x000fe200000006ff */
[----:B------:R-:W-:Y:S01]  /*1b310*/  IMAD.MOV.U32 R43, RZ, RZ, R130 ;  /* 0x000000ffff2b7224 */ /* 0x000fe200078e0082 */
[----:B------:R-:W-:Y:S01]  /*1b320*/  ISETP.NE.AND P2, PT, R122, 0x1, PT ;  /* 0x000000017a00780c */ /* 0x000fe20003f45270 */
[----:B------:R-:W-:Y:S02]  /*1b330*/  FFMA.FTZ R44, R44, R101, 1.1641532182693481445e-10 ;  /* 0x2f0000002c2c7423 */ /* 0x000fe40000010065 */
[----:B------:R-:W-:-:S03]  /*1b340*/  FMUL.FTZ R93, R93, UR5 ;  /* 0x000000055d5d7c20 */ /* 0x000fc60008410000 */
[----:B------:R-:W-:-:S04]  /*1b350*/  FSETP.GTU.FTZ.AND P3, PT, R44, UR4, PT ;  /* 0x000000042c007c0b */ /* 0x000fc8000bf7c000 */
[----:B------:R-:W-:Y:S02]  /*1b360*/  FSEL R120, R93, RZ, !P3 ;  /* 0x000000ff5d787208 */ /* 0x000fe40005800000 */
[----:B------:R-:W-:-:S04]  /*1b370*/  PLOP3.LUT P3, PT, P3, PT, PT, 0x8, 0x80 ;  /* 0x000000000080781c */ /* 0x000fc80001f6e170 */
        /* <DEDUP_REMOVED lines=10> */
.L_x_1716:
        /* <DEDUP_REMOVED lines=12> */
.L_x_1717:
        /* <DEDUP_REMOVED lines=50> */
.L_x_1715:
        /* <DEDUP_REMOVED lines=26> */
.L_x_1719:
        /* <DEDUP_REMOVED lines=12> */
.L_x_1720:
        /* <DEDUP_REMOVED lines=50> */
.L_x_1718:
[----:B------:R-:W-:Y:S01]  /*1bd80*/  I2FP.F32.U32 R44, R44 ;  /* 0x0000002c002c7245 */ /* 0x000fe20000201000 */
[----:B------:R-:W-:Y:S01]  /*1bd90*/  IMAD.U32 R45, R94, 0x10000, RZ ;  /* 0x000100005e2d7824 */ /* 0x000fe200078e00ff */
[----:B------:R-:W-:Y:S01]  /*1bda0*/  ISETP.NE.AND P3, PT, R124, 0x1, PT ;  /* 0x000000017c00780c */ /* 0x000fe20003f65270 */
[----:B------:R-:W-:Y:S01]  /*1bdb0*/  IMAD.MOV.U32 R126, RZ, RZ, 0x2 ;  /* 0x00000002ff7e7424 */ /* 0x000fe200078e00ff */
[----:B------:R-:W-:Y:S01]  /*1bdc0*/  PRMT R94, R94, 0x7632, R94 ;  /* 0x000076325e5e7816 */ /* 0x000fe2000000005e */
        /* <DEDUP_REMOVED lines=15> */
.L_x_1722:
        /* <DEDUP_REMOVED lines=12> */
.L_x_1723:
[----:B------:R-:W-:Y:S01]  /*1bf80*/  IMAD.WIDE.U32 R164, R3, -0x326172a9, RZ ;  /* 0xcd9e8d5703a47825 */ /* 0x000fe200078e00ff */
[----:B------:R-:W-:-:S03]  /*1bf90*/  LOP3.LUT R44, R5, R167, R155, 0x96, !PT ;  /* 0x000000a7052c7212 */ /* 0x000fc600078e969b */
[----:B------:R-:W-:Y:S01]  /*1bfa0*/  IMAD.MOV.U32 R126, RZ, RZ, RZ ;  /* 0x000000ffff7e7224 */ /* 0x000fe200078e00ff */
        /* <DEDUP_REMOVED lines=47> */
.L_x_1721:
        /* <DEDUP_REMOVED lines=24> */
.L_x_1725:
        /* <DEDUP_REMOVED lines=12> */
.L_x_1726:
        /* <DEDUP_REMOVED lines=50> */
.L_x_1724:
        /* <DEDUP_REMOVED lines=19> */
.L_x_1728:
        /* <DEDUP_REMOVED lines=12> */
.L_x_1729:
        /* <DEDUP_REMOVED lines=48> */
[----:B------:R-:W-:Y:S01]  /*1ccf0*/  LOP3.LUT R169, R97, R164, R171, 0x96, !PT ;  /* 0x000000a461a97212 */ /* 0x000fe200078e96ab */
[----:B------:R-:W-:-:S07]  /*1cd00*/  IMAD.MOV.U32 R106, RZ, RZ, R170 ;  /* 0x000000ffff6a7224 */ /* 0x000fce00078e00aa */
.L_x_1727:
[----:B------:R-:W-:Y:S02]  /*1cd10*/  I2FP.F32.U32 R94, R45 ;  /* 0x0000002d005e7245 */ /* 0x000fe40000201000 */
[----:B------:R-:W-:Y:S02]  /*1cd20*/  PRMT R45, R58, 0x7632, R45 ;  /* 0x000076323a2d7816 */ /* 0x000fe4000000002d */
[----:B------:R-:W-:Y:S01]  /*1cd30*/  MOV R136, 0x2 ;  /* 0x0000000200887802 */ /* 0x000fe20000000f00 */
[----:B------:R-:W-:Y:S01]  /*1cd40*/  FFMA.FTZ R94, R94, R101, 1.1641532182693481445e-10 ;  /* 0x2f0000005e5e7423 */ /* 0x000fe20000010065 */
[----:B------:R-:W-:-:S04]  /*1cd50*/  SHF.L.U32 R45, R45, 0x10, RZ ;  /* 0x000000102d2d7819 */ /* 0x000fc800000006ff */
        /* <DEDUP_REMOVED lines=21> */
.L_x_1731:
        /* <DEDUP_REMOVED lines=12> */
.L_x_1732:
        /* <DEDUP_REMOVED lines=50> */
.L_x_1730:
[----:B------:R-:W-:Y:S01]  /*1d290*/  I2FP.F32.U32 R94, R94 ;  /* 0x0000005e005e7245 */ /* 0x000fe20000201000 */
[----:B------:R-:W-:Y:S01]  /*1d2a0*/  IMAD.MOV.U32 R138, RZ, RZ, 0x2 ;  /* 0x00000002ff8a7424 */ /* 0x000fe200078e00ff */
[----:B------:R-:W-:Y:S02]  /*1d2b0*/  ISETP.NE.AND P5, PT, R136, 0x1, PT ;  /* 0x000000018800780c */ /* 0x000fe40003fa5270 */
[C---:B------:R-:W-:Y:S01]  /*1d2c0*/  SHF.L.U32 R126, R95.reuse, 0x10, RZ ;  /* 0x000000105f7e7819 */ /* 0x040fe200000006ff */
[----:B------:R-:W-:Y:S01]  /*1d2d0*/  FFMA.FTZ R94, R94, R101, 1.1641532182693481445e-10 ;  /* 0x2f0000005e5e7423 */ /* 0x000fe20000010065 */
[----:B------:R-:W-:Y:S01]  /*1d2e0*/  PRMT R132, R95, 0x7632, R132 ;  /* 0x000076325f847816 */ /* 0x000fe20000000084 */
[----:B------:R-:W-:Y:S02]  /*1d2f0*/  IMAD.MOV.U32 R95, RZ, RZ, R130 ;  /* 0x000000ffff5f7224 */ /* 0x000fe400078e0082 */
        /* <DEDUP_REMOVED lines=13> */
.L_x_1734:
        /* <DEDUP_REMOVED lines=12> */
.L_x_1735:
[----:B------:R-:W-:Y:S01]  /*1d490*/  LOP3.LUT R168, R5, R95, R155, 0x96, !PT ;  /* 0x0000005f05a87212 */ /* 0x000fe200078e969b */
[----:B------:R-:W-:-:S04]  /*1d4a0*/  IMAD.WIDE.U32 R166, R3, -0x326172a9, RZ ;  /* 0xcd9e8d5703a67825 */ /* 0x000fc800078e00ff */
[----:B------:R-:W-:Y:S02]  /*1d4b0*/  HFMA2 R138, -RZ, RZ, 0, 0 ;  /* 0x00000000ff8a7431 */ /* 0x000fe400000001ff */
[----:B------:R-:W-:Y:S01]  /*1d4c0*/  VIADD R95, R154, 0x9e3779b9 ;  /* 0x9e3779b99a5f7836 */ /* 0x000fe20000000000 */
[----:B------:R-:W-:Y:S01]  /*1d4d0*/  LOP3.LUT R170, R4, R167, R154, 0x96, !PT ;  /* 0x000000a704aa7212 */ /* 0x000fe200078e969a */
[----:B------:R-:W-:-:S04]  /*1d4e0*/  IMAD.WIDE.U32 R168, R168, -0x326172a9, RZ ;  /* 0xcd9e8d57a8a87825 */ /* 0x000fc800078e00ff */
[----:B------:R-:W-:Y:S01]  /*1d4f0*/  IMAD.WIDE.U32 R170, R170, -0x2daee0ad, RZ ;  /* 0xd2511f53aaaa7825 */ /* 0x000fe200078e00ff */
[----:B------:R-:W-:-:S04]  /*1d500*/  LOP3.LUT R166, R95, R166, R169, 0x96, !PT ;  /* 0x000000a65fa67212 */ /* 0x000fc800078e96a9 */
[----:B------:R-:W-:Y:S01]  /*1d510*/  LOP3.LUT R171, R51, R94, R171, 0x96, !PT ;  /* 0x0000005e33ab7212 */ /* 0x000fe200078e96ab */
[----:B------:R-:W-:-:S05]  /*1d520*/  IMAD.WIDE.U32 R166, R166, -0x2daee0ad, RZ ;  /* 0xd2511f53a6a67825 */ /* 0x000fca00078e00ff */
        /* <DEDUP_REMOVED lines=11> */
[----:B------:R-:W-:-:S05]  /*1d5e0*/  IMAD.WIDE.U32 R170, R171, -0x326172a9, RZ ;  /* 0xcd9e8d57abaa7825 */ /* 0x000fca00078e00ff */
        /* <DEDUP_REMOVED lines=15> */
[----:B------:R-:W-:-:S05]  /*1d6e0*/  IMAD.WIDE.U32 R168, R169, -0x2daee0ad, RZ ;  /* 0xd2511f53a9a87825 */ /* 0x000fca00078e00ff */
[----:B------:R-:W-:Y:S01]  /*1d6f0*/  LOP3.LUT R126, R95, R166, R169, 0x96, !PT ;  /* 0x000000a65f7e7212 */ /* 0x000fe200078e96a9 */
[----:B------:R-:W-:-:S04]  /*1d700*/  IMAD.WIDE.U32 R166, R167, -0x326172a9, RZ ;  /* 0xcd9e8d57a7a67825 */ /* 0x000fc800078e00ff */
[----:B------:R-:W-:-:S05]  /*1d710*/  VIADD R95, R154, 0xf1bbcdc8 ;  /* 0xf1bbcdc89a5f7836 */ /* 0x000fca0000000000 */
[----:B------:R-:W-:Y:S01]  /*1d720*/  LOP3.LUT R170, R95, R94, R167, 0x96, !PT ;  /* 0x0000005e5faa7212 */ /* 0x000fe200078e96a7 */
        /* <DEDUP_REMOVED lines=8> */
.L_x_1733:
        /* <DEDUP_REMOVED lines=24> */
.L_x_1737:
        /* <DEDUP_REMOVED lines=12> */
.L_x_1738:
[----:B------:R-:W-:Y:S01]  /*1d9f0*/  LOP3.LUT R94, R5, R169, R155, 0x96, !PT ;  /* 0x000000a9055e7212 */ /* 0x000fe200078e969b */
[----:B------:R-:W-:-:S04]  /*1da00*/  IMAD.WIDE.U32 R166, R3, -0x326172a9, RZ ;  /* 0xcd9e8d5703a67825 */ /* 0x000fc800078e00ff */
[----:B------:R-:W-:Y:S02]  /*1da10*/  HFMA2 R140, -RZ, RZ, 0, 0 ;  /* 0x00000000ff8c7431 */ /* 0x000fe400000001ff */
[----:B------:R-:W-:Y:S01]  /*1da20*/  VIADD R169, R154, 0x9e3779b9 ;  /* 0x9e3779b99aa97836 */ /* 0x000fe20000000000 */
[----:B------:R-:W-:Y:S01]  /*1da30*/  LOP3.LUT R167, R4, R167, R154, 0x96, !PT ;  /* 0x000000a704a77212 */ /* 0x000fe200078e969a */
[----:B------:R-:W-:-:S05]  /*1da40*/  IMAD.WIDE.U32 R94, R94, -0x326172a9, RZ ;  /* 0xcd9e8d575e5e7825 */ /* 0x000fca00078e00ff */
[----:B------:R-:W-:Y:S01]  /*1da50*/  LOP3.LUT R169, R169, R166, R95, 0x96, !PT ;  /* 0x000000a6a9a97212 */ /* 0x000fe200078e965f */
[----:B------:R-:W-:Y:S01]  /*1da60*/  IMAD.WIDE.U32 R166, R167, -0x2daee0ad, RZ ;  /* 0xd2511f53a7a67825 */ /* 0x000fe200078e00ff */
[----:B------:R-:W-:-:S04]  /*1da70*/  IADD3 R95, PT, PT, R154, 0x3c6ef372, RZ ;  /* 0x3c6ef3729a5f7810 */ /* 0x000fc80007ffe0ff */
[----:B------:R-:W-:Y:S01]  /*1da80*/  LOP3.LUT R167, R51, R168, R167, 0x96, !PT ;  /* 0x000000a833a77212 */ /* 0x000fe200078e96a7 */
[----:B------:R-:W-:-:S05]  /*1da90*/  IMAD.WIDE.U32 R168, R169, -0x2daee0ad, RZ ;  /* 0xd2511f53a9a87825 */ /* 0x000fca00078e00ff */
[----:B------:R-:W-:Y:S01]  /*1daa0*/  LOP3.LUT R128, R100, R166, R169, 0x96, !PT ;  /* 0x000000a664807212 */ /* 0x000fe200078e96a9 */
[----:B------:R-:W-:-:S05]  /*1dab0*/  IMAD.WIDE.U32 R166, R167, -0x326172a9, RZ ;  /* 0xcd9e8d57a7a67825 */ /* 0x000fca00078e00ff */
[----:B------:R-:W-:Y:S01]  /*1dac0*/  LOP3.LUT R167, R95, R94, R167, 0x96, !PT ;  /* 0x0000005e5fa77212 */ /* 0x000fe200078e96a7 */
[----:B------:R-:W-:-:S05]  /*1dad0*/  IMAD.WIDE.U32 R94, R128, -0x326172a9, RZ ;  /* 0xcd9e8d57805e7825 */ /* 0x000fca00078e00ff */
[----:B------:R-:W-:Y:S01]  /*1dae0*/  LOP3.LUT R169, R47, R166, R95, 0x96, !PT ;  /* 0x000000a62fa97212 */ /* 0x000fe200078e965f */
[----:B------:R-:W-:-:S04]  /*1daf0*/  IMAD.WIDE.U32 R166, R167, -0x2daee0ad, RZ ;  /* 0xd2511f53a7a67825 */ /* 0x000fc800078e00ff */
[----:B------:R-:W-:Y:S01]  /*1db00*/  VIADD R95, R154, 0x78dde6e4 ;  /* 0x78dde6e49a5f7836 */ /* 0x000fe20000000000 */
        /* <DEDUP_REMOVED lines=16> */
[----:B------:R-:W-:Y:S01]  /*1dc10*/  IMAD.WIDE.U32 R166, R167, -0x2daee0ad, RZ ;  /* 0xd2511f53a7a67825 */ /* 0x000fe200078e00ff */
[----:B------:R-:W-:-:S04]  /*1dc20*/  IADD3 R95, PT, PT, R155, -0x24c28bd8, RZ ;  /* 0xdb3d74289b5f7810 */ /* 0x000fc80007ffe0ff */
[----:B------:R-:W-:Y:S01]  /*1dc30*/  LOP3.LUT R167, R46, R168, R167, 0x96, !PT ;  /* 0x000000a82ea77212 */ /* 0x000fe200078e96a7 */
[----:B------:R-:W-:-:S05]  /*1dc40*/  IMAD.WIDE.U32 R168, R169, -0x2daee0ad, RZ ;  /* 0xd2511f53a9a87825 */ /* 0x000fca00078e00ff */
[----:B------:R-:W-:Y:S01]  /*1dc50*/  LOP3.LUT R128, R95, R166, R169, 0x96, !PT ;  /* 0x000000a65f807212 */ /* 0x000fe200078e96a9 */
[----:B------:R-:W-:-:S04]  /*1dc60*/  IMAD.WIDE.U32 R166, R167, -0x326172a9, RZ ;  /* 0xcd9e8d57a7a67825 */ /* 0x000fc800078e00ff */
[C---:B------:R-:W-:Y:S02]  /*1dc70*/  VIADD R95, R154.reuse, 0xf1bbcdc8 ;  /* 0xf1bbcdc89a5f7836 */ /* 0x040fe40000000000 */
[----:B------:R-:W-:-:S03]  /*1dc80*/  VIADD R169, R154, 0x8ff34781 ;  /* 0x8ff347819aa97836 */ /* 0x000fc60000000000 */
[----:B------:R-:W-:Y:S01]  /*1dc90*/  LOP3.LUT R167, R95, R94, R167, 0x96, !PT ;  /* 0x0000005e5fa77212 */ /* 0x000fe200078e96a7 */
[----:B------:R-:W-:-:S05]  /*1dca0*/  IMAD.WIDE.U32 R94, R128, -0x326172a9, RZ ;  /* 0xcd9e8d57805e7825 */ /* 0x000fca00078e00ff */
[----:B------:R-:W-:Y:S01]  /*1dcb0*/  LOP3.LUT R128, R169, R166, R95, 0x96, !PT ;  /* 0x000000a6a9807212 */ /* 0x000fe200078e965f */
[----:B------:R-:W-:Y:S01]  /*1dcc0*/  IMAD.WIDE.U32 R166, R167, -0x2daee0ad, RZ ;  /* 0xd2511f53a7a67825 */ /* 0x000fe200078e00ff */
[----:B------:R-:W-:-:S03]  /*1dcd0*/  MOV R130, R94 ;  /* 0x0000005e00827202 */ /* 0x000fc60000000f00 */
[----:B------:R-:W-:Y:S01]  /*1dce0*/  IMAD.MOV.U32 R94, RZ, RZ, R106 ;  /* 0x000000ffff5e7224 */ /* 0x000fe200078e006a */
[----:B------:R-:W-:Y:S01]  /*1dcf0*/  LOP3.LUT R169, R97, R168, R167, 0x96, !PT ;  /* 0x000000a861a97212 */ /* 0x000fe200078e96a7 */
[----:B------:R-:W-:-:S07]  /*1dd00*/  IMAD.MOV.U32 R106, RZ, RZ, R166 ;  /* 0x000000ffff6a7224 */ /* 0x000fce00078e00a6 */
.L_x_1736:
        /* <DEDUP_REMOVED lines=19> */
.L_x_1740:
        /* <DEDUP_REMOVED lines=14> */
.L_x_1741:
[----:B------:R-:W-:Y:S01]  /*1df20*/  LOP3.LUT R94, R5, R167, R155, 0x96, !PT ;  /* 0x000000a7055e7212 */ /* 0x000fe200078e969b */
[----:B------:R-:W-:Y:S01]  /*1df30*/  IMAD.WIDE.U32 R168, R3, -0x326172a9, RZ ;  /* 0xcd9e8d5703a87825 */ /* 0x000fe200078e00ff */
[----:B------:R-:W-:-:S03]  /*1df40*/  IADD3 R167, PT, PT, R154, -0x61c88647, RZ ;  /* 0x9e3779b99aa77810 */ /* 0x000fc60007ffe0ff */
[----:B------:R-:W-:Y:S01]  /*1df50*/  IMAD.WIDE.U32 R94, R94, -0x326172a9, RZ ;  /* 0xcd9e8d575e5e7825 */ /* 0x000fe200078e00ff */
[----:B------:R-:W-:-:S03]  /*1df60*/  LOP3.LUT R169, R4, R169, R154, 0x96, !PT ;  /* 0x000000a904a97212 */ /* 0x000fc600078e969a */
[----:B------:R-:W-:Y:S01]  /*1df70*/  IMAD.MOV.U32 R136, RZ, RZ, R106 ;  /* 0x000000ffff887224 */ /* 0x000fe200078e006a */
[----:B------:R-:W-:Y:S01]  /*1df80*/  LOP3.LUT R167, R167, R168, R95, 0x96, !PT ;  /* 0x000000a8a7a77212 */ /* 0x000fe200078e965f */
[----:B------:R-:W-:-:S04]  /*1df90*/  IMAD.WIDE.U32 R168, R169, -0x2daee0ad, RZ ;  /* 0xd2511f53a9a87825 */ /* 0x000fc800078e00ff */
[----:B------:R-:W-:Y:S01]  /*1dfa0*/  IMAD.MOV.U32 R132, RZ, RZ, RZ ;  /* 0x000000ffff847224 */ /* 0x000fe200078e00ff */
[----:B------:R-:W-:Y:S01]  /*1dfb0*/  LOP3.LUT R169, R51, R166, R169, 0x96, !PT ;  /* 0x000000a633a97212 */ /* 0x000fe200078e96a9 */
[----:B------:R-:W-:-:S04]  /*1dfc0*/  IMAD.WIDE.U32 R166, R167, -0x2daee0ad, RZ ;  /* 0xd2511f53a7a67825 */ /* 0x000fc800078e00ff */
        /* <DEDUP_REMOVED lines=39> */
.L_x_1739:
[----:B------:R-:W-:Y:S02]  /*1e240*/  I2FP.F32.U32 R46, R136 ;  /* 0x00000088002e7245 */ /* 0x000fe40000201000 */
[----:B------:R-:W-:Y:S02]  /*1e250*/  PRMT R47, R59, 0x7632, R47 ;  /* 0x000076323b2f7816 */ /* 0x000fe4000000002f */
[----:B------:R-:W-:Y:S01]  /*1e260*/  @P1 PRMT R48, R55, 0x7632, R48 ;  /* 0x0000763237301816 */ /* 0x000fe20000000030 */
[----:B------:R-:W-:Y:S01]  /*1e270*/  FFMA.FTZ R46, R46, R101, 1.1641532182693481445e-10 ;  /* 0x2f0000002e2e7423 */ /* 0x000fe20000010065 */
[----:B------:R-:W-:Y:S01]  /*1e280*/  PRMT R49, R118, 0x5410, R120 ;  /* 0x0000541076317816 */ /* 0x000fe20000000078 */
[----:B------:R-:W-:Y:S01]  /*1e290*/  IMAD.U32 R47, R47, 0x10000, RZ ;  /* 0x000100002f2f7824 */ /* 0x000fe200078e00ff */
[----:B------:R-:W-:Y:S02]  /*1e2a0*/  @P1 SHF.L.U32 R95, R48, 0x10, RZ ;  /* 0x00000010305f1819 */ /* 0x000fe400000006ff */
[----:B------:R-:W-:Y:S01]  /*1e2b0*/  FSETP.GTU.FTZ.AND P6, PT, R46, UR4, PT ;  /* 0x000000042e007c0b */ /* 0x000fe2000bfdc000 */
[----:B------:R-:W-:Y:S01]  /*1e2c0*/  FMUL.FTZ R47, R47, UR5 ;  /* 0x000000052f2f7c20 */ /* 0x000fe20008410000 */
[----:B------:R-:W-:-:S02]  /*1e2d0*/  PRMT R50, R122, 0x5410, R124 ;  /* 0x000054107a327816 */ /* 0x000fc4000000007c */
[----:B------:R-:W-:Y:S02]  /*1e2e0*/  PRMT R48, R114, 0x5410, R116 ;  /* 0x0000541072307816 */ /* 0x000fe40000000074 */
[----:B------:R-:W-:-:S05]  /*1e2f0*/  FSEL R47, R47, RZ, !P6 ;  /* 0x000000ff2f2f7208 */ /* 0x000fca0007000000 */
        /* <DEDUP_REMOVED lines=8> */
.L_x_1693:
        /* <DEDUP_REMOVED lines=15> */
.L_x_1744:
        /* <DEDUP_REMOVED lines=12> */
.L_x_1745:
[----:B-1----:R-:W-:Y:S01]  /*1e530*/  IMAD.WIDE.U32 R150, R3, -0x326172a9, RZ ;  /* 0xcd9e8d5703967825 */ /* 0x002fe200078e00ff */
[----:B------:R-:W-:Y:S02]  /*1e540*/  LOP3.LUT R160, R5, R149, R155, 0x96, !PT ;  /* 0x0000009505a07212 */ /* 0x000fe400078e969b */
[----:B------:R-:W-:Y:S01]  /*1e550*/  IADD3 R149, PT, PT, R154, -0x61c88647, RZ ;  /* 0x9e3779b99a957810 */ /* 0x000fe20007ffe0ff */
[----:B------:R-:W-:Y:S01]  /*1e560*/  IMAD.MOV.U32 R116, RZ, RZ, RZ ;  /* 0x000000ffff747224 */ /* 0x000fe200078e00ff */
[----:B------:R-:W-:Y:S01]  /*1e570*/  LOP3.LUT R152, R4, R151, R154, 0x96, !PT ;  /* 0x0000009704987212 */ /* 0x000fe200078e969a */
[----:B------:R-:W-:Y:S01]  /*1e580*/  IMAD.WIDE.U32 R160, R160, -0x326172a9, RZ ;  /* 0xcd9e8d57a0a07825 */ /* 0x000fe200078e00ff */
[----:B------:R-:W-:-:S03]  /*1e590*/  MOV R112, R110 ;  /* 0x0000006e00707202 */ /* 0x000fc60000000f00 */
        /* <DEDUP_REMOVED lines=42> */
[----:B------:R-:W-:-:S07]  /*1e840*/  IMAD.MOV.U32 R106, RZ, RZ, R152 ;  /* 0x000000ffff6a7224 */ /* 0x000fce00078e0098 */
.L_x_1743:
[----:B------:R-:W-:Y:S01]  /*1e850*/  I2FP.F32.U32 R110, R112 ;  /* 0x00000070006e7245 */ /* 0x000fe20000201000 */
[----:B-----5:R-:W-:Y:S01]  /*1e860*/  IMAD.U32 R112, R92, 0x10000, RZ ;  /* 0x000100005c707824 */ /* 0x020fe200078e00ff */
[----:B------:R-:W-:Y:S01]  /*1e870*/  ISETP.NE.AND P3, PT, R116, 0x1, PT ;  /* 0x000000017400780c */ /* 0x000fe20003f65270 */
[----:B------:R-:W-:Y:S01]  /*1e880*/  IMAD.MOV.U32 R120, RZ, RZ, 0x2 ;  /* 0x00000002ff787424 */ /* 0x000fe200078e00ff */
[----:B------:R-:W-:Y:S01]  /*1e890*/  PRMT R92, R92, 0x7632, R92 ;  /* 0x000076325c5c7816 */ /* 0x000fe2000000005c */
        /* <DEDUP_REMOVED lines=19> */
.L_x_1747:
[----:B------:R-:W-:-:S04]  /*1e9d0*/  VIADD R2, R2, 0x1 ;  /* 0x0000000102027836 */ /* 0x000fc80000000000 */
[C---:B-1----:R-:W-:Y:S01]  /*1e9e0*/  IMAD.WIDE.U32 R152, R2.reuse, -0x2daee0ad, RZ ;  /* 0xd2511f5302987825 */ /* 0x042fe200078e00ff */
        /* <DEDUP_REMOVED lines=10> */
.L_x_1748:
        /* <DEDUP_REMOVED lines=50> */
.L_x_1746:
        /* <DEDUP_REMOVED lines=10> */
[----:B-1----:R-:W-:Y:S02]  /*1ee50*/  FSEL R151, R92, RZ, !P2 ;  /* 0x000000ff5c977208 */ /* 0x002fe40005000000 */
        /* <DEDUP_REMOVED lines=13> */
.L_x_1750:
        /* <DEDUP_REMOVED lines=12> */
.L_x_1751:
        /* <DEDUP_REMOVED lines=50> */
.L_x_1749:
[----:B------:R-:W-:Y:S01]  /*1f310*/  I2FP.F32.U32 R112, R112 ;  /* 0x0000007000707245 */ /* 0x000fe20000201000 */
[----:B------:R-:W-:Y:S01]  /*1f320*/  IMAD.MOV.U32 R132, RZ, RZ, 0x2 ;  /* 0x00000002ff847424 */ /* 0x000fe200078e00ff */
[C---:B------:R-:W-:Y:S02]  /*1f330*/  SHF.L.U32 R120, R93.reuse, 0x10, RZ ;  /* 0x000000105d787819 */ /* 0x040fe400000006ff */
[----:B------:R-:W-:Y:S01]  /*1f340*/  ISETP.NE.AND P3, PT, R124, 0x1, PT ;  /* 0x000000017c00780c */ /* 0x000fe20003f65270 */
[----:B------:R-:W-:Y:S01]  /*1f350*/  FFMA.FTZ R112, R112, R101, 1.1641532182693481445e-10 ;  /* 0x2f00000070707423 */ /* 0x000fe20000010065 */
[----:B------:R-:W-:Y:S01]  /*1f360*/  PRMT R93, R93, 0x7632, R93 ;  /* 0x000076325d5d7816 */ /* 0x000fe2000000005d */
[----:B------:R-:W-:Y:S01]  /*1f370*/  FMUL.FTZ R120, R120, UR5 ;  /* 0x0000000578787c20 */ /* 0x000fe20008410000 */
        /* <DEDUP_REMOVED lines=17> */
.L_x_1753:
        /* <DEDUP_REMOVED lines=12> */
.L_x_1754:
        /* <DEDUP_REMOVED lines=50> */
.L_x_1752:
        /* <DEDUP_REMOVED lines=8> */
[----:B------:R-:W-:-:S04]  /*1f8f0*/  FSETP.GTU.FTZ.AND P3, PT, R122, UR4, PT ;  /* 0x000000047a007c0b */ /* 0x000fc8000bf7c000 */
        /* <DEDUP_REMOVED lines=15> */
.L_x_1756:
        /* <DEDUP_REMOVED lines=12> */
.L_x_1757:
[----:B------:R-:W-:Y:S01]  /*1fab0*/  IMAD.WIDE.U32 R162, R3, -0x326172a9, RZ ;  /* 0xcd9e8d5703a27825 */ /* 0x000fe200078e00ff */
[----:B------:R-:W-:-:S03]  /*1fac0*/  LOP3.LUT R166, R5, R165, R155, 0x96, !PT ;  /* 0x000000a505a67212 */ /* 0x000fc600078e969b */
[----:B------:R-:W-:Y:S02]  /*1fad0*/  HFMA2 R134, -RZ, RZ, 0, 0 ;  /* 0x00000000ff867431 */ /* 0x000fe400000001ff */
[----:B------:R-:W-:Y:S01]  /*1fae0*/  IMAD.MOV.U32 R124, RZ, RZ, R106 ;  /* 0x000000ffff7c7224 */ /* 0x000fe200078e006a */
        /* <DEDUP_REMOVED lines=46> */
.L_x_1755:
[----:B------:R-:W-:Y:S01]  /*1fdd0*/  I2FP.F32.U32 R124, R124 ;  /* 0x0000007c007c7245 */ /* 0x000fe20000201000 */
[----:B------:R-:W-:Y:S01]  /*1fde0*/  IMAD.U32 R132, R94, 0x10000, RZ ;  /* 0x000100005e847824 */ /* 0x000fe200078e00ff */
        /* <DEDUP_REMOVED lines=21> */
.L_x_1759:
        /* <DEDUP_REMOVED lines=12> */
.L_x_1760:
        /* <DEDUP_REMOVED lines=20> */
[----:B------:R-:W-:-:S05]  /*20140*/  IMAD.WIDE.U32 R168, R168, -0x2daee0ad, RZ ;  /* 0xd2511f53a8a87825 */ /* 0x000fca00078e00ff */
        /* <DEDUP_REMOVED lines=21> */
[----:B------:R-:W-:-:S03]  /*202a0*/  VIADD R167, R154, 0x8ff34781 ;  /* 0x8ff347819aa77836 */ /* 0x000fc60000000000 */
[----:B------:R-:W-:Y:S01]  /*202b0*/  LOP3.LUT R170, R165, R164, R169, 0x96, !PT ;  /* 0x000000a4a5aa7212 */ /* 0x000fe200078e96a9 */
[----:B------:R-:W-:-:S04]  /*202c0*/  IMAD.WIDE.U32 R164, R171, -0x326172a9, RZ ;  /* 0xcd9e8d57aba47825 */ /* 0x000fc800078e00ff */
[----:B------:R-:W-:Y:S01]  /*202d0*/  IMAD.WIDE.U32 R170, R170, -0x2daee0ad, RZ ;  /* 0xd2511f53aaaa7825 */ /* 0x000fe200078e00ff */
[----:B------:R-:W-:-:S03]  /*202e0*/  LOP3.LUT R128, R167, R168, R165, 0x96, !PT ;  /* 0x000000a8a7807212 */ /* 0x000fc600078e96a5 */
[----:B------:R-:W-:Y:S01]  /*202f0*/  IMAD.MOV.U32 R130, RZ, RZ, R164 ;  /* 0x000000ffff827224 */ /* 0x000fe200078e00a4 */
[----:B------:R-:W-:Y:S01]  /*20300*/  LOP3.LUT R169, R97, R166, R171, 0x96, !PT ;  /* 0x000000a661a97212 */ /* 0x000fe200078e96ab */
[----:B------:R-:W-:-:S07]  /*20310*/  IMAD.MOV.U32 R106, RZ, RZ, R170 ;  /* 0x000000ffff6a7224 */ /* 0x000fce00078e00aa */
.L_x_1758:
        /* <DEDUP_REMOVED lines=8> */
[----:B------:R-:W-:-:S03]  /*203a0*/  @P1 IMAD.U32 R134, R134, 0x10000, RZ ;  /* 0x0001000086861824 */ /* 0x000fc600078e00ff */
[----:B------:R-:W-:Y:S02]  /*203b0*/  FSEL R165, R94, RZ, !P3 ;  /* 0x000000ff5ea57208 */ /* 0x000fe40005800000 */
[----:B------:R-:W-:Y:S02]  /*203c0*/  MOV R94, R130 ;  /* 0x00000082005e7202 */ /* 0x000fe40000000f00 */
        /* <DEDUP_REMOVED lines=12> */
.L_x_1762:
        /* <DEDUP_REMOVED lines=12> */
.L_x_1763:
[----:B------:R-:W-:Y:S01]  /*20550*/  IMAD.WIDE.U32 R168, R3, -0x326172a9, RZ ;  /* 0xcd9e8d5703a87825 */ /* 0x000fe200078e00ff */
[----:B------:R-:W-:-:S03]  /*20560*/  LOP3.LUT R166, R5, R171, R155, 0x96, !PT ;  /* 0x000000ab05a67212 */ /* 0x000fc600078e969b */
[----:B------:R-:W-:Y:S01]  /*20570*/  HFMA2 R140, -RZ, RZ, 0, 0 ;  /* 0x00000000ff8c7431 */ /* 0x000fe200000001ff */
        /* <DEDUP_REMOVED lines=20> */
[----:B------:R-:W-:Y:S01]  /*206c0*/  IMAD.WIDE.U32 R166, R94, -0x326172a9, RZ ;  /* 0xcd9e8d575ea67825 */ /* 0x000fe200078e00ff */
[----:B------:R-:W-:-:S03]  /*206d0*/  MOV R94, R106 ;  /* 0x0000006a005e7202 */ /* 0x000fc60000000f00 */
        /* <DEDUP_REMOVED lines=25> */
.L_x_1761:
[----:B------:R-:W-:Y:S01]  /*20870*/  I2FP.F32.U32 R94, R94 ;  /* 0x0000005e005e7245 */ /* 0x000fe20000201000 */
[----:B------:R-:W-:Y:S01]  /*20880*/  IMAD.U32 R132, R95, 0x10000, RZ ;  /* 0x000100005f847824 */ /* 0x000fe200078e00ff */
[----:B------:R-:W-:Y:S02]  /*20890*/  ISETP.NE.AND P5, PT, R140, 0x1, PT ;  /* 0x000000018c00780c */ /* 0x000fe40003fa5270 */
[----:B------:R-:W-:Y:S01]  /*208a0*/  @P1 SHF.L.U32 R136, R55, 0x10, RZ ;  /* 0x0000001037881819 */ /* 0x000fe200000006ff */
[----:B------:R-:W-:Y:S01]  /*208b0*/  FFMA.FTZ R94, R94, R101, 1.1641532182693481445e-10 ;  /* 0x2f0000005e5e7423 */ /* 0x000fe20000010065 */
[----:B------:R-:W-:-:S04]  /*208c0*/  FMUL.FTZ R132, R132, UR5 ;  /* 0x0000000584847c20 */ /* 0x000fc80008410000 */
[----:B------:R-:W-:Y:S02]  /*208d0*/  FSETP.GTU.FTZ.AND P4, PT, R94, UR4, PT ;  /* 0x000000045e007c0b */ /* 0x000fe4000bf9c000 */
[----:B------:R-:W-:Y:S02]  /*208e0*/  MOV R94, R130 ;  /* 0x00000082005e7202 */ /* 0x000fe40000000f00 */
[----:B------:R-:W-:Y:S01]  /*208f0*/  FSEL R173, R132, RZ, !P4 ;  /* 0x000000ff84ad7208 */ /* 0x000fe20006000000 */
[----:B------:R-:W-:Y:S01]  /*20900*/  IMAD.MOV.U32 R132, RZ, RZ, 0x2 ;  /* 0x00000002ff847424 */ /* 0x000fe200078e00ff */
        /* <DEDUP_REMOVED lines=13> */
.L_x_1765:
[----:B------:R-:W-:-:S04]  /*209e0*/  VIADD R2, R2, 0x1 ;  /* 0x0000000102027836 */ /* 0x000fc80000000000 */
        /* <DEDUP_REMOVED lines=11> */
.L_x_1766:
[----:B------:R-:W-:Y:S01]  /*20aa0*/  LOP3.LUT R94, R5, R167, R155, 0x96, !PT ;  /* 0x000000a7055e7212 */ /* 0x000fe200078e969b */
[----:B------:R-:W-:Y:S01]  /*20ab0*/  IMAD.WIDE.U32 R168, R3, -0x326172a9, RZ ;  /* 0xcd9e8d5703a87825 */ /* 0x000fe200078e00ff */
[----:B------:R-:W-:-:S03]  /*20ac0*/  IADD3 R167, PT, PT, R154, -0x61c88647, RZ ;  /* 0x9e3779b99aa77810 */ /* 0x000fc60007ffe0ff */
[----:B------:R-:W-:Y:S02]  /*20ad0*/  HFMA2 R132, -RZ, RZ, 0, 0 ;  /* 0x00000000ff847431 */ /* 0x000fe400000001ff */
[----:B------:R-:W-:Y:S01]  /*20ae0*/  IMAD.WIDE.U32 R94, R94, -0x326172a9, RZ ;  /* 0xcd9e8d575e5e7825 */ /* 0x000fe200078e00ff */
[----:B------:R-:W-:-:S04]  /*20af0*/  LOP3.LUT R169, R4, R169, R154, 0x96, !PT ;  /* 0x000000a904a97212 */ /* 0x000fc800078e969a */
        /* <DEDUP_REMOVED lines=44> */
.L_x_1764:
        /* <DEDUP_REMOVED lines=8> */
[----:B------:R-:W-:-:S04]  /*20e40*/  FSETP.GTU.FTZ.AND P5, PT, R46, UR4, PT ;  /* 0x000000042e007c0b */ /* 0x000fc8000bfbc000 */
[----:B------:R-:W-:Y:S02]  /*20e50*/  FSEL R95, R136, RZ, !P5 ;  /* 0x000000ff885f7208 */ /* 0x000fe40006800000 */
[----:B------:R-:W-:-:S03]  /*20e60*/  PLOP3.LUT P5, PT, P5, PT, PT, 0x8, 0x80 ;  /* 0x000000000080781c */ /* 0x000fc60002fae170 */
[----:B------:R-:W-:Y:S01]  /*20e70*/  @P1 FADD.FTZ R95, R95, R48 ;  /* 0x000000305f5f1221 */ /* 0x000fe20000010000 */
[----:B------:R-:W-:-:S04]  /*20e80*/  PRMT R48, R114, 0x5410, R116 ;  /* 0x0000541072307816 */ /* 0x000fc80000000074 */
[----:B------:R-:W-:-:S04]  /*20e90*/  F2FP.BF16.F32.PACK_AB R51, RZ, R95 ;  /* 0x0000005fff33723e */ /* 0x000fc800000010ff */
[----:B------:R-:W-:-:S07]  /*20ea0*/  PRMT R51, R138, 0x5410, R51 ;  /* 0x000054108a337816 */ /* 0x000fce0000000033 */
.L_x_1742:
[----:B------:R-:W-:Y:S01]  /*20eb0*/  FADD.FTZ R46, RZ, R39 ;  /* 0x00000027ff2e7221 */ /* 0x000fe20000010000 */
[----:B------:R-:W-:Y:S01]  /*20ec0*/  SEL R96, RZ, 0x1000000, !P5 ;  /* 0x01000000ff607807 */ /* 0x000fe20006800000 */
[----:B------:R-:W-:Y:S01]  /*20ed0*/  IMAD.WIDE.U32 R158, R108, 0x10, R158 ;  /* 0x000000106c9e7825 */ /* 0x000fe200078e009e */
[----:B------:R-:W-:-:S03]  /*20ee0*/  SEL R94, RZ, 0x10000, !P4 ;  /* 0x00010000ff5e7807 */ /* 0x000fc60006000000 */
[----:B------:R-:W-:Y:S01]  /*20ef0*/  FADD.FTZ R46, R46, R103 ;  /* 0x000000672e2e7221 */ /* 0x000fe20000010000 */
[----:B------:R-:W-:Y:S01]  /*20f00*/  ISETP.NE.AND P6, PT, R92, RZ, PT ;  /* 0x000000ff5c00720c */ /* 0x000fe20003fc5270 */
[----:B------:R-:W-:Y:S01]  /*20f10*/  IMAD.WIDE.U32 R156, R108, 0x8, R156 ;  /* 0x000000086c9c7825 */ /* 0x000fe200078e009c */
[----:B------:R-:W-:-:S03]  /*20f20*/  ISETP.NE.AND P5, PT, R112, RZ, PT ;  /* 0x000000ff7000720c */ /* 0x000fc60003fa5270 */
[----:B------:R-:W-:Y:S01]  /*20f30*/  FADD.FTZ R46, R46, R105 ;  /* 0x000000692e2e7221 */ /* 0x000fe20000010000 */
[----:B------:R-:W-:Y:S01]  /*20f40*/  ISETP.NE.AND P4, PT, R93, RZ, PT ;  /* 0x000000ff5d00720c */ /* 0x000fe20003f85270 */
[----:B------:R0:W-:Y:S01]  /*20f50*/  STG.E.128 desc[UR8][R158.64], R48 ;  /* 0x000000309e007986 */ /* 0x0001e2000c101d08 */
[----:B------:R-:W-:Y:S01]  /*20f60*/  SEL R97, RZ, 0x100, !P3 ;  /* 0x00000100ff617807 */ /* 0x000fe20005800000 */
[----:B------:R-:W-:Y:S01]  /*20f70*/  FADD.FTZ R46, R46, R109 ;  /* 0x0000006d2e2e7221 */ /* 0x000fe20000010000 */
[----:B------:R-:W-:Y:S02]  /*20f80*/  ISETP.NE.AND P1, PT, R110, RZ, PT ;  /* 0x000000ff6e00720c */ /* 0x000fe40003f25270 */
[----:B------:R-:W-:Y:S01]  /*20f90*/  SEL R47, RZ, 0x1000000, !P4 ;  /* 0x01000000ff2f7807 */ /* 0x000fe20006000000 */
[----:B------:R-:W-:Y:S01]  /*20fa0*/  FADD.FTZ R46, R46, R107 ;  /* 0x0000006b2e2e7221 */ /* 0x000fe20000010000 */
[----:B------:R-:W-:Y:S02]  /*20fb0*/  SEL R92, RZ, 0x10000, !P5 ;  /* 0x00010000ff5c7807 */ /* 0x000fe40006800000 */
[----:B------:R-:W-:Y:S01]  /*20fc0*/  SEL R93, RZ, 0x100, !P6 ;  /* 0x00000100ff5d7807 */ /* 0x000fe20007000000 */
[----:B------:R-:W-:Y:S01]  /*20fd0*/  FADD.FTZ R46, R46, R111 ;  /* 0x0000006f2e2e7221 */ /* 0x000fe20000010000 */
[----:B------:R-:W-:-:S02]  /*20fe0*/  LOP3.LUT R97, R97, R96, R94, 0xfe, !PT ;  /* 0x0000006061617212 */ /* 0x000fc400078efe5e */
[----:B------:R-:W-:Y:S01]  /*20ff0*/  SEL R96, RZ, 0x1, !P2 ;  /* 0x00000001ff607807 */ /* 0x000fe20005000000 */
[----:B------:R-:W-:Y:S01]  /*21000*/  FADD.FTZ R46, R46, R113 ;  /* 0x000000712e2e7221 */ /* 0x000fe20000010000 */
[----:B------:R-:W-:Y:S02]  /*21010*/  LOP3.LUT R93, R93, R47, R92, 0xfe, !PT ;  /* 0x0000002f5d5d7212 */ /* 0x000fe400078efe5c */
[----:B------:R-:W-:Y:S01]  /*21020*/  SEL R94, RZ, 0x1, !P1 ;  /* 0x00000001ff5e7807 */ /* 0x000fe20004800000 */
[----:B------:R-:W-:Y:S01]  /*21030*/  FADD.FTZ R46, R46, R115 ;  /* 0x000000732e2e7221 */ /* 0x000fe20000010000 */
[----:B------:R-:W-:-:S03]  /*21040*/  LOP3.LUT R47, R97, R96, RZ, 0xfc, !PT ;  /* 0x00000060612f7212 */ /* 0x000fc600078efcff */
        /* <DEDUP_REMOVED lines=21> */
[----:B------:R-:W-:Y:S01]  /*211a0*/  FADD.FTZ R92, R46, R165 ;  /* 0x000000a52e5c7221 */ /* 0x000fe20000010000 */
[----:B------:R-:W-:-:S03]  /*211b0*/  LOP3.LUT R46, R93, R94, RZ, 0xfc, !PT ;  /* 0x0000005e5d2e7212 */ /* 0x000fc600078efcff */
[----:B------:R-:W-:Y:S02]  /*211c0*/  FADD.FTZ R92, R92, R173 ;  /* 0x000000ad5c5c7221 */ /* 0x000fe40000010000 */
[----:B------:R0:W-:Y:S02]  /*211d0*/  STG.E.64 desc[UR8][R156.64], R46 ;  /* 0x0000002e9c007986 */ /* 0x0001e4000c101b08 */
[----:B------:R-:W-:Y:S01]  /*211e0*/  FADD.FTZ R94, R92, R95 ;  /* 0x0000005f5c5e7221 */ /* 0x000fe20000010000 */
[----:B------:R-:W-:Y:S06]  /*211f0*/  @!P0 BRA `(.L_x_1767) ;  /* 0x0000000000508947 */ /* 0x000fec0003800000 */
        /* <DEDUP_REMOVED lines=20> */
.L_x_1767:
[----:B01----:R-:W0:Y:S01]  /*21340*/  SHFL.BFLY PT, R47, R94, 0x1, 0x1f ;  /* 0x0c201f005e2f7f89 */ /* 0x003e2200000e0000 */
[----:B------:R-:W-:Y:S01]  /*21350*/  BSSY.RECONVERGENT B0, `(.L_x_1768) ;  /* 0x000005f000007945 */ /* 0x000fe20003800200 */
        /* <DEDUP_REMOVED lines=77> */
[----:B0-----:R-:W-:Y:S02]  /*21830*/  FADD.FTZ R51, R50, R47 ;  /* 0x0000002f32337221 */ /* 0x001fe40000010000 */
[----:B------:R-:W0:Y:S03]  /*21840*/  S2R R47, SR_TID.X ;  /* 0x00000000002f7919 */ /* 0x000e260000002100 */
[----:B------:R-:W1:Y:S02]  /*21850*/  SHFL.BFLY PT, R92, R51, 0x4, 0x1f ;  /* 0x0c801f00335c7f89 */ /* 0x000e6400000e0000 */
[----:B-1----:R-:W-:Y:S01]  /*21860*/  FADD.FTZ R92, R51, R92 ;  /* 0x0000005c335c7221 */ /* 0x002fe20000010000 */
[----:B0-----:R-:W-:-:S04]  /*21870*/  LOP3.LUT P1, RZ, R47, 0x1f, RZ, 0xc0, !PT ;  /* 0x0000001f2fff7812 */ /* 0x001fc8000782c0ff */
        /* <DEDUP_REMOVED lines=12> */
.L_x_1769:
[----:B------:R-:W-:Y:S05]  /*21940*/  BSYNC.RECONVERGENT B0 ;  /* 0x0000000000007941 */ /* 0x000fea0003800200 */
.L_x_1768:
[----:B0-----:R-:W-:Y:S01]  /*21950*/  LOP3.LUT R46, R47, 0x1f, RZ, 0xc0, !PT ;  /* 0x0000001f2f2e7812 */ /* 0x001fe200078ec0ff */
[----:B------:R-:W-:Y:S01]  /*21960*/  BAR.SYNC.DEFER_BLOCKING 0x0 ;  /* 0x0000000000007b1d */ /* 0x000fe20000010000 */
[----:B------:R-:W-:Y:S02]  /*21970*/  CS2R R48, SRZ ;  /* 0x0000000000307805 */ /* 0x000fe4000001ff00 */
[----:B------:R-:W-:Y:S02]  /*21980*/  ISETP.GT.U32.AND P1, PT, R46, 0x7, PT ;  /* 0x000000072e00780c */ /* 0x000fe40003f24070 */
[----:B------:R-:W-:Y:S01]  /*21990*/  MOV R46, RZ ;  /* 0x000000ff002e7202 */ /* 0x000fe20000000f00 */
[----:B------:R-:W-:Y:S10]  /*219a0*/  BSSY.RECONVERGENT B0, `(.L_x_1770) ;  /* 0x000000a000007945 */ /* 0x000ff40003800200 */
[----:B------:R-:W-:Y:S05]  /*219b0*/  @P1 BRA `(.L_x_1771) ;  /* 0x0000000000201947 */ /* 0x000fea0003800000 */
[----:B------:R-:W0:Y:S01]  /*219c0*/  S2UR UR5, SR_CgaCtaId ;  /* 0x00000000000579c3 */ /* 0x000e220000008800 */
[----:B------:R-:W-:Y:S01]  /*219d0*/  UMOV UR4, 0x400 ;  /* 0x0000040000047882 */ /* 0x000fe20000000000 */
[----:B------:R-:W-:-:S05]  /*219e0*/  IMAD.SHL.U32 R46, R47, 0x8, RZ ;  /* 0x000000082f2e7824 */ /* 0x000fca00078e00ff */
[----:B------:R-:W-:Y:S01]  /*219f0*/  LOP3.LUT R48, R46, 0xf8, RZ, 0xc0, !PT ;  /* 0x000000f82e307812 */ /* 0x000fe200078ec0ff */
[----:B------:R-:W-:Y:S01]  /*21a00*/  HFMA2 R46, -RZ, RZ, 0, 6.103515625e-05 ;  /* 0x00000400ff2e7431 */ /* 0x000fe200000001ff */
[----:B0-----:R-:W-:-:S04]  /*21a10*/  ULEA UR4, UR5, UR4, 0x18 ;  /* 0x0000000405047291 */ /* 0x001fc8000f8ec0ff */
[----:B------:R-:W-:-:S09]  /*21a20*/  @UP1 UIADD3 UR4, UPT, UPT, UR4, 0x40, URZ ;  /* 0x0000004004041890 */ /* 0x000fd2000fffe0ff */
[----:B------:R-:W0:Y:S03]  /*21a30*/  LDS.64 R48, [R48+UR4] ;  /* 0x0000000430307984 */ /* 0x000e260008000a00 */
.L_x_1771:
[----:B------:R-:W-:Y:S05]  /*21a40*/  BSYNC.RECONVERGENT B0 ;  /* 0x0000000000007941 */ /* 0x000fea0003800200 */
.L_x_1770:
[----:B------:R-:W1:Y:S01]  /*21a50*/  SHFL.DOWN PT, R51, R46, 0x4, 0x1f ;  /* 0x08801f002e337f89 */ /* 0x000e6200000e0000 */
[----:B------:R-:W-:Y:S01]  /*21a60*/  ISETP.NE.AND P1, PT, R47, RZ, PT ;  /* 0x000000ff2f00720c */ /* 0x000fe20003f25270 */
[----:B------:R-:W-:Y:S01]  /*21a70*/  UPLOP3.LUT UP1, UPT, UPT, UPT, UP1, 0x40, 0x4 ;  /* 0x000000000004789c */ /* 0x000fe20003f2e810 */
[----:B------:R-:W-:Y:S01]  /*21a80*/  ISETP.NE.AND P2, PT, RZ, UR11, PT ;  /* 0x0000000bff007c0c */ /* 0x000fe2000bf45270 */
[----:B0-----:R-:W0:Y:S04]  /*21a90*/  SHFL.DOWN PT, R93, R48, 0x4, 0x1f ;  /* 0x08801f00305d7f89 */ /* 0x001e2800000e0000 */
[----:B------:R-:W2:Y:S01]  /*21aa0*/  SHFL.DOWN PT, R50, R49, 0x4, 0x1f ;  /* 0x08801f0031327f89 */ /* 0x000ea200000e0000 */
[----:B-1----:R-:W-:Y:S01]  /*21ab0*/  IMAD.IADD R92, R51, 0x1, R46 ;  /* 0x00000001335c7824 */ /* 0x002fe200078e022e */
[----:B------:R-:W-:-:S02]  /*21ac0*/  I2FP.F32.S32 R98, R51 ;  /* 0x0000003300627245 */ /* 0x000fc40000201400 */
[----:B------:R-:W-:Y:S02]  /*21ad0*/  I2FP.F32.U32 R51, R46 ;  /* 0x0000002e00337245 */ /* 0x000fe40000201000 */
        /* <DEDUP_REMOVED lines=8> */
[----:B------:R-:W-:-:S03]  /*21b60*/  IMAD.U32 R100, R72, 0x10000, RZ ;  /* 0x0001000048647824 */ /* 0x000fc600078e00ff */
[----:B------:R-:W-:-:S04]  /*21b70*/  FMUL.FTZ R93, R93, R51 ;  /* 0x000000335d5d7220 */ /* 0x000fc80000410000 */
[----:B------:R-:W-:Y:S01]  /*21b80*/  FMUL.FTZ R93, R93, R98 ;  /* 0x000000625d5d7220 */ /* 0x000fe20000410000 */
[----:B------:R-:W-:Y:S01]  /*21b90*/  SHF.L.U32 R98, R88, 0x10, RZ ;  /* 0x0000001058627819 */ /* 0x000fe200000006ff */
[C---:B0-----:R-:W-:Y:S02]  /*21ba0*/  FMUL.FTZ R97, R96.reuse, R97 ;  /* 0x0000006160617220 */ /* 0x041fe40000410000 */
[----:B------:R-:W-:Y:S01]  /*21bb0*/  FFMA.FTZ R49, R96, R93, R49 ;  /* 0x0000005d60317223 */ /* 0x000fe20000010031 */
[-C--:B-1----:R-:W-:Y:S02]  /*21bc0*/  IADD3 R92, PT, PT, R92, R99.reuse, RZ ;  /* 0x000000635c5c7210 */ /* 0x082fe40007ffe0ff */
        /* <DEDUP_REMOVED lines=13> */
[----:B---3--:R-:W-:Y:S01]  /*21ca0*/  IMAD.IADD R92, R92, 0x1, R101 ;  /* 0x000000015c5c7824 */ /* 0x008fe200078e0265 */
[----:B------:R-:W-:Y:S02]  /*21cb0*/  I2FP.F32.S32 R101, R101 ;  /* 0x0000006500657245 */ /* 0x000fe40000201400 */
[----:B------:R-:W0:Y:S01]  /*21cc0*/  SHFL.DOWN PT, R46, R97, 0x1, 0x1f ;  /* 0x08201f00612e7f89 */ /* 0x000e2200000e0000 */
[----:B------:R-:W-:Y:S01]  /*21cd0*/  FMUL.FTZ R93, R93, R99 ;  /* 0x000000635d5d7220 */ /* 0x000fe20000410000 */
[----:B------:R-:W-:Y:S01]  /*21ce0*/  I2FP.F32.S32 R92, R92 ;  /* 0x0000005c005c7245 */ /* 0x000fe20000201400 */
[----:B------:R-:W-:-:S02]  /*21cf0*/  IMAD.U32 R99, R73, 0x10000, RZ ;  /* 0x0001000049637824 */ /* 0x000fc400078e00ff */
[----:B------:R-:W-:-:S03]  /*21d00*/  FFMA.FTZ R48, R51, R93, R48 ;  /* 0x0000005d33307223 */ /* 0x000fc60000010030 */
        /* <DEDUP_REMOVED lines=10> */
[----:B------:R-:W-:Y:S01]  /*21db0*/  FMUL.FTZ R51, R51, R101 ;  /* 0x0000006533337220 */ /* 0x000fe20000410000 */
[----:B------:R-:W-:Y:S01]  /*21dc0*/  SHF.L.U32 R101, R8, 0x10, RZ ;  /* 0x0000001008657819 */ /* 0x000fe200000006ff */
[----:B------:R-:W1:Y:S02]  /*21dd0*/  SHFL.IDX PT, R157, R93, RZ, 0x1f ;  /* 0x00001fff5d9d7589 */ /* 0x000e6400000e0000 */
[----:B------:R-:W-:-:S03]  /*21de0*/  FFMA.FTZ R51, R92, R51, R49 ;  /* 0x000000335c337223 */ /* 0x000fc60000010031 */
[----:B------:R-:W2:Y:S03]  /*21df0*/  @!P1 LDC.64 R48, c[0x0][0x3c0] ;  /* 0x0000f000ff309b82 */ /* 0x000ea60000000a00 */
[----:B------:R-:W0:Y:S01]  /*21e00*/  SHFL.IDX PT, R51, R51, RZ, 0x1f ;  /* 0x00001fff33337589 */ /* 0x000e2200000e0000 */
[C---:B-1----:R-:W-:Y:S01]  /*21e10*/  FMUL.FTZ R46, R157.reuse, R157 ;  /* 0x0000009d9d2e7220 */ /* 0x042fe20000410000 */
[----:B------:R-:W-:-:S04]  /*21e20*/  FSEL R96, R157, RZ, !P2 ;  /* 0x000000ff9d607208 */ /* 0x000fc80005000000 */
[----:B------:R-:W-:Y:S01]  /*21e30*/  FSEL R97, R46, RZ, P2 ;  /* 0x000000ff2e617208 */ /* 0x000fe20001000000 */
[C---:B------:R-:W-:Y:S01]  /*21e40*/  FADD.FTZ R94, -R96.reuse, R39 ;  /* 0x00000027605e7221 */ /* 0x040fe20000010100 */
[C---:B------:R-:W-:Y:S01]  /*21e50*/  FADD.FTZ R110, -R96.reuse, R103 ;  /* 0x00000067606e7221 */ /* 0x040fe20000010100 */
[----:B0-----:R-:W-:Y:S01]  /*21e60*/  FFMA.FTZ R46, R51, UR14, R50 ;  /* 0x0000000e332e7c23 */ /* 0x001fe20008010032 */
[C---:B------:R-:W-:Y:S01]  /*21e70*/  FADD.FTZ R112, -R96.reuse, R105 ;  /* 0x0000006960707221 */ /* 0x040fe20000010100 */
[C---:B------:R-:W-:Y:S01]  /*21e80*/  FADD.FTZ R114, -R96.reuse, R109 ;  /* 0x0000006d60727221 */ /* 0x040fe20000010100 */
[----:B------:R-:W-:Y:S01]  /*21e90*/  FADD.FTZ R116, -R96, R107 ;  /* 0x0000006b60747221 */ /* 0x000fe20000010100 */
[----:B------:R-:W-:Y:S01]  /*21ea0*/  FADD.FTZ R39, R46, R97 ;  /* 0x000000612e277221 */ /* 0x000fe20000010000 */
[C---:B------:R-:W-:Y:S01]  /*21eb0*/  FADD.FTZ R120, -R96.reuse, R111 ;  /* 0x0000006f60787221 */ /* 0x040fe20000010100 */
[C---:B------:R-:W-:Y:S01]  /*21ec0*/  FADD.FTZ R122, -R96.reuse, R113 ;  /* 0x00000071607a7221 */ /* 0x040fe20000010100 */
[C---:B------:R-:W-:Y:S01]  /*21ed0*/  FADD.FTZ R124, -R96.reuse, R115 ;  /* 0x00000073607c7221 */ /* 0x040fe20000010100 */
[C---:B------:R-:W-:Y:S01]  /*21ee0*/  FADD.FTZ R134, -R96.reuse, R117 ;  /* 0x0000007560867221 */ /* 0x040fe20000010100 */
[C---:B------:R-:W-:Y:S01]  /*21ef0*/  FADD.FTZ R136, -R96.reuse, R119 ;  /* 0x0000007760887221 */ /* 0x040fe20000010100 */
[----:B------:R-:W0:Y:S01]  /*21f00*/  MUFU.RSQ R39, R39 ;  /* 0x0000002700277308 */ /* 0x000e220000001400 */
[C---:B------:R-:W-:Y:S01]  /*21f10*/  FADD.FTZ R138, -R96.reuse, R121 ;  /* 0x00000079608a7221 */ /* 0x040fe20000010100 */
        /* <DEDUP_REMOVED lines=19> */
[----:B------:R-:W-:Y:S01]  /*22050*/  FADD.FTZ R92, -R96, R173 ;  /* 0x000000ad605c7221 */ /* 0x000fe20000010100 */
[----:B--2---:R-:W-:-:S04]  /*22060*/  @!P1 IMAD.WIDE R48, R0, 0x4, R48 ;  /* 0x0000000400309825 */ /* 0x004fc800078e0230 */
[----:B------:R-:W-:Y:S01]  /*22070*/  FADD.FTZ R96, -R96, R95 ;  /* 0x0000005f60607221 */ /* 0x000fe20000010100 */
[----:B------:R-:W-:Y:S01]  /*22080*/  SHF.L.U32 R51, R9, 0x10, RZ ;  /* 0x0000001009337819 */ /* 0x000fe200000006ff */
[----:B0-----:R-:W-:Y:S01]  /*22090*/  FMUL.FTZ R93, R39, R94 ;  /* 0x0000005e275d7220 */ /* 0x001fe20000410000 */
[----:B------:R-:W-:Y:S01]  /*220a0*/  IMAD.U32 R95, R25, 0x10000, RZ ;  /* 0x00010000195f7824 */ /* 0x000fe200078e00ff */
[----:B------:R-:W-:Y:S01]  /*220b0*/  SHF.L.U32 R97, R89, 0x10, RZ ;  /* 0x0000001059617819 */ /* 0x000fe200000006ff */
[C---:B------:R-:W-:Y:S01]  /*220c0*/  FMUL.FTZ R94, R39.reuse, R110 ;  /* 0x0000006e275e7220 */ /* 0x040fe20000410000 */
[----:B------:R-:W-:Y:S02]  /*220d0*/  IMAD.U32 R103, R24, 0x10000, RZ ;  /* 0x0001000018677824 */ /* 0x000fe400078e00ff */
[C---:B------:R-:W-:Y:S01]  /*220e0*/  FMUL.FTZ R112, R39.reuse, R112 ;  /* 0x0000007027707220 */ /* 0x040fe20000410000 */
[----:B------:R-:W-:Y:S01]  /*220f0*/  FMUL.FTZ R114, R39, R114 ;  /* 0x0000007227727220 */ /* 0x000fe20000410000 */
[----:B------:R0:W-:Y:S01]  /*22100*/  @!P1 STG.E desc[UR8][R48.64], R157 ;  /* 0x0000009d30009986 */ /* 0x0001e2000c101908 */
[----:B------:R-:W-:Y:S01]  /*22110*/  FFMA.FTZ R93, R93, R98, R100 ;  /* 0x000000625d5d7223 */ /* 0x000fe20000010064 */
[----:B------:R-:W-:Y:S01]  /*22120*/  FFMA.FTZ R94, R94, R51, R95 ;  /* 0x000000335e5e7223 */ /* 0x000fe2000001005f */
[----:B------:R-:W-:Y:S01]  /*22130*/  FFMA.FTZ R95, R112, R97, R99 ;  /* 0x00000061705f7223 */ /* 0x000fe20000010063 */
[----:B------:R-:W-:Y:S01]  /*22140*/  FFMA.FTZ R98, R114, R101, R103 ;  /* 0x0000006572627223 */ /* 0x000fe20000010067 */
[----:B------:R-:W-:Y:S01]  /*22150*/  IMAD.U32 R51, R74, 0x10000, RZ ;  /* 0x000100004a337824 */ /* 0x000fe200078e00ff */
[----:B------:R-:W-:Y:S01]  /*22160*/  SHF.L.U32 R97, R7, 0x10, RZ ;  /* 0x0000001007617819 */ /* 0x000fe200000006ff */
[----:B------:R-:W-:Y:S01]  /*22170*/  FMUL.FTZ R116, R39, R116 ;  /* 0x0000007427747220 */ /* 0x000fe20000410000 */
[----:B------:R-:W-:Y:S01]  /*22180*/  SHF.L.U32 R101, R91, 0x10, RZ ;  /* 0x000000105b657819 */ /* 0x000fe200000006ff */
[----:B------:R-:W-:-:S02]  /*22190*/  IMAD.U32 R99, R23, 0x10000, RZ ;  /* 0x0001000017637824 */ /* 0x000fc400078e00ff */
[----:B------:R-:W-:Y:S01]  /*221a0*/  FMUL.FTZ R120, R39, R120 ;  /* 0x0000007827787220 */ /* 0x000fe20000410000 */
[----:B------:R-:W-:Y:S01]  /*221b0*/  IMAD.U32 R103, R75, 0x10000, RZ ;  /* 0x000100004b677824 */ /* 0x000fe200078e00ff */
[----:B0-----:R-:W-:Y:S01]  /*221c0*/  SHF.L.U32 R49, R90, 0x10, RZ ;  /* 0x000000105a317819 */ /* 0x001fe200000006ff */
[C---:B------:R-:W-:Y:S01]  /*221d0*/  FMUL.FTZ R122, R39.reuse, R122 ;  /* 0x0000007a277a7220 */ /* 0x040fe20000410000 */
[----:B------:R-:W-:Y:S01]  /*221e0*/  FFMA.FTZ R97, R120, R97, R99 ;  /* 0x0000006178617223 */ /* 0x000fe20000010063 */
[----:B------:R-:W-:Y:S01]  /*221f0*/  IMAD.U32 R99, R68, 0x10000, RZ ;  /* 0x0001000044637824 */ /* 0x000fe200078e00ff */
[----:B------:R-:W-:Y:S01]  /*22200*/  SHF.L.U32 R109, R12, 0x10, RZ ;  /* 0x000000100c6d7819 */ /* 0x000fe200000006ff */
[----:B------:R-:W-:Y:S01]  /*22210*/  FFMA.FTZ R116, R116, R49, R51 ;  /* 0x0000003174747223 */ /* 0x000fe20000010033 */
[----:B------:R-:W-:Y:S01]  /*22220*/  FFMA.FTZ R51, R122, R101, R103 ;  /* 0x000000657a337223 */ /* 0x000fe20000010067 */
[----:B------:R-:W-:Y:S01]  /*22230*/  SHF.L.U32 R49, R84, 0x10, RZ ;  /* 0x0000001054317819 */ /* 0x000fe200000006ff */
[----:B------:R-:W-:Y:S01]  /*22240*/  FMUL.FTZ R134, R39, R134 ;  /* 0x0000008627867220 */ /* 0x000fe20000410000 */
[----:B------:R-:W-:Y:S01]  /*22250*/  SHF.L.U32 R101, R13, 0x10, RZ ;  /* 0x000000100d657819 */ /* 0x000fe200000006ff */
[----:B------:R-:W-:-:S02]  /*22260*/  IMAD.U32 R103, R29, 0x10000, RZ ;  /* 0x000100001d677824 */ /* 0x000fc400078e00ff */
[C---:B------:R-:W-:Y:S01]  /*22270*/  FMUL.FTZ R136, R39.reuse, R136 ;  /* 0x0000008827887220 */ /* 0x040fe20000410000 */
[----:B------:R-:W-:Y:S02]  /*22280*/  IMAD.U32 R111, R28, 0x10000, RZ ;  /* 0x000100001c6f7824 */ /* 0x000fe400078e00ff */
[----:B------:R-:W-:Y:S01]  /*22290*/  FMUL.FTZ R140, R39, R140 ;  /* 0x0000008c278c7220 */ /* 0x000fe20000410000 */
[----:B------:R-:W-:Y:S01]  /*222a0*/  FFMA.FTZ R99, R134, R49, R99 ;  /* 0x0000003186637223 */ /* 0x000fe20000010063 */
[----:B------:R-:W-:Y:S01]  /*222b0*/  FFMA.FTZ R136, R136, R101, R103 ;  /* 0x0000006588887223 */ /* 0x000fe20000010067 */
[----:B------:R-:W-:Y:S01]  /*222c0*/  SHF.L.U32 R49, R86, 0x10, RZ ;  /* 0x0000001056317819 */ /* 0x000fe200000006ff */
[----:B------:R-:W-:Y:S01]  /*222d0*/  FFMA.FTZ R140, R140, R109, R111 ;  /* 0x0000006d8c8c7223 */ /* 0x000fe2000001006f */
[----:B------:R-:W-:Y:S01]  /*222e0*/  IMAD.U32 R101, R70, 0x10000, RZ ;  /* 0x0001000046657824 */ /* 0x000fe200078e00ff */
[----:B------:R-:W-:Y:S01]  /*222f0*/  SHF.L.U32 R109, R87, 0x10, RZ ;  /* 0x00000010576d7819 */ /* 0x000fe200000006ff */
[----:B------:R-:W-:Y:S01]  /*22300*/  FMUL.FTZ R142, R39, R142 ;  /* 0x0000008e278e7220 */ /* 0x000fe20000410000 */
[----:B------:R-:W-:-:S02]  /*22310*/  IMAD.U32 R111, R71, 0x10000, RZ ;  /* 0x00010000476f7824 */ /* 0x000fc400078e00ff */
[C---:B------:R-:W-:Y:S01]  /*22320*/  FMUL.FTZ R146, R39.reuse, R146 ;  /* 0x0000009227927220 */ /* 0x040fe20000410000 */
[----:B------:R-:W-:Y:S01]  /*22330*/  SHF.L.U32 R105, R6, 0x10, RZ ;  /* 0x0000001006697819 */ /* 0x000fe200000006ff */
[----:B------:R-:W-:Y:S02]  /*22340*/  IMAD.U32 R107, R22, 0x10000, RZ ;  /* 0x00010000166b7824 */ /* 0x000fe400078e00ff */
[----:B------:R-:W-:Y:S01]  /*22350*/  FMUL.FTZ R124, R39, R124 ;  /* 0x0000007c277c7220 */ /* 0x000fe20000410000 */
[----:B------:R-:W-:Y:S01]  /*22360*/  FFMA.FTZ R142, R142, R49, R101 ;  /* 0x000000318e8e7223 */ /* 0x000fe20000010065 */
[----:B------:R-:W-:Y:S01]  /*22370*/  FFMA.FTZ R146, R146, R109, R111 ;  /* 0x0000006d92927223 */ /* 0x000fe2000001006f */
[----:B------:R-:W-:Y:S01]  /*22380*/  SHF.L.U32 R49, R80, 0x10, RZ ;  /* 0x0000001050317819 */ /* 0x000fe200000006ff */
[----:B------:R-:W-:Y:S01]  /*22390*/  IMAD.U32 R101, R64, 0x10000, RZ ;  /* 0x0001000040657824 */ /* 0x000fe200078e00ff */
[----:B------:R-:W-:Y:S01]  /*223a0*/  SHF.L.U32 R109, R17, 0x10, RZ ;  /* 0x00000010116d7819 */ /* 0x000fe200000006ff */
[----:B------:R-:W-:Y:S01]  /*223b0*/  FMUL.FTZ R150, R39, R150 ;  /* 0x0000009627967220 */ /* 0x000fe20000410000 */
[----:B------:R-:W-:-:S02]  /*223c0*/  IMAD.U32 R111, R33, 0x10000, RZ ;  /* 0x00010000216f7824 */ /* 0x000fc400078e00ff */
[----:B------:R-:W-:Y:S01]  /*223d0*/  FMUL.FTZ R152, R39, R152 ;  /* 0x0000009827987220 */ /* 0x000fe20000410000 */
[----:B------:R-:W-:Y:S01]  /*223e0*/  FFMA.FTZ R124, R124, R105, R107 ;  /* 0x000000697c7c7223 */ /* 0x000fe2000001006b */
[----:B------:R-:W-:Y:S01]  /*223f0*/  SHF.L.U32 R105, R85, 0x10, RZ ;  /* 0x0000001055697819 */ /* 0x000fe200000006ff */
[----:B------:R-:W-:Y:S02]  /*22400*/  IMAD.U32 R107, R69, 0x10000, RZ ;  /* 0x00010000456b7824 */ /* 0x000fe400078e00ff */
[----:B------:R-:W-:Y:S01]  /*22410*/  FMUL.FTZ R138, R39, R138 ;  /* 0x0000008a278a7220 */ /* 0x000fe20000410000 */
[----:B------:R-:W-:Y:S01]  /*22420*/  FFMA.FTZ R150, R150, R49, R101 ;  /* 0x0000003196967223 */ /* 0x000fe20000010065 */
[----:B------:R-:W-:Y:S01]  /*22430*/  SHF.L.U32 R119, R16, 0x10, RZ ;  /* 0x0000001010777819 */ /* 0x000fe200000006ff */
[----:B------:R-:W-:Y:S01]  /*22440*/  FFMA.FTZ R117, R152, R109, R111 ;  /* 0x0000006d98757223 */ /* 0x000fe2000001006f */
[----:B------:R-:W-:Y:S01]  /*22450*/  SHF.L.U32 R49, R82, 0x10, RZ ;  /* 0x0000001052317819 */ /* 0x000fe200000006ff */
[----:B------:R-:W-:-:S02]  /*22460*/  IMAD.U32 R121, R32, 0x10000, RZ ;  /* 0x0001000020797824 */ /* 0x000fc400078e00ff */
[----:B------:R-:W-:Y:S01]  /*22470*/  FMUL.FTZ R158, R39, R158 ;  /* 0x0000009e279e7220 */ /* 0x000fe20000410000 */
[----:B------:R-:W-:Y:S01]  /*22480*/  IMAD.U32 R101, R66, 0x10000, RZ ;  /* 0x0001000042657824 */ /* 0x000fe200078e00ff */
[----:B------:R-:W-:Y:S01]  /*22490*/  SHF.L.U32 R109, R15, 0x10, RZ ;  /* 0x000000100f6d7819 */ /* 0x000fe200000006ff */
[----:B------:R-:W-:Y:S01]  /*224a0*/  FMUL.FTZ R160, R39, R160 ;  /* 0x000000a027a07220 */ /* 0x000fe20000410000 */
[----:B------:R-:W-:Y:S02]  /*224b0*/  IMAD.U32 R111, R31, 0x10000, RZ ;  /* 0x000100001f6f7824 */ /* 0x000fe400078e00ff */
[----:B------:R-:W-:Y:S01]  /*224c0*/  FMUL.FTZ R162, R39, R162 ;  /* 0x000000a227a27220 */ /* 0x000fe20000410000 */
[----:B------:R-:W-:Y:S01]  /*224d0*/  FFMA.FTZ R105, R138, R105, R107 ;  /* 0x000000698a697223 */ /* 0x000fe2000001006b */
[----:B------:R-:W-:Y:S01]  /*224e0*/  SHF.L.U32 R103, R11, 0x10, RZ ;  /* 0x000000100b677819 */ /* 0x000fe200000006ff */
[----:B------:R-:W-:Y:S01]  /*224f0*/  IMAD.U32 R107, R27, 0x10000, RZ ;  /* 0x000100001b6b7824 */ /* 0x000fe200078e00ff */
[----:B------:R-:W-:Y:S01]  /*22500*/  SHF.L.U32 R113, R10, 0x10, RZ ;  /* 0x000000100a717819 */ /* 0x000fe200000006ff */
[----:B------:R-:W-:Y:S01]  /*22510*/  FMUL.FTZ R144, R39, R144 ;  /* 0x0000009027907220 */ /* 0x000fe20000410000 */
[----:B------:R-:W-:-:S02]  /*22520*/  IMAD.U32 R115, R26, 0x10000, RZ ;  /* 0x000100001a737824 */ /* 0x000fc400078e00ff */
[C---:B------:R-:W-:Y:S01]  /*22530*/  FMUL.FTZ R148, R39.reuse, R148 ;  /* 0x0000009427947220 */ /* 0x040fe20000410000 */
[----:B------:R-:W-:Y:S01]  /*22540*/  FFMA.FTZ R119, R158, R119, R121 ;  /* 0x000000779e777223 */ /* 0x000fe20000010079 */
[----:B------:R-:W-:Y:S01]  /*22550*/  FFMA.FTZ R160, R160, R49, R101 ;  /* 0x00000031a0a07223 */ /* 0x000fe20000010065 */
[----:B------:R-:W-:Y:S01]  /*22560*/  FFMA.FTZ R121, R162, R109, R111 ;  /* 0x0000006da2797223 */ /* 0x000fe2000001006f */
[----:B------:R-:W-:Y:S01]  /*22570*/  SHF.L.U32 R101, R76, 0x10, RZ ;  /* 0x000000104c657819 */ /* 0x000fe200000006ff */
[----:B------:R-:W-:Y:S02]  /*22580*/  IMAD.U32 R109, R60, 0x10000, RZ ;  /* 0x000100003c6d7824 */ /* 0x000fe400078e00ff */
[----:B------:R-:W-:Y:S01]  /*22590*/  FMUL.FTZ R168, R39, R168 ;  /* 0x000000a827a87220 */ /* 0x000fe20000410000 */
[----:B------:R-:W-:Y:S01]  /*225a0*/  FFMA.FTZ R103, R144, R103, R107 ;  /* 0x0000006790677223 */ /* 0x000fe2000001006b */
[----:B------:R-:W-:Y:S01]  /*225b0*/  FFMA.FTZ R107, R148, R113, R115 ;  /* 0x00000071946b7223 */ /* 0x000fe20000010073 */
[----:B------:R-:W0:Y:S01]  /*225c0*/  LDC.64 R48, c[0x0][0x428] ;  /* 0x00010a00ff307b82 */ /* 0x000e220000000a00 */
[----:B------:R-:W-:Y:S01]  /*225d0*/  SHF.L.U32 R113, R81, 0x10, RZ ;  /* 0x0000001051717819 */ /* 0x000fe200000006ff */
[----:B------:R-:W-:-:S02]  /*225e0*/  IMAD.U32 R115, R65, 0x10000, RZ ;  /* 0x0001000041737824 */ /* 0x000fc400078e00ff */
[C---:B------:R-:W-:Y:S01]  /*225f0*/  FMUL.FTZ R156, R39.reuse, R156 ;  /* 0x0000009c279c7220 */ /* 0x040fe20000410000 */
[----:B------:R-:W-:Y:S01]  /*22600*/  FFMA.FTZ R168, R168, R101, R109 ;  /* 0x00000065a8a87223 */ /* 0x000fe2000001006d */
[----:B------:R-:W-:Y:S01]  /*22610*/  SHF.L.U32 R135, R18, 0x10, RZ ;  /* 0x0000001012877819 */ /* 0x000fe200000006ff */
[----:B------:R-:W-:Y:S01]  /*22620*/  FMUL.FTZ R164, R39, R164 ;  /* 0x000000a427a47220 */ /* 0x000fe20000410000 */
[----:B------:R-:W-:Y:S01]  /*22630*/  FFMA.FTZ R156, R156, R113, R115 ;  /* 0x000000719c9c7223 */ /* 0x000fe20000010073 */
[----:B------:R-:W1:Y:S01]  /*22640*/  @!P1 LDC.64 R100, c[0x0][0x3c8] ;  /* 0x0000f200ff649b82 */ /* 0x000e620000000a00 */
[----:B------:R-:W-:Y:S01]  /*22650*/  SHF.L.U32 R113, R83, 0x10, RZ ;  /* 0x0000001053717819 */ /* 0x000fe200000006ff */
[----:B------:R-:W-:Y:S02]  /*22660*/  IMAD.U32 R115, R67, 0x10000, RZ ;  /* 0x0001000043737824 */ /* 0x000fe400078e00ff */
[----:B------:R-:W-:Y:S01]  /*22670*/  FMUL.FTZ R96, R39, R96 ;  /* 0x0000006027607220 */ /* 0x000fe20000410000 */
[----:B------:R-:W-:Y:S01]  /*22680*/  IMAD.U32 R137, R34, 0x10000, RZ ;  /* 0x0001000022897824 */ /* 0x000fe200078e00ff */
[----:B------:R-:W-:Y:S01]  /*22690*/  SHF.L.U32 R123, R14, 0x10, RZ ;  /* 0x000000100e7b7819 */ /* 0x000fe200000006ff */
[----:B------:R-:W-:-:S02]  /*226a0*/  IMAD.U32 R125, R30, 0x10000, RZ ;  /* 0x000100001e7d7824 */ /* 0x000fc400078e00ff */
[----:B------:R-:W-:Y:S01]  /*226b0*/  FMUL.FTZ R166, R39, R166 ;  /* 0x000000a627a67220 */ /* 0x000fe20000410000 */
[----:B------:R-:W-:Y:S01]  /*226c0*/  FFMA.FTZ R164, R164, R113, R115 ;  /* 0x00000071a4a47223 */ /* 0x000fe20000010073 */
[----:B------:R-:W-:Y:S01]  /*226d0*/  SHF.L.U32 R111, R21, 0x10, RZ ;  /* 0x00000010156f7819 */ /* 0x000fe200000006ff */
[----:B------:R-:W-:Y:S01]  /*226e0*/  FFMA.FTZ R120, R96, R135, R137 ;  /* 0x0000008760787223 */ /* 0x000fe20000010089 */
[----:B------:R-:W-:Y:S01]  /*226f0*/  IMAD.U32 R113, R37, 0x10000, RZ ;  /* 0x0001000025717824 */ /* 0x000fe200078e00ff */
[----:B------:R-:W-:Y:S01]  /*22700*/  SHF.L.U32 R115, R77, 0x10, RZ ;  /* 0x000000104d737819 */ /* 0x000fe200000006ff */
[----:B------:R-:W-:Y:S01]  /*22710*/  FMUL.FTZ R170, R39, R170 ;  /* 0x000000aa27aa7220 */ /* 0x000fe20000410000 */
[----:B------:R-:W2:Y:S01]  /*22720*/  LDC.64 R134, c[0x0][0x380] ;  /* 0x0000e000ff867b82 */ /* 0x000ea20000000a00 */
[----:B------:R-:W-:Y:S02]  /*22730*/  IMAD.U32 R127, R61, 0x10000, RZ ;  /* 0x000100003d7f7824 */ /* 0x000fe400078e00ff */
[----:B------:R-:W-:Y:S01]  /*22740*/  FMUL.FTZ R172, R39, R172 ;  /* 0x000000ac27ac7220 */ /* 0x000fe20000410000 */
[----:B------:R-:W-:Y:S01]  /*22750*/  SHF.L.U32 R129, R20, 0x10, RZ ;  /* 0x0000001014817819 */ /* 0x000fe200000006ff */
[----:B------:R-:W-:Y:S01]  /*22760*/  FFMA.FTZ R123, R166, R123, R125 ;  /* 0x0000007ba67b7223 */ /* 0x000fe2000001007d */
[----:B------:R-:W-:-:S02]  /*22770*/  IMAD.U32 R131, R36, 0x10000, RZ ;  /* 0x0001000024837824 */ /* 0x000fc400078e00ff */
[----:B------:R-:W-:Y:S01]  /*22780*/  FMUL.FTZ R174, R39, R174 ;  /* 0x000000ae27ae7220 */ /* 0x000fe20000410000 */
[----:B------:R-:W-:Y:S01]  /*22790*/  FFMA.FTZ R125, R170, R111, R113 ;  /* 0x0000006faa7d7223 */ /* 0x000fe20000010071 */
[----:B------:R-:W-:Y:S01]  /*227a0*/  FFMA.FTZ R127, R172, R115, R127 ;  /* 0x00000073ac7f7223 */ /* 0x000fe2000001007f */
[----:B------:R-:W-:Y:S01]  /*227b0*/  SHF.L.U32 R109, R78, 0x10, RZ ;  /* 0x000000104e6d7819 */ /* 0x000fe200000006ff */
[----:B------:R-:W-:Y:S01]  /*227c0*/  IMAD.U32 R111, R62, 0x10000, RZ ;  /* 0x000100003e6f7824 */ /* 0x000fe200078e00ff */
[----:B------:R-:W-:Y:S01]  /*227d0*/  SHF.L.U32 R113, R19, 0x10, RZ ;  /* 0x0000001013717819 */ /* 0x000fe200000006ff */
[----:B------:R-:W-:Y:S02]  /*227e0*/  IMAD.U32 R115, R35, 0x10000, RZ ;  /* 0x0001000023737824 */ /* 0x000fe400078e00ff */
[C---:B------:R-:W-:Y:S01]  /*227f0*/  FMUL.FTZ R46, R39.reuse, R46 ;  /* 0x0000002e272e7220 */ /* 0x040fe20000410000 */
[----:B------:R-:W-:Y:S01]  /*22800*/  FMUL.FTZ R50, R39, R50 ;  /* 0x0000003227327220 */ /* 0x000fe20000410000 */
[----:B------:R-:W-:Y:S01]  /*22810*/  FFMA.FTZ R174, R174, R129, R131 ;  /* 0x00000081aeae7223 */ /* 0x000fe20000010083 */
[----:B------:R-:W-:Y:S01]  /*22820*/  SHF.L.U32 R131, R79, 0x10, RZ ;  /* 0x000000104f837819 */ /* 0x000fe200000006ff */
[----:B------:R-:W-:-:S02]  /*22830*/  IMAD.U32 R133, R63, 0x10000, RZ ;  /* 0x000100003f857824 */ /* 0x000fc400078e00ff */
[----:B------:R-:W-:Y:S01]  /*22840*/  FMUL.FTZ R92, R39, R92 ;  /* 0x0000005c275c7220 */ /* 0x000fe20000410000 */
[----:B------:R-:W-:Y:S01]  /*22850*/  FFMA.FTZ R46, R46, R109, R111 ;  /* 0x0000006d2e2e7223 */ /* 0x000fe2000001006f */
[----:B------:R-:W-:Y:S01]  /*22860*/  FFMA.FTZ R129, R50, R113, R115 ;  /* 0x0000007132817223 */ /* 0x000fe20000010073 */
[----:B0-----:R-:W-:-:S04]  /*22870*/  IMAD.WIDE.U32 R110, R38, 0x10, R48 ;  /* 0x00000010266e7825 */ /* 0x001fc800078e0030 */
[----:B------:R-:W-:Y:S01]  /*22880*/  FFMA.FTZ R131, R92, R131, R133 ;  /* 0x000000835c837223 */ /* 0x000fe20000010085 */
[----:B------:R-:W-:Y:S01]  /*22890*/  F2FP.BF16.F32.PACK_AB R51, R124, R51 ;  /* 0x000000337c33723e */ /* 0x000fe200000010ff */
[--C-:B------:R-:W-:Y:S01]  /*228a0*/  IMAD.WIDE.U32 R112, R102, 0x10, R48.reuse ;  /* 0x0000001066707825 */ /* 0x100fe200078e0030 */
[----:B------:R-:W-:Y:S02]  /*228b0*/  F2FP.BF16.F32.PACK_AB R50, R97, R116 ;  /* 0x000000746132723e */ /* 0x000fe400000010ff */
[----:B------:R-:W-:Y:S01]  /*228c0*/  F2FP.BF16.F32.PACK_AB R92, R136, R99 ;  /* 0x00000063885c723e */ /* 0x000fe200000010ff */
[--C-:B------:R-:W-:Y:S01]  /*228d0*/  IMAD.WIDE.U32 R114, R104, 0x10, R48.reuse ;  /* 0x0000001068727825 */ /* 0x100fe200078e0030 */
[----:B------:R-:W-:Y:S02]  /*228e0*/  F2FP.BF16.F32.PACK_AB R99, R123, R164 ;  /* 0x000000a47b63723e */ /* 0x000fe400000010ff */
[----:B------:R-:W-:Y:S01]  /*228f0*/  F2FP.BF16.F32.PACK_AB R97, R119, R156 ;  /* 0x0000009c7761723e */ /* 0x000fe200000010ff */
[----:B------:R-:W-:Y:S01]  /*22900*/  IMAD.WIDE.U32 R108, R108, 0x10, R48 ;  /* 0x000000106c6c7825 */ /* 0x000fe200078e0030 */
[----:B------:R-:W-:-:S02]  /*22910*/  F2FP.BF16.F32.PACK_AB R48, R94, R93 ;  /* 0x0000005d5e30723e */ /* 0x000fc400000010ff */
[----:B------:R-:W-:Y:S01]  /*22920*/  F2FP.BF16.F32.PACK_AB R93, R140, R105 ;  /* 0x000000698c5d723e */ /* 0x000fe200000010ff */
[----:B-1----:R-:W-:Y:S01]  /*22930*/  @!P1 IMAD.WIDE R104, R0, 0x4, R100 ;  /* 0x0000000400689825 */ /* 0x002fe200078e0264 */
[----:B------:R-:W-:Y:S02]  /*22940*/  F2FP.BF16.F32.PACK_AB R49, R98, R95 ;  /* 0x0000005f6231723e */ /* 0x000fe400000010ff */
[----:B------:R-:W-:Y:S02]  /*22950*/  F2FP.BF16.F32.PACK_AB R95, R107, R146 ;  /* 0x000000926b5f723e */ /* 0x000fe400000010ff */
[----:B------:R-:W-:Y:S01]  /*22960*/  F2FP.BF16.F32.PACK_AB R94, R103, R142 ;  /* 0x0000008e675e723e */ /* 0x000fe200000010ff */
[----:B------:R0:W-:Y:S01]  /*22970*/  @!P1 STG.E desc[UR8][R104.64], R39 ;  /* 0x0000002768009986 */ /* 0x0001e2000c101908 */
[----:B------:R-:W-:Y:S02]  /*22980*/  F2FP.BF16.F32.PACK_AB R98, R121, R160 ;  /* 0x000000a07962723e */ /* 0x000fe400000010ff */
[----:B------:R-:W-:Y:S01]  /*22990*/  F2FP.BF16.F32.PACK_AB R96, R117, R150 ;  /* 0x000000967560723e */ /* 0x000fe200000010ff */
[----:B------:R0:W-:Y:S01]  /*229a0*/  STG.E.128 desc[UR8][R110.64], R48 ;  /* 0x000000306e007986 */ /* 0x0001e2000c101d08 */
[----:B------:R-:W-:-:S02]  /*229b0*/  F2FP.BF16.F32.PACK_AB R103, R120, R131 ;  /* 0x000000837867723e */ /* 0x000fc400000010ff */
[----:B------:R-:W-:Y:S01]  /*229c0*/  F2FP.BF16.F32.PACK_AB R102, R129, R46 ;  /* 0x0000002e8166723e */ /* 0x000fe200000010ff */
[----:B------:R0:W-:Y:S01]  /*229d0*/  STG.E.128 desc[UR8][R112.64], R92 ;  /* 0x0000005c70007986 */ /* 0x0001e2000c101d08 */
[----:B------:R-:W-:Y:S02]  /*229e0*/  F2FP.BF16.F32.PACK_AB R101, R174, R127 ;  /* 0x0000007fae65723e */ /* 0x000fe400000010ff */
[----:B------:R-:W-:Y:S01]  /*229f0*/  F2FP.BF16.F32.PACK_AB R100, R125, R168 ;  /* 0x000000a87d64723e */ /* 0x000fe200000010ff */
[----:B------:R0:W-:Y:S01]  /*22a00*/  STG.E.128 desc[UR8][R114.64], R96 ;  /* 0x0000006072007986 */ /* 0x0001e2000c101d08 */
[----:B--2---:R-:W-:-:S03]  /*22a10*/  IADD3 R0, PT, PT, R0, R134, RZ ;  /* 0x0000008600007210 */ /* 0x004fc60007ffe0ff */
[----:B------:R0:W-:Y:S01]  /*22a20*/  STG.E.128 desc[UR8][R108.64], R100 ;  /* 0x000000646c007986 */ /* 0x0001e2000c101d08 */
[----:B------:R-:W-:-:S13]  /*22a30*/  ISETP.GE.AND P1, PT, R0, R135, PT ;  /* 0x000000870000720c */ /* 0x000fda0003f26270 */
[----:B------:R-:W-:Y:S05]  /*22a40*/  @!P1 BRA `(.L_x_1772) ;  /* 0xfffffde000309947 */ /* 0x000fea000383ffff */
[----:B------:R-:W-:Y:S05]  /*22a50*/  EXIT ;  /* 0x000000000000794d */ /* 0x000fea0003800000 */
.L_x_1773:
        /* <DEDUP_REMOVED lines=10> */
.L_x_18011:


//--------------------- .text._ZN10layer_norm31ln_parallel_residual_fwd_kernelINS_13Kernel_traitsI6__halfS2_S2_S2_fjLj8192ELj1ELj1ELj8ELj16ENS_18Kernel_traits_baseILj8192ES2_S2_S2_S2_fjLj256EEEEELb0ELb0ELb0EEEvNS_9FwdParamsE --------------------------
	.section	.text._ZN10layer_norm31ln_parallel_residual_fwd_kernelINS_13Kernel_traitsI6__halfS2_S2_S2_fjLj8192ELj1ELj1ELj8ELj16ENS_18Kernel_traits_baseILj8192ES2_S2_S2_S2_fjLj256EEEEELb0ELb0ELb0EEEvNS_9FwdParamsE,"ax",@progbits
	.align	128
        .global         _ZN10layer_norm31ln_parallel_residual_fwd_kernelINS_13Kernel_traitsI6__halfS2_S2_S2_fjLj8192ELj1ELj1ELj8ELj16ENS_18Kernel_traits_baseILj8192ES2_S2_S2_S2_fjLj256EEEEELb0ELb0ELb0EEEvNS_9FwdParamsE
        .type           _ZN10layer_norm31ln_parallel_residual_fwd_kernelINS_13Kernel_traitsI6__halfS2_S2_S2_fjLj8192ELj1ELj1ELj8ELj16ENS_18Kernel_traits_baseILj8192ES2_S2_S2_S2_fjLj256EEEEELb0ELb0ELb0EEEvNS_9FwdParamsE,@function
        .size           _ZN10layer_norm31ln_parallel_residual_fwd_kernelINS_13Kernel_traitsI6__halfS2_S2_S2_fjLj8192ELj1ELj1ELj8ELj16ENS_18Kernel_traits_baseILj8192ES2_S2_S2_S2_fjLj256EEEEELb0ELb0ELb0EEEvNS_9FwdParamsE,(.L_x_18012 - _ZN10layer_norm31ln_parallel_residual_fwd_kernelINS_13Kernel_traitsI6__halfS2_S2_S2_fjLj8192ELj1ELj1ELj8ELj16ENS_18Kernel_traits_baseILj8192ES2_S2_S2_S2_fjLj256EEEEELb0ELb0ELb0EEEvNS_9FwdParamsE)
        .other          _ZN10layer_norm31ln_parallel_residual_fwd_kernelINS_13Kernel_traitsI6__halfS2_S2_S2_fjLj8192ELj1ELj1ELj8ELj16ENS_18Kernel_traits_baseILj8192ES2_S2_S2_S2_fjLj256EEEEELb0ELb0ELb0EEEvNS_9FwdParamsE,@"STO_CUDA_ENTRY STV_DEFAULT"
_ZN10layer_norm31ln_parallel_residual_fwd_kernelINS_13Kernel_traitsI6__halfS2_S2_S2_fjLj8192ELj1ELj1ELj8ELj16ENS_18Kernel_traits_baseILj8192ES2_S2_S2_S2_fjLj256EEEEELb0ELb0ELb0EEEvNS_9FwdParamsE:
.text._ZN10layer_norm31ln_parallel_residual_fwd_kernelINS_13Kernel_traitsI6__halfS2_S2_S2_fjLj8192ELj1ELj1ELj8ELj16ENS_18Kernel_traits_baseILj8192ES2_S2_S2_S2_fjLj256EEEEELb0ELb0ELb0EEEvNS_9FwdParamsE:
        /* <DEDUP_REMOVED lines=38> */
[C---:B---3--:R-:W-:Y:S01]  /*0260*/  @P2 IMAD.WIDE.U32 R10, R64.reuse, 0x10, R10 ;  /* 0x00000010400a2825 */ /* 0x048fe200078e000a */
[----:B------:R-:W-:-:S04]  /*0270*/  @P2 IADD3 R64, PT, PT, R64, 0x100, RZ ;  /* 0x0000010040402810 */ /* 0x000fc80007ffe0ff */
[----:B------:R0:W5:Y:S01]  /*0280*/  @P2 LDG.E.128 R52, desc[UR6][R10.64] ;  /* 0x000000060a342981 */ /* 0x000162000c1e1d00 */
[----:B----4-:R-:W-:-:S05]  /*0290*/  @P3 IMAD.WIDE.U32 R12, R64, 0x10, R12 ;  /* 0x00000010400c3825 */ /* 0x010fca00078e000c */
[----:B------:R0:W5:Y:S01]  /*02a0*/  @P3 LDG.E.128 R48, desc[UR6][R12.64] ;  /* 0x000000060c303981 */ /* 0x000162000c1e1d00 */
[----:B-1----:R-:W-:-:S05]  /*02b0*/  @P3 IMAD.WIDE.U32 R14, R64, 0x10, R14 ;  /* 0x00000010400e3825 */ /* 0x002fca00078e000e */
[----:B------:R0:W5:Y:S01]  /*02c0*/  @P3 LDG.E.128 R44, desc[UR6][R14.64] ;  /* 0x000000060e2c3981 */ /* 0x000162000c1e1d00 */
[----:B------:R-:W-:Y:S01]  /*02d0*/  ISETP.GE.U32.AND P4, PT, R2, 0x400, PT ;  /* 0x000004000200780c */ /* 0x000fe20003f86070 */
[----:B------:R-:W-:Y:S02]  /*02e0*/  HFMA2 R42, -RZ, RZ, 0, 0 ;  /* 0x00000000ff2a7431 */ /* 0x000fe400000001ff */
[----:B------:R-:W-:Y:S01]  /*02f0*/  HFMA2 R34, -RZ, RZ, 0, 0 ;  /* 0x00000000ff227431 */ /* 0x000fe200000001ff */
        /* <DEDUP_REMOVED lines=10> */
[----:B------:R-:W-:Y:S02]  /*03a0*/  @P1 MOV R35, RZ ;  /* 0x000000ff00231202 */ /* 0x000fe40000000f00 */
[----:B------:R-:W-:Y:S02]  /*03b0*/  @P2 MOV R39, RZ ;  /* 0x000000ff00272202 */ /* 0x000fe40000000f00 */
[----:B------:R-:W-:Y:S02]  /*03c0*/  @P3 MOV R43, RZ ;  /* 0x000000ff002b3202 */ /* 0x000fe40000000f00 */
        /* <DEDUP_REMOVED lines=9> */
[----:B------:R-:W-:Y:S02]  /*0460*/  CS2R R8, SRZ ;  /* 0x0000000000087805 */ /* 0x000fe4000001ff00 */
[----:B------:R-:W-:Y:S02]  /*0470*/  MOV R42, RZ ;  /* 0x000000ff002a7202 */ /* 0x000fe40000000f00 */
[----:B------:R-:W-:Y:S02]  /*0480*/  CS2R R40, SRZ ;  /* 0x0000000000287805 */ /* 0x000fe4000001ff00 */
[----:B------:R-:W-:Y:S02]  /*0490*/  MOV R38, RZ ;  /* 0x000000ff00267202 */ /* 0x000fe40000000f00 */
[----:B------:R-:W-:-:S02]  /*04a0*/  CS2R R36, SRZ ;  /* 0x0000000000247805 */ /* 0x000fc4000001ff00 */
[----:B------:R-:W-:Y:S02]  /*04b0*/  MOV R34, RZ ;  /* 0x000000ff00227202 */ /* 0x000fe40000000f00 */
        /* <DEDUP_REMOVED lines=8> */
[----:B------:R-:W-:Y:S01]  /*0540*/  CS2R R20, SRZ ;  /* 0x0000000000147805 */ /* 0x000fe2000001ff00 */
[----:B------:R-:W-:Y:S06]  /*0550*/  BRA `(.L_x_1777) ;  /* 0x0000000800c47947 */ /* 0x000fec0003800000 */
.L_x_1776:
        /* <DEDUP_REMOVED lines=34> */
[----:B------:R-:W-:Y:S01]  /*0780*/  HFMA2 R34, -RZ, RZ, 0, 0 ;  /* 0x00000000ff227431 */ /* 0x000fe200000001ff */
[----:B------:R-:W-:Y:S02]  /*0790*/  CS2R R40, SRZ ;  /* 0x0000000000287805 */ /* 0x000fe4000001ff00 */
[----:B------:R-:W-:Y:S02]  /*07a0*/  MOV R38, RZ ;  /* 0x000000ff00267202 */ /* 0x000fe40000000f00 */
        /* <DEDUP_REMOVED lines=19> */
[----:B------:R-:W-:Y:S02]  /*08e0*/  CS2R R40, SRZ ;  /* 0x0000000000287805 */ /* 0x000fe4000001ff00 */
[----:B------:R-:W-:Y:S02]  /*08f0*/  MOV R38, RZ ;  /* 0x000000ff00267202 */ /* 0x000fe40000000f00 */
[----:B------:R-:W-:-:S02]  /*0900*/  CS2R R36, SRZ ;  /* 0x0000000000247805 */ /* 0x000fc4000001ff00 */
[----:B------:R-:W-:Y:S02]  /*0910*/  MOV R34, RZ ;  /* 0x000000ff00227202 */ /* 0x000fe40000000f00 */
[----:B------:R-:W-:Y:S01]  /*0920*/  CS2R R32, SRZ ;  /* 0x0000000000207805 */ /* 0x000fe2000001ff00 */
[----:B------:R-:W-:Y:S06]  /*0930*/  BRA `(.L_x_1777) ;  /* 0x0000000400cc7947 */ /* 0x000fec0003800000 */
.L_x_1775:
        /* <DEDUP_REMOVED lines=34> */
[----:B------:R-:W-:Y:S01]  /*0b60*/  @P2 IADD3 R64, PT, PT, R64, 0x100, RZ ;  /* 0x0000010040402810 */ /* 0x000fe20007ffe0ff */
[----:B------:R1:W5:Y:S04]  /*0b70*/  @P2 LDG.E.128 R52, desc[UR6][R16.64] ;  /* 0x0000000610342981 */ /* 0x000368000c1e1d00 */
[C---:B0-----:R-:W-:Y:S01]  /*0b80*/  @P3 IMAD.WIDE.U32 R66, R64.reuse, 0x10, R66 ;  /* 0x0000001040423825 */ /* 0x041fe200078e0042 */
[----:B------:R1:W5:Y:S03]  /*0b90*/  @P2 LD.E.128 R24, desc[UR6][R18.64] ;  /* 0x0000000612182980 */ /* 0x000366000c101d00 */
        /* <DEDUP_REMOVED lines=23> */
.L_x_1778:
        /* <DEDUP_REMOVED lines=8> */
[----:B0-----:R-:W-:-:S07]  /*0d90*/  @P1 IMAD.WIDE.U32 R20, R64, 0x10, R20 ;  /* 0x0000001040141825 */ /* 0x001fce00078e0014 */
[----:B------:R-:W0:Y:S01]  /*0da0*/  @P2 LDC.64 R68, c[0x0][0x438] ;  /* 0x00010e00ff442b82 */ /* 0x000e220000000a00 */
[----:B-1----:R-:W-:-:S07]  /*0db0*/  @P1 IMAD.WIDE.U32 R28, R64, 0x10, R28 ;  /* 0x00000010401c1825 */ /* 0x002fce00078e001c */
[----:B------:R-:W1:Y:S01]  /*0dc0*/  LDC.64 R74, c[0x0][0x3d8] ;  /* 0x0000f600ff4a7b82 */ /* 0x000e620000000a00 */
[C---:B--2---:R-:W-:Y:S01]  /*0dd0*/  @P1 IMAD.WIDE.U32 R24, R64.reuse, 0x10, R24 ;  /* 0x0000001040181825 */ /* 0x044fe200078e0018 */
[----:B------:R-:W-:-:S06]  /*0de0*/  @P1 LOP3.LUT R64, R64, 0x100, RZ, 0xfc, !PT ;  /* 0x0000010040401812 */ /* 0x000fcc00078efcff */
[----:B------:R-:W2:Y:S01]  /*0df0*/  LDC.64 R76, c[0x0][0x3d0] ;  /* 0x0000f400ff4c7b82 */ /* 0x000ea20000000a00 */
[----:B---3--:R-:W-:-:S07]  /*0e00*/  @P2 IMAD.WIDE.U32 R70, R64, 0x10, R66 ;  /* 0x0000001040462825 */ /* 0x008fce00078e0042 */
[----:B------:R-:W3:Y:S01]  /*0e10*/  LDC.64 R80, c[0x0][0x3d8] ;  /* 0x0000f600ff507b82 */ /* 0x000ee20000000a00 */
[C---:B0-----:R-:W-:Y:S01]  /*0e20*/  @P2 IMAD.WIDE.U32 R72, R64.reuse, 0x10, R68 ;  /* 0x0000001040482825 */ /* 0x041fe200078e0044 */
[----:B------:R-:W5:Y:S04]  /*0e30*/  @P2 LDG.E.128 R56, desc[UR6][R70.64] ;  /* 0x0000000646382981 */ /* 0x000f68000c1e1d00 */
[----:B------:R-:W5:Y:S02]  /*0e40*/  @P2 LD.E.128 R36, desc[UR6][R72.64] ;  /* 0x0000000648242980 */ /* 0x000f64000c101d00 */
[----:B------:R-:W0:Y:S01]  /*0e50*/  @P3 LDC.64 R78, c[0x0][0x438] ;  /* 0x00010e00ff4e3b82 */ /* 0x000e220000000a00 */
[C---:B-1----:R-:W-:Y:S01]  /*0e60*/  @P2 IMAD.WIDE.U32 R74, R64.reuse, 0x10, R74 ;  /* 0x00000010404a2825 */ /* 0x042fe200078e004a */
[----:B------:R-:W-:-:S06]  /*0e70*/  @P2 IADD3 R64, PT, PT, R64, 0x100, RZ ;  /* 0x0000010040402810 */ /* 0x000fcc0007ffe0ff */
[----:B------:R-:W1:Y:S01]  /*0e80*/  LDC.64 R82, c[0x0][0x3d0] ;  /* 0x0000f400ff527b82 */ /* 0x000e620000000a00 */
[C---:B--2---:R-:W-:Y:S01]  /*0e90*/  @P3 IMAD.WIDE.U32 R76, R64.reuse, 0x10, R76 ;  /* 0x00000010404c3825 */ /* 0x044fe200078e004c */
[----:B------:R-:W5:Y:S04]  /*0ea0*/  @P2 LDG.E.128 R52, desc[UR6][R74.64] ;  /* 0x000000064a342981 */ /* 0x000f68000c1e1d00 */
[----:B------:R-:W5:Y:S02]  /*0eb0*/  @P3 LDG.E.128 R48, desc[UR6][R76.64] ;  /* 0x000000064c303981 */ /* 0x000f64000c1e1d00 */
[----:B------:R-:W2:Y:S01]  /*0ec0*/  @P4 LDC.64 R84, c[0x0][0x438] ;  /* 0x00010e00ff544b82 */ /* 0x000ea20000000a00 */
[----:B---3--:R-:W-:-:S07]  /*0ed0*/  @P3 IMAD.WIDE.U32 R80, R64, 0x10, R80 ;  /* 0x0000001040503825 */ /* 0x008fce00078e0050 */
[----:B------:R-:W3:Y:S01]  /*0ee0*/  LDC.64 R86, c[0x0][0x3d8] ;  /* 0x0000f600ff567b82 */ /* 0x000ee20000000a00 */
[C---:B0-----:R-:W-:Y:S01]  /*0ef0*/  @P3 IMAD.WIDE.U32 R78, R64.reuse, 0x10, R78 ;  /* 0x00000010404e3825 */ /* 0x041fe200078e004e */
[----:B------:R-:W-:Y:S01]  /*0f00*/  @P3 IADD3 R64, PT, PT, R64, 0x100, RZ ;  /* 0x0000010040403810 */ /* 0x000fe20007ffe0ff */
[----:B------:R-:W5:Y:S04]  /*0f10*/  @P3 LDG.E.128 R44, desc[UR6][R80.64] ;  /* 0x00000006502c3981 */ /* 0x000f68000c1e1d00 */
[----:B------:R-:W5:Y:S01]  /*0f20*/  @P3 LD.E.128 R40, desc[UR6][R78.64] ;  /* 0x000000064e283980 */ /* 0x000f62000c101d00 */
[----:B-1----:R-:W-:-:S04]  /*0f30*/  @P4 IMAD.WIDE.U32 R66, R64, 0x10, R82 ;  /* 0x0000001040424825 */ /* 0x002fc800078e0052 */
[----:B------:R-:W-:Y:S02]  /*0f40*/  HFMA2 R30, -RZ, RZ, 0, 0 ;  /* 0x00000000ff1e7431 */ /* 0x000fe400000001ff */
[----:B------:R-:W-:Y:S01]  /*0f50*/  HFMA2 R22, -RZ, RZ, 0, 0 ;  /* 0x00000000ff167431 */ /* 0x000fe200000001ff */
[----:B------:R0:W5:Y:S01]  /*0f60*/  @P1 LDG.E.128 R120, desc[UR6][R20.64] ;  /* 0x0000000614781981 */ /* 0x000162000c1e1d00 */
[----:B--2---:R-:W-:-:S03]  /*0f70*/  @P4 IMAD.WIDE.U32 R68, R64, 0x10, R84 ;  /* 0x0000001040444825 */ /* 0x004fc600078e0054 */
[----:B------:R-:W5:Y:S04]  /*0f80*/  @P4 LDG.E.128 R16, desc[UR6][R66.64] ;  /* 0x0000000642104981 */ /* 0x000f68000c1e1d00 */
[----:B------:R-:W5:Y:S01]  /*0f90*/  @P4 LD.E.128 R8, desc[UR6][R68.64] ;  /* 0x0000000644084980 */ /* 0x000f62000c101d00 */
[----:B---3--:R-:W-:-:S03]  /*0fa0*/  @P4 IMAD.WIDE.U32 R64, R64, 0x10, R86 ;  /* 0x0000001040404825 */ /* 0x008fc600078e0056 */
[----:B------:R1:W5:Y:S04]  /*0fb0*/  @P1 LD.E.128 R32, desc[UR6][R24.64] ;  /* 0x0000000618201980 */ /* 0x000368000c101d00 */
[----:B------:R-:W5:Y:S01]  /*0fc0*/  @P4 LDG.E.128 R12, desc[UR6][R64.64] ;  /* 0x00000006400c4981 */ /* 0x000f62000c1e1d00 */
[----:B------:R-:W-:Y:S02]  /*0fd0*/  MOV R26, RZ ;  /* 0x000000ff001a7202 */ /* 0x000fe40000000f00 */
[----:B0-----:R-:W-:Y:S02]  /*0fe0*/  CS2R R20, SRZ ;  /* 0x0000000000147805 */ /* 0x001fe4000001ff00 */
[----:B------:R-:W-:Y:S01]  /*0ff0*/  @P1 MOV R23, RZ ;  /* 0x000000ff00171202 */ /* 0x000fe20000000f00 */
[----:B------:R0:W5:Y:S01]  /*1000*/  @P1 LDG.E.128 R60, desc[UR6][R28.64] ;  /* 0x000000061c3c1981 */ /* 0x000162000c1e1d00 */
[----:B------:R-:W-:-:S02]  /*1010*/  @P4 CS2R R6, SRZ ;  /* 0x0000000000064805 */ /* 0x000fc4000001ff00 */
[----:B-1----:R-:W-:Y:S02]  /*1020*/  CS2R R24, SRZ ;  /* 0x0000000000187805 */ /* 0x002fe4000001ff00 */
[----:B------:R-:W-:Y:S02]  /*1030*/  @P4 CS2R R4, SRZ ;  /* 0x0000000000044805 */ /* 0x000fe4000001ff00 */
[----:B------:R-:W-:Y:S02]  /*1040*/  @P2 MOV R27, RZ ;  /* 0x000000ff001b2202 */ /* 0x000fe40000000f00 */
[----:B------:R-:W-:Y:S02]  /*1050*/  @P3 MOV R31, RZ ;  /* 0x000000ff001f3202 */ /* 0x000fe40000000f00 */
[----:B0-----:R-:W-:-:S07]  /*1060*/  CS2R R28, SRZ ;  /* 0x00000000001c7805 */ /* 0x001fce000001ff00 */
.L_x_1777:
[----:B------:R-:W-:Y:S05]  /*1070*/  BSYNC.RECONVERGENT B0 ;  /* 0x0000000000007941 */ /* 0x000fea0003800200 */
.L_x_1774:
[----:B------:R-:W0:Y:S08]  /*1080*/  S2UR UR4, SR_CTAID.X ;  /* 0x00000000000479c3 */ /* 0x000e300000002500 */
[----:B------:R-:W0:Y:S02]  /*1090*/  LDC R64, c[0x0][0x384] ;  /* 0x0000e100ff407b82 */ /* 0x000e240000000800 */
[----:B0-----:R-:W-:-:S13]  /*10a0*/  ISETP.LE.AND P2, PT, R64, UR4, PT ;  /* 0x0000000440007c0c */ /* 0x001fda000bf43270 */
[----:B------:R-:W-:Y:S05]  /*10b0*/  @P2 EXIT ;  /* 0x000000000000294d */ /* 0x000fea0003800000 */
[----:B------:R-:W-:Y:S01]  /*10c0*/  SHF.R.S32.HI R3, RZ, 0x3, R3 ;  /* 0x00000003ff037819 */ /* 0x000fe20000011403 */
[----:B------:R-:W0:Y:S01]  /*10d0*/  LDCU UR10, c[0x0][0x388] ;  /* 0x00007100ff0a77ac */ /* 0x000e220008000800 */
[----:B------:R-:W-:Y:S02]  /*10e0*/  LOP3.LUT R65, R0, 0xe0, RZ, 0xc0, !PT ;  /* 0x000000e000417812 */ /* 0x000fe400078ec0ff */
[C---:B------:R-:W-:Y:S01]  /*10f0*/  LOP3.LUT R64, R3.reuse, 0xff, RZ, 0xc0, !PT ;  /* 0x000000ff03407812 */ /* 0x040fe200078ec0ff */
[----:B------:R-:W1:Y:S01]  /*1100*/  LDCU.U8 UR8, c[0x0][0x410] ;  /* 0x00008200ff0877ac */ /* 0x000e620008000000 */
[----:B------:R-:W-:Y:S02]  /*1110*/  LOP3.LUT R84, R3, 0xffffff00, RZ, 0xc0, !PT ;  /* 0xffffff0003547812 */ /* 0x000fe400078ec0ff */
[----:B------:R-:W-:Y:S01]  /*1120*/  VIADDMNMX R65, R64, -R65, RZ, !PT ;  /* 0x8000004140417246 */ /* 0x000fe200078001ff */
[----:B------:R-:W2:Y:S01]  /*1130*/  LDCU UR9, c[0x0][0x400] ;  /* 0x00008000ff0977ac */ /* 0x000ea20008000800 */
[----:B------:R-:W-:-:S02]  /*1140*/  SHF.L.U32 R66, R0, 0x5, RZ ;  /* 0x0000000500427819 */ /* 0x000fc400000006ff */
[----:B------:R-:W-:Y:S01]  /*1150*/  VIMNMX R65, PT, PT, R65, 0x20, PT ;  /* 0x0000002041417848 */ /* 0x000fe20003fe0100 */
[----:B------:R-:W3:Y:S01]  /*1160*/  LDCU.64 UR12, c[0x0][0x398] ;  /* 0x00007300ff0c77ac */ /* 0x000ee20008000a00 */
[----:B------:R-:W-:Y:S02]  /*1170*/  MOV R85, UR4 ;  /* 0x0000000400557c02 */ /* 0x000fe40008000f00 */
[----:B------:R-:W-:Y:S01]  /*1180*/  LEA R65, R65, R84, 0x3 ;  /* 0x0000005441417211 */ /* 0x000fe200078e18ff */
[----:B------:R-:W4:Y:S03]  /*1190*/  LDCU.64 UR14, c[0x0][0x3a0] ;  /* 0x00007400ff0e77ac */ /* 0x000f260008000a00 */
[----:B------:R-:W-:Y:S01]  /*11a0*/  I2FP.F32.U32 R3, R65 ;  /* 0x0000004100037245 */ /* 0x000fe20000201000 */
[----:B------:R-:W-:Y:S01]  /*11b0*/  UPLOP3.LUT UP1, UPT, UPT, UPT, UPT, 0x40, 0x4 ;  /* 0x000000000004789c */ /* 0x000fe20003f2e870 */
[----:B------:R-:W-:-:S04]  /*11c0*/  LOP3.LUT R65, R66, 0x3e0, RZ, 0xc0, !PT ;  /* 0x000003e042417812 */ /* 0x000fc800078ec0ff */
[----:B------:R-:W0:Y:S01]  /*11d0*/  MUFU.RCP R3, R3 ;  /* 0x0000000300037308 */ /* 0x000e220000001000 */
[----:B------:R-:W-:-:S04]  /*11e0*/  VIADDMNMX R65, R64, -R65, RZ, !PT ;  /* 0x8000004140417246 */ /* 0x000fc800078001ff */
[----:B------:R-:W-:-:S04]  /*11f0*/  VIMNMX R65, PT, PT, R65, 0x20, PT ;  /* 0x0000002041417848 */ /* 0x000fc80003fe0100 */
[----:B-1234-:R-:W-:-:S07]  /*1200*/  LEA R84, R65, R84, 0x3 ;  /* 0x0000005441547211 */ /* 0x01efce00078e18ff */
.L_x_1815:
[----:B0-----:R-:W-:Y:S01]  /*1210*/  IMAD R76, R85, UR10, RZ ;  /* 0x0000000a554c7c24 */ /* 0x001fe2000f8e02ff */
[----:B------:R-:W-:Y:S04]  /*1220*/  BSSY.RECONVERGENT B0, `(.L_x_1779) ;  /* 0x0000089000007945 */ /* 0x000fe80003800200 */
[----:B------:R-:W-:-:S04]  /*1230*/  SHF.R.S32.HI R77, RZ, 0x1f, R76 ;  /* 0x0000001fff4d7819 */ /* 0x000fc8000001144c */
[----:B------:R-:W-:-:S04]  /*1240*/  LEA.HI R77, R77, R76, RZ, 0x3 ;  /* 0x0000004c4d4d7211 */ /* 0x000fc800078f18ff */
[----:B------:R-:W-:-:S04]  /*1250*/  LEA.HI.SX32 R86, R77, R0, 0x1d ;  /* 0x000000004d567211 */ /* 0x000fc800078feaff */
[----:B------:R-:W-:Y:S01]  /*1260*/  MOV R0, R86 ;  /* 0x0000005600007202 */ /* 0x000fe20000000f00 */
        /* <DEDUP_REMOVED lines=16> */
[----:B-----5:R-:W-:Y:S02]  /*1370*/  HADD2.F32 R0, -RZ, R76.H0_H0 ;  /* 0x2000004cff007230 */ /* 0x020fe40000004100 */
[----:B------:R-:W-:Y:S02]  /*1380*/  HADD2.F32 R65, -RZ, R72.H0_H0 ;  /* 0x20000048ff417230 */ /* 0x000fe40000004100 */
[----:B------:R-:W-:Y:S02]  /*1390*/  HADD2.F32 R76, -RZ, R76.H1_H1 ;  /* 0x3000004cff4c7230 */ /* 0x000fe40000004100 */
[----:B------:R-:W-:Y:S02]  /*13a0*/  HADD2.F32 R64, -RZ, R77.H0_H0 ;  /* 0x2000004dff407230 */ /* 0x000fe40000004100 */
[----:B------:R-:W-:Y:S01]  /*13b0*/  FADD.FTZ R0, R0, R65 ;  /* 0x0000004100007221 */ /* 0x000fe20000010000 */
[----:B------:R-:W-:Y:S02]  /*13c0*/  HADD2.F32 R65, -RZ, R72.H1_H1 ;  /* 0x30000048ff417230 */ /* 0x000fe40000004100 */
[----:B------:R-:W-:-:S02]  /*13d0*/  HADD2.F32 R67, -RZ, R73.H0_H0 ;  /* 0x20000049ff437230 */ /* 0x000fc40000004100 */
[--C-:B0-----:R-:W-:Y:S02]  /*13e0*/  HADD2.F32 R82, -RZ, R79.reuse.H0_H0 ;  /* 0x2000004fff527230 */ /* 0x101fe40000004100 */
[----:B------:R-:W-:Y:S01]  /*13f0*/  FADD.FTZ R65, R76, R65 ;  /* 0x000000414c417221 */ /* 0x000fe20000010000 */
[----:B------:R-:W-:Y:S02]  /*1400*/  HADD2.F32 R83, -RZ, R79.H1_H1 ;  /* 0x3000004fff537230 */ /* 0x000fe40000004100 */
[----:B------:R-:W-:Y:S01]  /*1410*/  FADD.FTZ R64, R64, R67 ;  /* 0x0000004340407221 */ /* 0x000fe20000010000 */
[----:B------:R-:W-:Y:S02]  /*1420*/  HADD2.F32 R80, -RZ, R78.H0_H0 ;  /* 0x2000004eff507230 */ /* 0x000fe40000004100 */
[----:B------:R-:W-:Y:S02]  /*1430*/  HADD2.F32 R79, -RZ, R74.H0_H0 ;  /* 0x2000004aff4f7230 */ /* 0x000fe40000004100 */
[----:B------:R-:W-:-:S02]  /*1440*/  HADD2.F32 R77, -RZ, R77.H1_H1 ;  /* 0x3000004dff4d7230 */ /* 0x000fc40000004100 */
[----:B------:R-:W-:Y:S02]  /*1450*/  HADD2.F32 R66, -RZ, R73.H1_H1 ;  /* 0x30000049ff427230 */ /* 0x000fe40000004100 */
[----:B------:R-:W-:Y:S01]  /*1460*/  FADD.FTZ R79, R80, R79 ;  /* 0x0000004f504f7221 */ /* 0x000fe20000010000 */
[----:B------:R-:W-:Y:S02]  /*1470*/  HADD2.F32 R67, -RZ, R75.H0_H0 ;  /* 0x2000004bff437230 */ /* 0x000fe40000004100 */
[----:B------:R-:W-:Y:S02]  /*1480*/  HADD2.F32 R76, -RZ, R70.H0_H0 ;  /* 0x20000046ff4c7230 */ /* 0x000fe40000004100 */
[----:B------:R-:W-:Y:S01]  /*1490*/  FADD.FTZ R66, R77, R66 ;  /* 0x000000424d427221 */ /* 0x000fe20000010000 */
[----:B------:R-:W-:Y:S02]  /*14a0*/  HADD2.F32 R78, -RZ, R78.H1_H1 ;  /* 0x3000004eff4e7230 */ /* 0x000fe40000004100 */
[----:B------:R-:W-:Y:S01]  /*14b0*/  FADD.FTZ R82, R82, R67 ;  /* 0x0000004352527221 */ /* 0x000fe20000010000 */
[----:B------:R-:W-:-:S02]  /*14c0*/  HADD2.F32 R81, -RZ, R74.H1_H1 ;  /* 0x3000004aff517230 */ /* 0x000fc40000004100 */
[----:B------:R-:W-:Y:S01]  /*14d0*/  FADD.FTZ R103, R79, R76 ;  /* 0x0000004c4f677221 */ /* 0x000fe20000010000 */
[----:B------:R-:W-:Y:S02]  /*14e0*/  HADD2.F32 R80, -RZ, R75.H1_H1 ;  /* 0x3000004bff507230 */ /* 0x000fe40000004100 */
[----:B------:R-:W-:Y:S02]  /*14f0*/  HADD2.F32 R87, -RZ, R68.H0_H0 ;  /* 0x20000044ff577230 */ /* 0x000fe40000004100 */
[----:B------:R-:W-:Y:S01]  /*1500*/  FADD.FTZ R78, R78, R81 ;  /* 0x000000514e4e7221 */ /* 0x000fe20000010000 */
[----:B------:R-:W-:Y:S02]  /*1510*/  HADD2.F32 R89, -RZ, R69.H0_H0 ;  /* 0x20000045ff597230 */ /* 0x000fe40000004100 */
[----:B------:R-:W-:Y:S01]  /*1520*/  FADD.FTZ R80, R83, R80 ;  /* 0x0000005053507221 */ /* 0x000fe20000010000 */
[--C-:B------:R-:W-:Y:S02]  /*1530*/  HADD2.F32 R105, -RZ, R71.reuse.H0_H0 ;  /* 0x20000047ff697230 */ /* 0x100fe40000004100 */
[----:B------:R-:W-:Y:S01]  /*1540*/  FADD.FTZ R87, R0, R87 ;  /* 0x0000005700577221 */ /* 0x000fe20000010000 */
[----:B------:R-:W-:-:S02]  /*1550*/  HADD2.F32 R79, -RZ, R71.H1_H1 ;  /* 0x30000047ff4f7230 */ /* 0x000fc40000004100 */
[----:B------:R-:W-:Y:S01]  /*1560*/  FADD.FTZ R89, R64, R89 ;  /* 0x0000005940597221 */ /* 0x000fe20000010000 */
[----:B------:R-:W-:Y:S02]  /*1570*/  HADD2.F32 R77, -RZ, R70.H1_H1 ;  /* 0x30000046ff4d7230 */ /* 0x000fe40000004100 */
[----:B------:R-:W-:Y:S01]  /*1580*/  FADD.FTZ R105, R82, R105 ;  /* 0x0000006952697221 */ /* 0x000fe20000010000 */
[----:B------:R-:W-:Y:S02]  /*1590*/  HADD2.F32 R67, -RZ, R69.H1_H1 ;  /* 0x30000045ff437230 */ /* 0x000fe40000004100 */
[----:B------:R-:W-:Y:S01]  /*15a0*/  FADD.FTZ R112, R80, R79 ;  /* 0x0000004f50707221 */ /* 0x000fe20000010000 */
[----:B------:R-:W-:Y:S02]  /*15b0*/  HADD2.F32 R88, -RZ, R68.H1_H1 ;  /* 0x30000044ff587230 */ /* 0x000fe40000004100 */
[----:B------:R-:W-:Y:S01]  /*15c0*/  FADD.FTZ R96, R78, R77 ;  /* 0x0000004d4e607221 */ /* 0x000fe20000010000 */
[----:B------:R-:W-:Y:S01]  /*15d0*/  FADD.FTZ R98, R66, R67 ;  /* 0x0000004342627221 */ /* 0x000fe20000010000 */
[----:B------:R-:W-:Y:S01]  /*15e0*/  F2FP.F16.F32.PACK_AB R67, R112, R105 ;  /* 0x000000697043723e */ /* 0x000fe200000000ff */
[----:B------:R-:W-:-:S02]  /*15f0*/  FADD.FTZ R88, R65, R88 ;  /* 0x0000005841587221 */ /* 0x000fc40000010000 */
[----:B------:R-:W-:Y:S02]  /*1600*/  F2FP.F16.F32.PACK_AB R66, R96, R103 ;  /* 0x000000676042723e */ /* 0x000fe400000000ff */
[----:B------:R-:W-:Y:S02]  /*1610*/  F2FP.F16.F32.PACK_AB R65, R98, R89 ;  /* 0x000000596241723e */ /* 0x000fe400000000ff */
[----:B------:R-:W-:Y:S01]  /*1620*/  F2FP.F16.F32.PACK_AB R64, R88, R87 ;  /* 0x000000575840723e */ /* 0x000fe200000000ff */
[----:B------:R-:W-:Y:S06]  /*1630*/  BRA `(.L_x_1783) ;  /* 0x00000004000c7947 */ /* 0x000fec0003800000 */
.L_x_1782:
[----:B-----5:R-:W-:Y:S02]  /*1640*/  HADD2.F32 R87, -RZ, R76.H0_H0 ;  /* 0x2000004cff577230 */ /* 0x020fe40000004100 */
[----:B------:R-:W-:Y:S02]  /*1650*/  HADD2.F32 R0, -RZ, R72.H0_H0 ;  /* 0x20000048ff007230 */ /* 0x000fe40000004100 */
[----:B------:R-:W-:Y:S02]  /*1660*/  HADD2.F32 R89, -RZ, R77.H0_H0 ;  /* 0x2000004dff597230 */ /* 0x000fe40000004100 */
[----:B------:R-:W-:Y:S02]  /*1670*/  HADD2.F32 R103, -RZ, R78.H0_H0 ;  /* 0x2000004eff677230 */ /* 0x000fe40000004100 */
[----:B------:R-:W-:Y:S01]  /*1680*/  FADD.FTZ R87, R87, R0 ;  /* 0x0000000057577221 */ /* 0x000fe20000010000 */
[----:B------:R-:W-:Y:S02]  /*1690*/  HADD2.F32 R105, -RZ, R79.H0_H0 ;  /* 0x2000004fff697230 */ /* 0x000fe40000004100 */
[----:B------:R-:W-:-:S02]  /*16a0*/  HADD2.F32 R76, -RZ, R76.H1_H1 ;  /* 0x3000004cff4c7230 */ /* 0x000fc40000004100 */
[----:B------:R-:W-:Y:S02]  /*16b0*/  HADD2.F32 R77, -RZ, R77.H1_H1 ;  /* 0x3000004dff4d7230 */ /* 0x000fe40000004100 */
[----:B------:R-:W-:Y:S02]  /*16c0*/  HADD2.F32 R78, -RZ, R78.H1_H1 ;  /* 0x3000004eff4e7230 */ /* 0x000fe40000004100 */
[----:B------:R-:W-:Y:S02]  /*16d0*/  HADD2.F32 R64, -RZ, R73.H0_H0 ;  /* 0x20000049ff407230 */ /* 0x000fe40000004100 */
[----:B------:R-:W-:Y:S02]  /*16e0*/  HADD2.F32 R66, -RZ, R74.H0_H0 ;  /* 0x2000004aff427230 */ /* 0x000fe40000004100 */
[----:B------:R-:W-:Y:S02]  /*16f0*/  HADD2.F32 R79, -RZ, R79.H1_H1 ;  /* 0x3000004fff4f7230 */ /* 0x000fe40000004100 */
[----:B------:R-:W-:Y:S01]  /*1700*/  FADD.FTZ R89, R89, R64 ;  /* 0x0000004059597221 */ /* 0x000fe20000010000 */
[----:B------:R-:W-:-:S02]  /*1710*/  HADD2.F32 R0, -RZ, R75.H0_H0 ;  /* 0x2000004bff007230 */ /* 0x000fc40000004100 */
[----:B------:R-:W-:Y:S01]  /*1720*/  FADD.FTZ R103, R103, R66 ;  /* 0x0000004267677221 */ /* 0x000fe20000010000 */
[----:B------:R-:W-:Y:S02]  /*1730*/  HADD2.F32 R112, -RZ, R75.H1_H1 ;  /* 0x3000004bff707230 */ /* 0x000fe40000004100 */
        /* <DEDUP_REMOVED lines=13> */
.L_x_1781:
[----:B------:R-:W-:Y:S05]  /*1810*/  @!P2 BRA `(.L_x_1784) ;  /* 0x000000000074a947 */ /* 0x000fea0003800000 */
        /* <DEDUP_REMOVED lines=29> */
.L_x_1784:
[--C-:B-----5:R-:W-:Y:S02]  /*19f0*/  HADD2.F32 R87, -RZ, R76.reuse.H0_H0 ;  /* 0x2000004cff577230 */ /* 0x120fe40000004100 */
[----:B------:R-:W-:Y:S02]  /*1a00*/  HADD2.F32 R88, -RZ, R76.H1_H1 ;  /* 0x3000004cff587230 */ /* 0x000fe40000004100 */
[--C-:B------:R-:W-:Y:S02]  /*1a10*/  HADD2.F32 R89, -RZ, R77.reuse.H0_H0 ;  /* 0x2000004dff597230 */ /* 0x100fe40000004100 */
[----:B------:R-:W-:Y:S02]  /*1a20*/  HADD2.F32 R98, -RZ, R77.H1_H1 ;  /* 0x3000004dff627230 */ /* 0x000fe40000004100 */
[--C-:B------:R-:W-:Y:S02]  /*1a30*/  HADD2.F32 R103, -RZ, R78.reuse.H0_H0 ;  /* 0x2000004eff677230 */ /* 0x100fe40000004100 */
[----:B------:R-:W-:-:S02]  /*1a40*/  HADD2.F32 R96, -RZ, R78.H1_H1 ;  /* 0x3000004eff607230 */ /* 0x000fc40000004100 */
[--C-:B------:R-:W-:Y:S02]  /*1a50*/  HADD2.F32 R105, -RZ, R79.reuse.H0_H0 ;  /* 0x2000004fff697230 */ /* 0x100fe40000004100 */
[----:B------:R-:W-:-:S07]  /*1a60*/  HADD2.F32 R112, -RZ, R79.H1_H1 ;  /* 0x3000004fff707230 */ /* 0x000fce0000004100 */
.L_x_1783:
[----:B------:R-:W1:Y:S01]  /*1a70*/  @P0 LDC.64 R76, c[0x0][0x3a8] ;  /* 0x0000ea00ff4c0b82 */ /* 0x000e620000000a00 */
[C---:B------:R-:W-:Y:S01]  /*1a80*/  IADD3 R0, PT, PT, R86.reuse, 0x100, RZ ;  /* 0x0000010056007810 */ /* 0x040fe20007ffe0ff */
[----:B-1----:R-:W-:-:S05]  /*1a90*/  @P0 IMAD.WIDE.U32 R76, R86, 0x10, R76 ;  /* 0x00000010564c0825 */ /* 0x002fca00078e004c */
[----:B------:R1:W-:Y:S02]  /*1aa0*/  @P0 STG.E.128 desc[UR6][R76.64], R64 ;  /* 0x000000404c000986 */ /* 0x0003e4000c101d06 */
.L_x_1780:
[----:B------:R-:W-:Y:S05]  /*1ab0*/  BSYNC.RECONVERGENT B0 ;  /* 0x0000000000007941 */ /* 0x000fea0003800200 */
.L_x_1779:
        /* <DEDUP_REMOVED lines=22> */
[--C-:B-----5:R-:W-:Y:S02]  /*1c20*/  HADD2.F32 R91, -RZ, R76.reuse.H0_H0 ;  /* 0x2000004cff5b7230 */ /* 0x120fe40000004100 */
[----:B------:R-:W-:Y:S02]  /*1c30*/  HADD2.F32 R90, -RZ, R76.H1_H1 ;  /* 0x3000004cff5a7230 */ /* 0x000fe40000004100 */
[--C-:B------:R-:W-:Y:S02]  /*1c40*/  HADD2.F32 R93, -RZ, R77.reuse.H0_H0 ;  /* 0x2000004dff5d7230 */ /* 0x100fe40000004100 */
[----:B------:R-:W-:Y:S02]  /*1c50*/  HADD2.F32 R100, -RZ, R77.H1_H1 ;  /* 0x3000004dff647230 */ /* 0x000fe40000004100 */
[--C-:B------:R-:W-:Y:S02]  /*1c60*/  HADD2.F32 R107, -RZ, R78.reuse.H0_H0 ;  /* 0x2000004eff6b7230 */ /* 0x100fe40000004100 */
[----:B------:R-:W-:-:S02]  /*1c70*/  HADD2.F32 R102, -RZ, R78.H1_H1 ;  /* 0x3000004eff667230 */ /* 0x000fc40000004100 */
[--C-:B------:R-:W-:Y:S02]  /*1c80*/  HADD2.F32 R109, -RZ, R79.reuse.H0_H0 ;  /* 0x2000004fff6d7230 */ /* 0x100fe40000004100 */
[----:B------:R-:W-:Y:S01]  /*1c90*/  HADD2.F32 R114, -RZ, R79.H1_H1 ;  /* 0x3000004fff727230 */ /* 0x000fe20000004100 */
[----:B------:R-:W-:Y:S06]  /*1ca0*/  BRA `(.L_x_1789) ;  /* 0x0000000400a47947 */ /* 0x000fec0003800000 */
.L_x_1788:
[----:B-----5:R-:W-:Y:S02]  /*1cb0*/  HADD2.F32 R91, -RZ, R76.H0_H0 ;  /* 0x2000004cff5b7230 */ /* 0x020fe40000004100 */
[----:B------:R-:W-:Y:S02]  /*1cc0*/  HADD2.F32 R64, -RZ, R68.H0_H0 ;  /* 0x20000044ff407230 */ /* 0x000fe40000004100 */
[----:B------:R-:W-:Y:S02]  /*1cd0*/  HADD2.F32 R93, -RZ, R77.H0_H0 ;  /* 0x2000004dff5d7230 */ /* 0x000fe40000004100 */
[--C-:B------:R-:W-:Y:S02]  /*1ce0*/  HADD2.F32 R107, -RZ, R78.reuse.H0_H0 ;  /* 0x2000004eff6b7230 */ /* 0x100fe40000004100 */
[----:B------:R-:W-:Y:S01]  /*1cf0*/  FADD.FTZ R91, R64, R91 ;  /* 0x0000005b405b7221 */ /* 0x000fe20000010000 */
[----:B------:R-:W-:Y:S02]  /*1d00*/  HADD2.F32 R102, -RZ, R78.H1_H1 ;  /* 0x3000004eff667230 */ /* 0x000fe40000004100 */
[----:B------:R-:W-:-:S02]  /*1d10*/  HADD2.F32 R109, -RZ, R79.H0_H0 ;  /* 0x2000004fff6d7230 */ /* 0x000fc40000004100 */
        /* <DEDUP_REMOVED lines=22> */
.L_x_1787:
[----:B------:R-:W-:-:S04]  /*1e80*/  UISETP.NE.U32.AND UP0, UPT, UR14, URZ, UPT ;  /* 0x000000ff0e00728c */ /* 0x000fc8000bf05070 */
[----:B------:R-:W-:-:S09]  /*1e90*/  UISETP.NE.AND.EX UP0, UPT, UR15, URZ, UPT, UP0 ;  /* 0x000000ff0f00728c */ /* 0x000fd2000bf05300 */
[----:B------:R-:W-:Y:S05]  /*1ea0*/  BRA.U UP0, `(.L_x_1790) ;  /* 0x0000000100747547 */ /* 0x000fea000b800000 */
        /* <DEDUP_REMOVED lines=29> */
.L_x_1790:
[----:B-----5:R-:W-:Y:S02]  /*2080*/  HADD2.F32 R64, -RZ, R76.H0_H0 ;  /* 0x2000004cff407230 */ /* 0x020fe40000004100 */
[----:B------:R-:W-:Y:S02]  /*2090*/  HADD2.F32 R66, -RZ, R77.H0_H0 ;  /* 0x2000004dff427230 */ /* 0x000fe40000004100 */
[----:B------:R-:W-:Y:S02]  /*20a0*/  HADD2.F32 R65, -RZ, R72.H0_H0 ;  /* 0x20000048ff417230 */ /* 0x000fe40000004100 */
[----:B------:R-:W-:Y:S02]  /*20b0*/  HADD2.F32 R67, -RZ, R73.H0_H0 ;  /* 0x20000049ff437230 */ /* 0x000fe40000004100 */
[--C-:B------:R-:W-:Y:S02]  /*20c0*/  HADD2.F32 R80, -RZ, R78.reuse.H0_H0 ;  /* 0x2000004eff507230 */ /* 0x100fe40000004100 */
[----:B------:R-:W-:Y:S01]  /*20d0*/  FADD.FTZ R64, R65, R64 ;  /* 0x0000004041407221 */ /* 0x000fe20000010000 */
[----:B------:R-:W-:-:S02]  /*20e0*/  HADD2.F32 R81, -RZ, R78.H1_H1 ;  /* 0x3000004eff517230 */ /* 0x000fc40000004100 */
[----:B------:R-:W-:Y:S01]  /*20f0*/  FADD.FTZ R66, R67, R66 ;  /* 0x0000004243427221 */ /* 0x000fe20000010000 */
[----:B------:R-:W-:Y:S02]  /*2100*/  HADD2.F32 R77, -RZ, R77.H1_H1 ;  /* 0x3000004dff4d7230 */ /* 0x000fe40000004100 */
[----:B------:R-:W-:Y:S02]  /*2110*/  HADD2.F32 R78, -RZ, R73.H1_H1 ;  /* 0x30000049ff4e7230 */ /* 0x000fe40000004100 */
[----:B------:R-:W-:Y:S02]  /*2120*/  HADD2.F32 R76, -RZ, R76.H1_H1 ;  /* 0x3000004cff4c7230 */ /* 0x000fe40000004100 */
[----:B------:R-:W-:Y:S02]  /*2130*/  HADD2.F32 R90, -RZ, R79.H1_H1 ;  /* 0x3000004fff5a7230 */ /* 0x000fe40000004100 */
[----:B------:R-:W-:Y:S01]  /*2140*/  FADD.FTZ R77, R78, R77 ;  /* 0x0000004d4e4d7221 */ /* 0x000fe20000010000 */
[----:B------:R-:W-:-:S02]  /*2150*/  HADD2.F32 R65, -RZ, R72.H1_H1 ;  /* 0x30000048ff417230 */ /* 0x000fc40000004100 */
[----:B------:R-:W-:Y:S02]  /*2160*/  HADD2.F32 R67, -RZ, R75.H1_H1 ;  /* 0x3000004bff437230 */ /* 0x000fe40000004100 */
[----:B------:R-:W-:Y:S02]  /*2170*/  HADD2.F32 R83, -RZ, R79.H0_H0 ;  /* 0x2000004fff537230 */ /* 0x000fe40000004100 */
[----:B------:R-:W-:Y:S01]  /*2180*/  FADD.FTZ R65, R65, R76 ;  /* 0x0000004c41417221 */ /* 0x000fe20000010000 */
[--C-:B------:R-:W-:Y:S02]  /*2190*/  HADD2.F32 R79, -RZ, R74.reuse.H0_H0 ;  /* 0x2000004aff4f7230 */ /* 0x100fe40000004100 */
[----:B------:R-:W-:Y:S01]  /*21a0*/  FADD.FTZ R67, R67, R90 ;  /* 0x0000005a43437221 */ /* 0x000fe20000010000 */
[----:B------:R-:W-:Y:S02]  /*21b0*/  HADD2.F32 R82, -RZ, R74.H1_H1 ;  /* 0x3000004aff527230 */ /* 0x000fe40000004100 */
[----:B------:R-:W-:-:S02]  /*21c0*/  HADD2.F32 R78, -RZ, R75.H0_H0 ;  /* 0x2000004bff4e7230 */ /* 0x000fc40000004100 */
[----:B------:R-:W-:Y:S01]  /*21d0*/  FADD.FTZ R79, R79, R80 ;  /* 0x000000504f4f7221 */ /* 0x000fe20000010000 */
[----:B------:R-:W-:Y:S02]  /*21e0*/  HADD2.F32 R91, -RZ, R68.H0_H0 ;  /* 0x20000044ff5b7230 */ /* 0x000fe40000004100 */
[----:B------:R-:W-:Y:S01]  /*21f0*/  FADD.FTZ R81, R82, R81 ;  /* 0x0000005152517221 */ /* 0x000fe20000010000 */
[----:B------:R-:W-:Y:S02]  /*2200*/  HADD2.F32 R93, -RZ, R69.H0_H0 ;  /* 0x20000045ff5d7230 */ /* 0x000fe40000004100 */
[----:B------:R-:W-:Y:S01]  /*2210*/  FADD.FTZ R78, R78, R83 ;  /* 0x000000534e4e7221 */ /* 0x000fe20000010000 */
[----:B------:R-:W-:Y:S02]  /*2220*/  HADD2.F32 R76, -RZ, R70.H0_H0 ;  /* 0x20000046ff4c7230 */ /* 0x000fe40000004100 */
[----:B------:R-:W-:Y:S01]  /*2230*/  FADD.FTZ R91, R91, R64 ;  /* 0x000000405b5b7221 */ /* 0x000fe20000010000 */
[----:B------:R-:W-:-:S02]  /*2240*/  HADD2.F32 R109, -RZ, R71.H0_H0 ;  /* 0x20000047ff6d7230 */ /* 0x000fc40000004100 */
[----:B------:R-:W-:Y:S01]  /*2250*/  FADD.FTZ R93, R93, R66 ;  /* 0x000000425d5d7221 */ /* 0x000fe20000010000 */
[----:B------:R-:W-:Y:S02]  /*2260*/  HADD2.F32 R114, -RZ, R71.H1_H1 ;  /* 0x30000047ff727230 */ /* 0x000fe40000004100 */
[----:B------:R-:W-:Y:S01]  /*2270*/  FADD.FTZ R107, R76, R79 ;  /* 0x0000004f4c6b7221 */ /* 0x000fe20000010000 */
[----:B------:R-:W-:Y:S02]  /*2280*/  HADD2.F32 R102, -RZ, R70.H1_H1 ;  /* 0x30000046ff667230 */ /* 0x000fe40000004100 */
[----:B------:R-:W-:Y:S01]  /*2290*/  FADD.FTZ R109, R109, R78 ;  /* 0x0000004e6d6d7221 */ /* 0x000fe20000010000 */
[----:B------:R-:W-:Y:S02]  /*22a0*/  HADD2.F32 R100, -RZ, R69.H1_H1 ;  /* 0x30000045ff647230 */ /* 0x000fe40000004100 */
[----:B------:R-:W-:Y:S01]  /*22b0*/  FADD.FTZ R114, R114, R67 ;  /* 0x0000004372727221 */ /* 0x000fe20000010000 */
[----:B------:R-:W-:-:S02]  /*22c0*/  HADD2.F32 R90, -RZ, R68.H1_H1 ;  /* 0x30000044ff5a7230 */ /* 0x000fc40000004100 */
[----:B------:R-:W-:Y:S01]  /*22d0*/  FADD.FTZ R102, R102, R81 ;  /* 0x0000005166667221 */ /* 0x000fe20000010000 */
[----:B------:R-:W-:Y:S01]  /*22e0*/  FADD.FTZ R100, R100, R77 ;  /* 0x0000004d64647221 */ /* 0x000fe20000010000 */
[----:B------:R-:W-:Y:S01]  /*22f0*/  F2FP.F16.F32.PACK_AB R67, R114, R109 ;  /* 0x0000006d7243723e */ /* 0x000fe200000000ff */
[----:B------:R-:W-:Y:S02]  /*2300*/  FADD.FTZ R90, R90, R65 ;  /* 0x000000415a5a7221 */ /* 0x000fe40000010000 */
[----:B------:R-:W-:Y:S02]  /*2310*/  F2FP.F16.F32.PACK_AB R66, R102, R107 ;  /* 0x0000006b6642723e */ /* 0x000fe400000000ff */
[----:B------:R-:W-:Y:S02]  /*2320*/  F2FP.F16.F32.PACK_AB R65, R100, R93 ;  /* 0x0000005d6441723e */ /* 0x000fe400000000ff */
[----:B------:R-:W-:-:S07]  /*2330*/  F2FP.F16.F32.PACK_AB R64, R90, R91 ;  /* 0x0000005b5a40723e */ /* 0x000fce00000000ff */
.L_x_1789:
[----:B------:R-:W0:Y:S02]  /*2340*/  @P0 LDC.64 R76, c[0x0][0x3a8] ;  /* 0x0000ea00ff4c0b82 */ /* 0x000e240000000a00 */
[C---:B0-----:R-:W-:Y:S01]  /*2350*/  @P0 IMAD.WIDE.U32 R76, R0.reuse, 0x10, R76 ;  /* 0x00000010004c0825 */ /* 0x041fe200078e004c */
[----:B------:R-:W-:-:S04]  /*2360*/  IADD3 R0, PT, PT, R0, 0x100, RZ ;  /* 0x0000010000007810 */ /* 0x000fc80007ffe0ff */
[----:B------:R2:W-:Y:S03]  /*2370*/  @P0 STG.E.128 desc[UR6][R76.64], R64 ;  /* 0x000000404c000986 */ /* 0x0005e6000c101d06 */
.L_x_1786:
[----:B------:R-:W-:Y:S05]  /*2380*/  BSYNC.RECONVERGENT B0 ;  /* 0x0000000000007941 */ /* 0x000fea0003800200 */
.L_x_1785:
        /* <DEDUP_REMOVED lines=8> */
[----:B------:R-:W2:Y:S08]  /*2410*/  @P1 LDC.64 R78, c[0x0][0x398] ;  /* 0x0000e600ff4e1b82 */ /* 0x000eb00000000a00 */
[----:B0-----:R-:W0:Y:S01]  /*2420*/  @P4 LDC.64 R82, c[0x0][0x3a0] ;  /* 0x0000e800ff524b82 */ /* 0x001e220000000a00 */
[----:B-1----:R-:W-:-:S04]  /*2430*/  IMAD.WIDE.U32 R76, R0, 0x10, R76 ;  /* 0x00000010004c7825 */ /* 0x002fc800078e004c */
[C---:B--2---:R-:W-:Y:S02]  /*2440*/  @P1 IMAD.WIDE.U32 R80, R0.reuse, 0x10, R78 ;  /* 0x0000001000501825 */ /* 0x044fe400078e004e */
[----:B------:R-:W5:Y:S04]  /*2450*/  LDG.E.128 R76, desc[UR6][R76.64] ;  /* 0x000000064c4c7981 */ /* 0x000f68000c1e1d00 */
[----:B------:R1:W5:Y:S01]  /*2460*/  @P1 LDG.E.128 R72, desc[UR6][R80.64] ;  /* 0x0000000650481981 */ /* 0x000362000c1e1d00 */
[----:B0-----:R-:W-:-:S05]  /*2470*/  @P4 IMAD.WIDE.U32 R82, R0, 0x10, R82 ;  /* 0x0000001000524825 */ /* 0x001fca00078e0052 */
[----:B------:R1:W5:Y:S01]  /*2480*/  @P4 LDG.E.128 R68, desc[UR6][R82.64] ;  /* 0x0000000652444981 */ /* 0x000362000c1e1d00 */
[----:B------:R-:W-:-:S04]  /*2490*/  UISETP.NE.U32.AND UP0, UPT, UR12, URZ, UPT ;  /* 0x000000ff0c00728c */ /* 0x000fc8000bf05070 */
[----:B------:R-:W-:-:S09]  /*24a0*/  UISETP.NE.AND.EX UP0, UPT, UR13, URZ, UPT, UP0 ;  /* 0x000000ff0d00728c */ /* 0x000fd2000bf05300 */
[----:B-1----:R-:W-:Y:S05]  /*24b0*/  BRA.U UP0, `(.L_x_1793) ;  /* 0x0000000100a47547 */ /* 0x002fea000b800000 */
        /* <DEDUP_REMOVED lines=12> */
.L_x_1794:
        /* <DEDUP_REMOVED lines=29> */
.L_x_1793:
        /* <DEDUP_REMOVED lines=32> */
.L_x_1796:
        /* <DEDUP_REMOVED lines=44> */
.L_x_1795:
[----:B------:R-:W0:Y:S02]  /*2c10*/  @P0 LDC.64 R76, c[0x0][0x3a8] ;  /* 0x0000ea00ff4c0b82 */ /* 0x000e240000000a00 */
[C---:B0-----:R-:W-:Y:S01]  /*2c20*/  @P0 IMAD.WIDE.U32 R76, R0.reuse, 0x10, R76 ;  /* 0x00000010004c0825 */ /* 0x041fe200078e004c */
[----:B------:R-:W-:-:S04]  /*2c30*/  IADD3 R0, PT, PT, R0, 0x100, RZ ;  /* 0x0000010000007810 */ /* 0x000fc80007ffe0ff */
[----:B------:R3:W-:Y:S03]  /*2c40*/  @P0 STG.E.128 desc[UR6][R76.64], R64 ;  /* 0x000000404c000986 */ /* 0x0007e6000c101d06 */
.L_x_1792:
[----:B------:R-:W-:Y:S05]  /*2c50*/  BSYNC.RECONVERGENT B0 ;  /* 0x0000000000007941 */ /* 0x000fea0003800200 */
.L_x_1791:
        /* <DEDUP_REMOVED lines=31> */
.L_x_1800:
        /* <DEDUP_REMOVED lines=29> */
.L_x_1799:
        /* <DEDUP_REMOVED lines=32> */
.L_x_1802:
        /* <DEDUP_REMOVED lines=44> */
.L_x_1801:
[----:B------:R-:W0:Y:S02]  /*34e0*/  @P0 LDC.64 R76, c[0x0][0x3a8] ;  /* 0x0000ea00ff4c0b82 */ /* 0x000e240000000a00 */
[----:B0-----:R-:W-:-:S05]  /*34f0*/  @P0 IMAD.WIDE.U32 R76, R0, 0x10, R76 ;  /* 0x00000010004c0825 */ /* 0x001fca00078e004c */
[----:B------:R4:W-:Y:S02]  /*3500*/  @P0 STG.E.128 desc[UR6][R76.64], R64 ;  /* 0x000000404c000986 */ /* 0x0009e4000c101d06 */
.L_x_1798:
[----:B------:R-:W-:Y:S05]  /*3510*/  BSYNC.RECONVERGENT B0 ;  /* 0x0000000000007941 */ /* 0x000fea0003800200 */
.L_x_1797:
[----:B-1234-:R-:W-:Y:S01]  /*3520*/  FADD.FTZ R77, RZ, R87 ;  /* 0x00000057ff4d7221 */ /* 0x01efe20000010000 */
[C---:B------:R-:W-:Y:S01]  /*3530*/  ISETP.GE.U32.AND P1, PT, R2.reuse, 0x100, PT ;  /* 0x000001000200780c */ /* 0x040fe20003f26070 */
[----:B------:R-:W-:Y:S01]  /*3540*/  BSSY.RECONVERGENT B0, `(.L_x_1803) ;  /* 0x000008a000007945 */ /* 0x000fe20003800200 */
[----:B------:R-:W-:Y:S01]  /*3550*/  ISETP.GT.U32.AND P6, PT, R2, 0x1ff, PT ;  /* 0x000001ff0200780c */ /* 0x000fe20003fc4070 */
[----:B------:R-:W-:Y:S01]  /*3560*/  FADD.FTZ R0, R88, R77 ;  /* 0x0000004d58007221 */ /* 0x000fe20000010000 */
[C---:B------:R-:W-:Y:S02]  /*3570*/  ISETP.GT.U32.AND P5, PT, R2.reuse, 0x2ff, PT ;  /* 0x000002ff0200780c */ /* 0x040fe40003fa4070 */
        /* <DEDUP_REMOVED lines=34> */
[----:B------:R-:W1:Y:S02]  /*37a0*/  SHFL.BFLY PT, R77, R0, 0x1, 0x1f ;  /* 0x0c201f00004d7f89 */ /* 0x000e6400000e0000 */
[----:B-1----:R-:W-:-:S05]  /*37b0*/  FADD.FTZ R77, R0, R77 ;  /* 0x0000004d004d7221 */ /* 0x002fca0000010000 */
[----:B------:R-:W1:Y:S02]  /*37c0*/  SHFL.BFLY PT, R76, R77, 0x2, 0x1f ;  /* 0x0c401f004d4c7f89 */ /* 0x000e6400000e0000 */
[----:B-1----:R-:W-:-:S05]  /*37d0*/  FADD.FTZ R78, R77, R76 ;  /* 0x0000004c4d4e7221 */ /* 0x002fca0000010000 */
[----:B------:R-:W1:Y:S02]  /*37e0*/  SHFL.BFLY PT, R79, R78, 0x4, 0x1f ;  /* 0x0c801f004e4f7f89 */ /* 0x000e6400000e0000 */
[----:B-1----:R-:W-:-:S05]  /*37f0*/  FADD.FTZ R79, R78, R79 ;  /* 0x0000004f4e4f7221 */ /* 0x002fca0000010000 */
        /* <DEDUP_REMOVED lines=23> */
[----:B------:R-:W-:-:S04]  /*3970*/  FADD.FTZ R79, R90, -R76 ;  /* 0x8000004c5a4f7221 */ /* 0x000fc80000010000 */
[----:B------:R-:W-:Y:S01]  /*3980*/  FSEL R77, R0, RZ, P1 ;  /* 0x000000ff004d7208 */ /* 0x000fe20000800000 */
[----:B------:R-:W-:-:S04]  /*3990*/  FADD.FTZ R0, R91, -R76 ;  /* 0x8000004c5b007221 */ /* 0x000fc80000010000 */
        /* <DEDUP_REMOVED lines=55> */
[----:B------:R-:W0:Y:S01]  /*3d10*/  SHFL.BFLY PT, R82, R81, 0x10, 0x1f ;  /* 0x0e001f0051527f89 */ /* 0x000e2200000e0000 */
[----:B------:R-:W-:-:S04]  /*3d20*/  LOP3.LUT R83, R0, 0x1f, RZ, 0xc0, !PT ;  /* 0x0000001f00537812 */ /* 0x000fc800078ec0ff */
[----:B------:R-:W-:Y:S01]  /*3d30*/  ISETP.GT.U32.AND P6, PT, R83, 0x7, PT ;  /* 0x000000075300780c */ /* 0x000fe20003fc4070 */
[----:B------:R-:W-:Y:S02]  /*3d40*/  HFMA2 R83, -RZ, RZ, 0, 0 ;  /* 0x00000000ff537431 */ /* 0x000fe400000001ff */
[----:B0-----:R-:W-:Y:S01]  /*3d50*/  FADD.FTZ R77, R81, R82 ;  /* 0x00000052514d7221 */ /* 0x001fe20000010000 */
[----:B------:R-:W-:Y:S09]  /*3d60*/  @P5 BRA `(.L_x_1804) ;  /* 0x00000000001c5947 */ /* 0x000ff20003800000 */
[----:B------:R-:W0:Y:S01]  /*3d70*/  S2UR UR5, SR_CgaCtaId ;  /* 0x00000000000579c3 */ /* 0x000e220000008800 */
[----:B------:R-:W-:Y:S01]  /*3d80*/  UMOV UR4, 0x400 ;  /* 0x0000040000047882 */ /* 0x000fe20000000000 */
[----:B------:R-:W-:-:S04]  /*3d90*/  SHF.R.U32.HI R78, RZ, 0x2, R0 ;  /* 0x00000002ff4e7819 */ /* 0x000fc80000011600 */
[----:B------:R-:W-:Y:S01]  /*3da0*/  LOP3.LUT R78, R78, 0x38, RZ, 0xc0, !PT ;  /* 0x000000384e4e7812 */ /* 0x000fe200078ec0ff */
[----:B0-----:R-:W-:-:S04]  /*3db0*/  ULEA UR4, UR5, UR4, 0x18 ;  /* 0x0000000405047291 */ /* 0x001fc8000f8ec0ff */
[----:B------:R-:W-:-:S09]  /*3dc0*/  @UP1 UIADD3 UR4, UPT, UPT, UR4, 0x40, URZ ;  /* 0x0000004004041890 */ /* 0x000fd2000fffe0ff */
[----:B------:R0:W-:Y:S03]  /*3dd0*/  STS.64 [R78+UR4], R76 ;  /* 0x0000004c4e007988 */ /* 0x0001e60008000a04 */
.L_x_1804:
[----:B------:R-:W-:Y:S05]  /*3de0*/  BSYNC.RECONVERGENT B0 ;  /* 0x0000000000007941 */ /* 0x000fea0003800200 */
.L_x_1803:
        /* <DEDUP_REMOVED lines=12> */
.L_x_1806:
[----:B------:R-:W-:Y:S05]  /*3eb0*/  BSYNC.RECONVERGENT B0 ;  /* 0x0000000000007941 */ /* 0x000fea0003800200 */
.L_x_1805:
[----:B------:R-:W1:Y:S01]  /*3ec0*/  SHFL.DOWN PT, R78, R83, 0x4, 0x1f ;  /* 0x08801f00534e7f89 */ /* 0x000e6200000e0000 */
[----:B------:R-:W-:Y:S01]  /*3ed0*/  ISETP.NE.AND P5, PT, R0, RZ, PT ;  /* 0x000000ff0000720c */ /* 0x000fe20003fa5270 */
[----:B------:R-:W-:Y:S01]  /*3ee0*/  BSSY.RECONVERGENT B0, `(.L_x_1807) ;  /* 0x0000091000007945 */ /* 0x000fe20003800200 */
[----:B------:R-:W-:Y:S01]  /*3ef0*/  ISETP.NE.AND P6, PT, RZ, UR8, PT ;  /* 0x00000008ff007c0c */ /* 0x000fe2000bfc5270 */
[----:B0-----:R-:W0:Y:S04]  /*3f00*/  SHFL.DOWN PT, R79, R76, 0x4, 0x1f ;  /* 0x08801f004c4f7f89 */ /* 0x001e2800000e0000 */
[----:B------:R-:W2:Y:S01]  /*3f10*/  SHFL.DOWN PT, R80, R77, 0x4, 0x1f ;  /* 0x08801f004d507f89 */ /* 0x000ea200000e0000 */
[----:B-1----:R-:W-:Y:S02]  /*3f20*/  IADD3 R81, PT, PT, R78, R83, RZ ;  /* 0x000000534e517210 */ /* 0x002fe40007ffe0ff */
[----:B------:R-:W-:-:S02]  /*3f30*/  I2FP.F32.S32 R124, R78 ;  /* 0x0000004e007c7245 */ /* 0x000fc40000201400 */
[----:B------:R-:W-:Y:S01]  /*3f40*/  I2FP.F32.S32 R82, R81 ;  /* 0x0000005100527245 */ /* 0x000fe20000201400 */
[----:B------:R-:W1:Y:S01]  /*3f50*/  SHFL.DOWN PT, R128, R81, 0x2, 0x1f ;  /* 0x08401f0051807f89 */ /* 0x000e6200000e0000 */
[----:B------:R-:W-:Y:S01]  /*3f60*/  I2FP.F32.S32 R78, R83 ;  /* 0x00000053004e7245 */ /* 0x000fe20000201400 */
[C---:B0-----:R-:W-:Y:S01]  /*3f70*/  FMUL.FTZ R125, R79.reuse, R124 ;  /* 0x0000007c4f7d7220 */ /* 0x041fe20000410000 */
[----:B------:R-:W0:Y:S01]  /*3f80*/  MUFU.RCP R119, R82 ;  /* 0x0000005200777308 */ /* 0x000e220000001000 */
[----:B------:R-:W-:Y:S01]  /*3f90*/  FADD.FTZ R79, -R79, R76 ;  /* 0x0000004c4f4f7221 */ /* 0x000fe20000010100 */
[----:B--2---:R-:W-:Y:S01]  /*3fa0*/  FADD.FTZ R80, R80, R77 ;  /* 0x0000004d50507221 */ /* 0x004fe20000010000 */
[----:B------:R-:W-:Y:S02]  /*3fb0*/  FFMA.FTZ R126, R78, R76, R125 ;  /* 0x0000004c4e7e7223 */ /* 0x000fe4000001007d */
        /* <DEDUP_REMOVED lines=19> */
[-C--:B---3--:R-:W-:Y:S02]  /*40f0*/  IADD3 R81, PT, PT, R81, R124.reuse, RZ ;  /* 0x0000007c51517210 */ /* 0x088fe40007ffe0ff */
[----:B------:R-:W0:Y:S01]  /*4100*/  SHFL.DOWN PT, R125, R76, 0x1, 0x1f ;  /* 0x08201f004c7d7f89 */ /* 0x000e2200000e0000 */
[----:B------:R-:W-:Y:S01]  /*4110*/  FMUL.FTZ R82, R82, R119 ;  /* 0x0000007752527220 */ /* 0x000fe20000410000 */
[----:B------:R-:W-:Y:S01]  /*4120*/  I2FP.F32.S32 R81, R81 ;  /* 0x0000005100517245 */ /* 0x000fe20000201400 */
[----:B------:R-:W1:Y:S01]  /*4130*/  LDC R119, c[0x0][0x448] ;  /* 0x00011200ff777b82 */ /* 0x000e620000000800 */
[----:B------:R-:W-:Y:S01]  /*4140*/  I2FP.F32.S32 R124, R124 ;  /* 0x0000007c007c7245 */ /* 0x000fe20000201400 */
[----:B------:R-:W-:-:S03]  /*4150*/  FFMA.FTZ R82, R80, R82, R83 ;  /* 0x0000005250527223 */ /* 0x000fc60000010053 */
[----:B------:R-:W2:Y:S02]  /*4160*/  MUFU.RCP R81, R81 ;  /* 0x0000005100517308 */ /* 0x000ea40000001000 */
[----:B------:R-:W3:Y:S01]  /*4170*/  SHFL.DOWN PT, R79, R82, 0x1, 0x1f ;  /* 0x08201f00524f7f89 */ /* 0x000ee200000e0000 */
[----:B0-----:R-:W-:Y:S01]  /*4180*/  FADD.FTZ R78, R76, -R125 ;  /* 0x8000007d4c4e7221 */ /* 0x001fe20000010000 */
[----:B------:R-:W-:-:S03]  /*4190*/  FMUL.FTZ R80, R125, R124 ;  /* 0x0000007c7d507220 */ /* 0x000fc60000410000 */
[----:B------:R-:W-:Y:S01]  /*41a0*/  FMUL.FTZ R78, R78, R78 ;  /* 0x0000004e4e4e7220 */ /* 0x000fe20000410000 */
[----:B------:R-:W-:-:S03]  /*41b0*/  FFMA.FTZ R80, R77, R76, R80 ;  /* 0x0000004c4d507223 */ /* 0x000fc60000010050 */
[----:B------:R-:W-:Y:S01]  /*41c0*/  FMUL.FTZ R78, R77, R78 ;  /* 0x0000004e4d4e7220 */ /* 0x000fe20000410000 */
[C---:B--2---:R-:W-:Y:S01]  /*41d0*/  FMUL.FTZ R80, R81.reuse, R80 ;  /* 0x0000005051507220 */ /* 0x044fe20000410000 */
[----:B---3--:R-:W-:Y:S02]  /*41e0*/  FADD.FTZ R76, R82, R79 ;  /* 0x0000004f524c7221 */ /* 0x008fe40000010000 */
[----:B------:R-:W-:Y:S02]  /*41f0*/  FMUL.FTZ R78, R78, R124 ;  /* 0x0000007c4e4e7220 */ /* 0x000fe40000410000 */
[----:B------:R-:W0:Y:S02]  /*4200*/  SHFL.IDX PT, R125, R80, RZ, 0x1f ;  /* 0x00001fff507d7589 */ /* 0x000e2400000e0000 */
[----:B------:R-:W-:Y:S02]  /*4210*/  FFMA.FTZ R81, R81, R78, R76 ;  /* 0x0000004e51517223 */ /* 0x000fe4000001004c */
[----:B------:R-:W2:Y:S03]  /*4220*/  @!P5 LDC.64 R76, c[0x0][0x3c0] ;  /* 0x0000f000ff4cdb82 */ /* 0x000ea60000000a00 */
[----:B------:R-:W1:Y:S05]  /*4230*/  SHFL.IDX PT, R124, R81, RZ, 0x1f ;  /* 0x00001fff517c7589 */ /* 0x000e6a00000e0000 */
[----:B------:R-:W3:Y:S01]  /*4240*/  @!P5 LDC.64 R78, c[0x0][0x3c8] ;  /* 0x0000f200ff4edb82 */ /* 0x000ee20000000a00 */
[----:B0-----:R-:W-:Y:S01]  /*4250*/  FMUL.FTZ R82, R125, R125 ;  /* 0x0000007d7d527220 */ /* 0x001fe20000410000 */
[----:B--2---:R-:W-:-:S04]  /*4260*/  @!P5 IMAD.WIDE R76, R85, 0x4, R76 ;  /* 0x00000004554cd825 */ /* 0x004fc800078e024c */
[----:B------:R-:W-:Y:S01]  /*4270*/  FSEL R83, R82, RZ, P6 ;  /* 0x000000ff52537208 */ /* 0x000fe20003000000 */
[----:B-1----:R-:W-:Y:S01]  /*4280*/  FFMA.FTZ R82, R124, UR9, R119 ;  /* 0x000000097c527c23 */ /* 0x002fe20008010077 */
[----:B------:R-:W-:Y:S01]  /*4290*/  FSEL R124, R125, RZ, !P6 ;  /* 0x000000ff7d7c7208 */ /* 0x000fe20007000000 */
[----:B------:R0:W-:Y:S02]  /*42a0*/  @!P5 STG.E desc[UR6][R76.64], R125 ;  /* 0x0000007d4c00d986 */ /* 0x0001e4000c101906 */
[----:B------:R-:W-:Y:S01]  /*42b0*/  FADD.FTZ R82, R82, R83 ;  /* 0x0000005352527221 */ /* 0x000fe20000010000 */
[----:B---3--:R-:W-:-:S03]  /*42c0*/  @!P5 IMAD.WIDE R78, R85, 0x4, R78 ;  /* 0x00000004554ed825 */ /* 0x008fc600078e024e */
[----:B------:R-:W1:Y:S02]  /*42d0*/  MUFU.RSQ R119, R82 ;  /* 0x0000005200777308 */ /* 0x000e640000001400 */
[----:B-1----:R0:W-:Y:S01]  /*42e0*/  @!P5 STG.E desc[UR6][R78.64], R119 ;  /* 0x000000774e00d986 */ /* 0x0021e2000c101906 */
[----:B------:R-:W-:Y:S05]  /*42f0*/  @!P1 BRA `(.L_x_1808) ;  /* 0x00000004003c9947 */ /* 0x000fea0003800000 */
[--C-:B------:R-:W-:Y:S01]  /*4300*/  FADD.FTZ R80, R112, -R124.reuse ;  /* 0x8000007c70507221 */ /* 0x100fe20000010000 */
[--C-:B0-----:R-:W-:Y:S01]  /*4310*/  FADD.FTZ R76, R105, -R124.reuse ;  /* 0x8000007c694c7221 */ /* 0x101fe20000010000 */
[----:B-----5:R-:W-:Y:S02]  /*4320*/  HADD2.F32 R82, -RZ, R123.H1_H1 ;  /* 0x3000007bff527230 */ /* 0x020fe40000004100 */
[----:B------:R-:W-:Y:S02]  /*4330*/  HADD2.F32 R126, -RZ, R35.H1_H1 ;  /* 0x30000023ff7e7230 */ /* 0x000fe40000004100 */
[----:B------:R-:W-:Y:S01]  /*4340*/  FMUL.FTZ R125, R119, R80 ;  /* 0x00000050777d7220 */ /* 0x000fe20000410000 */
[----:B------:R-:W-:Y:S02]  /*4350*/  HADD2.F32 R77, -RZ, R123.H0_H0 ;  /* 0x2000007bff4d7230 */ /* 0x000fe40000004100 */
[----:B------:R-:W-:Y:S01]  /*4360*/  FADD.FTZ R80, R96, -R124 ;  /* 0x8000007c60507221 */ /* 0x000fe20000010000 */
[----:B------:R-:W-:-:S02]  /*4370*/  HADD2.F32 R79, -RZ, R35.H0_H0 ;  /* 0x20000023ff4f7230 */ /* 0x000fc40000004100 */
[----:B------:R-:W-:Y:S01]  /*4380*/  FMUL.FTZ R76, R119, R76 ;  /* 0x0000004c774c7220 */ /* 0x000fe20000410000 */
[----:B------:R-:W-:Y:S02]  /*4390*/  HADD2.F32 R81, -RZ, R63.H0_H0 ;  /* 0x2000003fff517230 */ /* 0x000fe40000004100 */
[----:B------:R-:W-:Y:S01]  /*43a0*/  FFMA.FTZ R144, R125, R82, R126 ;  /* 0x000000527d907223 */ /* 0x000fe2000001007e */
[----:B------:R-:W-:Y:S02]  /*43b0*/  HADD2.F32 R78, -RZ, R23.H0_H0 ;  /* 0x20000017ff4e7230 */ /* 0x000fe40000004100 */
[----:B------:R-:W-:Y:S01]  /*43c0*/  FMUL.FTZ R83, R119, R80 ;  /* 0x0000005077537220 */ /* 0x000fe20000410000 */
[----:B------:R-:W-:Y:S02]  /*43d0*/  HADD2.F32 R82, -RZ, R122.H1_H1 ;  /* 0x3000007aff527230 */ /* 0x000fe40000004100 */
[----:B------:R-:W-:Y:S01]  /*43e0*/  FFMA.FTZ R141, R76, R77, R79 ;  /* 0x0000004d4c8d7223 */ /* 0x000fe2000001004f */
[----:B------:R-:W-:-:S02]  /*43f0*/  HADD2.F32 R126, -RZ, R34.H1_H1 ;  /* 0x30000022ff7e7230 */ /* 0x000fc40000004100 */
[----:B------:R-:W-:Y:S01]  /*4400*/  FFMA.FTZ R142, R76, R81, R78 ;  /* 0x000000514c8e7223 */ /* 0x000fe2000001004e */
[----:B------:R-:W-:Y:S02]  /*4410*/  HADD2.F32 R128, -RZ, R63.H1_H1 ;  /* 0x3000003fff807230 */ /* 0x000fe40000004100 */
[--C-:B------:R-:W-:Y:S01]  /*4420*/  FADD.FTZ R76, R103, -R124.reuse ;  /* 0x8000007c674c7221 */ /* 0x100fe20000010000 */
[----:B------:R-:W-:Y:S02]  /*4430*/  HADD2.F32 R130, -RZ, R23.H1_H1 ;  /* 0x30000017ff827230 */ /* 0x000fe40000004100 */
[----:B------:R-:W-:Y:S01]  /*4440*/  FADD.FTZ R80, R98, -R124 ;  /* 0x8000007c62507221 */ /* 0x000fe20000010000 */
[----:B------:R-:W-:Y:S01]  /*4450*/  FFMA.FTZ R140, R83, R82, R126 ;  /* 0x00000052538c7223 */ /* 0x000fe2000001007e */
[----:B------:R-:W-:Y:S02]  /*4460*/  HADD2.F32 R77, -RZ, R122.H0_H0 ;  /* 0x2000007aff4d7230 */ /* 0x000fe40000004100 */
[----:B------:R-:W-:Y:S01]  /*4470*/  FMUL.FTZ R76, R119, R76 ;  /* 0x0000004c774c7220 */ /* 0x000fe20000410000 */
[----:B------:R-:W-:-:S02]  /*4480*/  HADD2.F32 R79, -RZ, R34.H0_H0 ;  /* 0x20000022ff4f7230 */ /* 0x000fc40000004100 */
[----:B------:R-:W-:Y:S01]  /*4490*/  FFMA.FTZ R143, R125, R128, R130 ;  /* 0x000000807d8f7223 */ /* 0x000fe20000010082 */
[----:B------:R-:W-:Y:S02]  /*44a0*/  HADD2.F32 R81, -RZ, R62.H0_H0 ;  /* 0x2000003eff517230 */ /* 0x000fe40000004100 */
[----:B------:R-:W-:Y:S01]  /*44b0*/  FMUL.FTZ R133, R119, R80 ;  /* 0x0000005077857220 */ /* 0x000fe20000410000 */
[----:B------:R-:W-:Y:S02]  /*44c0*/  HADD2.F32 R78, -RZ, R22.H0_H0 ;  /* 0x20000016ff4e7230 */ /* 0x000fe40000004100 */
[----:B------:R-:W-:Y:S01]  /*44d0*/  FFMA.FTZ R137, R76, R77, R79 ;  /* 0x0000004d4c897223 */ /* 0x000fe2000001004f */
[----:B------:R-:W-:Y:S02]  /*44e0*/  HADD2.F32 R82, -RZ, R121.H1_H1 ;  /* 0x30000079ff527230 */ /* 0x000fe40000004100 */
[----:B------:R-:W-:Y:S01]  /*44f0*/  FADD.FTZ R80, R88, -R124 ;  /* 0x8000007c58507221 */ /* 0x000fe20000010000 */
[----:B------:R-:W-:-:S02]  /*4500*/  HADD2.F32 R126, -RZ, R33.H1_H1 ;  /* 0x30000021ff7e7230 */ /* 0x000fc40000004100 */
[----:B------:R-:W-:Y:S01]  /*4510*/  FFMA.FTZ R138, R76, R81, R78 ;  /* 0x000000514c8a7223 */ /* 0x000fe2000001004e */
[----:B------:R-:W-:Y:S02]  /*4520*/  HADD2.F32 R128, -RZ, R62.H1_H1 ;  /* 0x3000003eff807230 */ /* 0x000fe40000004100 */
[----:B------:R-:W-:Y:S01]  /*4530*/  FADD.FTZ R76, R89, -R124 ;  /* 0x8000007c594c7221 */ /* 0x000fe20000010000 */
[----:B------:R-:W-:Y:S02]  /*4540*/  HADD2.F32 R130, -RZ, R22.H1_H1 ;  /* 0x30000016ff827230 */ /* 0x000fe40000004100 */
[----:B------:R-:W-:Y:S01]  /*4550*/  FFMA.FTZ R135, R133, R82, R126 ;  /* 0x0000005285877223 */ /* 0x000fe2000001007e */
[----:B------:R-:W-:Y:S01]  /*4560*/  HADD2.F32 R77, -RZ, R121.H0_H0 ;  /* 0x20000079ff4d7230 */ /* 0x000fe20000004100 */
[----:B------:R-:W0:Y:S01]  /*4570*/  LDC.64 R126, c[0x0][0x428] ;  /* 0x00010a00ff7e7b82 */ /* 0x000e220000000a00 */
[----:B------:R-:W-:Y:S02]  /*4580*/  HADD2.F32 R79, -RZ, R33.H0_H0 ;  /* 0x20000021ff4f7230 */ /* 0x000fe40000004100 */
[----:B------:R-:W-:Y:S01]  /*4590*/  FFMA.FTZ R139, R83, R128, R130 ;  /* 0x00000080538b7223 */ /* 0x000fe20000010082 */
[----:B------:R-:W-:-:S02]  /*45a0*/  HADD2.F32 R81, -RZ, R61.H0_H0 ;  /* 0x2000003dff517230 */ /* 0x000fc40000004100 */
[C---:B------:R-:W-:Y:S01]  /*45b0*/  FMUL.FTZ R76, R119.reuse, R76 ;  /* 0x0000004c774c7220 */ /* 0x040fe20000410000 */
[----:B------:R-:W-:Y:S02]  /*45c0*/  HADD2.F32 R78, -RZ, R21.H0_H0 ;  /* 0x20000015ff4e7230 */ /* 0x000fe40000004100 */
[----:B------:R-:W-:Y:S01]  /*45d0*/  FMUL.FTZ R80, R119, R80 ;  /* 0x0000005077507220 */ /* 0x000fe20000410000 */
[--C-:B------:R-:W-:Y:S01]  /*45e0*/  HADD2.F32 R83, -RZ, R120.reuse.H1_H1 ;  /* 0x30000078ff537230 */ /* 0x100fe20000004100 */
[----:B------:R-:W1:Y:S01]  /*45f0*/  LDC.64 R128, c[0x0][0x430] ;  /* 0x00010c00ff807b82 */ /* 0x000e620000000a00 */
[C---:B------:R-:W-:Y:S01]  /*4600*/  FFMA.FTZ R130, R76.reuse, R77, R79 ;  /* 0x0000004d4c827223 */ /* 0x040fe2000001004f */
[----:B------:R-:W-:Y:S01]  /*4610*/  FFMA.FTZ R132, R76, R81, R78 ;  /* 0x000000514c847223 */ /* 0x000fe2000001004e */
[----:B------:R-:W-:Y:S01]  /*4620*/  FADD.FTZ R76, R87, -R124 ;  /* 0x8000007c574c7221 */ /* 0x000fe20000010000 */
[----:B------:R-:W-:Y:S02]  /*4630*/  HADD2.F32 R77, -RZ, R120.H0_H0 ;  /* 0x20000078ff4d7230 */ /* 0x000fe40000004100 */
[----:B------:R-:W-:-:S02]  /*4640*/  HADD2.F32 R79, -RZ, R32.H0_H0 ;  /* 0x20000020ff4f7230 */ /* 0x000fc40000004100 */
[----:B------:R-:W-:Y:S01]  /*4650*/  FMUL.FTZ R76, R119, R76 ;  /* 0x0000004c774c7220 */ /* 0x000fe20000410000 */
[----:B------:R-:W-:Y:S02]  /*4660*/  HADD2.F32 R81, -RZ, R60.H0_H0 ;  /* 0x2000003cff517230 */ /* 0x000fe40000004100 */
[----:B------:R-:W-:Y:S02]  /*4670*/  HADD2.F32 R78, -RZ, R20.H0_H0 ;  /* 0x20000014ff4e7230 */ /* 0x000fe40000004100 */
[C---:B------:R-:W-:Y:S01]  /*4680*/  FFMA.FTZ R77, R76.reuse, R77, R79 ;  /* 0x0000004d4c4d7223 */ /* 0x040fe2000001004f */
[----:B------:R-:W-:Y:S01]  /*4690*/  HADD2.F32 R125, -RZ, R32.H1_H1 ;  /* 0x30000020ff7d7230 */ /* 0x000fe20000004100 */
[----:B------:R-:W-:Y:S01]  /*46a0*/  F2FP.F16.F32.PACK_AB R79, R143, R142 ;  /* 0x0000008e8f4f723e */ /* 0x000fe200000000ff */
[----:B------:R-:W-:Y:S02]  /*46b0*/  HADD2.F32 R134, -RZ, R61.H1_H1 ;  /* 0x3000003dff867230 */ /* 0x000fe40000004100 */
[----:B------:R-:W-:Y:S01]  /*46c0*/  FFMA.FTZ R76, R76, R81, R78 ;  /* 0x000000514c4c7223 */ /* 0x000fe2000001004e */
[----:B------:R-:W-:-:S02]  /*46d0*/  HADD2.F32 R136, -RZ, R21.H1_H1 ;  /* 0x30000015ff887230 */ /* 0x000fc40000004100 */
[----:B------:R-:W-:Y:S01]  /*46e0*/  FFMA.FTZ R78, R80, R83, R125 ;  /* 0x00000053504e7223 */ /* 0x000fe2000001007d */
[----:B------:R-:W-:Y:S01]  /*46f0*/  HADD2.F32 R131, -RZ, R60.H1_H1 ;  /* 0x3000003cff837230 */ /* 0x000fe20000004100 */
[----:B------:R-:W-:Y:S01]  /*4700*/  F2FP.F16.F32.PACK_AB R83, R144, R141 ;  /* 0x0000008d9053723e */ /* 0x000fe200000000ff */
[----:B------:R-:W-:Y:S02]  /*4710*/  HADD2.F32 R82, -RZ, R20.H1_H1 ;  /* 0x30000014ff527230 */ /* 0x000fe40000004100 */
[----:B------:R-:W-:Y:S01]  /*4720*/  FFMA.FTZ R133, R133, R134, R136 ;  /* 0x0000008685857223 */ /* 0x000fe20000010088 */
[----:B------:R-:W-:Y:S01]  /*4730*/  F2FP.F16.F32.PACK_AB R81, R135, R130 ;  /* 0x000000828751723e */ /* 0x000fe200000000ff */
[----:B0-----:R-:W-:-:S04]  /*4740*/  IMAD.WIDE.U32 R126, R86, 0x10, R126 ;  /* 0x00000010567e7825 */ /* 0x001fc800078e007e */
[----:B------:R-:W-:Y:S01]  /*4750*/  FFMA.FTZ R131, R80, R131, R82 ;  /* 0x0000008350837223 */ /* 0x000fe20000010052 */
[----:B------:R-:W-:Y:S01]  /*4760*/  F2FP.F16.F32.PACK_AB R82, R140, R137 ;  /* 0x000000898c52723e */ /* 0x000fe200000000ff */
[----:B-1----:R-:W-:Y:S01]  /*4770*/  IMAD.WIDE.U32 R128, R86, 0x10, R128 ;  /* 0x0000001056807825 */ /* 0x002fe200078e0080 */
[----:B------:R-:W-:Y:S02]  /*4780*/  F2FP.F16.F32.PACK_AB R80, R78, R77 ;  /* 0x0000004d4e50723e */ /* 0x000fe400000000ff */
[----:B------:R-:W-:Y:S02]  /*4790*/  F2FP.F16.F32.PACK_AB R78, R139, R138 ;  /* 0x0000008a8b4e723e */ /* 0x000fe400000000ff */
[----:B------:R-:W-:Y:S01]  /*47a0*/  F2FP.F16.F32.PACK_AB R77, R133, R132 ;  /* 0x00000084854d723e */ /* 0x000fe200000000ff */
[----:B------:R1:W-:Y:S01]  /*47b0*/  STG.E.128 desc[UR6][R126.64], R80 ;  /* 0x000000507e007986 */ /* 0x0003e2000c101d06 */
[----:B------:R-:W-:Y:S02]  /*47c0*/  F2FP.F16.F32.PACK_AB R76, R131, R76 ;  /* 0x0000004c834c723e */ /* 0x000fe400000000ff */
[----:B------:R-:W-:-:S03]  /*47d0*/  IADD3 R86, PT, PT, R86, 0x100, RZ ;  /* 0x0000010056567810 */ /* 0x000fc60007ffe0ff */
[----:B------:R1:W-:Y:S04]  /*47e0*/  STG.E.128 desc[UR6][R128.64], R76 ;  /* 0x0000004c80007986 */ /* 0x0003e8000c101d06 */
.L_x_1808:
[----:B------:R-:W-:Y:S05]  /*47f0*/  BSYNC.RECONVERGENT B0 ;  /* 0x0000000000007941 */ /* 0x000fea0003800200 */
.L_x_1807:
[----:B------:R-:W-:Y:S04]  /*4800*/  BSSY.RECONVERGENT B0, `(.L_x_1809) ;  /* 0x0000051000007945 */ /* 0x000fe80003800200 */
[----:B------:R-:W-:Y:S05]  /*4810*/  @!P2 BRA `(.L_x_1810) ;  /* 0x00000004003ca947 */ /* 0x000fea0003800000 */
[--C-:B-1----:R-:W-:Y:S01]  /*4820*/  FADD.FTZ R80, R114, -R124.reuse ;  /* 0x8000007c72507221 */ /* 0x102fe20000010000 */
        /* <DEDUP_REMOVED lines=78> */
.L_x_1810:
[----:B------:R-:W-:Y:S05]  /*4d10*/  BSYNC.RECONVERGENT B0 ;  /* 0x0000000000007941 */ /* 0x000fea0003800200 */
.L_x_1809:
[----:B------:R-:W-:Y:S04]  /*4d20*/  BSSY.RECONVERGENT B0, `(.L_x_1811) ;  /* 0x0000051000007945 */ /* 0x000fe80003800200 */
[----:B------:R-:W-:Y:S05]  /*4d30*/  @!P3 BRA `(.L_x_1812) ;  /* 0x00000004003cb947 */ /* 0x000fea0003800000 */
[--C-:B-12---:R-:W-:Y:S01]  /*4d40*/  FADD.FTZ R80, R116, -R124.reuse ;  /* 0x8000007c74507221 */ /* 0x106fe20000010000 */
        /* <DEDUP_REMOVED lines=78> */
.L_x_1812:
[----:B------:R-:W-:Y:S05]  /*5230*/  BSYNC.RECONVERGENT B0 ;  /* 0x0000000000007941 */ /* 0x000fea0003800200 */
.L_x_1811:
[----:B------:R-:W-:Y:S04]  /*5240*/  BSSY.RECONVERGENT B0, `(.L_x_1813) ;  /* 0x0000050000007945 */ /* 0x000fe80003800200 */
[----:B------:R-:W-:Y:S05]  /*5250*/  @!P4 BRA `(.L_x_1814) ;  /* 0x000000040038c947 */ /* 0x000fea0003800000 */
[--C-:B0123--:R-:W-:Y:S01]  /*5260*/  FADD.FTZ R76, R99, -R124.reuse ;  /* 0x8000007c634c7221 */ /* 0x10ffe20000010000 */
[----:B-----5:R-:W-:Y:S02]  /*5270*/  HADD2.F32 R77, -RZ, R16.H0_H0 ;  /* 0x20000010ff4d7230 */ /* 0x020fe40000004100 */
[--C-:B------:R-:W-:Y:S01]  /*5280*/  FADD.FTZ R78, R94, -R124.reuse ;  /* 0x8000007c5e4e7221 */ /* 0x100fe20000010000 */
[----:B------:R-:W-:Y:S02]  /*5290*/  HADD2.F32 R79, -RZ, R8.H0_H0 ;  /* 0x20000008ff4f7230 */ /* 0x000fe40000004100 */
[----:B------:R-:W-:Y:S01]  /*52a0*/  FMUL.FTZ R76, R119, R76 ;  /* 0x0000004c774c7220 */ /* 0x000fe20000410000 */
[--C-:B------:R-:W-:Y:S01]  /*52b0*/  FADD.FTZ R80, R101, -R124.reuse ;  /* 0x8000007c65507221 */ /* 0x100fe20000010000 */
[--C-:B------:R-:W-:Y:S01]  /*52c0*/  FADD.FTZ R82, R108, -R124.reuse ;  /* 0x8000007c6c527221 */ /* 0x100fe20000010000 */
[--C-:B------:R-:W-:Y:S01]  /*52d0*/  FADD.FTZ R126, R115, -R124.reuse ;  /* 0x8000007c737e7221 */ /* 0x100fe20000010000 */
[--C-:B------:R-:W-:Y:S01]  /*52e0*/  FADD.FTZ R132, R110, -R124.reuse ;  /* 0x8000007c6e847221 */ /* 0x100fe20000010000 */
[--C-:B------:R-:W-:Y:S01]  /*52f0*/  FADD.FTZ R136, R117, -R124.reuse ;  /* 0x8000007c75887221 */ /* 0x100fe20000010000 */
[----:B------:R-:W-:Y:S01]  /*5300*/  FADD.FTZ R138, R118, -R124 ;  /* 0x8000007c768a7221 */ /* 0x000fe20000010000 */
[----:B------:R-:W-:Y:S01]  /*5310*/  FFMA.FTZ R79, R76, R77, R79 ;  /* 0x0000004d4c4f7223 */ /* 0x000fe2000001004f */
[C---:B------:R-:W-:Y:S01]  /*5320*/  FMUL.FTZ R78, R119.reuse, R78 ;  /* 0x0000004e774e7220 */ /* 0x040fe20000410000 */
[C---:B------:R-:W-:Y:S01]  /*5330*/  FMUL.FTZ R124, R119.reuse, R80 ;  /* 0x00000050777c7220 */ /* 0x040fe20000410000 */
[C---:B------:R-:W-:Y:S01]  /*5340*/  FMUL.FTZ R128, R119.reuse, R82 ;  /* 0x0000005277807220 */ /* 0x040fe20000410000 */
[C---:B------:R-:W-:Y:S01]  /*5350*/  FMUL.FTZ R130, R119.reuse, R126 ;  /* 0x0000007e77827220 */ /* 0x040fe20000410000 */
[C---:B------:R-:W-:Y:S01]  /*5360*/  FMUL.FTZ R134, R119.reuse, R132 ;  /* 0x0000008477867220 */ /* 0x040fe20000410000 */
[C---:B------:R-:W-:Y:S01]  /*5370*/  FMUL.FTZ R136, R119.reuse, R136 ;  /* 0x0000008877887220 */ /* 0x040fe20000410000 */
[----:B------:R-:W-:Y:S01]  /*5380*/  FMUL.FTZ R138, R119, R138 ;  /* 0x0000008a778a7220 */ /* 0x000fe20000410000 */
[----:B------:R-:W-:-:S02]  /*5390*/  HADD2.F32 R77, -RZ, R12.H0_H0 ;  /* 0x2000000cff4d7230 */ /* 0x000fc40000004100 */
[----:B------:R-:W-:Y:S02]  /*53a0*/  HADD2.F32 R81, -RZ, R4.H0_H0 ;  /* 0x20000004ff517230 */ /* 0x000fe40000004100 */
[----:B------:R-:W-:Y:S02]  /*53b0*/  HADD2.F32 R83, -RZ, R16.H1_H1 ;  /* 0x30000010ff537230 */ /* 0x000fe40000004100 */
[----:B------:R-:W-:Y:S02]  /*53c0*/  HADD2.F32 R119, -RZ, R8.H1_H1 ;  /* 0x30000008ff777230 */ /* 0x000fe40000004100 */
[----:B------:R-:W-:Y:S01]  /*53d0*/  FFMA.FTZ R80, R76, R77, R81 ;  /* 0x0000004d4c507223 */ /* 0x000fe20000010051 */
[----:B------:R-:W-:Y:S02]  /*53e0*/  HADD2.F32 R125, -RZ, R12.H1_H1 ;  /* 0x3000000cff7d7230 */ /* 0x000fe40000004100 */
[----:B------:R-:W-:Y:S02]  /*53f0*/  HADD2.F32 R82, -RZ, R4.H1_H1 ;  /* 0x30000004ff527230 */ /* 0x000fe40000004100 */
[----:B------:R-:W-:Y:S01]  /*5400*/  FFMA.FTZ R76, R78, R83, R119 ;  /* 0x000000534e4c7223 */ /* 0x000fe20000010077 */
[----:B------:R-:W-:-:S02]  /*5410*/  HADD2.F32 R127, -RZ, R17.H0_H0 ;  /* 0x20000011ff7f7230 */ /* 0x000fc40000004100 */
[----:B------:R-:W-:Y:S02]  /*5420*/  HADD2.F32 R129, -RZ, R9.H0_H0 ;  /* 0x20000009ff817230 */ /* 0x000fe40000004100 */
[----:B------:R-:W-:Y:S01]  /*5430*/  FFMA.FTZ R119, R78, R125, R82 ;  /* 0x0000007d4e777223 */ /* 0x000fe20000010052 */
[----:B------:R-:W-:Y:S01]  /*5440*/  HADD2.F32 R131, -RZ, R13.H0_H0 ;  /* 0x2000000dff837230 */ /* 0x000fe20000004100 */
[----:B------:R-:W-:Y:S01]  /*5450*/  F2FP.F16.F32.PACK_AB R76, R76, R79 ;  /* 0x0000004f4c4c723e */ /* 0x000fe200000000ff */
[----:B------:R-:W-:Y:S02]  /*5460*/  HADD2.F32 R126, -RZ, R5.H0_H0 ;  /* 0x20000005ff7e7230 */ /* 0x000fe40000004100 */
[----:B------:R-:W-:Y:S01]  /*5470*/  FFMA.FTZ R77, R124, R127, R129 ;  /* 0x0000007f7c4d7223 */ /* 0x000fe20000010081 */
[----:B------:R-:W-:Y:S01]  /*5480*/  HADD2.F32 R83, -RZ, R17.H1_H1 ;  /* 0x30000011ff537230 */ /* 0x000fe20000004100 */
[----:B------:R-:W-:Y:S01]  /*5490*/  F2FP.F16.F32.PACK_AB R80, R119, R80 ;  /* 0x000000507750723e */ /* 0x000fe200000000ff */
[----:B------:R-:W-:-:S02]  /*54a0*/  HADD2.F32 R129, -RZ, R9.H1_H1 ;  /* 0x30000009ff817230 */ /* 0x000fc40000004100 */
[----:B------:R-:W-:Y:S01]  /*54b0*/  FFMA.FTZ R81, R124, R131, R126 ;  /* 0x000000837c517223 */ /* 0x000fe2000001007e */
[----:B------:R-:W-:Y:S01]  /*54c0*/  HADD2.F32 R131, -RZ, R13.H1_H1 ;  /* 0x3000000dff837230 */ /* 0x000fe20000004100 */
[----:B------:R-:W0:Y:S01]  /*54d0*/  LDC.64 R124, c[0x0][0x428] ;  /* 0x00010a00ff7c7b82 */ /* 0x000e220000000a00 */
[----:B------:R-:W-:Y:S02]  /*54e0*/  HADD2.F32 R78, -RZ, R5.H1_H1 ;  /* 0x30000005ff4e7230 */ /* 0x000fe40000004100 */
[C---:B------:R-:W-:Y:S01]  /*54f0*/  FFMA.FTZ R82, R128.reuse, R83, R129 ;  /* 0x0000005380527223 */ /* 0x040fe20000010081 */
[----:B------:R-:W-:Y:S02]  /*5500*/  HADD2.F32 R133, -RZ, R18.H0_H0 ;  /* 0x20000012ff857230 */ /* 0x000fe40000004100 */
[----:B------:R-:W-:Y:S02]  /*5510*/  HADD2.F32 R135, -RZ, R10.H0_H0 ;  /* 0x2000000aff877230 */ /* 0x000fe40000004100 */
[----:B------:R-:W-:Y:S01]  /*5520*/  FFMA.FTZ R128, R128, R131, R78 ;  /* 0x0000008380807223 */ /* 0x000fe2000001004e */
[----:B------:R-:W-:Y:S01]  /*5530*/  HADD2.F32 R137, -RZ, R14.H0_H0 ;  /* 0x2000000eff897230 */ /* 0x000fe20000004100 */
[----:B------:R-:W1:Y:S01]  /*5540*/  LDC.64 R126, c[0x0][0x430] ;  /* 0x00010c00ff7e7b82 */ /* 0x000e620000000a00 */
[----:B------:R-:W-:-:S02]  /*5550*/  HADD2.F32 R132, -RZ, R6.H0_H0 ;  /* 0x20000006ff847230 */ /* 0x000fc40000004100 */
[----:B------:R-:W-:Y:S01]  /*5560*/  FFMA.FTZ R78, R130, R133, R135 ;  /* 0x00000085824e7223 */ /* 0x000fe20000010087 */
[----:B------:R-:W-:Y:S01]  /*5570*/  HADD2.F32 R139, -RZ, R18.H1_H1 ;  /* 0x30000012ff8b7230 */ /* 0x000fe20000004100 */
[----:B------:R-:W-:Y:S01]  /*5580*/  F2FP.F16.F32.PACK_AB R77, R82, R77 ;  /* 0x0000004d524d723e */ /* 0x000fe200000000ff */
[----:B------:R-:W-:Y:S02]  /*5590*/  HADD2.F32 R141, -RZ, R10.H1_H1 ;  /* 0x3000000aff8d7230 */ /* 0x000fe40000004100 */
[----:B------:R-:W-:Y:S01]  /*55a0*/  FFMA.FTZ R132, R130, R137, R132 ;  /* 0x0000008982847223 */ /* 0x000fe20000010084 */
[----:B------:R-:W-:Y:S01]  /*55b0*/  HADD2.F32 R83, -RZ, R14.H1_H1 ;  /* 0x3000000eff537230 */ /* 0x000fe20000004100 */
[----:B------:R-:W-:Y:S01]  /*55c0*/  F2FP.F16.F32.PACK_AB R81, R128, R81 ;  /* 0x000000518051723e */ /* 0x000fe200000000ff */
        /* <DEDUP_REMOVED lines=13> */
[----:B------:R-:W-:Y:S02]  /*56a0*/  HADD2.F32 R143, -RZ, R15.H1_H1 ;  /* 0x3000000fff8f7230 */ /* 0x000fe40000004100 */
[----:B------:R-:W-:Y:S02]  /*56b0*/  HADD2.F32 R140, -RZ, R7.H1_H1 ;  /* 0x30000007ff8c7230 */ /* 0x000fe40000004100 */
[----:B------:R-:W-:Y:S01]  /*56c0*/  FFMA.FTZ R130, R138, R137, R141 ;  /* 0x000000898a827223 */ /* 0x000fe2000001008d */
[----:B0-----:R-:W-:-:S04]  /*56d0*/  IMAD.WIDE.U32 R124, R86, 0x10, R124 ;  /* 0x00000010567c7825 */ /* 0x001fc800078e007c */
[----:B------:R-:W-:Y:S01]  /*56e0*/  FFMA.FTZ R140, R138, R143, R140 ;  /* 0x0000008f8a8c7223 */ /* 0x000fe2000001008c */
[----:B------:R-:W-:Y:S01]  /*56f0*/  F2FP.F16.F32.PACK_AB R79, R130, R131 ;  /* 0x00000083824f723e */ /* 0x000fe200000000ff */
[----:B-1----:R-:W-:-:S03]  /*5700*/  IMAD.WIDE.U32 R126, R86, 0x10, R126 ;  /* 0x00000010567e7825 */ /* 0x002fc600078e007e */
[----:B------:R-:W-:Y:S01]  /*5710*/  F2FP.F16.F32.PACK_AB R83, R140, R83 ;  /* 0x000000538c53723e */ /* 0x000fe200000000ff */
[----:B------:R4:W-:Y:S04]  /*5720*/  STG.E.128 desc[UR6][R124.64], R76 ;  /* 0x0000004c7c007986 */ /* 0x0009e8000c101d06 */
[----:B------:R4:W-:Y:S02]  /*5730*/  STG.E.128 desc[UR6][R126.64], R80 ;  /* 0x000000507e007986 */ /* 0x0009e4000c101d06 */
.L_x_1814:
[----:B------:R-:W-:Y:S05]  /*5740*/  BSYNC.RECONVERGENT B0 ;  /* 0x0000000000007941 */ /* 0x000fea0003800200 */
.L_x_1813:
[----:B01234-:R-:W0:Y:S01]  /*5750*/  LDC.64 R76, c[0x0][0x380] ;  /* 0x0000e000ff4c7b82 */ /* 0x01fe220000000a00 */
[----:B------:R-:W-:Y:S01]  /*5760*/  UPLOP3.LUT UP1, UPT, UPT, UPT, UP1, 0x40, 0x4 ;  /* 0x000000000004789c */ /* 0x000fe20003f2e810 */
[----:B0-----:R-:W-:-:S04]  /*5770*/  IADD3 R85, PT, PT, R85, R76, RZ ;  /* 0x0000004c55557210 */ /* 0x001fc80007ffe0ff */
[----:B------:R-:W-:-:S13]  /*5780*/  ISETP.GE.AND P2, PT, R85, R77, PT ;  /* 0x0000004d5500720c */ /* 0x000fda0003f46270 */
[----:B------:R-:W-:Y:S05]  /*5790*/  @!P2 BRA `(.L_x_1815) ;  /* 0xffffffb8009ca947 */ /* 0x000fea000383ffff */
[----:B------:R-:W-:Y:S05]  /*57a0*/  EXIT ;  /* 0x000000000000794d */ /* 0x000fea0003800000 */
.L_x_1816:
        /* <DEDUP_REMOVED lines=13> */
.L_x_18012:


//--------------------- .text._ZN10layer_norm31ln_parallel_residual_fwd_kernelINS_13Kernel_traitsI6__halfS2_S2_S2_fjLj8192ELj1ELj1ELj8ELj16ENS_18Kernel_traits_baseILj8192ES2_S2_S2_S2_fjLj256EEEEELb0ELb0ELb1EEEvNS_9FwdParamsE --------------------------
	.section	.text._ZN10layer_norm31ln_parallel_residual_fwd_kernelINS_13Kernel_traitsI6__halfS2_S2_S2_fjLj8192ELj1ELj1ELj8ELj16ENS_18Kernel_traits_baseILj8192ES2_S2_S2_S2_fjLj256EEEEELb0ELb0ELb1EEEvNS_9FwdParamsE,"ax",@progbits
	.align	128
        .global         _ZN10layer_norm31ln_parallel_residual_fwd_kernelINS_13Kernel_traitsI6__halfS2_S2_S2_fjLj8192ELj1ELj1ELj8ELj16ENS_18Kernel_traits_baseILj8192ES2_S2_S2_S2_fjLj256EEEEELb0ELb0ELb1EEEvNS_9FwdParamsE
        .type           _ZN10layer_norm31ln_parallel_residual_fwd_kernelINS_13Kernel_traitsI6__halfS2_S2_S2_fjLj8192ELj1ELj1ELj8ELj16ENS_18Kernel_traits_baseILj8192ES2_S2_S2_S2_fjLj256EEEEELb0ELb0ELb1EEEvNS_9FwdParamsE,@function
        .size           _ZN10layer_norm31ln_parallel_residual_fwd_kernelINS_13Kernel_traitsI6__halfS2_S2_S2_fjLj8192ELj1ELj1ELj8ELj16ENS_18Kernel_traits_baseILj8192ES2_S2_S2_S2_fjLj256EEEEELb0ELb0ELb1EEEvNS_9FwdParamsE,(.L_x_18013 - _ZN10layer_norm31ln_parallel_residual_fwd_kernelINS_13Kernel_traitsI6__halfS2_S2_S2_fjLj8192ELj1ELj1ELj8ELj16ENS_18Kernel_traits_baseILj8192ES2_S2_S2_S2_fjLj256EEEEELb0ELb0ELb1EEEvNS_9FwdParamsE)
        .other          _ZN10layer_norm31ln_parallel_residual_fwd_kernelINS_13Kernel_traitsI6__halfS2_S2_S2_fjLj8192ELj1ELj1ELj8ELj16ENS_18Kernel_traits_baseILj8192ES2_S2_S2_S2_fjLj256EEEEELb0ELb0ELb1EEEvNS_9FwdParamsE,@"STO_CUDA_ENTRY STV_DEFAULT"
_ZN10layer_norm31ln_parallel_residual_fwd_kernelINS_13Kernel_traitsI6__halfS2_S2_S2_fjLj8192ELj1ELj1ELj8ELj16ENS_18Kernel_traits_baseILj8192ES2_S2_S2_S2_fjLj256EEEEELb0ELb0ELb1EEEvNS_9FwdParamsE:
.text._ZN10layer_norm31ln_parallel_residual_fwd_kernelINS_13Kernel_traitsI6__halfS2_S2_S2_fjLj8192ELj1ELj1ELj8ELj16ENS_18Kernel_traits_baseILj8192ES2_S2_S2_S2_fjLj256EEEEELb0ELb0ELb1EEEvNS_9FwdParamsE:
        /* <DEDUP_REMOVED lines=44> */
.L_x_1818:
        /* <DEDUP_REMOVED lines=27> */
.L_x_1817:
        /* <DEDUP_REMOVED lines=29> */
.L_x_1820:
        /* <DEDUP_REMOVED lines=26> */
.L_x_1819:
[----:B------:R-:W1:Y:S08]  /*07e0*/  S2UR UR4, SR_CTAID.X ;  /* 0x00000000000479c3 */ /* 0x000e700000002500 */
[----:B0-----:R-:W1:Y:S02]  /*07f0*/  LDC R2, c[0x0][0x384] ;  /* 0x0000e100ff027b82 */ /* 0x001e640000000800 */
[----:B-1----:R-:W-:-:S13]  /*0800*/  ISETP.LE.AND P1, PT, R2, UR4, PT ;  /* 0x0000000402007c0c */ /* 0x002fda000bf23270 */
[----:B------:R-:W-:Y:S05]  /*0810*/  @P1 EXIT ;  /* 0x000000000000194d */ /* 0x000fea0003800000 */
[----:B------:R-:W-:Y:S01]  /*0820*/  ISETP.NE.U32.AND P1, PT, R74, RZ, PT ;  /* 0x000000ff4a00720c */ /* 0x000fe20003f25070 */
[----:B------:R-:W0:Y:S03]  /*0830*/  LDCU UR7, c[0x0][0x388] ;  /* 0x00007100ff0777ac */ /* 0x000e260008000800 */
[----:B------:R-:W-:Y:S01]  /*0840*/  ISETP.NE.AND.EX P1, PT, R75, RZ, PT, P1 ;  /* 0x000000ff4b00720c */ /* 0x000fe20003f25310 */
[----:B------:R-:W1:Y:S01]  /*0850*/  LDCU.U8 UR10, c[0x0][0x410] ;  /* 0x00008200ff0a77ac */ /* 0x000e620008000000 */
[----:B------:R-:W2:Y:S01]  /*0860*/  LDCU UR11, c[0x0][0x400] ;  /* 0x00008000ff0b77ac */ /* 0x000ea20008000800 */
[----:B------:R-:W3:Y:S01]  /*0870*/  LDCU.64 UR14, c[0x0][0x3a0] ;  /* 0x00007400ff0e77ac */ /* 0x000ee20008000a00 */
[----:B------:R-:W4:Y:S01]  /*0880*/  LDCU.64 UR16, c[0x0][0x398] ;  /* 0x00007300ff1077ac */ /* 0x000f220008000a00 */
[----:B------:R-:W0:Y:S01]  /*0890*/  LDCU.64 UR12, c[0x0][0x380] ;  /* 0x00007000ff0c77ac */ /* 0x000e220008000a00 */
[----:B------:R-:W-:-:S11]  /*08a0*/  UPLOP3.LUT UP2, UPT, UPT, UPT, UPT, 0x40, 0x4 ;  /* 0x000000000004789c */ /* 0x000fd60003f4e870 */
.L_x_1841:
[----:B---3--:R-:W-:Y:S01]  /*08b0*/  ISETP.NE.U32.AND P2, PT, RZ, UR14, PT ;  /* 0x0000000eff007c0c */ /* 0x008fe2000bf45070 */
[----:B------:R-:W3:Y:S01]  /*08c0*/  LDC.64 R2, c[0x0][0x390] ;  /* 0x0000e400ff027b82 */ /* 0x000ee20000000a00 */
[----:B0-----:R-:W-:Y:S02]  /*08d0*/  UIMAD UR5, UR4, UR7, URZ ;  /* 0x00000007040572a4 */ /* 0x001fe4000f8e02ff */
[----:B------:R-:W-:Y:S02]  /*08e0*/  ISETP.NE.AND.EX P2, PT, RZ, UR15, PT, P2 ;  /* 0x0000000fff007c0c */ /* 0x000fe4000bf45320 */
[----:B------:R-:W-:-:S03]  /*08f0*/  USHF.R.S32.HI UR6, URZ, 0x1f, UR5 ;  /* 0x0000001fff067899 */ /* 0x000fc60008011405 */
[----:B------:R-:W0:Y:S01]  /*0900*/  @P1 LDC.64 R86, c[0x0][0x398] ;  /* 0x0000e600ff561b82 */ /* 0x000e220000000a00 */
[----:B------:R-:W-:-:S06]  /*0910*/  ULEA.HI UR6, UR6, UR5, URZ, 0x3 ;  /* 0x0000000506067291 */ /* 0x000fcc000f8f18ff */
[----:B------:R-:W-:Y:S01]  /*0920*/  MOV R5, UR6 ;  /* 0x0000000600057c02 */ /* 0x000fe20008000f00 */
[----:B------:R-:W1:Y:S03]  /*0930*/  @P2 LDC.64 R88, c[0x0][0x3a0] ;  /* 0x0000e800ff582b82 */ /* 0x000e660000000a00 */
[----:B------:R-:W-:-:S05]  /*0940*/  LEA.HI.SX32 R84, R5, R0, 0x1d ;  /* 0x0000000005547211 */ /* 0x000fca00078feaff */
[----:B---3--:R-:W-:-:S06]  /*0950*/  IMAD.WIDE.U32 R4, R84, 0x10, R2 ;  /* 0x0000001054047825 */ /* 0x008fcc00078e0002 */
[----:B-----5:R-:W5:Y:S01]  /*0960*/  LDG.E.128 R4, desc[UR8][R4.64] ;  /* 0x0000000804047981 */ /* 0x020f62000c1e1d00 */
[----:B0-----:R-:W-:-:S05]  /*0970*/  @P1 IMAD.WIDE.U32 R86, R84, 0x10, R86 ;  /* 0x0000001054561825 */ /* 0x001fca00078e0056 */
[----:B------:R0:W5:Y:S01]  /*0980*/  @P1 LDG.E.128 R72, desc[UR8][R86.64] ;  /* 0x0000000856481981 */ /* 0x000162000c1e1d00 */
[----:B-1----:R-:W-:-:S05]  /*0990*/  @P2 IMAD.WIDE.U32 R88, R84, 0x10, R88 ;  /* 0x0000001054582825 */ /* 0x002fca00078e0058 */
[----:B------:R0:W5:Y:S01]  /*09a0*/  @P2 LDG.E.128 R76, desc[UR8][R88.64] ;  /* 0x00000008584c2981 */ /* 0x000162000c1e1d00 */
[----:B----4-:R-:W-:-:S04]  /*09b0*/  ISETP.NE.U32.AND P1, PT, RZ, UR16, PT ;  /* 0x00000010ff007c0c */ /* 0x010fc8000bf25070 */
[----:B------:R-:W-:-:S13]  /*09c0*/  ISETP.NE.AND.EX P1, PT, RZ, UR17, PT, P1 ;  /* 0x00000011ff007c0c */ /* 0x000fda000bf25310 */
[----:B0-----:R-:W-:Y:S05]  /*09d0*/  @!P1 BRA `(.L_x_1821) ;  /* 0x00000004002c9947 */ /* 0x001fea0003800000 */
[----:B------:R-:W-:Y:S05]  /*09e0*/  @!P2 BRA `(.L_x_1822) ;  /* 0x0000000000b4a947 */ /* 0x000fea0003800000 */
[--C-:B-----5:R-:W-:Y:S02]  /*09f0*/  HADD2.F32 R80, -RZ, R5.reuse.H0_H0 ;  /* 0x20000005ff507230 */ /* 0x120fe40000004100 */
[----:B------:R-:W-:Y:S02]  /*0a00*/  HADD2.F32 R81, -RZ, R5.H1_H1 ;  /* 0x30000005ff517230 */ /* 0x000fe40000004100 */
[----:B------:R-:W-:Y:S02]  /*0a10*/  HADD2.F32 R0, -RZ, R4.H0_H0 ;  /* 0x20000004ff007230 */ /* 0x000fe40000004100 */
[----:B------:R-:W-:Y:S02]  /*0a20*/  HADD2.F32 R5, -RZ, R72.H0_H0 ;  /* 0x20000048ff057230 */ /* 0x000fe40000004100 */
[--C-:B------:R-:W-:Y:S02]  /*0a30*/  HADD2.F32 R82, -RZ, R6.reuse.H0_H0 ;  /* 0x20000006ff527230 */ /* 0x100fe40000004100 */
[----:B------:R-:W-:-:S02]  /*0a40*/  HADD2.F32 R85, -RZ, R6.H1_H1 ;  /* 0x30000006ff557230 */ /* 0x000fc40000004100 */
[----:B------:R-:W-:Y:S01]  /*0a50*/  FADD.FTZ R0, R0, R5 ;  /* 0x0000000500007221 */ /* 0x000fe20000010000 */
[----:B------:R-:W-:Y:S02]  /*0a60*/  HADD2.F32 R4, -RZ, R4.H1_H1 ;  /* 0x30000004ff047230 */ /* 0x000fe40000004100 */
[----:B------:R-:W-:Y:S02]  /*0a70*/  HADD2.F32 R5, -RZ, R72.H1_H1 ;  /* 0x30000048ff057230 */ /* 0x000fe40000004100 */
[----:B------:R-:W-:Y:S02]  /*0a80*/  HADD2.F32 R6, -RZ, R73.H1_H1 ;  /* 0x30000049ff067230 */ /* 0x000fe40000004100 */
[--C-:B------:R-:W-:Y:S02]  /*0a90*/  HADD2.F32 R87, -RZ, R7.reuse.H0_H0 ;  /* 0x20000007ff577230 */ /* 0x100fe40000004100 */
[----:B------:R-:W-:Y:S01]  /*0aa0*/  FADD.FTZ R4, R4, R5 ;  /* 0x0000000504047221 */ /* 0x000fe20000010000 */
[----:B------:R-:W-:-:S02]  /*0ab0*/  HADD2.F32 R88, -RZ, R7.H1_H1 ;  /* 0x30000007ff587230 */ /* 0x000fc40000004100 */
[----:B------:R-:W-:Y:S01]  /*0ac0*/  FADD.FTZ R6, R81, R6 ;  /* 0x0000000651067221 */ /* 0x000fe20000010000 */
[----:B------:R-:W-:Y:S02]  /*0ad0*/  HADD2.F32 R7, -RZ, R73.H0_H0 ;  /* 0x20000049ff077230 */ /* 0x000fe40000004100 */
[----:B------:R-:W-:Y:S02]  /*0ae0*/  HADD2.F32 R83, -RZ, R74.H0_H0 ;  /* 0x2000004aff537230 */ /* 0x000fe40000004100 */
[----:B------:R-:W-:Y:S02]  /*0af0*/  HADD2.F32 R5, -RZ, R76.H0_H0 ;  /* 0x2000004cff057230 */ /* 0x000fe40000004100 */
[----:B------:R-:W-:Y:S01]  /*0b00*/  FADD.FTZ R7, R80, R7 ;  /* 0x0000000750077221 */ /* 0x000fe20000010000 */
[----:B------:R-:W-:Y:S02]  /*0b10*/  HADD2.F32 R81, -RZ, R78.H0_H0 ;  /* 0x2000004eff517230 */ /* 0x000fe40000004100 */
[----:B------:R-:W-:Y:S01]  /*0b20*/  FADD.FTZ R82, R82, R83 ;  /* 0x0000005352527221 */ /* 0x000fe20000010000 */
[----:B------:R-:W-:-:S02]  /*0b30*/  HADD2.F32 R86, -RZ, R74.H1_H1 ;  /* 0x3000004aff567230 */ /* 0x000fc40000004100 */
[----:B------:R-:W-:Y:S01]  /*0b40*/  FADD.FTZ R122, R0, R5 ;  /* 0x00000005007a7221 */ /* 0x000fe20000010000 */
[--C-:B------:R-:W-:Y:S02]  /*0b50*/  HADD2.F32 R80, -RZ, R75.reuse.H0_H0 ;  /* 0x2000004bff507230 */ /* 0x100fe40000004100 */
[----:B------:R-:W-:Y:S01]  /*0b60*/  FADD.FTZ R94, R82, R81 ;  /* 0x00000051525e7221 */ /* 0x000fe20000010000 */
[----:B------:R-:W-:Y:S02]  /*0b70*/  HADD2.F32 R83, -RZ, R75.H1_H1 ;  /* 0x3000004bff537230 */ /* 0x000fe40000004100 */
        /* <DEDUP_REMOVED lines=18> */
[----:B------:R-:W-:Y:S01]  /*0ca0*/  F2FP.F16.F32.PACK_AB R80, R121, R122 ;  /* 0x0000007a7950723e */ /* 0x000fe200000000ff */
[----:B------:R-:W-:Y:S06]  /*0cb0*/  BRA `(.L_x_1823) ;  /* 0x00000004000c7947 */ /* 0x000fec0003800000 */
.L_x_1822:
[--C-:B-----5:R-:W-:Y:S02]  /*0cc0*/  HADD2.F32 R120, -RZ, R5.reuse.H0_H0 ;  /* 0x20000005ff787230 */ /* 0x120fe40000004100 */
[----:B------:R-:W-:Y:S02]  /*0cd0*/  HADD2.F32 R115, -RZ, R5.H1_H1 ;  /* 0x30000005ff737230 */ /* 0x000fe40000004100 */
[----:B------:R-:W-:Y:S02]  /*0ce0*/  HADD2.F32 R122, -RZ, R4.H0_H0 ;  /* 0x20000004ff7a7230 */ /* 0x000fe40000004100 */
[----:B------:R-:W-:Y:S02]  /*0cf0*/  HADD2.F32 R5, -RZ, R72.H0_H0 ;  /* 0x20000048ff057230 */ /* 0x000fe40000004100 */
[----:B------:R-:W-:Y:S02]  /*0d00*/  HADD2.F32 R94, -RZ, R6.H0_H0 ;  /* 0x20000006ff5e7230 */ /* 0x000fe40000004100 */
[----:B------:R-:W-:-:S02]  /*0d10*/  HADD2.F32 R92, -RZ, R7.H0_H0 ;  /* 0x20000007ff5c7230 */ /* 0x000fc40000004100 */
[----:B------:R-:W-:Y:S01]  /*0d20*/  FADD.FTZ R122, R122, R5 ;  /* 0x000000057a7a7221 */ /* 0x000fe20000010000 */
        /* <DEDUP_REMOVED lines=22> */
.L_x_1821:
[----:B------:R-:W-:Y:S05]  /*0e90*/  @!P2 BRA `(.L_x_1824) ;  /* 0x000000000074a947 */ /* 0x000fea0003800000 */
        /* <DEDUP_REMOVED lines=29> */
.L_x_1824:
        /* <DEDUP_REMOVED lines=8> */
.L_x_1823:
[----:B------:R-:W0:Y:S01]  /*10f0*/  @P0 LDC.64 R4, c[0x0][0x3a8] ;  /* 0x0000ea00ff040b82 */ /* 0x000e220000000a00 */
[----:B------:R-:W-:-:S05]  /*1100*/  IADD3 R106, PT, PT, R84, 0x100, RZ ;  /* 0x00000100546a7810 */ /* 0x000fca0007ffe0ff */
[----:B------:R-:W-:Y:S02]  /*1110*/  IMAD.WIDE.U32 R116, R106, 0x10, R2 ;  /* 0x000000106a747825 */ /* 0x000fe400078e0002 */
[----:B------:R-:W1:Y:S08]  /*1120*/  @P1 LDC.64 R6, c[0x0][0x398] ;  /* 0x0000e600ff061b82 */ /* 0x000e700000000a00 */
[----:B------:R-:W3:Y:S01]  /*1130*/  @P2 LDC.64 R86, c[0x0][0x3a0] ;  /* 0x0000e800ff562b82 */ /* 0x000ee20000000a00 */
[----:B0-----:R-:W-:-:S05]  /*1140*/  @P0 IMAD.WIDE.U32 R4, R84, 0x10, R4 ;  /* 0x0000001054040825 */ /* 0x001fca00078e0004 */
[----:B------:R0:W-:Y:S01]  /*1150*/  @P0 STG.E.128 desc[UR8][R4.64], R80 ;  /* 0x0000005004000986 */ /* 0x0001e2000c101d08 */
[----:B-1----:R-:W-:-:S03]  /*1160*/  @P1 IMAD.WIDE.U32 R6, R106, 0x10, R6 ;  /* 0x000000106a061825 */ /* 0x002fc600078e0006 */
[----:B------:R-:W5:Y:S04]  /*1170*/  LDG.E.128 R116, desc[UR8][R116.64] ;  /* 0x0000000874747981 */ /* 0x000f68000c1e1d00 */
[----:B------:R0:W5:Y:S01]  /*1180*/  @P1 LDG.E.128 R72, desc[UR8][R6.64] ;  /* 0x0000000806481981 */ /* 0x000162000c1e1d00 */
[----:B---3--:R-:W-:-:S05]  /*1190*/  @P2 IMAD.WIDE.U32 R86, R106, 0x10, R86 ;  /* 0x000000106a562825 */ /* 0x008fca00078e0056 */
        /* <DEDUP_REMOVED lines=16> */
.L_x_1826:
[----:B-----5:R-:W-:Y:S02]  /*12a0*/  HADD2.F32 R91, -RZ, R116.H0_H0 ;  /* 0x20000074ff5b7230 */ /* 0x020fe40000004100 */
[----:B------:R-:W-:Y:S02]  /*12b0*/  HADD2.F32 R112, -RZ, R117.H0_H0 ;  /* 0x20000075ff707230 */ /* 0x000fe40000004100 */
[----:B------:R-:W-:Y:S02]  /*12c0*/  HADD2.F32 R114, -RZ, R118.H0_H0 ;  /* 0x20000076ff727230 */ /* 0x000fe40000004100 */
[----:B------:R-:W-:Y:S02]  /*12d0*/  HADD2.F32 R0, -RZ, R76.H0_H0 ;  /* 0x2000004cff007230 */ /* 0x000fe40000004100 */
[----:B------:R-:W-:Y:S02]  /*12e0*/  HADD2.F32 R5, -RZ, R77.H0_H0 ;  /* 0x2000004dff057230 */ /* 0x000fe40000004100 */
[----:B------:R-:W-:-:S02]  /*12f0*/  HADD2.F32 R7, -RZ, R78.H0_H0 ;  /* 0x2000004eff077230 */ /* 0x000fc40000004100 */
[----:B------:R-:W-:Y:S01]  /*1300*/  FADD.FTZ R91, R0, R91 ;  /* 0x0000005b005b7221 */ /* 0x000fe20000010000 */
[----:B------:R-:W-:Y:S02]  /*1310*/  HADD2.F32 R116, -RZ, R116.H1_H1 ;  /* 0x30000074ff747230 */ /* 0x000fe40000004100 */
[----:B------:R-:W-:Y:S01]  /*1320*/  FADD.FTZ R112, R5, R112 ;  /* 0x0000007005707221 */ /* 0x000fe20000010000 */
[----:B------:R-:W-:Y:S02]  /*1330*/  HADD2.F32 R113, -RZ, R117.H1_H1 ;  /* 0x30000075ff717230 */ /* 0x000fe40000004100 */
[----:B------:R-:W-:Y:S01]  /*1340*/  FADD.FTZ R114, R7, R114 ;  /* 0x0000007207727221 */ /* 0x000fe20000010000 */
[----:B------:R-:W-:Y:S02]  /*1350*/  HADD2.F32 R105, -RZ, R118.H1_H1 ;  /* 0x30000076ff697230 */ /* 0x000fe40000004100 */
[--C-:B------:R-:W-:Y:S02]  /*1360*/  HADD2.F32 R110, -RZ, R119.reuse.H0_H0 ;  /* 0x20000077ff6e7230 */ /* 0x100fe40000004100 */
[----:B------:R-:W-:-:S02]  /*1370*/  HADD2.F32 R109, -RZ, R119.H1_H1 ;  /* 0x30000077ff6d7230 */ /* 0x000fc40000004100 */
[--C-:B------:R-:W-:Y:S02]  /*1380*/  HADD2.F32 R7, -RZ, R79.reuse.H0_H0 ;  /* 0x2000004fff077230 */ /* 0x100fe40000004100 */
[----:B------:R-:W-:Y:S02]  /*1390*/  HADD2.F32 R6, -RZ, R79.H1_H1 ;  /* 0x3000004fff067230 */ /* 0x000fe40000004100 */
        /* <DEDUP_REMOVED lines=13> */
.L_x_1825:
[----:B------:R-:W-:-:S04]  /*1470*/  UISETP.NE.U32.AND UP1, UPT, UR14, URZ, UPT ;  /* 0x000000ff0e00728c */ /* 0x000fc8000bf25070 */
[----:B------:R-:W-:-:S09]  /*1480*/  UISETP.NE.AND.EX UP1, UPT, UR15, URZ, UPT, UP1 ;  /* 0x000000ff0f00728c */ /* 0x000fd2000bf25310 */
[----:B------:R-:W-:Y:S05]  /*1490*/  BRA.U UP1, `(.L_x_1828) ;  /* 0x0000000101747547 */ /* 0x000fea000b800000 */
        /* <DEDUP_REMOVED lines=29> */
.L_x_1828:
[----:B-----5:R-:W-:Y:S02]  /*1670*/  HADD2.F32 R0, -RZ, R116.H0_H0 ;  /* 0x20000074ff007230 */ /* 0x020fe40000004100 */
[----:B------:R-:W-:Y:S02]  /*1680*/  HADD2.F32 R5, -RZ, R72.H0_H0 ;  /* 0x20000048ff057230 */ /* 0x000fe40000004100 */
[----:B------:R-:W-:Y:S02]  /*1690*/  HADD2.F32 R116, -RZ, R116.H1_H1 ;  /* 0x30000074ff747230 */ /* 0x000fe40000004100 */
[----:B------:R-:W-:Y:S02]  /*16a0*/  HADD2.F32 R4, -RZ, R117.H0_H0 ;  /* 0x20000075ff047230 */ /* 0x000fe40000004100 */
[----:B------:R-:W-:Y:S01]  /*16b0*/  FADD.FTZ R0, R5, R0 ;  /* 0x0000000005007221 */ /* 0x000fe20000010000 */
[----:B------:R-:W-:Y:S02]  /*16c0*/  HADD2.F32 R5, -RZ, R72.H1_H1 ;  /* 0x30000048ff057230 */ /* 0x000fe40000004100 */
[----:B------:R-:W-:-:S02]  /*16d0*/  HADD2.F32 R80, -RZ, R118.H0_H0 ;  /* 0x20000076ff507230 */ /* 0x000fc40000004100 */
[----:B------:R-:W-:Y:S02]  /*16e0*/  HADD2.F32 R7, -RZ, R73.H0_H0 ;  /* 0x20000049ff077230 */ /* 0x000fe40000004100 */
[----:B------:R-:W-:Y:S01]  /*16f0*/  FADD.FTZ R116, R5, R116 ;  /* 0x0000007405747221 */ /* 0x000fe20000010000 */
[----:B------:R-:W-:Y:S02]  /*1700*/  HADD2.F32 R81, -RZ, R74.H0_H0 ;  /* 0x2000004aff517230 */ /* 0x000fe40000004100 */
        /* <DEDUP_REMOVED lines=9> */
[----:B------:R-:W-:Y:S02]  /*17a0*/  HADD2.F32 R119, -RZ, R119.H1_H1 ;  /* 0x30000077ff777230 */ /* 0x000fe40000004100 */
[----:B------:R-:W-:Y:S02]  /*17b0*/  HADD2.F32 R6, -RZ, R73.H1_H1 ;  /* 0x30000049ff067230 */ /* 0x000fe40000004100 */
[----:B------:R-:W-:-:S02]  /*17c0*/  HADD2.F32 R83, -RZ, R74.H1_H1 ;  /* 0x3000004aff537230 */ /* 0x000fc40000004100 */
[--C-:B------:R-:W-:Y:S02]  /*17d0*/  HADD2.F32 R81, -RZ, R75.reuse.H0_H0 ;  /* 0x2000004bff517230 */ /* 0x100fe40000004100 */
[----:B------:R-:W-:Y:S01]  /*17e0*/  FADD.FTZ R6, R6, R117 ;  /* 0x0000007506067221 */ /* 0x000fe20000010000 */
[----:B------:R-:W-:Y:S02]  /*17f0*/  HADD2.F32 R86, -RZ, R75.H1_H1 ;  /* 0x3000004bff567230 */ /* 0x000fe40000004100 */
        /* <DEDUP_REMOVED lines=18> */
[----:B------:R-:W-:-:S07]  /*1920*/  F2FP.F16.F32.PACK_AB R80, R116, R91 ;  /* 0x0000005b7450723e */ /* 0x000fce00000000ff */
.L_x_1827:
[----:B------:R-:W0:Y:S01]  /*1930*/  @P2 LDC.64 R4, c[0x0][0x3a0] ;  /* 0x0000e800ff042b82 */ /* 0x000e220000000a00 */
[----:B------:R-:W-:-:S07]  /*1940*/  IADD3 R89, PT, PT, R84, 0x200, RZ ;  /* 0x0000020054597810 */ /* 0x000fce0007ffe0ff */
[----:B------:R-:W1:Y:S08]  /*1950*/  @P0 LDC.64 R86, c[0x0][0x3a8] ;  /* 0x0000ea00ff560b82 */ /* 0x000e700000000a00 */
[----:B------:R-:W3:Y:S01]  /*1960*/  @P1 LDC.64 R96, c[0x0][0x398] ;  /* 0x0000e600ff601b82 */ /* 0x000ee20000000a00 */
[----:B0-----:R-:W-:-:S04]  /*1970*/  @P2 IMAD.WIDE.U32 R98, R89, 0x10, R4 ;  /* 0x0000001059622825 */ /* 0x001fc800078e0004 */
[----:B------:R-:W-:-:S04]  /*1980*/  IMAD.WIDE.U32 R4, R89, 0x10, R2 ;  /* 0x0000001059047825 */ /* 0x000fc800078e0002 */
[----:B-1----:R-:W-:-:S05]  /*1990*/  @P0 IMAD.WIDE.U32 R86, R106, 0x10, R86 ;  /* 0x000000106a560825 */ /* 0x002fca00078e0056 */
[----:B------:R0:W-:Y:S01]  /*19a0*/  @P0 STG.E.128 desc[UR8][R86.64], R80 ;  /* 0x0000005056000986 */ /* 0x0001e2000c101d08 */
[----:B---3--:R-:W-:-:S03]  /*19b0*/  @P1 IMAD.WIDE.U32 R96, R89, 0x10, R96 ;  /* 0x0000001059601825 */ /* 0x008fc600078e0060 */
[----:B------:R0:W5:Y:S04]  /*19c0*/  @P2 LDG.E.128 R76, desc[UR8][R98.64] ;  /* 0x00000008624c2981 */ /* 0x000168000c1e1d00 */
[----:B------:R0:W5:Y:S04]  /*19d0*/  @P1 LDG.E.128 R72, desc[UR8][R96.64] ;  /* 0x0000000860481981 */ /* 0x000168000c1e1d00 */
[----:B------:R-:W5:Y:S01]  /*19e0*/  LDG.E.128 R4, desc[UR8][R4.64] ;  /* 0x0000000804047981 */ /* 0x000f62000c1e1d00 */
[----:B------:R-:W-:Y:S05]  /*19f0*/  BRA.U UP0, `(.L_x_1829) ;  /* 0x00000001009c7547 */ /* 0x000fea000b800000 */
[----:B------:R-:W-:Y:S05]  /*1a00*/  BRA.U UP1, `(.L_x_1830) ;  /* 0x0000000101247547 */ /* 0x000fea000b800000 */
[--C-:B0----5:R-:W-:Y:S02]  /*1a10*/  HADD2.F32 R99, -RZ, R4.reuse.H0_H0 ;  /* 0x20000004ff637230 */ /* 0x121fe40000004100 */
        /* <DEDUP_REMOVED lines=8> */
.L_x_1830:
[--C-:B-----5:R-:W-:Y:S02]  /*1aa0*/  HADD2.F32 R104, -RZ, R5.reuse.H0_H0 ;  /* 0x20000005ff687230 */ /* 0x120fe40000004100 */
[----:B------:R-:W-:Y:S02]  /*1ab0*/  HADD2.F32 R111, -RZ, R5.H1_H1 ;  /* 0x30000005ff6f7230 */ /* 0x000fe40000004100 */
[----:B0-----:R-:W-:Y:S02]  /*1ac0*/  HADD2.F32 R99, -RZ, R4.H0_H0 ;  /* 0x20000004ff637230 */ /* 0x001fe40000004100 */
[----:B------:R-:W-:Y:S02]  /*1ad0*/  HADD2.F32 R0, -RZ, R76.H0_H0 ;  /* 0x2000004cff007230 */ /* 0x000fe40000004100 */
[----:B------:R-:W-:Y:S02]  /*1ae0*/  HADD2.F32 R5, -RZ, R77.H0_H0 ;  /* 0x2000004dff057230 */ /* 0x000fe40000004100 */
[----:B------:R-:W-:-:S02]  /*1af0*/  HADD2.F32 R90, -RZ, R6.H0_H0 ;  /* 0x20000006ff5a7230 */ /* 0x000fc40000004100 */
[----:B------:R-:W-:Y:S01]  /*1b00*/  FADD.FTZ R99, R0, R99 ;  /* 0x0000006300637221 */ /* 0x000fe20000010000 */
[--C-:B------:R-:W-:Y:S02]  /*1b10*/  HADD2.F32 R96, -RZ, R7.reuse.H0_H0 ;  /* 0x20000007ff607230 */ /* 0x100fe40000004100 */
[----:B------:R-:W-:Y:S01]  /*1b20*/  FADD.FTZ R104, R5, R104 ;  /* 0x0000006805687221 */ /* 0x000fe20000010000 */
[----:B------:R-:W-:Y:S02]  /*1b30*/  HADD2.F32 R97, -RZ, R7.H1_H1 ;  /* 0x30000007ff617230 */ /* 0x000fe40000004100 */
[----:B------:R-:W-:Y:S02]  /*1b40*/  HADD2.F32 R4, -RZ, R4.H1_H1 ;  /* 0x30000004ff047230 */ /* 0x000fe40000004100 */
[----:B------:R-:W-:Y:S02]  /*1b50*/  HADD2.F32 R6, -RZ, R6.H1_H1 ;  /* 0x30000006ff067230 */ /* 0x000fe40000004100 */
[----:B------:R-:W-:-:S02]  /*1b60*/  HADD2.F32 R81, -RZ, R78.H0_H0 ;  /* 0x2000004eff517230 */ /* 0x000fc40000004100 */
[--C-:B------:R-:W-:Y:S02]  /*1b70*/  HADD2.F32 R7, -RZ, R79.reuse.H0_H0 ;  /* 0x2000004fff077230 */ /* 0x100fe40000004100 */
        /* <DEDUP_REMOVED lines=15> */
.L_x_1829:
[----:B------:R-:W-:Y:S05]  /*1c70*/  BRA.U UP1, `(.L_x_1832) ;  /* 0x0000000101747547 */ /* 0x000fea000b800000 */
        /* <DEDUP_REMOVED lines=29> */
.L_x_1832:
[--C-:B-----5:R-:W-:Y:S02]  /*1e50*/  HADD2.F32 R0, -RZ, R4.reuse.H0_H0 ;  /* 0x20000004ff007230 */ /* 0x120fe40000004100 */
[----:B------:R-:W-:Y:S02]  /*1e60*/  HADD2.F32 R88, -RZ, R4.H1_H1 ;  /* 0x30000004ff587230 */ /* 0x000fe40000004100 */
[--C-:B------:R-:W-:Y:S02]  /*1e70*/  HADD2.F32 R4, -RZ, R5.reuse.H0_H0 ;  /* 0x20000005ff047230 */ /* 0x100fe40000004100 */
[----:B0-----:R-:W-:Y:S02]  /*1e80*/  HADD2.F32 R80, -RZ, R5.H1_H1 ;  /* 0x30000005ff507230 */ /* 0x001fe40000004100 */
[----:B------:R-:W-:Y:S02]  /*1e90*/  HADD2.F32 R5, -RZ, R72.H0_H0 ;  /* 0x20000048ff057230 */ /* 0x000fe40000004100 */
[----:B------:R-:W-:-:S02]  /*1ea0*/  HADD2.F32 R86, -RZ, R7.H0_H0 ;  /* 0x20000007ff567230 */ /* 0x000fc40000004100 */
[----:B------:R-:W-:Y:S02]  /*1eb0*/  HADD2.F32 R87, -RZ, R7.H1_H1 ;  /* 0x30000007ff577230 */ /* 0x000fe40000004100 */
[----:B------:R-:W-:Y:S01]  /*1ec0*/  FADD.FTZ R0, R5, R0 ;  /* 0x0000000005007221 */ /* 0x000fe20000010000 */
[----:B------:R-:W-:Y:S02]  /*1ed0*/  HADD2.F32 R5, -RZ, R72.H1_H1 ;  /* 0x30000048ff057230 */ /* 0x000fe40000004100 */
[--C-:B------:R-:W-:Y:S02]  /*1ee0*/  HADD2.F32 R7, -RZ, R73.reuse.H0_H0 ;  /* 0x20000049ff077230 */ /* 0x100fe40000004100 */
[----:B------:R-:W-:Y:S02]  /*1ef0*/  HADD2.F32 R81, -RZ, R73.H1_H1 ;  /* 0x30000049ff517230 */ /* 0x000fe40000004100 */
[----:B------:R-:W-:Y:S01]  /*1f00*/  FADD.FTZ R88, R5, R88 ;  /* 0x0000005805587221 */ /* 0x000fe20000010000 */
[----:B------:R-:W-:-:S02]  /*1f10*/  HADD2.F32 R99, -RZ, R76.H0_H0 ;  /* 0x2000004cff637230 */ /* 0x000fc40000004100 */
[----:B------:R-:W-:Y:S01]  /*1f20*/  FADD.FTZ R4, R7, R4 ;  /* 0x0000000407047221 */ /* 0x000fe20000010000 */
[----:B------:R-:W-:Y:S02]  /*1f30*/  HADD2.F32 R5, -RZ, R77.H0_H0 ;  /* 0x2000004dff057230 */ /* 0x000fe40000004100 */
[----:B------:R-:W-:Y:S01]  /*1f40*/  FADD.FTZ R80, R81, R80 ;  /* 0x0000005051507221 */ /* 0x000fe20000010000 */
[--C-:B------:R-:W-:Y:S02]  /*1f50*/  HADD2.F32 R82, -RZ, R6.reuse.H0_H0 ;  /* 0x20000006ff527230 */ /* 0x100fe40000004100 */
[----:B------:R-:W-:Y:S01]  /*1f60*/  FADD.FTZ R99, R99, R0 ;  /* 0x0000000063637221 */ /* 0x000fe20000010000 */
[----:B------:R-:W-:Y:S02]  /*1f70*/  HADD2.F32 R6, -RZ, R6.H1_H1 ;  /* 0x30000006ff067230 */ /* 0x000fe40000004100 */
[----:B------:R-:W-:Y:S01]  /*1f80*/  FADD.FTZ R104, R5, R4 ;  /* 0x0000000405687221 */ /* 0x000fe20000010000 */
[----:B------:R-:W-:-:S02]  /*1f90*/  HADD2.F32 R83, -RZ, R74.H0_H0 ;  /* 0x2000004aff537230 */ /* 0x000fc40000004100 */
[----:B------:R-:W-:Y:S02]  /*1fa0*/  HADD2.F32 R85, -RZ, R74.H1_H1 ;  /* 0x3000004aff557230 */ /* 0x000fe40000004100 */
        /* <DEDUP_REMOVED lines=22> */
.L_x_1831:
        /* <DEDUP_REMOVED lines=12> */
[----:B------:R-:W-:Y:S05]  /*21d0*/  BRA.U UP0, `(.L_x_1833) ;  /* 0x00000001009c7547 */ /* 0x000fea000b800000 */
[----:B------:R-:W-:Y:S05]  /*21e0*/  BRA.U UP1, `(.L_x_1834) ;  /* 0x0000000101247547 */ /* 0x000fea000b800000 */
[--C-:B-----5:R-:W-:Y:S02]  /*21f0*/  HADD2.F32 R2, -RZ, R100.reuse.H0_H0 ;  /* 0x20000064ff027230 */ /* 0x120fe40000004100 */
[----:B------:R-:W-:Y:S02]  /*2200*/  HADD2.F32 R3, -RZ, R100.H1_H1 ;  /* 0x30000064ff037230 */ /* 0x000fe40000004100 */
[--C-:B------:R-:W-:Y:S02]  /*2210*/  HADD2.F32 R100, -RZ, R101.reuse.H0_H0 ;  /* 0x20000065ff647230 */ /* 0x100fe40000004100 */
[----:B------:R-:W-:Y:S02]  /*2220*/  HADD2.F32 R101, -RZ, R101.H1_H1 ;  /* 0x30000065ff657230 */ /* 0x000fe40000004100 */
[--C-:B------:R-:W-:Y:S02]  /*2230*/  HADD2.F32 R98, -RZ, R102.reuse.H0_H0 ;  /* 0x20000066ff627230 */ /* 0x100fe40000004100 */
[----:B0-----:R-:W-:-:S02]  /*2240*/  HADD2.F32 R87, -RZ, R102.H1_H1 ;  /* 0x30000066ff577230 */ /* 0x001fc40000004100 */
[--C-:B------:R-:W-:Y:S02]  /*2250*/  HADD2.F32 R86, -RZ, R103.reuse.H0_H0 ;  /* 0x20000067ff567230 */ /* 0x100fe40000004100 */
[----:B------:R-:W-:Y:S01]  /*2260*/  HADD2.F32 R85, -RZ, R103.H1_H1 ;  /* 0x30000067ff557230 */ /* 0x000fe20000004100 */
[----:B------:R-:W-:Y:S06]  /*2270*/  BRA `(.L_x_1835) ;  /* 0x00000004009c7947 */ /* 0x000fec0003800000 */
.L_x_1834:
[----:B-----5:R-:W-:Y:S02]  /*2280*/  HADD2.F32 R2, -RZ, R100.H0_H0 ;  /* 0x20000064ff027230 */ /* 0x020fe40000004100 */
[----:B0-----:R-:W-:Y:S02]  /*2290*/  HADD2.F32 R5, -RZ, R76.H0_H0 ;  /* 0x2000004cff057230 */ /* 0x001fe40000004100 */
[----:B------:R-:W-:Y:S02]  /*22a0*/  HADD2.F32 R3, -RZ, R100.H1_H1 ;  /* 0x30000064ff037230 */ /* 0x000fe40000004100 */
[--C-:B------:R-:W-:Y:S02]  /*22b0*/  HADD2.F32 R100, -RZ, R101.reuse.H0_H0 ;  /* 0x20000065ff647230 */ /* 0x100fe40000004100 */
[----:B------:R-:W-:Y:S01]  /*22c0*/  FADD.FTZ R2, R5, R2 ;  /* 0x0000000205027221 */ /* 0x000fe20000010000 */
[----:B------:R-:W-:Y:S02]  /*22d0*/  HADD2.F32 R101, -RZ, R101.H1_H1 ;  /* 0x30000065ff657230 */ /* 0x000fe40000004100 */
[----:B------:R-:W-:-:S02]  /*22e0*/  HADD2.F32 R98, -RZ, R102.H0_H0 ;  /* 0x20000066ff627230 */ /* 0x000fc40000004100 */
[----:B------:R-:W-:Y:S02]  /*22f0*/  HADD2.F32 R87, -RZ, R102.H1_H1 ;  /* 0x30000066ff577230 */ /* 0x000fe40000004100 */
[----:B------:R-:W-:Y:S02]  /*2300*/  HADD2.F32 R7, -RZ, R77.H0_H0 ;  /* 0x2000004dff077230 */ /* 0x000fe40000004100 */
[----:B------:R-:W-:Y:S02]  /*2310*/  HADD2.F32 R81, -RZ, R78.H0_H0 ;  /* 0x2000004eff517230 */ /* 0x000fe40000004100 */
[--C-:B------:R-:W-:Y:S02]  /*2320*/  HADD2.F32 R86, -RZ, R103.reuse.H0_H0 ;  /* 0x20000067ff567230 */ /* 0x100fe40000004100 */
[----:B------:R-:W-:Y:S01]  /*2330*/  FADD.FTZ R100, R7, R100 ;  /* 0x0000006407647221 */ /* 0x000fe20000010000 */
[----:B------:R-:W-:Y:S02]  /*2340*/  HADD2.F32 R85, -RZ, R103.H1_H1 ;  /* 0x30000067ff557230 */ /* 0x000fe40000004100 */
[----:B------:R-:W-:Y:S01]  /*2350*/  FADD.FTZ R98, R81, R98 ;  /* 0x0000006251627221 */ /* 0x000fe20000010000 */
[----:B------:R-:W-:-:S02]  /*2360*/  HADD2.F32 R5, -RZ, R79.H0_H0 ;  /* 0x2000004fff057230 */ /* 0x000fc40000004100 */
        /* <DEDUP_REMOVED lines=14> */
.L_x_1833:
[----:B------:R-:W-:Y:S05]  /*2450*/  BRA.U UP1, `(.L_x_1836) ;  /* 0x0000000101747547 */ /* 0x000fea000b800000 */
        /* <DEDUP_REMOVED lines=29> */
.L_x_1836:
[----:B-----5:R-:W-:Y:S02]  /*2630*/  HADD2.F32 R2, -RZ, R100.H0_H0 ;  /* 0x20000064ff027230 */ /* 0x020fe40000004100 */
[----:B------:R-:W-:Y:S02]  /*2640*/  HADD2.F32 R3, -RZ, R72.H0_H0 ;  /* 0x20000048ff037230 */ /* 0x000fe40000004100 */
[----:B0-----:R-:W-:Y:S02]  /*2650*/  HADD2.F32 R7, -RZ, R102.H0_H0 ;  /* 0x20000066ff077230 */ /* 0x001fe40000004100 */
[----:B------:R-:W-:Y:S02]  /*2660*/  HADD2.F32 R80, -RZ, R74.H0_H0 ;  /* 0x2000004aff507230 */ /* 0x000fe40000004100 */
[----:B------:R-:W-:Y:S01]  /*2670*/  FADD.FTZ R2, R3, R2 ;  /* 0x0000000203027221 */ /* 0x000fe20000010000 */
[--C-:B------:R-:W-:Y:S02]  /*2680*/  HADD2.F32 R4, -RZ, R101.reuse.H0_H0 ;  /* 0x20000065ff047230 */ /* 0x100fe40000004100 */
[----:B------:R-:W-:-:S02]  /*2690*/  HADD2.F32 R101, -RZ, R101.H1_H1 ;  /* 0x30000065ff657230 */ /* 0x000fc40000004100 */
[----:B------:R-:W-:Y:S01]  /*26a0*/  FADD.FTZ R80, R80, R7 ;  /* 0x0000000750507221 */ /* 0x000fe20000010000 */
[--C-:B------:R-:W-:Y:S02]  /*26b0*/  HADD2.F32 R5, -RZ, R73.reuse.H0_H0 ;  /* 0x20000049ff057230 */ /* 0x100fe40000004100 */
[----:B------:R-:W-:Y:S02]  /*26c0*/  HADD2.F32 R6, -RZ, R73.H1_H1 ;  /* 0x30000049ff067230 */ /* 0x000fe40000004100 */
[----:B------:R-:W-:Y:S02]  /*26d0*/  HADD2.F32 R100, -RZ, R100.H1_H1 ;  /* 0x30000064ff647230 */ /* 0x000fe40000004100 */
[----:B------:R-:W-:Y:S01]  /*26e0*/  FADD.FTZ R4, R5, R4 ;  /* 0x0000000405047221 */ /* 0x000fe20000010000 */
[----:B------:R-:W-:Y:S02]  /*26f0*/  HADD2.F32 R3, -RZ, R72.H1_H1 ;  /* 0x30000048ff037230 */ /* 0x000fe40000004100 */
[----:B------:R-:W-:Y:S01]  /*2700*/  FADD.FTZ R101, R6, R101 ;  /* 0x0000006506657221 */ /* 0x000fe20000010000 */
[----:B------:R-:W-:-:S02]  /*2710*/  HADD2.F32 R102, -RZ, R102.H1_H1 ;  /* 0x30000066ff667230 */ /* 0x000fc40000004100 */
[----:B------:R-:W-:Y:S02]  /*2720*/  HADD2.F32 R0, -RZ, R103.H0_H0 ;  /* 0x20000067ff007230 */ /* 0x000fe40000004100 */
[----:B------:R-:W-:Y:S01]  /*2730*/  FADD.FTZ R3, R3, R100 ;  /* 0x0000006403037221 */ /* 0x000fe20000010000 */
[----:B------:R-:W-:Y:S02]  /*2740*/  HADD2.F32 R81, -RZ, R74.H1_H1 ;  /* 0x3000004aff517230 */ /* 0x000fe40000004100 */
[----:B------:R-:W-:Y:S02]  /*2750*/  HADD2.F32 R83, -RZ, R75.H0_H0 ;  /* 0x2000004bff537230 */ /* 0x000fe40000004100 */
[----:B------:R-:W-:Y:S02]  /*2760*/  HADD2.F32 R7, -RZ, R77.H0_H0 ;  /* 0x2000004dff077230 */ /* 0x000fe40000004100 */
[----:B------:R-:W-:Y:S01]  /*2770*/  FADD.FTZ R102, R81, R102 ;  /* 0x0000006651667221 */ /* 0x000fe20000010000 */
[----:B------:R-:W-:-:S02]  /*2780*/  HADD2.F32 R103, -RZ, R103.H1_H1 ;  /* 0x30000067ff677230 */ /* 0x000fc40000004100 */
[----:B------:R-:W-:Y:S01]  /*2790*/  FADD.FTZ R83, R83, R0 ;  /* 0x0000000053537221 */ /* 0x000fe20000010000 */
[----:B------:R-:W-:Y:S02]  /*27a0*/  HADD2.F32 R6, -RZ, R75.H1_H1 ;  /* 0x3000004bff067230 */ /* 0x000fe40000004100 */
[----:B------:R-:W-:Y:S01]  /*27b0*/  FADD.FTZ R100, R7, R4 ;  /* 0x0000000407647221 */ /* 0x000fe20000010000 */
[----:B------:R-:W-:Y:S02]  /*27c0*/  HADD2.F32 R5, -RZ, R76.H0_H0 ;  /* 0x2000004cff057230 */ /* 0x000fe40000004100 */
        /* <DEDUP_REMOVED lines=18> */
.L_x_1835:
        /* <DEDUP_REMOVED lines=111> */
[----:B0-----:R-:W-:Y:S02]  /*2fe0*/  FADD.FTZ R103, R102, R7 ;  /* 0x0000000766677221 */ /* 0x001fe40000010000 */
[----:B------:R-:W0:Y:S03]  /*2ff0*/  @P0 LDC.64 R6, c[0x0][0x3a8] ;  /* 0x0000ea00ff060b82 */ /* 0x000e260000000a00 */
[----:B------:R-:W1:Y:S01]  /*3000*/  SHFL.BFLY PT, R0, R103, 0x4, 0x1f ;  /* 0x0c801f0067007f89 */ /* 0x000e6200000e0000 */
[----:B0-----:R-:W-:-:S04]  /*3010*/  @P0 IMAD.WIDE.U32 R6, R108, 0x10, R6 ;  /* 0x000000106c060825 */ /* 0x001fc800078e0006 */
[----:B-1----:R-:W-:Y:S02]  /*3020*/  FADD.FTZ R117, R103, R0 ;  /* 0x0000000067757221 */ /* 0x002fe40000010000 */
[----:B------:R-:W0:Y:S03]  /*3030*/  S2R R0, SR_TID.X ;  /* 0x0000000000007919 */ /* 0x000e260000002100 */
[----:B------:R-:W1:Y:S04]  /*3040*/  SHFL.BFLY PT, R118, R117, 0x8, 0x1f ;  /* 0x0d001f0075767f89 */ /* 0x000e6800000e0000 */
[----:B------:R-:W-:Y:S01]  /*3050*/  @P0 STG.E.128 desc[UR8][R6.64], R80 ;  /* 0x0000005006000986 */ /* 0x000fe2000c101d08 */
[----:B-1----:R-:W-:Y:S01]  /*3060*/  FADD.FTZ R118, R117, R118 ;  /* 0x0000007675767221 */ /* 0x002fe20000010000 */
[----:B0-----:R-:W-:-:S04]  /*3070*/  LOP3.LUT P2, RZ, R0, 0x1f, RZ, 0xc0, !PT ;  /* 0x0000001f00ff7812 */ /* 0x001fc8000784c0ff */
[----:B------:R-:W0:Y:S02]  /*3080*/  SHFL.BFLY PT, R5, R118, 0x10, 0x1f ;  /* 0x0e001f0076057f89 */ /* 0x000e2400000e0000 */
[----:B0-----:R-:W-:-:S07]  /*3090*/  FADD.FTZ R5, R118, R5 ;  /* 0x0000000576057221 */ /* 0x001fce0000010000 */
[----:B------:R-:W-:Y:S05]  /*30a0*/  @P2 BRA `(.L_x_1838) ;  /* 0x00000000001c2947 */ /* 0x000fea0003800000 */
[----:B------:R-:W0:Y:S01]  /*30b0*/  S2UR UR6, SR_CgaCtaId ;  /* 0x00000000000679c3 */ /* 0x000e220000008800 */
[----:B------:R-:W-:Y:S01]  /*30c0*/  UMOV UR5, 0x400 ;  /* 0x0000040000057882 */ /* 0x000fe20000000000 */
[----:B------:R-:W-:-:S04]  /*30d0*/  SHF.R.U32.HI R6, RZ, 0x2, R0 ;  /* 0x00000002ff067819 */ /* 0x000fc80000011600 */
[----:B------:R-:W-:Y:S01]  /*30e0*/  LOP3.LUT R6, R6, 0x38, RZ, 0xc0, !PT ;  /* 0x0000003806067812 */ /* 0x000fe200078ec0ff */
[----:B0-----:R-:W-:-:S04]  /*30f0*/  ULEA UR5, UR6, UR5, 0x18 ;  /* 0x0000000506057291 */ /* 0x001fc8000f8ec0ff */
[----:B------:R-:W-:-:S09]  /*3100*/  @UP2 UIADD3 UR5, UPT, UPT, UR5, 0x40, URZ ;  /* 0x0000004005052890 */ /* 0x000fd2000fffe0ff */
[----:B------:R0:W-:Y:S03]  /*3110*/  STS.64 [R6+UR5], R4 ;  /* 0x0000000406007988 */ /* 0x0001e60008000a05 */
.L_x_1838:
[----:B--2---:R-:W-:Y:S05]  /*3120*/  BSYNC.RECONVERGENT B0 ;  /* 0x0000000000007941 */ /* 0x004fea0003800200 */
.L_x_1837:
        /* <DEDUP_REMOVED lines=9> */
[----:B------:R-:W-:Y:S02]  /*31c0*/  SHF.L.U32 R4, R0, 0x3, RZ ;  /* 0x0000000300047819 */ /* 0x000fe400000006ff */
[----:B------:R-:W-:Y:S02]  /*31d0*/  MOV R102, 0x400 ;  /* 0x0000040000667802 */ /* 0x000fe40000000f00 */
[----:B------:R-:W-:Y:S01]  /*31e0*/  LOP3.LUT R4, R4, 0xf8, RZ, 0xc0, !PT ;  /* 0x000000f804047812 */ /* 0x000fe200078ec0ff */
[----:B0-----:R-:W-:-:S04]  /*31f0*/  ULEA UR5, UR6, UR5, 0x18 ;  /* 0x0000000506057291 */ /* 0x001fc8000f8ec0ff */
[----:B------:R-:W-:-:S09]  /*3200*/  @UP2 UIADD3 UR5, UPT, UPT, UR5, 0x40, URZ ;  /* 0x0000004005052890 */ /* 0x000fd2000fffe0ff */
[----:B------:R-:W0:Y:S03]  /*3210*/  LDS.64 R4, [R4+UR5] ;  /* 0x0000000504047984 */ /* 0x000e260008000a00 */
.L_x_1840:
[----:B------:R-:W-:Y:S05]  /*3220*/  BSYNC.RECONVERGENT B0 ;  /* 0x0000000000007941 */ /* 0x000fea0003800200 */
.L_x_1839:
[----:B------:R-:W1:Y:S01]  /*3230*/  SHFL.DOWN PT, R103, R102, 0x4, 0x1f ;  /* 0x08801f0066677f89 */ /* 0x000e6200000e0000 */
[-C--:B------:R-:W-:Y:S01]  /*3240*/  I2FP.F32.U32 R118, R102.reuse ;  /* 0x0000006600767245 */ /* 0x080fe20000201000 */
[----:B------:R-:W-:Y:S01]  /*3250*/  HADD2.F32 R125, -RZ, R59.H1_H1 ;  /* 0x3000003bff7d7230 */ /* 0x000fe20000004100 */
[----:B------:R-:W-:Y:S01]  /*3260*/  ISETP.NE.AND P2, PT, R0, RZ, PT ;  /* 0x000000ff0000720c */ /* 0x000fe20003f45270 */
[----:B0-----:R-:W0:Y:S01]  /*3270*/  SHFL.DOWN PT, R117, R4, 0x4, 0x1f ;  /* 0x08801f0004757f89 */ /* 0x001e2200000e0000 */
[----:B------:R-:W-:Y:S01]  /*3280*/  ISETP.NE.AND P3, PT, RZ, UR10, PT ;  /* 0x0000000aff007c0c */ /* 0x000fe2000bf65270 */
[----:B------:R-:W-:Y:S01]  /*3290*/  UPLOP3.LUT UP2, UPT, UPT, UPT, UP2, 0x40, 0x4 ;  /* 0x000000000004789c */ /* 0x000fe20003f4e820 */
[----:B-1----:R-:W-:Y:S02]  /*32a0*/  I2FP.F32.S32 R7, R103 ;  /* 0x0000006700077245 */ /* 0x002fe40000201400 */
[----:B------:R-:W-:Y:S01]  /*32b0*/  IADD3 R6, PT, PT, R103, R102, RZ ;  /* 0x0000006667067210 */ /* 0x000fe20007ffe0ff */
[----:B0-----:R-:W-:-:S02]  /*32c0*/  FADD.FTZ R103, -R117, R4 ;  /* 0x0000000475677221 */ /* 0x001fc40000010100 */
[----:B------:R-:W-:Y:S01]  /*32d0*/  FMUL.FTZ R117, R117, R7 ;  /* 0x0000000775757220 */ /* 0x000fe20000410000 */
[----:B------:R-:W-:Y:S01]  /*32e0*/  I2FP.F32.S32 R102, R6 ;  /* 0x0000000600667245 */ /* 0x000fe20000201400 */
[----:B------:R-:W-:Y:S02]  /*32f0*/  FMUL.FTZ R103, R103, R103 ;  /* 0x0000006767677220 */ /* 0x000fe40000410000 */
[----:B------:R-:W-:Y:S02]  /*3300*/  FFMA.FTZ R117, R118, R4, R117 ;  /* 0x0000000476757223 */ /* 0x000fe40000010075 */
[----:B------:R-:W0:Y:S01]  /*3310*/  MUFU.RCP R4, R102 ;  /* 0x0000006600047308 */ /* 0x000e220000001000 */
[----:B------:R-:W-:Y:S02]  /*3320*/  FMUL.FTZ R124, R103, R118 ;  /* 0x00000076677c7220 */ /* 0x000fe40000410000 */
[----:B------:R-:W1:Y:S02]  /*3330*/  SHFL.DOWN PT, R118, R5, 0x4, 0x1f ;  /* 0x08801f0005767f89 */ /* 0x000e6400000e0000 */
[----:B------:R-:W-:Y:S01]  /*3340*/  FMUL.FTZ R124, R124, R7 ;  /* 0x000000077c7c7220 */ /* 0x000fe20000410000 */
[----:B0-----:R-:W-:-:S02]  /*3350*/  FMUL.FTZ R103, R4, R117 ;  /* 0x0000007504677220 */ /* 0x001fc40000410000 */
[----:B------:R-:W0:Y:S01]  /*3360*/  SHFL.DOWN PT, R117, R6, 0x2, 0x1f ;  /* 0x08401f0006757f89 */ /* 0x000e2200000e0000 */
[----:B-1----:R-:W-:-:S03]  /*3370*/  FADD.FTZ R7, R118, R5 ;  /* 0x0000000576077221 */ /* 0x002fc60000010000 */
[----:B------:R-:W1:Y:S01]  /*3380*/  SHFL.DOWN PT, R118, R103, 0x2, 0x1f ;  /* 0x08401f0067767f89 */ /* 0x000e6200000e0000 */
[----:B------:R-:W-:Y:S01]  /*3390*/  FFMA.FTZ R7, R4, R124, R7 ;  /* 0x0000007c04077223 */ /* 0x000fe20000010007 */
[-C--:B0-----:R-:W-:Y:S02]  /*33a0*/  IADD3 R4, PT, PT, R6, R117.reuse, RZ ;  /* 0x0000007506047210 */ /* 0x081fe40007ffe0ff */
[----:B------:R-:W-:Y:S01]  /*33b0*/  I2FP.F32.S32 R117, R117 ;  /* 0x0000007500757245 */ /* 0x000fe20000201400 */
[----:B-1----:R-:W-:-:S04]  /*33c0*/  FADD.FTZ R5, R103, -R118 ;  /* 0x8000007667057221 */ /* 0x002fc80000010000 */
[----:B------:R-:W-:Y:S02]  /*33d0*/  FMUL.FTZ R119, R118, R117 ;  /* 0x0000007576777220 */ /* 0x000fe40000410000 */
[----:B------:R-:W0:Y:S01]  /*33e0*/  SHFL.DOWN PT, R118, R7, 0x2, 0x1f ;  /* 0x08401f0007767f89 */ /* 0x000e2200000e0000 */
[----:B------:R-:W-:Y:S01]  /*33f0*/  FMUL.FTZ R5, R5, R5 ;  /* 0x0000000505057220 */ /* 0x000fe20000410000 */
[C---:B------:R-:W-:Y:S02]  /*3400*/  FFMA.FTZ R119, R102.reuse, R103, R119 ;  /* 0x0000006766777223 */ /* 0x040fe40000010077 */
[----:B------:R-:W1:Y:S01]  /*3410*/  SHFL.DOWN PT, R103, R4, 0x1, 0x1f ;  /* 0x08201f0004677f89 */ /* 0x000e6200000e0000 */
[----:B------:R-:W-:Y:S01]  /*3420*/  FMUL.FTZ R124, R102, R5 ;  /* 0x00000005667c7220 */ /* 0x000fe20000410000 */
[----:B------:R-:W-:-:S03]  /*3430*/  I2FP.F32.S32 R5, R4 ;  /* 0x0000000400057245 */ /* 0x000fc60000201400 */
[----:B------:R-:W-:Y:S01]  /*3440*/  FMUL.FTZ R124, R124, R117 ;  /* 0x000000757c7c7220 */ /* 0x000fe20000410000 */
[----:B------:R-:W2:Y:S02]  /*3450*/  MUFU.RCP R102, R5 ;  /* 0x0000000500667308 */ /* 0x000ea40000001000 */
[----:B--2---:R-:W-:Y:S01]  /*3460*/  FMUL.FTZ R6, R102, R119 ;  /* 0x0000007766067220 */ /* 0x004fe20000410000 */
[----:B0-----:R-:W-:Y:S01]  /*3470*/  FADD.FTZ R119, R7, R118 ;  /* 0x0000007607777221 */ /* 0x001fe20000010000 */
[-C--:B-1----:R-:W-:Y:S02]  /*3480*/  IADD3 R118, PT, PT, R4, R103.reuse, RZ ;  /* 0x0000006704767210 */ /* 0x082fe40007ffe0ff */
[----:B------:R-:W-:Y:S01]  /*3490*/  I2FP.F32.S32 R123, R103 ;  /* 0x00000067007b7245 */ /* 0x000fe20000201400 */
[----:B------:R-:W0:Y:S01]  /*34a0*/  SHFL.DOWN PT, R117, R6, 0x1, 0x1f ;  /* 0x08201f0006757f89 */ /* 0x000e2200000e0000 */
[----:B------:R-:W-:Y:S01]  /*34b0*/  FFMA.FTZ R102, R102, R124, R119 ;  /* 0x0000007c66667223 */ /* 0x000fe20000010077 */
[----:B------:R-:W-:-:S04]  /*34c0*/  I2FP.F32.S32 R118, R118 ;  /* 0x0000007600767245 */ /* 0x000fc80000201400 */
[----:B------:R-:W1:Y:S01]  /*34d0*/  SHFL.DOWN PT, R119, R102, 0x1, 0x1f ;  /* 0x08201f0066777f89 */ /* 0x000e6200000e0000 */
[----:B------:R-:W2:Y:S01]  /*34e0*/  MUFU.RCP R7, R118 ;  /* 0x0000007600077308 */ /* 0x000ea20000001000 */
[----:B0-----:R-:W-:Y:S01]  /*34f0*/  FADD.FTZ R103, R6, -R117 ;  /* 0x8000007506677221 */ /* 0x001fe20000010000 */
[----:B------:R-:W-:Y:S01]  /*3500*/  FMUL.FTZ R124, R117, R123 ;  /* 0x0000007b757c7220 */ /* 0x000fe20000410000 */
[----:B------:R-:W-:Y:S02]  /*3510*/  MOV R117, UR4 ;  /* 0x0000000400757c02 */ /* 0x000fe40008000f00 */
[----:B------:R-:W-:Y:S01]  /*3520*/  FMUL.FTZ R4, R103, R103 ;  /* 0x0000006767047220 */ /* 0x000fe20000410000 */
[----:B------:R-:W-:-:S03]  /*3530*/  FFMA.FTZ R124, R5, R6, R124 ;  /* 0x00000006057c7223 */ /* 0x000fc6000001007c */
[----:B------:R-:W-:Y:S01]  /*3540*/  FMUL.FTZ R4, R5, R4 ;  /* 0x0000000405047220 */ /* 0x000fe20000410000 */
[C---:B--2---:R-:W-:Y:S01]  /*3550*/  FMUL.FTZ R103, R7.reuse, R124 ;  /* 0x0000007c07677220 */ /* 0x044fe20000410000 */
[----:B------:R-:W0:Y:S01]  /*3560*/  LDC R5, c[0x0][0x448] ;  /* 0x00011200ff057b82 */ /* 0x000e220000000800 */
[----:B------:R-:W-:Y:S02]  /*3570*/  HADD2.F32 R124, -RZ, R25.H1_H1 ;  /* 0x30000019ff7c7230 */ /* 0x000fe40000004100 */
[----:B------:R-:W-:Y:S01]  /*3580*/  FMUL.FTZ R123, R4, R123 ;  /* 0x0000007b047b7220 */ /* 0x000fe20000410000 */
[----:B-1----:R-:W-:Y:S01]  /*3590*/  FADD.FTZ R4, R102, R119 ;  /* 0x0000007766047221 */ /* 0x002fe20000010000 */
[----:B------:R-:W1:Y:S03]  /*35a0*/  SHFL.IDX PT, R103, R103, RZ, 0x1f ;  /* 0x00001fff67677589 */ /* 0x000e6600000e0000 */
[----:B------:R-:W-:-:S06]  /*35b0*/  FFMA.FTZ R4, R7, R123, R4 ;  /* 0x0000007b07047223 */ /* 0x000fcc0000010004 */
[----:B------:R-:W0:Y:S01]  /*35c0*/  SHFL.IDX PT, R4, R4, RZ, 0x1f ;  /* 0x00001fff04047589 */ /* 0x000e2200000e0000 */
[----:B-1----:R-:W-:-:S05]  /*35d0*/  FMUL.FTZ R6, R103, R103 ;  /* 0x0000006767067220 */ /* 0x002fca0000410000 */
[----:B------:R-:W-:Y:S02]  /*35e0*/  FSEL R102, R6, RZ, P3 ;  /* 0x000000ff06667208 */ /* 0x000fe40001800000 */
[----:B------:R-:W1:Y:S01]  /*35f0*/  @!P2 LDC.64 R6, c[0x0][0x3c0] ;  /* 0x0000f000ff06ab82 */ /* 0x000e620000000a00 */
[----:B0-----:R-:W-:-:S04]  /*3600*/  FFMA.FTZ R5, R4, UR11, R5 ;  /* 0x0000000b04057c23 */ /* 0x001fc80008010005 */
[----:B------:R-:W-:-:S03]  /*3610*/  FADD.FTZ R102, R5, R102 ;  /* 0x0000006605667221 */ /* 0x000fc60000010000 */
[----:B------:R-:W0:Y:S03]  /*3620*/  @!P2 LDC.64 R4, c[0x0][0x3c8] ;  /* 0x0000f200ff04ab82 */ /* 0x000e260000000a00 */
[----:B------:R-:W2:Y:S01]  /*3630*/  MUFU.RSQ R102, R102 ;  /* 0x0000006600667308 */ /* 0x000ea20000001400 */
[----:B-1----:R-:W-:Y:S01]  /*3640*/  @!P2 IMAD.WIDE R6, R117, 0x4, R6 ;  /* 0x000000047506a825 */ /* 0x002fe200078e0206 */
[----:B------:R-:W-:Y:S02]  /*3650*/  FSEL R117, R103, RZ, !P3 ;  /* 0x000000ff67757208 */ /* 0x000fe40005800000 */
[----:B--2---:R-:W-:Y:S02]  /*3660*/  R2UR UR6, R102 ;  /* 0x00000000660672ca */ /* 0x004fe400000e0000 */
[----:B------:R1:W-:Y:S01]  /*3670*/  @!P2 STG.E desc[UR8][R6.64], R103 ;  /* 0x000000670600a986 */ /* 0x0003e2000c101908 */
[----:B------:R-:W-:Y:S01]  /*3680*/  R2UR UR5, R117 ;  /* 0x00000000750572ca */ /* 0x000fe200000e0000 */
[----:B------:R-:W-:Y:S01]  /*3690*/  HADD2.F32 R102, -RZ, R68.H0_H0 ;  /* 0x20000044ff667230 */ /* 0x000fe20000004100 */
[----:B------:R-:W-:Y:S01]  /*36a0*/  MOV R117, UR4 ;  /* 0x0000000400757c02 */ /* 0x000fe20008000f00 */
[----:B------:R-:W-:-:S04]  /*36b0*/  UIADD3 UR4, UPT, UPT, UR4, UR12, URZ ;  /* 0x0000000c04047290 */ /* 0x000fc8000fffe0ff */
[----:B0-----:R-:W-:Y:S01]  /*36c0*/  @!P2 IMAD.WIDE R4, R117, 0x4, R4 ;  /* 0x000000047504a825 */ /* 0x001fe200078e0204 */
[----:B------:R-:W-:Y:S02]  /*36d0*/  UISETP.GE.AND UP0, UPT, UR4, UR13, UPT ;  /* 0x0000000d0400728c */ /* 0x000fe4000bf06270 */
[----:B------:R-:W-:Y:S01]  /*36e0*/  MOV R119, UR6 ;  /* 0x0000000600777c02 */ /* 0x000fe20008000f00 */
[----:B------:R-:W-:Y:S02]  /*36f0*/  HADD2.F32 R117, -RZ, R8.H0_H0 ;  /* 0x20000008ff757230 */ /* 0x000fe40000004100 */
[----:B------:R-:W-:Y:S01]  /*3700*/  FADD.FTZ R122, R122, -UR5 ;  /* 0x800000057a7a7e21 */ /* 0x000fe20008010000 */
[----:B------:R-:W-:Y:S01]  /*3710*/  FADD.FTZ R121, R121, -UR5 ;  /* 0x8000000579797e21 */ /* 0x000fe20008010000 */
[--C-:B-1----:R-:W-:Y:S01]  /*3720*/  HADD2.F32 R7, -RZ, R52.reuse.H0_H0 ;  /* 0x20000034ff077230 */ /* 0x102fe20000004100 */
[----:B------:R0:W-:Y:S01]  /*3730*/  @!P2 STG.E desc[UR8][R4.64], R119 ;  /* 0x000000770400a986 */ /* 0x0001e2000c101908 */
[----:B------:R-:W-:-:S02]  /*3740*/  HADD2.F32 R6, -RZ, R52.H1_H1 ;  /* 0x30000034ff067230 */ /* 0x000fc40000004100 */
[----:B------:R-:W-:Y:S01]  /*3750*/  FMUL.FTZ R122, R122, UR6 ;  /* 0x000000067a7a7c20 */ /* 0x000fe20008410000 */
[----:B------:R-:W-:Y:S01]  /*3760*/  FMUL.FTZ R121, R121, UR6 ;  /* 0x0000000679797c20 */ /* 0x000fe20008410000 */
[----:B------:R-:W-:Y:S01]  /*3770*/  FADD.FTZ R120, R120, -UR5 ;  /* 0x8000000578787e21 */ /* 0x000fe20008010000 */
[----:B------:R-:W-:Y:S02]  /*3780*/  HADD2.F32 R103, -RZ, R24.H0_H0 ;  /* 0x20000018ff677230 */ /* 0x000fe40000004100 */
[----:B------:R-:W-:Y:S01]  /*3790*/  FFMA.FTZ R118, R122, R117, R7 ;  /* 0x000000757a767223 */ /* 0x000fe20000010007 */
[----:B------:R-:W-:Y:S02]  /*37a0*/  HADD2.F32 R7, -RZ, R53.H0_H0 ;  /* 0x20000035ff077230 */ /* 0x000fe40000004100 */
[----:B------:R-:W-:Y:S01]  /*37b0*/  FMUL.FTZ R120, R120, UR6 ;  /* 0x0000000678787c20 */ /* 0x000fe20008410000 */
[----:B------:R-:W-:Y:S02]  /*37c0*/  HADD2.F32 R117, -RZ, R25.H0_H0 ;  /* 0x20000019ff757230 */ /* 0x000fe40000004100 */
[----:B------:R-:W-:Y:S01]  /*37d0*/  FADD.FTZ R115, R115, -UR5 ;  /* 0x8000000573737e21 */ /* 0x000fe20008010000 */
[----:B------:R-:W-:Y:S01]  /*37e0*/  FFMA.FTZ R102, R122, R103, R102 ;  /* 0x000000677a667223 */ /* 0x000fe20000010066 */
[----:B0-----:R-:W-:-:S02]  /*37f0*/  HADD2.F32 R4, -RZ, R8.H1_H1 ;  /* 0x30000008ff047230 */ /* 0x001fc40000004100 */
[----:B------:R-:W-:Y:S01]  /*3800*/  FADD.FTZ R94, R94, -UR5 ;  /* 0x800000055e5e7e21 */ /* 0x000fe20008010000 */
[----:B------:R-:W-:Y:S02]  /*3810*/  HADD2.F32 R5, -RZ, R9.H0_H0 ;  /* 0x20000009ff057230 */ /* 0x000fe40000004100 */
[----:B------:R-:W-:Y:S01]  /*3820*/  FMUL.FTZ R115, R115, UR6 ;  /* 0x0000000673737c20 */ /* 0x000fe20008410000 */
[----:B------:R-:W-:Y:S02]  /*3830*/  HADD2.F32 R122, -RZ, R24.H1_H1 ;  /* 0x30000018ff7a7230 */ /* 0x000fe40000004100 */
[----:B------:R-:W-:Y:S01]  /*3840*/  FFMA.FTZ R119, R121, R4, R6 ;  /* 0x0000000479777223 */ /* 0x000fe20000010006 */
[----:B------:R-:W-:Y:S02]  /*3850*/  HADD2.F32 R4, -RZ, R69.H0_H0 ;  /* 0x20000045ff047230 */ /* 0x000fe40000004100 */
[----:B------:R-:W-:Y:S01]  /*3860*/  FFMA.FTZ R5, R120, R5, R7 ;  /* 0x0000000578057223 */ /* 0x000fe20000010007 */
[----:B------:R-:W-:-:S02]  /*3870*/  HADD2.F32 R6, -RZ, R53.H1_H1 ;  /* 0x30000035ff067230 */ /* 0x000fc40000004100 */
[----:B------:R-:W-:Y:S01]  /*3880*/  FMUL.FTZ R94, R94, UR6 ;  /* 0x000000065e5e7c20 */ /* 0x000fe20008410000 */
[----:B------:R-:W-:Y:S02]  /*3890*/  HADD2.F32 R7, -RZ, R69.H1_H1 ;  /* 0x30000045ff077230 */ /* 0x000fe40000004100 */
[----:B------:R-:W-:Y:S01]  /*38a0*/  FFMA.FTZ R117, R120, R117, R4 ;  /* 0x0000007578757223 */ /* 0x000fe20000010004 */
[----:B------:R-:W-:Y:S02]  /*38b0*/  HADD2.F32 R4, -RZ, R9.H1_H1 ;  /* 0x30000009ff047230 */ /* 0x000fe40000004100 */
[----:B------:R-:W-:Y:S01]  /*38c0*/  FADD.FTZ R93, R93, -UR5 ;  /* 0x800000055d5d7e21 */ /* 0x000fe20008010000 */
[----:B------:R-:W-:Y:S02]  /*38d0*/  HADD2.F32 R103, -RZ, R68.H1_H1 ;  /* 0x30000044ff677230 */ /* 0x000fe40000004100 */
[----:B------:R-:W-:Y:S01]  /*38e0*/  FFMA.FTZ R124, R115, R124, R7 ;  /* 0x0000007c737c7223 */ /* 0x000fe20000010007 */
[----:B------:R-:W-:-:S02]  /*38f0*/  HADD2.F32 R7, -RZ, R10.H0_H0 ;  /* 0x2000000aff077230 */ /* 0x000fc40000004100 */
[----:B------:R-:W-:Y:S01]  /*3900*/  FFMA.FTZ R4, R115, R4, R6 ;  /* 0x0000000473047223 */ /* 0x000fe20000010006 */
[----:B------:R-:W-:Y:S02]  /*3910*/  HADD2.F32 R115, -RZ, R54.H0_H0 ;  /* 0x20000036ff737230 */ /* 0x000fe40000004100 */
[----:B------:R-:W-:Y:S01]  /*3920*/  FFMA.FTZ R103, R121, R122, R103 ;  /* 0x0000007a79677223 */ /* 0x000fe20000010067 */
[----:B------:R-:W-:Y:S02]  /*3930*/  HADD2.F32 R121, -RZ, R26.H0_H0 ;  /* 0x2000001aff797230 */ /* 0x000fe40000004100 */
[----:B------:R-:W-:Y:S01]  /*3940*/  FMUL.FTZ R93, R93, UR6 ;  /* 0x000000065d5d7c20 */ /* 0x000fe20008410000 */
[----:B------:R-:W-:Y:S02]  /*3950*/  HADD2.F32 R120, -RZ, R70.H0_H0 ;  /* 0x20000046ff787230 */ /* 0x000fe40000004100 */
[----:B------:R-:W-:Y:S01]  /*3960*/  FFMA.FTZ R6, R94, R7, R115 ;  /* 0x000000075e067223 */ /* 0x000fe20000010073 */
[----:B------:R-:W-:-:S02]  /*3970*/  HADD2.F32 R122, -RZ, R54.H1_H1 ;  /* 0x30000036ff7a7230 */ /* 0x000fc40000004100 */
[----:B------:R-:W-:Y:S01]  /*3980*/  FADD.FTZ R92, R92, -UR5 ;  /* 0x800000055c5c7e21 */ /* 0x000fe20008010000 */
[----:B------:R-:W-:Y:S02]  /*3990*/  HADD2.F32 R7, -RZ, R70.H1_H1 ;  /* 0x30000046ff077230 */ /* 0x000fe40000004100 */
[----:B------:R-:W-:Y:S01]  /*39a0*/  FFMA.FTZ R94, R94, R121, R120 ;  /* 0x000000795e5e7223 */ /* 0x000fe20000010078 */
[----:B------:R-:W-:Y:S02]  /*39b0*/  HADD2.F32 R120, -RZ, R10.H1_H1 ;  /* 0x3000000aff787230 */ /* 0x000fe40000004100 */
[----:B------:R-:W-:Y:S01]  /*39c0*/  FMUL.FTZ R92, R92, UR6 ;  /* 0x000000065c5c7c20 */ /* 0x000fe20008410000 */
[----:B------:R-:W-:Y:S02]  /*39d0*/  HADD2.F32 R121, -RZ, R55.H0_H0 ;  /* 0x20000037ff797230 */ /* 0x000fe40000004100 */
[----:B------:R-:W-:Y:S01]  /*39e0*/  FADD.FTZ R95, R95, -UR5 ;  /* 0x800000055f5f7e21 */ /* 0x000fe20008010000 */
[----:B------:R-:W-:Y:S01]  /*39f0*/  F2FP.F16.F32.PACK_AB R5, R4, R5 ;  /* 0x000000050405723e */ /* 0x000fe200000000ff */
[----:B------:R-:W-:Y:S01]  /*3a00*/  FFMA.FTZ R115, R93, R120, R122 ;  /* 0x000000785d737223 */ /* 0x000fe2000001007a */
[----:B------:R-:W-:-:S02]  /*3a10*/  HADD2.F32 R120, -RZ, R26.H1_H1 ;  /* 0x3000001aff787230 */ /* 0x000fc40000004100 */
[----:B------:R-:W-:Y:S01]  /*3a20*/  FMUL.FTZ R95, R95, UR6 ;  /* 0x000000065f5f7c20 */ /* 0x000fe20008410000 */
[----:B------:R-:W-:Y:S01]  /*3a30*/  HADD2.F32 R122, -RZ, R55.H1_H1 ;  /* 0x30000037ff7a7230 */ /* 0x000fe20000004100 */
[----:B------:R-:W-:Y:S01]  /*3a40*/  F2FP.F16.F32.PACK_AB R4, R119, R118 ;  /* 0x000000767704723e */ /* 0x000fe200000000ff */
[----:B------:R-:W-:Y:S01]  /*3a50*/  FADD.FTZ R91, R91, -UR5 ;  /* 0x800000055b5b7e21 */ /* 0x000fe20008010000 */
[----:B------:R-:W-:Y:S01]  /*3a60*/  FFMA.FTZ R93, R93, R120, R7 ;  /* 0x000000785d5d7223 */ /* 0x000fe20000010007 */
[----:B------:R-:W-:Y:S01]  /*3a70*/  HADD2.F32 R7, -RZ, R11.H0_H0 ;  /* 0x2000000bff077230 */ /* 0x000fe20000004100 */
[----:B------:R-:W-:Y:S01]  /*3a80*/  F2FP.F16.F32.PACK_AB R6, R115, R6 ;  /* 0x000000067306723e */ /* 0x000fe200000000ff */
[----:B------:R-:W-:Y:S02]  /*3a90*/  HADD2.F32 R120, -RZ, R71.H0_H0 ;  /* 0x20000047ff787230 */ /* 0x000fe40000004100 */
[----:B------:R-:W-:Y:S01]  /*3aa0*/  FADD.FTZ R116, R116, -UR5 ;  /* 0x8000000574747e21 */ /* 0x000fe20008010000 */
[----:B------:R-:W-:Y:S01]  /*3ab0*/  F2FP.F16.F32.PACK_AB R94, R93, R94 ;  /* 0x0000005e5d5e723e */ /* 0x000fe200000000ff */
[----:B------:R-:W-:Y:S01]  /*3ac0*/  FFMA.FTZ R7, R92, R7, R121 ;  /* 0x000000075c077223 */ /* 0x000fe20000010079 */
[----:B------:R-:W-:Y:S01]  /*3ad0*/  HADD2.F32 R121, -RZ, R27.H0_H0 ;  /* 0x2000001bff797230 */ /* 0x000fe20000004100 */
[----:B------:R-:W-:Y:S01]  /*3ae0*/  F2FP.F16.F32.PACK_AB R93, R124, R117 ;  /* 0x000000757c5d723e */ /* 0x000fe200000000ff */
[----:B------:R-:W-:-:S02]  /*3af0*/  HADD2.F32 R124, -RZ, R48.H0_H0 ;  /* 0x20000030ff7c7230 */ /* 0x000fc40000004100 */
[----:B------:R-:W-:Y:S01]  /*3b00*/  FMUL.FTZ R91, R91, UR6 ;  /* 0x000000065b5b7c20 */ /* 0x000fe20008410000 */
[----:B------:R-:W-:Y:S02]  /*3b10*/  HADD2.F32 R115, -RZ, R28.H0_H0 ;  /* 0x2000001cff737230 */ /* 0x000fe40000004100 */
[----:B------:R-:W-:Y:S01]  /*3b20*/  FFMA.FTZ R92, R92, R121, R120 ;  /* 0x000000795c5c7223 */ /* 0x000fe20000010078 */
[----:B------:R-:W-:Y:S02]  /*3b30*/  HADD2.F32 R120, -RZ, R11.H1_H1 ;  /* 0x3000000bff787230 */ /* 0x000fe40000004100 */
[----:B------:R-:W-:Y:S01]  /*3b40*/  FMUL.FTZ R116, R116, UR6 ;  /* 0x0000000674747c20 */ /* 0x000fe20008410000 */
[----:B------:R-:W-:Y:S02]  /*3b50*/  HADD2.F32 R121, -RZ, R71.H1_H1 ;  /* 0x30000047ff797230 */ /* 0x000fe40000004100 */
[----:B------:R-:W-:Y:S01]  /*3b60*/  FADD.FTZ R112, R112, -UR5 ;  /* 0x8000000570707e21 */ /* 0x000fe20008010000 */
[----:B------:R-:W-:Y:S01]  /*3b70*/  FADD.FTZ R113, R113, -UR5 ;  /* 0x8000000571717e21 */ /* 0x000fe20008010000 */
[----:B------:R-:W-:Y:S01]  /*3b80*/  FFMA.FTZ R120, R95, R120, R122 ;  /* 0x000000785f787223 */ /* 0x000fe2000001007a */
[----:B------:R-:W-:-:S02]  /*3b90*/  HADD2.F32 R122, -RZ, R27.H1_H1 ;  /* 0x3000001bff7a7230 */ /* 0x000fc40000004100 */
[----:B------:R-:W-:Y:S01]  /*3ba0*/  FMUL.FTZ R112, R112, UR6 ;  /* 0x0000000670707c20 */ /* 0x000fe20008410000 */
[----:B------:R-:W-:Y:S01]  /*3bb0*/  FMUL.FTZ R113, R113, UR6 ;  /* 0x0000000671717c20 */ /* 0x000fe20008410000 */
[----:B------:R-:W-:Y:S01]  /*3bc0*/  FADD.FTZ R114, R114, -UR5 ;  /* 0x8000000572727e21 */ /* 0x000fe20008010000 */
[----:B------:R-:W-:Y:S01]  /*3bd0*/  F2FP.F16.F32.PACK_AB R7, R120, R7 ;  /* 0x000000077807723e */ /* 0x000fe200000000ff */
[----:B------:R-:W-:Y:S01]  /*3be0*/  FFMA.FTZ R95, R95, R122, R121 ;  /* 0x0000007a5f5f7223 */ /* 0x000fe20000010079 */
[----:B------:R-:W-:Y:S01]  /*3bf0*/  FADD.FTZ R105, R105, -UR5 ;  /* 0x8000000569697e21 */ /* 0x000fe20008010000 */
[----:B------:R-:W0:Y:S01]  /*3c00*/  LDC.64 R120, c[0x0][0x428] ;  /* 0x00010a00ff787b82 */ /* 0x000e220000000a00 */
[----:B------:R-:W-:Y:S01]  /*3c10*/  FMUL.FTZ R114, R114, UR6 ;  /* 0x0000000672727c20 */ /* 0x000fe20008410000 */
[----:B------:R-:W-:Y:S01]  /*3c20*/  FADD.FTZ R110, R110, -UR5 ;  /* 0x800000056e6e7e21 */ /* 0x000fe20008010000 */
[----:B------:R-:W-:Y:S01]  /*3c30*/  F2FP.F16.F32.PACK_AB R95, R95, R92 ;  /* 0x0000005c5f5f723e */ /* 0x000fe200000000ff */
[----:B------:R-:W-:Y:S01]  /*3c40*/  HADD2.F32 R117, -RZ, R66.H1_H1 ;  /* 0x30000042ff757230 */ /* 0x000fe20000004100 */
[----:B------:R-:W-:Y:S01]  /*3c50*/  F2FP.F16.F32.PACK_AB R92, R103, R102 ;  /* 0x00000066675c723e */ /* 0x000fe200000000ff */
[----:B------:R-:W-:Y:S01]  /*3c60*/  FMUL.FTZ R105, R105, UR6 ;  /* 0x0000000669697c20 */ /* 0x000fe20008410000 */
[----:B------:R-:W-:Y:S01]  /*3c70*/  FMUL.FTZ R110, R110, UR6 ;  /* 0x000000066e6e7c20 */ /* 0x000fe20008410000 */
[----:B------:R-:W1:Y:S01]  /*3c80*/  LDC.64 R122, c[0x0][0x430] ;  /* 0x00010c00ff7a7b82 */ /* 0x000e620000000a00 */
[----:B------:R-:W-:Y:S01]  /*3c90*/  FADD.FTZ R99, R99, -UR5 ;  /* 0x8000000563637e21 */ /* 0x000fe20008010000 */
[----:B------:R-:W-:Y:S01]  /*3ca0*/  FADD.FTZ R88, R88, -UR5 ;  /* 0x8000000558587e21 */ /* 0x000fe20008010000 */
[----:B------:R-:W-:Y:S01]  /*3cb0*/  FADD.FTZ R104, R104, -UR5 ;  /* 0x8000000568687e21 */ /* 0x000fe20008010000 */
[----:B------:R-:W-:Y:S01]  /*3cc0*/  FADD.FTZ R111, R111, -UR5 ;  /* 0x800000056f6f7e21 */ /* 0x000fe20008010000 */
[----:B------:R-:W-:Y:S01]  /*3cd0*/  FMUL.FTZ R99, R99, UR6 ;  /* 0x0000000663637c20 */ /* 0x000fe20008410000 */
[----:B------:R-:W-:Y:S01]  /*3ce0*/  FADD.FTZ R90, R90, -UR5 ;  /* 0x800000055a5a7e21 */ /* 0x000fe20008010000 */
[----:B------:R-:W-:Y:S01]  /*3cf0*/  FMUL.FTZ R104, R104, UR6 ;  /* 0x0000000668687c20 */ /* 0x000fe20008410000 */
[----:B------:R-:W-:Y:S01]  /*3d00*/  FADD.FTZ R96, R96, -UR5 ;  /* 0x8000000560607e21 */ /* 0x000fe20008010000 */
[----:B------:R-:W-:Y:S01]  /*3d10*/  FADD.FTZ R97, R97, -UR5 ;  /* 0x8000000561617e21 */ /* 0x000fe20008010000 */
[----:B------:R-:W-:Y:S01]  /*3d20*/  FADD.FTZ R2, R2, -UR5 ;  /* 0x8000000502027e21 */ /* 0x000fe20008010000 */
[----:B------:R-:W-:Y:S01]  /*3d30*/  FADD.FTZ R3, R3, -UR5 ;  /* 0x8000000503037e21 */ /* 0x000fe20008010000 */
[----:B------:R-:W-:Y:S01]  /*3d40*/  FMUL.FTZ R96, R96, UR6 ;  /* 0x0000000660607c20 */ /* 0x000fe20008410000 */
[----:B------:R-:W-:Y:S01]  /*3d50*/  FMUL.FTZ R97, R97, UR6 ;  /* 0x0000000661617c20 */ /* 0x000fe20008410000 */
[----:B------:R-:W-:Y:S01]  /*3d60*/  FMUL.FTZ R2, R2, UR6 ;  /* 0x0000000602027c20 */ /* 0x000fe20008410000 */
[----:B------:R-:W-:Y:S01]  /*3d70*/  FMUL.FTZ R3, R3, UR6 ;  /* 0x0000000603037c20 */ /* 0x000fe20008410000 */
[----:B0-----:R-:W-:-:S04]  /*3d80*/  IMAD.WIDE.U32 R118, R84, 0x10, R120 ;  /* 0x0000001054767825 */ /* 0x001fc800078e0078 */
[----:B------:R-:W-:Y:S01]  /*3d90*/  FADD.FTZ R100, R100, -UR5 ;  /* 0x8000000564647e21 */ /* 0x000fe20008010000 */
[----:B------:R-:W-:Y:S01]  /*3da0*/  FADD.FTZ R101, R101, -UR5 ;  /* 0x8000000565657e21 */ /* 0x000fe20008010000 */
[----:B------:R-:W-:Y:S01]  /*3db0*/  FADD.FTZ R98, R98, -UR5 ;  /* 0x8000000562627e21 */ /* 0x000fe20008010000 */
[----:B------:R0:W-:Y:S01]  /*3dc0*/  STG.E.128 desc[UR8][R118.64], R4 ;  /* 0x0000000476007986 */ /* 0x0001e2000c101d08 */
[----:B------:R-:W-:Y:S01]  /*3dd0*/  FMUL.FTZ R100, R100, UR6 ;  /* 0x0000000664647c20 */ /* 0x000fe20008410000 */
[----:B------:R-:W-:Y:S01]  /*3de0*/  FMUL.FTZ R101, R101, UR6 ;  /* 0x0000000665657c20 */ /* 0x000fe20008410000 */
[----:B-1----:R-:W-:-:S04]  /*3df0*/  IMAD.WIDE.U32 R102, R84, 0x10, R122 ;  /* 0x0000001054667825 */ /* 0x002fc800078e007a */
[----:B------:R-:W-:Y:S01]  /*3e00*/  HADD2.F32 R84, -RZ, R12.H0_H0 ;  /* 0x2000000cff547230 */ /* 0x000fe20000004100 */
[----:B------:R1:W-:Y:S01]  /*3e10*/  STG.E.128 desc[UR8][R102.64], R92 ;  /* 0x0000005c66007986 */ /* 0x0003e2000c101d08 */
[----:B0-----:R-:W-:-:S03]  /*3e20*/  HADD2.F32 R6, -RZ, R64.H0_H0 ;  /* 0x20000040ff067230 */ /* 0x001fc60000004100 */
[----:B------:R-:W-:Y:S01]  /*3e30*/  FFMA.FTZ R4, R91, R84, R124 ;  /* 0x000000545b047223 */ /* 0x000fe2000001007c */
[----:B------:R-:W-:Y:S02]  /*3e40*/  HADD2.F32 R5, -RZ, R12.H1_H1 ;  /* 0x3000000cff057230 */ /* 0x000fe40000004100 */
[----:B------:R-:W-:Y:S01]  /*3e50*/  FADD.FTZ R118, R109, -UR5 ;  /* 0x800000056d767e21 */ /* 0x000fe20008010000 */
[----:B------:R-:W-:Y:S02]  /*3e60*/  HADD2.F32 R7, -RZ, R48.H1_H1 ;  /* 0x30000030ff077230 */ /* 0x000fe40000004100 */
[----:B------:R-:W-:Y:S01]  /*3e70*/  FFMA.FTZ R84, R91, R115, R6 ;  /* 0x000000735b547223 */ /* 0x000fe20000010006 */
[----:B------:R-:W-:Y:S02]  /*3e80*/  HADD2.F32 R91, -RZ, R28.H1_H1 ;  /* 0x3000001cff5b7230 */ /* 0x000fe40000004100 */
[----:B------:R-:W-:Y:S01]  /*3e90*/  FMUL.FTZ R118, R118, UR6 ;  /* 0x0000000676767c20 */ /* 0x000fe20008410000 */
[----:B-1----:R-:W-:-:S02]  /*3ea0*/  HADD2.F32 R95, -RZ, R49.H0_H0 ;  /* 0x20000031ff5f7230 */ /* 0x002fc40000004100 */
[C---:B------:R-:W-:Y:S01]  /*3eb0*/  FFMA.FTZ R93, R116.reuse, R5, R7 ;  /* 0x00000005745d7223 */ /* 0x040fe20000010007 */
[----:B------:R-:W-:Y:S02]  /*3ec0*/  HADD2.F32 R5, -RZ, R64.H1_H1 ;  /* 0x30000040ff057230 */ /* 0x000fe40000004100 */
[--C-:B------:R-:W-:Y:S02]  /*3ed0*/  HADD2.F32 R7, -RZ, R13.reuse.H0_H0 ;  /* 0x2000000dff077230 */ /* 0x100fe40000004100 */
[----:B------:R-:W-:Y:S02]  /*3ee0*/  HADD2.F32 R92, -RZ, R13.H1_H1 ;  /* 0x3000000dff5c7230 */ /* 0x000fe40000004100 */
[----:B------:R-:W-:Y:S01]  /*3ef0*/  FFMA.FTZ R91, R116, R91, R5 ;  /* 0x0000005b745b7223 */ /* 0x000fe20000010005 */
[----:B------:R-:W-:Y:S02]  /*3f00*/  HADD2.F32 R6, -RZ, R49.H1_H1 ;  /* 0x30000031ff067230 */ /* 0x000fe40000004100 */
[----:B------:R-:W-:Y:S01]  /*3f10*/  FFMA.FTZ R5, R112, R7, R95 ;  /* 0x0000000770057223 */ /* 0x000fe2000001005f */
[----:B------:R-:W-:Y:S01]  /*3f20*/  HADD2.F32 R7, -RZ, R29.H0_H0 ;  /* 0x2000001dff077230 */ /* 0x000fe20000004100 */
[----:B------:R-:W-:Y:S01]  /*3f30*/  F2FP.F16.F32.PACK_AB R4, R93, R4 ;  /* 0x000000045d04723e */ /* 0x000fe200000000ff */
[----:B------:R-:W-:-:S02]  /*3f40*/  HADD2.F32 R95, -RZ, R65.H0_H0 ;  /* 0x20000041ff5f7230 */ /* 0x000fc40000004100 */
[----:B------:R-:W-:Y:S01]  /*3f50*/  FFMA.FTZ R92, R113, R92, R6 ;  /* 0x0000005c715c7223 */ /* 0x000fe20000010006 */
[----:B------:R-:W-:Y:S01]  /*3f60*/  HADD2.F32 R6, -RZ, R29.H1_H1 ;  /* 0x3000001dff067230 */ /* 0x000fe20000004100 */
[----:B------:R-:W-:Y:S01]  /*3f70*/  F2FP.F16.F32.PACK_AB R84, R91, R84 ;  /* 0x000000545b54723e */ /* 0x000fe200000000ff */
[----:B------:R-:W-:Y:S02]  /*3f80*/  HADD2.F32 R94, -RZ, R65.H1_H1 ;  /* 0x30000041ff5e7230 */ /* 0x000fe40000004100 */
[----:B------:R-:W-:Y:S01]  /*3f90*/  FFMA.FTZ R112, R112, R7, R95 ;  /* 0x0000000770707223 */ /* 0x000fe2000001005f */
[----:B------:R-:W-:Y:S01]  /*3fa0*/  HADD2.F32 R7, -RZ, R14.H0_H0 ;  /* 0x2000000eff077230 */ /* 0x000fe20000004100 */
[----:B------:R-:W-:Y:S01]  /*3fb0*/  F2FP.F16.F32.PACK_AB R5, R92, R5 ;  /* 0x000000055c05723e */ /* 0x000fe200000000ff */
[----:B------:R-:W-:Y:S02]  /*3fc0*/  HADD2.F32 R95, -RZ, R50.H0_H0 ;  /* 0x20000032ff5f7230 */ /* 0x000fe40000004100 */
[----:B------:R-:W-:Y:S01]  /*3fd0*/  FFMA.FTZ R115, R113, R6, R94 ;  /* 0x0000000671737223 */ /* 0x000fe2000001005e */
[----:B------:R-:W-:-:S02]  /*3fe0*/  HADD2.F32 R103, -RZ, R30.H0_H0 ;  /* 0x2000001eff677230 */ /* 0x000fc40000004100 */
[----:B------:R-:W-:Y:S02]  /*3ff0*/  HADD2.F32 R94, -RZ, R66.H0_H0 ;  /* 0x20000042ff5e7230 */ /* 0x000fe40000004100 */
[C---:B------:R-:W-:Y:S01]  /*4000*/  FFMA.FTZ R6, R114.reuse, R7, R95 ;  /* 0x0000000772067223 */ /* 0x040fe2000001005f */
[----:B------:R-:W-:Y:S02]  /*4010*/  HADD2.F32 R102, -RZ, R50.H1_H1 ;  /* 0x30000032ff667230 */ /* 0x000fe40000004100 */
[----:B------:R-:W-:Y:S02]  /*4020*/  HADD2.F32 R116, -RZ, R30.H1_H1 ;  /* 0x3000001eff747230 */ /* 0x000fe40000004100 */
[----:B------:R-:W-:Y:S01]  /*4030*/  FFMA.FTZ R114, R114, R103, R94 ;  /* 0x0000006772727223 */ /* 0x000fe2000001005e */
[----:B------:R-:W-:Y:S02]  /*4040*/  HADD2.F32 R94, -RZ, R14.H1_H1 ;  /* 0x3000000eff5e7230 */ /* 0x000fe40000004100 */
[----:B------:R-:W-:-:S02]  /*4050*/  HADD2.F32 R7, -RZ, R15.H0_H0 ;  /* 0x2000000fff077230 */ /* 0x000fc40000004100 */
[C---:B------:R-:W-:Y:S01]  /*4060*/  FFMA.FTZ R117, R105.reuse, R116, R117 ;  /* 0x0000007469757223 */ /* 0x040fe20000010075 */
[----:B------:R-:W-:Y:S02]  /*4070*/  HADD2.F32 R103, -RZ, R51.H0_H0 ;  /* 0x20000033ff677230 */ /* 0x000fe40000004100 */
[----:B------:R-:W-:Y:S01]  /*4080*/  FFMA.FTZ R95, R105, R94, R102 ;  /* 0x0000005e695f7223 */ /* 0x000fe20000010066 */
[----:B------:R-:W-:Y:S02]  /*4090*/  HADD2.F32 R105, -RZ, R31.H0_H0 ;  /* 0x2000001fff697230 */ /* 0x000fe40000004100 */
[----:B------:R-:W-:Y:S02]  /*40a0*/  HADD2.F32 R94, -RZ, R67.H0_H0 ;  /* 0x20000043ff5e7230 */ /* 0x000fe40000004100 */
[----:B------:R-:W-:Y:S01]  /*40b0*/  FFMA.FTZ R7, R110, R7, R103 ;  /* 0x000000076e077223 */ /* 0x000fe20000010067 */
[----:B------:R-:W-:Y:S01]  /*40c0*/  HADD2.F32 R103, -RZ, R15.H1_H1 ;  /* 0x3000000fff677230 */ /* 0x000fe20000004100 */
[----:B------:R-:W-:Y:S01]  /*40d0*/  F2FP.F16.F32.PACK_AB R6, R95, R6 ;  /* 0x000000065f06723e */ /* 0x000fe200000000ff */
[----:B------:R-:W-:-:S02]  /*40e0*/  HADD2.F32 R109, -RZ, R51.H1_H1 ;  /* 0x30000033ff6d7230 */ /* 0x000fc40000004100 */
[----:B------:R-:W-:Y:S01]  /*40f0*/  FFMA.FTZ R105, R110, R105, R94 ;  /* 0x000000696e697223 */ /* 0x000fe2000001005e */
[----:B------:R-:W-:-:S04]  /*4100*/  IMAD.WIDE.U32 R92, R106, 0x10, R120 ;  /* 0x000000106a5c7825 */ /* 0x000fc800078e0078 */
[----:B------:R-:W-:Y:S01]  /*4110*/  FFMA.FTZ R94, R118, R103, R109 ;  /* 0x00000067765e7223 */ /* 0x000fe2000001006d */
[----:B------:R-:W-:Y:S02]  /*4120*/  HADD2.F32 R95, -RZ, R31.H1_H1 ;  /* 0x3000001fff5f7230 */ /* 0x000fe40000004100 */
[----:B------:R-:W-:Y:S02]  /*4130*/  HADD2.F32 R103, -RZ, R67.H1_H1 ;  /* 0x30000043ff677230 */ /* 0x000fe40000004100 */
[----:B------:R-:W-:Y:S01]  /*4140*/  F2FP.F16.F32.PACK_AB R7, R94, R7 ;  /* 0x000000075e07723e */ /* 0x000fe200000000ff */
[----:B------:R-:W-:Y:S02]  /*4150*/  HADD2.F32 R94, -RZ, R16.H0_H0 ;  /* 0x20000010ff5e7230 */ /* 0x000fe40000004100 */
[----:B------:R-:W-:Y:S01]  /*4160*/  FFMA.FTZ R118, R118, R95, R103 ;  /* 0x0000005f76767223 */ /* 0x000fe20000010067 */
[----:B------:R-:W-:Y:S01]  /*4170*/  HADD2.F32 R102, -RZ, R44.H0_H0 ;  /* 0x2000002cff667230 */ /* 0x000fe20000004100 */
[----:B------:R0:W-:Y:S01]  /*4180*/  STG.E.128 desc[UR8][R92.64], R4 ;  /* 0x000000045c007986 */ /* 0x0001e2000c101d08 */
[----:B------:R-:W-:-:S02]  /*4190*/  HADD2.F32 R110, -RZ, R32.H0_H0 ;  /* 0x20000020ff6e7230 */ /* 0x000fc40000004100 */
[----:B------:R-:W-:Y:S02]  /*41a0*/  HADD2.F32 R95, -RZ, R60.H0_H0 ;  /* 0x2000003cff5f7230 */ /* 0x000fe40000004100 */
[----:B------:R-:W-:Y:S02]  /*41b0*/  HADD2.F32 R109, -RZ, R16.H1_H1 ;  /* 0x30000010ff6d7230 */ /* 0x000fe40000004100 */
[----:B------:R-:W-:Y:S02]  /*41c0*/  HADD2.F32 R113, -RZ, R18.H1_H1 ;  /* 0x30000012ff717230 */ /* 0x000fe40000004100 */
[----:B------:R-:W-:Y:S02]  /*41d0*/  HADD2.F32 R124, -RZ, R36.H1_H1 ;  /* 0x30000024ff7c7230 */ /* 0x000fe40000004100 */
[----:B0-----:R-:W-:Y:S02]  /*41e0*/  HADD2.F32 R5, -RZ, R44.H1_H1 ;  /* 0x3000002cff057230 */ /* 0x001fe40000004100 */
[----:B------:R-:W-:Y:S01]  /*41f0*/  FMUL.FTZ R4, R88, UR6 ;  /* 0x0000000658047c20 */ /* 0x000fe20008410000 */
[C---:B------:R-:W-:Y:S01]  /*4200*/  FFMA.FTZ R88, R99.reuse, R94, R102 ;  /* 0x0000005e63587223 */ /* 0x040fe20000010066 */
[----:B------:R-:W-:Y:S01]  /*4210*/  FFMA.FTZ R92, R99, R110, R95 ;  /* 0x0000006e635c7223 */ /* 0x000fe2000001005f */
[----:B------:R-:W-:-:S02]  /*4220*/  HADD2.F32 R99, -RZ, R32.H1_H1 ;  /* 0x30000020ff637230 */ /* 0x000fc40000004100 */
[C---:B------:R-:W-:Y:S01]  /*4230*/  FFMA.FTZ R109, R4.reuse, R109, R5 ;  /* 0x0000006d046d7223 */ /* 0x040fe20000010005 */
[----:B------:R-:W-:Y:S02]  /*4240*/  HADD2.F32 R5, -RZ, R60.H1_H1 ;  /* 0x3000003cff057230 */ /* 0x000fe40000004100 */
[----:B------:R-:W-:Y:S01]  /*4250*/  FADD.FTZ R94, R107, -UR5 ;  /* 0x800000056b5e7e21 */ /* 0x000fe20008010000 */
[----:B------:R-:W-:Y:S02]  /*4260*/  HADD2.F32 R7, -RZ, R17.H0_H0 ;  /* 0x20000011ff077230 */ /* 0x000fe40000004100 */
[----:B------:R-:W-:Y:S02]  /*4270*/  HADD2.F32 R93, -RZ, R45.H0_H0 ;  /* 0x2000002dff5d7230 */ /* 0x000fe40000004100 */
[----:B------:R-:W-:Y:S01]  /*4280*/  FFMA.FTZ R99, R4, R99, R5 ;  /* 0x0000006304637223 */ /* 0x000fe20000010005 */
[----:B------:R-:W-:Y:S02]  /*4290*/  HADD2.F32 R4, -RZ, R17.H1_H1 ;  /* 0x30000011ff047230 */ /* 0x000fe40000004100 */
[----:B------:R-:W-:Y:S01]  /*42a0*/  FMUL.FTZ R94, R94, UR6 ;  /* 0x000000065e5e7c20 */ /* 0x000fe20008410000 */
[----:B------:R-:W-:-:S02]  /*42b0*/  HADD2.F32 R6, -RZ, R45.H1_H1 ;  /* 0x3000002dff067230 */ /* 0x000fc40000004100 */
[C---:B------:R-:W-:Y:S01]  /*42c0*/  FFMA.FTZ R110, R104.reuse, R7, R93 ;  /* 0x00000007686e7223 */ /* 0x040fe2000001005d */
[----:B------:R-:W-:Y:S01]  /*42d0*/  FMUL.FTZ R93, R111, UR6 ;  /* 0x000000066f5d7c20 */ /* 0x000fe20008410000 */
[----:B------:R-:W-:Y:S01]  /*42e0*/  HADD2.F32 R5, -RZ, R33.H0_H0 ;  /* 0x20000021ff057230 */ /* 0x000fe20000004100 */
[----:B------:R-:W-:Y:S01]  /*42f0*/  F2FP.F16.F32.PACK_AB R88, R109, R88 ;  /* 0x000000586d58723e */ /* 0x000fe200000000ff */
[----:B------:R-:W-:Y:S02]  /*4300*/  HADD2.F32 R7, -RZ, R61.H0_H0 ;  /* 0x2000003dff077230 */ /* 0x000fe40000004100 */
        /* <DEDUP_REMOVED lines=8> */
[----:B------:R-:W-:Y:S01]  /*4390*/  FMUL.FTZ R4, R90, UR6 ;  /* 0x000000065a047c20 */ /* 0x000fe20008410000 */
[----:B------:R-:W-:Y:S02]  /*43a0*/  HADD2.F32 R95, -RZ, R34.H0_H0 ;  /* 0x20000022ff5f7230 */ /* 0x000fe40000004100 */
[----:B------:R-:W-:Y:S02]  /*43b0*/  HADD2.F32 R6, -RZ, R62.H0_H0 ;  /* 0x2000003eff067230 */ /* 0x000fe40000004100 */
[----:B------:R-:W-:Y:S01]  /*43c0*/  FFMA.FTZ R90, R4, R5, R7 ;  /* 0x00000005045a7223 */ /* 0x000fe20000010007 */
[----:B------:R-:W-:Y:S01]  /*43d0*/  HADD2.F32 R5, -RZ, R46.H1_H1 ;  /* 0x3000002eff057230 */ /* 0x000fe20000004100 */
[----:B------:R-:W-:Y:S01]  /*43e0*/  F2FP.F16.F32.PACK_AB R93, R93, R102 ;  /* 0x000000665d5d723e */ /* 0x000fe200000000ff */
[----:B------:R-:W-:-:S02]  /*43f0*/  HADD2.F32 R7, -RZ, R34.H1_H1 ;  /* 0x30000022ff077230 */ /* 0x000fc40000004100 */
[----:B------:R-:W-:Y:S01]  /*4400*/  FFMA.FTZ R107, R4, R95, R6 ;  /* 0x0000005f046b7223 */ /* 0x000fe20000010006 */
[----:B------:R-:W-:Y:S02]  /*4410*/  HADD2.F32 R4, -RZ, R62.H1_H1 ;  /* 0x3000003eff047230 */ /* 0x000fe40000004100 */
[C---:B------:R-:W-:Y:S01]  /*4420*/  FFMA.FTZ R113, R94.reuse, R113, R5 ;  /* 0x000000715e717223 */ /* 0x040fe20000010005 */
[----:B------:R-:W-:Y:S02]  /*4430*/  HADD2.F32 R5, -RZ, R19.H0_H0 ;  /* 0x20000013ff057230 */ /* 0x000fe40000004100 */
[----:B------:R-:W-:Y:S02]  /*4440*/  HADD2.F32 R95, -RZ, R35.H0_H0 ;  /* 0x20000023ff5f7230 */ /* 0x000fe40000004100 */
[----:B------:R-:W-:Y:S01]  /*4450*/  FFMA.FTZ R94, R94, R7, R4 ;  /* 0x000000075e5e7223 */ /* 0x000fe20000010004 */
[----:B------:R-:W-:Y:S01]  /*4460*/  HADD2.F32 R7, -RZ, R47.H0_H0 ;  /* 0x2000002fff077230 */ /* 0x000fe20000004100 */
[----:B------:R-:W-:Y:S01]  /*4470*/  F2FP.F16.F32.PACK_AB R90, R113, R90 ;  /* 0x0000005a715a723e */ /* 0x000fe200000000ff */
[----:B------:R-:W-:-:S02]  /*4480*/  HADD2.F32 R4, -RZ, R63.H0_H0 ;  /* 0x2000003fff047230 */ /* 0x000fc40000004100 */
[----:B------:R-:W-:Y:S02]  /*4490*/  HADD2.F32 R104, -RZ, R35.H1_H1 ;  /* 0x30000023ff687230 */ /* 0x000fe40000004100 */
[C---:B------:R-:W-:Y:S01]  /*44a0*/  FFMA.FTZ R116, R96.reuse, R5, R7 ;  /* 0x0000000560747223 */ /* 0x040fe20000010007 */
        /* <DEDUP_REMOVED lines=18> */
[----:B------:R-:W-:Y:S02]  /*45d0*/  HADD2.F32 R97, -RZ, R21.H0_H0 ;  /* 0x20000015ff617230 */ /* 0x000fe40000004100 */
[----:B------:R-:W-:Y:S02]  /*45e0*/  HADD2.F32 R7, -RZ, R22.H0_H0 ;  /* 0x20000016ff077230 */ /* 0x000fe40000004100 */
[C---:B------:R-:W-:Y:S01]  /*45f0*/  FFMA.FTZ R103, R3.reuse, R4, R6 ;  /* 0x0000000403677223 */ /* 0x040fe20000010006 */
[----:B------:R-:W-:Y:S01]  /*4600*/  FFMA.FTZ R3, R3, R124, R5 ;  /* 0x0000007c03037223 */ /* 0x000fe20000010005 */
[----:B------:R-:W-:Y:S02]  /*4610*/  HADD2.F32 R5, -RZ, R41.H0_H0 ;  /* 0x20000029ff057230 */ /* 0x000fe40000004100 */
[----:B------:R-:W-:Y:S01]  /*4620*/  HADD2.F32 R4, -RZ, R57.H0_H0 ;  /* 0x20000039ff047230 */ /* 0x000fe20000004100 */
[----:B------:R-:W-:Y:S01]  /*4630*/  F2FP.F16.F32.PACK_AB R96, R103, R96 ;  /* 0x000000606760723e */ /* 0x000fe200000000ff */
[----:B------:R-:W-:-:S02]  /*4640*/  HADD2.F32 R6, -RZ, R41.H1_H1 ;  /* 0x30000029ff067230 */ /* 0x000fc40000004100 */
[----:B------:R-:W-:Y:S01]  /*4650*/  FFMA.FTZ R97, R100, R97, R5 ;  /* 0x0000006164617223 */ /* 0x000fe20000010005 */
[----:B------:R-:W-:Y:S02]  /*4660*/  HADD2.F32 R5, -RZ, R37.H0_H0 ;  /* 0x20000025ff057230 */ /* 0x000fe40000004100 */
[----:B------:R-:W-:-:S03]  /*4670*/  HADD2.F32 R124, -RZ, R58.H0_H0 ;  /* 0x2000003aff7c7230 */ /* 0x000fc60000004100 */
[----:B------:R-:W-:Y:S01]  /*4680*/  FFMA.FTZ R4, R100, R5, R4 ;  /* 0x0000000564047223 */ /* 0x000fe20000010004 */
[----:B------:R-:W-:Y:S02]  /*4690*/  HADD2.F32 R100, -RZ, R21.H1_H1 ;  /* 0x30000015ff647230 */ /* 0x000fe40000004100 */
[----:B------:R-:W-:-:S03]  /*46a0*/  HADD2.F32 R5, -RZ, R57.H1_H1 ;  /* 0x30000039ff057230 */ /* 0x000fc60000004100 */
[----:B------:R-:W-:Y:S01]  /*46b0*/  FFMA.FTZ R100, R101, R100, R6 ;  /* 0x0000006465647223 */ /* 0x000fe20000010006 */
[----:B------:R-:W-:-:S04]  /*46c0*/  HADD2.F32 R6, -RZ, R37.H1_H1 ;  /* 0x30000025ff067230 */ /* 0x000fc80000004100 */
[----:B------:R-:W-:Y:S01]  /*46d0*/  F2FP.F16.F32.PACK_AB R97, R100, R97 ;  /* 0x000000616461723e */ /* 0x000fe200000000ff */
[----:B------:R-:W-:Y:S01]  /*46e0*/  FFMA.FTZ R5, R101, R6, R5 ;  /* 0x0000000665057223 */ /* 0x000fe20000010005 */
[----:B------:R-:W-:Y:S02]  /*46f0*/  HADD2.F32 R101, -RZ, R42.H0_H0 ;  /* 0x2000002aff657230 */ /* 0x000fe40000004100 */
[----:B------:R-:W-:Y:S02]  /*4700*/  FMUL.FTZ R6, R98, UR6 ;  /* 0x0000000662067c20 */ /* 0x000fe40008410000 */
[----:B------:R-:W-:Y:S02]  /*4710*/  F2FP.F16.F32.PACK_AB R5, R5, R4 ;  /* 0x000000040505723e */ /* 0x000fe400000000ff */
[----:B------:R-:W-:Y:S01]  /*4720*/  FFMA.FTZ R98, R6, R7, R101 ;  /* 0x0000000706627223 */ /* 0x000fe20000010065 */
[----:B------:R-:W-:Y:S01]  /*4730*/  HADD2.F32 R7, -RZ, R38.H0_H0 ;  /* 0x20000026ff077230 */ /* 0x000fe20000004100 */
[----:B------:R-:W-:Y:S01]  /*4740*/  F2FP.F16.F32.PACK_AB R4, R3, R2 ;  /* 0x000000020304723e */ /* 0x000fe200000000ff */
[----:B------:R-:W-:-:S03]  /*4750*/  HADD2.F32 R101, -RZ, R58.H1_H1 ;  /* 0x3000003aff657230 */ /* 0x000fc60000004100 */
[----:B------:R-:W-:Y:S01]  /*4760*/  FFMA.FTZ R6, R6, R7, R124 ;  /* 0x0000000706067223 */ /* 0x000fe2000001007c */
[----:B------:R-:W-:Y:S01]  /*4770*/  FADD.FTZ R7, R87, -UR5 ;  /* 0x8000000557077e21 */ /* 0x000fe20008010000 */
[----:B------:R-:W-:Y:S01]  /*4780*/  F2FP.F16.F32.PACK_AB R87, R118, R105 ;  /* 0x000000697657723e */ /* 0x000fe200000000ff */
[----:B------:R-:W-:Y:S02]  /*4790*/  HADD2.F32 R118, -RZ, R22.H1_H1 ;  /* 0x30000016ff767230 */ /* 0x000fe40000004100 */
[----:B------:R-:W-:Y:S02]  /*47a0*/  HADD2.F32 R124, -RZ, R42.H1_H1 ;  /* 0x3000002aff7c7230 */ /* 0x000fe40000004100 */
[----:B------:R-:W-:-:S04]  /*47b0*/  FMUL.FTZ R7, R7, UR6 ;  /* 0x0000000607077c20 */ /* 0x000fc80008410000 */
[----:B------:R-:W-:Y:S01]  /*47c0*/  FFMA.FTZ R105, R7, R118, R124 ;  /* 0x0000007607697223 */ /* 0x000fe2000001007c */
[----:B------:R-:W-:-:S04]  /*47d0*/  HADD2.F32 R118, -RZ, R38.H1_H1 ;  /* 0x30000026ff767230 */ /* 0x000fc80000004100 */
[----:B------:R-:W-:Y:S01]  /*47e0*/  F2FP.F16.F32.PACK_AB R98, R105, R98 ;  /* 0x000000626962723e */ /* 0x000fe200000000ff */
[----:B------:R-:W-:Y:S01]  /*47f0*/  FFMA.FTZ R101, R7, R118, R101 ;  /* 0x0000007607657223 */ /* 0x000fe20000010065 */
[----:B------:R-:W-:Y:S01]  /*4800*/  FADD.FTZ R7, R86, -UR5 ;  /* 0x8000000556077e21 */ /* 0x000fe20008010000 */
[----:B------:R-:W-:Y:S01]  /*4810*/  F2FP.F16.F32.PACK_AB R86, R117, R114 ;  /* 0x000000727556723e */ /* 0x000fe200000000ff */
[----:B------:R-:W-:Y:S02]  /*4820*/  HADD2.F32 R114, -RZ, R23.H0_H0 ;  /* 0x20000017ff727230 */ /* 0x000fe40000004100 */
[----:B------:R-:W-:Y:S02]  /*4830*/  HADD2.F32 R118, -RZ, R43.H0_H0 ;  /* 0x2000002bff767230 */ /* 0x000fe40000004100 */
[----:B------:R-:W-:Y:S01]  /*4840*/  FMUL.FTZ R7, R7, UR6 ;  /* 0x0000000607077c20 */ /* 0x000fe20008410000 */
[----:B------:R-:W-:Y:S01]  /*4850*/  HADD2.F32 R117, -RZ, R59.H0_H0 ;  /* 0x2000003bff757230 */ /* 0x000fe20000004100 */
[----:B------:R-:W-:-:S02]  /*4860*/  F2FP.F16.F32.PACK_AB R6, R101, R6 ;  /* 0x000000066506723e */ /* 0x000fc400000000ff */
[----:B------:R-:W-:Y:S01]  /*4870*/  FFMA.FTZ R114, R7, R114, R118 ;  /* 0x0000007207727223 */ /* 0x000fe20000010076 */
[----:B------:R-:W-:-:S05]  /*4880*/  HADD2.F32 R118, -RZ, R39.H0_H0 ;  /* 0x20000027ff767230 */ /* 0x000fca0000004100 */
[----:B------:R-:W-:Y:S01]  /*4890*/  FFMA.FTZ R7, R7, R118, R117 ;  /* 0x0000007607077223 */ /* 0x000fe20000010075 */
[----:B------:R-:W-:Y:S01]  /*48a0*/  FADD.FTZ R117, R85, -UR5 ;  /* 0x8000000555757e21 */ /* 0x000fe20008010000 */
[----:B------:R-:W-:Y:S01]  /*48b0*/  F2FP.F16.F32.PACK_AB R85, R115, R112 ;  /* 0x000000707355723e */ /* 0x000fe200000000ff */
[----:B------:R-:W-:Y:S02]  /*48c0*/  HADD2.F32 R112, -RZ, R23.H1_H1 ;  /* 0x30000017ff707230 */ /* 0x000fe40000004100 */
[----:B------:R-:W-:Y:S02]  /*48d0*/  HADD2.F32 R118, -RZ, R43.H1_H1 ;  /* 0x3000002bff767230 */ /* 0x000fe40000004100 */
[----:B------:R-:W-:-:S04]  /*48e0*/  FMUL.FTZ R117, R117, UR6 ;  /* 0x0000000675757c20 */ /* 0x000fc80008410000 */
[----:B------:R-:W-:Y:S01]  /*48f0*/  FFMA.FTZ R115, R117, R112, R118 ;  /* 0x0000007075737223 */ /* 0x000fe20000010076 */
[----:B------:R-:W-:Y:S02]  /*4900*/  HADD2.F32 R112, -RZ, R39.H1_H1 ;  /* 0x30000027ff707230 */ /* 0x000fe40000004100 */
[----:B------:R-:W-:Y:S02]  /*4910*/  IMAD.WIDE.U32 R118, R106, 0x10, R122 ;  /* 0x000000106a767825 */ /* 0x000fe400078e007a */
[----:B------:R-:W-:Y:S02]  /*4920*/  F2FP.F16.F32.PACK_AB R99, R115, R114 ;  /* 0x000000727363723e */ /* 0x000fe400000000ff */
[----:B------:R-:W-:Y:S01]  /*4930*/  FFMA.FTZ R112, R117, R112, R125 ;  /* 0x0000007075707223 */ /* 0x000fe2000001007d */
[C---:B------:R-:W-:Y:S01]  /*4940*/  IMAD.WIDE.U32 R116, R89.reuse, 0x10, R120 ;  /* 0x0000001059747825 */ /* 0x040fe200078e0078 */
[----:B------:R0:W-:Y:S03]  /*4950*/  STG.E.128 desc[UR8][R118.64], R84 ;  /* 0x0000005476007986 */ /* 0x0001e6000c101d08 */
[----:B------:R-:W-:Y:S01]  /*4960*/  IMAD.WIDE.U32 R124, R89, 0x10, R122 ;  /* 0x00000010597c7825 */ /* 0x000fe200078e007a */
[----:B------:R-:W-:-:S02]  /*4970*/  F2FP.F16.F32.PACK_AB R89, R111, R110 ;  /* 0x0000006e6f59723e */ /* 0x000fc400000000ff */
[----:B------:R-:W-:Y:S01]  /*4980*/  F2FP.F16.F32.PACK_AB R7, R112, R7 ;  /* 0x000000077007723e */ /* 0x000fe200000000ff */
[C---:B------:R-:W-:Y:S02]  /*4990*/  IMAD.WIDE.U32 R120, R108.reuse, 0x10, R120 ;  /* 0x000000106c787825 */ /* 0x040fe400078e0078 */
[----:B------:R0:W-:Y:S02]  /*49a0*/  STG.E.128 desc[UR8][R116.64], R88 ;  /* 0x0000005874007986 */ /* 0x0001e4000c101d08 */
[----:B------:R-:W-:Y:S02]  /*49b0*/  IMAD.WIDE.U32 R122, R108, 0x10, R122 ;  /* 0x000000106c7a7825 */ /* 0x000fe400078e007a */
[----:B------:R0:W-:Y:S04]  /*49c0*/  STG.E.128 desc[UR8][R124.64], R92 ;  /* 0x0000005c7c007986 */ /* 0x0001e8000c101d08 */
[----:B------:R0:W-:Y:S04]  /*49d0*/  STG.E.128 desc[UR8][R120.64], R96 ;  /* 0x0000006078007986 */ /* 0x0001e8000c101d08 */
[----:B------:R0:W-:Y:S01]  /*49e0*/  STG.E.128 desc[UR8][R122.64], R4 ;  /* 0x000000047a007986 */ /* 0x0001e2000c101d08 */
[----:B------:R-:W-:Y:S05]  /*49f0*/  BRA.U !UP0, `(.L_x_1841) ;  /* 0xffffffbd08ac7547 */ /* 0x000fea000b83ffff */
[----:B------:R-:W-:Y:S05]  /*4a00*/  EXIT ;  /* 0x000000000000794d */ /* 0x000fea0003800000 */
.L_x_1842:
        /* <DEDUP_REMOVED lines=15> */
.L_x_18013:


//--------------------- .text._ZN10layer_norm31ln_parallel_residual_fwd_kernelINS_13Kernel_traitsI6__halfS2_S2_S2_fjLj8192ELj1ELj1ELj8ELj16ENS_18Kernel_traits_baseILj8192ES2_S2_S2_S2_fjLj256EEEEELb0ELb1ELb0EEEvNS_9FwdParamsE --------------------------
	.section	.text._ZN10layer_norm31ln_parallel_residual_fwd_kernelINS_13Kernel_traitsI6__halfS2_S2_S2_fjLj8192ELj1ELj1ELj8ELj16ENS_18Kernel_traits_baseILj8192ES2_S2_S2_S2_fjLj256EEEEELb0ELb1ELb0EEEvNS_9FwdParamsE,"ax",@progbits
	.align	128
        .global         _ZN10layer_norm31ln_parallel_residual_fwd_kernelINS_13Kernel_traitsI6__halfS2_S2_S2_fjLj8192ELj1ELj1ELj8ELj16ENS_18Kernel_traits_baseILj8192ES2_S2_S2_S2_fjLj256EEEEELb0ELb1ELb0EEEvNS_9FwdParamsE
        .type           _ZN10layer_norm31ln_parallel_residual_fwd_kernelINS_13Kernel_traitsI6__halfS2_S2_S2_fjLj8192ELj1ELj1ELj8ELj16ENS_18Kernel_traits_baseILj8192ES2_S2_S2_S2_fjLj256EEEEELb0ELb1ELb0EEEvNS_9FwdParamsE,@function
        .size           _ZN10layer_norm31ln_parallel_residual_fwd_kernelINS_13Kernel_traitsI6__halfS2_S2_S2_fjLj8192ELj1ELj1ELj8ELj16ENS_18Kernel_traits_baseILj8192ES2_S2_S2_S2_fjLj256EEEEELb0ELb1ELb0EEEvNS_9FwdParamsE,(.L_x_18014 - _ZN10layer_norm31ln_parallel_residual_fwd_kernelINS_13Kernel_traitsI6__halfS2_S2_S2_fjLj8192ELj1ELj1ELj8ELj16ENS_18Kernel_traits_baseILj8192ES2_S2_S2_S2_fjLj256EEEEELb0ELb1ELb0EEEvNS_9FwdParamsE)
        .other          _ZN10layer_norm31ln_parallel_residual_fwd_kernelINS_13Kernel_traitsI6__halfS2_S2_S2_fjLj8192ELj1ELj1ELj8ELj16ENS_18Kernel_traits_baseILj8192ES2_S2_S2_S2_fjLj256EEEEELb0ELb1ELb0EEEvNS_9FwdParamsE,@"STO_CUDA_ENTRY STV_DEFAULT"
_ZN10layer_norm31ln_parallel_residual_fwd_kernelINS_13Kernel_traitsI6__halfS2_S2_S2_fjLj8192ELj1ELj1ELj8ELj16ENS_18Kernel_traits_baseILj8192ES2_S2_S2_S2_fjLj256EEEEELb0ELb1ELb0EEEvNS_9FwdParamsE:
.text._ZN10layer_norm31ln_parallel_residual_fwd_kernelINS_13Kernel_traitsI6__halfS2_S2_S2_fjLj8192ELj1ELj1ELj8ELj16ENS_18Kernel_traits_baseILj8192ES2_S2_S2_S2_fjLj256EEEEELb0ELb1ELb0EEEvNS_9FwdParamsE:
[----:B------:R-:W-:Y:S01]  /*0000*/  LDC R1, c[0x0][0x37c] ;  /* 0x0000df00ff017b82 */ /* 0x000fe20000000800 */
[----:B------:R-:W0:Y:S07]  /*0010*/  S2R R0, SR_TID.X ;  /* 0x0000000000007919 */ /* 0x000e2e0000002100 */
[----:B------:R-:W1:Y:S01]  /*0020*/  LDC R3, c[0x0][0x388] ;  /* 0x0000e200ff037b82 */ /* 0x000e620000000800 */
[----:B------:R-:W2:Y:S01]  /*0030*/  LDCU.64 UR10, c[0x0][0x438] ;  /* 0x00008700ff0a77ac */ /* 0x000ea20008000a00 */
[----:B------:R-:W-:Y:S01]  /*0040*/  BSSY.RECONVERGENT B0, `(.L_x_1843) ;  /* 0x0000051000007945 */ /* 0x000fe20003800200 */
[----:B------:R-:W3:Y:S05]  /*0050*/  LDCU.64 UR8, c[0x0][0x3a0] ;  /* 0x00007400ff0877ac */ /* 0x000eea0008000a00 */
[----:B------:R-:W3:Y:S01]  /*0060*/  LDC.64 R4, c[0x0][0x398] ;  /* 0x0000e600ff047b82 */ /* 0x000ee20000000a00 */
[----:B------:R-:W4:Y:S07]  /*0070*/  LDCU.64 UR6, c[0x0][0x358] ;  /* 0x00006b00ff0677ac */ /* 0x000f2e0008000a00 */
[----:B------:R-:W5:Y:S01]  /*0080*/  S2UR UR4, SR_CTAID.X ;  /* 0x00000000000479c3 */ /* 0x000f620000002500 */
[----:B--2---:R-:W-:-:S04]  /*0090*/  UISETP.NE.U32.AND UP0, UPT, UR10, URZ, UPT ;  /* 0x000000ff0a00728c */ /* 0x004fc8000bf05070 */
[----:B------:R-:W-:Y:S01]  /*00a0*/  UISETP.NE.AND.EX UP0, UPT, UR11, URZ, UPT, UP0 ;  /* 0x000000ff0b00728c */ /* 0x000fe2000bf05300 */
[----:B-1----:R-:W-:-:S04]  /*00b0*/  SHF.R.S32.HI R2, RZ, 0x1f, R3 ;  /* 0x0000001fff027819 */ /* 0x002fc80000011403 */
[----:B------:R-:W-:Y:S02]  /*00c0*/  LEA.HI R42, R2, R3, RZ, 0x3 ;  /* 0x00000003022a7211 */ /* 0x000fe400078f18ff */
[C---:B0-----:R-:W-:Y:S02]  /*00d0*/  LOP3.LUT R40, R0.reuse, 0x1f, RZ, 0xc0, !PT ;  /* 0x0000001f00287812 */ /* 0x041fe400078ec0ff */
[----:B------:R-:W-:Y:S02]  /*00e0*/  LOP3.LUT R41, R0, 0xe0, RZ, 0xc0, !PT ;  /* 0x000000e000297812 */ /* 0x000fe400078ec0ff */
[----:B---3--:R-:W-:Y:S02]  /*00f0*/  LOP3.LUT P0, RZ, R4, UR8, RZ, 0xfc, !PT ;  /* 0x0000000804ff7c12 */ /* 0x008fe4000f80fcff */
[----:B------:R-:W-:Y:S02]  /*0100*/  LOP3.LUT R3, R41, 0xff, R40, 0x36, !PT ;  /* 0x000000ff29037812 */ /* 0x000fe400078e3628 */
[----:B------:R-:W-:-:S02]  /*0110*/  LOP3.LUT P0, RZ, R5, UR9, RZ, 0xfc, P0 ;  /* 0x0000000905ff7c12 */ /* 0x000fc4000800fcff */
[----:B-----5:R-:W-:Y:S02]  /*0120*/  MOV R2, UR4 ;  /* 0x0000000400027c02 */ /* 0x020fe40008000f00 */
        /* <DEDUP_REMOVED lines=26> */
[----:B------:R-:W-:Y:S02]  /*02d0*/  ISETP.GE.U32.AND P2, PT, R3, 0x400, PT ;  /* 0x000004000300780c */ /* 0x000fe40003f46070 */
[----:B------:R-:W-:-:S11]  /*02e0*/  @P3 IADD3 R43, PT, PT, R43, 0x100, RZ ;  /* 0x000001002b2b3810 */ /* 0x000fd60007ffe0ff */
        /* <DEDUP_REMOVED lines=8> */
.L_x_1844:
        /* <DEDUP_REMOVED lines=14> */
[C---:B--2---:R-:W-:Y:S01]  /*0450*/  @P3 IMAD.WIDE.U32 R10, R43.reuse, 0x10, R10 ;  /* 0x000000102b0a3825 */ /* 0x044fe200078e000a */
[----:B------:R-:W-:-:S04]  /*0460*/  @P3 IADD3 R43, PT, PT, R43, 0x100, RZ ;  /* 0x000001002b2b3810 */ /* 0x000fc80007ffe0ff */
[----:B------:R0:W5:Y:S01]  /*0470*/  @P3 LDG.E.128 R24, desc[UR6][R10.64] ;  /* 0x000000060a183981 */ /* 0x000162000c1e1d00 */
[----:B---3--:R-:W-:-:S05]  /*0480*/  @P4 IMAD.WIDE.U32 R4, R43, 0x10, R20 ;  /* 0x000000102b044825 */ /* 0x008fca00078e0014 */
[----:B------:R0:W5:Y:S01]  /*0490*/  @P4 LDG.E.128 R16, desc[UR6][R4.64] ;  /* 0x0000000604104981 */ /* 0x000162000c1e1d00 */
[----:B------:R-:W-:Y:S02]  /*04a0*/  HFMA2 R22, -RZ, RZ, 0, 0 ;  /* 0x00000000ff167431 */ /* 0x000fe400000001ff */
[----:B------:R-:W-:Y:S01]  /*04b0*/  HFMA2 R38, -RZ, RZ, 0, 0 ;  /* 0x00000000ff267431 */ /* 0x000fe200000001ff */
[----:B------:R-:W-:Y:S02]  /*04c0*/  CS2R R20, SRZ ;  /* 0x0000000000147805 */ /* 0x000fe4000001ff00 */
[----:B------:R-:W-:Y:S02]  /*04d0*/  MOV R30, RZ ;  /* 0x000000ff001e7202 */ /* 0x000fe40000000f00 */
[----:B------:R-:W-:Y:S02]  /*04e0*/  CS2R R28, SRZ ;  /* 0x00000000001c7805 */ /* 0x000fe4000001ff00 */
[----:B------:R-:W-:-:S02]  /*04f0*/  CS2R R36, SRZ ;  /* 0x0000000000247805 */ /* 0x000fc4000001ff00 */
[----:B------:R-:W-:Y:S02]  /*0500*/  @P1 MOV R39, RZ ;  /* 0x000000ff00271202 */ /* 0x000fe40000000f00 */
[----:B------:R-:W-:Y:S02]  /*0510*/  @P4 CS2R R14, SRZ ;  /* 0x00000000000e4805 */ /* 0x000fe4000001ff00 */
[----:B------:R-:W-:Y:S02]  /*0520*/  @P4 CS2R R12, SRZ ;  /* 0x00000000000c4805 */ /* 0x000fe4000001ff00 */
[----:B------:R-:W-:Y:S02]  /*0530*/  @P2 MOV R31, RZ ;  /* 0x000000ff001f2202 */ /* 0x000fe40000000f00 */
[----:B0-----:R-:W-:-:S07]  /*0540*/  @P3 MOV R23, RZ ;  /* 0x000000ff00173202 */ /* 0x001fce0000000f00 */
.L_x_1845:
[----:B------:R-:W-:Y:S05]  /*0550*/  BSYNC.RECONVERGENT B0 ;  /* 0x0000000000007941 */ /* 0x000fea0003800200 */
.L_x_1843:
[----:B------:R-:W0:Y:S02]  /*0560*/  LDCU UR4, c[0x0][0x384] ;  /* 0x00007080ff0477ac */ /* 0x000e240008000800 */
[----:B0-----:R-:W-:-:S13]  /*0570*/  ISETP.GE.AND P2, PT, R2, UR4, PT ;  /* 0x0000000402007c0c */ /* 0x001fda000bf46270 */
[----:B------:R-:W-:Y:S05]  /*0580*/  @P2 EXIT ;  /* 0x000000000000294d */ /* 0x000fea0003800000 */
[----:B------:R-:W-:Y:S01]  /*0590*/  SHF.R.S32.HI R42, RZ, 0x3, R42 ;  /* 0x00000003ff2a7819 */ /* 0x000fe2000001142a */
[----:B------:R-:W0:Y:S03]  /*05a0*/  LDCU UR10, c[0x0][0x388] ;  /* 0x00007100ff0a77ac */ /* 0x000e260008000800 */
[C---:B------:R-:W-:Y:S01]  /*05b0*/  LOP3.LUT R4, R42.reuse, 0xff, RZ, 0xc0, !PT ;  /* 0x000000ff2a047812 */ /* 0x040fe200078ec0ff */
[----:B------:R-:W1:Y:S01]  /*05c0*/  LDCU.U8 UR8, c[0x0][0x410] ;  /* 0x00008200ff0877ac */ /* 0x000e620008000000 */
[----:B------:R-:W-:Y:S02]  /*05d0*/  LOP3.LUT R42, R42, 0xffffff00, RZ, 0xc0, !PT ;  /* 0xffffff002a2a7812 */ /* 0x000fe400078ec0ff */
[----:B------:R-:W-:Y:S01]  /*05e0*/  VIADDMNMX R41, R4, -R41, RZ, !PT ;  /* 0x8000002904297246 */ /* 0x000fe200078001ff */
[----:B------:R-:W-:Y:S01]  /*05f0*/  IMAD R4, R40, -0x20, R4 ;  /* 0xffffffe028047824 */ /* 0x000fe200078e0204 */
[----:B------:R-:W2:Y:S02]  /*0600*/  LDCU UR9, c[0x0][0x400] ;  /* 0x00008000ff0977ac */ /* 0x000ea40008000800 */
[----:B------:R-:W-:-:S02]  /*0610*/  VIMNMX R41, PT, PT, R41, 0x20, PT ;  /* 0x0000002029297848 */ /* 0x000fc40003fe0100 */
[----:B------:R-:W-:Y:S01]  /*0620*/  VIMNMX R4, PT, PT, RZ, R4, !PT ;  /* 0x00000004ff047248 */ /* 0x000fe20007fe0100 */
[----:B------:R-:W3:Y:S01]  /*0630*/  LDCU.64 UR12, c[0x0][0x398] ;  /* 0x00007300ff0c77ac */ /* 0x000ee20008000a00 */
[-C--:B------:R-:W-:Y:S02]  /*0640*/  LEA R41, R41, R42.reuse, 0x3 ;  /* 0x0000002a29297211 */ /* 0x080fe400078e18ff */
[----:B------:R-:W-:Y:S01]  /*0650*/  VIMNMX R49, PT, PT, R4, 0x20, PT ;  /* 0x0000002004317848 */ /* 0x000fe20003fe0100 */
[----:B------:R-:W4:Y:S01]  /*0660*/  LDCU.64 UR14, c[0x0][0x3a0] ;  /* 0x00007400ff0e77ac */ /* 0x000f220008000a00 */
[----:B------:R-:W-:Y:S02]  /*0670*/  I2FP.F32.U32 R41, R41 ;  /* 0x0000002900297245 */ /* 0x000fe40000201000 */
[----:B------:R-:W-:Y:S01]  /*0680*/  LEA R49, R49, R42, 0x3 ;  /* 0x0000002a31317211 */ /* 0x000fe200078e18ff */
[----:B------:R-:W-:Y:S01]  /*0690*/  UPLOP3.LUT UP1, UPT, UPT, UPT, UPT, 0x40, 0x4 ;  /* 0x000000000004789c */ /* 0x000fe20003f2e870 */
[----:B-1----:R0:W0:Y:S10]  /*06a0*/  MUFU.RCP R48, R41 ;  /* 0x0000002900307308 */ /* 0x0020340000001000 */
.L_x_1882:
[----:B0-----:R-:W-:Y:S01]  /*06b0*/  IMAD R44, R2, UR10, RZ ;  /* 0x0000000a022c7c24 */ /* 0x001fe2000f8e02ff */
[----:B------:R-:W-:Y:S04]  /*06c0*/  BSSY.RECONVERGENT B0, `(.L_x_1846) ;  /* 0x0000089000007945 */ /* 0x000fe80003800200 */
[----:B------:R-:W-:-:S04]  /*06d0*/  SHF.R.S32.HI R45, RZ, 0x1f, R44 ;  /* 0x0000001fff2d7819 */ /* 0x000fc8000001142c */
[----:B------:R-:W-:-:S04]  /*06e0*/  LEA.HI R45, R45, R44, RZ, 0x3 ;  /* 0x0000002c2d2d7211 */ /* 0x000fc800078f18ff */
[----:B------:R-:W-:-:S04]  /*06f0*/  LEA.HI.SX32 R86, R45, R0, 0x1d ;  /* 0x000000002d567211 */ /* 0x000fc800078feaff */
[----:B------:R-:W-:Y:S01]  /*0700*/  MOV R0, R86 ;  /* 0x0000005600007202 */ /* 0x000fe20000000f00 */
[----:B------:R-:W-:Y:S06]  /*0710*/  @!P1 BRA `(.L_x_1847) ;  /* 0x00000008000c9947 */ /* 0x000fec0003800000 */
[----:B---3--:R-:W-:Y:S01]  /*0720*/  ISETP.NE.U32.AND P1, PT, RZ, UR12, PT ;  /* 0x0000000cff007c0c */ /* 0x008fe2000bf25070 */
[----:B------:R-:W0:Y:S01]  /*0730*/  LDC.64 R44, c[0x0][0x390] ;  /* 0x0000e400ff2c7b82 */ /* 0x000e220000000a00 */
[----:B----4-:R-:W-:Y:S02]  /*0740*/  ISETP.NE.U32.AND P2, PT, RZ, UR14, PT ;  /* 0x0000000eff007c0c */ /* 0x010fe4000bf45070 */
[----:B------:R-:W-:Y:S02]  /*0750*/  ISETP.NE.AND.EX P1, PT, RZ, UR13, PT, P1 ;  /* 0x0000000dff007c0c */ /* 0x000fe4000bf25310 */
[----:B------:R-:W-:-:S11]  /*0760*/  ISETP.NE.AND.EX P2, PT, RZ, UR15, PT, P2 ;  /* 0x0000000fff007c0c */ /* 0x000fd6000bf45320 */
[----:B------:R-:W1:Y:S08]  /*0770*/  @P1 LDC.64 R50, c[0x0][0x398] ;  /* 0x0000e600ff321b82 */ /* 0x000e700000000a00 */
[----:B------:R-:W3:Y:S01]  /*0780*/  @P2 LDC.64 R88, c[0x0][0x3a0] ;  /* 0x0000e800ff582b82 */ /* 0x000ee20000000a00 */
[----:B0-----:R-:W-:-:S06]  /*0790*/  IMAD.WIDE.U32 R44, R86, 0x10, R44 ;  /* 0x00000010562c7825 */ /* 0x001fcc00078e002c */
[----:B------:R-:W5:Y:S01]  /*07a0*/  LDG.E.128 R44, desc[UR6][R44.64] ;  /* 0x000000062c2c7981 */ /* 0x000f62000c1e1d00 */
[----:B-1----:R-:W-:-:S05]  /*07b0*/  @P1 IMAD.WIDE.U32 R50, R86, 0x10, R50 ;  /* 0x0000001056321825 */ /* 0x002fca00078e0032 */
[----:B------:R0:W5:Y:S01]  /*07c0*/  @P1 LDG.E.128 R8, desc[UR6][R50.64] ;  /* 0x0000000632081981 */ /* 0x000162000c1e1d00 */
[----:B---3--:R-:W-:-:S05]  /*07d0*/  @P2 IMAD.WIDE.U32 R88, R86, 0x10, R88 ;  /* 0x0000001056582825 */ /* 0x008fca00078e0058 */
[----:B------:R0:W5:Y:S01]  /*07e0*/  @P2 LDG.E.128 R4, desc[UR6][R88.64] ;  /* 0x0000000658042981 */ /* 0x000162000c1e1d00 */
[----:B------:R-:W-:Y:S05]  /*07f0*/  @!P1 BRA `(.L_x_1848) ;  /* 0x00000004002c9947 */ /* 0x000fea0003800000 */
[----:B------:R-:W-:Y:S05]  /*0800*/  @!P2 BRA `(.L_x_1849) ;  /* 0x0000000000b4a947 */ /* 0x000fea0003800000 */
[----:B-----5:R-:W-:Y:S02]  /*0810*/  HADD2.F32 R0, -RZ, R44.H0_H0 ;  /* 0x2000002cff007230 */ /* 0x020fe40000004100 */
[----:B------:R-:W-:Y:S02]  /*0820*/  HADD2.F32 R41, -RZ, R8.H0_H0 ;  /* 0x20000008ff297230 */ /* 0x000fe40000004100 */
[--C-:B------:R-:W-:Y:S02]  /*0830*/  HADD2.F32 R52, -RZ, R47.reuse.H0_H0 ;  /* 0x2000002fff347230 */ /* 0x100fe40000004100 */
[----:B------:R-:W-:Y:S02]  /*0840*/  HADD2.F32 R61, -RZ, R47.H1_H1 ;  /* 0x3000002fff3d7230 */ /* 0x000fe40000004100 */
[----:B------:R-:W-:Y:S01]  /*0850*/  FADD.FTZ R0, R0, R41 ;  /* 0x0000002900007221 */ /* 0x000fe20000010000 */
[----:B0-----:R-:W-:Y:S02]  /*0860*/  HADD2.F32 R50, -RZ, R46.H0_H0 ;  /* 0x2000002eff327230 */ /* 0x001fe40000004100 */
[----:B------:R-:W-:-:S02]  /*0870*/  HADD2.F32 R47, -RZ, R10.H0_H0 ;  /* 0x2000000aff2f7230 */ /* 0x000fc40000004100 */
[----:B------:R-:W-:Y:S02]  /*0880*/  HADD2.F32 R44, -RZ, R44.H1_H1 ;  /* 0x3000002cff2c7230 */ /* 0x000fe40000004100 */
[----:B------:R-:W-:Y:S02]  /*0890*/  HADD2.F32 R41, -RZ, R8.H1_H1 ;  /* 0x30000008ff297230 */ /* 0x000fe40000004100 */
[----:B------:R-:W-:Y:S01]  /*08a0*/  FADD.FTZ R47, R50, R47 ;  /* 0x0000002f322f7221 */ /* 0x000fe20000010000 */
[----:B------:R-:W-:Y:S02]  /*08b0*/  HADD2.F32 R40, -RZ, R45.H0_H0 ;  /* 0x2000002dff287230 */ /* 0x000fe40000004100 */
[----:B------:R-:W-:Y:S02]  /*08c0*/  HADD2.F32 R46, -RZ, R46.H1_H1 ;  /* 0x3000002eff2e7230 */ /* 0x000fe40000004100 */
[----:B------:R-:W-:Y:S01]  /*08d0*/  FADD.FTZ R41, R44, R41 ;  /* 0x000000292c297221 */ /* 0x000fe20000010000 */
[----:B------:R-:W-:-:S02]  /*08e0*/  HADD2.F32 R43, -RZ, R9.H0_H0 ;  /* 0x20000009ff2b7230 */ /* 0x000fc40000004100 */
[----:B------:R-:W-:Y:S02]  /*08f0*/  HADD2.F32 R51, -RZ, R10.H1_H1 ;  /* 0x3000000aff337230 */ /* 0x000fe40000004100 */
[----:B------:R-:W-:Y:S02]  /*0900*/  HADD2.F32 R50, -RZ, R11.H1_H1 ;  /* 0x3000000bff327230 */ /* 0x000fe40000004100 */
[----:B------:R-:W-:Y:S01]  /*0910*/  FADD.FTZ R40, R40, R43 ;  /* 0x0000002b28287221 */ /* 0x000fe20000010000 */
[----:B------:R-:W-:Y:S02]  /*0920*/  HADD2.F32 R44, -RZ, R6.H0_H0 ;  /* 0x20000006ff2c7230 */ /* 0x000fe40000004100 */
[----:B------:R-:W-:Y:S01]  /*0930*/  FADD.FTZ R46, R46, R51 ;  /* 0x000000332e2e7221 */ /* 0x000fe20000010000 */
[----:B------:R-:W-:Y:S02]  /*0940*/  HADD2.F32 R45, -RZ, R45.H1_H1 ;  /* 0x3000002dff2d7230 */ /* 0x000fe40000004100 */
[----:B------:R-:W-:Y:S01]  /*0950*/  FADD.FTZ R50, R61, R50 ;  /* 0x000000323d327221 */ /* 0x000fe20000010000 */
[----:B------:R-:W-:-:S02]  /*0960*/  HADD2.F32 R42, -RZ, R9.H1_H1 ;  /* 0x30000009ff2a7230 */ /* 0x000fc40000004100 */
[----:B------:R-:W-:Y:S01]  /*0970*/  FADD.FTZ R61, R47, R44 ;  /* 0x0000002c2f3d7221 */ /* 0x000fe20000010000 */
[----:B------:R-:W-:Y:S02]  /*0980*/  HADD2.F32 R43, -RZ, R11.H0_H0 ;  /* 0x2000000bff2b7230 */ /* 0x000fe40000004100 */
[----:B------:R-:W-:Y:S02]  /*0990*/  HADD2.F32 R51, -RZ, R4.H0_H0 ;  /* 0x20000004ff337230 */ /* 0x000fe40000004100 */
        /* <DEDUP_REMOVED lines=20> */
.L_x_1849:
[----:B0----5:R-:W-:Y:S02]  /*0ae0*/  HADD2.F32 R51, -RZ, R44.H0_H0 ;  /* 0x2000002cff337230 */ /* 0x021fe40000004100 */
        /* <DEDUP_REMOVED lines=28> */
.L_x_1848:
[----:B------:R-:W-:Y:S05]  /*0cb0*/  @!P2 BRA `(.L_x_1851) ;  /* 0x000000000074a947 */ /* 0x000fea0003800000 */
        /* <DEDUP_REMOVED lines=29> */
.L_x_1851:
[--C-:B0----5:R-:W-:Y:S02]  /*0e90*/  HADD2.F32 R51, -RZ, R44.reuse.H0_H0 ;  /* 0x2000002cff337230 */ /* 0x121fe40000004100 */
[----:B------:R-:W-:Y:S02]  /*0ea0*/  HADD2.F32 R52, -RZ, R44.H1_H1 ;  /* 0x3000002cff347230 */ /* 0x000fe40000004100 */
[--C-:B------:R-:W-:Y:S02]  /*0eb0*/  HADD2.F32 R59, -RZ, R45.reuse.H0_H0 ;  /* 0x2000002dff3b7230 */ /* 0x100fe40000004100 */
[----:B------:R-:W-:Y:S02]  /*0ec0*/  HADD2.F32 R50, -RZ, R45.H1_H1 ;  /* 0x3000002dff327230 */ /* 0x000fe40000004100 */
[--C-:B------:R-:W-:Y:S02]  /*0ed0*/  HADD2.F32 R61, -RZ, R46.reuse.H0_H0 ;  /* 0x2000002eff3d7230 */ /* 0x100fe40000004100 */
[----:B------:R-:W-:-:S02]  /*0ee0*/  HADD2.F32 R72, -RZ, R46.H1_H1 ;  /* 0x3000002eff487230 */ /* 0x000fc40000004100 */
[--C-:B------:R-:W-:Y:S02]  /*0ef0*/  HADD2.F32 R79, -RZ, R47.reuse.H0_H0 ;  /* 0x2000002fff4f7230 */ /* 0x100fe40000004100 */
[----:B------:R-:W-:-:S07]  /*0f00*/  HADD2.F32 R70, -RZ, R47.H1_H1 ;  /* 0x3000002fff467230 */ /* 0x000fce0000004100 */
.L_x_1850:
[----:B------:R-:W0:Y:S01]  /*0f10*/  @P0 LDC.64 R44, c[0x0][0x3a8] ;  /* 0x0000ea00ff2c0b82 */ /* 0x000e220000000a00 */
[C---:B------:R-:W-:Y:S01]  /*0f20*/  IADD3 R0, PT, PT, R86.reuse, 0x100, RZ ;  /* 0x0000010056007810 */ /* 0x040fe20007ffe0ff */
[----:B0-----:R-:W-:-:S05]  /*0f30*/  @P0 IMAD.WIDE.U32 R44, R86, 0x10, R44 ;  /* 0x00000010562c0825 */ /* 0x001fca00078e002c */
[----:B------:R0:W-:Y:S02]  /*0f40*/  @P0 STG.E.128 desc[UR6][R44.64], R40 ;  /* 0x000000282c000986 */ /* 0x0001e4000c101d06 */
.L_x_1847:
[----:B--234-:R-:W-:Y:S05]  /*0f50*/  BSYNC.RECONVERGENT B0 ;  /* 0x0000000000007941 */ /* 0x01cfea0003800200 */
.L_x_1846:
        /* <DEDUP_REMOVED lines=31> */
.L_x_1855:
        /* <DEDUP_REMOVED lines=29> */
.L_x_1854:
        /* <DEDUP_REMOVED lines=32> */
.L_x_1857:
[----:B-----5:R-:W-:Y:S02]  /*1520*/  HADD2.F32 R42, -RZ, R45.H0_H0 ;  /* 0x2000002dff2a7230 */ /* 0x020fe40000004100 */
[----:B------:R-:W-:Y:S02]  /*1530*/  HADD2.F32 R53, -RZ, R46.H0_H0 ;  /* 0x2000002eff357230 */ /* 0x000fe40000004100 */
[----:B------:R-:W-:Y:S02]  /*1540*/  HADD2.F32 R43, -RZ, R9.H0_H0 ;  /* 0x20000009ff2b7230 */ /* 0x000fe40000004100 */
[----:B------:R-:W-:Y:S02]  /*1550*/  HADD2.F32 R54, -RZ, R10.H0_H0 ;  /* 0x2000000aff367230 */ /* 0x000fe40000004100 */
[----:B------:R-:W-:Y:S02]  /*1560*/  HADD2.F32 R40, -RZ, R44.H0_H0 ;  /* 0x2000002cff287230 */ /* 0x000fe40000004100 */
[----:B------:R-:W-:Y:S01]  /*1570*/  FADD.FTZ R42, R43, R42 ;  /* 0x0000002a2b2a7221 */ /* 0x000fe20000010000 */
[----:B------:R-:W-:-:S02]  /*1580*/  HADD2.F32 R41, -RZ, R8.H0_H0 ;  /* 0x20000008ff297230 */ /* 0x000fc40000004100 */
[----:B------:R-:W-:Y:S01]  /*1590*/  FADD.FTZ R54, R54, R53 ;  /* 0x0000003536367221 */ /* 0x000fe20000010000 */
[--C-:B------:R-:W-:Y:S02]  /*15a0*/  HADD2.F32 R74, -RZ, R47.reuse.H0_H0 ;  /* 0x2000002fff4a7230 */ /* 0x100fe40000004100 */
[----:B------:R-:W-:Y:S02]  /*15b0*/  HADD2.F32 R76, -RZ, R47.H1_H1 ;  /* 0x3000002fff4c7230 */ /* 0x000fe40000004100 */
[----:B------:R-:W-:Y:S01]  /*15c0*/  FADD.FTZ R40, R41, R40 ;  /* 0x0000002829287221 */ /* 0x000fe20000010000 */
[----:B------:R-:W-:Y:S02]  /*15d0*/  HADD2.F32 R56, -RZ, R46.H1_H1 ;  /* 0x3000002eff387230 */ /* 0x000fe40000004100 */
[----:B------:R-:W-:Y:S02]  /*15e0*/  HADD2.F32 R47, -RZ, R10.H1_H1 ;  /* 0x3000000aff2f7230 */ /* 0x000fe40000004100 */
[----:B------:R-:W-:-:S02]  /*15f0*/  HADD2.F32 R43, -RZ, R11.H0_H0 ;  /* 0x2000000bff2b7230 */ /* 0x000fc40000004100 */
[----:B------:R-:W-:Y:S02]  /*1600*/  HADD2.F32 R53, -RZ, R4.H0_H0 ;  /* 0x20000004ff357230 */ /* 0x000fe40000004100 */
[----:B------:R-:W-:Y:S01]  /*1610*/  FADD.FTZ R47, R47, R56 ;  /* 0x000000382f2f7221 */ /* 0x000fe20000010000 */
[----:B------:R-:W-:Y:S02]  /*1620*/  HADD2.F32 R69, -RZ, R6.H0_H0 ;  /* 0x20000006ff457230 */ /* 0x000fe40000004100 */
[----:B------:R-:W-:Y:S01]  /*1630*/  FADD.FTZ R43, R43, R74 ;  /* 0x0000004a2b2b7221 */ /* 0x000fe20000010000 */
[----:B------:R-:W-:Y:S02]  /*1640*/  HADD2.F32 R44, -RZ, R44.H1_H1 ;  /* 0x3000002cff2c7230 */ /* 0x000fe40000004100 */
[----:B------:R-:W-:Y:S01]  /*1650*/  FADD.FTZ R53, R53, R40 ;  /* 0x0000002835357221 */ /* 0x000fe20000010000 */
[----:B------:R-:W-:Y:S02]  /*1660*/  HADD2.F32 R45, -RZ, R45.H1_H1 ;  /* 0x3000002dff2d7230 */ /* 0x000fe40000004100 */
[----:B------:R-:W-:Y:S01]  /*1670*/  FADD.FTZ R69, R69, R54 ;  /* 0x0000003645457221 */ /* 0x000fe20000010000 */
[----:B------:R-:W-:-:S02]  /*1680*/  HADD2.F32 R41, -RZ, R8.H1_H1 ;  /* 0x30000008ff297230 */ /* 0x000fc40000004100 */
[----:B------:R-:W-:Y:S02]  /*1690*/  HADD2.F32 R46, -RZ, R9.H1_H1 ;  /* 0x30000009ff2e7230 */ /* 0x000fe40000004100 */
        /* <DEDUP_REMOVED lines=20> */
.L_x_1856:
[----:B------:R-:W0:Y:S02]  /*17e0*/  @P0 LDC.64 R44, c[0x0][0x3a8] ;  /* 0x0000ea00ff2c0b82 */ /* 0x000e240000000a00 */
[C---:B0-----:R-:W-:Y:S01]  /*17f0*/  @P0 IMAD.WIDE.U32 R44, R0.reuse, 0x10, R44 ;  /* 0x00000010002c0825 */ /* 0x041fe200078e002c */
[----:B------:R-:W-:-:S04]  /*1800*/  IADD3 R0, PT, PT, R0, 0x100, RZ ;  /* 0x0000010000007810 */ /* 0x000fc80007ffe0ff */
[----:B------:R1:W-:Y:S03]  /*1810*/  @P0 STG.E.128 desc[UR6][R44.64], R40 ;  /* 0x000000282c000986 */ /* 0x0003e6000c101d06 */
.L_x_1853:
[----:B------:R-:W-:Y:S05]  /*1820*/  BSYNC.RECONVERGENT B0 ;  /* 0x0000000000007941 */ /* 0x000fea0003800200 */
.L_x_1852:
        /* <DEDUP_REMOVED lines=31> */
.L_x_1861:
        /* <DEDUP_REMOVED lines=29> */
.L_x_1860:
        /* <DEDUP_REMOVED lines=32> */
.L_x_1863:
        /* <DEDUP_REMOVED lines=44> */
.L_x_1862:
[----:B------:R-:W0:Y:S02]  /*20b0*/  @P0 LDC.64 R44, c[0x0][0x3a8] ;  /* 0x0000ea00ff2c0b82 */ /* 0x000e240000000a00 */
[C---:B0-----:R-:W-:Y:S01]  /*20c0*/  @P0 IMAD.WIDE.U32 R44, R0.reuse, 0x10, R44 ;  /* 0x00000010002c0825 */ /* 0x041fe200078e002c */
[----:B------:R-:W-:-:S04]  /*20d0*/  IADD3 R0, PT, PT, R0, 0x100, RZ ;  /* 0x0000010000007810 */ /* 0x000fc80007ffe0ff */
[----:B------:R2:W-:Y:S03]  /*20e0*/  @P0 STG.E.128 desc[UR6][R44.64], R40 ;  /* 0x000000282c000986 */ /* 0x0005e6000c101d06 */
.L_x_1859:
[----:B------:R-:W-:Y:S05]  /*20f0*/  BSYNC.RECONVERGENT B0 ;  /* 0x0000000000007941 */ /* 0x000fea0003800200 */
.L_x_1858:
        /* <DEDUP_REMOVED lines=31> */
.L_x_1867:
        /* <DEDUP_REMOVED lines=29> */
.L_x_1866:
        /* <DEDUP_REMOVED lines=32> */
.L_x_1869:
        /* <DEDUP_REMOVED lines=44> */
.L_x_1868:
[----:B------:R-:W0:Y:S02]  /*2980*/  @P0 LDC.64 R44, c[0x0][0x3a8] ;  /* 0x0000ea00ff2c0b82 */ /* 0x000e240000000a00 */
[----:B0-----:R-:W-:-:S05]  /*2990*/  @P0 IMAD.WIDE.U32 R44, R0, 0x10, R44 ;  /* 0x00000010002c0825 */ /* 0x001fca00078e002c */
[----:B------:R3:W-:Y:S02]  /*29a0*/  @P0 STG.E.128 desc[UR6][R44.64], R40 ;  /* 0x000000282c000986 */ /* 0x0007e4000c101d06 */
.L_x_1865:
[----:B------:R-:W-:Y:S05]  /*29b0*/  BSYNC.RECONVERGENT B0 ;  /* 0x0000000000007941 */ /* 0x000fea0003800200 */
.L_x_1864:
[----:B0123--:R-:W-:Y:S01]  /*29c0*/  FADD.FTZ R45, RZ, R51 ;  /* 0x00000033ff2d7221 */ /* 0x00ffe20000010000 */
[C---:B------:R-:W-:Y:S01]  /*29d0*/  ISETP.GE.U32.AND P1, PT, R3.reuse, 0x100, PT ;  /* 0x000001000300780c */ /* 0x040fe20003f26070 */
[----:B------:R-:W-:Y:S01]  /*29e0*/  BSSY.RECONVERGENT B0, `(.L_x_1870) ;  /* 0x000008a000007945 */ /* 0x000fe20003800200 */
[C---:B------:R-:W-:Y:S01]  /*29f0*/  ISETP.GT.U32.AND P6, PT, R3.reuse, 0x1ff, PT ;  /* 0x000001ff0300780c */ /* 0x040fe20003fc4070 */
[----:B------:R-:W-:Y:S01]  /*2a00*/  FADD.FTZ R0, R52, R45 ;  /* 0x0000002d34007221 */ /* 0x000fe20000010000 */
[----:B------:R-:W-:Y:S02]  /*2a10*/  ISETP.GT.U32.AND P5, PT, R3, 0x2ff, PT ;  /* 0x000002ff0300780c */ /* 0x000fe40003fa4070 */
        /* <DEDUP_REMOVED lines=134> */
.L_x_1871:
[----:B------:R-:W-:Y:S05]  /*3280*/  BSYNC.RECONVERGENT B0 ;  /* 0x0000000000007941 */ /* 0x000fea0003800200 */
.L_x_1870:
        /* <DEDUP_REMOVED lines=12> */
.L_x_1873:
[----:B------:R-:W-:Y:S05]  /*3350*/  BSYNC.RECONVERGENT B0 ;  /* 0x0000000000007941 */ /* 0x000fea0003800200 */
.L_x_1872:
        /* <DEDUP_REMOVED lines=50> */
[----:B------:R-:W-:Y:S01]  /*3680*/  FMUL.FTZ R44, R44, R91 ;  /* 0x0000005b2c2c7220 */ /* 0x000fe20000410000 */
[----:B------:R-:W0:Y:S01]  /*3690*/  @!P5 LDC.64 R46, c[0x0][0x3c0] ;  /* 0x0000f000ff2edb82 */ /* 0x000e220000000a00 */
[----:B------:R-:W1:Y:S02]  /*36a0*/  SHFL.IDX PT, R93, R87, RZ, 0x1f ;  /* 0x00001fff575d7589 */ /* 0x000e6400000e0000 */
[----:B------:R-:W-:-:S05]  /*36b0*/  FFMA.FTZ R88, R88, R44, R45 ;  /* 0x0000002c58587223 */ /* 0x000fca000001002d */
[----:B------:R-:W2:Y:S01]  /*36c0*/  LDC R91, c[0x0][0x448] ;  /* 0x00011200ff5b7b82 */ /* 0x000ea20000000800 */
[----:B------:R-:W2:Y:S07]  /*36d0*/  SHFL.IDX PT, R88, R88, RZ, 0x1f ;  /* 0x00001fff58587589 */ /* 0x000eae00000e0000 */
[----:B------:R-:W3:Y:S01]  /*36e0*/  @!P5 LDC.64 R44, c[0x0][0x3c8] ;  /* 0x0000f200ff2cdb82 */ /* 0x000ee20000000a00 */
[----:B0-----:R-:W-:-:S04]  /*36f0*/  @!P5 IMAD.WIDE R46, R2, 0x4, R46 ;  /* 0x00000004022ed825 */ /* 0x001fc800078e022e */
[----:B-1----:R-:W-:Y:S01]  /*3700*/  FMUL.FTZ R89, R93, R93 ;  /* 0x0000005d5d597220 */ /* 0x002fe20000410000 */
[----:B------:R0:W-:Y:S04]  /*3710*/  @!P5 STG.E desc[UR6][R46.64], R93 ;  /* 0x0000005d2e00d986 */ /* 0x0001e8000c101906 */
[----:B------:R-:W-:Y:S01]  /*3720*/  FSEL R90, R89, RZ, P6 ;  /* 0x000000ff595a7208 */ /* 0x000fe20003000000 */
[----:B--2---:R-:W-:-:S04]  /*3730*/  FFMA.FTZ R89, R88, UR9, R91 ;  /* 0x0000000958597c23 */ /* 0x004fc8000801005b */
[----:B------:R-:W-:Y:S01]  /*3740*/  FADD.FTZ R87, R89, R90 ;  /* 0x0000005a59577221 */ /* 0x000fe20000010000 */
[----:B------:R-:W-:Y:S01]  /*3750*/  FSEL R90, R93, RZ, !P6 ;  /* 0x000000ff5d5a7208 */ /* 0x000fe20007000000 */
[----:B---3--:R-:W-:-:S04]  /*3760*/  @!P5 IMAD.WIDE R44, R2, 0x4, R44 ;  /* 0x00000004022cd825 */ /* 0x008fc800078e022c */
[----:B------:R-:W1:Y:S02]  /*3770*/  MUFU.RSQ R87, R87 ;  /* 0x0000005700577308 */ /* 0x000e640000001400 */
[----:B-1----:R0:W-:Y:S01]  /*3780*/  @!P5 STG.E desc[UR6][R44.64], R87 ;  /* 0x000000572c00d986 */ /* 0x0021e2000c101906 */
[----:B------:R-:W-:Y:S05]  /*3790*/  @!P1 BRA `(.L_x_1875) ;  /* 0x0000000000c09947 */ /* 0x000fea0003800000 */
[--C-:B------:R-:W-:Y:S01]  /*37a0*/  FADD.FTZ R88, R61, -R90.reuse ;  /* 0x8000005a3d587221 */ /* 0x100fe20000010000 */
[--C-:B0-----:R-:W-:Y:S01]  /*37b0*/  FADD.FTZ R46, R59, -R90.reuse ;  /* 0x8000005a3b2e7221 */ /* 0x101fe20000010000 */
[----:B-----5:R-:W-:Y:S02]  /*37c0*/  HADD2.F32 R89, -RZ, R65.H0_H0 ;  /* 0x20000041ff597230 */ /* 0x020fe40000004100 */
[----:B------:R-:W-:Y:S01]  /*37d0*/  FADD.FTZ R92, R79, -R90 ;  /* 0x8000005a4f5c7221 */ /* 0x000fe20000010000 */
[----:B------:R-:W-:Y:S02]  /*37e0*/  HADD2.F32 R91, -RZ, R37.H0_H0 ;  /* 0x20000025ff5b7230 */ /* 0x000fe40000004100 */
[C---:B------:R-:W-:Y:S01]  /*37f0*/  FMUL.FTZ R88, R87.reuse, R88 ;  /* 0x0000005857587220 */ /* 0x040fe20000410000 */
[----:B------:R-:W-:Y:S02]  /*3800*/  HADD2.F32 R93, -RZ, R66.H0_H0 ;  /* 0x20000042ff5d7230 */ /* 0x000fe40000004100 */
[----:B------:R-:W-:Y:S01]  /*3810*/  FMUL.FTZ R46, R87, R46 ;  /* 0x0000002e572e7220 */ /* 0x000fe20000410000 */
[----:B------:R-:W-:-:S02]  /*3820*/  HADD2.F32 R95, -RZ, R38.H0_H0 ;  /* 0x20000026ff5f7230 */ /* 0x000fc40000004100 */
[----:B------:R-:W-:Y:S01]  /*3830*/  FMUL.FTZ R94, R87, R92 ;  /* 0x0000005c575e7220 */ /* 0x000fe20000410000 */
[----:B------:R-:W-:Y:S02]  /*3840*/  HADD2.F32 R97, -RZ, R67.H0_H0 ;  /* 0x20000043ff617230 */ /* 0x000fe40000004100 */
[----:B------:R-:W-:Y:S01]  /*3850*/  FFMA.FTZ R92, R46, R89, R91 ;  /* 0x000000592e5c7223 */ /* 0x000fe2000001005b */
[----:B------:R-:W-:Y:S02]  /*3860*/  HADD2.F32 R99, -RZ, R39.H0_H0 ;  /* 0x20000027ff637230 */ /* 0x000fe40000004100 */
[----:B------:R-:W-:Y:S01]  /*3870*/  FFMA.FTZ R95, R88, R93, R95 ;  /* 0x0000005d585f7223 */ /* 0x000fe2000001005f */
[----:B------:R-:W-:Y:S01]  /*3880*/  FADD.FTZ R44, R51, -R90 ;  /* 0x8000005a332c7221 */ /* 0x000fe20000010000 */
[----:B------:R-:W0:Y:S01]  /*3890*/  LDC.64 R88, c[0x0][0x428] ;  /* 0x00010a00ff587b82 */ /* 0x000e220000000a00 */
[----:B------:R-:W-:Y:S02]  /*38a0*/  HADD2.F32 R45, -RZ, R64.H0_H0 ;  /* 0x20000040ff2d7230 */ /* 0x000fe40000004100 */
[----:B------:R-:W-:Y:S01]  /*38b0*/  FFMA.FTZ R98, R94, R97, R99 ;  /* 0x000000615e627223 */ /* 0x000fe20000010063 */
[----:B------:R-:W-:-:S02]  /*38c0*/  HADD2.F32 R47, -RZ, R36.H0_H0 ;  /* 0x20000024ff2f7230 */ /* 0x000fc40000004100 */
[C---:B------:R-:W-:Y:S01]  /*38d0*/  FMUL.FTZ R44, R87.reuse, R44 ;  /* 0x0000002c572c7220 */ /* 0x040fe20000410000 */
[--C-:B------:R-:W-:Y:S01]  /*38e0*/  FADD.FTZ R94, R50, -R90.reuse ;  /* 0x8000005a325e7221 */ /* 0x100fe20000010000 */
[--C-:B------:R-:W-:Y:S01]  /*38f0*/  FADD.FTZ R46, R52, -R90.reuse ;  /* 0x8000005a342e7221 */ /* 0x100fe20000010000 */
[--C-:B------:R-:W-:Y:S01]  /*3900*/  FADD.FTZ R96, R72, -R90.reuse ;  /* 0x8000005a48607221 */ /* 0x100fe20000010000 */
[----:B------:R-:W-:Y:S01]  /*3910*/  FADD.FTZ R100, R70, -R90 ;  /* 0x8000005a46647221 */ /* 0x000fe20000010000 */
[----:B------:R-:W-:Y:S01]  /*3920*/  FFMA.FTZ R44, R44, R45, R47 ;  /* 0x0000002d2c2c7223 */ /* 0x000fe2000001002f */
[----:B------:R-:W-:Y:S02]  /*3930*/  HADD2.F32 R91, -RZ, R65.H1_H1 ;  /* 0x30000041ff5b7230 */ /* 0x000fe40000004100 */
[C---:B------:R-:W-:Y:S01]  /*3940*/  FMUL.FTZ R94, R87.reuse, R94 ;  /* 0x0000005e575e7220 */ /* 0x040fe20000410000 */
[----:B------:R-:W-:Y:S02]  /*3950*/  HADD2.F32 R93, -RZ, R37.H1_H1 ;  /* 0x30000025ff5d7230 */ /* 0x000fe40000004100 */
[----:B------:R-:W-:Y:S01]  /*3960*/  FMUL.FTZ R100, R87, R100 ;  /* 0x0000006457647220 */ /* 0x000fe20000410000 */
[----:B------:R-:W-:-:S02]  /*3970*/  HADD2.F32 R45, -RZ, R64.H1_H1 ;  /* 0x30000040ff2d7230 */ /* 0x000fc40000004100 */
[C---:B------:R-:W-:Y:S01]  /*3980*/  FMUL.FTZ R96, R87.reuse, R96 ;  /* 0x0000006057607220 */ /* 0x040fe20000410000 */
[----:B------:R-:W-:Y:S02]  /*3990*/  HADD2.F32 R47, -RZ, R36.H1_H1 ;  /* 0x30000024ff2f7230 */ /* 0x000fe40000004100 */
[----:B------:R-:W-:Y:S01]  /*39a0*/  FMUL.FTZ R46, R87, R46 ;  /* 0x0000002e572e7220 */ /* 0x000fe20000410000 */
[----:B------:R-:W-:Y:S02]  /*39b0*/  HADD2.F32 R97, -RZ, R66.H1_H1 ;  /* 0x30000042ff617230 */ /* 0x000fe40000004100 */
[----:B------:R-:W-:Y:S01]  /*39c0*/  FFMA.FTZ R93, R94, R91, R93 ;  /* 0x0000005b5e5d7223 */ /* 0x000fe2000001005d */
[----:B------:R-:W-:Y:S02]  /*39d0*/  HADD2.F32 R99, -RZ, R38.H1_H1 ;  /* 0x30000026ff637230 */ /* 0x000fe40000004100 */
[----:B------:R-:W-:Y:S01]  /*39e0*/  FFMA.FTZ R91, R46, R45, R47 ;  /* 0x0000002d2e5b7223 */ /* 0x000fe2000001002f */
[----:B------:R-:W-:-:S02]  /*39f0*/  HADD2.F32 R101, -RZ, R67.H1_H1 ;  /* 0x30000043ff657230 */ /* 0x000fc40000004100 */
[----:B------:R-:W-:Y:S02]  /*3a00*/  HADD2.F32 R103, -RZ, R39.H1_H1 ;  /* 0x30000027ff677230 */ /* 0x000fe40000004100 */
[----:B------:R-:W-:Y:S01]  /*3a10*/  FFMA.FTZ R96, R96, R97, R99 ;  /* 0x0000006160607223 */ /* 0x000fe20000010063 */
[----:B------:R-:W-:Y:S01]  /*3a20*/  F2FP.F16.F32.PACK_AB R45, R93, R92 ;  /* 0x0000005c5d2d723e */ /* 0x000fe200000000ff */
[----:B0-----:R-:W-:Y:S01]  /*3a30*/  IMAD.WIDE.U32 R88, R86, 0x10, R88 ;  /* 0x0000001056587825 */ /* 0x001fe200078e0058 */
[----:B------:R-:W-:-:S03]  /*3a40*/  F2FP.F16.F32.PACK_AB R44, R91, R44 ;  /* 0x0000002c5b2c723e */ /* 0x000fc600000000ff */
[----:B------:R-:W-:Y:S01]  /*3a50*/  FFMA.FTZ R101, R100, R101, R103 ;  /* 0x0000006564657223 */ /* 0x000fe20000010067 */
[----:B------:R-:W-:Y:S02]  /*3a60*/  F2FP.F16.F32.PACK_AB R46, R96, R95 ;  /* 0x0000005f602e723e */ /* 0x000fe400000000ff */
[----:B------:R-:W-:Y:S02]  /*3a70*/  IADD3 R86, PT, PT, R86, 0x100, RZ ;  /* 0x0000010056567810 */ /* 0x000fe40007ffe0ff */
[----:B------:R-:W-:-:S05]  /*3a80*/  F2FP.F16.F32.PACK_AB R47, R101, R98 ;  /* 0x00000062652f723e */ /* 0x000fca00000000ff */
[----:B------:R1:W-:Y:S02]  /*3a90*/  STG.E.128 desc[UR6][R88.64], R44 ;  /* 0x0000002c58007986 */ /* 0x0003e4000c101d06 */
.L_x_1875:
[----:B------:R-:W-:Y:S05]  /*3aa0*/  BSYNC.RECONVERGENT B0 ;  /* 0x0000000000007941 */ /* 0x000fea0003800200 */
.L_x_1874:
[----:B------:R-:W-:Y:S04]  /*3ab0*/  BSSY.RECONVERGENT B0, `(.L_x_1876) ;  /* 0x0000032000007945 */ /* 0x000fe80003800200 */
[----:B------:R-:W-:Y:S05]  /*3ac0*/  @!P2 BRA `(.L_x_1877) ;  /* 0x0000000000c0a947 */ /* 0x000fea0003800000 */
[--C-:B-1----:R-:W-:Y:S01]  /*3ad0*/  FADD.FTZ R88, R69, -R90.reuse ;  /* 0x8000005a45587221 */ /* 0x102fe20000010000 */
        /* <DEDUP_REMOVED lines=47> */
.L_x_1877:
[----:B------:R-:W-:Y:S05]  /*3dd0*/  BSYNC.RECONVERGENT B0 ;  /* 0x0000000000007941 */ /* 0x000fea0003800200 */
.L_x_1876:
[----:B------:R-:W-:Y:S04]  /*3de0*/  BSSY.RECONVERGENT B0, `(.L_x_1878) ;  /* 0x0000032000007945 */ /* 0x000fe80003800200 */
[----:B------:R-:W-:Y:S05]  /*3df0*/  @!P3 BRA `(.L_x_1879) ;  /* 0x0000000000c0b947 */ /* 0x000fea0003800000 */
[--C-:B-12---:R-:W-:Y:S01]  /*3e00*/  FADD.FTZ R88, R73, -R90.reuse ;  /* 0x8000005a49587221 */ /* 0x106fe20000010000 */
        /* <DEDUP_REMOVED lines=47> */
.L_x_1879:
[----:B------:R-:W-:Y:S05]  /*4100*/  BSYNC.RECONVERGENT B0 ;  /* 0x0000000000007941 */ /* 0x000fea0003800200 */
.L_x_1878:
[----:B------:R-:W-:Y:S04]  /*4110*/  BSSY.RECONVERGENT B0, `(.L_x_1880) ;  /* 0x0000031000007945 */ /* 0x000fe80003800200 */
[----:B------:R-:W-:Y:S05]  /*4120*/  @!P4 BRA `(.L_x_1881) ;  /* 0x0000000000bcc947 */ /* 0x000fea0003800000 */
[----:B0123--:R-:W0:Y:S01]  /*4130*/  LDC.64 R44, c[0x0][0x428] ;  /* 0x00010a00ff2c7b82 */ /* 0x00fe220000000a00 */
[--C-:B------:R-:W-:Y:S01]  /*4140*/  FADD.FTZ R46, R57, -R90.reuse ;  /* 0x8000005a392e7221 */ /* 0x100fe20000010000 */
[--C-:B------:R-:W-:Y:S01]  /*4150*/  FADD.FTZ R92, R75, -R90.reuse ;  /* 0x8000005a4b5c7221 */ /* 0x100fe20000010000 */
[--C-:B------:R-:W-:Y:S01]  /*4160*/  FADD.FTZ R96, R77, -R90.reuse ;  /* 0x8000005a4d607221 */ /* 0x100fe20000010000 */
[----:B-----5:R-:W-:Y:S02]  /*4170*/  HADD2.F32 R47, -RZ, R16.H0_H0 ;  /* 0x20000010ff2f7230 */ /* 0x020fe40000004100 */
[--C-:B------:R-:W-:Y:S01]  /*4180*/  FADD.FTZ R88, R62, -R90.reuse ;  /* 0x8000005a3e587221 */ /* 0x100fe20000010000 */
[----:B------:R-:W-:Y:S02]  /*4190*/  HADD2.F32 R89, -RZ, R12.H0_H0 ;  /* 0x2000000cff597230 */ /* 0x000fe40000004100 */
[--C-:B------:R-:W-:Y:S01]  /*41a0*/  FADD.FTZ R94, R68, -R90.reuse ;  /* 0x8000005a445e7221 */ /* 0x100fe20000010000 */
[--C-:B------:R-:W-:Y:S01]  /*41b0*/  FADD.FTZ R98, R82, -R90.reuse ;  /* 0x8000005a52627221 */ /* 0x100fe20000010000 */
[----:B------:R-:W-:Y:S01]  /*41c0*/  FADD.FTZ R100, R85, -R90 ;  /* 0x8000005a55647221 */ /* 0x000fe20000010000 */
[----:B------:R-:W-:-:S02]  /*41d0*/  HADD2.F32 R91, -RZ, R17.H0_H0 ;  /* 0x20000011ff5b7230 */ /* 0x000fc40000004100 */
[C---:B------:R-:W-:Y:S01]  /*41e0*/  FMUL.FTZ R46, R87.reuse, R46 ;  /* 0x0000002e572e7220 */ /* 0x040fe20000410000 */
[----:B------:R-:W-:Y:S02]  /*41f0*/  HADD2.F32 R93, -RZ, R13.H0_H0 ;  /* 0x2000000dff5d7230 */ /* 0x000fe40000004100 */
[----:B------:R-:W-:Y:S01]  /*4200*/  FADD.FTZ R90, R84, -R90 ;  /* 0x8000005a545a7221 */ /* 0x000fe20000010000 */
[----:B------:R-:W-:Y:S02]  /*4210*/  HADD2.F32 R95, -RZ, R18.H0_H0 ;  /* 0x20000012ff5f7230 */ /* 0x000fe40000004100 */
[C---:B------:R-:W-:Y:S01]  /*4220*/  FMUL.FTZ R92, R87.reuse, R92 ;  /* 0x0000005c575c7220 */ /* 0x040fe20000410000 */
[----:B------:R-:W-:Y:S02]  /*4230*/  HADD2.F32 R97, -RZ, R14.H0_H0 ;  /* 0x2000000eff617230 */ /* 0x000fe40000004100 */
[C---:B------:R-:W-:Y:S01]  /*4240*/  FMUL.FTZ R96, R87.reuse, R96 ;  /* 0x0000006057607220 */ /* 0x040fe20000410000 */
[----:B------:R-:W-:Y:S01]  /*4250*/  FFMA.FTZ R89, R46, R47, R89 ;  /* 0x0000002f2e597223 */ /* 0x000fe20000010059 */
[C---:B------:R-:W-:Y:S01]  /*4260*/  FMUL.FTZ R88, R87.reuse, R88 ;  /* 0x0000005857587220 */ /* 0x040fe20000410000 */
[C---:B------:R-:W-:Y:S01]  /*4270*/  FMUL.FTZ R94, R87.reuse, R94 ;  /* 0x0000005e575e7220 */ /* 0x040fe20000410000 */
[C---:B------:R-:W-:Y:S01]  /*4280*/  FMUL.FTZ R98, R87.reuse, R98 ;  /* 0x0000006257627220 */ /* 0x040fe20000410000 */
[C---:B------:R-:W-:Y:S01]  /*4290*/  FMUL.FTZ R100, R87.reuse, R100 ;  /* 0x0000006457647220 */ /* 0x040fe20000410000 */
[----:B------:R-:W-:Y:S01]  /*42a0*/  FMUL.FTZ R90, R87, R90 ;  /* 0x0000005a575a7220 */ /* 0x000fe20000410000 */
[----:B------:R-:W-:Y:S01]  /*42b0*/  FFMA.FTZ R91, R92, R91, R93 ;  /* 0x0000005b5c5b7223 */ /* 0x000fe2000001005d */
[----:B------:R-:W-:Y:S01]  /*42c0*/  FFMA.FTZ R46, R96, R95, R97 ;  /* 0x0000005f602e7223 */ /* 0x000fe20000010061 */
[----:B------:R-:W-:-:S02]  /*42d0*/  HADD2.F32 R47, -RZ, R16.H1_H1 ;  /* 0x30000010ff2f7230 */ /* 0x000fc40000004100 */
[----:B------:R-:W-:Y:S02]  /*42e0*/  HADD2.F32 R93, -RZ, R17.H1_H1 ;  /* 0x30000011ff5d7230 */ /* 0x000fe40000004100 */
[----:B------:R-:W-:Y:S02]  /*42f0*/  HADD2.F32 R97, -RZ, R18.H1_H1 ;  /* 0x30000012ff617230 */ /* 0x000fe40000004100 */
[----:B------:R-:W-:Y:S02]  /*4300*/  HADD2.F32 R101, -RZ, R19.H0_H0 ;  /* 0x20000013ff657230 */ /* 0x000fe40000004100 */
[----:B------:R-:W-:Y:S02]  /*4310*/  HADD2.F32 R103, -RZ, R15.H0_H0 ;  /* 0x2000000fff677230 */ /* 0x000fe40000004100 */
[----:B------:R-:W-:Y:S02]  /*4320*/  HADD2.F32 R105, -RZ, R19.H1_H1 ;  /* 0x30000013ff697230 */ /* 0x000fe40000004100 */
[----:B------:R-:W-:-:S02]  /*4330*/  HADD2.F32 R107, -RZ, R15.H1_H1 ;  /* 0x3000000fff6b7230 */ /* 0x000fc40000004100 */
[----:B------:R-:W-:Y:S01]  /*4340*/  FFMA.FTZ R100, R100, R101, R103 ;  /* 0x0000006564647223 */ /* 0x000fe20000010067 */
[----:B------:R-:W-:Y:S02]  /*4350*/  HADD2.F32 R99, -RZ, R14.H1_H1 ;  /* 0x3000000eff637230 */ /* 0x000fe40000004100 */
[----:B------:R-:W-:Y:S02]  /*4360*/  HADD2.F32 R95, -RZ, R13.H1_H1 ;  /* 0x3000000dff5f7230 */ /* 0x000fe40000004100 */
[----:B------:R-:W-:Y:S01]  /*4370*/  FFMA.FTZ R105, R90, R105, R107 ;  /* 0x000000695a697223 */ /* 0x000fe2000001006b */
[----:B------:R-:W-:Y:S02]  /*4380*/  HADD2.F32 R87, -RZ, R12.H1_H1 ;  /* 0x3000000cff577230 */ /* 0x000fe40000004100 */
[----:B------:R-:W-:Y:S01]  /*4390*/  FFMA.FTZ R97, R98, R97, R99 ;  /* 0x0000006162617223 */ /* 0x000fe20000010063 */
[----:B------:R-:W-:Y:S02]  /*43a0*/  FFMA.FTZ R94, R94, R93, R95 ;  /* 0x0000005d5e5e7223 */ /* 0x000fe4000001005f */
[----:B------:R-:W-:Y:S01]  /*43b0*/  FFMA.FTZ R88, R88, R47, R87 ;  /* 0x0000002f58587223 */ /* 0x000fe20000010057 */
[----:B0-----:R-:W-:Y:S01]  /*43c0*/  IMAD.WIDE.U32 R86, R86, 0x10, R44 ;  /* 0x0000001056567825 */ /* 0x001fe200078e002c */
[----:B------:R-:W-:-:S02]  /*43d0*/  F2FP.F16.F32.PACK_AB R47, R105, R100 ;  /* 0x00000064692f723e */ /* 0x000fc400000000ff */
[----:B------:R-:W-:Y:S02]  /*43e0*/  F2FP.F16.F32.PACK_AB R46, R97, R46 ;  /* 0x0000002e612e723e */ /* 0x000fe400000000ff */
[----:B------:R-:W-:Y:S02]  /*43f0*/  F2FP.F16.F32.PACK_AB R45, R94, R91 ;  /* 0x0000005b5e2d723e */ /* 0x000fe400000000ff */
[----:B------:R-:W-:-:S05]  /*4400*/  F2FP.F16.F32.PACK_AB R44, R88, R89 ;  /* 0x00000059582c723e */ /* 0x000fca00000000ff */
[----:B------:R4:W-:Y:S02]  /*4410*/  STG.E.128 desc[UR6][R86.64], R44 ;  /* 0x0000002c56007986 */ /* 0x0009e4000c101d06 */
.L_x_1881:
[----:B------:R-:W-:Y:S05]  /*4420*/  BSYNC.RECONVERGENT B0 ;  /* 0x0000000000007941 */ /* 0x000fea0003800200 */
.L_x_1880:
[----:B01234-:R-:W0:Y:S01]  /*4430*/  LDC.64 R44, c[0x0][0x380] ;  /* 0x0000e000ff2c7b82 */ /* 0x01fe220000000a00 */
[----:B------:R-:W-:Y:S01]  /*4440*/  UPLOP3.LUT UP1, UPT, UPT, UPT, UP1, 0x40, 0x4 ;  /* 0x000000000004789c */ /* 0x000fe20003f2e810 */
[----:B0-----:R-:W-:-:S04]  /*4450*/  IADD3 R2, PT, PT, R2, R44, RZ ;  /* 0x0000002c02027210 */ /* 0x001fc80007ffe0ff */
[----:B------:R-:W-:-:S13]  /*4460*/  ISETP.GE.AND P2, PT, R2, R45, PT ;  /* 0x0000002d0200720c */ /* 0x000fda0003f46270 */
[----:B------:R-:W-:Y:S05]  /*4470*/  @!P2 BRA `(.L_x_1882) ;  /* 0xffffffc0008ca947 */ /* 0x000fea000383ffff */
[----:B------:R-:W-:Y:S05]  /*4480*/  EXIT ;  /* 0x000000000000794d */ /* 0x000fea0003800000 */
.L_x_1883:
        /* <DEDUP_REMOVED lines=15> */
.L_x_18014:


//--------------------- .text._ZN10layer_norm31ln_parallel_residual_fwd_kernelINS_13Kernel_traitsI6__halfS2_S2_S2_fjLj8192ELj1ELj1ELj8ELj16ENS_18Kernel_traits_baseILj8192ES2_S2_S2_S2_fjLj256EEEEELb0ELb1ELb1EEEvNS_9FwdParamsE --------------------------
	.section	.text._ZN10layer_norm31ln_parallel_residual_fwd_kernelINS_13Kernel_traitsI6__halfS2_S2_S2_fjLj8192ELj1ELj1ELj8ELj16ENS_18Kernel_traits_baseILj8192ES2_S2_S2_S2_fjLj256EEEEELb0ELb1ELb1EEEvNS_9FwdParamsE,"ax",@progbits
	.align	128
        .global         _ZN10layer_norm31ln_parallel_residual_fwd_kernelINS_13Kernel_traitsI6__halfS2_S2_S2_fjLj8192ELj1ELj1ELj8ELj16ENS_18Kernel_traits_baseILj8192ES2_S2_S2_S2_fjLj256EEEEELb0ELb1ELb1EEEvNS_9FwdParamsE
        .type           _ZN10layer_norm31ln_parallel_residual_fwd_kernelINS_13Kernel_traitsI6__halfS2_S2_S2_fjLj8192ELj1ELj1ELj8ELj16ENS_18Kernel_traits_baseILj8192ES2_S2_S2_S2_fjLj256EEEEELb0ELb1ELb1EEEvNS_9FwdParamsE,@function
        .size           _ZN10layer_norm31ln_parallel_residual_fwd_kernelINS_13Kernel_traitsI6__halfS2_S2_S2_fjLj8192ELj1ELj1ELj8ELj16ENS_18Kernel_traits_baseILj8192ES2_S2_S2_S2_fjLj256EEEEELb0ELb1ELb1EEEvNS_9FwdParamsE,(.L_x_18015 - _ZN10layer_norm31ln_parallel_residual_fwd_kernelINS_13Kernel_traitsI6__halfS2_S2_S2_fjLj8192ELj1ELj1ELj8ELj16ENS_18Kernel_traits_baseILj8192ES2_S2_S2_S2_fjLj256EEEEELb0ELb1ELb1EEEvNS_9FwdParamsE)
        .other          _ZN10layer_norm31ln_parallel_residual_fwd_kernelINS_13Kernel_traitsI6__halfS2_S2_S2_fjLj8192ELj1ELj1ELj8ELj16ENS_18Kernel_traits_baseILj8192ES2_S2_S2_S2_fjLj256EEEEELb0ELb1ELb1EEEvNS_9FwdParamsE,@"STO_CUDA_ENTRY STV_DEFAULT"
_ZN10layer_norm31ln_parallel_residual_fwd_kernelINS_13Kernel_traitsI6__halfS2_S2_S2_fjLj8192ELj1ELj1ELj8ELj16ENS_18Kernel_traits_baseILj8192ES2_S2_S2_S2_fjLj256EEEEELb0ELb1ELb1EEEvNS_9FwdParamsE:
.text._ZN10layer_norm31ln_parallel_residual_fwd_kernelINS_13Kernel_traitsI6__halfS2_S2_S2_fjLj8192ELj1ELj1ELj8ELj16ENS_18Kernel_traits_baseILj8192ES2_S2_S2_S2_fjLj256EEEEELb0ELb1ELb1EEEvNS_9FwdParamsE:
[----:B------:R-:W-:Y:S01]  /*0000*/  LDC R1, c[0x0][0x37c] ;  /* 0x0000df00ff017b82 */ /* 0x000fe20000000800 */
[----:B------:R-:W0:Y:S01]  /*0010*/  LDCU.64 UR4, c[0x0][0x438] ;  /* 0x00008700ff0477ac */ /* 0x000e220008000a00 */
[----:B------:R-:W1:Y:S06]  /*0020*/  S2R R53, SR_TID.X ;  /* 0x0000000000357919 */ /* 0x000e6c0000002100 */
[----:B------:R-:W1:Y:S01]  /*0030*/  LDC.64 R2, c[0x0][0x3d0] ;  /* 0x0000f400ff027b82 */ /* 0x000e620000000a00 */
[----:B------:R-:W2:Y:S01]  /*0040*/  LDCU.64 UR6, c[0x0][0x358] ;  /* 0x00006b00ff0677ac */ /* 0x000ea20008000a00 */
[----:B0-----:R-:W-:-:S04]  /*0050*/  ISETP.NE.U32.AND P1, PT, RZ, UR4, PT ;  /* 0x00000004ff007c0c */ /* 0x001fc8000bf25070 */
[----:B------:R-:W-:Y:S01]  /*0060*/  ISETP.NE.AND.EX P1, PT, RZ, UR5, PT, P1 ;  /* 0x00000005ff007c0c */ /* 0x000fe2000bf25310 */
[C---:B-1----:R-:W-:Y:S01]  /*0070*/  IMAD.WIDE.U32 R2, R53.reuse, 0x10, R2 ;  /* 0x0000001035027825 */ /* 0x042fe200078e0002 */
[----:B------:R-:W0:Y:S01]  /*0080*/  S2UR UR4, SR_CTAID.X ;  /* 0x00000000000479c3 */ /* 0x000e220000002500 */
[----:B------:R-:W1:Y:S03]  /*0090*/  LDCU UR5, c[0x0][0x384] ;  /* 0x00007080ff0577ac */ /* 0x000e660008000800 */
[----:B--2---:R-:W2:Y:S07]  /*00a0*/  LDG.E.128 R24, desc[UR6][R2.64] ;  /* 0x0000000602187981 */ /* 0x004eae000c1e1d00 */
[----:B------:R-:W3:Y:S01]  /*00b0*/  @P1 LDC.64 R20, c[0x0][0x438] ;  /* 0x00010e00ff141b82 */ /* 0x000ee20000000a00 */
[----:B------:R-:W4:Y:S04]  /*00c0*/  LDG.E.128 R28, desc[UR6][R2.64+0x1000] ;  /* 0x00100006021c7981 */ /* 0x000f28000c1e1d00 */
[----:B------:R-:W4:Y:S04]  /*00d0*/  LDG.E.128 R32, desc[UR6][R2.64+0x2000] ;  /* 0x0020000602207981 */ /* 0x000f28000c1e1d00 */
[----:B------:R1:W5:Y:S01]  /*00e0*/  LDG.E.128 R56, desc[UR6][R2.64+0x3000] ;  /* 0x0030000602387981 */ /* 0x000362000c1e1d00 */
[----:B0-----:R-:W-:Y:S01]  /*00f0*/  MOV R46, UR4 ;  /* 0x00000004002e7c02 */ /* 0x001fe20008000f00 */
[----:B-1----:R-:W0:Y:S01]  /*0100*/  LDC.64 R2, c[0x0][0x398] ;  /* 0x0000e600ff027b82 */ /* 0x002e220000000a00 */
[----:B---3--:R-:W-:-:S05]  /*0110*/  @P1 IMAD.WIDE.U32 R20, R53, 0x10, R20 ;  /* 0x0000001035141825 */ /* 0x008fca00078e0014 */
[----:B------:R1:W5:Y:S04]  /*0120*/  @P1 LDG.E.128 R4, desc[UR6][R20.64] ;  /* 0x0000000614041981 */ /* 0x000368000c1e1d00 */
[----:B------:R1:W5:Y:S04]  /*0130*/  @P1 LDG.E.128 R8, desc[UR6][R20.64+0x1000] ;  /* 0x0010000614081981 */ /* 0x000368000c1e1d00 */
[----:B------:R1:W5:Y:S04]  /*0140*/  @P1 LDG.E.128 R12, desc[UR6][R20.64+0x2000] ;  /* 0x00200006140c1981 */ /* 0x000368000c1e1d00 */
[----:B------:R1:W5:Y:S01]  /*0150*/  @P1 LDG.E.128 R16, desc[UR6][R20.64+0x3000] ;  /* 0x0030000614101981 */ /* 0x000362000c1e1d00 */
[----:B------:R-:W-:Y:S01]  /*0160*/  ISETP.GE.AND P0, PT, R46, UR5, PT ;  /* 0x000000052e007c0c */ /* 0x000fe2000bf06270 */
[----:B------:R-:W3:Y:S01]  /*0170*/  LDCU.64 UR4, c[0x0][0x3a0] ;  /* 0x00007400ff0477ac */ /* 0x000ee20008000a00 */
[----:B--2---:R-:W-:-:S02]  /*0180*/  @P1 MOV R52, R24 ;  /* 0x0000001800341202 */ /* 0x004fc40000000f00 */
[----:B------:R-:W-:Y:S02]  /*0190*/  @P1 MOV R51, R25 ;  /* 0x0000001900331202 */ /* 0x000fe40000000f00 */
[----:B------:R-:W-:Y:S02]  /*01a0*/  @P1 MOV R50, R26 ;  /* 0x0000001a00321202 */ /* 0x000fe40000000f00 */
[----:B------:R-:W-:Y:S02]  /*01b0*/  @P1 MOV R49, R27 ;  /* 0x0000001b00311202 */ /* 0x000fe40000000f00 */
[----:B----4-:R-:W-:Y:S02]  /*01c0*/  @P1 MOV R48, R28 ;  /* 0x0000001c00301202 */ /* 0x010fe40000000f00 */
[----:B------:R-:W-:Y:S02]  /*01d0*/  @P1 MOV R47, R29 ;  /* 0x0000001d002f1202 */ /* 0x000fe40000000f00 */
[----:B------:R-:W-:-:S02]  /*01e0*/  @P1 MOV R45, R30 ;  /* 0x0000001e002d1202 */ /* 0x000fc40000000f00 */
[----:B------:R-:W-:Y:S02]  /*01f0*/  @P1 MOV R44, R31 ;  /* 0x0000001f002c1202 */ /* 0x000fe40000000f00 */
[----:B------:R-:W-:Y:S02]  /*0200*/  @P1 MOV R43, R32 ;  /* 0x00000020002b1202 */ /* 0x000fe40000000f00 */
[----:B------:R-:W-:Y:S02]  /*0210*/  @!P1 MOV R52, R24 ;  /* 0x0000001800349202 */ /* 0x000fe40000000f00 */
[----:B------:R-:W-:Y:S02]  /*0220*/  @!P1 MOV R51, R25 ;  /* 0x0000001900339202 */ /* 0x000fe40000000f00 */
[----:B------:R-:W-:Y:S02]  /*0230*/  @!P1 MOV R50, R26 ;  /* 0x0000001a00329202 */ /* 0x000fe40000000f00 */
[----:B------:R-:W-:-:S02]  /*0240*/  @!P1 MOV R49, R27 ;  /* 0x0000001b00319202 */ /* 0x000fc40000000f00 */
[----:B------:R-:W-:Y:S02]  /*0250*/  @!P1 MOV R48, R28 ;  /* 0x0000001c00309202 */ /* 0x000fe40000000f00 */
[----:B------:R-:W-:Y:S02]  /*0260*/  @!P1 MOV R47, R29 ;  /* 0x0000001d002f9202 */ /* 0x000fe40000000f00 */
[----:B------:R-:W-:Y:S02]  /*0270*/  @!P1 MOV R45, R30 ;  /* 0x0000001e002d9202 */ /* 0x000fe40000000f00 */
[----:B------:R-:W-:Y:S02]  /*0280*/  @!P1 MOV R44, R31 ;  /* 0x0000001f002c9202 */ /* 0x000fe40000000f00 */
[----:B------:R-:W-:Y:S02]  /*0290*/  @!P1 MOV R43, R32 ;  /* 0x00000020002b9202 */ /* 0x000fe40000000f00 */
[----:B------:R-:W-:-:S02]  /*02a0*/  @P1 MOV R42, R33 ;  /* 0x00000021002a1202 */ /* 0x000fc40000000f00 */
[----:B------:R-:W-:Y:S02]  /*02b0*/  @P1 MOV R41, R34 ;  /* 0x0000002200291202 */ /* 0x000fe40000000f00 */
[----:B------:R-:W-:Y:S01]  /*02c0*/  @P1 MOV R40, R35 ;  /* 0x0000002300281202 */ /* 0x000fe20000000f00 */
[----:B01-3--:R-:W-:Y:S06]  /*02d0*/  @P0 EXIT ;  /* 0x000000000000094d */ /* 0x00bfec0003800000 */
[C---:B------:R-:W-:Y:S02]  /*02e0*/  LOP3.LUT P0, RZ, R2.reuse, UR4, RZ, 0xfc, !PT ;  /* 0x0000000402ff7c12 */ /* 0x040fe4000f80fcff */
[----:B-----5:R-:W-:Y:S02]  /*02f0*/  @!P1 CS2R R6, SRZ ;  /* 0x0000000000069805 */ /* 0x020fe4000001ff00 */
[----:B------:R-:W-:Y:S02]  /*0300*/  ISETP.NE.U32.AND P2, PT, R2, RZ, PT ;  /* 0x000000ff0200720c */ /* 0x000fe40003f45070 */
[----:B------:R-:W-:Y:S02]  /*0310*/  @!P1 CS2R R4, SRZ ;  /* 0x0000000000049805 */ /* 0x000fe4000001ff00 */
[----:B------:R-:W-:Y:S02]  /*0320*/  @P1 MOV R39, R56 ;  /* 0x0000003800271202 */ /* 0x000fe40000000f00 */
[----:B------:R-:W-:-:S02]  /*0330*/  @!P1 CS2R R10, SRZ ;  /* 0x00000000000a9805 */ /* 0x000fc4000001ff00 */
[----:B------:R-:W-:Y:S02]  /*0340*/  @P1 MOV R38, R57 ;  /* 0x0000003900261202 */ /* 0x000fe40000000f00 */
[----:B------:R-:W-:Y:S02]  /*0350*/  @!P1 CS2R R8, SRZ ;  /* 0x0000000000089805 */ /* 0x000fe4000001ff00 */
[----:B------:R-:W-:Y:S02]  /*0360*/  @P1 MOV R37, R58 ;  /* 0x0000003a00251202 */ /* 0x000fe40000000f00 */
[----:B------:R-:W-:Y:S02]  /*0370*/  @!P1 CS2R R14, SRZ ;  /* 0x00000000000e9805 */ /* 0x000fe4000001ff00 */
[----:B------:R-:W-:Y:S02]  /*0380*/  @P1 MOV R36, R59 ;  /* 0x0000003b00241202 */ /* 0x000fe40000000f00 */
[----:B------:R-:W-:-:S02]  /*0390*/  @!P1 CS2R R12, SRZ ;  /* 0x00000000000c9805 */ /* 0x000fc4000001ff00 */
[----:B------:R-:W-:Y:S02]  /*03a0*/  @!P1 MOV R42, R33 ;  /* 0x00000021002a9202 */ /* 0x000fe40000000f00 */
[----:B------:R-:W-:Y:S02]  /*03b0*/  @!P1 CS2R R18, SRZ ;  /* 0x0000000000129805 */ /* 0x000fe4000001ff00 */
[----:B------:R-:W-:Y:S02]  /*03c0*/  @!P1 MOV R41, R34 ;  /* 0x0000002200299202 */ /* 0x000fe40000000f00 */
[----:B------:R-:W-:Y:S02]  /*03d0*/  @!P1 CS2R R16, SRZ ;  /* 0x0000000000109805 */ /* 0x000fe4000001ff00 */
[----:B------:R-:W-:Y:S01]  /*03e0*/  @!P1 MOV R40, R35 ;  /* 0x0000002300289202 */ /* 0x000fe20000000f00 */
[----:B------:R-:W-:Y:S01]  /*03f0*/  UPLOP3.LUT UP2, UPT, UPT, UPT, UPT, 0x40, 0x4 ;  /* 0x000000000004789c */ /* 0x000fe20003f4e870 */
[----:B------:R-:W-:Y:S01]  /*0400*/  @!P1 MOV R39, R56 ;  /* 0x0000003800279202 */ /* 0x000fe20000000f00 */
[----:B------:R-:W0:Y:S01]  /*0410*/  LDCU UR8, c[0x0][0x388] ;  /* 0x00007100ff0877ac */ /* 0x000e220008000800 */
[----:B------:R-:W-:-:S02]  /*0420*/  @!P1 MOV R38, R57 ;  /* 0x0000003900269202 */ /* 0x000fc40000000f00 */
[----:B------:R-:W-:Y:S01]  /*0430*/  @!P1 MOV R37, R58 ;  /* 0x0000003a00259202 */ /* 0x000fe20000000f00 */
[----:B------:R-:W1:Y:S01]  /*0440*/  LDCU.U8 UR9, c[0x0][0x410] ;  /* 0x00008200ff0977ac */ /* 0x000e620008000000 */
[----:B------:R-:W-:Y:S02]  /*0450*/  @!P1 MOV R36, R59 ;  /* 0x0000003b00249202 */ /* 0x000fe40000000f00 */
[C---:B------:R-:W-:Y:S01]  /*0460*/  LOP3.LUT P0, RZ, R3.reuse, UR5, RZ, 0xfc, P0 ;  /* 0x0000000503ff7c12 */ /* 0x040fe2000800fcff */
[----:B------:R-:W2:Y:S01]  /*0470*/  LDCU UR10, c[0x0][0x400] ;  /* 0x00008000ff0a77ac */ /* 0x000ea20008000800 */
[----:B------:R-:W-:Y:S01]  /*0480*/  ISETP.NE.AND.EX P2, PT, R3, RZ, PT, P2 ;  /* 0x000000ff0300720c */ /* 0x000fe20003f45320 */
[----:B------:R-:W3:Y:S01]  /*0490*/  LDCU.64 UR12, c[0x0][0x3a0] ;  /* 0x00007400ff0c77ac */ /* 0x000ee20008000a00 */
[----:B------:R-:W4:Y:S11]  /*04a0*/  LDCU.64 UR14, c[0x0][0x398] ;  /* 0x00007300ff0e77ac */ /* 0x000f360008000a00 */
.L_x_1904:
[----:B---3--:R-:W-:Y:S01]  /*04b0*/  ISETP.NE.U32.AND P1, PT, RZ, UR12, PT ;  /* 0x0000000cff007c0c */ /* 0x008fe2000bf25070 */
[----:B0-----:R-:W3:Y:S01]  /*04c0*/  LDC.64 R2, c[0x0][0x390] ;  /* 0x0000e400ff027b82 */ /* 0x001ee20000000a00 */
[----:B0-----:R-:W-:Y:S02]  /*04d0*/  IMAD R0, R46, UR8, RZ ;  /* 0x000000082e007c24 */ /* 0x001fe4000f8e02ff */
[----:B------:R-:W-:-:S03]  /*04e0*/  ISETP.NE.AND.EX P1, PT, RZ, UR13, PT, P1 ;  /* 0x0000000dff007c0c */ /* 0x000fc6000bf25310 */
[----:B------:R-:W-:Y:S02]  /*04f0*/  SHF.R.S32.HI R33, RZ, 0x1f, R0 ;  /* 0x0000001fff217819 */ /* 0x000fe40000011400 */
[----:B------:R-:W0:Y:S02]  /*0500*/  @P2 LDC.64 R54, c[0x0][0x398] ;  /* 0x0000e600ff362b82 */ /* 0x000e240000000a00 */
[----:B------:R-:W-:-:S04]  /*0510*/  LEA.HI R0, R33, R0, RZ, 0x3 ;  /* 0x0000000021007211 */ /* 0x000fc800078f18ff */
[----:B------:R-:W-:Y:S02]  /*0520*/  LEA.HI.SX32 R61, R0, R53, 0x1d ;  /* 0x00000035003d7211 */ /* 0x000fe400078feaff */
[----:B------:R-:W1:Y:S03]  /*0530*/  @P1 LDC.64 R56, c[0x0][0x3a0] ;  /* 0x0000e800ff381b82 */ /* 0x000e660000000a00 */
[----:B---3--:R-:W-:-:S06]  /*0540*/  IMAD.WIDE.U32 R32, R61, 0x10, R2 ;  /* 0x000000103d207825 */ /* 0x008fcc00078e0002 */
[----:B------:R-:W5:Y:S01]  /*0550*/  LDG.E.128 R32, desc[UR6][R32.64] ;  /* 0x0000000620207981 */ /* 0x000f62000c1e1d00 */
[----:B0-----:R-:W-:-:S05]  /*0560*/  @P2 IMAD.WIDE.U32 R54, R61, 0x10, R54 ;  /* 0x000000103d362825 */ /* 0x001fca00078e0036 */
[----:B------:R0:W5:Y:S01]  /*0570*/  @P2 LDG.E.128 R20, desc[UR6][R54.64] ;  /* 0x0000000636142981 */ /* 0x000162000c1e1d00 */
[----:B-1----:R-:W-:-:S05]  /*0580*/  @P1 IMAD.WIDE.U32 R56, R61, 0x10, R56 ;  /* 0x000000103d381825 */ /* 0x002fca00078e0038 */
[----:B------:R0:W5:Y:S01]  /*0590*/  @P1 LDG.E.128 R24, desc[UR6][R56.64] ;  /* 0x0000000638181981 */ /* 0x000162000c1e1d00 */
[----:B------:R-:W-:Y:S05]  /*05a0*/  @!P2 BRA `(.L_x_1884) ;  /* 0x00000004002ca947 */ /* 0x000fea0003800000 */
[----:B------:R-:W-:Y:S05]  /*05b0*/  @!P1 BRA `(.L_x_1885) ;  /* 0x0000000000b49947 */ /* 0x000fea0003800000 */
[----:B-----5:R-:W-:Y:S02]  /*05c0*/  HADD2.F32 R0, -RZ, R32.H0_H0 ;  /* 0x20000020ff007230 */ /* 0x020fe40000004100 */
[----:B------:R-:W-:Y:S02]  /*05d0*/  HADD2.F32 R29, -RZ, R20.H0_H0 ;  /* 0x20000014ff1d7230 */ /* 0x000fe40000004100 */
[----:B------:R-:W-:Y:S02]  /*05e0*/  HADD2.F32 R32, -RZ, R32.H1_H1 ;  /* 0x30000020ff207230 */ /* 0x000fe40000004100 */
[--C-:B0-----:R-:W-:Y:S02]  /*05f0*/  HADD2.F32 R56, -RZ, R35.reuse.H0_H0 ;  /* 0x20000023ff387230 */ /* 0x101fe40000004100 */
[----:B------:R-:W-:Y:S01]  /*0600*/  FADD.FTZ R0, R0, R29 ;  /* 0x0000001d00007221 */ /* 0x000fe20000010000 */
[----:B------:R-:W-:Y:S02]  /*0610*/  HADD2.F32 R29, -RZ, R20.H1_H1 ;  /* 0x30000014ff1d7230 */ /* 0x000fe40000004100 */
[----:B------:R-:W-:-:S02]  /*0620*/  HADD2.F32 R57, -RZ, R35.H1_H1 ;  /* 0x30000023ff397230 */ /* 0x000fc40000004100 */
[----:B------:R-:W-:Y:S02]  /*0630*/  HADD2.F32 R28, -RZ, R33.H0_H0 ;  /* 0x20000021ff1c7230 */ /* 0x000fe40000004100 */
[----:B------:R-:W-:Y:S01]  /*0640*/  FADD.FTZ R32, R32, R29 ;  /* 0x0000001d20207221 */ /* 0x000fe20000010000 */
[----:B------:R-:W-:Y:S02]  /*0650*/  HADD2.F32 R54, -RZ, R34.H0_H0 ;  /* 0x20000022ff367230 */ /* 0x000fe40000004100 */
[----:B------:R-:W-:Y:S02]  /*0660*/  HADD2.F32 R31, -RZ, R21.H0_H0 ;  /* 0x20000015ff1f7230 */ /* 0x000fe40000004100 */
[----:B------:R-:W-:Y:S02]  /*0670*/  HADD2.F32 R35, -RZ, R22.H0_H0 ;  /* 0x20000016ff237230 */ /* 0x000fe40000004100 */
[----:B------:R-:W-:Y:S02]  /*0680*/  HADD2.F32 R33, -RZ, R33.H1_H1 ;  /* 0x30000021ff217230 */ /* 0x000fe40000004100 */
[----:B------:R-:W-:Y:S01]  /*0690*/  FADD.FTZ R28, R28, R31 ;  /* 0x0000001f1c1c7221 */ /* 0x000fe20000010000 */
[----:B------:R-:W-:-:S02]  /*06a0*/  HADD2.F32 R34, -RZ, R34.H1_H1 ;  /* 0x30000022ff227230 */ /* 0x000fc40000004100 */
[----:B------:R-:W-:Y:S01]  /*06b0*/  FADD.FTZ R35, R54, R35 ;  /* 0x0000002336237221 */ /* 0x000fe20000010000 */
[----:B------:R-:W-:Y:S02]  /*06c0*/  HADD2.F32 R30, -RZ, R21.H1_H1 ;  /* 0x30000015ff1e7230 */ /* 0x000fe40000004100 */
[----:B------:R-:W-:Y:S02]  /*06d0*/  HADD2.F32 R55, -RZ, R22.H1_H1 ;  /* 0x30000016ff377230 */ /* 0x000fe40000004100 */
[----:B------:R-:W-:Y:S02]  /*06e0*/  HADD2.F32 R29, -RZ, R24.H0_H0 ;  /* 0x20000018ff1d7230 */ /* 0x000fe40000004100 */
[----:B------:R-:W-:Y:S01]  /*06f0*/  FADD.FTZ R30, R33, R30 ;  /* 0x0000001e211e7221 */ /* 0x000fe20000010000 */
[--C-:B------:R-:W-:Y:S02]  /*0700*/  HADD2.F32 R31, -RZ, R23.reuse.H0_H0 ;  /* 0x20000017ff1f7230 */ /* 0x100fe40000004100 */
[----:B------:R-:W-:Y:S01]  /*0710*/  FADD.FTZ R55, R34, R55 ;  /* 0x0000003722377221 */ /* 0x000fe20000010000 */
[----:B------:R-:W-:-:S02]  /*0720*/  HADD2.F32 R54, -RZ, R23.H1_H1 ;  /* 0x30000017ff367230 */ /* 0x000fc40000004100 */
[----:B------:R-:W-:Y:S01]  /*0730*/  FADD.FTZ R60, R0, R29 ;  /* 0x0000001d003c7221 */ /* 0x000fe20000010000 */
        /* <DEDUP_REMOVED lines=21> */
.L_x_1885:
        /* <DEDUP_REMOVED lines=8> */
[----:B------:R-:W-:Y:S02]  /*0910*/  HADD2.F32 R32, -RZ, R32.H1_H1 ;  /* 0x30000020ff207230 */ /* 0x000fe40000004100 */
[----:B------:R-:W-:Y:S02]  /*0920*/  HADD2.F32 R33, -RZ, R33.H1_H1 ;  /* 0x30000021ff217230 */ /* 0x000fe40000004100 */
[----:B------:R-:W-:Y:S02]  /*0930*/  HADD2.F32 R34, -RZ, R34.H1_H1 ;  /* 0x30000022ff227230 */ /* 0x000fe40000004100 */
[----:B------:R-:W-:Y:S02]  /*0940*/  HADD2.F32 R28, -RZ, R22.H0_H0 ;  /* 0x20000016ff1c7230 */ /* 0x000fe40000004100 */
[----:B------:R-:W-:Y:S02]  /*0950*/  HADD2.F32 R35, -RZ, R35.H1_H1 ;  /* 0x30000023ff237230 */ /* 0x000fe40000004100 */
        /* <DEDUP_REMOVED lines=16> */
.L_x_1884:
[----:B------:R-:W-:Y:S05]  /*0a60*/  @!P1 BRA `(.L_x_1887) ;  /* 0x0000000000749947 */ /* 0x000fea0003800000 */
        /* <DEDUP_REMOVED lines=29> */
.L_x_1887:
        /* <DEDUP_REMOVED lines=8> */
.L_x_1886:
[----:B0-----:R-:W0:Y:S01]  /*0cc0*/  @P0 LDC.64 R54, c[0x0][0x3a8] ;  /* 0x0000ea00ff360b82 */ /* 0x001e220000000a00 */
        /* <DEDUP_REMOVED lines=11> */
[----:B----4-:R-:W-:-:S04]  /*0d80*/  UISETP.NE.U32.AND UP0, UPT, UR14, URZ, UPT ;  /* 0x000000ff0e00728c */ /* 0x010fc8000bf05070 */
        /* <DEDUP_REMOVED lines=14> */
.L_x_1889:
        /* <DEDUP_REMOVED lines=29> */
.L_x_1888:
[----:B------:R-:W-:-:S04]  /*1040*/  UISETP.NE.U32.AND UP1, UPT, UR12, URZ, UPT ;  /* 0x000000ff0c00728c */ /* 0x000fc8000bf25070 */
[----:B------:R-:W-:-:S09]  /*1050*/  UISETP.NE.AND.EX UP1, UPT, UR13, URZ, UPT, UP1 ;  /* 0x000000ff0d00728c */ /* 0x000fd2000bf25310 */
[----:B------:R-:W-:Y:S05]  /*1060*/  BRA.U UP1, `(.L_x_1891) ;  /* 0x0000000101747547 */ /* 0x000fea000b800000 */
        /* <DEDUP_REMOVED lines=29> */
.L_x_1891:
[----:B-----5:R-:W-:Y:S02]  /*1240*/  HADD2.F32 R0, -RZ, R32.H0_H0 ;  /* 0x20000020ff007230 */ /* 0x020fe40000004100 */
[----:B------:R-:W-:Y:S02]  /*1250*/  HADD2.F32 R29, -RZ, R20.H0_H0 ;  /* 0x20000014ff1d7230 */ /* 0x000fe40000004100 */
[----:B------:R-:W-:Y:S02]  /*1260*/  HADD2.F32 R32, -RZ, R32.H1_H1 ;  /* 0x30000020ff207230 */ /* 0x000fe40000004100 */
[----:B------:R-:W-:Y:S02]  /*1270*/  HADD2.F32 R28, -RZ, R33.H0_H0 ;  /* 0x20000021ff1c7230 */ /* 0x000fe40000004100 */
[----:B------:R-:W-:Y:S01]  /*1280*/  FADD.FTZ R0, R29, R0 ;  /* 0x000000001d007221 */ /* 0x000fe20000010000 */
[----:B------:R-:W-:Y:S02]  /*1290*/  HADD2.F32 R29, -RZ, R20.H1_H1 ;  /* 0x30000014ff1d7230 */ /* 0x000fe40000004100 */
[----:B------:R-:W-:-:S02]  /*12a0*/  HADD2.F32 R31, -RZ, R21.H0_H0 ;  /* 0x20000015ff1f7230 */ /* 0x000fc40000004100 */
[--C-:B------:R-:W-:Y:S02]  /*12b0*/  HADD2.F32 R56, -RZ, R35.reuse.H0_H0 ;  /* 0x20000023ff387230 */ /* 0x100fe40000004100 */
        /* <DEDUP_REMOVED lines=36> */
.L_x_1890:
        /* <DEDUP_REMOVED lines=23> */
.L_x_1893:
        /* <DEDUP_REMOVED lines=9> */
[----:B0-----:R-:W-:Y:S02]  /*1700*/  HADD2.F32 R28, -RZ, R25.H0_H0 ;  /* 0x20000019ff1c7230 */ /* 0x001fe40000004100 */
        /* <DEDUP_REMOVED lines=19> */
.L_x_1892:
        /* <DEDUP_REMOVED lines=30> */
.L_x_1895:
[----:B-----5:R-:W-:Y:S02]  /*1a20*/  HADD2.F32 R0, -RZ, R32.H0_H0 ;  /* 0x20000020ff007230 */ /* 0x020fe40000004100 */
[----:B0-----:R-:W-:Y:S02]  /*1a30*/  HADD2.F32 R29, -RZ, R20.H0_H0 ;  /* 0x20000014ff1d7230 */ /* 0x001fe40000004100 */
        /* <DEDUP_REMOVED lines=42> */
.L_x_1894:
[----:B------:R-:W1:Y:S01]  /*1ce0*/  @P1 LDC.64 R32, c[0x0][0x3a0] ;  /* 0x0000e800ff201b82 */ /* 0x000e620000000a00 */
[----:B------:R-:W-:-:S07]  /*1cf0*/  IADD3 R71, PT, PT, R61, 0x300, RZ ;  /* 0x000003003d477810 */ /* 0x000fce0007ffe0ff */
[----:B0-----:R-:W0:Y:S08]  /*1d00*/  @P0 LDC.64 R54, c[0x0][0x3a8] ;  /* 0x0000ea00ff360b82 */ /* 0x001e300000000a00 */
[----:B------:R-:W3:Y:S01]  /*1d10*/  @P2 LDC.64 R56, c[0x0][0x398] ;  /* 0x0000e600ff382b82 */ /* 0x000ee20000000a00 */
[----:B-1----:R-:W-:-:S04]  /*1d20*/  @P1 IMAD.WIDE.U32 R58, R71, 0x10, R32 ;  /* 0x00000010473a1825 */ /* 0x002fc800078e0020 */
[----:B------:R-:W-:-:S04]  /*1d30*/  IMAD.WIDE.U32 R32, R71, 0x10, R2 ;  /* 0x0000001047207825 */ /* 0x000fc800078e0002 */
[----:B0-----:R-:W-:-:S05]  /*1d40*/  @P0 IMAD.WIDE.U32 R54, R65, 0x10, R54 ;  /* 0x0000001041360825 */ /* 0x001fca00078e0036 */
[----:B------:R0:W-:Y:S01]  /*1d50*/  @P0 STG.E.128 desc[UR6][R54.64], R28 ;  /* 0x0000001c36000986 */ /* 0x0001e2000c101d06 */
[----:B---3--:R-:W-:-:S03]  /*1d60*/  @P2 IMAD.WIDE.U32 R56, R71, 0x10, R56 ;  /* 0x0000001047382825 */ /* 0x008fc600078e0038 */
[----:B------:R0:W5:Y:S04]  /*1d70*/  @P1 LDG.E.128 R24, desc[UR6][R58.64] ;  /* 0x000000063a181981 */ /* 0x000168000c1e1d00 */
[----:B------:R0:W5:Y:S04]  /*1d80*/  @P2 LDG.E.128 R20, desc[UR6][R56.64] ;  /* 0x0000000638142981 */ /* 0x000168000c1e1d00 */
[----:B------:R-:W5:Y:S01]  /*1d90*/  LDG.E.128 R32, desc[UR6][R32.64] ;  /* 0x0000000620207981 */ /* 0x000f62000c1e1d00 */
[----:B------:R-:W-:Y:S05]  /*1da0*/  BRA.U UP0, `(.L_x_1896) ;  /* 0x00000001009c7547 */ /* 0x000fea000b800000 */
[----:B------:R-:W-:Y:S05]  /*1db0*/  BRA.U UP1, `(.L_x_1897) ;  /* 0x0000000101247547 */ /* 0x000fea000b800000 */
[----:B0----5:R-:W-:Y:S02]  /*1dc0*/  HADD2.F32 R57, -RZ, R34.H0_H0 ;  /* 0x20000022ff397230 */ /* 0x021fe40000004100 */
[--C-:B------:R-:W-:Y:S02]  /*1dd0*/  HADD2.F32 R93, -RZ, R32.reuse.H0_H0 ;  /* 0x20000020ff5d7230 */ /* 0x100fe40000004100 */
[----:B------:R-:W-:Y:S02]  /*1de0*/  HADD2.F32 R84, -RZ, R32.H1_H1 ;  /* 0x30000020ff547230 */ /* 0x000fe40000004100 */
[--C-:B------:R-:W-:Y:S02]  /*1df0*/  HADD2.F32 R55, -RZ, R33.reuse.H0_H0 ;  /* 0x20000021ff377230 */ /* 0x100fe40000004100 */
[----:B------:R-:W-:Y:S02]  /*1e00*/  HADD2.F32 R54, -RZ, R33.H1_H1 ;  /* 0x30000021ff367230 */ /* 0x000fe40000004100 */
[----:B------:R-:W-:-:S02]  /*1e10*/  HADD2.F32 R34, -RZ, R34.H1_H1 ;  /* 0x30000022ff227230 */ /* 0x000fc40000004100 */
[--C-:B------:R-:W-:Y:S02]  /*1e20*/  HADD2.F32 R59, -RZ, R35.reuse.H0_H0 ;  /* 0x20000023ff3b7230 */ /* 0x100fe40000004100 */
[----:B------:R-:W-:Y:S01]  /*1e30*/  HADD2.F32 R58, -RZ, R35.H1_H1 ;  /* 0x30000023ff3a7230 */ /* 0x000fe20000004100 */
[----:B------:R-:W-:Y:S06]  /*1e40*/  BRA `(.L_x_1898) ;  /* 0x00000004009c7947 */ /* 0x000fec0003800000 */
.L_x_1897:
[----:B-----5:R-:W-:Y:S02]  /*1e50*/  HADD2.F32 R93, -RZ, R32.H0_H0 ;  /* 0x20000020ff5d7230 */ /* 0x020fe40000004100 */
[----:B------:R-:W-:Y:S02]  /*1e60*/  HADD2.F32 R0, -RZ, R24.H0_H0 ;  /* 0x20000018ff007230 */ /* 0x000fe40000004100 */
[----:B0-----:R-:W-:Y:S02]  /*1e70*/  HADD2.F32 R55, -RZ, R33.H0_H0 ;  /* 0x20000021ff377230 */ /* 0x001fe40000004100 */
        /* <DEDUP_REMOVED lines=26> */
.L_x_1896:
[----:B------:R-:W-:Y:S05]  /*2020*/  BRA.U UP1, `(.L_x_1899) ;  /* 0x0000000101747547 */ /* 0x000fea000b800000 */
        /* <DEDUP_REMOVED lines=29> */
.L_x_1899:
[----:B-----5:R-:W-:Y:S02]  /*2200*/  HADD2.F32 R2, -RZ, R33.H0_H0 ;  /* 0x20000021ff027230 */ /* 0x020fe40000004100 */
[----:B0-----:R-:W-:Y:S02]  /*2210*/  HADD2.F32 R30, -RZ, R34.H0_H0 ;  /* 0x20000022ff1e7230 */ /* 0x001fe40000004100 */
[----:B------:R-:W-:Y:S02]  /*2220*/  HADD2.F32 R29, -RZ, R21.H0_H0 ;  /* 0x20000015ff1d7230 */ /* 0x000fe40000004100 */
[----:B------:R-:W-:Y:S02]  /*2230*/  HADD2.F32 R31, -RZ, R22.H0_H0 ;  /* 0x20000016ff1f7230 */ /* 0x000fe40000004100 */
[----:B------:R-:W-:Y:S02]  /*2240*/  HADD2.F32 R0, -RZ, R32.H0_H0 ;  /* 0x20000020ff007230 */ /* 0x000fe40000004100 */
[----:B------:R-:W-:Y:S01]  /*2250*/  FADD.FTZ R2, R29, R2 ;  /* 0x000000021d027221 */ /* 0x000fe20000010000 */
[----:B------:R-:W-:-:S02]  /*2260*/  HADD2.F32 R3, -RZ, R20.H0_H0 ;  /* 0x20000014ff037230 */ /* 0x000fc40000004100 */
[----:B------:R-:W-:Y:S01]  /*2270*/  FADD.FTZ R30, R31, R30 ;  /* 0x0000001e1f1e7221 */ /* 0x000fe20000010000 */
[----:B------:R-:W-:Y:S02]  /*2280*/  HADD2.F32 R33, -RZ, R33.H1_H1 ;  /* 0x30000021ff217230 */ /* 0x000fe40000004100 */
[--C-:B------:R-:W-:Y:S02]  /*2290*/  HADD2.F32 R54, -RZ, R35.reuse.H0_H0 ;  /* 0x20000023ff367230 */ /* 0x100fe40000004100 */
[----:B------:R-:W-:Y:S01]  /*22a0*/  FADD.FTZ R0, R3, R0 ;  /* 0x0000000003007221 */ /* 0x000fe20000010000 */
[----:B------:R-:W-:Y:S02]  /*22b0*/  HADD2.F32 R56, -RZ, R35.H1_H1 ;  /* 0x30000023ff387230 */ /* 0x000fe40000004100 */
[----:B------:R-:W-:Y:S02]  /*22c0*/  HADD2.F32 R28, -RZ, R21.H1_H1 ;  /* 0x30000015ff1c7230 */ /* 0x000fe40000004100 */
[----:B------:R-:W-:-:S02]  /*22d0*/  HADD2.F32 R29, -RZ, R23.H0_H0 ;  /* 0x20000017ff1d7230 */ /* 0x000fc40000004100 */
[----:B------:R-:W-:Y:S02]  /*22e0*/  HADD2.F32 R31, -RZ, R23.H1_H1 ;  /* 0x30000017ff1f7230 */ /* 0x000fe40000004100 */
[----:B------:R-:W-:Y:S01]  /*22f0*/  FADD.FTZ R28, R28, R33 ;  /* 0x000000211c1c7221 */ /* 0x000fe20000010000 */
[----:B------:R-:W-:Y:S02]  /*2300*/  HADD2.F32 R32, -RZ, R32.H1_H1 ;  /* 0x30000020ff207230 */ /* 0x000fe40000004100 */
[----:B------:R-:W-:Y:S01]  /*2310*/  FADD.FTZ R54, R29, R54 ;  /* 0x000000361d367221 */ /* 0x000fe20000010000 */
[----:B------:R-:W-:Y:S02]  /*2320*/  HADD2.F32 R34, -RZ, R34.H1_H1 ;  /* 0x30000022ff227230 */ /* 0x000fe40000004100 */
[----:B------:R-:W-:Y:S01]  /*2330*/  FADD.FTZ R56, R31, R56 ;  /* 0x000000381f387221 */ /* 0x000fe20000010000 */
[----:B------:R-:W-:Y:S02]  /*2340*/  HADD2.F32 R3, -RZ, R20.H1_H1 ;  /* 0x30000014ff037230 */ /* 0x000fe40000004100 */
[----:B------:R-:W-:-:S02]  /*2350*/  HADD2.F32 R35, -RZ, R22.H1_H1 ;  /* 0x30000016ff237230 */ /* 0x000fc40000004100 */
[----:B------:R-:W-:Y:S02]  /*2360*/  HADD2.F32 R59, -RZ, R27.H0_H0 ;  /* 0x2000001bff3b7230 */ /* 0x000fe40000004100 */
[----:B------:R-:W-:Y:S01]  /*2370*/  FADD.FTZ R3, R3, R32 ;  /* 0x0000002003037221 */ /* 0x000fe20000010000 */
[----:B------:R-:W-:Y:S02]  /*2380*/  HADD2.F32 R93, -RZ, R24.H0_H0 ;  /* 0x20000018ff5d7230 */ /* 0x000fe40000004100 */
[----:B------:R-:W-:Y:S01]  /*2390*/  FADD.FTZ R34, R35, R34 ;  /* 0x0000002223227221 */ /* 0x000fe20000010000 */
[----:B------:R-:W-:Y:S02]  /*23a0*/  HADD2.F32 R55, -RZ, R25.H0_H0 ;  /* 0x20000019ff377230 */ /* 0x000fe40000004100 */
[----:B------:R-:W-:Y:S01]  /*23b0*/  FADD.FTZ R59, R59, R54 ;  /* 0x000000363b3b7221 */ /* 0x000fe20000010000 */
[----:B------:R-:W-:Y:S02]  /*23c0*/  HADD2.F32 R57, -RZ, R26.H0_H0 ;  /* 0x2000001aff397230 */ /* 0x000fe40000004100 */
        /* <DEDUP_REMOVED lines=15> */
.L_x_1898:
        /* <DEDUP_REMOVED lines=130> */
.L_x_1901:
[----:B--2---:R-:W-:Y:S05]  /*2ce0*/  BSYNC.RECONVERGENT B0 ;  /* 0x0000000000007941 */ /* 0x004fea0003800200 */
.L_x_1900:
[----:B0-----:R-:W-:Y:S01]  /*2cf0*/  LOP3.LUT R0, R53, 0x1f, RZ, 0xc0, !PT ;  /* 0x0000001f35007812 */ /* 0x001fe200078ec0ff */
[----:B------:R-:W-:Y:S01]  /*2d00*/  BAR.SYNC.DEFER_BLOCKING 0x0 ;  /* 0x0000000000007b1d */ /* 0x000fe20000010000 */
[----:B------:R-:W-:Y:S02]  /*2d10*/  CS2R R2, SRZ ;  /* 0x0000000000027805 */ /* 0x000fe4000001ff00 */
[----:B------:R-:W-:Y:S01]  /*2d20*/  ISETP.GT.U32.AND P1, PT, R0, 0x7, PT ;  /* 0x000000070000780c */ /* 0x000fe20003f24070 */
[----:B------:R-:W-:Y:S02]  /*2d30*/  HFMA2 R0, -RZ, RZ, 0, 0 ;  /* 0x00000000ff007431 */ /* 0x000fe400000001ff */
[----:B------:R-:W-:Y:S10]  /*2d40*/  BSSY.RECONVERGENT B0, `(.L_x_1902) ;  /* 0x000000a000007945 */ /* 0x000ff40003800200 */
[----:B------:R-:W-:Y:S05]  /*2d50*/  @P1 BRA `(.L_x_1903) ;  /* 0x0000000000201947 */ /* 0x000fea0003800000 */
[----:B------:R-:W0:Y:S01]  /*2d60*/  S2UR UR5, SR_CgaCtaId ;  /* 0x00000000000579c3 */ /* 0x000e220000008800 */
[----:B------:R-:W-:Y:S01]  /*2d70*/  UMOV UR4, 0x400 ;  /* 0x0000040000047882 */ /* 0x000fe20000000000 */
[----:B------:R-:W-:-:S04]  /*2d80*/  SHF.L.U32 R0, R53, 0x3, RZ ;  /* 0x0000000335007819 */ /* 0x000fc800000006ff */
[----:B------:R-:W-:Y:S02]  /*2d90*/  LOP3.LUT R2, R0, 0xf8, RZ, 0xc0, !PT ;  /* 0x000000f800027812 */ /* 0x000fe400078ec0ff */
[----:B------:R-:W-:Y:S01]  /*2da0*/  MOV R0, 0x400 ;  /* 0x0000040000007802 */ /* 0x000fe20000000f00 */
[----:B0-----:R-:W-:-:S04]  /*2db0*/  ULEA UR4, UR5, UR4, 0x18 ;  /* 0x0000000405047291 */ /* 0x001fc8000f8ec0ff */
[----:B------:R-:W-:-:S09]  /*2dc0*/  @UP2 UIADD3 UR4, UPT, UPT, UR4, 0x40, URZ ;  /* 0x0000004004042890 */ /* 0x000fd2000fffe0ff */
[----:B------:R-:W0:Y:S03]  /*2dd0*/  LDS.64 R2, [R2+UR4] ;  /* 0x0000000402027984 */ /* 0x000e260008000a00 */
.L_x_1903:
[----:B------:R-:W-:Y:S05]  /*2de0*/  BSYNC.RECONVERGENT B0 ;  /* 0x0000000000007941 */ /* 0x000fea0003800200 */
.L_x_1902:
[----:B------:R-:W1:Y:S01]  /*2df0*/  SHFL.DOWN PT, R33, R0, 0x4, 0x1f ;  /* 0x08801f0000217f89 */ /* 0x000e6200000e0000 */
[-C--:B------:R-:W-:Y:S01]  /*2e00*/  I2FP.F32.U32 R95, R0.reuse ;  /* 0x00000000005f7245 */ /* 0x080fe20000201000 */
[----:B------:R-:W-:Y:S01]  /*2e10*/  HADD2.F32 R90, -RZ, R40.H1_H1 ;  /* 0x30000028ff5a7230 */ /* 0x000fe20000004100 */
[----:B------:R-:W-:Y:S01]  /*2e20*/  ISETP.NE.AND P3, PT, R53, RZ, PT ;  /* 0x000000ff3500720c */ /* 0x000fe20003f65270 */
[----:B0-----:R-:W0:Y:S01]  /*2e30*/  SHFL.DOWN PT, R35, R2, 0x4, 0x1f ;  /* 0x08801f0002237f89 */ /* 0x001e2200000e0000 */
[----:B------:R-:W-:Y:S01]  /*2e40*/  ISETP.NE.AND P1, PT, RZ, UR9, PT ;  /* 0x00000009ff007c0c */ /* 0x000fe2000bf25270 */
[----:B------:R-:W-:Y:S01]  /*2e50*/  HADD2.F32 R92, -RZ, R37.H0_H0 ;  /* 0x20000025ff5c7230 */ /* 0x000fe20000004100 */
        /* <DEDUP_REMOVED lines=12> */
[----:B0-----:R-:W-:Y:S01]  /*2f20*/  FMUL.FTZ R97, R2, R97 ;  /* 0x0000006102617220 */ /* 0x001fe20000410000 */
[----:B-1----:R-:W-:-:S04]  /*2f30*/  FADD.FTZ R35, R32, R3 ;  /* 0x0000000320237221 */ /* 0x002fc80000010000 */
[----:B------:R-:W-:Y:S01]  /*2f40*/  SHFL.DOWN PT, R32, R97, 0x2, 0x1f ;  /* 0x08401f0061207f89 */ /* 0x000fe200000e0000 */
[----:B------:R-:W-:-:S03]  /*2f50*/  FFMA.FTZ R35, R2, R95, R35 ;  /* 0x0000005f02237223 */ /* 0x000fc60000010023 */
[----:B------:R-:W0:Y:S02]  /*2f60*/  SHFL.DOWN PT, R2, R33, 0x2, 0x1f ;  /* 0x08401f0021027f89 */ /* 0x000e2400000e0000 */
[-C--:B0-----:R-:W-:Y:S02]  /*2f70*/  IADD3 R56, PT, PT, R33, R2.reuse, RZ ;  /* 0x0000000221387210 */ /* 0x081fe40007ffe0ff */
[----:B------:R-:W-:Y:S01]  /*2f80*/  I2FP.F32.S32 R86, R2 ;  /* 0x0000000200567245 */ /* 0x000fe20000201400 */
[----:B------:R-:W-:Y:S02]  /*2f90*/  FADD.FTZ R2, R97, -R32 ;  /* 0x8000002061027221 */ /* 0x000fe40000010000 */
[----:B------:R-:W0:Y:S02]  /*2fa0*/  SHFL.DOWN PT, R33, R56, 0x1, 0x1f ;  /* 0x08201f0038217f89 */ /* 0x000e2400000e0000 */
[----:B------:R-:W-:Y:S01]  /*2fb0*/  FMUL.FTZ R95, R32, R86 ;  /* 0x00000056205f7220 */ /* 0x000fe20000410000 */
[----:B------:R-:W-:Y:S01]  /*2fc0*/  FMUL.FTZ R3, R2, R2 ;  /* 0x0000000202037220 */ /* 0x000fe20000410000 */
[----:B------:R-:W-:-:S02]  /*2fd0*/  I2FP.F32.S32 R2, R56 ;  /* 0x0000003800027245 */ /* 0x000fc40000201400 */
[C---:B------:R-:W-:Y:S01]  /*2fe0*/  FFMA.FTZ R32, R0.reuse, R97, R95 ;  /* 0x0000006100207223 */ /* 0x040fe2000001005f */
[----:B------:R-:W-:Y:S02]  /*2ff0*/  FMUL.FTZ R3, R0, R3 ;  /* 0x0000000300037220 */ /* 0x000fe40000410000 */
[----:B------:R-:W1:Y:S02]  /*3000*/  SHFL.DOWN PT, R0, R35, 0x2, 0x1f ;  /* 0x08401f0023007f89 */ /* 0x000e6400000e0000 */
[----:B------:R-:W-:Y:S02]  /*3010*/  FMUL.FTZ R86, R3, R86 ;  /* 0x0000005603567220 */ /* 0x000fe40000410000 */
[----:B------:R-:W2:Y:S01]  /*3020*/  MUFU.RCP R3, R2 ;  /* 0x0000000200037308 */ /* 0x000ea20000001000 */
[----:B0-----:R-:W-:Y:S01]  /*3030*/  I2FP.F32.S32 R88, R33 ;  /* 0x0000002100587245 */ /* 0x001fe20000201400 */
[----:B-1----:R-:W-:-:S04]  /*3040*/  FADD.FTZ R0, R35, R0 ;  /* 0x0000000023007221 */ /* 0x002fc80000010000 */
[C---:B--2---:R-:W-:Y:S01]  /*3050*/  FFMA.FTZ R0, R3.reuse, R86, R0 ;  /* 0x0000005603007223 */ /* 0x044fe20000010000 */
[----:B------:R-:W-:Y:S01]  /*3060*/  FMUL.FTZ R3, R3, R32 ;  /* 0x0000002003037220 */ /* 0x000fe20000410000 */
[----:B------:R-:W-:Y:S01]  /*3070*/  IADD3 R86, PT, PT, R56, R33, RZ ;  /* 0x0000002138567210 */ /* 0x000fe20007ffe0ff */
[----:B------:R-:W-:-:S03]  /*3080*/  HADD2.F32 R56, -RZ, R52.H0_H0 ;  /* 0x20000034ff387230 */ /* 0x000fc60000004100 */
[----:B------:R-:W0:Y:S01]  /*3090*/  SHFL.DOWN PT, R32, R3, 0x1, 0x1f ;  /* 0x08201f0003207f89 */ /* 0x000e2200000e0000 */
[----:B------:R-:W-:-:S06]  /*30a0*/  I2FP.F32.S32 R86, R86 ;  /* 0x0000005600567245 */ /* 0x000fcc0000201400 */
[----:B------:R-:W1:Y:S01]  /*30b0*/  MUFU.RCP R86, R86 ;  /* 0x0000005600567308 */ /* 0x000e620000001000 */
[----:B0-----:R-:W-:Y:S01]  /*30c0*/  FMUL.FTZ R33, R32, R88 ;  /* 0x0000005820217220 */ /* 0x001fe20000410000 */
[----:B------:R-:W-:-:S03]  /*30d0*/  FADD.FTZ R32, R3, -R32 ;  /* 0x8000002003207221 */ /* 0x000fc60000010000 */
[----:B------:R-:W-:Y:S01]  /*30e0*/  FFMA.FTZ R95, R2, R3, R33 ;  /* 0x00000003025f7223 */ /* 0x000fe20000010021 */
[----:B------:R-:W-:Y:S01]  /*30f0*/  FMUL.FTZ R35, R32, R32 ;  /* 0x0000002020237220 */ /* 0x000fe20000410000 */
[----:B------:R-:W0:Y:S02]  /*3100*/  SHFL.DOWN PT, R33, R0, 0x1, 0x1f ;  /* 0x08201f0000217f89 */ /* 0x000e2400000e0000 */
[----:B-1----:R-:W-:Y:S01]  /*3110*/  FMUL.FTZ R95, R86, R95 ;  /* 0x0000005f565f7220 */ /* 0x002fe20000410000 */
[----:B------:R-:W-:Y:S02]  /*3120*/  FMUL.FTZ R35, R2, R35 ;  /* 0x0000002302237220 */ /* 0x000fe40000410000 */
[----:B------:R-:W1:Y:S02]  /*3130*/  @!P3 LDC.64 R2, c[0x0][0x3c0] ;  /* 0x0000f000ff02bb82 */ /* 0x000e640000000a00 */
[----:B------:R-:W-:Y:S01]  /*3140*/  FMUL.FTZ R35, R35, R88 ;  /* 0x0000005823237220 */ /* 0x000fe20000410000 */
[----:B------:R-:W2:Y:S01]  /*3150*/  SHFL.IDX PT, R95, R95, RZ, 0x1f ;  /* 0x00001fff5f5f7589 */ /* 0x000ea200000e0000 */
[----:B------:R-:W-:-:S02]  /*3160*/  HADD2.F32 R88, -RZ, R45.H1_H1 ;  /* 0x3000002dff587230 */ /* 0x000fc40000004100 */
[----:B0-----:R-:W-:Y:S02]  /*3170*/  FADD.FTZ R33, R0, R33 ;  /* 0x0000002100217221 */ /* 0x001fe40000010000 */
[----:B------:R-:W0:Y:S02]  /*3180*/  LDC R0, c[0x0][0x448] ;  /* 0x00011200ff007b82 */ /* 0x000e240000000800 */
[----:B------:R-:W-:Y:S01]  /*3190*/  FFMA.FTZ R33, R86, R35, R33 ;  /* 0x0000002356217223 */ /* 0x000fe20000010021 */
[----:B-1----:R-:W-:-:S04]  /*31a0*/  @!P3 IMAD.WIDE R2, R46, 0x4, R2 ;  /* 0x000000042e02b825 */ /* 0x002fc800078e0202 */
[C---:B--2---:R-:W-:Y:S01]  /*31b0*/  FMUL.FTZ R32, R95.reuse, R95 ;  /* 0x0000005f5f207220 */ /* 0x044fe20000410000 */
[----:B------:R-:W-:Y:S01]  /*31c0*/  HADD2.F32 R86, -RZ, R4.H1_H1 ;  /* 0x30000004ff567230 */ /* 0x000fe20000004100 */
[----:B------:R-:W0:Y:S03]  /*31d0*/  SHFL.IDX PT, R33, R33, RZ, 0x1f ;  /* 0x00001fff21217589 */ /* 0x000e2600000e0000 */
[----:B------:R-:W-:Y:S01]  /*31e0*/  FSEL R35, R32, RZ, P1 ;  /* 0x000000ff20237208 */ /* 0x000fe20000800000 */
[----:B------:R1:W-:Y:S01]  /*31f0*/  @!P3 STG.E desc[UR6][R2.64], R95 ;  /* 0x0000005f0200b986 */ /* 0x0003e2000c101906 */
[----:B------:R-:W-:-:S05]  /*3200*/  FSEL R32, R95, RZ, !P1 ;  /* 0x000000ff5f207208 */ /* 0x000fca0004800000 */
[C---:B------:R-:W-:Y:S01]  /*3210*/  FADD.FTZ R67, -R32.reuse, R67 ;  /* 0x0000004320437221 */ /* 0x040fe20000010100 */
[C---:B------:R-:W-:Y:S01]  /*3220*/  FADD.FTZ R69, -R32.reuse, R69 ;  /* 0x0000004520457221 */ /* 0x040fe20000010100 */
[C---:B------:R-:W-:Y:S01]  /*3230*/  FADD.FTZ R73, -R32.reuse, R73 ;  /* 0x0000004920497221 */ /* 0x040fe20000010100 */
[C---:B------:R-:W-:Y:S01]  /*3240*/  FADD.FTZ R75, -R32.reuse, R75 ;  /* 0x0000004b204b7221 */ /* 0x040fe20000010100 */
[C---:B------:R-:W-:Y:S01]  /*3250*/  FADD.FTZ R77, -R32.reuse, R77 ;  /* 0x0000004d204d7221 */ /* 0x040fe20000010100 */
[C---:B------:R-:W-:Y:S01]  /*3260*/  FADD.FTZ R79, -R32.reuse, R79 ;  /* 0x0000004f204f7221 */ /* 0x040fe20000010100 */
[--C-:B-1----:R-:W-:Y:S02]  /*3270*/  HADD2.F32 R3, -RZ, R51.reuse.H0_H0 ;  /* 0x20000033ff037230 */ /* 0x102fe40000004100 */
[C---:B------:R-:W-:Y:S01]  /*3280*/  FADD.FTZ R81, -R32.reuse, R81 ;  /* 0x0000005120517221 */ /* 0x040fe20000010100 */
[----:B------:R-:W-:Y:S02]  /*3290*/  HADD2.F32 R2, -RZ, R51.H1_H1 ;  /* 0x30000033ff027230 */ /* 0x000fe40000004100 */
[C---:B------:R-:W-:Y:S01]  /*32a0*/  FADD.FTZ R83, -R32.reuse, R83 ;  /* 0x0000005320537221 */ /* 0x040fe20000010100 */
[C---:B------:R-:W-:Y:S01]  /*32b0*/  FADD.FTZ R85, -R32.reuse, R85 ;  /* 0x0000005520557221 */ /* 0x040fe20000010100 */
[C---:B------:R-:W-:Y:S01]  /*32c0*/  FADD.FTZ R87, -R32.reuse, R87 ;  /* 0x0000005720577221 */ /* 0x040fe20000010100 */
[C---:B------:R-:W-:Y:S01]  /*32d0*/  FADD.FTZ R89, -R32.reuse, R89 ;  /* 0x0000005920597221 */ /* 0x040fe20000010100 */
[C---:B------:R-:W-:Y:S01]  /*32e0*/  FADD.FTZ R91, -R32.reuse, R91 ;  /* 0x0000005b205b7221 */ /* 0x040fe20000010100 */
[----:B0-----:R-:W-:Y:S01]  /*32f0*/  FFMA.FTZ R0, R33, UR10, R0 ;  /* 0x0000000a21007c23 */ /* 0x001fe20008010000 */
[----:B------:R-:W-:Y:S01]  /*3300*/  FADD.FTZ R33, -R32, R60 ;  /* 0x0000003c20217221 */ /* 0x000fe20000010100 */
[----:B------:R-:W-:-:S02]  /*3310*/  HADD2.F32 R60, -RZ, R4.H0_H0 ;  /* 0x20000004ff3c7230 */ /* 0x000fc40000004100 */
[----:B------:R-:W-:Y:S01]  /*3320*/  FADD.FTZ R93, -R32, R93 ;  /* 0x0000005d205d7221 */ /* 0x000fe20000010100 */
[----:B------:R-:W-:Y:S01]  /*3330*/  FADD.FTZ R0, R0, R35 ;  /* 0x0000002300007221 */ /* 0x000fe20000010000 */
[C---:B------:R-:W-:Y:S01]  /*3340*/  FADD.FTZ R55, -R32.reuse, R55 ;  /* 0x0000003720377221 */ /* 0x040fe20000010100 */
[C---:B------:R-:W-:Y:S01]  /*3350*/  FADD.FTZ R57, -R32.reuse, R57 ;  /* 0x0000003920397221 */ /* 0x040fe20000010100 */
[----:B------:R-:W-:-:S03]  /*3360*/  FADD.FTZ R59, -R32, R59 ;  /* 0x0000003b203b7221 */ /* 0x000fc60000010100 */
[----:B------:R-:W0:Y:S02]  /*3370*/  MUFU.RSQ R0, R0 ;  /* 0x0000000000007308 */ /* 0x000e240000001400 */
[C---:B0-----:R-:W-:Y:S01]  /*3380*/  FMUL.FTZ R33, R0.reuse, R33 ;  /* 0x0000002100217220 */ /* 0x041fe20000410000 */
[C---:B------:R-:W-:Y:S01]  /*3390*/  FMUL.FTZ R67, R0.reuse, R67 ;  /* 0x0000004300437220 */ /* 0x040fe20000410000 */
[C---:B------:R-:W-:Y:S01]  /*33a0*/  FMUL.FTZ R35, R0.reuse, R75 ;  /* 0x0000004b00237220 */ /* 0x040fe20000410000 */
[C---:B------:R-:W-:Y:S01]  /*33b0*/  FMUL.FTZ R75, R0.reuse, R79 ;  /* 0x0000004f004b7220 */ /* 0x040fe20000410000 */
[----:B------:R-:W-:Y:S01]  /*33c0*/  FFMA.FTZ R56, R33, R56, R60 ;  /* 0x0000003821387223 */ /* 0x000fe2000001003c */
[----:B------:R-:W-:Y:S02]  /*33d0*/  HADD2.F32 R60, -RZ, R52.H1_H1 ;  /* 0x30000034ff3c7230 */ /* 0x000fe40000004100 */
[----:B------:R-:W-:Y:S01]  /*33e0*/  FMUL.FTZ R79, R0, R81 ;  /* 0x00000051004f7220 */ /* 0x000fe20000410000 */
[----:B------:R-:W-:-:S02]  /*33f0*/  HADD2.F32 R33, -RZ, R5.H0_H0 ;  /* 0x20000005ff217230 */ /* 0x000fc40000004100 */
[C---:B------:R-:W-:Y:S01]  /*3400*/  FMUL.FTZ R81, R0.reuse, R83 ;  /* 0x0000005300517220 */ /* 0x040fe20000410000 */
[C---:B------:R-:W-:Y:S01]  /*3410*/  FMUL.FTZ R83, R0.reuse, R85 ;  /* 0x0000005500537220 */ /* 0x040fe20000410000 */
[----:B------:R-:W-:Y:S01]  /*3420*/  FFMA.FTZ R67, R67, R60, R86 ;  /* 0x0000003c43437223 */ /* 0x000fe20000010056 */
[C---:B------:R-:W-:Y:S01]  /*3430*/  FMUL.FTZ R60, R0.reuse, R69 ;  /* 0x00000045003c7220 */ /* 0x040fe20000410000 */
[----:B------:R-:W-:Y:S02]  /*3440*/  HADD2.F32 R86, -RZ, R47.H1_H1 ;  /* 0x3000002fff567230 */ /* 0x000fe40000004100 */
[C---:B------:R-:W-:Y:S01]  /*3450*/  FMUL.FTZ R85, R0.reuse, R87 ;  /* 0x0000005700557220 */ /* 0x040fe20000410000 */
[----:B------:R-:W-:Y:S01]  /*3460*/  FMUL.FTZ R87, R0, R89 ;  /* 0x0000005900577220 */ /* 0x000fe20000410000 */
[----:B------:R-:W-:Y:S01]  /*3470*/  FFMA.FTZ R60, R60, R3, R33 ;  /* 0x000000033c3c7223 */ /* 0x000fe20000010021 */
[----:B------:R-:W-:Y:S01]  /*3480*/  FADD.FTZ R3, -R32, R62 ;  /* 0x0000003e20037221 */ /* 0x000fe20000010100 */
[----:B------:R-:W-:-:S02]  /*3490*/  HADD2.F32 R62, -RZ, R5.H1_H1 ;  /* 0x30000005ff3e7230 */ /* 0x000fc40000004100 */
[C---:B------:R-:W-:Y:S01]  /*34a0*/  FMUL.FTZ R89, R0.reuse, R91 ;  /* 0x0000005b00597220 */ /* 0x040fe20000410000 */
[----:B------:R-:W-:Y:S02]  /*34b0*/  HADD2.F32 R33, -RZ, R6.H0_H0 ;  /* 0x20000006ff217230 */ /* 0x000fe40000004100 */
[C---:B------:R-:W-:Y:S01]  /*34c0*/  FMUL.FTZ R3, R0.reuse, R3 ;  /* 0x0000000300037220 */ /* 0x040fe20000410000 */
[C---:B------:R-:W-:Y:S01]  /*34d0*/  FMUL.FTZ R55, R0.reuse, R55 ;  /* 0x0000003700377220 */ /* 0x040fe20000410000 */
[C---:B------:R-:W-:Y:S01]  /*34e0*/  FMUL.FTZ R57, R0.reuse, R57 ;  /* 0x0000003900397220 */ /* 0x040fe20000410000 */
[C---:B------:R-:W-:Y:S01]  /*34f0*/  FMUL.FTZ R59, R0.reuse, R59 ;  /* 0x0000003b003b7220 */ /* 0x040fe20000410000 */
[----:B------:R-:W-:Y:S01]  /*3500*/  FFMA.FTZ R95, R3, R2, R62 ;  /* 0x00000002035f7223 */ /* 0x000fe2000001003e */
[--C-:B------:R-:W-:Y:S02]  /*3510*/  HADD2.F32 R3, -RZ, R50.reuse.H0_H0 ;  /* 0x20000032ff037230 */ /* 0x100fe40000004100 */
[----:B------:R-:W-:Y:S01]  /*3520*/  FMUL.FTZ R62, R0, R73 ;  /* 0x00000049003e7220 */ /* 0x000fe20000410000 */
[----:B------:R-:W-:-:S03]  /*3530*/  HADD2.F32 R2, -RZ, R50.H1_H1 ;  /* 0x30000032ff027230 */ /* 0x000fc60000004100 */
[----:B------:R-:W-:Y:S01]  /*3540*/  FFMA.FTZ R62, R62, R3, R33 ;  /* 0x000000033e3e7223 */ /* 0x000fe20000010021 */
[----:B------:R-:W-:Y:S01]  /*3550*/  FADD.FTZ R3, -R32, R64 ;  /* 0x0000004020037221 */ /* 0x000fe20000010100 */
[----:B------:R-:W-:Y:S02]  /*3560*/  HADD2.F32 R64, -RZ, R6.H1_H1 ;  /* 0x30000006ff407230 */ /* 0x000fe40000004100 */
[----:B------:R-:W-:Y:S02]  /*3570*/  HADD2.F32 R33, -RZ, R8.H0_H0 ;  /* 0x20000008ff217230 */ /* 0x000fe40000004100 */
[----:B------:R-:W-:-:S04]  /*3580*/  FMUL.FTZ R3, R0, R3 ;  /* 0x0000000300037220 */ /* 0x000fc80000410000 */
[----:B------:R-:W-:Y:S01]  /*3590*/  FFMA.FTZ R97, R3, R2, R64 ;  /* 0x0000000203617223 */ /* 0x000fe20000010040 */
[----:B------:R-:W-:Y:S02]  /*35a0*/  HADD2.F32 R2, -RZ, R49.H0_H0 ;  /* 0x20000031ff027230 */ /* 0x000fe40000004100 */
[----:B------:R-:W-:Y:S01]  /*35b0*/  FADD.FTZ R3, -R32, R66 ;  /* 0x0000004220037221 */ /* 0x000fe20000010100 */
[----:B------:R-:W-:Y:S02]  /*35c0*/  HADD2.F32 R64, -RZ, R7.H0_H0 ;  /* 0x20000007ff407230 */ /* 0x000fe40000004100 */
[----:B------:R-:W-:Y:S02]  /*35d0*/  HADD2.F32 R66, -RZ, R49.H1_H1 ;  /* 0x30000031ff427230 */ /* 0x000fe40000004100 */
[----:B------:R-:W-:Y:S01]  /*35e0*/  FMUL.FTZ R3, R0, R3 ;  /* 0x0000000300037220 */ /* 0x000fe20000410000 */
[----:B------:R-:W-:Y:S01]  /*35f0*/  FFMA.FTZ R35, R35, R2, R64 ;  /* 0x0000000223237223 */ /* 0x000fe20000010040 */
[----:B------:R-:W-:-:S02]  /*3600*/  HADD2.F32 R2, -RZ, R7.H1_H1 ;  /* 0x30000007ff027230 */ /* 0x000fc40000004100 */
[----:B------:R-:W-:-:S03]  /*3610*/  FMUL.FTZ R64, R0, R77 ;  /* 0x0000004d00407220 */ /* 0x000fc60000410000 */
[----:B------:R-:W-:Y:S01]  /*3620*/  FFMA.FTZ R66, R3, R66, R2 ;  /* 0x0000004203427223 */ /* 0x000fe20000010002 */
[--C-:B------:R-:W-:Y:S02]  /*3630*/  HADD2.F32 R3, -RZ, R48.reuse.H0_H0 ;  /* 0x20000030ff037230 */ /* 0x100fe40000004100 */
[----:B------:R-:W-:Y:S02]  /*3640*/  HADD2.F32 R2, -RZ, R48.H1_H1 ;  /* 0x30000030ff027230 */ /* 0x000fe40000004100 */
[----:B------:R-:W-:Y:S01]  /*3650*/  F2FP.F16.F32.PACK_AB R35, R66, R35 ;  /* 0x000000234223723e */ /* 0x000fe200000000ff */
[----:B------:R-:W-:Y:S01]  /*3660*/  FFMA.FTZ R64, R64, R3, R33 ;  /* 0x0000000340407223 */ /* 0x000fe20000010021 */
[----:B------:R-:W-:Y:S01]  /*3670*/  FADD.FTZ R3, -R32, R68 ;  /* 0x0000004420037221 */ /* 0x000fe20000010100 */
[----:B------:R-:W-:Y:S02]  /*3680*/  HADD2.F32 R68, -RZ, R8.H1_H1 ;  /* 0x30000008ff447230 */ /* 0x000fe40000004100 */
[----:B------:R-:W-:-:S02]  /*3690*/  HADD2.F32 R33, -RZ, R16.H0_H0 ;  /* 0x20000010ff217230 */ /* 0x000fc40000004100 */
[----:B------:R-:W-:-:S04]  /*36a0*/  FMUL.FTZ R3, R0, R3 ;  /* 0x0000000300037220 */ /* 0x000fc80000410000 */
[----:B------:R-:W-:Y:S01]  /*36b0*/  FFMA.FTZ R77, R3, R2, R68 ;  /* 0x00000002034d7223 */ /* 0x000fe20000010044 */
[----:B------:R-:W-:Y:S02]  /*36c0*/  HADD2.F32 R2, -RZ, R47.H0_H0 ;  /* 0x2000002fff027230 */ /* 0x000fe40000004100 */
[----:B------:R-:W-:Y:S01]  /*36d0*/  FADD.FTZ R3, -R32, R70 ;  /* 0x0000004620037221 */ /* 0x000fe20000010100 */
[----:B------:R-:W-:-:S03]  /*36e0*/  HADD2.F32 R68, -RZ, R9.H0_H0 ;  /* 0x20000009ff447230 */ /* 0x000fc60000004100 */
[----:B------:R-:W-:Y:S02]  /*36f0*/  FMUL.FTZ R3, R0, R3 ;  /* 0x0000000300037220 */ /* 0x000fe40000410000 */
[----:B------:R-:W-:Y:S01]  /*3700*/  FFMA.FTZ R75, R75, R2, R68 ;  /* 0x000000024b4b7223 */ /* 0x000fe20000010044 */
[----:B------:R-:W-:Y:S02]  /*3710*/  HADD2.F32 R2, -RZ, R9.H1_H1 ;  /* 0x30000009ff027230 */ /* 0x000fe40000004100 */
[----:B------:R-:W-:-:S03]  /*3720*/  HADD2.F32 R68, -RZ, R10.H0_H0 ;  /* 0x2000000aff447230 */ /* 0x000fc60000004100 */
[----:B------:R-:W-:Y:S01]  /*3730*/  FFMA.FTZ R86, R3, R86, R2 ;  /* 0x0000005603567223 */ /* 0x000fe20000010002 */
[----:B------:R-:W-:Y:S02]  /*3740*/  HADD2.F32 R2, -RZ, R45.H0_H0 ;  /* 0x2000002dff027230 */ /* 0x000fe40000004100 */
[----:B------:R-:W-:-:S03]  /*3750*/  FADD.FTZ R3, -R32, R72 ;  /* 0x0000004820037221 */ /* 0x000fc60000010100 */
[----:B------:R-:W-:Y:S01]  /*3760*/  FFMA.FTZ R79, R79, R2, R68 ;  /* 0x000000024f4f7223 */ /* 0x000fe20000010044 */
[----:B------:R-:W-:Y:S02]  /*3770*/  HADD2.F32 R2, -RZ, R10.H1_H1 ;  /* 0x3000000aff027230 */ /* 0x000fe40000004100 */
[----:B------:R-:W-:Y:S01]  /*3780*/  FMUL.FTZ R3, R0, R3 ;  /* 0x0000000300037220 */ /* 0x000fe20000410000 */
[----:B------:R-:W-:-:S03]  /*3790*/  HADD2.F32 R68, -RZ, R11.H0_H0 ;  /* 0x2000000bff447230 */ /* 0x000fc60000004100 */
[----:B------:R-:W-:Y:S01]  /*37a0*/  FFMA.FTZ R88, R3, R88, R2 ;  /* 0x0000005803587223 */ /* 0x000fe20000010002 */
[--C-:B------:R-:W-:Y:S02]  /*37b0*/  HADD2.F32 R2, -RZ, R44.reuse.H0_H0 ;  /* 0x2000002cff027230 */ /* 0x100fe40000004100 */
[----:B------:R-:W-:Y:S01]  /*37c0*/  FADD.FTZ R3, -R32, R74 ;  /* 0x0000004a20037221 */ /* 0x000fe20000010100 */
[----:B------:R-:W-:Y:S02]  /*37d0*/  HADD2.F32 R74, -RZ, R44.H1_H1 ;  /* 0x3000002cff4a7230 */ /* 0x000fe40000004100 */
        /* <DEDUP_REMOVED lines=29> */
[----:B------:R-:W-:Y:S02]  /*39b0*/  HADD2.F32 R2, -RZ, R40.H0_H0 ;  /* 0x20000028ff027230 */ /* 0x000fe40000004100 */
[----:B------:R-:W-:Y:S01]  /*39c0*/  FADD.FTZ R3, -R32, R82 ;  /* 0x0000005220037221 */ /* 0x000fe20000010100 */
[C---:B------:R-:W-:Y:S02]  /*39d0*/  FMUL.FTZ R82, R0.reuse, R93 ;  /* 0x0000005d00527220 */ /* 0x040fe40000410000 */
[----:B------:R-:W-:Y:S01]  /*39e0*/  FFMA.FTZ R89, R89, R2, R68 ;  /* 0x0000000259597223 */ /* 0x000fe20000010044 */
[----:B------:R-:W-:Y:S02]  /*39f0*/  HADD2.F32 R2, -RZ, R15.H1_H1 ;  /* 0x3000000fff027230 */ /* 0x000fe40000004100 */
[----:B------:R-:W-:Y:S01]  /*3a00*/  FMUL.FTZ R3, R0, R3 ;  /* 0x0000000300037220 */ /* 0x000fe20000410000 */
[----:B------:R-:W-:-:S03]  /*3a10*/  HADD2.F32 R68, -RZ, R16.H1_H1 ;  /* 0x30000010ff447230 */ /* 0x000fc60000004100 */
[----:B------:R-:W-:Y:S01]  /*3a20*/  FFMA.FTZ R90, R3, R90, R2 ;  /* 0x0000005a035a7223 */ /* 0x000fe20000010002 */
[--C-:B------:R-:W-:Y:S02]  /*3a30*/  HADD2.F32 R3, -RZ, R39.reuse.H0_H0 ;  /* 0x20000027ff037230 */ /* 0x100fe40000004100 */
[----:B------:R-:W-:-:S03]  /*3a40*/  HADD2.F32 R2, -RZ, R39.H1_H1 ;  /* 0x30000027ff027230 */ /* 0x000fc60000004100 */
[----:B------:R-:W-:Y:S01]  /*3a50*/  FFMA.FTZ R82, R82, R3, R33 ;  /* 0x0000000352527223 */ /* 0x000fe20000010021 */
[----:B------:R-:W-:Y:S01]  /*3a60*/  FADD.FTZ R3, -R32, R84 ;  /* 0x0000005420037221 */ /* 0x000fe20000010100 */
[----:B------:R-:W-:-:S03]  /*3a70*/  HADD2.F32 R84, -RZ, R38.H0_H0 ;  /* 0x20000026ff547230 */ /* 0x000fc60000004100 */
[----:B------:R-:W-:-:S04]  /*3a80*/  FMUL.FTZ R3, R0, R3 ;  /* 0x0000000300037220 */ /* 0x000fc80000410000 */
[----:B------:R-:W-:Y:S01]  /*3a90*/  FFMA.FTZ R91, R3, R2, R68 ;  /* 0x00000002035b7223 */ /* 0x000fe20000010044 */
[--C-:B------:R-:W-:Y:S02]  /*3aa0*/  HADD2.F32 R2, -RZ, R17.reuse.H0_H0 ;  /* 0x20000011ff027230 */ /* 0x100fe40000004100 */
[----:B------:R-:W-:Y:S01]  /*3ab0*/  FADD.FTZ R3, -R32, R54 ;  /* 0x0000003620037221 */ /* 0x000fe20000010100 */
[----:B------:R-:W-:Y:S02]  /*3ac0*/  HADD2.F32 R54, -RZ, R17.H1_H1 ;  /* 0x30000011ff367230 */ /* 0x000fe40000004100 */
[----:B------:R-:W-:Y:S01]  /*3ad0*/  FFMA.FTZ R84, R55, R84, R2 ;  /* 0x0000005437547223 */ /* 0x000fe20000010002 */
[----:B------:R-:W-:Y:S02]  /*3ae0*/  HADD2.F32 R2, -RZ, R38.H1_H1 ;  /* 0x30000026ff027230 */ /* 0x000fe40000004100 */
[----:B------:R-:W-:-:S04]  /*3af0*/  FMUL.FTZ R3, R0, R3 ;  /* 0x0000000300037220 */ /* 0x000fc80000410000 */
[----:B------:R-:W-:Y:S01]  /*3b00*/  FFMA.FTZ R93, R3, R2, R54 ;  /* 0x00000002035d7223 */ /* 0x000fe20000010036 */
[--C-:B------:R-:W-:Y:S02]  /*3b10*/  HADD2.F32 R2, -RZ, R18.reuse.H0_H0 ;  /* 0x20000012ff027230 */ /* 0x100fe40000004100 */
[----:B------:R-:W-:Y:S01]  /*3b20*/  FADD.FTZ R3, -R32, R34 ;  /* 0x0000002220037221 */ /* 0x000fe20000010100 */
[----:B------:R-:W-:Y:S01]  /*3b30*/  HADD2.F32 R34, -RZ, R18.H1_H1 ;  /* 0x30000012ff227230 */ /* 0x000fe20000004100 */
[----:B------:R-:W0:Y:S01]  /*3b40*/  @!P3 LDC.64 R54, c[0x0][0x3c8] ;  /* 0x0000f200ff36bb82 */ /* 0x000e220000000a00 */
[----:B------:R-:W-:Y:S01]  /*3b50*/  FFMA.FTZ R92, R57, R92, R2 ;  /* 0x0000005c395c7223 */ /* 0x000fe20000010002 */
[----:B------:R-:W-:Y:S02]  /*3b60*/  HADD2.F32 R2, -RZ, R37.H1_H1 ;  /* 0x30000025ff027230 */ /* 0x000fe40000004100 */
[----:B------:R-:W-:Y:S01]  /*3b70*/  FMUL.FTZ R3, R0, R3 ;  /* 0x0000000300037220 */ /* 0x000fe20000410000 */
[----:B------:R-:W-:-:S03]  /*3b80*/  F2FP.F16.F32.PACK_AB R57, R86, R75 ;  /* 0x0000004b5639723e */ /* 0x000fc600000000ff */
[----:B------:R-:W-:Y:S01]  /*3b90*/  FFMA.FTZ R99, R3, R2, R34 ;  /* 0x0000000203637223 */ /* 0x000fe20000010022 */
[----:B------:R-:W-:Y:S01]  /*3ba0*/  FADD.FTZ R3, -R32, R58 ;  /* 0x0000003a20037221 */ /* 0x000fe20000010100 */
[--C-:B------:R-:W-:Y:S01]  /*3bb0*/  HADD2.F32 R2, -RZ, R36.reuse.H0_H0 ;  /* 0x20000024ff027230 */ /* 0x100fe20000004100 */
[----:B------:R-:W1:Y:S01]  /*3bc0*/  LDC.64 R32, c[0x0][0x428] ;  /* 0x00010a00ff207b82 */ /* 0x000e620000000a00 */
[--C-:B------:R-:W-:Y:S02]  /*3bd0*/  HADD2.F32 R34, -RZ, R19.reuse.H0_H0 ;  /* 0x20000013ff227230 */ /* 0x100fe40000004100 */
[----:B------:R-:W-:Y:S01]  /*3be0*/  FMUL.FTZ R3, R0, R3 ;  /* 0x0000000300037220 */ /* 0x000fe20000410000 */
[----:B------:R-:W-:Y:S02]  /*3bf0*/  F2FP.F16.F32.PACK_AB R58, R88, R79 ;  /* 0x0000004f583a723e */ /* 0x000fe400000000ff */
[----:B------:R-:W-:Y:S01]  /*3c00*/  F2FP.F16.F32.PACK_AB R66, R99, R92 ;  /* 0x0000005c6342723e */ /* 0x000fe200000000ff */
[----:B------:R-:W-:Y:S01]  /*3c10*/  FFMA.FTZ R94, R59, R2, R34 ;  /* 0x000000023b5e7223 */ /* 0x000fe20000010022 */
[----:B------:R-:W-:Y:S01]  /*3c20*/  F2FP.F16.F32.PACK_AB R59, R74, R81 ;  /* 0x000000514a3b723e */ /* 0x000fe200000000ff */
[----:B------:R-:W-:Y:S01]  /*3c30*/  HADD2.F32 R2, -RZ, R36.H1_H1 ;  /* 0x30000024ff027230 */ /* 0x000fe20000004100 */
[----:B------:R-:W2:Y:S01]  /*3c40*/  LDC.64 R74, c[0x0][0x380] ;  /* 0x0000e000ff4a7b82 */ /* 0x000ea20000000a00 */
[----:B------:R-:W-:-:S02]  /*3c50*/  HADD2.F32 R34, -RZ, R19.H1_H1 ;  /* 0x30000013ff227230 */ /* 0x000fc40000004100 */
[----:B0-----:R-:W-:-:S04]  /*3c60*/  @!P3 IMAD.WIDE R54, R46, 0x4, R54 ;  /* 0x000000042e36b825 */ /* 0x001fc800078e0236 */
[----:B------:R-:W-:Y:S01]  /*3c70*/  FFMA.FTZ R101, R3, R2, R34 ;  /* 0x0000000203657223 */ /* 0x000fe20000010022 */
[----:B------:R-:W-:Y:S02]  /*3c80*/  F2FP.F16.F32.PACK_AB R34, R97, R62 ;  /* 0x0000003e6122723e */ /* 0x000fe400000000ff */
[----:B------:R-:W-:Y:S01]  /*3c90*/  F2FP.F16.F32.PACK_AB R62, R80, R87 ;  /* 0x00000057503e723e */ /* 0x000fe200000000ff */
[----:B------:R0:W-:Y:S01]  /*3ca0*/  @!P3 STG.E desc[UR6][R54.64], R0 ;  /* 0x000000003600b986 */ /* 0x0001e2000c101906 */
[----:B-1----:R-:W-:Y:S01]  /*3cb0*/  IMAD.WIDE.U32 R2, R61, 0x10, R32 ;  /* 0x000000103d027825 */ /* 0x002fe200078e0020 */
[----:B------:R-:W-:-:S03]  /*3cc0*/  F2FP.F16.F32.PACK_AB R61, R78, R85 ;  /* 0x000000554e3d723e */ /* 0x000fc600000000ff */
[----:B------:R-:W-:Y:S01]  /*3cd0*/  IMAD.WIDE.U32 R68, R63, 0x10, R32 ;  /* 0x000000103f447825 */ /* 0x000fe200078e0020 */
[----:B------:R-:W-:-:S03]  /*3ce0*/  F2FP.F16.F32.PACK_AB R63, R90, R89 ;  /* 0x000000595a3f723e */ /* 0x000fc600000000ff */
[--C-:B------:R-:W-:Y:S01]  /*3cf0*/  IMAD.WIDE.U32 R72, R65, 0x10, R32.reuse ;  /* 0x0000001041487825 */ /* 0x100fe200078e0020 */
[----:B------:R-:W-:Y:S02]  /*3d00*/  F2FP.F16.F32.PACK_AB R65, R93, R84 ;  /* 0x000000545d41723e */ /* 0x000fe400000000ff */
[----:B--2---:R-:W-:Y:S01]  /*3d10*/  IADD3 R46, PT, PT, R46, R74, RZ ;  /* 0x0000004a2e2e7210 */ /* 0x004fe20007ffe0ff */
[----:B------:R-:W-:Y:S01]  /*3d20*/  IMAD.WIDE.U32 R70, R71, 0x10, R32 ;  /* 0x0000001047467825 */ /* 0x000fe200078e0020 */
[----:B------:R-:W-:Y:S02]  /*3d30*/  F2FP.F16.F32.PACK_AB R33, R95, R60 ;  /* 0x0000003c5f21723e */ /* 0x000fe400000000ff */
[----:B------:R-:W-:Y:S02]  /*3d40*/  F2FP.F16.F32.PACK_AB R32, R67, R56 ;  /* 0x000000384320723e */ /* 0x000fe400000000ff */
[----:B------:R-:W-:Y:S02]  /*3d50*/  F2FP.F16.F32.PACK_AB R56, R77, R64 ;  /* 0x000000404d38723e */ /* 0x000fe400000000ff */
[----:B------:R-:W-:Y:S01]  /*3d60*/  F2FP.F16.F32.PACK_AB R60, R76, R83 ;  /* 0x000000534c3c723e */ /* 0x000fe200000000ff */
[----:B------:R0:W-:Y:S01]  /*3d70*/  STG.E.128 desc[UR6][R2.64], R32 ;  /* 0x0000002002007986 */ /* 0x0001e2000c101d06 */
[----:B------:R-:W-:-:S02]  /*3d80*/  F2FP.F16.F32.PACK_AB R67, R101, R94 ;  /* 0x0000005e6543723e */ /* 0x000fc400000000ff */
[----:B------:R-:W-:Y:S01]  /*3d90*/  F2FP.F16.F32.PACK_AB R64, R91, R82 ;  /* 0x000000525b40723e */ /* 0x000fe200000000ff */
[----:B------:R0:W-:Y:S01]  /*3da0*/  STG.E.128 desc[UR6][R68.64], R56 ;  /* 0x0000003844007986 */ /* 0x0001e2000c101d06 */
[----:B------:R-:W-:-:S03]  /*3db0*/  ISETP.GE.AND P1, PT, R46, R75, PT ;  /* 0x0000004b2e00720c */ /* 0x000fc60003f26270 */
[----:B------:R0:W-:Y:S04]  /*3dc0*/  STG.E.128 desc[UR6][R72.64], R60 ;  /* 0x0000003c48007986 */ /* 0x0001e8000c101d06 */
[----:B------:R0:W-:Y:S06]  /*3dd0*/  STG.E.128 desc[UR6][R70.64], R64 ;  /* 0x0000004046007986 */ /* 0x0001ec000c101d06 */
[----:B------:R-:W-:Y:S05]  /*3de0*/  @!P1 BRA `(.L_x_1904) ;  /* 0xffffffc400b09947 */ /* 0x000fea000383ffff */
[----:B------:R-:W-:Y:S05]  /*3df0*/  EXIT ;  /* 0x000000000000794d */ /* 0x000fea0003800000 */
.L_x_1905:
        /* <DEDUP_REMOVED lines=16> */
.L_x_18015:


//--------------------- .text._ZN10layer_norm31ln_parallel_residual_fwd_kernelINS_13Kernel_traitsI6__halfS2_S2_S2_fjLj8192ELj1ELj1ELj8ELj16ENS_18Kernel_traits_baseILj8192ES2_S2_S2_S2_fjLj256EEEEELb1ELb0ELb0EEEvNS_9FwdParamsE --------------------------
	.section	.text._ZN10layer_norm31ln_parallel_residual_fwd_kernelINS_13Kernel_traitsI6__halfS2_S2_S2_fjLj8192ELj1ELj1ELj8ELj16ENS_18Kernel_traits_baseILj8192ES2_S2_S2_S2_fjLj256EEEEELb1ELb0ELb0EEEvNS_9FwdParamsE,"ax",@progbits
	.align	128
        .global         _ZN10layer_norm31ln_parallel_residual_fwd_kernelINS_13Kernel_traitsI6__halfS2_S2_S2_fjLj8192ELj1ELj1ELj8ELj16ENS_18Kernel_traits_baseILj8192ES2_S2_S2_S2_fjLj256EEEEELb1ELb0ELb0EEEvNS_9FwdParamsE
        .type           _ZN10layer_norm31ln_parallel_residual_fwd_kernelINS_13Kernel_traitsI6__halfS2_S2_S2_fjLj8192ELj1ELj1ELj8ELj16ENS_18Kernel_traits_baseILj8192ES2_S2_S2_S2_fjLj256EEEEELb1ELb0ELb0EEEvNS_9FwdParamsE,@function
        .size           _ZN10layer_norm31ln_parallel_residual_fwd_kernelINS_13Kernel_traitsI6__halfS2_S2_S2_fjLj8192ELj1ELj1ELj8ELj16ENS_18Kernel_traits_baseILj8192ES2_S2_S2_S2_fjLj256EEEEELb1ELb0ELb0EEEvNS_9FwdParamsE,(.L_x_18016 - _ZN10layer_norm31ln_parallel_residual_fwd_kernelINS_13Kernel_traitsI6__halfS2_S2_S2_fjLj8192ELj1ELj1ELj8ELj16ENS_18Kernel_traits_baseILj8192ES2_S2_S2_S2_fjLj256EEEEELb1ELb0ELb0EEEvNS_9FwdParamsE)
        .other          _ZN10layer_norm31ln_parallel_residual_fwd_kernelINS_13Kernel_traitsI6__halfS2_S2_S2_fjLj8192ELj1ELj1ELj8ELj16ENS_18Kernel_traits_baseILj8192ES2_S2_S2_S2_fjLj256EEEEELb1ELb0ELb0EEEvNS_9FwdParamsE,@"STO_CUDA_ENTRY STV_DEFAULT"
_ZN10layer_norm31ln_parallel_residual_fwd_kernelINS_13Kernel_traitsI6__halfS2_S2_S2_fjLj8192ELj1ELj1ELj8ELj16ENS_18Kernel_traits_baseILj8192ES2_S2_S2_S2_fjLj256EEEEELb1ELb0ELb0EEEvNS_9FwdParamsE:
.text._ZN10layer_norm31ln_parallel_residual_fwd_kernelINS_13Kernel_traitsI6__halfS2_S2_S2_fjLj8192ELj1ELj1ELj8ELj16ENS_18Kernel_traits_baseILj8192ES2_S2_S2_S2_fjLj256EEEEELb1ELb0ELb0EEEvNS_9FwdParamsE:
[----:B------:R-:W-:Y:S01]  /*0000*/  LDC R1, c[0x0][0x37c] ;  /* 0x0000df00ff017b82 */ /* 0x000fe20000000800 */
[----:B------:R-:W0:Y:S07]  /*0010*/  LDCU.U8 UR4, c[0x0][0x464] ;  /* 0x00008c80ff0477ac */ /* 0x000e2e0008000000 */
[----:B------:R-:W1:Y:S01]  /*0020*/  LDC R128, c[0x0][0x458] ;  /* 0x00011600ff807b82 */ /* 0x000e620000000800 */
[----:B------:R-:W2:Y:S07]  /*0030*/  LDCU.64 UR6, c[0x0][0x358] ;  /* 0x00006b00ff0677ac */ /* 0x000eae0008000a00 */
[----:B------:R-:W3:Y:S01]  /*0040*/  LDC R129, c[0x0][0x45c] ;  /* 0x00011700ff817b82 */ /* 0x000ee20000000800 */
[----:B------:R-:W4:Y:S01]  /*0050*/  S2R R122, SR_TID.X ;  /* 0x00000000007a7919 */ /* 0x000f220000002100 */
[----:B------:R-:W5:Y:S06]  /*0060*/  LDCU.64 UR8, c[0x0][0x438] ;  /* 0x00008700ff0877ac */ /* 0x000f6c0008000a00 */
[----:B------:R-:W5:Y:S01]  /*0070*/  LDC R9, c[0x0][0x388] ;  /* 0x0000e200ff097b82 */ /* 0x000f620000000800 */
[----:B0-----:R-:W-:Y:S01]  /*0080*/  ISETP.NE.AND P0, PT, RZ, UR4, PT ;  /* 0x00000004ff007c0c */ /* 0x001fe2000bf05270 */
[----:B------:R-:W0:-:S12]  /*0090*/  LDCU.64 UR4, c[0x0][0x450] ;  /* 0x00008a00ff0477ac */ /* 0x000e180008000a00 */
[----:B-1----:R-:W-:Y:S01]  /*00a0*/  @P0 IMAD.MOV.U32 R4, RZ, RZ, R128 ;  /* 0x000000ffff040224 */ /* 0x002fe200078e0080 */
[----:B------:R-:W1:Y:S01]  /*00b0*/  @P0 LDC R7, c[0x0][0x460] ;  /* 0x00011800ff070b82 */ /* 0x000e620000000800 */
[----:B---3--:R-:W-:-:S06]  /*00c0*/  @P0 IMAD.MOV.U32 R5, RZ, RZ, R129 ;  /* 0x000000ffff050224 */ /* 0x008fcc00078e0081 */
[----:B--2---:R-:W1:Y:S01]  /*00d0*/  @P0 LDG.E.64 R4, desc[UR6][R4.64] ;  /* 0x0000000604040981 */ /* 0x004e62000c1e1b00 */
[----:B0-----:R-:W-:Y:S01]  /*00e0*/  MOV R2, UR4 ;  /* 0x0000000400027c02 */ /* 0x001fe20008000f00 */
[----:B------:R-:W-:-:S06]  /*00f0*/  IMAD.U32 R3, RZ, RZ, UR5 ;  /* 0x00000005ff037e24 */ /* 0x000fcc000f8e00ff */
[----:B------:R-:W2:Y:S01]  /*0100*/  @P0 LDG.E.64 R2, desc[UR6][R2.64] ;  /* 0x0000000602020981 */ /* 0x000ea2000c1e1b00 */
[----:B------:R-:W0:Y:S01]  /*0110*/  S2UR UR4, SR_CTAID.X ;  /* 0x00000000000479c3 */ /* 0x000e220000002500 */
[----:B------:R-:W3:Y:S01]  /*0120*/  LDCU UR5, c[0x0][0x360] ;  /* 0x00006c00ff0577ac */ /* 0x000ee20008000800 */
[----:B----4-:R-:W-:Y:S01]  /*0130*/  LOP3.LUT R69, R122, 0xe0, RZ, 0xc0, !PT ;  /* 0x000000e07a457812 */ /* 0x010fe200078ec0ff */
[----:B------:R-:W-:Y:S01]  /*0140*/  BSSY.RECONVERGENT B0, `(.L_x_1906) ;  /* 0x000011b000007945 */ /* 0x000fe20003800200 */
[----:B-----5:R-:W-:Y:S01]  /*0150*/  SHF.R.S32.HI R0, RZ, 0x1f, R9 ;  /* 0x0000001fff007819 */ /* 0x020fe20000011409 */
[----:B------:R-:W-:Y:S01]  /*0160*/  UISETP.NE.U32.AND UP0, UPT, UR8, URZ, UPT ;  /* 0x000000ff0800728c */ /* 0x000fe2000bf05070 */
[----:B------:R-:W-:Y:S02]  /*0170*/  LOP3.LUT R120, R69, 0x1f, R122, 0xf8, !PT ;  /* 0x0000001f45787812 */ /* 0x000fe400078ef87a */
[----:B------:R-:W-:Y:S01]  /*0180*/  LEA.HI R0, R0, R9, RZ, 0x3 ;  /* 0x0000000900007211 */ /* 0x000fe200078f18ff */
[----:B------:R-:W-:Y:S01]  /*0190*/  UISETP.NE.AND.EX UP0, UPT, UR9, URZ, UPT, UP0 ;  /* 0x000000ff0900728c */ /* 0x000fe2000bf05300 */
[----:B------:R-:W-:-:S02]  /*01a0*/  LOP3.LUT R119, R122, 0x1f, RZ, 0xc0, !PT ;  /* 0x0000001f7a777812 */ /* 0x000fc400078ec0ff */
[----:B0-----:R-:W-:-:S05]  /*01b0*/  MOV R121, UR4 ;  /* 0x0000000400797c02 */ /* 0x001fca0008000f00 */
[----:B---3--:R-:W-:Y:S01]  /*01c0*/  IMAD R146, R121, UR5, R122 ;  /* 0x0000000579927c24 */ /* 0x008fe2000f8e027a */
[----:B-1----:R-:W-:-:S05]  /*01d0*/  @P0 IADD3 R128, P1, PT, R4, R7, RZ ;  /* 0x0000000704800210 */ /* 0x002fca0007f3e0ff */
[----:B------:R-:W-:Y:S01]  /*01e0*/  @P0 IMAD.X R129, RZ, RZ, R5, P1 ;  /* 0x000000ffff810224 */ /* 0x000fe200008e0605 */
[----:B------:R-:W-:Y:S01]  /*01f0*/  LOP3.LUT R5, R120, 0xff, RZ, 0x3c, !PT ;  /* 0x000000ff78057812 */ /* 0x000fe200078e3cff */
[C---:B--2---:R-:W-:Y:S01]  /*0200*/  VIADD R118, R2.reuse, 0x9e3779b9 ;  /* 0x9e3779b902767836 */ /* 0x044fe20000000000 */
[C---:B------:R-:W-:Y:S01]  /*0210*/  IADD3 R116, PT, PT, R2.reuse, 0x3c6ef372, RZ ;  /* 0x3c6ef37202747810 */ /* 0x040fe20007ffe0ff */
[C---:B------:R-:W-:Y:S01]  /*0220*/  VIADD R117, R3.reuse, 0xbb67ae85 ;  /* 0xbb67ae8503757836 */ /* 0x040fe20000000000 */
[C---:B------:R-:W-:Y:S01]  /*0230*/  IADD3 R113, PT, PT, R3.reuse, 0x32370b8f, RZ ;  /* 0x32370b8f03717810 */ /* 0x040fe20007ffe0ff */
[C---:B------:R-:W-:Y:S01]  /*0240*/  VIADD R115, R3.reuse, 0x76cf5d0a ;  /* 0x76cf5d0a03737836 */ /* 0x040fe20000000000 */
[C---:B------:R-:W-:Y:S01]  /*0250*/  IADD3 R110, PT, PT, R2.reuse, 0x1715609d, RZ ;  /* 0x1715609d026e7810 */ /* 0x040fe20007ffe0ff */
[C---:B------:R-:W-:Y:S01]  /*0260*/  VIADD R114, R2.reuse, 0xdaa66d2b ;  /* 0xdaa66d2b02727836 */ /* 0x040fe20000000000 */
[C---:B------:R-:W-:Y:S01]  /*0270*/  IADD3 R107, PT, PT, R3.reuse, 0x646e171e, RZ ;  /* 0x646e171e036b7810 */ /* 0x040fe20007ffe0ff */
[C---:B------:R-:W-:Y:S01]  /*0280*/  VIADD R112, R2.reuse, 0x78dde6e4 ;  /* 0x78dde6e402707836 */ /* 0x040fe20000000000 */
[----:B------:R-:W-:Y:S01]  /*0290*/  IADD3 R104, PT, PT, R2, -0xe443238, RZ ;  /* 0xf1bbcdc802687810 */ /* 0x000fe20007ffe0ff */
[C---:B------:R-:W-:Y:S01]  /*02a0*/  VIADD R111, R3.reuse, 0xed9eba14 ;  /* 0xed9eba14036f7836 */ /* 0x040fe20000000000 */
[C---:B------:R-:W-:Y:S01]  /*02b0*/  IADD3 R101, PT, PT, R3.reuse, -0x695add53, RZ ;  /* 0x96a522ad03657810 */ /* 0x040fe20007ffe0ff */
[C---:B------:R-:W-:Y:S01]  /*02c0*/  VIADD R109, R3.reuse, 0xa9066899 ;  /* 0xa9066899036d7836 */ /* 0x040fe20000000000 */
[----:B------:R-:W-:Y:S01]  /*02d0*/  LEA.HI.SX32 R100, R0, R5, 0x1d ;  /* 0x0000000500647211 */ /* 0x000fe200078feaff */
[----:B------:R-:W-:Y:S01]  /*02e0*/  VIADD R108, R2, 0xb54cda56 ;  /* 0xb54cda56026c7836 */ /* 0x000fe20000000000 */
[--C-:B------:R-:W-:Y:S01]  /*02f0*/  SHF.R.U64 R144, R128, 0x2, R129.reuse ;  /* 0x0000000280907819 */ /* 0x100fe20000001281 */
[----:B------:R-:W-:Y:S01]  /*0300*/  VIADD R106, R2, 0x5384540f ;  /* 0x5384540f026a7836 */ /* 0x000fe20000000000 */
[----:B------:R-:W-:Y:S01]  /*0310*/  SHF.R.U32.HI R99, RZ, 0x2, R129 ;  /* 0x00000002ff637819 */ /* 0x000fe20000011681 */
[----:B------:R-:W-:-:S02]  /*0320*/  VIADD R105, R3, 0x1fd5c5a3 ;  /* 0x1fd5c5a303697836 */ /* 0x000fc40000000000 */
[----:B------:R-:W-:Y:S02]  /*0330*/  VIADD R103, R3, 0xdb3d7428 ;  /* 0xdb3d742803677836 */ /* 0x000fe40000000000 */
[----:B------:R-:W-:Y:S01]  /*0340*/  VIADD R102, R2, 0x8ff34781 ;  /* 0x8ff3478102667836 */ /* 0x000fe20000000000 */
[----:B------:R-:W-:Y:S06]  /*0350*/  BRA.U UP0, `(.L_x_1907) ;  /* 0x0000000900107547 */ /* 0x000fec000b800000 */
[----:B------:R-:W0:Y:S02]  /*0360*/  LDCU.64 UR4, c[0x0][0x440] ;  /* 0x00008800ff0477ac */ /* 0x000e240008000a00 */
[----:B0-----:R-:W-:-:S04]  /*0370*/  UISETP.NE.U32.AND UP0, UPT, UR4, URZ, UPT ;  /* 0x000000ff0400728c */ /* 0x001fc8000bf05070 */
[----:B------:R-:W-:-:S09]  /*0380*/  UISETP.NE.AND.EX UP0, UPT, UR5, URZ, UPT, UP0 ;  /* 0x000000ff0500728c */ /* 0x000fd2000bf05300 */
[----:B------:R-:W-:Y:S05]  /*0390*/  BRA.U UP0, `(.L_x_1908) ;  /* 0x0000000500047547 */ /* 0x000fea000b800000 */
[----:B------:R-:W0:Y:S01]  /*03a0*/  LDC.64 R32, c[0x0][0x3d0] ;  /* 0x0000f400ff207b82 */ /* 0x000e220000000a00 */
[C---:B------:R-:W-:Y:S01]  /*03b0*/  ISETP.GE.U32.AND P1, PT, R100.reuse, 0x100, PT ;  /* 0x000001006400780c */ /* 0x040fe20003f26070 */
[----:B------:R-:W-:Y:S01]  /*03c0*/  IMAD.MOV.U32 R55, RZ, RZ, R120 ;  /* 0x000000ffff377224 */ /* 0x000fe200078e0078 */
[C---:B------:R-:W-:Y:S02]  /*03d0*/  ISETP.GE.U32.AND P0, PT, R100.reuse, 0x200, PT ;  /* 0x000002006400780c */ /* 0x040fe40003f06070 */
[----:B------:R-:W-:-:S03]  /*03e0*/  ISETP.GE.U32.AND P2, PT, R100, 0x300, PT ;  /* 0x000003006400780c */ /* 0x000fc60003f46070 */
[----:B------:R-:W1:Y:S08]  /*03f0*/  LDC.64 R34, c[0x0][0x3d8] ;  /* 0x0000f600ff227b82 */ /* 0x000e700000000a00 */
[----:B------:R-:W2:Y:S01]  /*0400*/  LDC.64 R28, c[0x0][0x3d0] ;  /* 0x0000f400ff1c7b82 */ /* 0x000ea20000000a00 */
[----:B------:R-:W-:-:S07]  /*0410*/  @P1 LOP3.LUT R55, R120, 0x100, RZ, 0xfc, !PT ;  /* 0x0000010078371812 */ /* 0x000fce00078efcff */
[----:B------:R-:W3:Y:S08]  /*0420*/  LDC.64 R30, c[0x0][0x3d8] ;  /* 0x0000f600ff1e7b82 */ /* 0x000ef00000000a00 */
[----:B------:R-:W4:Y:S08]  /*0430*/  LDC.64 R36, c[0x0][0x3d0] ;  /* 0x0000f400ff247b82 */ /* 0x000f300000000a00 */
[----:B------:R-:W4:Y:S01]  /*0440*/  LDC.64 R38, c[0x0][0x3d8] ;  /* 0x0000f600ff267b82 */ /* 0x000f220000000a00 */
[----:B------:R-:W-:Y:S01]  /*0450*/  ISETP.GE.U32.AND P3, PT, R100, 0x400, PT ;  /* 0x000004006400780c */ /* 0x000fe20003f66070 */
[----:B0-----:R-:W-:-:S04]  /*0460*/  @P0 IMAD.WIDE.U32 R32, R55, 0x10, R32 ;  /* 0x0000001037200825 */ /* 0x001fc800078e0020 */
[----:B-1----:R-:W-:-:S04]  /*0470*/  @P0 IMAD.WIDE.U32 R34, R55, 0x10, R34 ;  /* 0x0000001037220825 */ /* 0x002fc800078e0022 */
[----:B------:R-:W-:Y:S01]  /*0480*/  HFMA2 R50, -RZ, RZ, 0, 0 ;  /* 0x00000000ff327431 */ /* 0x000fe200000001ff */
[----:B------:R-:W5:Y:S01]  /*0490*/  @P0 LDG.E.128 R12, desc[UR6][R32.64] ;  /* 0x00000006200c0981 */ /* 0x000f62000c1e1d00 */
[----:B------:R-:W-:Y:S02]  /*04a0*/  @P0 VIADD R55, R55, 0x100 ;  /* 0x0000010037370836 */ /* 0x000fe40000000000 */
[C---:B--2---:R-:W-:Y:S01]  /*04b0*/  @P1 IMAD.WIDE.U32 R28, R120.reuse, 0x10, R28 ;  /* 0x00000010781c1825 */ /* 0x044fe200078e001c */
[----:B------:R-:W5:Y:S03]  /*04c0*/  @P0 LDG.E.128 R16, desc[UR6][R34.64] ;  /* 0x0000000622100981 */ /* 0x000f66000c1e1d00 */
[----:B---3--:R-:W-:Y:S01]  /*04d0*/  @P1 IMAD.WIDE.U32 R30, R120, 0x10, R30 ;  /* 0x00000010781e1825 */ /* 0x008fe200078e001e */
[----:B------:R-:W5:Y:S03]  /*04e0*/  @P1 LDG.E.128 R4, desc[UR6][R28.64] ;  /* 0x000000061c041981 */ /* 0x000f66000c1e1d00 */
[C---:B----4-:R-:W-:Y:S01]  /*04f0*/  @P2 IMAD.WIDE.U32 R36, R55.reuse, 0x10, R36 ;  /* 0x0000001037242825 */ /* 0x050fe200078e0024 */
[----:B------:R0:W5:Y:S03]  /*0500*/  @P1 LDG.E.128 R8, desc[UR6][R30.64] ;  /* 0x000000061e081981 */ /* 0x000166000c1e1d00 */
[----:B------:R-:W-:Y:S01]  /*0510*/  @P2 IMAD.WIDE.U32 R38, R55, 0x10, R38 ;  /* 0x0000001037262825 */ /* 0x000fe200078e0026 */
[----:B------:R1:W5:Y:S01]  /*0520*/  @P2 LDG.E.128 R20, desc[UR6][R36.64] ;  /* 0x0000000624142981 */ /* 0x000362000c1e1d00 */
[----:B------:R-:W-:-:S02]  /*0530*/  CS2R R48, SRZ ;  /* 0x0000000000307805 */ /* 0x000fc4000001ff00 */
[----:B------:R-:W-:Y:S01]  /*0540*/  CS2R R44, SRZ ;  /* 0x00000000002c7805 */ /* 0x000fe2000001ff00 */
[----:B------:R-:W-:Y:S01]  /*0550*/  IMAD.MOV.U32 R46, RZ, RZ, RZ ;  /* 0x000000ffff2e7224 */ /* 0x000fe200078e00ff */
[----:B------:R2:W5:Y:S01]  /*0560*/  @P2 LDG.E.128 R24, desc[UR6][R38.64] ;  /* 0x0000000626182981 */ /* 0x000562000c1e1d00 */
[----:B------:R-:W-:Y:S01]  /*0570*/  IMAD.MOV.U32 R42, RZ, RZ, RZ ;  /* 0x000000ffff2a7224 */ /* 0x000fe200078e00ff */
[----:B------:R-:W-:Y:S02]  /*0580*/  CS2R R40, SRZ ;  /* 0x0000000000287805 */ /* 0x000fe4000001ff00 */
[----:B0-----:R-:W-:Y:S02]  /*0590*/  CS2R R30, SRZ ;  /* 0x00000000001e7805 */ /* 0x001fe4000001ff00 */
[----:B------:R-:W-:Y:S02]  /*05a0*/  CS2R R28, SRZ ;  /* 0x00000000001c7805 */ /* 0x000fe4000001ff00 */
[----:B------:R-:W-:-:S02]  /*05b0*/  CS2R R34, SRZ ;  /* 0x0000000000227805 */ /* 0x000fc4000001ff00 */
[----:B------:R-:W-:Y:S02]  /*05c0*/  CS2R R32, SRZ ;  /* 0x0000000000207805 */ /* 0x000fe4000001ff00 */
[----:B-1----:R-:W-:Y:S02]  /*05d0*/  CS2R R36, SRZ ;  /* 0x0000000000247805 */ /* 0x002fe4000001ff00 */
[----:B------:R-:W-:Y:S01]  /*05e0*/  @P1 MOV R43, RZ ;  /* 0x000000ff002b1202 */ /* 0x000fe20000000f00 */
[----:B------:R-:W-:Y:S01]  /*05f0*/  @P0 IMAD.MOV.U32 R47, RZ, RZ, RZ ;  /* 0x000000ffff2f0224 */ /* 0x000fe200078e00ff */
[----:B--2---:R-:W-:Y:S01]  /*0600*/  CS2R R38, SRZ ;  /* 0x0000000000267805 */ /* 0x004fe2000001ff00 */
[----:B------:R-:W-:Y:S01]  /*0610*/  @P2 IMAD.MOV.U32 R51, RZ, RZ, RZ ;  /* 0x000000ffff332224 */ /* 0x000fe200078e00ff */
[----:B------:R-:W-:Y:S01]  /*0620*/  @P2 IADD3 R55, PT, PT, R55, 0x100, RZ ;  /* 0x0000010037372810 */ /* 0x000fe20007ffe0ff */
[----:B------:R-:W-:Y:S06]  /*0630*/  @!P3 BRA `(.L_x_1909) ;  /* 0x0000000c002cb947 */ /* 0x000fec0003800000 */
[----:B------:R-:W0:Y:S08]  /*0640*/  LDC.64 R52, c[0x0][0x3d0] ;  /* 0x0000f400ff347b82 */ /* 0x000e300000000a00 */
[----:B------:R-:W1:Y:S01]  /*0650*/  LDC.64 R56, c[0x0][0x3d8] ;  /* 0x0000f600ff387b82 */ /* 0x000e620000000a00 */
[----:B0-----:R-:W-:-:S04]  /*0660*/  IMAD.WIDE.U32 R52, R55, 0x10, R52 ;  /* 0x0000001037347825 */ /* 0x001fc800078e0034 */
[----:B-1----:R-:W-:Y:S02]  /*0670*/  IMAD.WIDE.U32 R56, R55, 0x10, R56 ;  /* 0x0000001037387825 */ /* 0x002fe400078e0038 */
[----:B------:R-:W5:Y:S04]  /*0680*/  LDG.E.128 R52, desc[UR6][R52.64] ;  /* 0x0000000634347981 */ /* 0x000f68000c1e1d00 */
[----:B------:R-:W5:Y:S01]  /*0690*/  LDG.E.128 R56, desc[UR6][R56.64] ;  /* 0x0000000638387981 */ /* 0x000f62000c1e1d00 */
[----:B------:R-:W-:Y:S02]  /*06a0*/  CS2R R62, SRZ ;  /* 0x00000000003e7805 */ /* 0x000fe4000001ff00 */
[----:B------:R-:W-:Y:S01]  /*06b0*/  CS2R R60, SRZ ;  /* 0x00000000003c7805 */ /* 0x000fe2000001ff00 */
[----:B------:R-:W-:Y:S01]  /*06c0*/  IMAD.MOV.U32 R50, RZ, RZ, RZ ;  /* 0x000000ffff327224 */ /* 0x000fe200078e00ff */
[----:B------:R-:W-:Y:S01]  /*06d0*/  CS2R R48, SRZ ;  /* 0x0000000000307805 */ /* 0x000fe2000001ff00 */
[----:B------:R-:W-:Y:S01]  /*06e0*/  IMAD.MOV.U32 R46, RZ, RZ, RZ ;  /* 0x000000ffff2e7224 */ /* 0x000fe200078e00ff */
        /* <DEDUP_REMOVED lines=12> */
.L_x_1908:
[C---:B------:R-:W-:Y:S01]  /*07b0*/  ISETP.GE.U32.AND P0, PT, R100.reuse, 0x200, PT ;  /* 0x000002006400780c */ /* 0x040fe20003f06070 */
[----:B------:R-:W0:Y:S01]  /*07c0*/  LDC.64 R44, c[0x0][0x3d0] ;  /* 0x0000f400ff2c7b82 */ /* 0x000e220000000a00 */
[C---:B------:R-:W-:Y:S01]  /*07d0*/  ISETP.GE.U32.AND P2, PT, R100.reuse, 0x300, PT ;  /* 0x000003006400780c */ /* 0x040fe20003f46070 */
[----:B------:R-:W-:Y:S01]  /*07e0*/  IMAD.MOV.U32 R71, RZ, RZ, R120 ;  /* 0x000000ffff477224 */ /* 0x000fe200078e0078 */
[----:B------:R-:W-:-:S05]  /*07f0*/  ISETP.GE.U32.AND P1, PT, R100, 0x100, PT ;  /* 0x000001006400780c */ /* 0x000fca0003f26070 */
[----:B------:R-:W1:Y:S08]  /*0800*/  LDC.64 R52, c[0x0][0x3d8] ;  /* 0x0000f600ff347b82 */ /* 0x000e700000000a00 */
[----:B------:R-:W2:Y:S01]  /*0810*/  LDC.64 R54, c[0x0][0x3d0] ;  /* 0x0000f400ff367b82 */ /* 0x000ea20000000a00 */
[----:B------:R-:W-:-:S07]  /*0820*/  @P1 LOP3.LUT R71, R120, 0x100, RZ, 0xfc, !PT ;  /* 0x0000010078471812 */ /* 0x000fce00078efcff */
[----:B------:R-:W3:Y:S01]  /*0830*/  LDC.64 R58, c[0x0][0x3d8] ;  /* 0x0000f600ff3a7b82 */ /* 0x000ee20000000a00 */
[----:B0-----:R-:W-:-:S07]  /*0840*/  @P1 IMAD.WIDE.U32 R48, R120, 0x10, R44 ;  /* 0x0000001078301825 */ /* 0x001fce00078e002c */
[----:B------:R-:W0:Y:S01]  /*0850*/  @P0 LDC.64 R60, c[0x0][0x440] ;  /* 0x00011000ff3c0b82 */ /* 0x000e220000000a00 */
[----:B-1----:R-:W-:-:S07]  /*0860*/  @P1 IMAD.WIDE.U32 R56, R120, 0x10, R52 ;  /* 0x0000001078381825 */ /* 0x002fce00078e0034 */
[----:B------:R-:W1:Y:S01]  /*0870*/  LDC.64 R62, c[0x0][0x3d0] ;  /* 0x0000f400ff3e7b82 */ /* 0x000e620000000a00 */
[C---:B--2---:R-:W-:Y:S01]  /*0880*/  @P0 IMAD.WIDE.U32 R44, R71.reuse, 0x10, R54 ;  /* 0x00000010472c0825 */ /* 0x044fe200078e0036 */
[----:B------:R-:W5:Y:S06]  /*0890*/  @P1 LDG.E.128 R8, desc[UR6][R56.64] ;  /* 0x0000000638081981 */ /* 0x000f6c000c1e1d00 */
[----:B------:R-:W2:Y:S01]  /*08a0*/  LDC.64 R64, c[0x0][0x3d8] ;  /* 0x0000f600ff407b82 */ /* 0x000ea20000000a00 */
[----:B---3--:R-:W-:Y:S01]  /*08b0*/  @P0 IMAD.WIDE.U32 R52, R71, 0x10, R58 ;  /* 0x0000001047340825 */ /* 0x008fe200078e003a */
[----:B------:R-:W-:-:S03]  /*08c0*/  ISETP.GE.U32.AND P3, PT, R100, 0x400, PT ;  /* 0x000004006400780c */ /* 0x000fc60003f66070 */
[----:B------:R-:W-:Y:S01]  /*08d0*/  HFMA2 R50, -RZ, RZ, 0, 0 ;  /* 0x00000000ff327431 */ /* 0x000fe200000001ff */
[----:B------:R3:W5:Y:S02]  /*08e0*/  @P1 LDG.E.128 R4, desc[UR6][R48.64] ;  /* 0x0000000630041981 */ /* 0x000764000c1e1d00 */
[----:B------:R-:W4:Y:S01]  /*08f0*/  @P2 LDC.64 R66, c[0x0][0x440] ;  /* 0x00011000ff422b82 */ /* 0x000f220000000a00 */
[C---:B0-----:R-:W-:Y:S01]  /*0900*/  @P0 IMAD.WIDE.U32 R54, R71.reuse, 0x10, R60 ;  /* 0x0000001047360825 */ /* 0x041fe200078e003c */
[----:B------:R-:W5:Y:S03]  /*0910*/  @P0 LDG.E.128 R16, desc[UR6][R52.64] ;  /* 0x0000000634100981 */ /* 0x000f66000c1e1d00 */
[----:B------:R-:W-:Y:S01]  /*0920*/  @P0 VIADD R71, R71, 0x100 ;  /* 0x0000010047470836 */ /* 0x000fe20000000000 */
[----:B------:R-:W5:Y:S02]  /*0930*/  @P0 LD.E.128 R32, desc[UR6][R54.64] ;  /* 0x0000000636200980 */ /* 0x000f64000c101d00 */
[----:B------:R-:W0:Y:S01]  /*0940*/  @P1 LDC.64 R40, c[0x0][0x440] ;  /* 0x00011000ff281b82 */ /* 0x000e220000000a00 */
[C---:B-1----:R-:W-:Y:S01]  /*0950*/  @P2 IMAD.WIDE.U32 R62, R71.reuse, 0x10, R62 ;  /* 0x00000010473e2825 */ /* 0x042fe200078e003e */
[----:B------:R1:W5:Y:S04]  /*0960*/  @P0 LDG.E.128 R12, desc[UR6][R44.64] ;  /* 0x000000062c0c0981 */ /* 0x000368000c1e1d00 */
[----:B------:R-:W5:Y:S01]  /*0970*/  @P2 LDG.E.128 R20, desc[UR6][R62.64] ;  /* 0x000000063e142981 */ /* 0x000f62000c1e1d00 */
[----:B--2---:R-:W-:-:S05]  /*0980*/  @P2 IMAD.WIDE.U32 R64, R71, 0x10, R64 ;  /* 0x0000001047402825 */ /* 0x004fca00078e0040 */
[----:B------:R-:W5:Y:S01]  /*0990*/  @P2 LDG.E.128 R24, desc[UR6][R64.64] ;  /* 0x0000000640182981 */ /* 0x000f62000c1e1d00 */
[----:B----4-:R-:W-:-:S05]  /*09a0*/  @P2 IMAD.WIDE.U32 R66, R71, 0x10, R66 ;  /* 0x0000001047422825 */ /* 0x010fca00078e0042 */
[----:B------:R-:W5:Y:S01]  /*09b0*/  @P2 LD.E.128 R28, desc[UR6][R66.64] ;  /* 0x00000006421c2980 */ /* 0x000f62000c101d00 */
[----:B0-----:R-:W-:Y:S01]  /*09c0*/  @P1 IMAD.WIDE.U32 R40, R120, 0x10, R40 ;  /* 0x0000001078281825 */ /* 0x001fe200078e0028 */
[----:B---3--:R-:W-:Y:S02]  /*09d0*/  CS2R R48, SRZ ;  /* 0x0000000000307805 */ /* 0x008fe4000001ff00 */
[----:B-1----:R-:W-:Y:S02]  /*09e0*/  CS2R R44, SRZ ;  /* 0x00000000002c7805 */ /* 0x002fe4000001ff00 */
[----:B------:R-:W-:Y:S01]  /*09f0*/  @P1 MOV R43, RZ ;  /* 0x000000ff002b1202 */ /* 0x000fe20000000f00 */
[----:B------:R-:W-:Y:S01]  /*0a00*/  IMAD.MOV.U32 R46, RZ, RZ, RZ ;  /* 0x000000ffff2e7224 */ /* 0x000fe200078e00ff */
[----:B------:R0:W5:Y:S01]  /*0a10*/  @P1 LD.E.128 R36, desc[UR6][R40.64] ;  /* 0x0000000628241980 */ /* 0x000162000c101d00 */
[----:B------:R-:W-:Y:S01]  /*0a20*/  IMAD.MOV.U32 R42, RZ, RZ, RZ ;  /* 0x000000ffff2a7224 */ /* 0x000fe200078e00ff */
[----:B------:R-:W-:Y:S01]  /*0a30*/  @P2 IADD3 R71, PT, PT, R71, 0x100, RZ ;  /* 0x0000010047472810 */ /* 0x000fe20007ffe0ff */
[----:B------:R-:W-:-:S02]  /*0a40*/  @P0 IMAD.MOV.U32 R47, RZ, RZ, RZ ;  /* 0x000000ffff2f0224 */ /* 0x000fc400078e00ff */
[----:B------:R-:W-:Y:S01]  /*0a50*/  @P2 IMAD.MOV.U32 R51, RZ, RZ, RZ ;  /* 0x000000ffff332224 */ /* 0x000fe200078e00ff */
[----:B0-----:R-:W-:Y:S01]  /*0a60*/  CS2R R40, SRZ ;  /* 0x0000000000287805 */ /* 0x001fe2000001ff00 */
[----:B------:R-:W-:Y:S06]  /*0a70*/  @!P3 BRA `(.L_x_1909) ;  /* 0x00000008001cb947 */ /* 0x000fec0003800000 */
        /* <DEDUP_REMOVED lines=14> */
[----:B------:R-:W-:Y:S02]  /*0b60*/  CS2R R44, SRZ ;  /* 0x00000000002c7805 */ /* 0x000fe4000001ff00 */
[----:B------:R-:W-:Y:S02]  /*0b70*/  MOV R42, RZ ;  /* 0x000000ff002a7202 */ /* 0x000fe40000000f00 */
[----:B------:R-:W-:Y:S01]  /*0b80*/  CS2R R40, SRZ ;  /* 0x0000000000287805 */ /* 0x000fe2000001ff00 */
[----:B------:R-:W-:Y:S06]  /*0b90*/  BRA `(.L_x_1909) ;  /* 0x0000000400d47947 */ /* 0x000fec0003800000 */
.L_x_1907:
[----:B------:R-:W0:Y:S02]  /*0ba0*/  LDCU.64 UR4, c[0x0][0x440] ;  /* 0x00008800ff0477ac */ /* 0x000e240008000a00 */
[----:B0-----:R-:W-:-:S04]  /*0bb0*/  UISETP.NE.U32.AND UP0, UPT, UR4, URZ, UPT ;  /* 0x000000ff0400728c */ /* 0x001fc8000bf05070 */
[----:B------:R-:W-:-:S09]  /*0bc0*/  UISETP.NE.AND.EX UP0, UPT, UR5, URZ, UPT, UP0 ;  /* 0x000000ff0500728c */ /* 0x000fd2000bf05300 */
[----:B------:R-:W-:Y:S05]  /*0bd0*/  BRA.U !UP0, `(.L_x_1910) ;  /* 0x0000000108e87547 */ /* 0x000fea000b800000 */
[C---:B------:R-:W-:Y:S01]  /*0be0*/  ISETP.GE.U32.AND P1, PT, R100.reuse, 0x100, PT ;  /* 0x000001006400780c */ /* 0x040fe20003f26070 */
[----:B------:R-:W0:Y:S01]  /*0bf0*/  LDC.64 R54, c[0x0][0x3d0] ;  /* 0x0000f400ff367b82 */ /* 0x000e220000000a00 */
[C---:B------:R-:W-:Y:S01]  /*0c00*/  ISETP.GE.U32.AND P0, PT, R100.reuse, 0x200, PT ;  /* 0x000002006400780c */ /* 0x040fe20003f06070 */
[----:B------:R-:W-:Y:S01]  /*0c10*/  IMAD.MOV.U32 R85, RZ, RZ, R120 ;  /* 0x000000ffff557224 */ /* 0x000fe200078e0078 */
[----:B------:R-:W-:-:S05]  /*0c20*/  ISETP.GE.U32.AND P2, PT, R100, 0x300, PT ;  /* 0x000003006400780c */ /* 0x000fca0003f46070 */
        /* <DEDUP_REMOVED lines=53> */
.L_x_1910:
        /* <DEDUP_REMOVED lines=10> */
[----:B0-----:R-:W-:-:S07]  /*1020*/  @P0 IMAD.WIDE.U32 R28, R95, 0x10, R28 ;  /* 0x000000105f1c0825 */ /* 0x001fce00078e001c */
[----:B------:R-:W0:Y:S01]  /*1030*/  @P2 LDC.64 R72, c[0x0][0x438] ;  /* 0x00010e00ff482b82 */ /* 0x000e220000000a00 */
[----:B-1----:R-:W-:-:S07]  /*1040*/  @P0 IMAD.WIDE.U32 R36, R95, 0x10, R36 ;  /* 0x000000105f240825 */ /* 0x002fce00078e0024 */
[----:B------:R-:W1:Y:S01]  /*1050*/  LDC.64 R74, c[0x0][0x3d8] ;  /* 0x0000f600ff4a7b82 */ /* 0x000e620000000a00 */
[----:B--2---:R-:W-:-:S07]  /*1060*/  @P0 IMAD.WIDE.U32 R32, R95, 0x10, R32 ;  /* 0x000000105f200825 */ /* 0x004fce00078e0020 */
[----:B------:R-:W2:Y:S01]  /*1070*/  LDC.64 R88, c[0x0][0x3d0] ;  /* 0x0000f400ff587b82 */ /* 0x000ea20000000a00 */
[----:B------:R-:W-:-:S07]  /*1080*/  @P0 VIADD R95, R95, 0x100 ;  /* 0x000001005f5f0836 */ /* 0x000fce0000000000 */
[----:B------:R-:W4:Y:S01]  /*1090*/  LDC.64 R92, c[0x0][0x3d8] ;  /* 0x0000f600ff5c7b82 */ /* 0x000f220000000a00 */
[----:B---3--:R-:W-:-:S07]  /*10a0*/  @P2 IMAD.WIDE.U32 R82, R95, 0x10, R70 ;  /* 0x000000105f522825 */ /* 0x008fce00078e0046 */
[----:B------:R-:W3:Y:S01]  /*10b0*/  LDC.64 R76, c[0x0][0x3d0] ;  /* 0x0000f400ff4c7b82 */ /* 0x000ee20000000a00 */
[C---:B0-----:R-:W-:Y:S01]  /*10c0*/  @P2 IMAD.WIDE.U32 R84, R95.reuse, 0x10, R72 ;  /* 0x000000105f542825 */ /* 0x041fe200078e0048 */
[----:B------:R-:W5:Y:S03]  /*10d0*/  @P2 LDG.E.128 R20, desc[UR6][R82.64] ;  /* 0x0000000652142981 */ /* 0x000f66000c1e1d00 */
[C---:B-1----:R-:W-:Y:S01]  /*10e0*/  @P2 IMAD.WIDE.U32 R86, R95.reuse, 0x10, R74 ;  /* 0x000000105f562825 */ /* 0x042fe200078e004a */
[----:B------:R-:W-:Y:S01]  /*10f0*/  @P2 IADD3 R95, PT, PT, R95, 0x100, RZ ;  /* 0x000001005f5f2810 */ /* 0x000fe20007ffe0ff */
[----:B------:R-:W5:Y:S01]  /*1100*/  @P2 LD.E.128 R48, desc[UR6][R84.64] ;  /* 0x0000000654302980 */ /* 0x000f62000c101d00 */
[----:B------:R-:W0:Y:S03]  /*1110*/  @P3 LDC.64 R90, c[0x0][0x438] ;  /* 0x00010e00ff5a3b82 */ /* 0x000e260000000a00 */
[C---:B--2---:R-:W-:Y:S01]  /*1120*/  @P3 IMAD.WIDE.U32 R70, R95.reuse, 0x10, R88 ;  /* 0x000000105f463825 */ /* 0x044fe200078e0058 */
[----:B------:R-:W5:Y:S04]  /*1130*/  @P2 LDG.E.128 R24, desc[UR6][R86.64] ;  /* 0x0000000656182981 */ /* 0x000f68000c1e1d00 */
[----:B------:R-:W1:Y:S01]  /*1140*/  @P1 LDC.64 R78, c[0x0][0x438] ;  /* 0x00010e00ff4e1b82 */ /* 0x000e620000000a00 */
[----:B----4-:R-:W-:Y:S01]  /*1150*/  @P3 IMAD.WIDE.U32 R74, R95, 0x10, R92 ;  /* 0x000000105f4a3825 */ /* 0x010fe200078e005c */
[----:B------:R-:W5:Y:S04]  /*1160*/  @P3 LDG.E.128 R52, desc[UR6][R70.64] ;  /* 0x0000000646343981 */ /* 0x000f68000c1e1d00 */
[----:B------:R-:W5:Y:S02]  /*1170*/  @P3 LDG.E.128 R56, desc[UR6][R74.64] ;  /* 0x000000064a383981 */ /* 0x000f64000c1e1d00 */
[----:B------:R-:W2:Y:S01]  /*1180*/  LDC.64 R80, c[0x0][0x3d8] ;  /* 0x0000f600ff507b82 */ /* 0x000ea20000000a00 */
[----:B---3--:R-:W-:-:S04]  /*1190*/  @P1 IMAD.WIDE.U32 R76, R120, 0x10, R76 ;  /* 0x00000010784c1825 */ /* 0x008fc800078e004c */
[----:B------:R-:W-:Y:S01]  /*11a0*/  HFMA2 R38, -RZ, RZ, 0, 0 ;  /* 0x00000000ff267431 */ /* 0x000fe200000001ff */
[----:B------:R3:W5:Y:S04]  /*11b0*/  @P0 LDG.E.128 R12, desc[UR6][R28.64] ;  /* 0x000000061c0c0981 */ /* 0x000768000c1e1d00 */
[----:B------:R-:W5:Y:S01]  /*11c0*/  @P1 LDG.E.128 R4, desc[UR6][R76.64] ;  /* 0x000000064c041981 */ /* 0x000f62000c1e1d00 */
[----:B0-----:R-:W-:Y:S01]  /*11d0*/  @P3 IMAD.WIDE.U32 R72, R95, 0x10, R90 ;  /* 0x000000105f483825 */ /* 0x001fe200078e005a */
[----:B------:R-:W-:Y:S02]  /*11e0*/  @P3 CS2R R66, SRZ ;  /* 0x0000000000423805 */ /* 0x000fe4000001ff00 */
[----:B------:R-:W-:Y:S01]  /*11f0*/  @P3 CS2R R64, SRZ ;  /* 0x0000000000403805 */ /* 0x000fe2000001ff00 */
[----:B------:R0:W5:Y:S04]  /*1200*/  @P0 LD.E.128 R44, desc[UR6][R32.64] ;  /* 0x00000006202c0980 */ /* 0x000168000c101d00 */
[----:B------:R-:W5:Y:S01]  /*1210*/  @P3 LD.E.128 R60, desc[UR6][R72.64] ;  /* 0x00000006483c3980 */ /* 0x000f62000c101d00 */
[----:B-1----:R-:W-:Y:S01]  /*1220*/  @P1 IMAD.WIDE.U32 R78, R120, 0x10, R78 ;  /* 0x00000010784e1825 */ /* 0x002fe200078e004e */
[----:B------:R-:W-:-:S02]  /*1230*/  @P2 MOV R31, RZ ;  /* 0x000000ff001f2202 */ /* 0x000fc40000000f00 */
[----:B------:R1:W5:Y:S04]  /*1240*/  @P0 LDG.E.128 R16, desc[UR6][R36.64] ;  /* 0x0000000624100981 */ /* 0x000368000c1e1d00 */
[----:B------:R4:W5:Y:S01]  /*1250*/  @P1 LD.E.128 R40, desc[UR6][R78.64] ;  /* 0x000000064e281980 */ /* 0x000962000c101d00 */
[----:B--2---:R-:W-:-:S05]  /*1260*/  @P1 IMAD.WIDE.U32 R80, R120, 0x10, R80 ;  /* 0x0000001078501825 */ /* 0x004fca00078e0050 */
[----:B------:R4:W5:Y:S01]  /*1270*/  @P1 LDG.E.128 R8, desc[UR6][R80.64] ;  /* 0x0000000650081981 */ /* 0x000962000c1e1d00 */
[----:B------:R-:W-:Y:S01]  /*1280*/  IMAD.MOV.U32 R30, RZ, RZ, RZ ;  /* 0x000000ffff1e7224 */ /* 0x000fe200078e00ff */
[----:B---3--:R-:W-:Y:S01]  /*1290*/  CS2R R28, SRZ ;  /* 0x00000000001c7805 */ /* 0x008fe2000001ff00 */
[----:B------:R-:W-:Y:S01]  /*12a0*/  IMAD.MOV.U32 R34, RZ, RZ, RZ ;  /* 0x000000ffff227224 */ /* 0x000fe200078e00ff */
[----:B0-----:R-:W-:Y:S02]  /*12b0*/  CS2R R32, SRZ ;  /* 0x0000000000207805 */ /* 0x001fe4000001ff00 */
[----:B-1----:R-:W-:Y:S01]  /*12c0*/  CS2R R36, SRZ ;  /* 0x0000000000247805 */ /* 0x002fe2000001ff00 */
[----:B------:R-:W-:Y:S02]  /*12d0*/  @P1 IMAD.MOV.U32 R39, RZ, RZ, RZ ;  /* 0x000000ffff271224 */ /* 0x000fe400078e00ff */
[----:B------:R-:W-:-:S07]  /*12e0*/  @P0 IMAD.MOV.U32 R35, RZ, RZ, RZ ;  /* 0x000000ffff230224 */ /* 0x000fce00078e00ff */
.L_x_1909:
[----:B------:R-:W-:Y:S05]  /*12f0*/  BSYNC.RECONVERGENT B0 ;  /* 0x0000000000007941 */ /* 0x000fea0003800200 */
.L_x_1906:
[----:B------:R-:W0:Y:S02]  /*1300*/  LDCU UR4, c[0x0][0x384] ;  /* 0x00007080ff0477ac */ /* 0x000e240008000800 */
[----:B0-----:R-:W-:-:S13]  /*1310*/  ISETP.GE.AND P0, PT, R121, UR4, PT ;  /* 0x0000000479007c0c */ /* 0x001fda000bf06270 */
[----:B------:R-:W-:Y:S05]  /*1320*/  @P0 EXIT ;  /* 0x000000000000094d */ /* 0x000fea0003800000 */
[----:B------:R-:W-:Y:S01]  /*1330*/  IMAD.HI.U32 R68, R146, -0x326172a9, RZ ;  /* 0xcd9e8d5792447827 */ /* 0x000fe200078e00ff */
[----:B------:R-:W-:Y:S01]  /*1340*/  SHF.R.S32.HI R75, RZ, 0x3, R0 ;  /* 0x00000003ff4b7819 */ /* 0x000fe20000011400 */
[----:B------:R-:W0:Y:S01]  /*1350*/  LDCU.U8 UR4, c[0x0][0x410] ;  /* 0x00008200ff0477ac */ /* 0x000e220008000000 */
[----:B------:R-:W-:Y:S01]  /*1360*/  LOP3.LUT R142, R142, 0xfffffeff, RZ, 0xc0, !PT ;  /* 0xfffffeff8e8e7812 */ /* 0x000fe200078ec0ff */
[----:B------:R-:W-:Y:S01]  /*1370*/  IMAD.HI.U32 R71, R144, -0x2daee0ad, RZ ;  /* 0xd2511f5390477827 */ /* 0x000fe200078e00ff */
[----:B------:R-:W-:-:S03]  /*1380*/  LOP3.LUT R68, R99, R68, R2, 0x96, !PT ;  /* 0x0000004463447212 */ /* 0x000fc600078e9602 */
[----:B------:R-:W-:Y:S01]  /*1390*/  HFMA2 R95, -RZ, RZ, 0, 0 ;  /* 0x00000000ff5f7431 */ /* 0x000fe200000001ff */
[----:B------:R-:W-:Y:S01]  /*13a0*/  LOP3.LUT R128, R128, 0x3, RZ, 0xc0, !PT ;  /* 0x0000000380807812 */ /* 0x000fe200078ec0ff */
[----:B------:R-:W-:Y:S01]  /*13b0*/  IMAD R74, R144, -0x2daee0ad, RZ ;  /* 0xd2511f53904a7824 */ /* 0x000fe200078e02ff */
[----:B------:R-:W-:Y:S01]  /*13c0*/  LOP3.LUT R71, R71, R3, RZ, 0x3c, !PT ;  /* 0x0000000347477212 */ /* 0x000fe200078e3cff */
[----:B------:R-:W-:Y:S01]  /*13d0*/  IMAD.HI.U32 R72, R68, -0x2daee0ad, RZ ;  /* 0xd2511f5344487827 */ /* 0x000fe200078e00ff */
[----:B------:R-:W1:Y:S03]  /*13e0*/  LDCU UR13, c[0x0][0x388] ;  /* 0x00007100ff0d77ac */ /* 0x000e660008000800 */
[----:B------:R-:W-:Y:S01]  /*13f0*/  IMAD R70, R146, -0x326172a9, RZ ;  /* 0xcd9e8d5792467824 */ /* 0x000fe200078e02ff */
[----:B------:R-:W-:Y:S01]  /*1400*/  LOP3.LUT R72, R117, R74, R72, 0x96, !PT ;  /* 0x0000004a75487212 */ /* 0x000fe200078e9648 */
[C---:B------:R-:W-:Y:S01]  /*1410*/  IMAD.HI.U32 R73, R71.reuse, -0x326172a9, RZ ;  /* 0xcd9e8d5747497827 */ /* 0x040fe200078e00ff */
[----:B------:R-:W2:Y:S03]  /*1420*/  LDCU UR12, c[0x0][0x400] ;  /* 0x00008000ff0c77ac */ /* 0x000ea60008000800 */
[----:B------:R-:W-:Y:S01]  /*1430*/  IMAD R74, R68, -0x2daee0ad, RZ ;  /* 0xd2511f53444a7824 */ /* 0x000fe200078e02ff */
[----:B------:R-:W-:Y:S01]  /*1440*/  LOP3.LUT R70, R118, R70, R73, 0x96, !PT ;  /* 0x0000004676467212 */ /* 0x000fe200078e9649 */
[----:B------:R-:W-:Y:S01]  /*1450*/  IMAD R73, R71, -0x326172a9, RZ ;  /* 0xcd9e8d5747497824 */ /* 0x000fe200078e02ff */
[----:B0-----:R-:W-:Y:S01]  /*1460*/  ISETP.NE.AND P0, PT, RZ, UR4, PT ;  /* 0x00000004ff007c0c */ /* 0x001fe2000bf05270 */
[----:B------:R-:W-:Y:S01]  /*1470*/  IMAD.HI.U32 R71, R72, -0x326172a9, RZ ;  /* 0xcd9e8d5748477827 */ /* 0x000fe200078e00ff */
[----:B------:R-:W0:Y:S03]  /*1480*/  LDCU.64 UR8, c[0x0][0x398] ;  /* 0x00007300ff0877ac */ /* 0x000e260008000a00 */
[----:B------:R-:W-:Y:S01]  /*1490*/  IMAD.HI.U32 R68, R70, -0x2daee0ad, RZ ;  /* 0xd2511f5346447827 */ /* 0x000fe200078e00ff */
[----:B------:R-:W-:Y:S01]  /*14a0*/  LOP3.LUT R71, R116, R73, R71, 0x96, !PT ;  /* 0x0000004974477212 */ /* 0x000fe200078e9647 */
[----:B------:R-:W3:Y:S02]  /*14b0*/  LDCU.64 UR10, c[0x0][0x3a0] ;  /* 0x00007400ff0a77ac */ /* 0x000ee40008000a00 */
[----:B------:R-:W-:Y:S01]  /*14c0*/  IMAD R72, R72, -0x326172a9, RZ ;  /* 0xcd9e8d5748487824 */ /* 0x000fe200078e02ff */
[----:B------:R-:W-:Y:S01]  /*14d0*/  LOP3.LUT R68, R115, R74, R68, 0x96, !PT ;  /* 0x0000004a73447212 */ /* 0x000fe200078e9644 */
[----:B------:R-:W-:Y:S01]  /*14e0*/  IMAD R74, R70, -0x2daee0ad, RZ ;  /* 0xd2511f53464a7824 */ /* 0x000fe200078e02ff */
[----:B------:R-:W-:Y:S01]  /*14f0*/  UPLOP3.LUT UP1, UPT, UPT, UPT, UPT, 0x40, 0x4 ;  /* 0x000000000004789c */ /* 0x000fe20003f2e870 */
[----:B------:R-:W-:Y:S01]  /*1500*/  IMAD.HI.U32 R70, R71, -0x2daee0ad, RZ ;  /* 0xd2511f5347467827 */ /* 0x000fe200078e00ff */
[----:B------:R-:W-:-:S03]  /*1510*/  @P0 LOP3.LUT R142, R142, 0x100, RZ, 0xfc, !PT ;  /* 0x000001008e8e0812 */ /* 0x000fc600078efcff */
[----:B------:R-:W-:Y:S01]  /*1520*/  IMAD.HI.U32 R73, R68, -0x326172a9, RZ ;  /* 0xcd9e8d5744497827 */ /* 0x000fe200078e00ff */
[----:B------:R-:W-:-:S03]  /*1530*/  LOP3.LUT R70, R113, R74, R70, 0x96, !PT ;  /* 0x0000004a71467212 */ /* 0x000fc600078e9646 */
[----:B------:R-:W-:Y:S01]  /*1540*/  IMAD R68, R68, -0x326172a9, RZ ;  /* 0xcd9e8d5744447824 */ /* 0x000fe200078e02ff */
[----:B------:R-:W-:Y:S01]  /*1550*/  LOP3.LUT R72, R114, R72, R73, 0x96, !PT ;  /* 0x0000004872487212 */ /* 0x000fe200078e9649 */
[----:B------:R-:W-:Y:S02]  /*1560*/  IMAD R73, R71, -0x2daee0ad, RZ ;  /* 0xd2511f5347497824 */ /* 0x000fe400078e02ff */
[----:B------:R-:W-:-:S04]  /*1570*/  IMAD.HI.U32 R71, R70, -0x326172a9, RZ ;  /* 0xcd9e8d5746477827 */ /* 0x000fc800078e00ff */
        /* <DEDUP_REMOVED lines=10> */
[----:B------:R-:W-:-:S04]  /*1620*/  IMAD.HI.U32 R71, R72, -0x326172a9, RZ ;  /* 0xcd9e8d5748477827 */ /* 0x000fc800078e00ff */
[----:B------:R-:W-:Y:S01]  /*1630*/  IMAD R74, R68, -0x2daee0ad, RZ ;  /* 0xd2511f53444a7824 */ /* 0x000fe200078e02ff */
[----:B------:R-:W-:Y:S01]  /*1640*/  LOP3.LUT R71, R108, R73, R71, 0x96, !PT ;  /* 0x000000496c477212 */ /* 0x000fe200078e9647 */
[----:B------:R-:W-:-:S04]  /*1650*/  IMAD.HI.U32 R68, R70, -0x2daee0ad, RZ ;  /* 0xd2511f5346447827 */ /* 0x000fc800078e00ff */
[----:B------:R-:W-:Y:S01]  /*1660*/  IMAD R70, R70, -0x2daee0ad, RZ ;  /* 0xd2511f5346467824 */ /* 0x000fe200078e02ff */
[----:B------:R-:W-:Y:S01]  /*1670*/  LOP3.LUT R68, R107, R74, R68, 0x96, !PT ;  /* 0x0000004a6b447212 */ /* 0x000fe200078e9644 */
[----:B------:R-:W-:Y:S01]  /*1680*/  IMAD.HI.U32 R0, R71, -0x2daee0ad, RZ ;  /* 0xd2511f5347007827 */ /* 0x000fe200078e00ff */
[C---:B------:R-:W-:Y:S02]  /*1690*/  LOP3.LUT R74, R75.reuse, 0xff, RZ, 0xc0, !PT ;  /* 0x000000ff4b4a7812 */ /* 0x040fe400078ec0ff */
[----:B------:R-:W-:Y:S01]  /*16a0*/  LOP3.LUT R75, R75, 0xffffff00, RZ, 0xc0, !PT ;  /* 0xffffff004b4b7812 */ /* 0x000fe200078ec0ff */
[----:B------:R-:W-:Y:S01]  /*16b0*/  IMAD R72, R72, -0x326172a9, RZ ;  /* 0xcd9e8d5748487824 */ /* 0x000fe200078e02ff */
[----:B------:R-:W-:Y:S01]  /*16c0*/  VIADDMNMX R69, R74, -R69, RZ, !PT ;  /* 0x800000454a457246 */ /* 0x000fe200078001ff */
[C---:B------:R-:W-:Y:S01]  /*16d0*/  IMAD.HI.U32 R73, R68.reuse, -0x326172a9, RZ ;  /* 0xcd9e8d5744497827 */ /* 0x040fe200078e00ff */
[----:B------:R-:W-:Y:S02]  /*16e0*/  LOP3.LUT R0, R105, R70, R0, 0x96, !PT ;  /* 0x0000004669007212 */ /* 0x000fe400078e9600 */
[----:B------:R-:W-:Y:S01]  /*16f0*/  VIMNMX R70, PT, PT, R69, 0x20, PT ;  /* 0x0000002045467848 */ /* 0x000fe20003fe0100 */
[----:B------:R-:W-:Y:S01]  /*1700*/  IMAD R68, R68, -0x326172a9, RZ ;  /* 0xcd9e8d5744447824 */ /* 0x000fe200078e02ff */
[----:B------:R-:W-:Y:S01]  /*1710*/  LOP3.LUT R72, R106, R72, R73, 0x96, !PT ;  /* 0x000000486a487212 */ /* 0x000fe200078e9649 */
[----:B------:R-:W-:-:S04]  /*1720*/  IMAD.HI.U32 R69, R0, -0x326172a9, RZ ;  /* 0xcd9e8d5700457827 */ /* 0x000fc800078e00ff */
[----:B------:R-:W-:Y:S01]  /*1730*/  IMAD R73, R70, 0x8, R75 ;  /* 0x0000000846497824 */ /* 0x000fe200078e024b */
[----:B------:R-:W-:Y:S01]  /*1740*/  LOP3.LUT R68, R104, R68, R69, 0x96, !PT ;  /* 0x0000004468447212 */ /* 0x000fe200078e9645 */
[----:B------:R-:W-:Y:S02]  /*1750*/  IMAD R71, R71, -0x2daee0ad, RZ ;  /* 0xd2511f5347477824 */ /* 0x000fe400078e02ff */
[----:B------:R-:W-:Y:S01]  /*1760*/  IMAD.HI.U32 R70, R72, -0x2daee0ad, RZ ;  /* 0xd2511f5348467827 */ /* 0x000fe200078e00ff */
[----:B------:R-:W-:-:S03]  /*1770*/  I2FP.F32.U32 R73, R73 ;  /* 0x0000004900497245 */ /* 0x000fc60000201000 */
[----:B------:R-:W-:Y:S01]  /*1780*/  IMAD R74, R119, -0x20, R74 ;  /* 0xffffffe0774a7824 */ /* 0x000fe200078e024a */
[----:B------:R0:W0:Y:S01]  /*1790*/  MUFU.RCP R98, R73 ;  /* 0x0000004900627308 */ /* 0x0000220000001000 */
[----:B------:R-:W-:Y:S01]  /*17a0*/  LOP3.LUT R70, R103, R71, R70, 0x96, !PT ;  /* 0x0000004767467212 */ /* 0x000fe200078e9646 */
[----:B------:R-:W-:Y:S02]  /*17b0*/  IMAD R72, R72, -0x2daee0ad, RZ ;  /* 0xd2511f5348487824 */ /* 0x000fe400078e02ff */
[----:B------:R-:W-:Y:S01]  /*17c0*/  VIMNMX R74, PT, PT, RZ, R74, !PT ;  /* 0x0000004aff4a7248 */ /* 0x000fe20007fe0100 */
[----:B------:R-:W-:-:S03]  /*17d0*/  IMAD.HI.U32 R126, R68, -0x2daee0ad, RZ ;  /* 0xd2511f53447e7827 */ /* 0x000fc600078e00ff */
[----:B------:R-:W-:Y:S01]  /*17e0*/  VIMNMX R74, PT, PT, R74, 0x20, PT ;  /* 0x000000204a4a7848 */ /* 0x000fe20003fe0100 */
[----:B------:R-:W-:Y:S01]  /*17f0*/  IMAD R0, R0, -0x326172a9, RZ ;  /* 0xcd9e8d5700007824 */ /* 0x000fe200078e02ff */
[----:B------:R-:W-:Y:S01]  /*1800*/  LOP3.LUT R126, R101, R72, R126, 0x96, !PT ;  /* 0x00000048657e7212 */ /* 0x000fe200078e967e */
[----:B------:R-:W-:-:S04]  /*1810*/  IMAD.HI.U32 R69, R70, -0x326172a9, RZ ;  /* 0xcd9e8d5746457827 */ /* 0x000fc800078e00ff */
[----:B------:R-:W-:Y:S01]  /*1820*/  IMAD R97, R74, 0x8, R75 ;  /* 0x000000084a617824 */ /* 0x000fe200078e024b */
[----:B------:R-:W-:Y:S01]  /*1830*/  LOP3.LUT R96, R102, R0, R69, 0x96, !PT ;  /* 0x0000000066607212 */ /* 0x000fe200078e9645 */
[----:B------:R-:W-:Y:S02]  /*1840*/  IMAD R134, R68, -0x2daee0ad, RZ ;  /* 0xd2511f5344867824 */ /* 0x000fe400078e02ff */
[----:B0123--:R-:W-:-:S07]  /*1850*/  IMAD R94, R70, -0x326172a9, RZ ;  /* 0xcd9e8d57465e7824 */ /* 0x00ffce00078e02ff */
.L_x_2418:
        /* <DEDUP_REMOVED lines=12> */
[----:B----4-:R-:W1:Y:S08]  /*1920*/  @P0 LDC.64 R80, c[0x0][0x398] ;  /* 0x0000e600ff500b82 */ /* 0x010e700000000a00 */
        /* <DEDUP_REMOVED lines=26> */
.L_x_1916:
        /* <DEDUP_REMOVED lines=13> */
.L_x_1918:
[----:B------:R-:W-:Y:S05]  /*1ba0*/  BSYNC.RECONVERGENT B2 ;  /* 0x0000000000027941 */ /* 0x000fea0003800200 */
.L_x_1917:
        /* <DEDUP_REMOVED lines=43> */
.L_x_1915:
[----:B------:R-:W-:Y:S05]  /*1e60*/  BSYNC.RECONVERGENT B1 ;  /* 0x0000000000017941 */ /* 0x000fea0003800200 */
.L_x_1914:
[----:B------:R-:W0:Y:S01]  /*1e70*/  LDC R81, c[0x0][0x408] ;  /* 0x00010200ff517b82 */ /* 0x000e220000000800 */
[----:B------:R-:W-:Y:S01]  /*1e80*/  I2FP.F32.U32 R80, R80 ;  /* 0x0000005000507245 */ /* 0x000fe20000201000 */
[----:B------:R-:W-:Y:S01]  /*1e90*/  IMAD.MOV.U32 R83, RZ, RZ, 0x2f800000 ;  /* 0x2f800000ff537424 */ /* 0x000fe200078e00ff */
[----:B------:R-:W-:Y:S01]  /*1ea0*/  ISETP.NE.AND P3, PT, R127, 0x1, PT ;  /* 0x000000017f00780c */ /* 0x000fe20003f65270 */
[----:B-----5:R-:W-:Y:S01]  /*1eb0*/  HADD2.F32 R128, -RZ, R76.H0_H0 ;  /* 0x2000004cff807230 */ /* 0x020fe20000004100 */
[----:B------:R-:W-:Y:S01]  /*1ec0*/  LOP3.LUT R142, R142, 0xffffffef, RZ, 0xc0, !PT ;  /* 0xffffffef8e8e7812 */ /* 0x000fe200078ec0ff */
[----:B------:R-:W-:Y:S01]  /*1ed0*/  FFMA.FTZ R93, R80, R83, 1.1641532182693481445e-10 ;  /* 0x2f000000505d7423 */ /* 0x000fe20000010053 */
[----:B------:R-:W-:Y:S01]  /*1ee0*/  @P1 HADD2.F32 R80, -RZ, R72.H0_H0 ;  /* 0x20000048ff501230 */ /* 0x000fe20000004100 */
[----:B------:R-:W1:Y:S01]  /*1ef0*/  LDC R82, c[0x0][0x404] ;  /* 0x00010100ff527b82 */ /* 0x000e620000000800 */
[----:B------:R-:W-:Y:S01]  /*1f00*/  BSSY.RECONVERGENT B1, `(.L_x_1919) ;  /* 0x000004c000017945 */ /* 0x000fe20003800200 */
[----:B------:R-:W-:Y:S01]  /*1f10*/  IMAD.MOV.U32 R129, RZ, RZ, 0x2 ;  /* 0x00000002ff817424 */ /* 0x000fe200078e00ff */
[----:B------:R-:W-:Y:S01]  /*1f20*/  MOV R125, R94 ;  /* 0x0000005e007d7202 */ /* 0x000fe20000000f00 */
[----:B0-----:R-:W-:Y:S01]  /*1f30*/  FMUL.FTZ R128, R128, R81 ;  /* 0x0000005180807220 */ /* 0x001fe20000410000 */
[----:B-1----:R-:W-:-:S04]  /*1f40*/  FSETP.GTU.FTZ.AND P2, PT, R93, R82, PT ;  /* 0x000000525d00720b */ /* 0x002fc80003f5c000 */
[----:B------:R-:W-:Y:S02]  /*1f50*/  FSEL R93, R128, RZ, !P2 ;  /* 0x000000ff805d7208 */ /* 0x000fe40005000000 */
[----:B------:R-:W-:-:S03]  /*1f60*/  PLOP3.LUT P2, PT, P2, PT, PT, 0x8, 0x80 ;  /* 0x000000000080781c */ /* 0x000fc6000174e170 */
[----:B------:R-:W-:-:S05]  /*1f70*/  @P1 FADD.FTZ R93, R80, R93 ;  /* 0x0000005d505d1221 */ /* 0x000fca0000010000 */
[----:B------:R-:W-:-:S05]  /*1f80*/  F2FP.F16.F32.PACK_AB R80, RZ, R93 ;  /* 0x0000005dff50723e */ /* 0x000fca00000000ff */
        /* <DEDUP_REMOVED lines=10> */
.L_x_1921:
        /* <DEDUP_REMOVED lines=13> */
.L_x_1923:
[----:B------:R-:W-:Y:S05]  /*2100*/  BSYNC.RECONVERGENT B2 ;  /* 0x0000000000027941 */ /* 0x000fea0003800200 */
.L_x_1922:
        /* <DEDUP_REMOVED lines=37> */
[----:B------:R-:W-:Y:S02]  /*2360*/  HFMA2 R129, -RZ, RZ, 0, 0 ;  /* 0x00000000ff817431 */ /* 0x000fe400000001ff */
[----:B------:R-:W-:Y:S01]  /*2370*/  IMAD.WIDE.U32 R164, R164, -0x2daee0ad, RZ ;  /* 0xd2511f53a4a47825 */ /* 0x000fe200078e00ff */
[----:B------:R-:W-:Y:S02]  /*2380*/  LOP3.LUT R96, R102, R128, R167, 0x96, !PT ;  /* 0x0000008066607212 */ /* 0x000fe400078e96a7 */
[----:B------:R-:W-:Y:S01]  /*2390*/  MOV R94, R166 ;  /* 0x000000a6005e7202 */ /* 0x000fe20000000f00 */
[----:B------:R-:W-:Y:S01]  /*23a0*/  IMAD.MOV.U32 R0, RZ, RZ, R164 ;  /* 0x000000ffff007224 */ /* 0x000fe200078e00a4 */
[----:B------:R-:W-:-:S07]  /*23b0*/  LOP3.LUT R126, R101, R126, R165, 0x96, !PT ;  /* 0x0000007e657e7212 */ /* 0x000fce00078e96a5 */
.L_x_1920:
[----:B------:R-:W-:Y:S05]  /*23c0*/  BSYNC.RECONVERGENT B1 ;  /* 0x0000000000017941 */ /* 0x000fea0003800200 */
.L_x_1919:
[----:B------:R-:W-:Y:S01]  /*23d0*/  I2FP.F32.U32 R128, R125 ;  /* 0x0000007d00807245 */ /* 0x000fe20000201000 */
[----:B------:R-:W-:Y:S01]  /*23e0*/  HADD2.F32 R76, -RZ, R76.H1_H1 ;  /* 0x3000004cff4c7230 */ /* 0x000fe20000004100 */
[----:B------:R-:W-:Y:S01]  /*23f0*/  ISETP.NE.AND P3, PT, R129, 0x1, PT ;  /* 0x000000018100780c */ /* 0x000fe20003f65270 */
[----:B------:R-:W-:Y:S01]  /*2400*/  BSSY.RECONVERGENT B1, `(.L_x_1924) ;  /* 0x000004f000017945 */ /* 0x000fe20003800200 */
[----:B------:R-:W-:Y:S01]  /*2410*/  LOP3.LUT R142, R142, 0xfffffff7, RZ, 0xc0, !PT ;  /* 0xfffffff78e8e7812 */ /* 0x000fe200078ec0ff */
[----:B------:R-:W-:Y:S01]  /*2420*/  FFMA.FTZ R125, R128, R83, 1.1641532182693481445e-10 ;  /* 0x2f000000807d7423 */ /* 0x000fe20000010053 */
[----:B------:R-:W-:Y:S01]  /*2430*/  FMUL.FTZ R76, R76, R81 ;  /* 0x000000514c4c7220 */ /* 0x000fe20000410000 */
[----:B------:R-:W-:Y:S02]  /*2440*/  @P1 HADD2.F32 R128, -RZ, R72.H1_H1 ;  /* 0x30000048ff801230 */ /* 0x000fe40000004100 */
[----:B------:R-:W-:Y:S01]  /*2450*/  IMAD.MOV.U32 R131, RZ, RZ, 0x2 ;  /* 0x00000002ff837424 */ /* 0x000fe200078e00ff */
[----:B------:R-:W-:Y:S01]  /*2460*/  FSETP.GTU.FTZ.AND P2, PT, R125, R82, PT ;  /* 0x000000527d00720b */ /* 0x000fe20003f5c000 */
[----:B------:R-:W-:-:S03]  /*2470*/  IMAD.MOV.U32 R127, RZ, RZ, R94 ;  /* 0x000000ffff7f7224 */ /* 0x000fc600078e005e */
        /* <DEDUP_REMOVED lines=14> */
.L_x_1926:
        /* <DEDUP_REMOVED lines=13> */
.L_x_1928:
[----:B------:R-:W-:Y:S05]  /*2630*/  BSYNC.RECONVERGENT B2 ;  /* 0x0000000000027941 */ /* 0x000fea0003800200 */
.L_x_1927:
        /* <DEDUP_REMOVED lines=37> */
[----:B------:R-:W-:-:S04]  /*2890*/  IMAD.WIDE.U32 R166, R167, -0x326172a9, RZ ;  /* 0xcd9e8d57a7a67825 */ /* 0x000fc800078e00ff */
[----:B------:R-:W-:Y:S01]  /*28a0*/  IMAD.WIDE.U32 R164, R164, -0x2daee0ad, RZ ;  /* 0xd2511f53a4a47825 */ /* 0x000fe200078e00ff */
[----:B------:R-:W-:-:S03]  /*28b0*/  LOP3.LUT R96, R102, R128, R167, 0x96, !PT ;  /* 0x0000008066607212 */ /* 0x000fc600078e96a7 */
[----:B------:R-:W-:Y:S01]  /*28c0*/  IMAD.MOV.U32 R94, RZ, RZ, R166 ;  /* 0x000000ffff5e7224 */ /* 0x000fe200078e00a6 */
[----:B------:R-:W-:Y:S01]  /*28d0*/  LOP3.LUT R126, R101, R126, R165, 0x96, !PT ;  /* 0x0000007e657e7212 */ /* 0x000fe200078e96a5 */
[----:B------:R-:W-:-:S07]  /*28e0*/  IMAD.MOV.U32 R0, RZ, RZ, R164 ;  /* 0x000000ffff007224 */ /* 0x000fce00078e00a4 */
.L_x_1925:
[----:B------:R-:W-:Y:S05]  /*28f0*/  BSYNC.RECONVERGENT B1 ;  /* 0x0000000000017941 */ /* 0x000fea0003800200 */
.L_x_1924:
[----:B------:R-:W-:Y:S01]  /*2900*/  I2FP.F32.U32 R128, R127 ;  /* 0x0000007f00807245 */ /* 0x000fe20000201000 */
[----:B------:R-:W-:Y:S01]  /*2910*/  HADD2.F32 R132, -RZ, R77.H0_H0 ;  /* 0x2000004dff847230 */ /* 0x000fe20000004100 */
[----:B------:R-:W-:Y:S01]  /*2920*/  ISETP.NE.AND P2, PT, R131, 0x1, PT ;  /* 0x000000018300780c */ /* 0x000fe20003f45270 */
[----:B------:R-:W-:Y:S01]  /*2930*/  BSSY.RECONVERGENT B1, `(.L_x_1929) ;  /* 0x000004f000017945 */ /* 0x000fe20003800200 */
[----:B------:R-:W-:Y:S01]  /*2940*/  LOP3.LUT R142, R142, 0xfffffffb, RZ, 0xc0, !PT ;  /* 0xfffffffb8e8e7812 */ /* 0x000fe200078ec0ff */
[----:B------:R-:W-:Y:S01]  /*2950*/  FFMA.FTZ R127, R128, R83, 1.1641532182693481445e-10 ;  /* 0x2f000000807f7423 */ /* 0x000fe20000010053 */
[----:B------:R-:W-:Y:S01]  /*2960*/  FMUL.FTZ R132, R132, R81 ;  /* 0x0000005184847220 */ /* 0x000fe20000410000 */
[----:B------:R-:W-:Y:S02]  /*2970*/  @P1 HADD2.F32 R128, -RZ, R73.H0_H0 ;  /* 0x20000049ff801230 */ /* 0x000fe40000004100 */
[----:B------:R-:W-:Y:S01]  /*2980*/  HFMA2 R136, -RZ, RZ, 0, 1.1920928955078125e-07 ;  /* 0x00000002ff887431 */ /* 0x000fe200000001ff */
[----:B------:R-:W-:-:S04]  /*2990*/  FSETP.GTU.FTZ.AND P3, PT, R127, R82, PT ;  /* 0x000000527f00720b */ /* 0x000fc80003f7c000 */
[----:B------:R-:W-:Y:S02]  /*29a0*/  FSEL R127, R132, RZ, !P3 ;  /* 0x000000ff847f7208 */ /* 0x000fe40005800000 */
[----:B------:R-:W-:-:S03]  /*29b0*/  PLOP3.LUT P3, PT, P3, PT, PT, 0x8, 0x80 ;  /* 0x000000000080781c */ /* 0x000fc60001f6e170 */
[----:B------:R-:W-:Y:S01]  /*29c0*/  @P1 FADD.FTZ R127, R128, R127 ;  /* 0x0000007f807f1221 */ /* 0x000fe20000010000 */
[----:B------:R-:W-:-:S04]  /*29d0*/  IMAD.MOV.U32 R128, RZ, RZ, R94 ;  /* 0x000000ffff807224 */ /* 0x000fc800078e005e */
[----:B------:R-:W-:-:S05]  /*29e0*/  F2FP.F16.F32.PACK_AB R132, RZ, R127 ;  /* 0x0000007fff84723e */ /* 0x000fca00000000ff */
        /* <DEDUP_REMOVED lines=10> */
.L_x_1931:
        /* <DEDUP_REMOVED lines=13> */
.L_x_1933:
[----:B------:R-:W-:Y:S05]  /*2b60*/  BSYNC.RECONVERGENT B2 ;  /* 0x0000000000027941 */ /* 0x000fea0003800200 */
.L_x_1932:
        /* <DEDUP_REMOVED lines=43> */
.L_x_1930:
[----:B------:R-:W-:Y:S05]  /*2e20*/  BSYNC.RECONVERGENT B1 ;  /* 0x0000000000017941 */ /* 0x000fea0003800200 */
.L_x_1929:
[----:B------:R-:W-:Y:S01]  /*2e30*/  I2FP.F32.U32 R128, R128 ;  /* 0x0000008000807245 */ /* 0x000fe20000201000 */
[----:B------:R-:W-:Y:S01]  /*2e40*/  HADD2.F32 R134, -RZ, R77.H1_H1 ;  /* 0x3000004dff867230 */ /* 0x000fe20000004100 */
[----:B------:R-:W-:Y:S01]  /*2e50*/  LOP3.LUT R142, R142, 0xfffffffd, RZ, 0xc0, !PT ;  /* 0xfffffffd8e8e7812 */ /* 0x000fe200078ec0ff */
[----:B------:R-:W-:Y:S01]  /*2e60*/  BSSY.RECONVERGENT B1, `(.L_x_1934) ;  /* 0x000004f000017945 */ /* 0x000fe20003800200 */
[----:B------:R-:W-:Y:S02]  /*2e70*/  IMAD.MOV.U32 R138, RZ, RZ, 0x2 ;  /* 0x00000002ff8a7424 */ /* 0x000fe400078e00ff */
[----:B------:R-:W-:Y:S01]  /*2e80*/  FFMA.FTZ R77, R128, R83, 1.1641532182693481445e-10 ;  /* 0x2f000000804d7423 */ /* 0x000fe20000010053 */
[----:B------:R-:W-:Y:S01]  /*2e90*/  FMUL.FTZ R134, R134, R81 ;  /* 0x0000005186867220 */ /* 0x000fe20000410000 */
[----:B------:R-:W-:-:S03]  /*2ea0*/  @P1 HADD2.F32 R128, -RZ, R73.H1_H1 ;  /* 0x30000049ff801230 */ /* 0x000fc60000004100 */
[----:B------:R-:W-:-:S04]  /*2eb0*/  FSETP.GTU.FTZ.AND P2, PT, R77, R82, PT ;  /* 0x000000524d00720b */ /* 0x000fc80003f5c000 */
[----:B------:R-:W-:Y:S02]  /*2ec0*/  FSEL R129, R134, RZ, !P2 ;  /* 0x000000ff86817208 */ /* 0x000fe40005000000 */
[----:B------:R-:W-:Y:S02]  /*2ed0*/  PLOP3.LUT P3, PT, P2, PT, PT, 0x8, 0x80 ;  /* 0x000000000080781c */ /* 0x000fe4000176e170 */
[----:B------:R-:W-:Y:S01]  /*2ee0*/  ISETP.NE.AND P2, PT, R136, 0x1, PT ;  /* 0x000000018800780c */ /* 0x000fe20003f45270 */
[----:B------:R-:W-:Y:S01]  /*2ef0*/  @P1 FADD.FTZ R129, R128, R129 ;  /* 0x0000008180811221 */ /* 0x000fe20000010000 */
[----:B------:R-:W-:-:S04]  /*2f00*/  MOV R128, R94 ;  /* 0x0000005e00807202 */ /* 0x000fc80000000f00 */
[----:B------:R-:W-:-:S05]  /*2f10*/  F2FP.F16.F32.PACK_AB R77, RZ, R129 ;  /* 0x00000081ff4d723e */ /* 0x000fca00000000ff */
        /* <DEDUP_REMOVED lines=10> */
.L_x_1936:
        /* <DEDUP_REMOVED lines=13> */
.L_x_1938:
[----:B------:R-:W-:Y:S05]  /*3090*/  BSYNC.RECONVERGENT B2 ;  /* 0x0000000000027941 */ /* 0x000fea0003800200 */
.L_x_1937:
        /* <DEDUP_REMOVED lines=43> */
.L_x_1935:
[----:B------:R-:W-:Y:S05]  /*3350*/  BSYNC.RECONVERGENT B1 ;  /* 0x0000000000017941 */ /* 0x000fea0003800200 */
.L_x_1934:
[----:B------:R-:W-:Y:S01]  /*3360*/  I2FP.F32.U32 R128, R128 ;  /* 0x0000008000807245 */ /* 0x000fe20000201000 */
[----:B------:R-:W-:Y:S01]  /*3370*/  HADD2.F32 R134, -RZ, R78.H0_H0 ;  /* 0x2000004eff867230 */ /* 0x000fe20000004100 */
[----:B------:R-:W-:Y:S01]  /*3380*/  ISETP.NE.AND P3, PT, R138, 0x1, PT ;  /* 0x000000018a00780c */ /* 0x000fe20003f65270 */
[----:B------:R-:W-:Y:S01]  /*3390*/  BSSY.RECONVERGENT B1, `(.L_x_1939) ;  /* 0x000004d000017945 */ /* 0x000fe20003800200 */
[----:B------:R-:W-:Y:S02]  /*33a0*/  IMAD.MOV.U32 R136, RZ, RZ, 0x2 ;  /* 0x00000002ff887424 */ /* 0x000fe400078e00ff */
[----:B------:R-:W-:Y:S01]  /*33b0*/  FFMA.FTZ R131, R128, R83, 1.1641532182693481445e-10 ;  /* 0x2f00000080837423 */ /* 0x000fe20000010053 */
[----:B------:R-:W-:Y:S01]  /*33c0*/  FMUL.FTZ R134, R134, R81 ;  /* 0x0000005186867220 */ /* 0x000fe20000410000 */
[----:B------:R-:W-:-:S03]  /*33d0*/  @P1 HADD2.F32 R128, -RZ, R74.H0_H0 ;  /* 0x2000004aff801230 */ /* 0x000fc60000004100 */
[----:B------:R-:W-:-:S04]  /*33e0*/  FSETP.GTU.FTZ.AND P2, PT, R131, R82, PT ;  /* 0x000000528300720b */ /* 0x000fc80003f5c000 */
[----:B------:R-:W-:Y:S02]  /*33f0*/  FSEL R131, R134, RZ, !P2 ;  /* 0x000000ff86837208 */ /* 0x000fe40005000000 */
[----:B------:R-:W-:-:S03]  /*3400*/  PLOP3.LUT P2, PT, P2, PT, PT, 0x8, 0x80 ;  /* 0x000000000080781c */ /* 0x000fc6000174e170 */
[----:B------:R-:W-:Y:S01]  /*3410*/  @P1 FADD.FTZ R131, R128, R131 ;  /* 0x0000008380831221 */ /* 0x000fe20000010000 */
[----:B------:R-:W-:-:S04]  /*3420*/  IMAD.MOV.U32 R128, RZ, RZ, R94 ;  /* 0x000000ffff807224 */ /* 0x000fc800078e005e */
[----:B------:R-:W-:Y:S01]  /*3430*/  F2FP.F16.F32.PACK_AB R134, RZ, R131 ;  /* 0x00000083ff86723e */ /* 0x000fe200000000ff */
        /* <DEDUP_REMOVED lines=9> */
.L_x_1941:
        /* <DEDUP_REMOVED lines=13> */
.L_x_1943:
[----:B------:R-:W-:Y:S05]  /*35a0*/  BSYNC.RECONVERGENT B2 ;  /* 0x0000000000027941 */ /* 0x000fea0003800200 */
.L_x_1942:
        /* <DEDUP_REMOVED lines=43> */
.L_x_1940:
[----:B------:R-:W-:Y:S05]  /*3860*/  BSYNC.RECONVERGENT B1 ;  /* 0x0000000000017941 */ /* 0x000fea0003800200 */
.L_x_1939:
[----:B------:R-:W-:Y:S01]  /*3870*/  I2FP.F32.U32 R128, R128 ;  /* 0x0000008000807245 */ /* 0x000fe20000201000 */
[----:B------:R-:W-:Y:S01]  /*3880*/  HADD2.F32 R78, -RZ, R78.H1_H1 ;  /* 0x3000004eff4e7230 */ /* 0x000fe20000004100 */
[----:B------:R-:W-:Y:S01]  /*3890*/  ISETP.NE.AND P4, PT, R136, 0x1, PT ;  /* 0x000000018800780c */ /* 0x000fe20003f85270 */
[----:B------:R-:W-:Y:S01]  /*38a0*/  BSSY.RECONVERGENT B1, `(.L_x_1944) ;  /* 0x000004d000017945 */ /* 0x000fe20003800200 */
[----:B------:R-:W-:Y:S02]  /*38b0*/  HFMA2 R138, -RZ, RZ, 0, 1.1920928955078125e-07 ;  /* 0x00000002ff8a7431 */ /* 0x000fe400000001ff */
[----:B------:R-:W-:Y:S01]  /*38c0*/  FFMA.FTZ R165, R128, R83, 1.1641532182693481445e-10 ;  /* 0x2f00000080a57423 */ /* 0x000fe20000010053 */
[----:B------:R-:W-:Y:S01]  /*38d0*/  FMUL.FTZ R78, R78, R81 ;  /* 0x000000514e4e7220 */ /* 0x000fe20000410000 */
[----:B------:R-:W-:-:S03]  /*38e0*/  @P1 HADD2.F32 R128, -RZ, R74.H1_H1 ;  /* 0x3000004aff801230 */ /* 0x000fc60000004100 */
        /* <DEDUP_REMOVED lines=15> */
.L_x_1946:
        /* <DEDUP_REMOVED lines=13> */
.L_x_1948:
[----:B------:R-:W-:Y:S05]  /*3ab0*/  BSYNC.RECONVERGENT B2 ;  /* 0x0000000000027941 */ /* 0x000fea0003800200 */
.L_x_1947:
        /* <DEDUP_REMOVED lines=43> */
.L_x_1945:
[----:B------:R-:W-:Y:S05]  /*3d70*/  BSYNC.RECONVERGENT B1 ;  /* 0x0000000000017941 */ /* 0x000fea0003800200 */
.L_x_1944:
[----:B------:R-:W-:Y:S01]  /*3d80*/  I2FP.F32.U32 R128, R128 ;  /* 0x0000008000807245 */ /* 0x000fe20000201000 */
[----:B------:R-:W-:Y:S01]  /*3d90*/  HADD2.F32 R136, -RZ, R79.H0_H0 ;  /* 0x2000004fff887230 */ /* 0x000fe20000004100 */
[----:B------:R-:W-:Y:S01]  /*3da0*/  ISETP.NE.AND P5, PT, R138, 0x1, PT ;  /* 0x000000018a00780c */ /* 0x000fe20003fa5270 */
[----:B------:R-:W-:Y:S02]  /*3db0*/  BSSY.RECONVERGENT B1, `(.L_x_1949) ;  /* 0x000004d000017945 */ /* 0x000fe40003800200 */
[----:B------:R-:W-:Y:S01]  /*3dc0*/  FFMA.FTZ R165, R128, R83, 1.1641532182693481445e-10 ;  /* 0x2f00000080a57423 */ /* 0x000fe20000010053 */
[----:B------:R-:W-:Y:S01]  /*3dd0*/  FMUL.FTZ R136, R136, R81 ;  /* 0x0000005188887220 */ /* 0x000fe20000410000 */
[----:B------:R-:W-:-:S03]  /*3de0*/  @P1 HADD2.F32 R128, -RZ, R75.H0_H0 ;  /* 0x2000004bff801230 */ /* 0x000fc60000004100 */
[----:B------:R-:W-:-:S04]  /*3df0*/  FSETP.GTU.FTZ.AND P4, PT, R165, R82, PT ;  /* 0x00000052a500720b */ /* 0x000fc80003f9c000 */
[----:B------:R-:W-:Y:S02]  /*3e00*/  FSEL R165, R136, RZ, !P4 ;  /* 0x000000ff88a57208 */ /* 0x000fe40006000000 */
[----:B------:R-:W-:Y:S02]  /*3e10*/  MOV R136, R94 ;  /* 0x0000005e00887202 */ /* 0x000fe40000000f00 */
[----:B------:R-:W-:Y:S01]  /*3e20*/  PLOP3.LUT P4, PT, P4, PT, PT, 0x8, 0x80 ;  /* 0x000000000080781c */ /* 0x000fe2000278e170 */
[----:B------:R-:W-:Y:S01]  /*3e30*/  @P1 FADD.FTZ R165, R128, R165 ;  /* 0x000000a580a51221 */ /* 0x000fe20000010000 */
[----:B------:R-:W-:-:S04]  /*3e40*/  IMAD.MOV.U32 R128, RZ, RZ, 0x2 ;  /* 0x00000002ff807424 */ /* 0x000fc800078e00ff */
[----:B------:R-:W-:Y:S01]  /*3e50*/  F2FP.F16.F32.PACK_AB R140, RZ, R165 ;  /* 0x000000a5ff8c723e */ /* 0x000fe200000000ff */
        /* <DEDUP_REMOVED lines=9> */
.L_x_1951:
        /* <DEDUP_REMOVED lines=13> */
.L_x_1953:
[----:B------:R-:W-:Y:S05]  /*3fc0*/  BSYNC.RECONVERGENT B2 ;  /* 0x0000000000027941 */ /* 0x000fea0003800200 */
.L_x_1952:
        /* <DEDUP_REMOVED lines=43> */
.L_x_1950:
[----:B------:R-:W-:Y:S05]  /*4280*/  BSYNC.RECONVERGENT B1 ;  /* 0x0000000000017941 */ /* 0x000fea0003800200 */
.L_x_1949:
[----:B------:R-:W-:Y:S01]  /*4290*/  I2FP.F32.U32 R136, R136 ;  /* 0x0000008800887245 */ /* 0x000fe20000201000 */
[----:B------:R-:W-:Y:S01]  /*42a0*/  HADD2.F32 R138, -RZ, R79.H1_H1 ;  /* 0x3000004fff8a7230 */ /* 0x000fe20000004100 */
[----:B------:R-:W-:Y:S02]  /*42b0*/  PRMT R78, R134, 0x5410, R78 ;  /* 0x00005410864e7816 */ /* 0x000fe4000000004e */
[----:B------:R-:W-:Y:S01]  /*42c0*/  PRMT R77, R132, 0x5410, R77 ;  /* 0x00005410844d7816 */ /* 0x000fe2000000004d */
[----:B------:R-:W-:Y:S01]  /*42d0*/  FFMA.FTZ R83, R136, R83, 1.1641532182693481445e-10 ;  /* 0x2f00000088537423 */ /* 0x000fe20000010053 */
[----:B------:R-:W-:Y:S01]  /*42e0*/  FMUL.FTZ R138, R138, R81 ;  /* 0x000000518a8a7220 */ /* 0x000fe20000410000 */
[----:B------:R-:W-:Y:S01]  /*42f0*/  @P1 HADD2.F32 R136, -RZ, R75.H1_H1 ;  /* 0x3000004bff881230 */ /* 0x000fe20000004100 */
[----:B------:R-:W-:Y:S02]  /*4300*/  PRMT R76, R80, 0x5410, R76 ;  /* 0x00005410504c7816 */ /* 0x000fe4000000004c */
[----:B------:R-:W-:-:S04]  /*4310*/  FSETP.GTU.FTZ.AND P5, PT, R83, R82, PT ;  /* 0x000000525300720b */ /* 0x000fc80003fbc000 */
[----:B------:R-:W-:Y:S02]  /*4320*/  FSEL R173, R138, RZ, !P5 ;  /* 0x000000ff8aad7208 */ /* 0x000fe40006800000 */
[----:B------:R-:W-:-:S03]  /*4330*/  PLOP3.LUT P5, PT, P5, PT, PT, 0x8, 0x80 ;  /* 0x000000000080781c */ /* 0x000fc60002fae170 */
[----:B------:R-:W-:-:S05]  /*4340*/  @P1 FADD.FTZ R173, R136, R173 ;  /* 0x000000ad88ad1221 */ /* 0x000fca0000010000 */
[----:B------:R-:W-:-:S04]  /*4350*/  F2FP.F16.F32.PACK_AB R79, RZ, R173 ;  /* 0x000000adff4f723e */ /* 0x000fc800000000ff */
[----:B------:R-:W-:Y:S01]  /*4360*/  PRMT R79, R140, 0x5410, R79 ;  /* 0x000054108c4f7816 */ /* 0x000fe2000000004f */
[----:B------:R-:W-:Y:S06]  /*4370*/  BRA `(.L_x_1954) ;  /* 0x0000005000707947 */ /* 0x000fec0003800000 */
.L_x_1913:
        /* <DEDUP_REMOVED lines=16> */
.L_x_1957:
        /* <DEDUP_REMOVED lines=13> */
.L_x_1959:
[----:B------:R-:W-:Y:S05]  /*4550*/  BSYNC.RECONVERGENT B2 ;  /* 0x0000000000027941 */ /* 0x000fea0003800200 */
.L_x_1958:
        /* <DEDUP_REMOVED lines=43> */
.L_x_1956:
[----:B------:R-:W-:Y:S05]  /*4810*/  BSYNC.RECONVERGENT B1 ;  /* 0x0000000000017941 */ /* 0x000fea0003800200 */
.L_x_1955:
[----:B------:R-:W0:Y:S01]  /*4820*/  LDC R132, c[0x0][0x404] ;  /* 0x00010100ff847b82 */ /* 0x000e220000000800 */
[----:B------:R-:W-:Y:S01]  /*4830*/  I2FP.F32.U32 R80, R80 ;  /* 0x0000005000507245 */ /* 0x000fe20000201000 */
[----:B------:R-:W-:Y:S01]  /*4840*/  HFMA2 R83, -RZ, RZ, 0.1171875, 0 ;  /* 0x2f800000ff537431 */ /* 0x000fe200000001ff */
[----:B------:R-:W-:Y:S01]  /*4850*/  ISETP.NE.AND P3, PT, R84, 0x1, PT ;  /* 0x000000015400780c */ /* 0x000fe20003f65270 */
[----:B-----5:R-:W-:Y:S01]  /*4860*/  HADD2.F32 R85, -RZ, R76.H0_H0 ;  /* 0x2000004cff557230 */ /* 0x020fe20000004100 */
[----:B------:R-:W-:Y:S01]  /*4870*/  LOP3.LUT R142, R142, 0xffffffef, RZ, 0xc0, !PT ;  /* 0xffffffef8e8e7812 */ /* 0x000fe200078ec0ff */
[----:B------:R-:W-:Y:S01]  /*4880*/  BSSY.RECONVERGENT B1, `(.L_x_1960) ;  /* 0x000004c000017945 */ /* 0x000fe20003800200 */
[----:B------:R-:W-:Y:S01]  /*4890*/  FFMA.FTZ R81, R80, R83, 1.1641532182693481445e-10 ;  /* 0x2f00000050517423 */ /* 0x000fe20000010053 */
[----:B------:R-:W1:Y:S01]  /*48a0*/  LDC R130, c[0x0][0x408] ;  /* 0x00010200ff827b82 */ /* 0x000e620000000800 */
[----:B------:R-:W-:Y:S02]  /*48b0*/  IMAD.MOV.U32 R86, RZ, RZ, 0x2 ;  /* 0x00000002ff567424 */ /* 0x000fe400078e00ff */
        /* <DEDUP_REMOVED lines=15> */
.L_x_1962:
        /* <DEDUP_REMOVED lines=13> */
.L_x_1964:
[----:B------:R-:W-:Y:S05]  /*4a80*/  BSYNC.RECONVERGENT B2 ;  /* 0x0000000000027941 */ /* 0x000fea0003800200 */
.L_x_1963:
        /* <DEDUP_REMOVED lines=43> */
.L_x_1961:
[----:B------:R-:W-:Y:S05]  /*4d40*/  BSYNC.RECONVERGENT B1 ;  /* 0x0000000000017941 */ /* 0x000fea0003800200 */
.L_x_1960:
[----:B------:R-:W-:Y:S01]  /*4d50*/  I2FP.F32.U32 R80, R80 ;  /* 0x0000005000507245 */ /* 0x000fe20000201000 */
[----:B------:R-:W-:Y:S01]  /*4d60*/  HADD2.F32 R85, -RZ, R68.H0_H0 ;  /* 0x20000044ff557230 */ /* 0x000fe20000004100 */
[----:B------:R-:W-:Y:S01]  /*4d70*/  ISETP.NE.AND P3, PT, R86, 0x1, PT ;  /* 0x000000015600780c */ /* 0x000fe20003f65270 */
[----:B------:R-:W-:Y:S01]  /*4d80*/  @P1 HADD2.F32 R93, -RZ, R72.H0_H0 ;  /* 0x20000048ff5d1230 */ /* 0x000fe20000004100 */
[----:B------:R-:W-:Y:S01]  /*4d90*/  BSSY.RECONVERGENT B1, `(.L_x_1965) ;  /* 0x000004e000017945 */ /* 0x000fe20003800200 */
[----:B------:R-:W-:Y:S01]  /*4da0*/  FFMA.FTZ R81, R80, R83, 1.1641532182693481445e-10 ;  /* 0x2f00000050517423 */ /* 0x000fe20000010053 */
[----:B------:R-:W-:Y:S01]  /*4db0*/  FMUL.FTZ R85, R85, R130 ;  /* 0x0000008255557220 */ /* 0x000fe20000410000 */
[----:B------:R-:W-:-:S03]  /*4dc0*/  IMAD.MOV.U32 R84, RZ, RZ, 0x2 ;  /* 0x00000002ff547424 */ /* 0x000fc600078e00ff */
[----:B------:R-:W-:Y:S01]  /*4dd0*/  FSETP.GTU.FTZ.AND P2, PT, R81, R132, PT ;  /* 0x000000845100720b */ /* 0x000fe20003f5c000 */
[----:B------:R-:W-:-:S03]  /*4de0*/  IMAD.MOV.U32 R81, RZ, RZ, R94 ;  /* 0x000000ffff517224 */ /* 0x000fc600078e005e */
[----:B------:R-:W-:Y:S02]  /*4df0*/  FSEL R85, R85, RZ, !P2 ;  /* 0x000000ff55557208 */ /* 0x000fe40005000000 */
[----:B------:R-:W-:-:S03]  /*4e00*/  SEL R92, RZ, 0x1, P2 ;  /* 0x00000001ff5c7807 */ /* 0x000fc60001000000 */
[----:B------:R-:W-:-:S04]  /*4e10*/  FADD.FTZ R80, R82, R85 ;  /* 0x0000005552507221 */ /* 0x000fc80000010000 */
[----:B------:R-:W-:Y:S01]  /*4e20*/  @P1 FADD.FTZ R93, R93, R80 ;  /* 0x000000505d5d1221 */ /* 0x000fe20000010000 */
[----:B------:R-:W-:-:S04]  /*4e30*/  @!P1 MOV R93, R80 ;  /* 0x00000050005d9202 */ /* 0x000fc80000000f00 */
        /* <DEDUP_REMOVED lines=10> */
.L_x_1967:
        /* <DEDUP_REMOVED lines=13> */
.L_x_1969:
[----:B------:R-:W-:Y:S05]  /*4fb0*/  BSYNC.RECONVERGENT B2 ;  /* 0x0000000000027941 */ /* 0x000fea0003800200 */
.L_x_1968:
        /* <DEDUP_REMOVED lines=43> */
.L_x_1966:
[----:B------:R-:W-:Y:S05]  /*5270*/  BSYNC.RECONVERGENT B1 ;  /* 0x0000000000017941 */ /* 0x000fea0003800200 */
.L_x_1965:
[----:B------:R-:W-:Y:S01]  /*5280*/  I2FP.F32.U32 R82, R81 ;  /* 0x0000005100527245 */ /* 0x000fe20000201000 */
[----:B------:R-:W-:Y:S01]  /*5290*/  HADD2.F32 R85, -RZ, R76.H1_H1 ;  /* 0x3000004cff557230 */ /* 0x000fe20000004100 */
[----:B------:R-:W-:Y:S01]  /*52a0*/  ISETP.NE.AND P3, PT, R84, 0x1, PT ;  /* 0x000000015400780c */ /* 0x000fe20003f65270 */
[----:B------:R-:W-:Y:S01]  /*52b0*/  BSSY.RECONVERGENT B1, `(.L_x_1970) ;  /* 0x000004c000017945 */ /* 0x000fe20003800200 */
[----:B------:R-:W-:Y:S01]  /*52c0*/  LOP3.LUT R142, R142, 0xfffffff7, RZ, 0xc0, !PT ;  /* 0xfffffff78e8e7812 */ /* 0x000fe200078ec0ff */
[----:B------:R-:W-:Y:S01]  /*52d0*/  FFMA.FTZ R81, R82, R83, 1.1641532182693481445e-10 ;  /* 0x2f00000052517423 */ /* 0x000fe20000010053 */
[----:B------:R-:W-:Y:S01]  /*52e0*/  FMUL.FTZ R82, R85, R130 ;  /* 0x0000008255527220 */ /* 0x000fe20000410000 */
[----:B------:R-:W-:Y:S02]  /*52f0*/  HFMA2 R86, -RZ, RZ, 0, 1.1920928955078125e-07 ;  /* 0x00000002ff567431 */ /* 0x000fe400000001ff */
        /* <DEDUP_REMOVED lines=14> */
.L_x_1972:
        /* <DEDUP_REMOVED lines=13> */
.L_x_1974:
[----:B------:R-:W-:Y:S05]  /*54b0*/  BSYNC.RECONVERGENT B2 ;  /* 0x0000000000027941 */ /* 0x000fea0003800200 */
.L_x_1973:
        /* <DEDUP_REMOVED lines=43> */
.L_x_1971:
[----:B------:R-:W-:Y:S05]  /*5770*/  BSYNC.RECONVERGENT B1 ;  /* 0x0000000000017941 */ /* 0x000fea0003800200 */
.L_x_1970:
[----:B------:R-:W-:Y:S01]  /*5780*/  I2FP.F32.U32 R76, R76 ;  /* 0x0000004c004c7245 */ /* 0x000fe20000201000 */
[----:B------:R-:W-:Y:S01]  /*5790*/  HADD2.F32 R85, -RZ, R68.H1_H1 ;  /* 0x30000044ff557230 */ /* 0x000fe20000004100 */
[----:B------:R-:W-:Y:S01]  /*57a0*/  ISETP.NE.AND P3, PT, R86, 0x1, PT ;  /* 0x000000015600780c */ /* 0x000fe20003f65270 */
[----:B------:R-:W-:Y:S01]  /*57b0*/  @P1 HADD2.F32 R125, -RZ, R72.H1_H1 ;  /* 0x30000048ff7d1230 */ /* 0x000fe20000004100 */
[----:B------:R-:W-:Y:S01]  /*57c0*/  BSSY.RECONVERGENT B1, `(.L_x_1975) ;  /* 0x000004e000017945 */ /* 0x000fe20003800200 */
[----:B------:R-:W-:Y:S01]  /*57d0*/  FFMA.FTZ R81, R76, R83, 1.1641532182693481445e-10 ;  /* 0x2f0000004c517423 */ /* 0x000fe20000010053 */
[----:B------:R-:W-:Y:S01]  /*57e0*/  FMUL.FTZ R85, R85, R130 ;  /* 0x0000008255557220 */ /* 0x000fe20000410000 */
[----:B------:R-:W-:-:S03]  /*57f0*/  HFMA2 R84, -RZ, RZ, 0, 1.1920928955078125e-07 ;  /* 0x00000002ff547431 */ /* 0x000fc600000001ff */
[----:B------:R-:W-:-:S04]  /*5800*/  FSETP.GTU.FTZ.AND P2, PT, R81, R132, PT ;  /* 0x000000845100720b */ /* 0x000fc80003f5c000 */
[----:B------:R-:W-:Y:S02]  /*5810*/  FSEL R85, R85, RZ, !P2 ;  /* 0x000000ff55557208 */ /* 0x000fe40005000000 */
[----:B------:R-:W-:-:S03]  /*5820*/  SEL R91, RZ, 0x1, P2 ;  /* 0x00000001ff5b7807 */ /* 0x000fc60001000000 */
[----:B------:R-:W-:-:S04]  /*5830*/  FADD.FTZ R76, R82, R85 ;  /* 0x00000055524c7221 */ /* 0x000fc80000010000 */
[--C-:B------:R-:W-:Y:S01]  /*5840*/  @P1 FADD.FTZ R125, R125, R76.reuse ;  /* 0x0000004c7d7d1221 */ /* 0x100fe20000010000 */
[----:B------:R-:W-:Y:S02]  /*5850*/  @!P1 IMAD.MOV.U32 R125, RZ, RZ, R76 ;  /* 0x000000ffff7d9224 */ /* 0x000fe400078e004c */
[----:B------:R-:W-:-:S03]  /*5860*/  IMAD.MOV.U32 R76, RZ, RZ, R94 ;  /* 0x000000ffff4c7224 */ /* 0x000fc600078e005e */
        /* <DEDUP_REMOVED lines=10> */
.L_x_1977:
        /* <DEDUP_REMOVED lines=13> */
.L_x_1979:
[----:B------:R-:W-:Y:S05]  /*59e0*/  BSYNC.RECONVERGENT B2 ;  /* 0x0000000000027941 */ /* 0x000fea0003800200 */
.L_x_1978:
        /* <DEDUP_REMOVED lines=43> */
.L_x_1976:
[----:B------:R-:W-:Y:S05]  /*5ca0*/  BSYNC.RECONVERGENT B1 ;  /* 0x0000000000017941 */ /* 0x000fea0003800200 */
.L_x_1975:
[----:B------:R-:W-:Y:S01]  /*5cb0*/  I2FP.F32.U32 R76, R76 ;  /* 0x0000004c004c7245 */ /* 0x000fe20000201000 */
[----:B------:R-:W-:Y:S01]  /*5cc0*/  HADD2.F32 R127, -RZ, R77.H0_H0 ;  /* 0x2000004dff7f7230 */ /* 0x000fe20000004100 */
        /* <DEDUP_REMOVED lines=20> */
.L_x_1982:
        /* <DEDUP_REMOVED lines=13> */
.L_x_1984:
[----:B------:R-:W-:Y:S05]  /*5ee0*/  BSYNC.RECONVERGENT B2 ;  /* 0x0000000000027941 */ /* 0x000fea0003800200 */
.L_x_1983:
        /* <DEDUP_REMOVED lines=43> */
.L_x_1981:
[----:B------:R-:W-:Y:S05]  /*61a0*/  BSYNC.RECONVERGENT B1 ;  /* 0x0000000000017941 */ /* 0x000fea0003800200 */
.L_x_1980:
[----:B------:R-:W-:Y:S01]  /*61b0*/  I2FP.F32.U32 R76, R76 ;  /* 0x0000004c004c7245 */ /* 0x000fe20000201000 */
[----:B------:R-:W-:Y:S01]  /*61c0*/  HADD2.F32 R127, -RZ, R69.H0_H0 ;  /* 0x20000045ff7f7230 */ /* 0x000fe20000004100 */
[----:B------:R-:W-:Y:S01]  /*61d0*/  BSSY.RECONVERGENT B1, `(.L_x_1985) ;  /* 0x0000050000017945 */ /* 0x000fe20003800200 */
[----:B------:R-:W-:Y:S02]  /*61e0*/  IMAD.MOV.U32 R84, RZ, RZ, 0x2 ;  /* 0x00000002ff547424 */ /* 0x000fe400078e00ff */
[----:B------:R-:W-:Y:S01]  /*61f0*/  FFMA.FTZ R85, R76, R83, 1.1641532182693481445e-10 ;  /* 0x2f0000004c557423 */ /* 0x000fe20000010053 */
[----:B------:R-:W-:-:S04]  /*6200*/  FMUL.FTZ R127, R127, R130 ;  /* 0x000000827f7f7220 */ /* 0x000fc80000410000 */
[----:B------:R-:W-:Y:S01]  /*6210*/  FSETP.GTU.FTZ.AND P2, PT, R85, R132, PT ;  /* 0x000000845500720b */ /* 0x000fe20003f5c000 */
[----:B------:R-:W-:-:S03]  /*6220*/  @P1 HADD2.F32 R85, -RZ, R73.H0_H0 ;  /* 0x20000049ff551230 */ /* 0x000fc60000004100 */
[----:B------:R-:W-:Y:S02]  /*6230*/  FSEL R127, R127, RZ, !P2 ;  /* 0x000000ff7f7f7208 */ /* 0x000fe40005000000 */
[----:B------:R-:W-:Y:S02]  /*6240*/  SEL R90, RZ, 0x1, P2 ;  /* 0x00000001ff5a7807 */ /* 0x000fe40001000000 */
[----:B------:R-:W-:Y:S01]  /*6250*/  ISETP.NE.AND P2, PT, R86, 0x1, PT ;  /* 0x000000015600780c */ /* 0x000fe20003f45270 */
[----:B------:R-:W-:Y:S01]  /*6260*/  FADD.FTZ R76, R82, R127 ;  /* 0x0000007f524c7221 */ /* 0x000fe20000010000 */
[----:B------:R-:W-:-:S03]  /*6270*/  MOV R82, R94 ;  /* 0x0000005e00527202 */ /* 0x000fc60000000f00 */
[--C-:B------:R-:W-:Y:S01]  /*6280*/  @P1 FADD.FTZ R127, R85, R76.reuse ;  /* 0x0000004c557f1221 */ /* 0x100fe20000010000 */
[----:B------:R-:W-:-:S05]  /*6290*/  @!P1 IMAD.MOV.U32 R127, RZ, RZ, R76 ;  /* 0x000000ffff7f9224 */ /* 0x000fca00078e004c */
[----:B------:R-:W-:Y:S02]  /*62a0*/  F2FP.F16.F32.PACK_AB R76, RZ, R127 ;  /* 0x0000007fff4c723e */ /* 0x000fe400000000ff */
        /* <DEDUP_REMOVED lines=9> */
.L_x_1987:
        /* <DEDUP_REMOVED lines=13> */
.L_x_1989:
[----:B------:R-:W-:Y:S05]  /*6410*/  BSYNC.RECONVERGENT B2 ;  /* 0x0000000000027941 */ /* 0x000fea0003800200 */
.L_x_1988:
        /* <DEDUP_REMOVED lines=43> */
.L_x_1986:
[----:B------:R-:W-:Y:S05]  /*66d0*/  BSYNC.RECONVERGENT B1 ;  /* 0x0000000000017941 */ /* 0x000fea0003800200 */
.L_x_1985:
[----:B------:R-:W-:Y:S01]  /*66e0*/  I2FP.F32.U32 R82, R82 ;  /* 0x0000005200527245 */ /* 0x000fe20000201000 */
[----:B------:R-:W-:Y:S01]  /*66f0*/  HADD2.F32 R85, -RZ, R77.H1_H1 ;  /* 0x3000004dff557230 */ /* 0x000fe20000004100 */
[----:B------:R-:W-:Y:S01]  /*6700*/  LOP3.LUT R142, R142, 0xfffffffd, RZ, 0xc0, !PT ;  /* 0xfffffffd8e8e7812 */ /* 0x000fe200078ec0ff */
[----:B------:R-:W-:Y:S01]  /*6710*/  BSSY.RECONVERGENT B1, `(.L_x_1990) ;  /* 0x000004c000017945 */ /* 0x000fe20003800200 */
[----:B------:R-:W-:Y:S02]  /*6720*/  IMAD.MOV.U32 R128, RZ, RZ, 0x2 ;  /* 0x00000002ff807424 */ /* 0x000fe400078e00ff */
[----:B------:R-:W-:Y:S01]  /*6730*/  FFMA.FTZ R77, R82, R83, 1.1641532182693481445e-10 ;  /* 0x2f000000524d7423 */ /* 0x000fe20000010053 */
[----:B------:R-:W-:-:S04]  /*6740*/  FMUL.FTZ R85, R85, R130 ;  /* 0x0000008255557220 */ /* 0x000fc80000410000 */
        /* <DEDUP_REMOVED lines=15> */
.L_x_1992:
        /* <DEDUP_REMOVED lines=13> */
.L_x_1994:
[----:B------:R-:W-:Y:S05]  /*6910*/  BSYNC.RECONVERGENT B2 ;  /* 0x0000000000027941 */ /* 0x000fea0003800200 */
.L_x_1993:
        /* <DEDUP_REMOVED lines=43> */
.L_x_1991:
[----:B------:R-:W-:Y:S05]  /*6bd0*/  BSYNC.RECONVERGENT B1 ;  /* 0x0000000000017941 */ /* 0x000fea0003800200 */
.L_x_1990:
[----:B------:R-:W-:Y:S01]  /*6be0*/  I2FP.F32.U32 R82, R77 ;  /* 0x0000004d00527245 */ /* 0x000fe20000201000 */
[----:B------:R-:W-:Y:S01]  /*6bf0*/  HADD2.F32 R85, -RZ, R69.H1_H1 ;  /* 0x30000045ff557230 */ /* 0x000fe20000004100 */
[----:B------:R-:W-:Y:S03]  /*6c00*/  BSSY.RECONVERGENT B1, `(.L_x_1995) ;  /* 0x0000050000017945 */ /* 0x000fe60003800200 */
[----:B------:R-:W-:Y:S01]  /*6c10*/  FFMA.FTZ R77, R82, R83, 1.1641532182693481445e-10 ;  /* 0x2f000000524d7423 */ /* 0x000fe20000010053 */
[----:B------:R-:W-:Y:S01]  /*6c20*/  FMUL.FTZ R85, R85, R130 ;  /* 0x0000008255557220 */ /* 0x000fe20000410000 */
[----:B------:R-:W-:-:S03]  /*6c30*/  @P1 HADD2.F32 R82, -RZ, R73.H1_H1 ;  /* 0x30000049ff521230 */ /* 0x000fc60000004100 */
[----:B------:R-:W-:-:S04]  /*6c40*/  FSETP.GTU.FTZ.AND P2, PT, R77, R132, PT ;  /* 0x000000844d00720b */ /* 0x000fc80003f5c000 */
[----:B------:R-:W-:Y:S02]  /*6c50*/  FSEL R77, R85, RZ, !P2 ;  /* 0x000000ff554d7208 */ /* 0x000fe40005000000 */
[----:B------:R-:W-:Y:S02]  /*6c60*/  SEL R88, RZ, 0x1, P2 ;  /* 0x00000001ff587807 */ /* 0x000fe40001000000 */
[----:B------:R-:W-:Y:S01]  /*6c70*/  ISETP.NE.AND P2, PT, R128, 0x1, PT ;  /* 0x000000018000780c */ /* 0x000fe20003f45270 */
[----:B------:R-:W-:Y:S01]  /*6c80*/  FADD.FTZ R77, R86, R77 ;  /* 0x0000004d564d7221 */ /* 0x000fe20000010000 */
[----:B------:R-:W-:-:S03]  /*6c90*/  IMAD.MOV.U32 R86, RZ, RZ, 0x2 ;  /* 0x00000002ff567424 */ /* 0x000fc600078e00ff */
[----:B------:R-:W-:Y:S01]  /*6ca0*/  @P1 FADD.FTZ R129, R82, R77 ;  /* 0x0000004d52811221 */ /* 0x000fe20000010000 */
[----:B------:R-:W-:Y:S01]  /*6cb0*/  @!P1 MOV R129, R77 ;  /* 0x0000004d00819202 */ /* 0x000fe20000000f00 */
[----:B------:R-:W-:-:S03]  /*6cc0*/  IMAD.MOV.U32 R77, RZ, RZ, R94 ;  /* 0x000000ffff4d7224 */ /* 0x000fc600078e005e */
[----:B------:R-:W-:-:S03]  /*6cd0*/  F2FP.F16.F32.PACK_AB R82, RZ, R129 ;  /* 0x00000081ff52723e */ /* 0x000fc600000000ff */
        /* <DEDUP_REMOVED lines=9> */
.L_x_1997:
        /* <DEDUP_REMOVED lines=13> */
.L_x_1999:
[----:B------:R-:W-:Y:S05]  /*6e40*/  BSYNC.RECONVERGENT B2 ;  /* 0x0000000000027941 */ /* 0x000fea0003800200 */
.L_x_1998:
        /* <DEDUP_REMOVED lines=43> */
.L_x_1996:
[----:B------:R-:W-:Y:S05]  /*7100*/  BSYNC.RECONVERGENT B1 ;  /* 0x0000000000017941 */ /* 0x000fea0003800200 */
.L_x_1995:
[----:B------:R-:W-:Y:S01]  /*7110*/  I2FP.F32.U32 R84, R77 ;  /* 0x0000004d00547245 */ /* 0x000fe20000201000 */
[----:B------:R-:W-:Y:S01]  /*7120*/  HADD2.F32 R85, -RZ, R78.H0_H0 ;  /* 0x2000004eff557230 */ /* 0x000fe20000004100 */
        /* <DEDUP_REMOVED lines=18> */
.L_x_2002:
        /* <DEDUP_REMOVED lines=13> */
.L_x_2004:
[----:B------:R-:W-:Y:S05]  /*7320*/  BSYNC.RECONVERGENT B2 ;  /* 0x0000000000027941 */ /* 0x000fea0003800200 */
.L_x_2003:
        /* <DEDUP_REMOVED lines=43> */
.L_x_2001:
[----:B------:R-:W-:Y:S05]  /*75e0*/  BSYNC.RECONVERGENT B1 ;  /* 0x0000000000017941 */ /* 0x000fea0003800200 */
.L_x_2000:
[----:B------:R-:W-:Y:S01]  /*75f0*/  I2FP.F32.U32 R84, R84 ;  /* 0x0000005400547245 */ /* 0x000fe20000201000 */
[----:B------:R-:W-:Y:S01]  /*7600*/  HADD2.F32 R85, -RZ, R70.H0_H0 ;  /* 0x20000046ff557230 */ /* 0x000fe20000004100 */
[----:B------:R-:W-:Y:S01]  /*7610*/  BSSY.RECONVERGENT B1, `(.L_x_2005) ;  /* 0x0000050000017945 */ /* 0x000fe20003800200 */
[----:B------:R-:W-:Y:S02]  /*7620*/  HFMA2 R136, -RZ, RZ, 0, 1.1920928955078125e-07 ;  /* 0x00000002ff887431 */ /* 0x000fe400000001ff */
[----:B------:R-:W-:Y:S01]  /*7630*/  FFMA.FTZ R77, R84, R83, 1.1641532182693481445e-10 ;  /* 0x2f000000544d7423 */ /* 0x000fe20000010053 */
[----:B------:R-:W-:Y:S01]  /*7640*/  FMUL.FTZ R85, R85, R130 ;  /* 0x0000008255557220 */ /* 0x000fe20000410000 */
[----:B------:R-:W-:-:S03]  /*7650*/  @P1 HADD2.F32 R84, -RZ, R74.H0_H0 ;  /* 0x2000004aff541230 */ /* 0x000fc60000004100 */
        /* <DEDUP_REMOVED lines=8> */
[----:B------:R-:W-:Y:S02]  /*76e0*/  F2FP.F16.F32.PACK_AB R77, RZ, R131 ;  /* 0x00000083ff4d723e */ /* 0x000fe400000000ff */
        /* <DEDUP_REMOVED lines=9> */
.L_x_2007:
        /* <DEDUP_REMOVED lines=13> */
.L_x_2009:
[----:B------:R-:W-:Y:S05]  /*7850*/  BSYNC.RECONVERGENT B2 ;  /* 0x0000000000027941 */ /* 0x000fea0003800200 */
.L_x_2008:
        /* <DEDUP_REMOVED lines=43> */
.L_x_2006:
[----:B------:R-:W-:Y:S05]  /*7b10*/  BSYNC.RECONVERGENT B1 ;  /* 0x0000000000017941 */ /* 0x000fea0003800200 */
.L_x_2005:
[----:B------:R-:W-:Y:S01]  /*7b20*/  I2FP.F32.U32 R84, R84 ;  /* 0x0000005400547245 */ /* 0x000fe20000201000 */
[----:B------:R-:W-:Y:S01]  /*7b30*/  HADD2.F32 R165, -RZ, R78.H1_H1 ;  /* 0x3000004effa57230 */ /* 0x000fe20000004100 */
        /* <DEDUP_REMOVED lines=18> */
.L_x_2012:
        /* <DEDUP_REMOVED lines=13> */
.L_x_2014:
[----:B------:R-:W-:Y:S05]  /*7d30*/  BSYNC.RECONVERGENT B2 ;  /* 0x0000000000027941 */ /* 0x000fea0003800200 */
.L_x_2013:
        /* <DEDUP_REMOVED lines=43> */
.L_x_2011:
[----:B------:R-:W-:Y:S05]  /*7ff0*/  BSYNC.RECONVERGENT B1 ;  /* 0x0000000000017941 */ /* 0x000fea0003800200 */
.L_x_2010:
[----:B------:R-:W-:Y:S01]  /*8000*/  I2FP.F32.U32 R78, R78 ;  /* 0x0000004e004e7245 */ /* 0x000fe20000201000 */
[----:B------:R-:W-:Y:S01]  /*8010*/  HADD2.F32 R165, -RZ, R70.H1_H1 ;  /* 0x30000046ffa57230 */ /* 0x000fe20000004100 */
[----:B------:R-:W-:Y:S01]  /*8020*/  BSSY.RECONVERGENT B1, `(.L_x_2015) ;  /* 0x0000050000017945 */ /* 0x000fe20003800200 */
[----:B------:R-:W-:Y:S01]  /*8030*/  @P1 HADD2.F32 R167, -RZ, R74.H1_H1 ;  /* 0x3000004affa71230 */ /* 0x000fe20000004100 */
[----:B------:R-:W-:Y:S01]  /*8040*/  MOV R84, R94 ;  /* 0x0000005e00547202 */ /* 0x000fe20000000f00 */
        /* <DEDUP_REMOVED lines=20> */
.L_x_2017:
        /* <DEDUP_REMOVED lines=13> */
.L_x_2019:
[----:B------:R-:W-:Y:S05]  /*8260*/  BSYNC.RECONVERGENT B2 ;  /* 0x0000000000027941 */ /* 0x000fea0003800200 */
.L_x_2018:
        /* <DEDUP_REMOVED lines=43> */
.L_x_2016:
[----:B------:R-:W-:Y:S05]  /*8520*/  BSYNC.RECONVERGENT B1 ;  /* 0x0000000000017941 */ /* 0x000fea0003800200 */
.L_x_2015:
[----:B------:R-:W-:Y:S01]  /*8530*/  I2FP.F32.U32 R84, R84 ;  /* 0x0000005400547245 */ /* 0x000fe20000201000 */
[----:B------:R-:W-:Y:S01]  /*8540*/  HADD2.F32 R173, -RZ, R79.H0_H0 ;  /* 0x2000004fffad7230 */ /* 0x000fe20000004100 */
        /* <DEDUP_REMOVED lines=18> */
.L_x_2022:
        /* <DEDUP_REMOVED lines=13> */
.L_x_2024:
[----:B------:R-:W-:Y:S05]  /*8740*/  BSYNC.RECONVERGENT B2 ;  /* 0x0000000000027941 */ /* 0x000fea0003800200 */
.L_x_2023:
        /* <DEDUP_REMOVED lines=43> */
.L_x_2021:
[----:B------:R-:W-:Y:S05]  /*8a00*/  BSYNC.RECONVERGENT B1 ;  /* 0x0000000000017941 */ /* 0x000fea0003800200 */
.L_x_2020:
        /* <DEDUP_REMOVED lines=11> */
[----:B------:R-:W-:-:S04]  /*8ac0*/  FADD.FTZ R128, R128, R173 ;  /* 0x000000ad80807221 */ /* 0x000fc80000010000 */
        /* <DEDUP_REMOVED lines=13> */
.L_x_2027:
        /* <DEDUP_REMOVED lines=13> */
.L_x_2029:
[----:B------:R-:W-:Y:S05]  /*8c70*/  BSYNC.RECONVERGENT B2 ;  /* 0x0000000000027941 */ /* 0x000fea0003800200 */
.L_x_2028:
        /* <DEDUP_REMOVED lines=43> */
.L_x_2026:
[----:B------:R-:W-:Y:S05]  /*8f30*/  BSYNC.RECONVERGENT B1 ;  /* 0x0000000000017941 */ /* 0x000fea0003800200 */
.L_x_2025:
[----:B------:R-:W-:Y:S01]  /*8f40*/  I2FP.F32.U32 R128, R128 ;  /* 0x0000008000807245 */ /* 0x000fe20000201000 */
[----:B------:R-:W-:Y:S01]  /*8f50*/  HADD2.F32 R173, -RZ, R79.H1_H1 ;  /* 0x3000004fffad7230 */ /* 0x000fe20000004100 */
        /* <DEDUP_REMOVED lines=18> */
.L_x_2032:
        /* <DEDUP_REMOVED lines=15> */
.L_x_2034:
[----:B------:R-:W-:Y:S05]  /*9170*/  BSYNC.RECONVERGENT B2 ;  /* 0x0000000000027941 */ /* 0x000fea0003800200 */
.L_x_2033:
        /* <DEDUP_REMOVED lines=43> */
.L_x_2031:
[----:B------:R-:W-:Y:S05]  /*9430*/  BSYNC.RECONVERGENT B1 ;  /* 0x0000000000017941 */ /* 0x000fea0003800200 */
.L_x_2030:
[----:B------:R-:W-:Y:S01]  /*9440*/  I2FP.F32.U32 R136, R136 ;  /* 0x0000008800887245 */ /* 0x000fe20000201000 */
[----:B------:R-:W-:Y:S01]  /*9450*/  HADD2.F32 R79, -RZ, R71.H1_H1 ;  /* 0x30000047ff4f7230 */ /* 0x000fe20000004100 */
[----:B------:R-:W-:Y:S02]  /*9460*/  PRMT R78, R77, 0x5410, R78 ;  /* 0x000054104d4e7816 */ /* 0x000fe4000000004e */
[----:B------:R-:W-:Y:S01]  /*9470*/  PRMT R77, R76, 0x5410, R82 ;  /* 0x000054104c4d7816 */ /* 0x000fe20000000052 */
[----:B------:R-:W-:Y:S01]  /*9480*/  FFMA.FTZ R83, R136, R83, 1.1641532182693481445e-10 ;  /* 0x2f00000088537423 */ /* 0x000fe20000010053 */
[----:B------:R-:W-:Y:S01]  /*9490*/  FMUL.FTZ R79, R79, R130 ;  /* 0x000000824f4f7220 */ /* 0x000fe20000410000 */
[----:B------:R-:W-:-:S03]  /*94a0*/  PRMT R76, R80, 0x5410, R81 ;  /* 0x00005410504c7816 */ /* 0x000fc60000000051 */
[----:B------:R-:W-:Y:S01]  /*94b0*/  FSETP.GTU.FTZ.AND P6, PT, R83, R132, PT ;  /* 0x000000845300720b */ /* 0x000fe20003fdc000 */
[----:B------:R-:W-:-:S03]  /*94c0*/  @P1 HADD2.F32 R132, -RZ, R75.H1_H1 ;  /* 0x3000004bff841230 */ /* 0x000fc60000004100 */
[----:B------:R-:W-:Y:S02]  /*94d0*/  FSEL R79, R79, RZ, !P6 ;  /* 0x000000ff4f4f7208 */ /* 0x000fe40007000000 */
[----:B------:R-:W-:-:S03]  /*94e0*/  SEL R130, RZ, 0x1, P6 ;  /* 0x00000001ff827807 */ /* 0x000fc60003000000 */
[----:B------:R-:W-:-:S04]  /*94f0*/  FADD.FTZ R79, R138, R79 ;  /* 0x0000004f8a4f7221 */ /* 0x000fc80000010000 */
[--C-:B------:R-:W-:Y:S01]  /*9500*/  @P1 FADD.FTZ R173, R132, R79.reuse ;  /* 0x0000004f84ad1221 */ /* 0x100fe20000010000 */
[----:B------:R-:W-:-:S05]  /*9510*/  @!P1 IMAD.MOV.U32 R173, RZ, RZ, R79 ;  /* 0x000000ffffad9224 */ /* 0x000fca00078e004f */
[----:B------:R-:W-:-:S04]  /*9520*/  F2FP.F16.F32.PACK_AB R79, RZ, R173 ;  /* 0x000000adff4f723e */ /* 0x000fc800000000ff */
[----:B------:R-:W-:-:S07]  /*9530*/  PRMT R79, R134, 0x5410, R79 ;  /* 0x00005410864f7816 */ /* 0x000fce000000004f */
.L_x_1954:
        /* <DEDUP_REMOVED lines=43> */
.L_x_2035:
[----:B------:R-:W-:Y:S02]  /*97f0*/  IMAD.MOV.U32 R134, RZ, RZ, R0 ;  /* 0x000000ffff867224 */ /* 0x000fe400078e0000 */
[----:B------:R-:W-:-:S07]  /*9800*/  VIADD R0, R124, 0x100 ;  /* 0x000001007c007836 */ /* 0x000fce0000000000 */
.L_x_1912:
[----:B------:R-:W-:Y:S05]  /*9810*/  BSYNC.RECONVERGENT B0 ;  /* 0x0000000000007941 */ /* 0x000fea0003800200 */
.L_x_1911:
        /* <DEDUP_REMOVED lines=35> */
.L_x_2041:
        /* <DEDUP_REMOVED lines=13> */
.L_x_2043:
[----:B------:R-:W-:Y:S05]  /*9b20*/  BSYNC.RECONVERGENT B2 ;  /* 0x0000000000027941 */ /* 0x000fea0003800200 */
.L_x_2042:
        /* <DEDUP_REMOVED lines=43> */
.L_x_2040:
[----:B------:R-:W-:Y:S05]  /*9de0*/  BSYNC.RECONVERGENT B1 ;  /* 0x0000000000017941 */ /* 0x000fea0003800200 */
.L_x_2039:
[----:B------:R-:W0:Y:S01]  /*9df0*/  LDC R130, c[0x0][0x404] ;  /* 0x00010100ff827b82 */ /* 0x000e220000000800 */
[----:B------:R-:W-:Y:S01]  /*9e00*/  I2FP.F32.U32 R81, R81 ;  /* 0x0000005100517245 */ /* 0x000fe20000201000 */
[----:B------:R-:W-:Y:S01]  /*9e10*/  IMAD.MOV.U32 R134, RZ, RZ, 0x2f800000 ;  /* 0x2f800000ff867424 */ /* 0x000fe200078e00ff */
[----:B------:R-:W-:Y:S01]  /*9e20*/  ISETP.NE.AND P3, PT, R82, 0x1, PT ;  /* 0x000000015200780c */ /* 0x000fe20003f65270 */
[----:B-----5:R-:W-:Y:S01]  /*9e30*/  HADD2.F32 R83, -RZ, R76.H0_H0 ;  /* 0x2000004cff537230 */ /* 0x020fe20000004100 */
[----:B------:R-:W-:Y:S01]  /*9e40*/  LOP3.LUT R142, R142, 0xffffffef, RZ, 0xc0, !PT ;  /* 0xffffffef8e8e7812 */ /* 0x000fe200078ec0ff */
[----:B------:R-:W-:Y:S01]  /*9e50*/  FFMA.FTZ R81, R81, R134, 1.1641532182693481445e-10 ;  /* 0x2f00000051517423 */ /* 0x000fe20000010086 */
[----:B------:R-:W-:Y:S01]  /*9e60*/  BSSY.RECONVERGENT B1, `(.L_x_2044) ;  /* 0x000004b000017945 */ /* 0x000fe20003800200 */
[----:B------:R-:W1:Y:S01]  /*9e70*/  LDC R132, c[0x0][0x408] ;  /* 0x00010200ff847b82 */ /* 0x000e620000000800 */
[----:B------:R-:W-:Y:S02]  /*9e80*/  HFMA2 R84, -RZ, RZ, 0, 1.1920928955078125e-07 ;  /* 0x00000002ff547431 */ /* 0x000fe400000001ff */
        /* <DEDUP_REMOVED lines=15> */
.L_x_2046:
        /* <DEDUP_REMOVED lines=13> */
.L_x_2048:
[----:B------:R-:W-:Y:S05]  /*a050*/  BSYNC.RECONVERGENT B2 ;  /* 0x0000000000027941 */ /* 0x000fea0003800200 */
.L_x_2047:
        /* <DEDUP_REMOVED lines=43> */
.L_x_2045:
[----:B------:R-:W-:Y:S05]  /*a310*/  BSYNC.RECONVERGENT B1 ;  /* 0x0000000000017941 */ /* 0x000fea0003800200 */
.L_x_2044:
[----:B------:R-:W-:Y:S01]  /*a320*/  I2FP.F32.U32 R81, R81 ;  /* 0x0000005100517245 */ /* 0x000fe20000201000 */
[----:B------:R-:W-:Y:S01]  /*a330*/  HADD2.F32 R83, -RZ, R68.H0_H0 ;  /* 0x20000044ff537230 */ /* 0x000fe20000004100 */
[----:B------:R-:W-:Y:S01]  /*a340*/  ISETP.NE.AND P3, PT, R84, 0x1, PT ;  /* 0x000000015400780c */ /* 0x000fe20003f65270 */
[----:B------:R-:W-:Y:S01]  /*a350*/  @P1 HADD2.F32 R82, -RZ, R72.H0_H0 ;  /* 0x20000048ff521230 */ /* 0x000fe20000004100 */
        /* <DEDUP_REMOVED lines=21> */
.L_x_2051:
        /* <DEDUP_REMOVED lines=13> */
.L_x_2053:
[----:B------:R-:W-:Y:S05]  /*a580*/  BSYNC.RECONVERGENT B2 ;  /* 0x0000000000027941 */ /* 0x000fea0003800200 */
.L_x_2052:
        /* <DEDUP_REMOVED lines=43> */
.L_x_2050:
[----:B------:R-:W-:Y:S05]  /*a840*/  BSYNC.RECONVERGENT B1 ;  /* 0x0000000000017941 */ /* 0x000fea0003800200 */
.L_x_2049:
[----:B------:R-:W-:Y:S01]  /*a850*/  I2FP.F32.U32 R83, R82 ;  /* 0x0000005200537245 */ /* 0x000fe20000201000 */
[----:B------:R-:W-:Y:S01]  /*a860*/  HADD2.F32 R85, -RZ, R76.H1_H1 ;  /* 0x3000004cff557230 */ /* 0x000fe20000004100 */
        /* <DEDUP_REMOVED lines=20> */
.L_x_2056:
        /* <DEDUP_REMOVED lines=13> */
.L_x_2058:
[----:B------:R-:W-:Y:S05]  /*aa80*/  BSYNC.RECONVERGENT B2 ;  /* 0x0000000000027941 */ /* 0x000fea0003800200 */
.L_x_2057:
        /* <DEDUP_REMOVED lines=42> */
[----:B------:R-:W-:-:S07]  /*ad30*/  LOP3.LUT R126, R101, R82, R91, 0x96, !PT ;  /* 0x00000052657e7212 */ /* 0x000fce00078e965b */
.L_x_2055:
[----:B------:R-:W-:Y:S05]  /*ad40*/  BSYNC.RECONVERGENT B1 ;  /* 0x0000000000017941 */ /* 0x000fea0003800200 */
.L_x_2054:
[----:B------:R-:W-:Y:S01]  /*ad50*/  I2FP.F32.U32 R83, R76 ;  /* 0x0000004c00537245 */ /* 0x000fe20000201000 */
[----:B------:R-:W-:Y:S01]  /*ad60*/  HADD2.F32 R85, -RZ, R68.H1_H1 ;  /* 0x30000044ff557230 */ /* 0x000fe20000004100 */
[----:B------:R-:W-:Y:S01]  /*ad70*/  BSSY.RECONVERGENT B1, `(.L_x_2059) ;  /* 0x0000050000017945 */ /* 0x000fe20003800200 */
[----:B------:R-:W-:Y:S02]  /*ad80*/  @P1 HADD2.F32 R133, -RZ, R72.H1_H1 ;  /* 0x30000048ff851230 */ /* 0x000fe40000004100 */
        /* <DEDUP_REMOVED lines=21> */
.L_x_2061:
        /* <DEDUP_REMOVED lines=13> */
.L_x_2063:
[----:B------:R-:W-:Y:S05]  /*afb0*/  BSYNC.RECONVERGENT B2 ;  /* 0x0000000000027941 */ /* 0x000fea0003800200 */
.L_x_2062:
        /* <DEDUP_REMOVED lines=43> */
.L_x_2060:
[----:B------:R-:W-:Y:S05]  /*b270*/  BSYNC.RECONVERGENT B1 ;  /* 0x0000000000017941 */ /* 0x000fea0003800200 */
.L_x_2059:
[----:B------:R-:W-:Y:S01]  /*b280*/  I2FP.F32.U32 R83, R76 ;  /* 0x0000004c00537245 */ /* 0x000fe20000201000 */
[----:B------:R-:W-:Y:S01]  /*b290*/  HADD2.F32 R85, -RZ, R77.H0_H0 ;  /* 0x2000004dff557230 */ /* 0x000fe20000004100 */
[----:B------:R-:W-:Y:S01]  /*b2a0*/  LOP3.LUT R142, R142, 0xfffffffb, RZ, 0xc0, !PT ;  /* 0xfffffffb8e8e7812 */ /* 0x000fe200078ec0ff */
[----:B------:R-:W-:Y:S01]  /*b2b0*/  BSSY.RECONVERGENT B1, `(.L_x_2064) ;  /* 0x000004c000017945 */ /* 0x000fe20003800200 */
[----:B------:R-:W-:Y:S02]  /*b2c0*/  IMAD.MOV.U32 R84, RZ, RZ, 0x2 ;  /* 0x00000002ff547424 */ /* 0x000fe400078e00ff */
        /* <DEDUP_REMOVED lines=17> */
.L_x_2066:
        /* <DEDUP_REMOVED lines=13> */
.L_x_2068:
[----:B------:R-:W-:Y:S05]  /*b4b0*/  BSYNC.RECONVERGENT B2 ;  /* 0x0000000000027941 */ /* 0x000fea0003800200 */
.L_x_2067:
        /* <DEDUP_REMOVED lines=43> */
.L_x_2065:
[----:B------:R-:W-:Y:S05]  /*b770*/  BSYNC.RECONVERGENT B1 ;  /* 0x0000000000017941 */ /* 0x000fea0003800200 */
.L_x_2064:
[----:B------:R-:W-:Y:S01]  /*b780*/  I2FP.F32.U32 R83, R76 ;  /* 0x0000004c00537245 */ /* 0x000fe20000201000 */
[----:B------:R-:W-:Y:S01]  /*b790*/  HADD2.F32 R85, -RZ, R69.H0_H0 ;  /* 0x20000045ff557230 */ /* 0x000fe20000004100 */
[----:B------:R-:W-:Y:S01]  /*b7a0*/  BSSY.RECONVERGENT B1, `(.L_x_2069) ;  /* 0x0000050000017945 */ /* 0x000fe20003800200 */
[----:B------:R-:W-:Y:S02]  /*b7b0*/  @P1 HADD2.F32 R135, -RZ, R73.H0_H0 ;  /* 0x20000049ff871230 */ /* 0x000fe40000004100 */
        /* <DEDUP_REMOVED lines=21> */
.L_x_2071:
        /* <DEDUP_REMOVED lines=13> */
.L_x_2073:
[----:B------:R-:W-:Y:S05]  /*b9e0*/  BSYNC.RECONVERGENT B2 ;  /* 0x0000000000027941 */ /* 0x000fea0003800200 */
.L_x_2072:
        /* <DEDUP_REMOVED lines=43> */
.L_x_2070:
[----:B------:R-:W-:Y:S05]  /*bca0*/  BSYNC.RECONVERGENT B1 ;  /* 0x0000000000017941 */ /* 0x000fea0003800200 */
.L_x_2069:
[----:B------:R-:W-:Y:S01]  /*bcb0*/  I2FP.F32.U32 R85, R76 ;  /* 0x0000004c00557245 */ /* 0x000fe20000201000 */
[----:B------:R-:W-:Y:S01]  /*bcc0*/  HADD2.F32 R77, -RZ, R77.H1_H1 ;  /* 0x3000004dff4d7230 */ /* 0x000fe20000004100 */
        /* <DEDUP_REMOVED lines=20> */
.L_x_2076:
        /* <DEDUP_REMOVED lines=13> */
.L_x_2078:
[----:B------:R-:W-:Y:S05]  /*bee0*/  BSYNC.RECONVERGENT B2 ;  /* 0x0000000000027941 */ /* 0x000fea0003800200 */
.L_x_2077:
        /* <DEDUP_REMOVED lines=43> */
.L_x_2075:
[----:B------:R-:W-:Y:S05]  /*c1a0*/  BSYNC.RECONVERGENT B1 ;  /* 0x0000000000017941 */ /* 0x000fea0003800200 */
.L_x_2074:
[----:B------:R-:W-:Y:S01]  /*c1b0*/  I2FP.F32.U32 R77, R76 ;  /* 0x0000004c004d7245 */ /* 0x000fe20000201000 */
[----:B------:R-:W-:Y:S01]  /*c1c0*/  HADD2.F32 R85, -RZ, R69.H1_H1 ;  /* 0x30000045ff557230 */ /* 0x000fe20000004100 */
[----:B------:R-:W-:Y:S01]  /*c1d0*/  BSSY.RECONVERGENT B1, `(.L_x_2079) ;  /* 0x0000050000017945 */ /* 0x000fe20003800200 */
[----:B------:R-:W-:Y:S02]  /*c1e0*/  @P1 HADD2.F32 R137, -RZ, R73.H1_H1 ;  /* 0x30000049ff891230 */ /* 0x000fe40000004100 */
[----:B------:R-:W-:Y:S01]  /*c1f0*/  FFMA.FTZ R77, R77, R134, 1.1641532182693481445e-10 ;  /* 0x2f0000004d4d7423 */ /* 0x000fe20000010086 */
[----:B------:R-:W-:-:S04]  /*c200*/  FMUL.FTZ R85, R85, R132 ;  /* 0x0000008455557220 */ /* 0x000fc80000410000 */
[----:B------:R-:W-:-:S04]  /*c210*/  FSETP.GTU.FTZ.AND P2, PT, R77, R130, PT ;  /* 0x000000824d00720b */ /* 0x000fc80003f5c000 */
[----:B------:R-:W-:Y:S02]  /*c220*/  FSEL R77, R85, RZ, !P2 ;  /* 0x000000ff554d7208 */ /* 0x000fe40005000000 */
[----:B------:R-:W-:Y:S02]  /*c230*/  SEL R88, RZ, 0x1, P2 ;  /* 0x00000001ff587807 */ /* 0x000fe40001000000 */
[----:B------:R-:W-:Y:S01]  /*c240*/  ISETP.NE.AND P2, PT, R84, 0x1, PT ;  /* 0x000000015400780c */ /* 0x000fe20003f45270 */
[----:B------:R-:W-:Y:S01]  /*c250*/  FADD.FTZ R76, R86, R77 ;  /* 0x0000004d564c7221 */ /* 0x000fe20000010000 */
[----:B------:R-:W-:-:S03]  /*c260*/  HFMA2 R86, -RZ, RZ, 0, 1.1920928955078125e-07 ;  /* 0x00000002ff567431 */ /* 0x000fc600000001ff */
        /* <DEDUP_REMOVED lines=13> */
.L_x_2081:
        /* <DEDUP_REMOVED lines=13> */
.L_x_2083:
[----:B------:R-:W-:Y:S05]  /*c410*/  BSYNC.RECONVERGENT B2 ;  /* 0x0000000000027941 */ /* 0x000fea0003800200 */
.L_x_2082:
        /* <DEDUP_REMOVED lines=43> */
.L_x_2080:
[----:B------:R-:W-:Y:S05]  /*c6d0*/  BSYNC.RECONVERGENT B1 ;  /* 0x0000000000017941 */ /* 0x000fea0003800200 */
.L_x_2079:
[----:B------:R-:W-:Y:S01]  /*c6e0*/  I2FP.F32.U32 R77, R76 ;  /* 0x0000004c004d7245 */ /* 0x000fe20000201000 */
[----:B------:R-:W-:Y:S01]  /*c6f0*/  HADD2.F32 R85, -RZ, R78.H0_H0 ;  /* 0x2000004eff557230 */ /* 0x000fe20000004100 */
        /* <DEDUP_REMOVED lines=18> */
.L_x_2086:
        /* <DEDUP_REMOVED lines=13> */
.L_x_2088:
[----:B------:R-:W-:Y:S05]  /*c8f0*/  BSYNC.RECONVERGENT B2 ;  /* 0x0000000000027941 */ /* 0x000fea0003800200 */
.L_x_2087:
        /* <DEDUP_REMOVED lines=43> */
.L_x_2085:
[----:B------:R-:W-:Y:S05]  /*cbb0*/  BSYNC.RECONVERGENT B1 ;  /* 0x0000000000017941 */ /* 0x000fea0003800200 */
.L_x_2084:
[----:B------:R-:W-:Y:S01]  /*cbc0*/  I2FP.F32.U32 R77, R76 ;  /* 0x0000004c004d7245 */ /* 0x000fe20000201000 */
[----:B------:R-:W-:Y:S01]  /*cbd0*/  HADD2.F32 R85, -RZ, R70.H0_H0 ;  /* 0x20000046ff557230 */ /* 0x000fe20000004100 */
[----:B------:R-:W-:Y:S01]  /*cbe0*/  BSSY.RECONVERGENT B1, `(.L_x_2089) ;  /* 0x0000050000017945 */ /* 0x000fe20003800200 */
[----:B------:R-:W-:Y:S02]  /*cbf0*/  @P1 HADD2.F32 R139, -RZ, R74.H0_H0 ;  /* 0x2000004aff8b1230 */ /* 0x000fe40000004100 */
[----:B------:R-:W-:Y:S01]  /*cc00*/  FFMA.FTZ R77, R77, R134, 1.1641532182693481445e-10 ;  /* 0x2f0000004d4d7423 */ /* 0x000fe20000010086 */
[----:B------:R-:W-:-:S04]  /*cc10*/  FMUL.FTZ R85, R85, R132 ;  /* 0x0000008455557220 */ /* 0x000fc80000410000 */
[----:B------:R-:W-:-:S04]  /*cc20*/  FSETP.GTU.FTZ.AND P3, PT, R77, R130, PT ;  /* 0x000000824d00720b */ /* 0x000fc80003f7c000 */
[----:B------:R-:W-:Y:S02]  /*cc30*/  FSEL R77, R85, RZ, !P3 ;  /* 0x000000ff554d7208 */ /* 0x000fe40005800000 */
[----:B------:R-:W-:Y:S02]  /*cc40*/  SEL R86, RZ, 0x1, P3 ;  /* 0x00000001ff567807 */ /* 0x000fe40001800000 */
[----:B------:R-:W-:Y:S01]  /*cc50*/  ISETP.NE.AND P3, PT, R84, 0x1, PT ;  /* 0x000000015400780c */ /* 0x000fe20003f65270 */
[----:B------:R-:W-:Y:S01]  /*cc60*/  FADD.FTZ R76, R128, R77 ;  /* 0x0000004d804c7221 */ /* 0x000fe20000010000 */
[----:B------:R-:W-:-:S03]  /*cc70*/  IMAD.MOV.U32 R128, RZ, RZ, 0x2 ;  /* 0x00000002ff807424 */ /* 0x000fc600078e00ff */
        /* <DEDUP_REMOVED lines=13> */
.L_x_2091:
        /* <DEDUP_REMOVED lines=13> */
.L_x_2093:
[----:B------:R-:W-:Y:S05]  /*ce20*/  BSYNC.RECONVERGENT B2 ;  /* 0x0000000000027941 */ /* 0x000fea0003800200 */
.L_x_2092:
        /* <DEDUP_REMOVED lines=43> */
.L_x_2090:
[----:B------:R-:W-:Y:S05]  /*d0e0*/  BSYNC.RECONVERGENT B1 ;  /* 0x0000000000017941 */ /* 0x000fea0003800200 */
.L_x_2089:
[----:B------:R-:W-:Y:S01]  /*d0f0*/  I2FP.F32.U32 R77, R76 ;  /* 0x0000004c004d7245 */ /* 0x000fe20000201000 */
[----:B------:R-:W-:Y:S01]  /*d100*/  HADD2.F32 R85, -RZ, R78.H1_H1 ;  /* 0x3000004eff557230 */ /* 0x000fe20000004100 */
        /* <DEDUP_REMOVED lines=18> */
.L_x_2096:
        /* <DEDUP_REMOVED lines=13> */
.L_x_2098:
[----:B------:R-:W-:Y:S05]  /*d300*/  BSYNC.RECONVERGENT B2 ;  /* 0x0000000000027941 */ /* 0x000fea0003800200 */
.L_x_2097:
        /* <DEDUP_REMOVED lines=43> */
.L_x_2095:
[----:B------:R-:W-:Y:S05]  /*d5c0*/  BSYNC.RECONVERGENT B1 ;  /* 0x0000000000017941 */ /* 0x000fea0003800200 */
.L_x_2094:
        /* <DEDUP_REMOVED lines=25> */
.L_x_2101:
        /* <DEDUP_REMOVED lines=13> */
.L_x_2103:
[----:B------:R-:W-:Y:S05]  /*d830*/  BSYNC.RECONVERGENT B2 ;  /* 0x0000000000027941 */ /* 0x000fea0003800200 */
.L_x_2102:
        /* <DEDUP_REMOVED lines=43> */
.L_x_2100:
[----:B------:R-:W-:Y:S05]  /*daf0*/  BSYNC.RECONVERGENT B1 ;  /* 0x0000000000017941 */ /* 0x000fea0003800200 */
.L_x_2099:
        /* <DEDUP_REMOVED lines=20> */
.L_x_2106:
        /* <DEDUP_REMOVED lines=13> */
.L_x_2108:
[----:B------:R-:W-:Y:S05]  /*dd10*/  BSYNC.RECONVERGENT B2 ;  /* 0x0000000000027941 */ /* 0x000fea0003800200 */
.L_x_2107:
        /* <DEDUP_REMOVED lines=43> */
.L_x_2105:
[----:B------:R-:W-:Y:S05]  /*dfd0*/  BSYNC.RECONVERGENT B1 ;  /* 0x0000000000017941 */ /* 0x000fea0003800200 */
.L_x_2104:
[----:B------:R-:W-:Y:S01]  /*dfe0*/  I2FP.F32.U32 R77, R84 ;  /* 0x00000054004d7245 */ /* 0x000fe20000201000 */
[----:B------:R-:W-:Y:S01]  /*dff0*/  HADD2.F32 R161, -RZ, R71.H0_H0 ;  /* 0x20000047ffa17230 */ /* 0x000fe20000004100 */
[----:B------:R-:W-:Y:S01]  /*e000*/  BSSY.RECONVERGENT B1, `(.L_x_2109) ;  /* 0x0000050000017945 */ /* 0x000fe20003800200 */
[----:B------:R-:W-:Y:S02]  /*e010*/  HFMA2 R150, -RZ, RZ, 0, 1.1920928955078125e-07 ;  /* 0x00000002ff967431 */ /* 0x000fe400000001ff */
[----:B------:R-:W-:Y:S01]  /*e020*/  FFMA.FTZ R77, R77, R134, 1.1641532182693481445e-10 ;  /* 0x2f0000004d4d7423 */ /* 0x000fe20000010086 */
[----:B------:R-:W-:-:S04]  /*e030*/  FMUL.FTZ R161, R161, R132 ;  /* 0x00000084a1a17220 */ /* 0x000fc80000410000 */
[----:B------:R-:W-:-:S04]  /*e040*/  FSETP.GTU.FTZ.AND P5, PT, R77, R130, PT ;  /* 0x000000824d00720b */ /* 0x000fc80003fbc000 */
[----:B------:R-:W-:Y:S01]  /*e050*/  FSEL R77, R161, RZ, !P5 ;  /* 0x000000ffa14d7208 */ /* 0x000fe20006800000 */
[----:B------:R-:W-:Y:S01]  /*e060*/  @P1 HADD2.F32 R161, -RZ, R75.H0_H0 ;  /* 0x2000004bffa11230 */ /* 0x000fe20000004100 */
        /* <DEDUP_REMOVED lines=16> */
.L_x_2111:
        /* <DEDUP_REMOVED lines=13> */
.L_x_2113:
[----:B------:R-:W-:Y:S05]  /*e240*/  BSYNC.RECONVERGENT B2 ;  /* 0x0000000000027941 */ /* 0x000fea0003800200 */
.L_x_2112:
        /* <DEDUP_REMOVED lines=43> */
.L_x_2110:
[----:B------:R-:W-:Y:S05]  /*e500*/  BSYNC.RECONVERGENT B1 ;  /* 0x0000000000017941 */ /* 0x000fea0003800200 */
.L_x_2109:
        /* <DEDUP_REMOVED lines=20> */
.L_x_2116:
        /* <DEDUP_REMOVED lines=15> */
.L_x_2118:
[----:B------:R-:W-:Y:S05]  /*e740*/  BSYNC.RECONVERGENT B2 ;  /* 0x0000000000027941 */ /* 0x000fea0003800200 */
.L_x_2117:
        /* <DEDUP_REMOVED lines=43> */
.L_x_2115:
[----:B------:R-:W-:Y:S05]  /*ea00*/  BSYNC.RECONVERGENT B1 ;  /* 0x0000000000017941 */ /* 0x000fea0003800200 */
.L_x_2114:
[----:B------:R-:W-:Y:S01]  /*ea10*/  I2FP.F32.U32 R77, R76 ;  /* 0x0000004c004d7245 */ /* 0x000fe20000201000 */
[----:B------:R-:W-:Y:S01]  /*ea20*/  HADD2.F32 R179, -RZ, R71.H1_H1 ;  /* 0x30000047ffb37230 */ /* 0x000fe20000004100 */
[----:B------:R-:W-:-:S03]  /*ea30*/  PRMT R78, R138, 0x5410, R78 ;  /* 0x000054108a4e7816 */ /* 0x000fc6000000004e */
[----:B------:R-:W-:Y:S01]  /*ea40*/  FFMA.FTZ R77, R77, R134, 1.1641532182693481445e-10 ;  /* 0x2f0000004d4d7423 */ /* 0x000fe20000010086 */
[----:B------:R-:W-:Y:S01]  /*ea50*/  FMUL.FTZ R76, R179, R132 ;  /* 0x00000084b34c7220 */ /* 0x000fe20000410000 */
[----:B------:R-:W-:-:S03]  /*ea60*/  @P1 HADD2.F32 R179, -RZ, R75.H1_H1 ;  /* 0x3000004bffb31230 */ /* 0x000fc60000004100 */
[----:B------:R-:W-:Y:S02]  /*ea70*/  FSETP.GTU.FTZ.AND P6, PT, R77, R130, PT ;  /* 0x000000824d00720b */ /* 0x000fe40003fdc000 */
[----:B------:R-:W-:Y:S02]  /*ea80*/  PRMT R77, R83, 0x5410, R136 ;  /* 0x00005410534d7816 */ /* 0x000fe40000000088 */
[----:B------:R-:W-:Y:S02]  /*ea90*/  FSEL R76, R76, RZ, !P6 ;  /* 0x000000ff4c4c7208 */ /* 0x000fe40007000000 */
[----:B------:R-:W-:-:S03]  /*eaa0*/  SEL R130, RZ, 0x1, P6 ;  /* 0x00000001ff827807 */ /* 0x000fc60003000000 */
[----:B------:R-:W-:-:S04]  /*eab0*/  FADD.FTZ R76, R79, R76 ;  /* 0x0000004c4f4c7221 */ /* 0x000fc80000010000 */
[--C-:B------:R-:W-:Y:S01]  /*eac0*/  @P1 FADD.FTZ R179, R179, R76.reuse ;  /* 0x0000004cb3b31221 */ /* 0x100fe20000010000 */
[----:B------:R-:W-:Y:S01]  /*ead0*/  @!P1 IMAD.MOV.U32 R179, RZ, RZ, R76 ;  /* 0x000000ffffb39224 */ /* 0x000fe200078e004c */
[----:B------:R-:W-:-:S04]  /*eae0*/  PRMT R76, R81, 0x5410, R82 ;  /* 0x00005410514c7816 */ /* 0x000fc80000000052 */
[----:B------:R-:W-:-:S04]  /*eaf0*/  F2FP.F16.F32.PACK_AB R79, RZ, R179 ;  /* 0x000000b3ff4f723e */ /* 0x000fc800000000ff */
[----:B------:R-:W-:Y:S01]  /*eb00*/  PRMT R79, R140, 0x5410, R79 ;  /* 0x000054108c4f7816 */ /* 0x000fe2000000004f */
[----:B------:R-:W-:Y:S06]  /*eb10*/  BRA `(.L_x_2119) ;  /* 0x0000002800687947 */ /* 0x000fec0003800000 */
.L_x_2038:
[----:B------:R-:W-:Y:S01]  /*eb20*/  ISETP.NE.AND P2, PT, R128, 0x1, PT ;  /* 0x000000018000780c */ /* 0x000fe20003f45270 */
[----:B------:R-:W-:Y:S01]  /*eb30*/  BSSY.RECONVERGENT B1, `(.L_x_2120) ;  /* 0x0000048000017945 */ /* 0x000fe20003800200 */
[----:B------:R-:W-:Y:S01]  /*eb40*/  IMAD.MOV.U32 R133, RZ, RZ, 0x2 ;  /* 0x00000002ff857424 */ /* 0x000fe200078e00ff */
[----:B0-----:R-:W-:Y:S01]  /*eb50*/  MOV R81, R94 ;  /* 0x0000005e00517202 */ /* 0x001fe20000000f00 */
        /* <DEDUP_REMOVED lines=12> */
.L_x_2122:
        /* <DEDUP_REMOVED lines=13> */
.L_x_2124:
[----:B------:R-:W-:Y:S05]  /*ecf0*/  BSYNC.RECONVERGENT B2 ;  /* 0x0000000000027941 */ /* 0x000fea0003800200 */
.L_x_2123:
        /* <DEDUP_REMOVED lines=39> */
[----:B------:R-:W-:Y:S02]  /*ef70*/  MOV R94, R136 ;  /* 0x00000088005e7202 */ /* 0x000fe40000000f00 */
[----:B------:R-:W-:Y:S01]  /*ef80*/  LOP3.LUT R126, R101, R80, R133, 0x96, !PT ;  /* 0x00000050657e7212 */ /* 0x000fe200078e9685 */
[----:B------:R-:W-:Y:S02]  /*ef90*/  HFMA2 R133, -RZ, RZ, 0, 0 ;  /* 0x00000000ff857431 */ /* 0x000fe400000001ff */
[----:B------:R-:W-:-:S07]  /*efa0*/  IMAD.MOV.U32 R80, RZ, RZ, R132 ;  /* 0x000000ffff507224 */ /* 0x000fce00078e0084 */
.L_x_2121:
[----:B------:R-:W-:Y:S05]  /*efb0*/  BSYNC.RECONVERGENT B1 ;  /* 0x0000000000017941 */ /* 0x000fea0003800200 */
.L_x_2120:
        /* <DEDUP_REMOVED lines=10> */
[----:B------:R-:W-:-:S02]  /*f060*/  IMAD.MOV.U32 R128, RZ, RZ, 0x2 ;  /* 0x00000002ff807424 */ /* 0x000fc400078e00ff */
[----:B0-----:R-:W-:Y:S01]  /*f070*/  FMUL.FTZ R83, R83, R132 ;  /* 0x0000008453537220 */ /* 0x001fe20000410000 */
[----:B-1----:R-:W-:-:S04]  /*f080*/  FSETP.GTU.FTZ.AND P2, PT, R81, R134, PT ;  /* 0x000000865100720b */ /* 0x002fc80003f5c000 */
[----:B------:R-:W-:Y:S02]  /*f090*/  FSEL R89, R83, RZ, !P2 ;  /* 0x000000ff53597208 */ /* 0x000fe40005000000 */
[----:B------:R-:W-:-:S03]  /*f0a0*/  PLOP3.LUT P2, PT, P2, PT, PT, 0x8, 0x80 ;  /* 0x000000000080781c */ /* 0x000fc6000174e170 */
[----:B------:R-:W-:Y:S01]  /*f0b0*/  @P1 FADD.FTZ R89, R82, R89 ;  /* 0x0000005952591221 */ /* 0x000fe20000010000 */
[----:B------:R-:W-:-:S04]  /*f0c0*/  MOV R82, R94 ;  /* 0x0000005e00527202 */ /* 0x000fc80000000f00 */
        /* <DEDUP_REMOVED lines=11> */
.L_x_2127:
        /* <DEDUP_REMOVED lines=13> */
.L_x_2129:
[----:B------:R-:W-:Y:S05]  /*f250*/  BSYNC.RECONVERGENT B2 ;  /* 0x0000000000027941 */ /* 0x000fea0003800200 */
.L_x_2128:
        /* <DEDUP_REMOVED lines=43> */
.L_x_2126:
[----:B------:R-:W-:Y:S05]  /*f510*/  BSYNC.RECONVERGENT B1 ;  /* 0x0000000000017941 */ /* 0x000fea0003800200 */
.L_x_2125:
[----:B------:R-:W-:Y:S01]  /*f520*/  I2FP.F32.U32 R83, R82 ;  /* 0x0000005200537245 */ /* 0x000fe20000201000 */
[----:B------:R-:W-:Y:S01]  /*f530*/  HADD2.F32 R133, -RZ, R76.H1_H1 ;  /* 0x3000004cff857230 */ /* 0x000fe20000004100 */
[----:B------:R-:W-:Y:S01]  /*f540*/  ISETP.NE.AND P2, PT, R128, 0x1, PT ;  /* 0x000000018000780c */ /* 0x000fe20003f45270 */
[----:B------:R-:W-:Y:S01]  /*f550*/  @P1 HADD2.F32 R76, -RZ, R72.H1_H1 ;  /* 0x30000048ff4c1230 */ /* 0x000fe20000004100 */
[----:B------:R-:W-:Y:S01]  /*f560*/  LOP3.LUT R142, R142, 0xfffffff7, RZ, 0xc0, !PT ;  /* 0xfffffff78e8e7812 */ /* 0x000fe200078ec0ff */
[----:B------:R-:W-:Y:S01]  /*f570*/  FFMA.FTZ R83, R83, R136, 1.1641532182693481445e-10 ;  /* 0x2f00000053537423 */ /* 0x000fe20000010088 */
[----:B------:R-:W-:Y:S01]  /*f580*/  FMUL.FTZ R133, R133, R132 ;  /* 0x0000008485857220 */ /* 0x000fe20000410000 */
[----:B------:R-:W-:Y:S01]  /*f590*/  BSSY.RECONVERGENT B1, `(.L_x_2130) ;  /* 0x000004b000017945 */ /* 0x000fe20003800200 */
[----:B------:R-:W-:Y:S02]  /*f5a0*/  IMAD.MOV.U32 R137, RZ, RZ, 0x2 ;  /* 0x00000002ff897424 */ /* 0x000fe400078e00ff */
        /* <DEDUP_REMOVED lines=16> */
.L_x_2132:
        /* <DEDUP_REMOVED lines=13> */
.L_x_2134:
[----:B------:R-:W-:Y:S05]  /*f780*/  BSYNC.RECONVERGENT B2 ;  /* 0x0000000000027941 */ /* 0x000fea0003800200 */
.L_x_2133:
        /* <DEDUP_REMOVED lines=43> */
.L_x_2131:
[----:B------:R-:W-:Y:S05]  /*fa40*/  BSYNC.RECONVERGENT B1 ;  /* 0x0000000000017941 */ /* 0x000fea0003800200 */
.L_x_2130:
[----:B------:R-:W-:Y:S01]  /*fa50*/  I2FP.F32.U32 R83, R76 ;  /* 0x0000004c00537245 */ /* 0x000fe20000201000 */
[----:B------:R-:W-:Y:S01]  /*fa60*/  HADD2.F32 R135, -RZ, R77.H0_H0 ;  /* 0x2000004dff877230 */ /* 0x000fe20000004100 */
[----:B------:R-:W-:Y:S01]  /*fa70*/  LOP3.LUT R142, R142, 0xfffffffb, RZ, 0xc0, !PT ;  /* 0xfffffffb8e8e7812 */ /* 0x000fe200078ec0ff */
[----:B------:R-:W-:Y:S01]  /*fa80*/  @P1 HADD2.F32 R76, -RZ, R73.H0_H0 ;  /* 0x20000049ff4c1230 */ /* 0x000fe20000004100 */
[----:B------:R-:W-:Y:S01]  /*fa90*/  BSSY.RECONVERGENT B1, `(.L_x_2135) ;  /* 0x000004e000017945 */ /* 0x000fe20003800200 */
[----:B------:R-:W-:Y:S01]  /*faa0*/  FFMA.FTZ R83, R83, R136, 1.1641532182693481445e-10 ;  /* 0x2f00000053537423 */ /* 0x000fe20000010088 */
[----:B------:R-:W-:Y:S01]  /*fab0*/  FMUL.FTZ R135, R135, R132 ;  /* 0x0000008487877220 */ /* 0x000fe20000410000 */
[----:B------:R-:W-:-:S03]  /*fac0*/  HFMA2 R128, -RZ, RZ, 0, 1.1920928955078125e-07 ;  /* 0x00000002ff807431 */ /* 0x000fc600000001ff */
[----:B------:R-:W-:-:S04]  /*fad0*/  FSETP.GTU.FTZ.AND P2, PT, R83, R134, PT ;  /* 0x000000865300720b */ /* 0x000fc80003f5c000 */
[----:B------:R-:W-:Y:S02]  /*fae0*/  FSEL R135, R135, RZ, !P2 ;  /* 0x000000ff87877208 */ /* 0x000fe40005000000 */
[----:B------:R-:W-:Y:S02]  /*faf0*/  PLOP3.LUT P3, PT, P2, PT, PT, 0x8, 0x80 ;  /* 0x000000000080781c */ /* 0x000fe4000176e170 */
[----:B------:R-:W-:Y:S01]  /*fb00*/  ISETP.NE.AND P2, PT, R137, 0x1, PT ;  /* 0x000000018900780c */ /* 0x000fe20003f45270 */
[----:B------:R-:W-:Y:S01]  /*fb10*/  @P1 FADD.FTZ R135, R76, R135 ;  /* 0x000000874c871221 */ /* 0x000fe20000010000 */
[----:B------:R-:W-:-:S04]  /*fb20*/  IMAD.MOV.U32 R76, RZ, RZ, R94 ;  /* 0x000000ffff4c7224 */ /* 0x000fc800078e005e */
[----:B------:R-:W-:-:S05]  /*fb30*/  F2FP.F16.F32.PACK_AB R83, RZ, R135 ;  /* 0x00000087ff53723e */ /* 0x000fca00000000ff */
        /* <DEDUP_REMOVED lines=10> */
.L_x_2137:
        /* <DEDUP_REMOVED lines=13> */
.L_x_2139:
[----:B------:R-:W-:Y:S05]  /*fcb0*/  BSYNC.RECONVERGENT B2 ;  /* 0x0000000000027941 */ /* 0x000fea0003800200 */
.L_x_2138:
        /* <DEDUP_REMOVED lines=43> */
.L_x_2136:
[----:B------:R-:W-:Y:S05]  /*ff70*/  BSYNC.RECONVERGENT B1 ;  /* 0x0000000000017941 */ /* 0x000fea0003800200 */
.L_x_2135:
[----:B------:R-:W-:Y:S01]  /*ff80*/  I2FP.F32.U32 R137, R76 ;  /* 0x0000004c00897245 */ /* 0x000fe20000201000 */
[----:B------:R-:W-:Y:S01]  /*ff90*/  HADD2.F32 R77, -RZ, R77.H1_H1 ;  /* 0x3000004dff4d7230 */ /* 0x000fe20000004100 */
[----:B------:R-:W-:Y:S01]  /*ffa0*/  LOP3.LUT R142, R142, 0xfffffffd, RZ, 0xc0, !PT ;  /* 0xfffffffd8e8e7812 */ /* 0x000fe200078ec0ff */
[----:B------:R-:W-:Y:S01]  /*ffb0*/  @P1 HADD2.F32 R76, -RZ, R73.H1_H1 ;  /* 0x30000049ff4c1230 */ /* 0x000fe20000004100 */
[----:B------:R-:W-:Y:S01]  /*ffc0*/  BSSY.RECONVERGENT B1, `(.L_x_2140) ;  /* 0x000004e000017945 */ /* 0x000fe20003800200 */
[----:B------:R-:W-:Y:S01]  /*ffd0*/  FFMA.FTZ R137, R137, R136, 1.1641532182693481445e-10 ;  /* 0x2f00000089897423 */ /* 0x000fe20000010088 */
[----:B------:R-:W-:Y:S01]  /*ffe0*/  FMUL.FTZ R77, R77, R132 ;  /* 0x000000844d4d7220 */ /* 0x000fe20000410000 */
[----:B------:R-:W-:-:S03]  /*fff0*/  IMAD.MOV.U32 R148, RZ, RZ, 0x2 ;  /* 0x00000002ff947424 */ /* 0x000fc600078e00ff */
        /* <DEDUP_REMOVED lines=17> */
.L_x_2142:
        /* <DEDUP_REMOVED lines=13> */
.L_x_2144:
[----:B------:R-:W-:Y:S05]  /*101e0*/  BSYNC.RECONVERGENT B2 ;  /* 0x0000000000027941 */ /* 0x000fea0003800200 */
.L_x_2143:
        /* <DEDUP_REMOVED lines=43> */
.L_x_2141:
[----:B------:R-:W-:Y:S05]  /*104a0*/  BSYNC.RECONVERGENT B1 ;  /* 0x0000000000017941 */ /* 0x000fea0003800200 */
.L_x_2140:
        /* <DEDUP_REMOVED lines=23> */
.L_x_2147:
        /* <DEDUP_REMOVED lines=13> */
.L_x_2149:
[----:B------:R-:W-:Y:S05]  /*106f0*/  BSYNC.RECONVERGENT B2 ;  /* 0x0000000000027941 */ /* 0x000fea0003800200 */
.L_x_2148:
        /* <DEDUP_REMOVED lines=43> */
.L_x_2146:
[----:B------:R-:W-:Y:S05]  /*109b0*/  BSYNC.RECONVERGENT B1 ;  /* 0x0000000000017941 */ /* 0x000fea0003800200 */
.L_x_2145:
        /* <DEDUP_REMOVED lines=23> */
.L_x_2152:
        /* <DEDUP_REMOVED lines=13> */
.L_x_2154:
[----:B------:R-:W-:Y:S05]  /*10c00*/  BSYNC.RECONVERGENT B2 ;  /* 0x0000000000027941 */ /* 0x000fea0003800200 */
.L_x_2153:
        /* <DEDUP_REMOVED lines=43> */
.L_x_2151:
[----:B------:R-:W-:Y:S05]  /*10ec0*/  BSYNC.RECONVERGENT B1 ;  /* 0x0000000000017941 */ /* 0x000fea0003800200 */
.L_x_2150:
        /* <DEDUP_REMOVED lines=12> */
[----:B------:R-:W-:-:S04]  /*10f90*/  MOV R76, R94 ;  /* 0x0000005e004c7202 */ /* 0x000fc80000000f00 */
        /* <DEDUP_REMOVED lines=10> */
.L_x_2157:
        /* <DEDUP_REMOVED lines=13> */
.L_x_2159:
[----:B------:R-:W-:Y:S05]  /*11110*/  BSYNC.RECONVERGENT B2 ;  /* 0x0000000000027941 */ /* 0x000fea0003800200 */
.L_x_2158:
        /* <DEDUP_REMOVED lines=43> */
.L_x_2156:
[----:B------:R-:W-:Y:S05]  /*113d0*/  BSYNC.RECONVERGENT B1 ;  /* 0x0000000000017941 */ /* 0x000fea0003800200 */
.L_x_2155:
[----:B------:R-:W-:Y:S01]  /*113e0*/  I2FP.F32.U32 R77, R76 ;  /* 0x0000004c004d7245 */ /* 0x000fe20000201000 */
[----:B------:R-:W-:Y:S01]  /*113f0*/  HADD2.F32 R79, -RZ, R79.H1_H1 ;  /* 0x3000004fff4f7230 */ /* 0x000fe20000004100 */
[----:B------:R-:W-:Y:S01]  /*11400*/  PRMT R78, R140, 0x5410, R78 ;  /* 0x000054108c4e7816 */ /* 0x000fe2000000004e */
[----:B------:R-:W-:Y:S02]  /*11410*/  @P1 HADD2.F32 R76, -RZ, R75.H1_H1 ;  /* 0x3000004bff4c1230 */ /* 0x000fe40000004100 */
[----:B------:R-:W-:Y:S01]  /*11420*/  FFMA.FTZ R77, R77, R136, 1.1641532182693481445e-10 ;  /* 0x2f0000004d4d7423 */ /* 0x000fe20000010088 */
[----:B------:R-:W-:-:S04]  /*11430*/  FMUL.FTZ R79, R79, R132 ;  /* 0x000000844f4f7220 */ /* 0x000fc80000410000 */
[----:B------:R-:W-:Y:S02]  /*11440*/  FSETP.GTU.FTZ.AND P5, PT, R77, R134, PT ;  /* 0x000000864d00720b */ /* 0x000fe40003fbc000 */
[----:B------:R-:W-:Y:S02]  /*11450*/  PRMT R77, R83, 0x5410, R138 ;  /* 0x00005410534d7816 */ /* 0x000fe4000000008a */
[----:B------:R-:W-:Y:S02]  /*11460*/  FSEL R179, R79, RZ, !P5 ;  /* 0x000000ff4fb37208 */ /* 0x000fe40006800000 */
[----:B------:R-:W-:-:S03]  /*11470*/  PLOP3.LUT P5, PT, P5, PT, PT, 0x8, 0x80 ;  /* 0x000000000080781c */ /* 0x000fc60002fae170 */
[----:B------:R-:W-:Y:S01]  /*11480*/  @P1 FADD.FTZ R179, R76, R179 ;  /* 0x000000b34cb31221 */ /* 0x000fe20000010000 */
[----:B------:R-:W-:-:S04]  /*11490*/  PRMT R76, R81, 0x5410, R82 ;  /* 0x00005410514c7816 */ /* 0x000fc80000000052 */
[----:B------:R-:W-:-:S04]  /*114a0*/  F2FP.F16.F32.PACK_AB R79, RZ, R179 ;  /* 0x000000b3ff4f723e */ /* 0x000fc800000000ff */
[----:B------:R-:W-:-:S07]  /*114b0*/  PRMT R79, R148, 0x5410, R79 ;  /* 0x00005410944f7816 */ /* 0x000fce000000004f */
.L_x_2119:
        /* <DEDUP_REMOVED lines=8> */
[----:B------:R-:W-:Y:S02]  /*11540*/  SEL R134, RZ, 0x1000000, !P4 ;  /* 0x01000000ff867807 */ /* 0x000fe40006000000 */
[----:B------:R-:W-:Y:S02]  /*11550*/  SEL R132, RZ, 0x10000, !P5 ;  /* 0x00010000ff847807 */ /* 0x000fe40006800000 */
[----:B------:R-:W-:Y:S02]  /*11560*/  SEL R81, RZ, 0x100, !P6 ;  /* 0x00000100ff517807 */ /* 0x000fe40007000000 */
[----:B------:R-:W-:Y:S02]  /*11570*/  LOP3.LUT P1, RZ, R142, 0x10, RZ, 0xc0, !PT ;  /* 0x000000108eff7812 */ /* 0x000fe4000782c0ff */
        /* <DEDUP_REMOVED lines=31> */
.L_x_2160:
[----:B------:R-:W-:Y:S01]  /*11770*/  IMAD.MOV.U32 R134, RZ, RZ, R80 ;  /* 0x000000ffff867224 */ /* 0x000fe200078e0050 */
[----:B------:R-:W-:-:S07]  /*11780*/  IADD3 R0, PT, PT, R0, 0x100, RZ ;  /* 0x0000010000007810 */ /* 0x000fce0007ffe0ff */
.L_x_2037:
[----:B------:R-:W-:Y:S05]  /*11790*/  BSYNC.RECONVERGENT B0 ;  /* 0x0000000000007941 */ /* 0x000fea0003800200 */
.L_x_2036:
        /* <DEDUP_REMOVED lines=35> */
.L_x_2166:
        /* <DEDUP_REMOVED lines=13> */
.L_x_2168:
[----:B------:R-:W-:Y:S05]  /*11aa0*/  BSYNC.RECONVERGENT B2 ;  /* 0x0000000000027941 */ /* 0x000fea0003800200 */
.L_x_2167:
        /* <DEDUP_REMOVED lines=43> */
.L_x_2165:
[----:B------:R-:W-:Y:S05]  /*11d60*/  BSYNC.RECONVERGENT B1 ;  /* 0x0000000000017941 */ /* 0x000fea0003800200 */
.L_x_2164:
[----:B------:R-:W0:Y:S01]  /*11d70*/  LDC R130, c[0x0][0x408] ;  /* 0x00010200ff827b82 */ /* 0x000e220000000800 */
[----:B------:R-:W-:Y:S01]  /*11d80*/  I2FP.F32.U32 R81, R81 ;  /* 0x0000005100517245 */ /* 0x000fe20000201000 */
[----:B------:R-:W-:Y:S02]  /*11d90*/  HFMA2 R134, -RZ, RZ, 0.1171875, 0 ;  /* 0x2f800000ff867431 */ /* 0x000fe400000001ff */
[----:B-----5:R-:W-:Y:S01]  /*11da0*/  HADD2.F32 R83, -RZ, R76.H0_H0 ;  /* 0x2000004cff537230 */ /* 0x020fe20000004100 */
[----:B------:R-:W-:Y:S01]  /*11db0*/  ISETP.NE.AND P2, PT, R82, 0x1, PT ;  /* 0x000000015200780c */ /* 0x000fe20003f45270 */
[----:B------:R-:W-:Y:S01]  /*11dc0*/  BSSY.RECONVERGENT B1, `(.L_x_2169) ;  /* 0x000004d000017945 */ /* 0x000fe20003800200 */
[----:B------:R-:W-:Y:S01]  /*11dd0*/  LOP3.LUT R142, R142, 0xffffffef, RZ, 0xc0, !PT ;  /* 0xffffffef8e8e7812 */ /* 0x000fe200078ec0ff */
[----:B------:R-:W-:Y:S01]  /*11de0*/  FFMA.FTZ R81, R81, R134, 1.1641532182693481445e-10 ;  /* 0x2f00000051517423 */ /* 0x000fe20000010086 */
[----:B------:R-:W1:Y:S01]  /*11df0*/  LDC R132, c[0x0][0x404] ;  /* 0x00010100ff847b82 */ /* 0x000e620000000800 */
[----:B------:R-:W-:-:S02]  /*11e00*/  IMAD.MOV.U32 R84, RZ, RZ, 0x2 ;  /* 0x00000002ff547424 */ /* 0x000fc400078e00ff */
[----:B0-----:R-:W-:Y:S01]  /*11e10*/  FMUL.FTZ R83, R83, R130 ;  /* 0x0000008253537220 */ /* 0x001fe20000410000 */
[----:B-1----:R-:W-:Y:S01]  /*11e20*/  FSETP.GTU.FTZ.AND P3, PT, R81, R132, PT ;  /* 0x000000845100720b */ /* 0x002fe20003f7c000 */
[----:B------:R-:W-:-:S03]  /*11e30*/  IMAD.MOV.U32 R81, RZ, RZ, R94 ;  /* 0x000000ffff517224 */ /* 0x000fc600078e005e */
        /* <DEDUP_REMOVED lines=12> */
.L_x_2171:
        /* <DEDUP_REMOVED lines=13> */
.L_x_2173:
[----:B------:R-:W-:Y:S05]  /*11fd0*/  BSYNC.RECONVERGENT B2 ;  /* 0x0000000000027941 */ /* 0x000fea0003800200 */
.L_x_2172:
        /* <DEDUP_REMOVED lines=43> */
.L_x_2170:
[----:B------:R-:W-:Y:S05]  /*12290*/  BSYNC.RECONVERGENT B1 ;  /* 0x0000000000017941 */ /* 0x000fea0003800200 */
.L_x_2169:
        /* <DEDUP_REMOVED lines=25> */
.L_x_2176:
        /* <DEDUP_REMOVED lines=13> */
.L_x_2178:
[----:B------:R-:W-:Y:S05]  /*12500*/  BSYNC.RECONVERGENT B2 ;  /* 0x0000000000027941 */ /* 0x000fea0003800200 */
.L_x_2177:
        /* <DEDUP_REMOVED lines=43> */
.L_x_2175:
[----:B------:R-:W-:Y:S05]  /*127c0*/  BSYNC.RECONVERGENT B1 ;  /* 0x0000000000017941 */ /* 0x000fea0003800200 */
.L_x_2174:
        /* <DEDUP_REMOVED lines=22> */
.L_x_2181:
        /* <DEDUP_REMOVED lines=13> */
.L_x_2183:
[----:B------:R-:W-:Y:S05]  /*12a00*/  BSYNC.RECONVERGENT B2 ;  /* 0x0000000000027941 */ /* 0x000fea0003800200 */
.L_x_2182:
        /* <DEDUP_REMOVED lines=43> */
.L_x_2180:
[----:B------:R-:W-:Y:S05]  /*12cc0*/  BSYNC.RECONVERGENT B1 ;  /* 0x0000000000017941 */ /* 0x000fea0003800200 */
.L_x_2179:
[----:B------:R-:W-:Y:S01]  /*12cd0*/  I2FP.F32.U32 R83, R76 ;  /* 0x0000004c00537245 */ /* 0x000fe20000201000 */
[----:B------:R-:W-:Y:S01]  /*12ce0*/  HADD2.F32 R85, -RZ, R68.H1_H1 ;  /* 0x30000044ff557230 */ /* 0x000fe20000004100 */
[----:B------:R-:W-:Y:S01]  /*12cf0*/  BSSY.RECONVERGENT B1, `(.L_x_2184) ;  /* 0x0000050000017945 */ /* 0x000fe20003800200 */
[----:B------:R-:W-:Y:S02]  /*12d00*/  @P1 HADD2.F32 R141, -RZ, R72.H1_H1 ;  /* 0x30000048ff8d1230 */ /* 0x000fe40000004100 */
        /* <DEDUP_REMOVED lines=21> */
.L_x_2186:
        /* <DEDUP_REMOVED lines=13> */
.L_x_2188:
[----:B------:R-:W-:Y:S05]  /*12f30*/  BSYNC.RECONVERGENT B2 ;  /* 0x0000000000027941 */ /* 0x000fea0003800200 */
.L_x_2187:
        /* <DEDUP_REMOVED lines=43> */
.L_x_2185:
[----:B------:R-:W-:Y:S05]  /*131f0*/  BSYNC.RECONVERGENT B1 ;  /* 0x0000000000017941 */ /* 0x000fea0003800200 */
.L_x_2184:
[----:B------:R-:W-:Y:S01]  /*13200*/  I2FP.F32.U32 R83, R76 ;  /* 0x0000004c00537245 */ /* 0x000fe20000201000 */
[----:B------:R-:W-:Y:S01]  /*13210*/  HADD2.F32 R85, -RZ, R77.H0_H0 ;  /* 0x2000004dff557230 */ /* 0x000fe20000004100 */
        /* <DEDUP_REMOVED lines=20> */
.L_x_2191:
        /* <DEDUP_REMOVED lines=13> */
.L_x_2193:
[----:B------:R-:W-:Y:S05]  /*13430*/  BSYNC.RECONVERGENT B2 ;  /* 0x0000000000027941 */ /* 0x000fea0003800200 */
.L_x_2192:
        /* <DEDUP_REMOVED lines=43> */
.L_x_2190:
[----:B------:R-:W-:Y:S05]  /*136f0*/  BSYNC.RECONVERGENT B1 ;  /* 0x0000000000017941 */ /* 0x000fea0003800200 */
.L_x_2189:
        /* <DEDUP_REMOVED lines=25> */
.L_x_2196:
        /* <DEDUP_REMOVED lines=13> */
.L_x_2198:
[----:B------:R-:W-:Y:S05]  /*13960*/  BSYNC.RECONVERGENT B2 ;  /* 0x0000000000027941 */ /* 0x000fea0003800200 */
.L_x_2197:
        /* <DEDUP_REMOVED lines=43> */
.L_x_2195:
[----:B------:R-:W-:Y:S05]  /*13c20*/  BSYNC.RECONVERGENT B1 ;  /* 0x0000000000017941 */ /* 0x000fea0003800200 */
.L_x_2194:
[----:B------:R-:W-:Y:S01]  /*13c30*/  I2FP.F32.U32 R85, R76 ;  /* 0x0000004c00557245 */ /* 0x000fe20000201000 */
[----:B------:R-:W-:Y:S01]  /*13c40*/  HADD2.F32 R77, -RZ, R77.H1_H1 ;  /* 0x3000004dff4d7230 */ /* 0x000fe20000004100 */
        /* <DEDUP_REMOVED lines=20> */
.L_x_2201:
        /* <DEDUP_REMOVED lines=13> */
.L_x_2203:
[----:B------:R-:W-:Y:S05]  /*13e60*/  BSYNC.RECONVERGENT B2 ;  /* 0x0000000000027941 */ /* 0x000fea0003800200 */
.L_x_2202:
        /* <DEDUP_REMOVED lines=43> */
.L_x_2200:
[----:B------:R-:W-:Y:S05]  /*14120*/  BSYNC.RECONVERGENT B1 ;  /* 0x0000000000017941 */ /* 0x000fea0003800200 */
.L_x_2199:
        /* <DEDUP_REMOVED lines=25> */
.L_x_2206:
        /* <DEDUP_REMOVED lines=13> */
.L_x_2208:
[----:B------:R-:W-:Y:S05]  /*14390*/  BSYNC.RECONVERGENT B2 ;  /* 0x0000000000027941 */ /* 0x000fea0003800200 */
.L_x_2207:
        /* <DEDUP_REMOVED lines=43> */
.L_x_2205:
[----:B------:R-:W-:Y:S05]  /*14650*/  BSYNC.RECONVERGENT B1 ;  /* 0x0000000000017941 */ /* 0x000fea0003800200 */
.L_x_2204:
        /* <DEDUP_REMOVED lines=20> */
.L_x_2211:
        /* <DEDUP_REMOVED lines=13> */
.L_x_2213:
[----:B------:R-:W-:Y:S05]  /*14870*/  BSYNC.RECONVERGENT B2 ;  /* 0x0000000000027941 */ /* 0x000fea0003800200 */
.L_x_2212:
        /* <DEDUP_REMOVED lines=43> */
.L_x_2210:
[----:B------:R-:W-:Y:S05]  /*14b30*/  BSYNC.RECONVERGENT B1 ;  /* 0x0000000000017941 */ /* 0x000fea0003800200 */
.L_x_2209:
        /* <DEDUP_REMOVED lines=25> */
.L_x_2216:
        /* <DEDUP_REMOVED lines=13> */
.L_x_2218:
[----:B------:R-:W-:Y:S05]  /*14da0*/  BSYNC.RECONVERGENT B2 ;  /* 0x0000000000027941 */ /* 0x000fea0003800200 */
.L_x_2217:
        /* <DEDUP_REMOVED lines=43> */
.L_x_2215:
[----:B------:R-:W-:Y:S05]  /*15060*/  BSYNC.RECONVERGENT B1 ;  /* 0x0000000000017941 */ /* 0x000fea0003800200 */
.L_x_2214:
        /* <DEDUP_REMOVED lines=20> */
.L_x_2221:
        /* <DEDUP_REMOVED lines=13> */
.L_x_2223:
[----:B------:R-:W-:Y:S05]  /*15280*/  BSYNC.RECONVERGENT B2 ;  /* 0x0000000000027941 */ /* 0x000fea0003800200 */
.L_x_2222:
        /* <DEDUP_REMOVED lines=43> */
.L_x_2220:
[----:B------:R-:W-:Y:S05]  /*15540*/  BSYNC.RECONVERGENT B1 ;  /* 0x0000000000017941 */ /* 0x000fea0003800200 */
.L_x_2219:
        /* <DEDUP_REMOVED lines=25> */
.L_x_2226:
        /* <DEDUP_REMOVED lines=13> */
.L_x_2228:
[----:B------:R-:W-:Y:S05]  /*157b0*/  BSYNC.RECONVERGENT B2 ;  /* 0x0000000000027941 */ /* 0x000fea0003800200 */
.L_x_2227:
        /* <DEDUP_REMOVED lines=43> */
.L_x_2225:
[----:B------:R-:W-:Y:S05]  /*15a70*/  BSYNC.RECONVERGENT B1 ;  /* 0x0000000000017941 */ /* 0x000fea0003800200 */
.L_x_2224:
        /* <DEDUP_REMOVED lines=20> */
.L_x_2231:
        /* <DEDUP_REMOVED lines=13> */
.L_x_2233:
[----:B------:R-:W-:Y:S05]  /*15c90*/  BSYNC.RECONVERGENT B2 ;  /* 0x0000000000027941 */ /* 0x000fea0003800200 */
.L_x_2232:
        /* <DEDUP_REMOVED lines=43> */
.L_x_2230:
[----:B------:R-:W-:Y:S05]  /*15f50*/  BSYNC.RECONVERGENT B1 ;  /* 0x0000000000017941 */ /* 0x000fea0003800200 */
.L_x_2229:
[----:B------:R-:W-:Y:S01]  /*15f60*/  I2FP.F32.U32 R77, R84 ;  /* 0x00000054004d7245 */ /* 0x000fe20000201000 */
[----:B------:R-:W-:Y:S01]  /*15f70*/  HADD2.F32 R157, -RZ, R71.H0_H0 ;  /* 0x20000047ff9d7230 */ /* 0x000fe20000004100 */
[----:B------:R-:W-:Y:S01]  /*15f80*/  BSSY.RECONVERGENT B1, `(.L_x_2234) ;  /* 0x0000050000017945 */ /* 0x000fe20003800200 */
[----:B------:R-:W-:Y:S02]  /*15f90*/  IMAD.MOV.U32 R150, RZ, RZ, 0x2 ;  /* 0x00000002ff967424 */ /* 0x000fe400078e00ff */
        /* <DEDUP_REMOVED lines=21> */
.L_x_2236:
        /* <DEDUP_REMOVED lines=13> */
.L_x_2238:
[----:B------:R-:W-:Y:S05]  /*161c0*/  BSYNC.RECONVERGENT B2 ;  /* 0x0000000000027941 */ /* 0x000fea0003800200 */
.L_x_2237:
        /* <DEDUP_REMOVED lines=43> */
.L_x_2235:
[----:B------:R-:W-:Y:S05]  /*16480*/  BSYNC.RECONVERGENT B1 ;  /* 0x0000000000017941 */ /* 0x000fea0003800200 */
.L_x_2234:
[----:B------:R-:W-:Y:S01]  /*16490*/  I2FP.F32.U32 R77, R76 ;  /* 0x0000004c004d7245 */ /* 0x000fe20000201000 */
[----:B------:R-:W-:Y:S01]  /*164a0*/  HADD2.F32 R79, -RZ, R79.H1_H1 ;  /* 0x3000004fff4f7230 */ /* 0x000fe20000004100 */
        /* <DEDUP_REMOVED lines=18> */
.L_x_2241:
        /* <DEDUP_REMOVED lines=15> */
.L_x_2243:
[----:B------:R-:W-:Y:S05]  /*166c0*/  BSYNC.RECONVERGENT B2 ;  /* 0x0000000000027941 */ /* 0x000fea0003800200 */
.L_x_2242:
        /* <DEDUP_REMOVED lines=43> */
.L_x_2240:
[----:B------:R-:W-:Y:S05]  /*16980*/  BSYNC.RECONVERGENT B1 ;  /* 0x0000000000017941 */ /* 0x000fea0003800200 */
.L_x_2239:
        /* <DEDUP_REMOVED lines=17> */
.L_x_2163:
[----:B------:R-:W-:Y:S01]  /*16aa0*/  ISETP.NE.AND P2, PT, R128, 0x1, PT ;  /* 0x000000018000780c */ /* 0x000fe20003f45270 */
[----:B------:R-:W-:Y:S01]  /*16ab0*/  BSSY.RECONVERGENT B1, `(.L_x_2245) ;  /* 0x0000048000017945 */ /* 0x000fe20003800200 */
[----:B------:R-:W-:Y:S02]  /*16ac0*/  HFMA2 R138, -RZ, RZ, 0, 1.1920928955078125e-07 ;  /* 0x00000002ff8a7431 */ /* 0x000fe400000001ff */
[----:B0-----:R-:W-:Y:S02]  /*16ad0*/  IMAD.MOV.U32 R81, RZ, RZ, R94 ;  /* 0x000000ffff517224 */ /* 0x001fe400078e005e */
        /* <DEDUP_REMOVED lines=12> */
.L_x_2247:
        /* <DEDUP_REMOVED lines=13> */
.L_x_2249:
[----:B------:R-:W-:Y:S05]  /*16c70*/  BSYNC.RECONVERGENT B2 ;  /* 0x0000000000027941 */ /* 0x000fea0003800200 */
.L_x_2248:
        /* <DEDUP_REMOVED lines=43> */
.L_x_2246:
[----:B------:R-:W-:Y:S05]  /*16f30*/  BSYNC.RECONVERGENT B1 ;  /* 0x0000000000017941 */ /* 0x000fea0003800200 */
.L_x_2245:
        /* <DEDUP_REMOVED lines=10> */
[----:B------:R-:W-:-:S02]  /*16fe0*/  HFMA2 R128, -RZ, RZ, 0, 1.1920928955078125e-07 ;  /* 0x00000002ff807431 */ /* 0x000fc400000001ff */
[----:B0-----:R-:W-:Y:S01]  /*16ff0*/  FMUL.FTZ R83, R83, R132 ;  /* 0x0000008453537220 */ /* 0x001fe20000410000 */
[----:B-1----:R-:W-:-:S04]  /*17000*/  FSETP.GTU.FTZ.AND P3, PT, R81, R134, PT ;  /* 0x000000865100720b */ /* 0x002fc80003f7c000 */
        /* <DEDUP_REMOVED lines=15> */
.L_x_2252:
        /* <DEDUP_REMOVED lines=13> */
.L_x_2254:
[----:B------:R-:W-:Y:S05]  /*171d0*/  BSYNC.RECONVERGENT B2 ;  /* 0x0000000000027941 */ /* 0x000fea0003800200 */
.L_x_2253:
        /* <DEDUP_REMOVED lines=43> */
.L_x_2251:
[----:B------:R-:W-:Y:S05]  /*17490*/  BSYNC.RECONVERGENT B1 ;  /* 0x0000000000017941 */ /* 0x000fea0003800200 */
.L_x_2250:
        /* <DEDUP_REMOVED lines=25> */
.L_x_2257:
        /* <DEDUP_REMOVED lines=13> */
.L_x_2259:
[----:B------:R-:W-:Y:S05]  /*17700*/  BSYNC.RECONVERGENT B2 ;  /* 0x0000000000027941 */ /* 0x000fea0003800200 */
.L_x_2258:
        /* <DEDUP_REMOVED lines=43> */
.L_x_2256:
[----:B------:R-:W-:Y:S05]  /*179c0*/  BSYNC.RECONVERGENT B1 ;  /* 0x0000000000017941 */ /* 0x000fea0003800200 */
.L_x_2255:
[----:B------:R-:W-:Y:S01]  /*179d0*/  I2FP.F32.U32 R83, R76 ;  /* 0x0000004c00537245 */ /* 0x000fe20000201000 */
[----:B------:R-:W-:Y:S01]  /*179e0*/  HADD2.F32 R143, -RZ, R77.H0_H0 ;  /* 0x2000004dff8f7230 */ /* 0x000fe20000004100 */
[----:B------:R-:W-:Y:S01]  /*179f0*/  LOP3.LUT R142, R142, 0xfffffffb, RZ, 0xc0, !PT ;  /* 0xfffffffb8e8e7812 */ /* 0x000fe200078ec0ff */
[----:B------:R-:W-:Y:S01]  /*17a00*/  @P1 HADD2.F32 R76, -RZ, R73.H0_H0 ;  /* 0x20000049ff4c1230 */ /* 0x000fe20000004100 */
        /* <DEDUP_REMOVED lines=21> */
.L_x_2262:
        /* <DEDUP_REMOVED lines=13> */
.L_x_2264:
[----:B------:R-:W-:Y:S05]  /*17c30*/  BSYNC.RECONVERGENT B2 ;  /* 0x0000000000027941 */ /* 0x000fea0003800200 */
.L_x_2263:
        /* <DEDUP_REMOVED lines=43> */
.L_x_2261:
[----:B------:R-:W-:Y:S05]  /*17ef0*/  BSYNC.RECONVERGENT B1 ;  /* 0x0000000000017941 */ /* 0x000fea0003800200 */
.L_x_2260:
[----:B------:R-:W-:Y:S01]  /*17f00*/  I2FP.F32.U32 R145, R76 ;  /* 0x0000004c00917245 */ /* 0x000fe20000201000 */
[----:B------:R-:W-:Y:S01]  /*17f10*/  HADD2.F32 R77, -RZ, R77.H1_H1 ;  /* 0x3000004dff4d7230 */ /* 0x000fe20000004100 */
[----:B------:R-:W-:Y:S01]  /*17f20*/  LOP3.LUT R142, R142, 0xfffffffd, RZ, 0xc0, !PT ;  /* 0xfffffffd8e8e7812 */ /* 0x000fe200078ec0ff */
[----:B------:R-:W-:Y:S01]  /*17f30*/  @P1 HADD2.F32 R76, -RZ, R73.H1_H1 ;  /* 0x30000049ff4c1230 */ /* 0x000fe20000004100 */
        /* <DEDUP_REMOVED lines=21> */
.L_x_2267:
        /* <DEDUP_REMOVED lines=13> */
.L_x_2269:
[----:B------:R-:W-:Y:S05]  /*18160*/  BSYNC.RECONVERGENT B2 ;  /* 0x0000000000027941 */ /* 0x000fea0003800200 */
.L_x_2268:
        /* <DEDUP_REMOVED lines=43> */
.L_x_2266:
[----:B------:R-:W-:Y:S05]  /*18420*/  BSYNC.RECONVERGENT B1 ;  /* 0x0000000000017941 */ /* 0x000fea0003800200 */
.L_x_2265:
        /* <DEDUP_REMOVED lines=23> */
.L_x_2272:
        /* <DEDUP_REMOVED lines=13> */
.L_x_2274:
[----:B------:R-:W-:Y:S05]  /*18670*/  BSYNC.RECONVERGENT B2 ;  /* 0x0000000000027941 */ /* 0x000fea0003800200 */
.L_x_2273:
        /* <DEDUP_REMOVED lines=43> */
.L_x_2271:
[----:B------:R-:W-:Y:S05]  /*18930*/  BSYNC.RECONVERGENT B1 ;  /* 0x0000000000017941 */ /* 0x000fea0003800200 */
.L_x_2270:
[----:B------:R-:W-:Y:S01]  /*18940*/  I2FP.F32.U32 R77, R76 ;  /* 0x0000004c004d7245 */ /* 0x000fe20000201000 */
[----:B------:R-:W-:Y:S01]  /*18950*/  HADD2.F32 R157, -RZ, R78.H1_H1 ;  /* 0x3000004eff9d7230 */ /* 0x000fe20000004100 */
[----:B------:R-:W-:Y:S01]  /*18960*/  ISETP.NE.AND P4, PT, R128, 0x1, PT ;  /* 0x000000018000780c */ /* 0x000fe20003f85270 */
[----:B------:R-:W-:Y:S01]  /*18970*/  @P1 HADD2.F32 R76, -RZ, R74.H1_H1 ;  /* 0x3000004aff4c1230 */ /* 0x000fe20000004100 */
        /* <DEDUP_REMOVED lines=19> */
.L_x_2277:
        /* <DEDUP_REMOVED lines=13> */
.L_x_2279:
[----:B------:R-:W-:Y:S05]  /*18b80*/  BSYNC.RECONVERGENT B2 ;  /* 0x0000000000027941 */ /* 0x000fea0003800200 */
.L_x_2278:
        /* <DEDUP_REMOVED lines=43> */
.L_x_2276:
[----:B------:R-:W-:Y:S05]  /*18e40*/  BSYNC.RECONVERGENT B1 ;  /* 0x0000000000017941 */ /* 0x000fea0003800200 */
.L_x_2275:
        /* <DEDUP_REMOVED lines=23> */
.L_x_2282:
        /* <DEDUP_REMOVED lines=13> */
.L_x_2284:
[----:B------:R-:W-:Y:S05]  /*19090*/  BSYNC.RECONVERGENT B2 ;  /* 0x0000000000027941 */ /* 0x000fea0003800200 */
.L_x_2283:
        /* <DEDUP_REMOVED lines=43> */
.L_x_2281:
[----:B------:R-:W-:Y:S05]  /*19350*/  BSYNC.RECONVERGENT B1 ;  /* 0x0000000000017941 */ /* 0x000fea0003800200 */
.L_x_2280:
        /* <DEDUP_REMOVED lines=14> */
.L_x_2244:
        /* <DEDUP_REMOVED lines=43> */
.L_x_2285:
[----:B------:R-:W-:Y:S01]  /*196f0*/  MOV R134, R80 ;  /* 0x0000005000867202 */ /* 0x000fe20000000f00 */
[----:B------:R-:W-:-:S07]  /*19700*/  VIADD R0, R0, 0x100 ;  /* 0x0000010000007836 */ /* 0x000fce0000000000 */
.L_x_2162:
[----:B------:R-:W-:Y:S05]  /*19710*/  BSYNC.RECONVERGENT B0 ;  /* 0x0000000000007941 */ /* 0x000fea0003800200 */
.L_x_2161:
        /* <DEDUP_REMOVED lines=33> */
.L_x_2291:
        /* <DEDUP_REMOVED lines=13> */
.L_x_2293:
[----:B------:R-:W-:Y:S05]  /*19a00*/  BSYNC.RECONVERGENT B2 ;  /* 0x0000000000027941 */ /* 0x000fea0003800200 */
.L_x_2292:
        /* <DEDUP_REMOVED lines=40> */
[----:B------:R-:W-:Y:S01]  /*19c90*/  HFMA2 R84, -RZ, RZ, 0, 0 ;  /* 0x00000000ff547431 */ /* 0x000fe200000001ff */
[----:B------:R-:W-:Y:S01]  /*19ca0*/  LOP3.LUT R126, R101, R80, R85, 0x96, !PT ;  /* 0x00000050657e7212 */ /* 0x000fe200078e9655 */
[----:B------:R-:W-:-:S07]  /*19cb0*/  IMAD.MOV.U32 R80, RZ, RZ, R134 ;  /* 0x000000ffff507224 */ /* 0x000fce00078e0086 */
.L_x_2290:
[----:B------:R-:W-:Y:S05]  /*19cc0*/  BSYNC.RECONVERGENT B1 ;  /* 0x0000000000017941 */ /* 0x000fea0003800200 */
.L_x_2289:
[----:B------:R-:W0:Y:S01]  /*19cd0*/  LDC R130, c[0x0][0x408] ;  /* 0x00010200ff827b82 */ /* 0x000e220000000800 */
[----:B------:R-:W-:Y:S01]  /*19ce0*/  I2FP.F32.U32 R81, R80 ;  /* 0x0000005000517245 */ /* 0x000fe20000201000 */
[----:B------:R-:W-:Y:S01]  /*19cf0*/  IMAD.MOV.U32 R134, RZ, RZ, 0x2f800000 ;  /* 0x2f800000ff867424 */ /* 0x000fe200078e00ff */
[----:B------:R-:W-:Y:S01]  /*19d00*/  LOP3.LUT R142, R142, 0xffffffdf, RZ, 0xc0, !PT ;  /* 0xffffffdf8e8e7812 */ /* 0x000fe200078ec0ff */
[----:B-----5:R-:W-:Y:S01]  /*19d10*/  HADD2.F32 R83, -RZ, R76.H0_H0 ;  /* 0x2000004cff537230 */ /* 0x020fe20000004100 */
[----:B------:R-:W-:Y:S01]  /*19d20*/  BSSY.RECONVERGENT B1, `(.L_x_2294) ;  /* 0x000004d000017945 */ /* 0x000fe20003800200 */
[----:B------:R-:W-:Y:S01]  /*19d30*/  FFMA.FTZ R81, R81, R134, 1.1641532182693481445e-10 ;  /* 0x2f00000051517423 */ /* 0x000fe20000010086 */
[----:B------:R-:W-:Y:S01]  /*19d40*/  MOV R86, 0x2 ;  /* 0x0000000200567802 */ /* 0x000fe20000000f00 */
[----:B------:R-:W1:Y:S01]  /*19d50*/  LDC R132, c[0x0][0x404] ;  /* 0x00010100ff847b82 */ /* 0x000e620000000800 */
[----:B------:R-:W-:Y:S02]  /*19d60*/  IMAD.MOV.U32 R80, RZ, RZ, R94 ;  /* 0x000000ffff507224 */ /* 0x000fe400078e005e */
[----:B0-----:R-:W-:Y:S01]  /*19d70*/  FMUL.FTZ R83, R83, R130 ;  /* 0x0000008253537220 */ /* 0x001fe20000410000 */
[----:B-1----:R-:W-:-:S04]  /*19d80*/  FSETP.GTU.FTZ.AND P3, PT, R81, R132, PT ;  /* 0x000000845100720b */ /* 0x002fc80003f7c000 */
        /* <DEDUP_REMOVED lines=13> */
.L_x_2296:
        /* <DEDUP_REMOVED lines=13> */
.L_x_2298:
[----:B------:R-:W-:Y:S05]  /*19f30*/  BSYNC.RECONVERGENT B2 ;  /* 0x0000000000027941 */ /* 0x000fea0003800200 */
.L_x_2297:
        /* <DEDUP_REMOVED lines=43> */
.L_x_2295:
[----:B------:R-:W-:Y:S05]  /*1a1f0*/  BSYNC.RECONVERGENT B1 ;  /* 0x0000000000017941 */ /* 0x000fea0003800200 */
.L_x_2294:
[----:B------:R-:W-:Y:S01]  /*1a200*/  I2FP.F32.U32 R81, R80 ;  /* 0x0000005000517245 */ /* 0x000fe20000201000 */
[----:B------:R-:W-:Y:S01]  /*1a210*/  HADD2.F32 R85, -RZ, R68.H0_H0 ;  /* 0x20000044ff557230 */ /* 0x000fe20000004100 */
[----:B------:R-:W-:Y:S01]  /*1a220*/  BSSY.RECONVERGENT B1, `(.L_x_2299) ;  /* 0x0000050000017945 */ /* 0x000fe20003800200 */
[----:B------:R-:W-:Y:S01]  /*1a230*/  @P2 HADD2.F32 R123, -RZ, R72.H0_H0 ;  /* 0x20000048ff7b2230 */ /* 0x000fe20000004100 */
        /* <DEDUP_REMOVED lines=21> */
.L_x_2301:
        /* <DEDUP_REMOVED lines=13> */
.L_x_2303:
[----:B------:R-:W-:Y:S05]  /*1a460*/  BSYNC.RECONVERGENT B2 ;  /* 0x0000000000027941 */ /* 0x000fea0003800200 */
.L_x_2302:
        /* <DEDUP_REMOVED lines=42> */
[----:B------:R-:W-:-:S07]  /*1a710*/  IMAD.MOV.U32 R82, RZ, RZ, R148 ;  /* 0x000000ffff527224 */ /* 0x000fce00078e0094 */
.L_x_2300:
[----:B------:R-:W-:Y:S05]  /*1a720*/  BSYNC.RECONVERGENT B1 ;  /* 0x0000000000017941 */ /* 0x000fea0003800200 */
.L_x_2299:
[----:B------:R-:W-:Y:S01]  /*1a730*/  I2FP.F32.U32 R81, R81 ;  /* 0x0000005100517245 */ /* 0x000fe20000201000 */
[----:B------:R-:W-:Y:S01]  /*1a740*/  HADD2.F32 R83, -RZ, R76.H1_H1 ;  /* 0x3000004cff537230 */ /* 0x000fe20000004100 */
        /* <DEDUP_REMOVED lines=20> */
.L_x_2306:
        /* <DEDUP_REMOVED lines=13> */
.L_x_2308:
[----:B------:R-:W-:Y:S05]  /*1a960*/  BSYNC.RECONVERGENT B2 ;  /* 0x0000000000027941 */ /* 0x000fea0003800200 */
.L_x_2307:
        /* <DEDUP_REMOVED lines=41> */
[----:B------:R-:W-:Y:S02]  /*1ac00*/  LOP3.LUT R126, R101, R84, R149, 0x96, !PT ;  /* 0x00000054657e7212 */ /* 0x000fe400078e9695 */
[----:B------:R-:W-:-:S07]  /*1ac10*/  MOV R82, R148 ;  /* 0x0000009400527202 */ /* 0x000fce0000000f00 */
.L_x_2305:
[----:B------:R-:W-:Y:S05]  /*1ac20*/  BSYNC.RECONVERGENT B1 ;  /* 0x0000000000017941 */ /* 0x000fea0003800200 */
.L_x_2304:
        /* <DEDUP_REMOVED lines=13> */
[----:B------:R-:W-:Y:S02]  /*1ad00*/  @!P2 MOV R149, R76 ;  /* 0x0000004c0095a202 */ /* 0x000fe40000000f00 */
[----:B------:R-:W-:Y:S02]  /*1ad10*/  MOV R76, R94 ;  /* 0x0000005e004c7202 */ /* 0x000fe40000000f00 */
[----:B------:R-:W-:-:S03]  /*1ad20*/  F2FP.F16.F32.PACK_AB R81, RZ, R149 ;  /* 0x00000095ff51723e */ /* 0x000fc600000000ff */
        /* <DEDUP_REMOVED lines=9> */
.L_x_2311:
        /* <DEDUP_REMOVED lines=13> */
.L_x_2313:
[----:B------:R-:W-:Y:S05]  /*1ae90*/  BSYNC.RECONVERGENT B2 ;  /* 0x0000000000027941 */ /* 0x000fea0003800200 */
.L_x_2312:
        /* <DEDUP_REMOVED lines=41> */
[----:B------:R-:W-:Y:S01]  /*1b130*/  IMAD.MOV.U32 R84, RZ, RZ, RZ ;  /* 0x000000ffff547224 */ /* 0x000fe200078e00ff */
[----:B------:R-:W-:-:S07]  /*1b140*/  MOV R82, R152 ;  /* 0x0000009800527202 */ /* 0x000fce0000000f00 */
.L_x_2310:
[----:B------:R-:W-:Y:S05]  /*1b150*/  BSYNC.RECONVERGENT B1 ;  /* 0x0000000000017941 */ /* 0x000fea0003800200 */
.L_x_2309:
[----:B------:R-:W-:Y:S01]  /*1b160*/  I2FP.F32.U32 R83, R76 ;  /* 0x0000004c00537245 */ /* 0x000fe20000201000 */
[----:B------:R-:W-:Y:S01]  /*1b170*/  HADD2.F32 R85, -RZ, R77.H0_H0 ;  /* 0x2000004dff557230 */ /* 0x000fe20000004100 */
        /* <DEDUP_REMOVED lines=20> */
.L_x_2316:
        /* <DEDUP_REMOVED lines=13> */
.L_x_2318:
[----:B------:R-:W-:Y:S05]  /*1b390*/  BSYNC.RECONVERGENT B2 ;  /* 0x0000000000027941 */ /* 0x000fea0003800200 */
.L_x_2317:
[----:B------:R-:W-:Y:S01]  /*1b3a0*/  IMAD.WIDE.U32 R150, R146, -0x326172a9, RZ ;  /* 0xcd9e8d5792967825 */ /* 0x000fe200078e00ff */
[----:B------:R-:W-:-:S03]  /*1b3b0*/  LOP3.LUT R154, R95, R85, R3, 0x96, !PT ;  /* 0x000000555f9a7212 */ /* 0x000fc600078e9603 */
[----:B------:R-:W-:Y:S01]  /*1b3c0*/  HFMA2 R88, -RZ, RZ, 0, 0 ;  /* 0x00000000ff587431 */ /* 0x000fe200000001ff */
        /* <DEDUP_REMOVED lines=40> */
.L_x_2315:
[----:B------:R-:W-:Y:S05]  /*1b650*/  BSYNC.RECONVERGENT B1 ;  /* 0x0000000000017941 */ /* 0x000fea0003800200 */
.L_x_2314:
[----:B------:R-:W-:Y:S01]  /*1b660*/  I2FP.F32.U32 R83, R76 ;  /* 0x0000004c00537245 */ /* 0x000fe20000201000 */
[----:B------:R-:W-:Y:S01]  /*1b670*/  HADD2.F32 R85, -RZ, R69.H0_H0 ;  /* 0x20000045ff557230 */ /* 0x000fe20000004100 */
[----:B------:R-:W-:Y:S01]  /*1b680*/  BSSY.RECONVERGENT B1, `(.L_x_2319) ;  /* 0x0000050000017945 */ /* 0x000fe20003800200 */
[----:B------:R-:W-:Y:S01]  /*1b690*/  @P2 HADD2.F32 R151, -RZ, R73.H0_H0 ;  /* 0x20000049ff972230 */ /* 0x000fe20000004100 */
        /* <DEDUP_REMOVED lines=21> */
.L_x_2321:
        /* <DEDUP_REMOVED lines=13> */
.L_x_2323:
[----:B------:R-:W-:Y:S05]  /*1b8c0*/  BSYNC.RECONVERGENT B2 ;  /* 0x0000000000027941 */ /* 0x000fea0003800200 */
.L_x_2322:
        /* <DEDUP_REMOVED lines=43> */
.L_x_2320:
[----:B------:R-:W-:Y:S05]  /*1bb80*/  BSYNC.RECONVERGENT B1 ;  /* 0x0000000000017941 */ /* 0x000fea0003800200 */
.L_x_2319:
        /* <DEDUP_REMOVED lines=22> */
.L_x_2326:
        /* <DEDUP_REMOVED lines=13> */
.L_x_2328:
[----:B------:R-:W-:Y:S05]  /*1bdc0*/  BSYNC.RECONVERGENT B2 ;  /* 0x0000000000027941 */ /* 0x000fea0003800200 */
.L_x_2327:
        /* <DEDUP_REMOVED lines=41> */
[----:B------:R-:W-:Y:S01]  /*1c060*/  IMAD.MOV.U32 R76, RZ, RZ, R82 ;  /* 0x000000ffff4c7224 */ /* 0x000fe200078e0052 */
[----:B------:R-:W-:-:S07]  /*1c070*/  MOV R82, R152 ;  /* 0x0000009800527202 */ /* 0x000fce0000000f00 */
.L_x_2325:
[----:B------:R-:W-:Y:S05]  /*1c080*/  BSYNC.RECONVERGENT B1 ;  /* 0x0000000000017941 */ /* 0x000fea0003800200 */
.L_x_2324:
        /* <DEDUP_REMOVED lines=25> */
.L_x_2331:
        /* <DEDUP_REMOVED lines=13> */
.L_x_2333:
[----:B------:R-:W-:Y:S05]  /*1c2f0*/  BSYNC.RECONVERGENT B2 ;  /* 0x0000000000027941 */ /* 0x000fea0003800200 */
.L_x_2332:
        /* <DEDUP_REMOVED lines=41> */
[----:B------:R-:W-:Y:S01]  /*1c590*/  IMAD.MOV.U32 R76, RZ, RZ, R82 ;  /* 0x000000ffff4c7224 */ /* 0x000fe200078e0052 */
[----:B------:R-:W-:-:S07]  /*1c5a0*/  MOV R82, R154 ;  /* 0x0000009a00527202 */ /* 0x000fce0000000f00 */
.L_x_2330:
[----:B------:R-:W-:Y:S05]  /*1c5b0*/  BSYNC.RECONVERGENT B1 ;  /* 0x0000000000017941 */ /* 0x000fea0003800200 */
.L_x_2329:
        /* <DEDUP_REMOVED lines=22> */
.L_x_2336:
        /* <DEDUP_REMOVED lines=13> */
.L_x_2338:
[----:B------:R-:W-:Y:S05]  /*1c7f0*/  BSYNC.RECONVERGENT B2 ;  /* 0x0000000000027941 */ /* 0x000fea0003800200 */
.L_x_2337:
        /* <DEDUP_REMOVED lines=43> */
.L_x_2335:
[----:B------:R-:W-:Y:S05]  /*1cab0*/  BSYNC.RECONVERGENT B1 ;  /* 0x0000000000017941 */ /* 0x000fea0003800200 */
.L_x_2334:
        /* <DEDUP_REMOVED lines=25> */
.L_x_2341:
        /* <DEDUP_REMOVED lines=13> */
.L_x_2343:
[----:B------:R-:W-:Y:S05]  /*1cd20*/  BSYNC.RECONVERGENT B2 ;  /* 0x0000000000027941 */ /* 0x000fea0003800200 */
.L_x_2342:
        /* <DEDUP_REMOVED lines=40> */
[----:B------:R-:W-:Y:S02]  /*1cfb0*/  LOP3.LUT R126, R101, R76, R169, 0x96, !PT ;  /* 0x0000004c657e7212 */ /* 0x000fe400078e96a9 */
[----:B------:R-:W-:Y:S01]  /*1cfc0*/  MOV R76, R82 ;  /* 0x00000052004c7202 */ /* 0x000fe20000000f00 */
[----:B------:R-:W-:-:S07]  /*1cfd0*/  IMAD.MOV.U32 R82, RZ, RZ, R168 ;  /* 0x000000ffff527224 */ /* 0x000fce00078e00a8 */
.L_x_2340:
[----:B------:R-:W-:Y:S05]  /*1cfe0*/  BSYNC.RECONVERGENT B1 ;  /* 0x0000000000017941 */ /* 0x000fea0003800200 */
.L_x_2339:
        /* <DEDUP_REMOVED lines=20> */
.L_x_2346:
        /* <DEDUP_REMOVED lines=13> */
.L_x_2348:
[----:B------:R-:W-:Y:S05]  /*1d200*/  BSYNC.RECONVERGENT B2 ;  /* 0x0000000000027941 */ /* 0x000fea0003800200 */
.L_x_2347:
        /* <DEDUP_REMOVED lines=43> */
.L_x_2345:
[----:B------:R-:W-:Y:S05]  /*1d4c0*/  BSYNC.RECONVERGENT B1 ;  /* 0x0000000000017941 */ /* 0x000fea0003800200 */
.L_x_2344:
        /* <DEDUP_REMOVED lines=25> */
.L_x_2351:
        /* <DEDUP_REMOVED lines=13> */
.L_x_2353:
[----:B------:R-:W-:Y:S05]  /*1d730*/  BSYNC.RECONVERGENT B2 ;  /* 0x0000000000027941 */ /* 0x000fea0003800200 */
.L_x_2352:
        /* <DEDUP_REMOVED lines=43> */
.L_x_2350:
[----:B------:R-:W-:Y:S05]  /*1d9f0*/  BSYNC.RECONVERGENT B1 ;  /* 0x0000000000017941 */ /* 0x000fea0003800200 */
.L_x_2349:
        /* <DEDUP_REMOVED lines=20> */
.L_x_2356:
        /* <DEDUP_REMOVED lines=13> */
.L_x_2358:
[----:B------:R-:W-:Y:S05]  /*1dc10*/  BSYNC.RECONVERGENT B2 ;  /* 0x0000000000027941 */ /* 0x000fea0003800200 */
.L_x_2357:
        /* <DEDUP_REMOVED lines=43> */
.L_x_2355:
[----:B------:R-:W-:Y:S05]  /*1ded0*/  BSYNC.RECONVERGENT B1 ;  /* 0x0000000000017941 */ /* 0x000fea0003800200 */
.L_x_2354:
[----:B------:R-:W-:Y:S01]  /*1dee0*/  I2FP.F32.U32 R77, R84 ;  /* 0x00000054004d7245 */ /* 0x000fe20000201000 */
[----:B------:R-:W-:Y:S01]  /*1def0*/  HADD2.F32 R171, -RZ, R71.H0_H0 ;  /* 0x20000047ffab7230 */ /* 0x000fe20000004100 */
[----:B------:R-:W-:Y:S01]  /*1df00*/  BSSY.RECONVERGENT B1, `(.L_x_2359) ;  /* 0x0000050000017945 */ /* 0x000fe20003800200 */
[----:B------:R-:W-:Y:S02]  /*1df10*/  MOV R150, 0x2 ;  /* 0x0000000200967802 */ /* 0x000fe40000000f00 */
        /* <DEDUP_REMOVED lines=21> */
.L_x_2361:
        /* <DEDUP_REMOVED lines=13> */
.L_x_2363:
[----:B------:R-:W-:Y:S05]  /*1e140*/  BSYNC.RECONVERGENT B2 ;  /* 0x0000000000027941 */ /* 0x000fea0003800200 */
.L_x_2362:
        /* <DEDUP_REMOVED lines=43> */
.L_x_2360:
[----:B------:R-:W-:Y:S05]  /*1e400*/  BSYNC.RECONVERGENT B1 ;  /* 0x0000000000017941 */ /* 0x000fea0003800200 */
.L_x_2359:
        /* <DEDUP_REMOVED lines=20> */
.L_x_2366:
        /* <DEDUP_REMOVED lines=9> */
[----:B------:R-:W-:Y:S02]  /*1e5e0*/  @!P6 IADD3 R77, PT, PT, R95, 0x1, RZ ;  /* 0x000000015f4de810 */ /* 0x000fe40007ffe0ff */
[----:B------:R-:W-:Y:S02]  /*1e5f0*/  @!P6 MOV R99, RZ ;  /* 0x000000ff0063e202 */ /* 0x000fe40000000f00 */
[----:B------:R-:W-:-:S13]  /*1e600*/  ISETP.NE.AND P0, PT, R146, RZ, !P6 ;  /* 0x000000ff9200720c */ /* 0x000fda0007705270 */
[----:B------:R-:W-:Y:S01]  /*1e610*/  @P0 IMAD.MOV R77, RZ, RZ, R95 ;  /* 0x000000ffff4d0224 */ /* 0x000fe200078e025f */
[----:B------:R-:W-:-:S03]  /*1e620*/  ISETP.NE.AND P0, PT, R76, RZ, PT ;  /* 0x000000ff4c00720c */ /* 0x000fc60003f05270 */
[----:B------:R-:W-:-:S10]  /*1e630*/  @!P6 IMAD.MOV.U32 R95, RZ, RZ, R77 ;  /* 0x000000ffff5fe224 */ /* 0x000fd400078e004d */
.L_x_2368:
[----:B------:R-:W-:Y:S05]  /*1e640*/  BSYNC.RECONVERGENT B2 ;  /* 0x0000000000027941 */ /* 0x000fea0003800200 */
.L_x_2367:
        /* <DEDUP_REMOVED lines=43> */
.L_x_2365:
[----:B------:R-:W-:Y:S05]  /*1e900*/  BSYNC.RECONVERGENT B1 ;  /* 0x0000000000017941 */ /* 0x000fea0003800200 */
.L_x_2364:
[----:B------:R-:W-:Y:S01]  /*1e910*/  I2FP.F32.U32 R77, R76 ;  /* 0x0000004c004d7245 */ /* 0x000fe20000201000 */
[----:B------:R-:W-:Y:S01]  /*1e920*/  HADD2.F32 R175, -RZ, R71.H1_H1 ;  /* 0x30000047ffaf7230 */ /* 0x000fe20000004100 */
[----:B------:R-:W-:-:S03]  /*1e930*/  PRMT R78, R138, 0x5410, R78 ;  /* 0x000054108a4e7816 */ /* 0x000fc6000000004e */
[----:B------:R-:W-:Y:S01]  /*1e940*/  FFMA.FTZ R77, R77, R134, 1.1641532182693481445e-10 ;  /* 0x2f0000004d4d7423 */ /* 0x000fe20000010086 */
[----:B------:R-:W-:Y:S01]  /*1e950*/  FMUL.FTZ R76, R175, R130 ;  /* 0x00000082af4c7220 */ /* 0x000fe20000410000 */
[----:B------:R-:W-:Y:S02]  /*1e960*/  @P2 HADD2.F32 R175, -RZ, R75.H1_H1 ;  /* 0x3000004bffaf2230 */ /* 0x000fe40000004100 */
[----:B------:R-:W-:Y:S01]  /*1e970*/  IMAD.MOV.U32 R134, RZ, RZ, R82 ;  /* 0x000000ffff867224 */ /* 0x000fe200078e0052 */
[----:B------:R-:W-:Y:S02]  /*1e980*/  FSETP.GTU.FTZ.AND P6, PT, R77, R132, PT ;  /* 0x000000844d00720b */ /* 0x000fe40003fdc000 */
[----:B------:R-:W-:Y:S02]  /*1e990*/  PRMT R77, R83, 0x5410, R136 ;  /* 0x00005410534d7816 */ /* 0x000fe40000000088 */
[----:B------:R-:W-:Y:S02]  /*1e9a0*/  FSEL R76, R76, RZ, !P6 ;  /* 0x000000ff4c4c7208 */ /* 0x000fe40007000000 */
[----:B------:R-:W-:-:S03]  /*1e9b0*/  SEL R130, RZ, 0x1, P6 ;  /* 0x00000001ff827807 */ /* 0x000fc60003000000 */
[----:B------:R-:W-:-:S04]  /*1e9c0*/  FADD.FTZ R76, R79, R76 ;  /* 0x0000004c4f4c7221 */ /* 0x000fc80000010000 */
[----:B------:R-:W-:Y:S01]  /*1e9d0*/  @P2 FADD.FTZ R175, R175, R76 ;  /* 0x0000004cafaf2221 */ /* 0x000fe20000010000 */
[----:B------:R-:W-:Y:S02]  /*1e9e0*/  @!P2 MOV R175, R76 ;  /* 0x0000004c00afa202 */ /* 0x000fe40000000f00 */
[----:B------:R-:W-:Y:S02]  /*1e9f0*/  PRMT R76, R80, 0x5410, R81 ;  /* 0x00005410504c7816 */ /* 0x000fe40000000051 */
[----:B------:R-:W-:-:S04]  /*1ea00*/  F2FP.F16.F32.PACK_AB R79, RZ, R175 ;  /* 0x000000afff4f723e */ /* 0x000fc800000000ff */
[----:B------:R-:W-:Y:S01]  /*1ea10*/  PRMT R79, R140, 0x5410, R79 ;  /* 0x000054108c4f7816 */ /* 0x000fe2000000004f */
[----:B------:R-:W-:Y:S06]  /*1ea20*/  BRA `(.L_x_2369) ;  /* 0x0000002800747947 */ /* 0x000fec0003800000 */
.L_x_2288:
[----:B------:R-:W-:Y:S01]  /*1ea30*/  ISETP.NE.AND P3, PT, R128, 0x1, PT ;  /* 0x000000018000780c */ /* 0x000fe20003f65270 */
[----:B------:R-:W-:Y:S01]  /*1ea40*/  BSSY.RECONVERGENT B1, `(.L_x_2370) ;  /* 0x0000048000017945 */ /* 0x000fe20003800200 */
[----:B------:R-:W-:Y:S02]  /*1ea50*/  HFMA2 R132, -RZ, RZ, 0, 1.1920928955078125e-07 ;  /* 0x00000002ff847431 */ /* 0x000fe400000001ff */
[----:B0-----:R-:W-:Y:S01]  /*1ea60*/  IMAD.MOV.U32 R80, RZ, RZ, R94 ;  /* 0x000000ffff507224 */ /* 0x001fe200078e005e */
[----:B------:R-:W-:-:S08]  /*1ea70*/  MOV R82, R134 ;  /* 0x0000008600527202 */ /* 0x000fd00000000f00 */
[----:B------:R-:W-:Y:S05]  /*1ea80*/  @!P3 BRA `(.L_x_2371) ;  /* 0x00000004000cb947 */ /* 0x000fea0003800000 */
[----:B------:R-:W-:-:S13]  /*1ea90*/  ISETP.NE.AND P3, PT, R128, 0x3, PT ;  /* 0x000000038000780c */ /* 0x000fda0003f65270 */
[----:B------:R-:W-:Y:S05]  /*1eaa0*/  @!P3 BRA `(.L_x_2372) ;  /* 0x000000000020b947 */ /* 0x000fea0003800000 */
[----:B------:R-:W-:-:S13]  /*1eab0*/  ISETP.NE.AND P3, PT, R128, 0x2, PT ;  /* 0x000000028000780c */ /* 0x000fda0003f65270 */
[----:B------:R-:W-:Y:S01]  /*1eac0*/  @!P3 IMAD.MOV.U32 R132, RZ, RZ, 0x3 ;  /* 0x00000003ff84b424 */ /* 0x000fe200078e00ff */
[----:B------:R-:W-:Y:S01]  /*1ead0*/  @!P3 MOV R80, R126 ;  /* 0x0000007e0050b202 */ /* 0x000fe20000000f00 */
[----:B------:R-:W-:Y:S01]  /*1eae0*/  @!P3 IMAD.MOV.U32 R82, RZ, RZ, R134 ;  /* 0x000000ffff52b224 */ /* 0x000fe200078e0086 */
[----:B------:R-:W-:Y:S01]  /*1eaf0*/  @P3 IADD3 R132, PT, PT, R128, 0x1, RZ ;  /* 0x0000000180843810 */ /* 0x000fe20007ffe0ff */
[----:B------:R-:W-:Y:S01]  /*1eb00*/  @P3 IMAD.MOV.U32 R80, RZ, RZ, R96 ;  /* 0x000000ffff503224 */ /* 0x000fe200078e0060 */
[----:B------:R-:W-:Y:S01]  /*1eb10*/  @P3 MOV R82, R134 ;  /* 0x0000008600523202 */ /* 0x000fe20000000f00 */
[----:B------:R-:W-:Y:S06]  /*1eb20*/  BRA `(.L_x_2371) ;  /* 0x0000000000e47947 */ /* 0x000fec0003800000 */
.L_x_2372:
        /* <DEDUP_REMOVED lines=8> */
[----:B------:R-:W-:Y:S01]  /*1ebb0*/  @!P3 IADD3 R82, PT, PT, R95, 0x1, RZ ;  /* 0x000000015f52b810 */ /* 0x000fe20007ffe0ff */
[----:B------:R-:W-:-:S03]  /*1ebc0*/  @!P3 IMAD.MOV.U32 R99, RZ, RZ, RZ ;  /* 0x000000ffff63b224 */ /* 0x000fc600078e00ff */
[----:B------:R-:W-:-:S13]  /*1ebd0*/  ISETP.NE.AND P4, PT, R146, RZ, !P3 ;  /* 0x000000ff9200720c */ /* 0x000fda0005f85270 */
[----:B------:R-:W-:-:S05]  /*1ebe0*/  @P4 IMAD.MOV R82, RZ, RZ, R95 ;  /* 0x000000ffff524224 */ /* 0x000fca00078e025f */
[----:B------:R-:W-:-:S07]  /*1ebf0*/  @!P3 MOV R95, R82 ;  /* 0x00000052005fb202 */ /* 0x000fce0000000f00 */
.L_x_2374:
[----:B------:R-:W-:Y:S05]  /*1ec00*/  BSYNC.RECONVERGENT B2 ;  /* 0x0000000000027941 */ /* 0x000fea0003800200 */
.L_x_2373:
        /* <DEDUP_REMOVED lines=41> */
[----:B------:R-:W-:Y:S02]  /*1eea0*/  LOP3.LUT R126, R101, R80, R149, 0x96, !PT ;  /* 0x00000050657e7212 */ /* 0x000fe400078e9695 */
[----:B------:R-:W-:-:S07]  /*1eeb0*/  MOV R80, R134 ;  /* 0x0000008600507202 */ /* 0x000fce0000000f00 */
.L_x_2371:
[----:B------:R-:W-:Y:S05]  /*1eec0*/  BSYNC.RECONVERGENT B1 ;  /* 0x0000000000017941 */ /* 0x000fea0003800200 */
.L_x_2370:
[----:B------:R-:W0:Y:S01]  /*1eed0*/  LDC R134, c[0x0][0x408] ;  /* 0x00010200ff867b82 */ /* 0x000e220000000800 */
[----:B------:R-:W-:Y:S01]  /*1eee0*/  I2FP.F32.U32 R81, R80 ;  /* 0x0000005000517245 */ /* 0x000fe20000201000 */
[----:B------:R-:W-:Y:S02]  /*1eef0*/  HFMA2 R138, -RZ, RZ, 0.1171875, 0 ;  /* 0x2f800000ff8a7431 */ /* 0x000fe400000001ff */
[----:B-----5:R-:W-:Y:S01]  /*1ef00*/  HADD2.F32 R83, -RZ, R76.H0_H0 ;  /* 0x2000004cff537230 */ /* 0x020fe20000004100 */
[----:B------:R-:W-:Y:S01]  /*1ef10*/  LOP3.LUT R142, R142, 0xffffffdf, RZ, 0xc0, !PT ;  /* 0xffffffdf8e8e7812 */ /* 0x000fe200078ec0ff */
[----:B------:R-:W-:Y:S01]  /*1ef20*/  @P2 HADD2.F32 R80, -RZ, R72.H0_H0 ;  /* 0x20000048ff502230 */ /* 0x000fe20000004100 */
[----:B------:R-:W-:Y:S01]  /*1ef30*/  BSSY.RECONVERGENT B1, `(.L_x_2375) ;  /* 0x000004f000017945 */ /* 0x000fe20003800200 */
[----:B------:R-:W-:Y:S01]  /*1ef40*/  FFMA.FTZ R81, R81, R138, 1.1641532182693481445e-10 ;  /* 0x2f00000051517423 */ /* 0x000fe2000001008a */
[----:B------:R-:W1:Y:S01]  /*1ef50*/  LDC R136, c[0x0][0x404] ;  /* 0x00010100ff887b82 */ /* 0x000e620000000800 */
[----:B------:R-:W-:-:S02]  /*1ef60*/  IMAD.MOV.U32 R128, RZ, RZ, 0x2 ;  /* 0x00000002ff807424 */ /* 0x000fc400078e00ff */
[----:B0-----:R-:W-:Y:S01]  /*1ef70*/  FMUL.FTZ R83, R83, R134 ;  /* 0x0000008653537220 */ /* 0x001fe20000410000 */
[----:B-1----:R-:W-:-:S04]  /*1ef80*/  FSETP.GTU.FTZ.AND P3, PT, R81, R136, PT ;  /* 0x000000885100720b */ /* 0x002fc80003f7c000 */
        /* <DEDUP_REMOVED lines=16> */
.L_x_2377:
        /* <DEDUP_REMOVED lines=13> */
.L_x_2379:
[----:B------:R-:W-:Y:S05]  /*1f160*/  BSYNC.RECONVERGENT B2 ;  /* 0x0000000000027941 */ /* 0x000fea0003800200 */
.L_x_2378:
        /* <DEDUP_REMOVED lines=43> */
.L_x_2376:
[----:B------:R-:W-:Y:S05]  /*1f420*/  BSYNC.RECONVERGENT B1 ;  /* 0x0000000000017941 */ /* 0x000fea0003800200 */
.L_x_2375:
        /* <DEDUP_REMOVED lines=25> */
.L_x_2382:
        /* <DEDUP_REMOVED lines=13> */
.L_x_2384:
[----:B------:R-:W-:Y:S05]  /*1f690*/  BSYNC.RECONVERGENT B2 ;  /* 0x0000000000027941 */ /* 0x000fea0003800200 */
.L_x_2383:
        /* <DEDUP_REMOVED lines=43> */
.L_x_2381:
[----:B------:R-:W-:Y:S05]  /*1f950*/  BSYNC.RECONVERGENT B1 ;  /* 0x0000000000017941 */ /* 0x000fea0003800200 */
.L_x_2380:
        /* <DEDUP_REMOVED lines=25> */
.L_x_2387:
        /* <DEDUP_REMOVED lines=13> */
.L_x_2389:
[----:B------:R-:W-:Y:S05]  /*1fbc0*/  BSYNC.RECONVERGENT B2 ;  /* 0x0000000000027941 */ /* 0x000fea0003800200 */
.L_x_2388:
        /* <DEDUP_REMOVED lines=43> */
.L_x_2386:
[----:B------:R-:W-:Y:S05]  /*1fe80*/  BSYNC.RECONVERGENT B1 ;  /* 0x0000000000017941 */ /* 0x000fea0003800200 */
.L_x_2385:
        /* <DEDUP_REMOVED lines=25> */
.L_x_2392:
        /* <DEDUP_REMOVED lines=13> */
.L_x_2394:
[----:B------:R-:W-:Y:S05]  /*200f0*/  BSYNC.RECONVERGENT B2 ;  /* 0x0000000000027941 */ /* 0x000fea0003800200 */
.L_x_2393:
        /* <DEDUP_REMOVED lines=43> */
.L_x_2391:
[----:B------:R-:W-:Y:S05]  /*203b0*/  BSYNC.RECONVERGENT B1 ;  /* 0x0000000000017941 */ /* 0x000fea0003800200 */
.L_x_2390:
        /* <DEDUP_REMOVED lines=25> */
.L_x_2397:
        /* <DEDUP_REMOVED lines=13> */
.L_x_2399:
[----:B------:R-:W-:Y:S05]  /*20620*/  BSYNC.RECONVERGENT B2 ;  /* 0x0000000000027941 */ /* 0x000fea0003800200 */
.L_x_2398:
        /* <DEDUP_REMOVED lines=43> */
.L_x_2396:
[----:B------:R-:W-:Y:S05]  /*208e0*/  BSYNC.RECONVERGENT B1 ;  /* 0x0000000000017941 */ /* 0x000fea0003800200 */
.L_x_2395:
        /* <DEDUP_REMOVED lines=23> */
.L_x_2402:
        /* <DEDUP_REMOVED lines=13> */
.L_x_2404:
[----:B------:R-:W-:Y:S05]  /*20b30*/  BSYNC.RECONVERGENT B2 ;  /* 0x0000000000027941 */ /* 0x000fea0003800200 */
.L_x_2403:
        /* <DEDUP_REMOVED lines=43> */
.L_x_2401:
[----:B------:R-:W-:Y:S05]  /*20df0*/  BSYNC.RECONVERGENT B1 ;  /* 0x0000000000017941 */ /* 0x000fea0003800200 */
.L_x_2400:
        /* <DEDUP_REMOVED lines=23> */
.L_x_2407:
        /* <DEDUP_REMOVED lines=13> */
.L_x_2409:
[----:B------:R-:W-:Y:S05]  /*21040*/  BSYNC.RECONVERGENT B2 ;  /* 0x0000000000027941 */ /* 0x000fea0003800200 */
.L_x_2408:
        /* <DEDUP_REMOVED lines=43> */
.L_x_2406:
[----:B------:R-:W-:Y:S05]  /*21300*/  BSYNC.RECONVERGENT B1 ;  /* 0x0000000000017941 */ /* 0x000fea0003800200 */
.L_x_2405:
[----:B------:R-:W-:Y:S01]  /*21310*/  I2FP.F32.U32 R77, R76 ;  /* 0x0000004c004d7245 */ /* 0x000fe20000201000 */
[----:B------:R-:W-:Y:S01]  /*21320*/  HADD2.F32 R79, -RZ, R79.H1_H1 ;  /* 0x3000004fff4f7230 */ /* 0x000fe20000004100 */
[----:B------:R-:W-:Y:S01]  /*21330*/  PRMT R78, R140, 0x5410, R78 ;  /* 0x000054108c4e7816 */ /* 0x000fe2000000004e */
[----:B------:R-:W-:Y:S02]  /*21340*/  @P2 HADD2.F32 R76, -RZ, R75.H1_H1 ;  /* 0x3000004bff4c2230 */ /* 0x000fe40000004100 */
[----:B------:R-:W-:Y:S01]  /*21350*/  FFMA.FTZ R77, R77, R138, 1.1641532182693481445e-10 ;  /* 0x2f0000004d4d7423 */ /* 0x000fe2000001008a */
[----:B------:R-:W-:Y:S01]  /*21360*/  FMUL.FTZ R79, R79, R134 ;  /* 0x000000864f4f7220 */ /* 0x000fe20000410000 */
[----:B------:R-:W-:-:S03]  /*21370*/  MOV R134, R82 ;  /* 0x0000005200867202 */ /* 0x000fc60000000f00 */
        /* <DEDUP_REMOVED lines=8> */
.L_x_2369:
        /* <DEDUP_REMOVED lines=44> */
.L_x_2287:
[----:B------:R-:W-:Y:S05]  /*216c0*/  BSYNC.RECONVERGENT B0 ;  /* 0x0000000000007941 */ /* 0x000fea0003800200 */
.L_x_2286:
[----:B------:R-:W-:Y:S01]  /*216d0*/  FADD.FTZ R0, RZ, R93 ;  /* 0x0000005dff007221 */ /* 0x000fe20000010000 */
        /* <DEDUP_REMOVED lines=8> */
[----:B------:R-:W-:Y:S01]  /*21760*/  LOP3.LUT P5, RZ, R142, 0x100, RZ, 0xc0, !PT ;  /* 0x000001008eff7812 */ /* 0x000fe200078ac0ff */
[----:B------:R-:W-:Y:S02]  /*21770*/  BSSY.RECONVERGENT B0, `(.L_x_2410) ;  /* 0x0000113000007945 */ /* 0x000fe40003800200 */
        /* <DEDUP_REMOVED lines=8> */
[----:B-123--:R-:W-:-:S04]  /*21800*/  FADD.FTZ R76, R89, R0 ;  /* 0x00000000594c7221 */ /* 0x00efc80000010000 */
        /* <DEDUP_REMOVED lines=25> */
[----:B------:R-:W4:Y:S02]  /*219a0*/  SHFL.BFLY PT, R76, R77, 0x2, 0x1f ;  /* 0x0c401f004d4c7f89 */ /* 0x000f2400000e0000 */
[----:B----4-:R-:W-:-:S05]  /*219b0*/  FADD.FTZ R78, R77, R76 ;  /* 0x0000004c4d4e7221 */ /* 0x010fca0000010000 */
        /* <DEDUP_REMOVED lines=44> */
[----:B------:R-:W-:Y:S02]  /*21c80*/  ISETP.NE.AND P2, PT, R119, RZ, PT ;  /* 0x000000ff7700720c */ /* 0x000fe40003f45270 */
        /* <DEDUP_REMOVED lines=30> */
[----:B0-----:R-:W-:Y:S01]  /*21e70*/  FADD.FTZ R77, R0, R77 ;  /* 0x0000004d004d7221 */ /* 0x001fe20000010000 */
[----:B------:R-:W-:-:S04]  /*21e80*/  @!P2 SHF.R.U32.HI R0, RZ, 0x2, R122 ;  /* 0x00000002ff00a819 */ /* 0x000fc8000001167a */
[----:B------:R-:W0:Y:S01]  /*21e90*/  SHFL.BFLY PT, R78, R77, 0x2, 0x1f ;  /* 0x0c401f004d4e7f89 */ /* 0x000e2200000e0000 */
[----:B------:R-:W-:Y:S01]  /*21ea0*/  @!P2 LOP3.LUT R0, R0, 0x38, RZ, 0xc0, !PT ;  /* 0x000000380000a812 */ /* 0x000fe200078ec0ff */
[----:B0-----:R-:W-:-:S05]  /*21eb0*/  FADD.FTZ R78, R77, R78 ;  /* 0x0000004e4d4e7221 */ /* 0x001fca0000010000 */
[----:B------:R-:W0:Y:S02]  /*21ec0*/  SHFL.BFLY PT, R79, R78, 0x4, 0x1f ;  /* 0x0c801f004e4f7f89 */ /* 0x000e2400000e0000 */
[----:B0-----:R-:W-:-:S05]  /*21ed0*/  FADD.FTZ R79, R78, R79 ;  /* 0x0000004f4e4f7221 */ /* 0x001fca0000010000 */
[----:B------:R-:W0:Y:S02]  /*21ee0*/  SHFL.BFLY PT, R80, R79, 0x8, 0x1f ;  /* 0x0d001f004f507f89 */ /* 0x000e2400000e0000 */
[----:B0-----:R-:W-:Y:S01]  /*21ef0*/  FADD.FTZ R80, R79, R80 ;  /* 0x000000504f507221 */ /* 0x001fe20000010000 */
[----:B------:R-:W-:-:S04]  /*21f00*/  CS2R R78, SRZ ;  /* 0x00000000004e7805 */ /* 0x000fc8000001ff00 */
[----:B------:R-:W0:Y:S02]  /*21f10*/  SHFL.BFLY PT, R81, R80, 0x10, 0x1f ;  /* 0x0e001f0050517f89 */ /* 0x000e2400000e0000 */
[----:B0-----:R-:W-:Y:S01]  /*21f20*/  FADD.FTZ R77, R80, R81 ;  /* 0x00000051504d7221 */ /* 0x001fe20000010000 */
[----:B------:R-:W-:Y:S01]  /*21f30*/  @!P3 LEA R81, R119, UR4, 0x3 ;  /* 0x000000047751bc11 */ /* 0x000fe2000f8e18ff */
[----:B------:R-:W-:Y:S02]  /*21f40*/  HFMA2 R80, -RZ, RZ, 0, 0 ;  /* 0x00000000ff507431 */ /* 0x000fe400000001ff */
[----:B------:R-:W-:Y:S01]  /*21f50*/  @!P3 IMAD.MOV.U32 R80, RZ, RZ, R97 ;  /* 0x000000ffff50b224 */ /* 0x000fe200078e0061 */
[----:B------:R0:W-:Y:S01]  /*21f60*/  @!P2 STS.64 [R0+UR4], R76 ;  /* 0x0000004c0000a988 */ /* 0x0001e20008000a04 */
[----:B------:R-:W-:Y:S01]  /*21f70*/  BAR.SYNC.DEFER_BLOCKING 0x0 ;  /* 0x0000000000007b1d */ /* 0x000fe20000010000 */
[----:B------:R-:W-:-:S05]  /*21f80*/  ISETP.NE.AND P2, PT, R122, RZ, PT ;  /* 0x000000ff7a00720c */ /* 0x000fca0003f45270 */
[----:B------:R-:W1:Y:S01]  /*21f90*/  SHFL.DOWN PT, R83, R80, 0x4, 0x1f ;  /* 0x08801f0050537f89 */ /* 0x000e6200000e0000 */
[----:B0-----:R-:W-:-:S03]  /*21fa0*/  I2FP.F32.S32 R0, R80 ;  /* 0x0000005000007245 */ /* 0x001fc60000201400 */
[----:B------:R-:W-:Y:S01]  /*21fb0*/  @!P3 LDS.64 R78, [R81] ;  /* 0x00000000514eb984 */ /* 0x000fe20000000a00 */
[----:B-1----:R-:W-:Y:S02]  /*21fc0*/  IADD3 R132, PT, PT, R83, R80, RZ ;  /* 0x0000005053847210 */ /* 0x002fe40007ffe0ff */
[----:B------:R-:W-:Y:S02]  /*21fd0*/  I2FP.F32.S32 R76, R83 ;  /* 0x00000053004c7245 */ /* 0x000fe40000201400 */
[----:B------:R-:W-:Y:S01]  /*21fe0*/  I2FP.F32.S32 R136, R132 ;  /* 0x0000008400887245 */ /* 0x000fe20000201400 */
[----:B------:R-:W0:Y:S03]  /*21ff0*/  SHFL.DOWN PT, R183, R132, 0x2, 0x1f ;  /* 0x08401f0084b77f89 */ /* 0x000e2600000e0000 */
[----:B------:R-:W1:Y:S01]  /*22000*/  MUFU.RCP R138, R136 ;  /* 0x00000088008a7308 */ /* 0x000e620000001000 */
[----:B0-----:R-:W-:Y:S01]  /*22010*/  IMAD.IADD R132, R132, 0x1, R183 ;  /* 0x0000000184847824 */ /* 0x001fe200078e02b7 */
[----:B------:R-:W-:Y:S01]  /*22020*/  I2FP.F32.S32 R183, R183 ;  /* 0x000000b700b77245 */ /* 0x000fe20000201400 */
[----:B------:R-:W0:Y:S04]  /*22030*/  SHFL.DOWN PT, R181, R78, 0x4, 0x1f ;  /* 0x08801f004eb57f89 */ /* 0x000e2800000e0000 */
[----:B------:R-:W2:Y:S04]  /*22040*/  SHFL.DOWN PT, R82, R79, 0x4, 0x1f ;  /* 0x08801f004f527f89 */ /* 0x000ea800000e0000 */
[----:B------:R-:W3:Y:S01]  /*22050*/  SHFL.DOWN PT, R83, R132, 0x1, 0x1f ;  /* 0x08201f0084537f89 */ /* 0x000ee200000e0000 */
[C---:B0-----:R-:W-:Y:S01]  /*22060*/  FMUL.FTZ R77, R181.reuse, R76 ;  /* 0x0000004cb54d7220 */ /* 0x041fe20000410000 */
[----:B------:R-:W-:-:S03]  /*22070*/  FADD.FTZ R181, -R181, R78 ;  /* 0x0000004eb5b57221 */ /* 0x000fc60000010100 */
[----:B------:R-:W-:Y:S01]  /*22080*/  FFMA.FTZ R77, R0, R78, R77 ;  /* 0x0000004e004d7223 */ /* 0x000fe2000001004d */
[----:B------:R-:W-:Y:S01]  /*22090*/  FMUL.FTZ R181, R181, R181 ;  /* 0x000000b5b5b57220 */ /* 0x000fe20000410000 */
[----:B--2---:R-:W-:Y:S02]  /*220a0*/  FADD.FTZ R79, R82, R79 ;  /* 0x0000004f524f7221 */ /* 0x004fe40000010000 */
[----:B-1----:R-:W-:Y:S01]  /*220b0*/  FMUL.FTZ R77, R138, R77 ;  /* 0x0000004d8a4d7220 */ /* 0x002fe20000410000 */
[----:B------:R-:W-:-:S04]  /*220c0*/  FMUL.FTZ R181, R181, R0 ;  /* 0x00000000b5b57220 */ /* 0x000fc80000410000 */
[----:B------:R-:W0:Y:S01]  /*220d0*/  SHFL.DOWN PT, R78, R77, 0x2, 0x1f ;  /* 0x08401f004d4e7f89 */ /* 0x000e2200000e0000 */
[----:B------:R-:W-:Y:S01]  /*220e0*/  FMUL.FTZ R181, R181, R76 ;  /* 0x0000004cb5b57220 */ /* 0x000fe20000410000 */
[----:B------:R-:W-:Y:S02]  /*220f0*/  I2FP.F32.S32 R76, R132 ;  /* 0x00000084004c7245 */ /* 0x000fe40000201400 */
[----:B---3--:R-:W-:Y:S01]  /*22100*/  IADD3 R132, PT, PT, R132, R83, RZ ;  /* 0x0000005384847210 */ /* 0x008fe20007ffe0ff */
[----:B------:R-:W-:Y:S01]  /*22110*/  FFMA.FTZ R79, R138, R181, R79 ;  /* 0x000000b58a4f7223 */ /* 0x000fe2000001004f */
[----:B------:R-:W1:Y:S01]  /*22120*/  MUFU.RCP R80, R76 ;  /* 0x0000004c00507308 */ /* 0x000e620000001000 */
[----:B------:R-:W-:Y:S02]  /*22130*/  I2FP.F32.S32 R83, R83 ;  /* 0x0000005300537245 */ /* 0x000fe40000201400 */
[----:B------:R-:W-:Y:S01]  /*22140*/  I2FP.F32.S32 R132, R132 ;  /* 0x0000008400847245 */ /* 0x000fe20000201400 */
[----:B------:R-:W2:Y:S05]  /*22150*/  SHFL.DOWN PT, R0, R79, 0x2, 0x1f ;  /* 0x08401f004f007f89 */ /* 0x000eaa00000e0000 */
[----:B------:R-:W3:Y:S01]  /*22160*/  MUFU.RCP R132, R132 ;  /* 0x0000008400847308 */ /* 0x000ee20000001000 */
[----:B0-----:R-:W-:Y:S01]  /*22170*/  FMUL.FTZ R81, R78, R183 ;  /* 0x000000b74e517220 */ /* 0x001fe20000410000 */
[----:B------:R-:W-:-:S03]  /*22180*/  FADD.FTZ R78, R77, -R78 ;  /* 0x8000004e4d4e7221 */ /* 0x000fc60000010000 */
[----:B------:R-:W-:Y:S01]  /*22190*/  FFMA.FTZ R81, R136, R77, R81 ;  /* 0x0000004d88517223 */ /* 0x000fe20000010051 */
[----:B------:R-:W-:-:S03]  /*221a0*/  FMUL.FTZ R77, R78, R78 ;  /* 0x0000004e4e4d7220 */ /* 0x000fc60000410000 */
[----:B-1----:R-:W-:Y:S01]  /*221b0*/  FMUL.FTZ R81, R80, R81 ;  /* 0x0000005150517220 */ /* 0x002fe20000410000 */
[----:B------:R-:W-:Y:S01]  /*221c0*/  FMUL.FTZ R136, R136, R77 ;  /* 0x0000004d88887220 */ /* 0x000fe20000410000 */
[----:B--2---:R-:W-:-:S03]  /*221d0*/  FADD.FTZ R77, R79, R0 ;  /* 0x000000004f4d7221 */ /* 0x004fc60000010000 */
[----:B------:R-:W0:Y:S01]  /*221e0*/  SHFL.DOWN PT, R78, R81, 0x1, 0x1f ;  /* 0x08201f00514e7f89 */ /* 0x000e2200000e0000 */
[----:B------:R-:W-:-:S04]  /*221f0*/  FMUL.FTZ R136, R136, R183 ;  /* 0x000000b788887220 */ /* 0x000fc80000410000 */
[----:B------:R-:W-:Y:S02]  /*22200*/  FFMA.FTZ R77, R80, R136, R77 ;  /* 0x00000088504d7223 */ /* 0x000fe4000001004d */
[----:B------:R-:W1:Y:S03]  /*22210*/  LDC R80, c[0x0][0x448] ;  /* 0x00011200ff507b82 */ /* 0x000e660000000800 */
[----:B------:R-:W2:Y:S01]  /*22220*/  SHFL.DOWN PT, R0, R77, 0x1, 0x1f ;  /* 0x08201f004d007f89 */ /* 0x000ea200000e0000 */
[----:B0-----:R-:W-:Y:S01]  /*22230*/  FADD.FTZ R79, R81, -R78 ;  /* 0x8000004e514f7221 */ /* 0x001fe20000010000 */
[----:B------:R-:W-:-:S03]  /*22240*/  FMUL.FTZ R181, R78, R83 ;  /* 0x000000534eb57220 */ /* 0x000fc60000410000 */
[----:B------:R-:W-:Y:S01]  /*22250*/  FMUL.FTZ R79, R79, R79 ;  /* 0x0000004f4f4f7220 */ /* 0x000fe20000410000 */
[----:B------:R-:W-:-:S03]  /*22260*/  FFMA.FTZ R181, R76, R81, R181 ;  /* 0x000000514cb57223 */ /* 0x000fc600000100b5 */
[----:B------:R-:W-:Y:S01]  /*22270*/  FMUL.FTZ R76, R76, R79 ;  /* 0x0000004f4c4c7220 */ /* 0x000fe20000410000 */
[----:B---3--:R-:W-:Y:S01]  /*22280*/  FMUL.FTZ R181, R132, R181 ;  /* 0x000000b584b57220 */ /* 0x008fe20000410000 */
[----:B--2---:R-:W-:Y:S02]  /*22290*/  FADD.FTZ R79, R77, R0 ;  /* 0x000000004d4f7221 */ /* 0x004fe40000010000 */
[----:B------:R-:W-:-:S03]  /*222a0*/  FMUL.FTZ R76, R76, R83 ;  /* 0x000000534c4c7220 */ /* 0x000fc60000410000 */
[----:B------:R-:W0:Y:S01]  /*222b0*/  SHFL.IDX PT, R181, R181, RZ, 0x1f ;  /* 0x00001fffb5b57589 */ /* 0x000e2200000e0000 */
[----:B------:R-:W-:Y:S02]  /*222c0*/  FFMA.FTZ R132, R132, R76, R79 ;  /* 0x0000004c84847223 */ /* 0x000fe4000001004f */
[----:B------:R-:W2:Y:S03]  /*222d0*/  @!P2 LDC.64 R76, c[0x0][0x3c0] ;  /* 0x0000f000ff4cab82 */ /* 0x000ea60000000a00 */
[----:B------:R3:W1:Y:S05]  /*222e0*/  SHFL.IDX PT, R83, R132, RZ, 0x1f ;  /* 0x00001fff84537589 */ /* 0x00066a00000e0000 */
[----:B------:R-:W4:Y:S01]  /*222f0*/  @!P2 LDC.64 R78, c[0x0][0x3c8] ;  /* 0x0000f200ff4eab82 */ /* 0x000f220000000a00 */
[C---:B0-----:R-:W-:Y:S01]  /*22300*/  FMUL.FTZ R0, R181.reuse, R181 ;  /* 0x000000b5b5007220 */ /* 0x041fe20000410000 */
[----:B---3--:R-:W-:Y:S01]  /*22310*/  FSEL R132, R181, RZ, !P5 ;  /* 0x000000ffb5847208 */ /* 0x008fe20006800000 */
[----:B--2---:R-:W-:-:S03]  /*22320*/  @!P2 IMAD.WIDE R76, R121, 0x4, R76 ;  /* 0x00000004794ca825 */ /* 0x004fc600078e024c */
[----:B------:R-:W-:Y:S01]  /*22330*/  FSEL R81, R0, RZ, P5 ;  /* 0x000000ff00517208 */ /* 0x000fe20002800000 */
[----:B-1----:R-:W-:Y:S01]  /*22340*/  FFMA.FTZ R0, R83, UR12, R80 ;  /* 0x0000000c53007c23 */ /* 0x002fe20008010050 */
[----:B------:R0:W-:Y:S03]  /*22350*/  @!P2 STG.E desc[UR6][R76.64], R181 ;  /* 0x000000b54c00a986 */ /* 0x0001e6000c101906 */
[----:B------:R-:W-:Y:S01]  /*22360*/  FADD.FTZ R0, R0, R81 ;  /* 0x0000005100007221 */ /* 0x000fe20000010000 */
[----:B----4-:R-:W-:-:S05]  /*22370*/  @!P2 IMAD.WIDE R78, R121, 0x4, R78 ;  /* 0x00000004794ea825 */ /* 0x010fca00078e024e */
[----:B------:R-:W1:Y:S02]  /*22380*/  MUFU.RSQ R0, R0 ;  /* 0x0000000000007308 */ /* 0x000e640000001400 */
[----:B-1----:R0:W-:Y:S01]  /*22390*/  @!P2 STG.E desc[UR6][R78.64], R0 ;  /* 0x000000004e00a986 */ /* 0x0021e2000c101906 */
[----:B------:R-:W-:Y:S05]  /*223a0*/  @!P1 BRA `(.L_x_2411) ;  /* 0x00000004003c9947 */ /* 0x000fea0003800000 */
[--C-:B------:R-:W-:Y:S01]  /*223b0*/  FADD.FTZ R81, R173, -R132.reuse ;  /* 0x80000084ad517221 */ /* 0x100fe20000010000 */
[----:B-----5:R-:W-:Y:S02]  /*223c0*/  HADD2.F32 R83, -RZ, R7.H1_H1 ;  /* 0x30000007ff537230 */ /* 0x020fe40000004100 */
[--C-:B0-----:R-:W-:Y:S01]  /*223d0*/  FADD.FTZ R77, R165, -R132.reuse ;  /* 0x80000084a54d7221 */ /* 0x101fe20000010000 */
[----:B------:R-:W-:Y:S02]  /*223e0*/  HADD2.F32 R181, -RZ, R43.H1_H1 ;  /* 0x3000002bffb57230 */ /* 0x000fe40000004100 */
[C---:B------:R-:W-:Y:S01]  /*223f0*/  FMUL.FTZ R82, R0.reuse, R81 ;  /* 0x0000005100527220 */ /* 0x040fe20000410000 */
[----:B------:R-:W-:Y:S01]  /*22400*/  FADD.FTZ R81, R167, -R132 ;  /* 0x80000084a7517221 */ /* 0x000fe20000010000 */
        /* <DEDUP_REMOVED lines=16> */
[----:B------:R-:W-:Y:S02]  /*22510*/  HADD2.F32 R183, -RZ, R38.H1_H1 ;  /* 0x30000026ffb77230 */ /* 0x000fe40000004100 */
[----:B------:R-:W-:Y:S01]  /*22520*/  FMUL.FTZ R77, R0, R77 ;  /* 0x0000004d004d7220 */ /* 0x000fe20000410000 */
[----:B------:R-:W-:-:S02]  /*22530*/  HADD2.F32 R76, -RZ, R6.H0_H0 ;  /* 0x20000006ff4c7230 */ /* 0x000fc40000004100 */
[----:B------:R-:W-:Y:S01]  /*22540*/  FFMA.FTZ R191, R138, R83, R181 ;  /* 0x000000538abf7223 */ /* 0x000fe200000100b5 */
[----:B------:R-:W-:Y:S02]  /*22550*/  HADD2.F32 R181, -RZ, R10.H1_H1 ;  /* 0x3000000affb57230 */ /* 0x000fe40000004100 */
[----:B------:R-:W-:Y:S01]  /*22560*/  FMUL.FTZ R83, R0, R81 ;  /* 0x0000005100537220 */ /* 0x000fe20000410000 */
[----:B------:R-:W-:Y:S02]  /*22570*/  HADD2.F32 R78, -RZ, R42.H0_H0 ;  /* 0x2000002aff4e7230 */ /* 0x000fe40000004100 */
[----:B------:R-:W-:Y:S01]  /*22580*/  FADD.FTZ R81, R125, -R132 ;  /* 0x800000847d517221 */ /* 0x000fe20000010000 */
[----:B------:R-:W-:Y:S02]  /*22590*/  HADD2.F32 R80, -RZ, R10.H0_H0 ;  /* 0x2000000aff507230 */ /* 0x000fe40000004100 */
[----:B------:R-:W-:Y:S01]  /*225a0*/  FFMA.FTZ R193, R138, R181, R183 ;  /* 0x000000b58ac17223 */ /* 0x000fe200000100b7 */
[----:B------:R-:W-:Y:S01]  /*225b0*/  HADD2.F32 R79, -RZ, R38.H0_H0 ;  /* 0x20000026ff4f7230 */ /* 0x000fe20000004100 */
[----:B------:R-:W0:Y:S01]  /*225c0*/  LDC.64 R182, c[0x0][0x428] ;  /* 0x00010a00ffb67b82 */ /* 0x000e220000000a00 */
[----:B------:R-:W-:Y:S01]  /*225d0*/  FFMA.FTZ R154, R77, R76, R78 ;  /* 0x0000004c4d9a7223 */ /* 0x000fe2000001004e */
[----:B------:R-:W-:-:S02]  /*225e0*/  HADD2.F32 R76, -RZ, R5.H0_H0 ;  /* 0x20000005ff4c7230 */ /* 0x000fc40000004100 */
[C---:B------:R-:W-:Y:S01]  /*225f0*/  FMUL.FTZ R81, R0.reuse, R81 ;  /* 0x0000005100517220 */ /* 0x040fe20000410000 */
[----:B------:R-:W-:Y:S01]  /*22600*/  FFMA.FTZ R156, R77, R80, R79 ;  /* 0x000000504d9c7223 */ /* 0x000fe2000001004f */
[----:B------:R-:W-:Y:S01]  /*22610*/  FADD.FTZ R77, R127, -R132 ;  /* 0x800000847f4d7221 */ /* 0x000fe20000010000 */
[----:B------:R-:W-:Y:S01]  /*22620*/  HADD2.F32 R78, -RZ, R41.H0_H0 ;  /* 0x20000029ff4e7230 */ /* 0x000fe20000004100 */
[----:B------:R-:W1:Y:S01]  /*22630*/  LDC.64 R180, c[0x0][0x430] ;  /* 0x00010c00ffb47b82 */ /* 0x000e620000000a00 */
[----:B------:R-:W-:Y:S02]  /*22640*/  HADD2.F32 R80, -RZ, R9.H0_H0 ;  /* 0x20000009ff507230 */ /* 0x000fe40000004100 */
[----:B------:R-:W-:Y:S01]  /*22650*/  FMUL.FTZ R77, R0, R77 ;  /* 0x0000004d004d7220 */ /* 0x000fe20000410000 */
[----:B------:R-:W-:Y:S02]  /*22660*/  HADD2.F32 R79, -RZ, R37.H0_H0 ;  /* 0x20000025ff4f7230 */ /* 0x000fe40000004100 */
[----:B------:R-:W-:-:S02]  /*22670*/  HADD2.F32 R82, -RZ, R5.H1_H1 ;  /* 0x30000005ff527230 */ /* 0x000fc40000004100 */
[C---:B------:R-:W-:Y:S01]  /*22680*/  FFMA.FTZ R140, R77.reuse, R76, R78 ;  /* 0x0000004c4d8c7223 */ /* 0x040fe2000001004e */
[----:B------:R-:W-:Y:S02]  /*22690*/  HADD2.F32 R136, -RZ, R41.H1_H1 ;  /* 0x30000029ff887230 */ /* 0x000fe40000004100 */
[----:B------:R-:W-:Y:S01]  /*226a0*/  FFMA.FTZ R148, R77, R80, R79 ;  /* 0x000000504d947223 */ /* 0x000fe2000001004f */
[----:B------:R-:W-:Y:S01]  /*226b0*/  FADD.FTZ R77, R93, -R132 ;  /* 0x800000845d4d7221 */ /* 0x000fe20000010000 */
[----:B------:R-:W-:Y:S02]  /*226c0*/  HADD2.F32 R150, -RZ, R9.H1_H1 ;  /* 0x30000009ff967230 */ /* 0x000fe40000004100 */
[----:B------:R-:W-:Y:S01]  /*226d0*/  FFMA.FTZ R187, R83, R82, R136 ;  /* 0x0000005253bb7223 */ /* 0x000fe20000010088 */
[----:B------:R-:W-:Y:S02]  /*226e0*/  HADD2.F32 R152, -RZ, R37.H1_H1 ;  /* 0x30000025ff987230 */ /* 0x000fe40000004100 */
[----:B------:R-:W-:Y:S01]  /*226f0*/  FMUL.FTZ R77, R0, R77 ;  /* 0x0000004d004d7220 */ /* 0x000fe20000410000 */
[----:B------:R-:W-:-:S02]  /*22700*/  HADD2.F32 R76, -RZ, R4.H0_H0 ;  /* 0x20000004ff4c7230 */ /* 0x000fc40000004100 */
[----:B------:R-:W-:Y:S02]  /*22710*/  HADD2.F32 R78, -RZ, R40.H0_H0 ;  /* 0x20000028ff4e7230 */ /* 0x000fe40000004100 */
[----:B------:R-:W-:Y:S01]  /*22720*/  FFMA.FTZ R189, R83, R150, R152 ;  /* 0x0000009653bd7223 */ /* 0x000fe20000010098 */
[----:B------:R-:W-:Y:S02]  /*22730*/  HADD2.F32 R82, -RZ, R4.H1_H1 ;  /* 0x30000004ff527230 */ /* 0x000fe40000004100 */
        /* <DEDUP_REMOVED lines=10> */
[----:B------:R-:W-:Y:S01]  /*227e0*/  F2FP.F16.F32.PACK_AB R79, R195, R158 ;  /* 0x0000009ec34f723e */ /* 0x000fe200000000ff */
[----:B0-----:R-:W-:Y:S01]  /*227f0*/  IMAD.WIDE.U32 R182, R124, 0x10, R182 ;  /* 0x000000107cb67825 */ /* 0x001fe200078e00b6 */
[----:B------:R-:W-:-:S03]  /*22800*/  F2FP.F16.F32.PACK_AB R77, R187, R140 ;  /* 0x0000008cbb4d723e */ /* 0x000fc600000000ff */
[----:B------:R-:W-:Y:S01]  /*22810*/  FFMA.FTZ R185, R81, R138, R185 ;  /* 0x0000008a51b97223 */ /* 0x000fe200000100b9 */
[----:B------:R-:W-:Y:S01]  /*22820*/  F2FP.F16.F32.PACK_AB R76, R83, R76 ;  /* 0x0000004c534c723e */ /* 0x000fe200000000ff */
[C---:B-1----:R-:W-:Y:S01]  /*22830*/  IMAD.WIDE.U32 R180, R124.reuse, 0x10, R180 ;  /* 0x000000107cb47825 */ /* 0x042fe200078e00b4 */
[----:B------:R-:W-:Y:S02]  /*22840*/  F2FP.F16.F32.PACK_AB R83, R197, R160 ;  /* 0x000000a0c553723e */ /* 0x000fe400000000ff */
[----:B------:R-:W-:Y:S01]  /*22850*/  F2FP.F16.F32.PACK_AB R81, R189, R148 ;  /* 0x00000094bd51723e */ /* 0x000fe200000000ff */
[----:B------:R1:W-:Y:S01]  /*22860*/  STG.E.128 desc[UR6][R182.64], R76 ;  /* 0x0000004cb6007986 */ /* 0x0003e2000c101d06 */
[----:B------:R-:W-:Y:S01]  /*22870*/  F2FP.F16.F32.PACK_AB R80, R185, R80 ;  /* 0x00000050b950723e */ /* 0x000fe200000000ff */
[----:B------:R-:W-:-:S04]  /*22880*/  VIADD R124, R124, 0x100 ;  /* 0x000001007c7c7836 */ /* 0x000fc80000000000 */
[----:B------:R1:W-:Y:S03]  /*22890*/  STG.E.128 desc[UR6][R180.64], R80 ;  /* 0x00000050b4007986 */ /* 0x0003e6000c101d06 */
.L_x_2411:
[----:B------:R-:W-:Y:S05]  /*228a0*/  BSYNC.RECONVERGENT B0 ;  /* 0x0000000000007941 */ /* 0x000fea0003800200 */
.L_x_2410:
[----:B------:R-:W-:Y:S01]  /*228b0*/  ISETP.GE.U32.AND P2, PT, R100, 0x200, PT ;  /* 0x000002006400780c */ /* 0x000fe20003f46070 */
[----:B------:R-:W-:-:S12]  /*228c0*/  BSSY.RECONVERGENT B0, `(.L_x_2412) ;  /* 0x0000051000007945 */ /* 0x000fd80003800200 */
[----:B------:R-:W-:Y:S05]  /*228d0*/  @!P2 BRA `(.L_x_2413) ;  /* 0x00000004003ca947 */ /* 0x000fea0003800000 */
[--C-:B-1----:R-:W-:Y:S01]  /*228e0*/  FADD.FTZ R81, R179, -R132.reuse ;  /* 0x80000084b3517221 */ /* 0x102fe20000010000 */
        /* <DEDUP_REMOVED lines=75> */
[----:B------:R-:W-:Y:S02]  /*22da0*/  F2FP.F16.F32.PACK_AB R80, R185, R80 ;  /* 0x00000050b950723e */ /* 0x000fe400000000ff */
[----:B------:R-:W-:-:S03]  /*22db0*/  IADD3 R124, PT, PT, R124, 0x100, RZ ;  /* 0x000001007c7c7810 */ /* 0x000fc60007ffe0ff */
[----:B------:R2:W-:Y:S04]  /*22dc0*/  STG.E.128 desc[UR6][R180.64], R80 ;  /* 0x00000050b4007986 */ /* 0x0005e8000c101d06 */
.L_x_2413:
[----:B------:R-:W-:Y:S05]  /*22dd0*/  BSYNC.RECONVERGENT B0 ;  /* 0x0000000000007941 */ /* 0x000fea0003800200 */
.L_x_2412:
[----:B------:R-:W-:Y:S01]  /*22de0*/  ISETP.GE.U32.AND P2, PT, R100, 0x300, PT ;  /* 0x000003006400780c */ /* 0x000fe20003f46070 */
[----:B------:R-:W-:-:S12]  /*22df0*/  BSSY.RECONVERGENT B0, `(.L_x_2414) ;  /* 0x0000051000007945 */ /* 0x000fd80003800200 */
[----:B------:R-:W-:Y:S05]  /*22e00*/  @!P2 BRA `(.L_x_2415) ;  /* 0x00000004003ca947 */ /* 0x000fea0003800000 */
[--C-:B-12---:R-:W-:Y:S01]  /*22e10*/  FADD.FTZ R81, R177, -R132.reuse ;  /* 0x80000084b1517221 */ /* 0x106fe20000010000 */
        /* <DEDUP_REMOVED lines=78> */
.L_x_2415:
[----:B------:R-:W-:Y:S05]  /*23300*/  BSYNC.RECONVERGENT B0 ;  /* 0x0000000000007941 */ /* 0x000fea0003800200 */
.L_x_2414:
[----:B------:R-:W-:Y:S04]  /*23310*/  BSSY.RECONVERGENT B0, `(.L_x_2416) ;  /* 0x0000050000007945 */ /* 0x000fe80003800200 */
[----:B------:R-:W-:Y:S05]  /*23320*/  @!P0 BRA `(.L_x_2417) ;  /* 0x0000000400388947 */ /* 0x000fea0003800000 */
[--C-:B0123--:R-:W-:Y:S01]  /*23330*/  FADD.FTZ R77, R123, -R132.reuse ;  /* 0x800000847b4d7221 */ /* 0x10ffe20000010000 */
[--C-:B------:R-:W-:Y:S01]  /*23340*/  FADD.FTZ R79, R149, -R132.reuse ;  /* 0x80000084954f7221 */ /* 0x100fe20000010000 */
[--C-:B------:R-:W-:Y:S01]  /*23350*/  FADD.FTZ R81, R151, -R132.reuse ;  /* 0x8000008497517221 */ /* 0x100fe20000010000 */
[--C-:B------:R-:W-:Y:S01]  /*23360*/  FADD.FTZ R83, R153, -R132.reuse ;  /* 0x8000008499537221 */ /* 0x100fe20000010000 */
[--C-:B------:R-:W-:Y:S01]  /*23370*/  FADD.FTZ R181, R155, -R132.reuse ;  /* 0x800000849bb57221 */ /* 0x100fe20000010000 */
[--C-:B------:R-:W-:Y:S01]  /*23380*/  FADD.FTZ R183, R169, -R132.reuse ;  /* 0x80000084a9b77221 */ /* 0x100fe20000010000 */
[--C-:B------:R-:W-:Y:S01]  /*23390*/  FADD.FTZ R185, R171, -R132.reuse ;  /* 0x80000084abb97221 */ /* 0x100fe20000010000 */
[----:B------:R-:W-:Y:S01]  /*233a0*/  FADD.FTZ R187, R175, -R132 ;  /* 0x80000084afbb7221 */ /* 0x000fe20000010000 */
[----:B-----5:R-:W-:Y:S02]  /*233b0*/  HADD2.F32 R76, -RZ, R52.H0_H0 ;  /* 0x20000034ff4c7230 */ /* 0x020fe40000004100 */
[----:B------:R-:W-:Y:S01]  /*233c0*/  FMUL.FTZ R77, R0, R77 ;  /* 0x0000004d004d7220 */ /* 0x000fe20000410000 */
[----:B------:R-:W-:-:S02]  /*233d0*/  HADD2.F32 R78, -RZ, R60.H0_H0 ;  /* 0x2000003cff4e7230 */ /* 0x000fc40000004100 */
[C---:B------:R-:W-:Y:S01]  /*233e0*/  FMUL.FTZ R79, R0.reuse, R79 ;  /* 0x0000004f004f7220 */ /* 0x040fe20000410000 */
[C---:B------:R-:W-:Y:S01]  /*233f0*/  FMUL.FTZ R138, R0.reuse, R81 ;  /* 0x00000051008a7220 */ /* 0x040fe20000410000 */
[C---:B------:R-:W-:Y:S01]  /*23400*/  FMUL.FTZ R148, R0.reuse, R83 ;  /* 0x0000005300947220 */ /* 0x040fe20000410000 */
[C---:B------:R-:W-:Y:S01]  /*23410*/  FMUL.FTZ R150, R0.reuse, R181 ;  /* 0x000000b500967220 */ /* 0x040fe20000410000 */
[C---:B------:R-:W-:Y:S01]  /*23420*/  FMUL.FTZ R152, R0.reuse, R183 ;  /* 0x000000b700987220 */ /* 0x040fe20000410000 */
[C---:B------:R-:W-:Y:S01]  /*23430*/  FMUL.FTZ R154, R0.reuse, R185 ;  /* 0x000000b9009a7220 */ /* 0x040fe20000410000 */
[----:B------:R-:W-:Y:S01]  /*23440*/  FMUL.FTZ R156, R0, R187 ;  /* 0x000000bb009c7220 */ /* 0x000fe20000410000 */
[----:B------:R-:W-:Y:S01]  /*23450*/  FFMA.FTZ R0, R77, R76, R78 ;  /* 0x0000004c4d007223 */ /* 0x000fe2000001004e */
[----:B------:R-:W-:Y:S02]  /*23460*/  HADD2.F32 R76, -RZ, R56.H0_H0 ;  /* 0x20000038ff4c7230 */ /* 0x000fe40000004100 */
[----:B------:R-:W-:-:S02]  /*23470*/  HADD2.F32 R78, -RZ, R64.H0_H0 ;  /* 0x20000040ff4e7230 */ /* 0x000fc40000004100 */
[----:B------:R-:W-:Y:S02]  /*23480*/  HADD2.F32 R82, -RZ, R52.H1_H1 ;  /* 0x30000034ff527230 */ /* 0x000fe40000004100 */
[----:B------:R-:W-:Y:S02]  /*23490*/  HADD2.F32 R132, -RZ, R60.H1_H1 ;  /* 0x3000003cff847230 */ /* 0x000fe40000004100 */
[----:B------:R-:W-:Y:S01]  /*234a0*/  FFMA.FTZ R80, R77, R76, R78 ;  /* 0x0000004c4d507223 */ /* 0x000fe2000001004e */
[----:B------:R-:W-:Y:S01]  /*234b0*/  HADD2.F32 R136, -RZ, R56.H1_H1 ;  /* 0x30000038ff887230 */ /* 0x000fe20000004100 */
[----:B------:R-:W0:Y:S01]  /*234c0*/  LDC.64 R76, c[0x0][0x430] ;  /* 0x00010c00ff4c7b82 */ /* 0x000e220000000a00 */
[----:B------:R-:W-:Y:S02]  /*234d0*/  HADD2.F32 R83, -RZ, R64.H1_H1 ;  /* 0x30000040ff537230 */ /* 0x000fe40000004100 */
[----:B------:R-:W-:Y:S01]  /*234e0*/  FFMA.FTZ R81, R79, R82, R132 ;  /* 0x000000524f517223 */ /* 0x000fe20000010084 */
[----:B------:R-:W-:-:S02]  /*234f0*/  HADD2.F32 R181, -RZ, R53.H0_H0 ;  /* 0x20000035ffb57230 */ /* 0x000fc40000004100 */
[----:B------:R-:W-:Y:S02]  /*23500*/  HADD2.F32 R183, -RZ, R61.H0_H0 ;  /* 0x2000003dffb77230 */ /* 0x000fe40000004100 */
[----:B------:R-:W-:Y:S01]  /*23510*/  FFMA.FTZ R185, R79, R136, R83 ;  /* 0x000000884fb97223 */ /* 0x000fe20000010053 */
[----:B------:R-:W-:Y:S02]  /*23520*/  HADD2.F32 R187, -RZ, R57.H0_H0 ;  /* 0x20000039ffbb7230 */ /* 0x000fe40000004100 */
[----:B------:R-:W-:Y:S02]  /*23530*/  HADD2.F32 R140, -RZ, R65.H0_H0 ;  /* 0x20000041ff8c7230 */ /* 0x000fe40000004100 */
[----:B------:R-:W-:Y:S01]  /*23540*/  FFMA.FTZ R79, R138, R181, R183 ;  /* 0x000000b58a4f7223 */ /* 0x000fe200000100b7 */
[----:B------:R-:W-:Y:S01]  /*23550*/  HADD2.F32 R83, -RZ, R53.H1_H1 ;  /* 0x30000035ff537230 */ /* 0x000fe20000004100 */
[----:B------:R-:W1:Y:S01]  /*23560*/  LDC.64 R180, c[0x0][0x428] ;  /* 0x00010a00ffb47b82 */ /* 0x000e620000000a00 */
[----:B------:R-:W-:-:S02]  /*23570*/  HADD2.F32 R183, -RZ, R61.H1_H1 ;  /* 0x3000003dffb77230 */ /* 0x000fc40000004100 */
[----:B------:R-:W-:Y:S01]  /*23580*/  FFMA.FTZ R140, R138, R187, R140 ;  /* 0x000000bb8a8c7223 */ /* 0x000fe2000001008c */
[----:B------:R-:W-:Y:S01]  /*23590*/  HADD2.F32 R187, -RZ, R57.H1_H1 ;  /* 0x30000039ffbb7230 */ /* 0x000fe20000004100 */
[----:B------:R-:W-:Y:S01]  /*235a0*/  F2FP.F16.F32.PACK_AB R80, R185, R80 ;  /* 0x00000050b950723e */ /* 0x000fe200000000ff */
[----:B------:R-:W-:Y:S02]  /*235b0*/  HADD2.F32 R78, -RZ, R65.H1_H1 ;  /* 0x30000041ff4e7230 */ /* 0x000fe40000004100 */
[C---:B------:R-:W-:Y:S01]  /*235c0*/  FFMA.FTZ R82, R148.reuse, R83, R183 ;  /* 0x0000005394527223 */ /* 0x040fe200000100b7 */
[----:B------:R-:W-:Y:S02]  /*235d0*/  HADD2.F32 R195, -RZ, R54.H1_H1 ;  /* 0x30000036ffc37230 */ /* 0x000fe40000004100 */
        /* <DEDUP_REMOVED lines=8> */
[----:B------:R-:W-:Y:S02]  /*23660*/  HADD2.F32 R83, -RZ, R58.H1_H1 ;  /* 0x3000003aff537230 */ /* 0x000fe40000004100 */
[----:B------:R-:W-:-:S02]  /*23670*/  HADD2.F32 R183, -RZ, R66.H1_H1 ;  /* 0x30000042ffb77230 */ /* 0x000fc40000004100 */
[----:B------:R-:W-:Y:S01]  /*23680*/  FFMA.FTZ R132, R150, R193, R132 ;  /* 0x000000c196847223 */ /* 0x000fe20000010084 */
[----:B------:R-:W-:Y:S01]  /*23690*/  HADD2.F32 R197, -RZ, R59.H0_H0 ;  /* 0x2000003bffc57230 */ /* 0x000fe20000004100 */
[----:B------:R-:W-:Y:S01]  /*236a0*/  F2FP.F16.F32.PACK_AB R78, R195, R78 ;  /* 0x0000004ec34e723e */ /* 0x000fe200000000ff */
[----:B------:R-:W-:Y:S02]  /*236b0*/  HADD2.F32 R136, -RZ, R67.H0_H0 ;  /* 0x20000043ff887230 */ /* 0x000fe40000004100 */
[----:B------:R-:W-:Y:S01]  /*236c0*/  FFMA.FTZ R189, R152, R83, R183 ;  /* 0x0000005398bd7223 */ /* 0x000fe200000100b7 */
[----:B------:R-:W-:Y:S02]  /*236d0*/  HADD2.F32 R191, -RZ, R55.H0_H0 ;  /* 0x20000037ffbf7230 */ /* 0x000fe40000004100 */
[----:B------:R-:W-:Y:S02]  /*236e0*/  HADD2.F32 R193, -RZ, R63.H0_H0 ;  /* 0x2000003fffc17230 */ /* 0x000fe40000004100 */
[----:B------:R-:W-:Y:S01]  /*236f0*/  FFMA.FTZ R83, R154, R197, R136 ;  /* 0x000000c59a537223 */ /* 0x000fe20000010088 */
[----:B------:R-:W-:-:S02]  /*23700*/  HADD2.F32 R199, -RZ, R55.H1_H1 ;  /* 0x30000037ffc77230 */ /* 0x000fc40000004100 */
[----:B------:R-:W-:Y:S02]  /*23710*/  HADD2.F32 R201, -RZ, R63.H1_H1 ;  /* 0x3000003fffc97230 */ /* 0x000fe40000004100 */
[----:B------:R-:W-:Y:S01]  /*23720*/  FFMA.FTZ R191, R154, R191, R193 ;  /* 0x000000bf9abf7223 */ /* 0x000fe200000100c1 */
[----:B------:R-:W-:Y:S02]  /*23730*/  HADD2.F32 R203, -RZ, R59.H1_H1 ;  /* 0x3000003bffcb7230 */ /* 0x000fe40000004100 */
[----:B------:R-:W-:Y:S02]  /*23740*/  HADD2.F32 R138, -RZ, R67.H1_H1 ;  /* 0x30000043ff8a7230 */ /* 0x000fe40000004100 */
[----:B------:R-:W-:Y:S01]  /*23750*/  FFMA.FTZ R136, R156, R199, R201 ;  /* 0x000000c79c887223 */ /* 0x000fe200000100c9 */
[----:B0-----:R-:W-:Y:S01]  /*23760*/  IMAD.WIDE.U32 R182, R124, 0x10, R76 ;  /* 0x000000107cb67825 */ /* 0x001fe200078e004c */
[----:B------:R-:W-:-:S03]  /*23770*/  F2FP.F16.F32.PACK_AB R77, R82, R79 ;  /* 0x0000004f524d723e */ /* 0x000fc600000000ff */
[----:B------:R-:W-:Y:S01]  /*23780*/  FFMA.FTZ R138, R156, R203, R138 ;  /* 0x000000cb9c8a7223 */ /* 0x000fe2000001008a */
[----:B-1----:R-:W-:Y:S01]  /*23790*/  IMAD.WIDE.U32 R180, R124, 0x10, R180 ;  /* 0x000000107cb47825 */ /* 0x002fe200078e00b4 */
[----:B------:R-:W-:Y:S02]  /*237a0*/  F2FP.F16.F32.PACK_AB R76, R81, R0 ;  /* 0x00000000514c723e */ /* 0x000fe400000000ff */
[----:B------:R-:W-:Y:S02]  /*237b0*/  F2FP.F16.F32.PACK_AB R79, R136, R191 ;  /* 0x000000bf884f723e */ /* 0x000fe400000000ff */
[----:B------:R-:W-:Y:S02]  /*237c0*/  F2FP.F16.F32.PACK_AB R83, R138, R83 ;  /* 0x000000538a53723e */ /* 0x000fe400000000ff */
[----:B------:R-:W-:Y:S01]  /*237d0*/  F2FP.F16.F32.PACK_AB R82, R189, R132 ;  /* 0x00000084bd52723e */ /* 0x000fe200000000ff */
[----:B------:R4:W-:Y:S01]  /*237e0*/  STG.E.128 desc[UR6][R180.64], R76 ;  /* 0x0000004cb4007986 */ /* 0x0009e2000c101d06 */
[----:B------:R-:W-:-:S05]  /*237f0*/  F2FP.F16.F32.PACK_AB R81, R187, R140 ;  /* 0x0000008cbb51723e */ /* 0x000fca00000000ff */
[----:B------:R4:W-:Y:S02]  /*23800*/  STG.E.128 desc[UR6][R182.64], R80 ;  /* 0x00000050b6007986 */ /* 0x0009e4000c101d06 */
.L_x_2417:
[----:B------:R-:W-:Y:S05]  /*23810*/  BSYNC.RECONVERGENT B0 ;  /* 0x0000000000007941 */ /* 0x000fea0003800200 */
.L_x_2416:
[----:B01234-:R-:W0:Y:S01]  /*23820*/  LDC.64 R76, c[0x0][0x380] ;  /* 0x0000e000ff4c7b82 */ /* 0x01fe220000000a00 */
[----:B------:R-:W-:Y:S01]  /*23830*/  UPLOP3.LUT UP1, UPT, UPT, UPT, UP1, 0x40, 0x4 ;  /* 0x000000000004789c */ /* 0x000fe20003f2e810 */
[----:B0-----:R-:W-:-:S04]  /*23840*/  IADD3 R121, PT, PT, R121, R76, RZ ;  /* 0x0000004c79797210 */ /* 0x001fc80007ffe0ff */
[----:B------:R-:W-:-:S13]  /*23850*/  ISETP.GE.AND P0, PT, R121, R77, PT ;  /* 0x0000004d7900720c */ /* 0x000fda0003f06270 */
[----:B------:R-:W-:Y:S05]  /*23860*/  @!P0 BRA `(.L_x_2418) ;  /* 0xfffffddc00fc8947 */ /* 0x000fea000383ffff */
[----:B------:R-:W-:Y:S05]  /*23870*/  EXIT ;  /* 0x000000000000794d */ /* 0x000fea0003800000 */
.L_x_2419:
        /* <DEDUP_REMOVED lines=16> */
.L_x_18016:


//--------------------- .text._ZN10layer_norm31ln_parallel_residual_fwd_kernelINS_13Kernel_traitsI6__halfS2_S2_S2_fjLj8192ELj1ELj1ELj8ELj16ENS_18Kernel_traits_baseILj8192ES2_S2_S2_S2_fjLj256EEEEELb1ELb0ELb1EEEvNS_9FwdParamsE --------------------------
	.section	.text._ZN10layer_norm31ln_parallel_residual_fwd_kernelINS_13Kernel_traitsI6__halfS2_S2_S2_fjLj8192ELj1ELj1ELj8ELj16ENS_18Kernel_traits_baseILj8192ES2_S2_S2_S2_fjLj256EEEEELb1ELb0ELb1EEEvNS_9FwdParamsE,"ax",@progbits
	.align	128
        .global         _ZN10layer_norm31ln_parallel_residual_fwd_kernelINS_13Kernel_traitsI6__halfS2_S2_S2_fjLj8192ELj1ELj1ELj8ELj16ENS_18Kernel_traits_baseILj8192ES2_S2_S2_S2_fjLj256EEEEELb1ELb0ELb1EEEvNS_9FwdParamsE
        .type           _ZN10layer_norm31ln_parallel_residual_fwd_kernelINS_13Kernel_traitsI6__halfS2_S2_S2_fjLj8192ELj1ELj1ELj8ELj16ENS_18Kernel_traits_baseILj8192ES2_S2_S2_S2_fjLj256EEEEELb1ELb0ELb1EEEvNS_9FwdParamsE,@function
        .size           _ZN10layer_norm31ln_parallel_residual_fwd_kernelINS_13Kernel_traitsI6__halfS2_S2_S2_fjLj8192ELj1ELj1ELj8ELj16ENS_18Kernel_traits_baseILj8192ES2_S2_S2_S2_fjLj256EEEEELb1ELb0ELb1EEEvNS_9FwdParamsE,(.L_x_18017 - _ZN10layer_norm31ln_parallel_residual_fwd_kernelINS_13Kernel_traitsI6__halfS2_S2_S2_fjLj8192ELj1ELj1ELj8ELj16ENS_18Kernel_traits_baseILj8192ES2_S2_S2_S2_fjLj256EEEEELb1ELb0ELb1EEEvNS_9FwdParamsE)
        .other          _ZN10layer_norm31ln_parallel_residual_fwd_kernelINS_13Kernel_traitsI6__halfS2_S2_S2_fjLj8192ELj1ELj1ELj8ELj16ENS_18Kernel_traits_baseILj8192ES2_S2_S2_S2_fjLj256EEEEELb1ELb0ELb1EEEvNS_9FwdParamsE,@"STO_CUDA_ENTRY STV_DEFAULT"
_ZN10layer_norm31ln_parallel_residual_fwd_kernelINS_13Kernel_traitsI6__halfS2_S2_S2_fjLj8192ELj1ELj1ELj8ELj16ENS_18Kernel_traits_baseILj8192ES2_S2_S2_S2_fjLj256EEEEELb1ELb0ELb1EEEvNS_9FwdParamsE:
.text._ZN10layer_norm31ln_parallel_residual_fwd_kernelINS_13Kernel_traitsI6__halfS2_S2_S2_fjLj8192ELj1ELj1ELj8ELj16ENS_18Kernel_traits_baseILj8192ES2_S2_S2_S2_fjLj256EEEEELb1ELb0ELb1EEEvNS_9FwdParamsE:
        /* <DEDUP_REMOVED lines=10> */
[----:B------:R-:W0:Y:S01]  /*00a0*/  S2R R127, SR_TID.X ;  /* 0x00000000007f7919 */ /* 0x000e220000002100 */
[----:B------:R-:W-:Y:S01]  /*00b0*/  IMAD.U32 R3, RZ, RZ, UR7 ;  /* 0x00000007ff037e24 */ /* 0x000fe2000f8e00ff */
[----:B------:R-:W1:Y:S01]  /*00c0*/  LDCU.64 UR6, c[0x0][0x438] ;  /* 0x00008700ff0677ac */ /* 0x000e620008000a00 */
[----:B------:R-:W3:Y:S02]  /*00d0*/  @P0 LDC R7, c[0x0][0x460] ;  /* 0x00011800ff070b82 */ /* 0x000ee40000000800 */
[----:B--2---:R-:W3:Y:S04]  /*00e0*/  @P0 LDG.E.64 R4, desc[UR8][R4.64] ;  /* 0x0000000804040981 */ /* 0x004ee8000c1e1b00 */
[----:B------:R-:W2:Y:S01]  /*00f0*/  @P0 LDG.E.64 R2, desc[UR8][R2.64] ;  /* 0x0000000802020981 */ /* 0x000ea2000c1e1b00 */
[----:B------:R-:W4:Y:S01]  /*0100*/  LDCU UR5, c[0x0][0x360] ;  /* 0x00006c00ff0577ac */ /* 0x000f220008000800 */
[----:B------:R-:W5:Y:S01]  /*0110*/  S2UR UR4, SR_CTAID.X ;  /* 0x00000000000479c3 */ /* 0x000f620000002500 */
[----:B-1----:R-:W-:-:S04]  /*0120*/  UISETP.NE.U32.AND UP0, UPT, UR6, URZ, UPT ;  /* 0x000000ff0600728c */ /* 0x002fc8000bf05070 */
[----:B------:R-:W-:Y:S01]  /*0130*/  UISETP.NE.AND.EX UP0, UPT, UR7, URZ, UPT, UP0 ;  /* 0x000000ff0700728c */ /* 0x000fe2000bf05300 */
[----:B0-----:R-:W-:Y:S01]  /*0140*/  LOP3.LUT R140, R127, 0x1f, RZ, 0xc0, !PT ;  /* 0x0000001f7f8c7812 */ /* 0x001fe200078ec0ff */
[----:B-----5:R-:W-:-:S04]  /*0150*/  IMAD.U32 R126, RZ, RZ, UR4 ;  /* 0x00000004ff7e7e24 */ /* 0x020fc8000f8e00ff */
[----:B----4-:R-:W-:Y:S01]  /*0160*/  IMAD R138, R126, UR5, R127 ;  /* 0x000000057e8a7c24 */ /* 0x010fe2000f8e027f */
[----:B---3--:R-:W-:-:S04]  /*0170*/  @P0 IADD3 R132, P1, PT, R4, R7, RZ ;  /* 0x0000000704840210 */ /* 0x008fc80007f3e0ff */
[----:B------:R-:W-:Y:S01]  /*0180*/  @P0 IADD3.X R133, PT, PT, RZ, R5, RZ, P1, !PT ;  /* 0x00000005ff850210 */ /* 0x000fe20000ffe4ff */
        /* <DEDUP_REMOVED lines=12> */
[----:B------:R-:W-:Y:S01]  /*0250*/  VIADD R108, R3, 0xa9066899 ;  /* 0xa9066899036c7836 */ /* 0x000fe20000000000 */
[--C-:B------:R-:W-:Y:S01]  /*0260*/  SHF.R.U64 R136, R132, 0x2, R133.reuse ;  /* 0x0000000284887819 */ /* 0x100fe20000001285 */
[C---:B------:R-:W-:Y:S01]  /*0270*/  VIADD R107, R2.reuse, 0xb54cda56 ;  /* 0xb54cda56026b7836 */ /* 0x040fe20000000000 */
[----:B------:R-:W-:Y:S01]  /*0280*/  SHF.R.U32.HI R99, RZ, 0x2, R133 ;  /* 0x00000002ff637819 */ /* 0x000fe20000011685 */
[----:B------:R-:W-:-:S02]  /*0290*/  VIADD R105, R2, 0x5384540f ;  /* 0x5384540f02697836 */ /* 0x000fc40000000000 */
[C---:B------:R-:W-:Y:S02]  /*02a0*/  VIADD R104, R3.reuse, 0x1fd5c5a3 ;  /* 0x1fd5c5a303687836 */ /* 0x040fe40000000000 */
[----:B------:R-:W-:Y:S02]  /*02b0*/  VIADD R102, R3, 0xdb3d7428 ;  /* 0xdb3d742803667836 */ /* 0x000fe40000000000 */
        /* <DEDUP_REMOVED lines=18> */
[C---:B0-----:R-:W-:Y:S01]  /*03e0*/  IMAD.WIDE.U32 R36, R127.reuse, 0x10, R36 ;  /* 0x000000107f247825 */ /* 0x041fe200078e0024 */
[----:B------:R-:W-:Y:S02]  /*03f0*/  CS2R R58, SRZ ;  /* 0x00000000003a7805 */ /* 0x000fe4000001ff00 */
[----:B------:R-:W-:Y:S02]  /*0400*/  CS2R R56, SRZ ;  /* 0x0000000000387805 */ /* 0x000fe4000001ff00 */
[----:B------:R-:W-:Y:S02]  /*0410*/  CS2R R62, SRZ ;  /* 0x00000000003e7805 */ /* 0x000fe4000001ff00 */
[----:B------:R-:W-:Y:S01]  /*0420*/  CS2R R60, SRZ ;  /* 0x00000000003c7805 */ /* 0x000fe2000001ff00 */
[----:B------:R-:W5:Y:S01]  /*0430*/  LDG.E.128 R112, desc[UR8][R36.64] ;  /* 0x0000000824707981 */ /* 0x000f62000c1e1d00 */
[----:B-1----:R-:W-:-:S03]  /*0440*/  IMAD.WIDE.U32 R40, R127, 0x10, R40 ;  /* 0x000000107f287825 */ /* 0x002fc600078e0028 */
[----:B------:R-:W5:Y:S04]  /*0450*/  LDG.E.128 R4, desc[UR8][R36.64+0x1000] ;  /* 0x0010000824047981 */ /* 0x000f68000c1e1d00 */
[----:B------:R-:W5:Y:S04]  /*0460*/  LDG.E.128 R8, desc[UR8][R36.64+0x2000] ;  /* 0x0020000824087981 */ /* 0x000f68000c1e1d00 */
[----:B------:R0:W5:Y:S04]  /*0470*/  LDG.E.128 R12, desc[UR8][R36.64+0x3000] ;  /* 0x00300008240c7981 */ /* 0x000168000c1e1d00 */
[----:B------:R-:W5:Y:S04]  /*0480*/  LDG.E.128 R16, desc[UR8][R40.64] ;  /* 0x0000000828107981 */ /* 0x000f68000c1e1d00 */
[----:B------:R-:W5:Y:S01]  /*0490*/  LDG.E.128 R20, desc[UR8][R40.64+0x1000] ;  /* 0x0010000828147981 */ /* 0x000f62000c1e1d00 */
[----:B0-----:R-:W-:-:S03]  /*04a0*/  CS2R R36, SRZ ;  /* 0x0000000000247805 */ /* 0x001fc6000001ff00 */
[----:B------:R-:W5:Y:S04]  /*04b0*/  LDG.E.128 R24, desc[UR8][R40.64+0x2000] ;  /* 0x0020000828187981 */ /* 0x000f68000c1e1d00 */
[----:B------:R0:W5:Y:S02]  /*04c0*/  LDG.E.128 R28, desc[UR8][R40.64+0x3000] ;  /* 0x00300008281c7981 */ /* 0x000164000c1e1d00 */
[----:B0-----:R-:W-:Y:S01]  /*04d0*/  CS2R R40, SRZ ;  /* 0x0000000000287805 */ /* 0x001fe2000001ff00 */
[----:B------:R-:W-:Y:S06]  /*04e0*/  BRA `(.L_x_2422) ;  /* 0x0000000400487947 */ /* 0x000fec0003800000 */
.L_x_2421:
[----:B------:R-:W0:Y:S08]  /*04f0*/  LDC.64 R4, c[0x0][0x3d0] ;  /* 0x0000f400ff047b82 */ /* 0x000e300000000a00 */
[----:B------:R-:W1:Y:S08]  /*0500*/  LDC.64 R6, c[0x0][0x3d8] ;  /* 0x0000f600ff067b82 */ /* 0x000e700000000a00 */
[----:B------:R-:W2:Y:S01]  /*0510*/  LDC.64 R40, c[0x0][0x440] ;  /* 0x00011000ff287b82 */ /* 0x000ea20000000a00 */
[----:B------:R-:W-:-:S02]  /*0520*/  CS2R R34, SRZ ;  /* 0x0000000000227805 */ /* 0x000fc4000001ff00 */
[----:B------:R-:W-:Y:S01]  /*0530*/  CS2R R38, SRZ ;  /* 0x0000000000267805 */ /* 0x000fe2000001ff00 */
[C---:B0-----:R-:W-:Y:S01]  /*0540*/  IMAD.WIDE.U32 R32, R127.reuse, 0x10, R4 ;  /* 0x000000107f207825 */ /* 0x041fe200078e0004 */
[----:B------:R-:W-:Y:S02]  /*0550*/  CS2R R42, SRZ ;  /* 0x00000000002a7805 */ /* 0x000fe4000001ff00 */
[----:B------:R-:W-:Y:S02]  /*0560*/  CS2R R46, SRZ ;  /* 0x00000000002e7805 */ /* 0x000fe4000001ff00 */
[----:B------:R-:W-:Y:S01]  /*0570*/  CS2R R44, SRZ ;  /* 0x00000000002c7805 */ /* 0x000fe2000001ff00 */
[----:B------:R-:W5:Y:S01]  /*0580*/  LDG.E.128 R112, desc[UR8][R32.64] ;  /* 0x0000000820707981 */ /* 0x000f62000c1e1d00 */
[----:B-1----:R-:W-:-:S03]  /*0590*/  IMAD.WIDE.U32 R36, R127, 0x10, R6 ;  /* 0x000000107f247825 */ /* 0x002fc600078e0006 */
[----:B------:R-:W5:Y:S04]  /*05a0*/  LDG.E.128 R8, desc[UR8][R32.64+0x2000] ;  /* 0x0020000820087981 */ /* 0x000f68000c1e1d00 */
[----:B------:R-:W5:Y:S01]  /*05b0*/  LDG.E.128 R4, desc[UR8][R32.64+0x1000] ;  /* 0x0010000820047981 */ /* 0x000f62000c1e1d00 */
[----:B--2---:R-:W-:-:S03]  /*05c0*/  IMAD.WIDE.U32 R40, R127, 0x10, R40 ;  /* 0x000000107f287825 */ /* 0x004fc600078e0028 */
[----:B------:R0:W5:Y:S04]  /*05d0*/  LDG.E.128 R12, desc[UR8][R32.64+0x3000] ;  /* 0x00300008200c7981 */ /* 0x000168000c1e1d00 */
[----:B------:R-:W5:Y:S04]  /*05e0*/  LDG.E.128 R16, desc[UR8][R36.64] ;  /* 0x0000000824107981 */ /* 0x000f68000c1e1d00 */
[----:B------:R-:W5:Y:S01]  /*05f0*/  LDG.E.128 R20, desc[UR8][R36.64+0x1000] ;  /* 0x0010000824147981 */ /* 0x000f62000c1e1d00 */
[----:B0-----:R-:W-:-:S03]  /*0600*/  CS2R R32, SRZ ;  /* 0x0000000000207805 */ /* 0x001fc6000001ff00 */
        /* <DEDUP_REMOVED lines=9> */
.L_x_2420:
        /* <DEDUP_REMOVED lines=29> */
.L_x_2423:
        /* <DEDUP_REMOVED lines=14> */
[----:B------:R-:W5:Y:S04]  /*0950*/  LDG.E.128 R44, desc[UR8][R52.64] ;  /* 0x00000008342c7981 */ /* 0x000f68000c1e1d00 */
[----:B------:R0:W5:Y:S04]  /*0960*/  LDG.E.128 R8, desc[UR8][R48.64+0x2000] ;  /* 0x0020000830087981 */ /* 0x000168000c1e1d00 */
[----:B------:R-:W5:Y:S04]  /*0970*/  LDG.E.128 R40, desc[UR8][R52.64+0x1000] ;  /* 0x0010000834287981 */ /* 0x000f68000c1e1d00 */
[----:B------:R-:W5:Y:S01]  /*0980*/  LDG.E.128 R36, desc[UR8][R52.64+0x2000] ;  /* 0x0020000834247981 */ /* 0x000f62000c1e1d00 */
[----:B0-----:R-:W-:-:S03]  /*0990*/  CS2R R48, SRZ ;  /* 0x0000000000307805 */ /* 0x001fc6000001ff00 */
[----:B------:R0:W5:Y:S04]  /*09a0*/  LDG.E.128 R32, desc[UR8][R52.64+0x3000] ;  /* 0x0030000834207981 */ /* 0x000168000c1e1d00 */
[----:B------:R-:W5:Y:S04]  /*09b0*/  LDG.E.128 R16, desc[UR8][R56.64] ;  /* 0x0000000838107981 */ /* 0x000f68000c1e1d00 */
[----:B------:R-:W5:Y:S01]  /*09c0*/  LDG.E.128 R20, desc[UR8][R56.64+0x1000] ;  /* 0x0010000838147981 */ /* 0x000f62000c1e1d00 */
[----:B0-----:R-:W-:-:S03]  /*09d0*/  CS2R R52, SRZ ;  /* 0x0000000000347805 */ /* 0x001fc6000001ff00 */
[----:B------:R-:W5:Y:S04]  /*09e0*/  LDG.E.128 R24, desc[UR8][R56.64+0x2000] ;  /* 0x0020000838187981 */ /* 0x000f68000c1e1d00 */
[----:B------:R0:W5:Y:S02]  /*09f0*/  LDG.E.128 R28, desc[UR8][R56.64+0x3000] ;  /* 0x00300008381c7981 */ /* 0x000164000c1e1d00 */
[----:B0-----:R-:W-:-:S07]  /*0a00*/  CS2R R56, SRZ ;  /* 0x0000000000387805 */ /* 0x001fce000001ff00 */
.L_x_2422:
[----:B------:R-:W1:Y:S02]  /*0a10*/  LDCU UR4, c[0x0][0x384] ;  /* 0x00007080ff0477ac */ /* 0x000e640008000800 */
[----:B-1----:R-:W-:-:S13]  /*0a20*/  ISETP.GE.AND P0, PT, R126, UR4, PT ;  /* 0x000000047e007c0c */ /* 0x002fda000bf06270 */
[----:B------:R-:W-:Y:S05]  /*0a30*/  @P0 EXIT ;  /* 0x000000000000094d */ /* 0x000fea0003800000 */
[----:B------:R-:W-:Y:S01]  /*0a40*/  IMAD.HI.U32 R0, R138, -0x326172a9, RZ ;  /* 0xcd9e8d578a007827 */ /* 0x000fe200078e00ff */
[----:B------:R-:W1:Y:S01]  /*0a50*/  LDCU.64 UR4, c[0x0][0x398] ;  /* 0x00007300ff0477ac */ /* 0x000e620008000a00 */
[----:B------:R-:W-:Y:S02]  /*0a60*/  LOP3.LUT R134, R134, 0xffffffdf, RZ, 0xc0, !PT ;  /* 0xffffffdf86867812 */ /* 0x000fe400078ec0ff */
[----:B0-----:R-:W-:Y:S01]  /*0a70*/  IMAD.HI.U32 R65, R136, -0x2daee0ad, RZ ;  /* 0xd2511f5388417827 */ /* 0x001fe200078e00ff */
[----:B------:R-:W-:Y:S01]  /*0a80*/  LOP3.LUT R0, R99, R0, R2, 0x96, !PT ;  /* 0x0000000063007212 */ /* 0x000fe200078e9602 */
[----:B------:R-:W0:Y:S01]  /*0a90*/  LDCU UR6, c[0x0][0x404] ;  /* 0x00008080ff0677ac */ /* 0x000e220008000800 */
[----:B------:R-:W-:Y:S01]  /*0aa0*/  LOP3.LUT R132, R132, 0x3, RZ, 0xc0, !PT ;  /* 0x0000000384847812 */ /* 0x000fe200078ec0ff */
[----:B------:R-:W-:Y:S01]  /*0ab0*/  IMAD R68, R136, -0x2daee0ad, RZ ;  /* 0xd2511f5388447824 */ /* 0x000fe200078e02ff */
[----:B------:R-:W-:Y:S01]  /*0ac0*/  LOP3.LUT R65, R65, R3, RZ, 0x3c, !PT ;  /* 0x0000000341417212 */ /* 0x000fe200078e3cff */
[----:B------:R-:W-:Y:S01]  /*0ad0*/  IMAD.HI.U32 R67, R0, -0x2daee0ad, RZ ;  /* 0xd2511f5300437827 */ /* 0x000fe200078e00ff */
[----:B------:R-:W2:Y:S03]  /*0ae0*/  LDCU UR7, c[0x0][0x408] ;  /* 0x00008100ff0777ac */ /* 0x000ea60008000800 */
[----:B------:R-:W-:Y:S01]  /*0af0*/  IMAD R66, R138, -0x326172a9, RZ ;  /* 0xcd9e8d578a427824 */ /* 0x000fe200078e02ff */
[----:B------:R-:W-:Y:S01]  /*0b00*/  LOP3.LUT R67, R124, R68, R67, 0x96, !PT ;  /* 0x000000447c437212 */ /* 0x000fe200078e9643 */
[C---:B------:R-:W-:Y:S01]  /*0b10*/  IMAD.HI.U32 R64, R65.reuse, -0x326172a9, RZ ;  /* 0xcd9e8d5741407827 */ /* 0x040fe200078e00ff */
[----:B------:R-:W3:Y:S03]  /*0b20*/  LDCU UR10, c[0x0][0x388] ;  /* 0x00007100ff0a77ac */ /* 0x000ee60008000800 */
[----:B------:R-:W-:Y:S01]  /*0b30*/  IMAD R65, R65, -0x326172a9, RZ ;  /* 0xcd9e8d5741417824 */ /* 0x000fe200078e02ff */
[----:B------:R-:W-:Y:S01]  /*0b40*/  LOP3.LUT R64, R125, R66, R64, 0x96, !PT ;  /* 0x000000427d407212 */ /* 0x000fe200078e9640 */
[----:B------:R-:W-:Y:S01]  /*0b50*/  IMAD.HI.U32 R66, R67, -0x326172a9, RZ ;  /* 0xcd9e8d5743427827 */ /* 0x000fe200078e00ff */
[----:B-1----:R-:W-:Y:S01]  /*0b60*/  UISETP.NE.U32.AND UP0, UPT, UR4, URZ, UPT ;  /* 0x000000ff0400728c */ /* 0x002fe2000bf05070 */
[----:B------:R-:W1:Y:S02]  /*0b70*/  LDCU.U8 UR4, c[0x0][0x410] ;  /* 0x00008200ff0477ac */ /* 0x000e640008000000 */
[----:B------:R-:W-:Y:S01]  /*0b80*/  IMAD R0, R0, -0x2daee0ad, RZ ;  /* 0xd2511f5300007824 */ /* 0x000fe200078e02ff */
[----:B------:R-:W-:Y:S01]  /*0b90*/  LOP3.LUT R65, R123, R65, R66, 0x96, !PT ;  /* 0x000000417b417212 */ /* 0x000fe200078e9642 */
[C---:B------:R-:W-:Y:S01]  /*0ba0*/  IMAD.HI.U32 R69, R64.reuse, -0x2daee0ad, RZ ;  /* 0xd2511f5340457827 */ /* 0x040fe200078e00ff */
[----:B------:R-:W-:Y:S01]  /*0bb0*/  UISETP.NE.AND.EX UP0, UPT, UR5, URZ, UPT, UP0 ;  /* 0x000000ff0500728c */ /* 0x000fe2000bf05300 */
[----:B------:R-:W4:Y:S02]  /*0bc0*/  LDCU UR11, c[0x0][0x400] ;  /* 0x00008000ff0b77ac */ /* 0x000f240008000800 */
[----:B------:R-:W-:Y:S01]  /*0bd0*/  IMAD R66, R64, -0x2daee0ad, RZ ;  /* 0xd2511f5340427824 */ /* 0x000fe200078e02ff */
[----:B------:R-:W-:Y:S01]  /*0be0*/  LOP3.LUT R0, R122, R0, R69, 0x96, !PT ;  /* 0x000000007a007212 */ /* 0x000fe200078e9645 */
[----:B------:R-:W-:Y:S01]  /*0bf0*/  IMAD.HI.U32 R69, R65, -0x2daee0ad, RZ ;  /* 0xd2511f5341457827 */ /* 0x000fe200078e00ff */
[----:B------:R-:W-:Y:S01]  /*0c00*/  PLOP3.LUT P0, PT, PT, PT, UP0, 0x80, 0x8 ;  /* 0x000000000008781c */ /* 0x000fe20003f0f008 */
[----:B------:R-:W0:Y:S02]  /*0c10*/  LDCU.64 UR12, c[0x0][0x3a0] ;  /* 0x00007400ff0c77ac */ /* 0x000e240008000a00 */
[----:B------:R-:W-:Y:S01]  /*0c20*/  IMAD R67, R67, -0x326172a9, RZ ;  /* 0xcd9e8d5743437824 */ /* 0x000fe200078e02ff */
[----:B------:R-:W-:Y:S01]  /*0c30*/  LOP3.LUT R66, R120, R66, R69, 0x96, !PT ;  /* 0x0000004278427212 */ /* 0x000fe200078e9645 */
[----:B------:R-:W-:Y:S01]  /*0c40*/  IMAD.HI.U32 R64, R0, -0x326172a9, RZ ;  /* 0xcd9e8d5700407827 */ /* 0x000fe200078e00ff */
[----:B------:R-:W-:Y:S01]  /*0c50*/  UPLOP3.LUT UP0, UPT, UPT, UPT, UPT, 0x40, 0x4 ;  /* 0x000000000004789c */ /* 0x000fe20003f0e870 */
[----:B-1----:R-:W-:-:S02]  /*0c60*/  ISETP.NE.AND P1, PT, RZ, UR4, PT ;  /* 0x00000004ff007c0c */ /* 0x002fc4000bf25270 */
        /* <DEDUP_REMOVED lines=8> */
[----:B------:R-:W-:Y:S01]  /*0cf0*/  IMAD R68, R64, -0x2daee0ad, RZ ;  /* 0xd2511f5340447824 */ /* 0x000fe200078e02ff */
[----:B------:R-:W-:Y:S01]  /*0d00*/  @P1 LOP3.LUT R134, R134, 0x20, RZ, 0xfc, !PT ;  /* 0x0000002086861812 */ /* 0x000fe200078efcff */
        /* <DEDUP_REMOVED lines=27> */
[----:B------:R-:W-:Y:S01]  /*0ec0*/  IMAD.MOV.U32 R95, RZ, RZ, RZ ;  /* 0x000000ffff5f7224 */ /* 0x000fe200078e00ff */
[----:B------:R-:W-:Y:S01]  /*0ed0*/  LOP3.LUT R97, R101, R97, R66, 0x96, !PT ;  /* 0x0000006165617212 */ /* 0x000fe200078e9642 */
[----:B------:R-:W-:Y:S02]  /*0ee0*/  IMAD R130, R0, -0x2daee0ad, RZ ;  /* 0xd2511f5300827824 */ /* 0x000fe400078e02ff */
[----:B0-234-:R-:W-:-:S07]  /*0ef0*/  IMAD R96, R65, -0x326172a9, RZ ;  /* 0xcd9e8d5741607824 */ /* 0x01dfce00078e02ff */
.L_x_2724:
        /* <DEDUP_REMOVED lines=8> */
[----:B------:R-:W2:Y:S08]  /*0f80*/  LDC.64 R76, c[0x0][0x390] ;  /* 0x0000e400ff4c7b82 */ /* 0x000eb00000000a00 */
[----:B------:R-:W3:Y:S01]  /*0f90*/  @P1 LDC.64 R80, c[0x0][0x3a0] ;  /* 0x0000e800ff501b82 */ /* 0x000ee20000000a00 */
[----:B0-----:R-:W-:-:S05]  /*0fa0*/  @P0 IMAD.WIDE.U32 R74, R79, 0x10, R74 ;  /* 0x000000104f4a0825 */ /* 0x001fca00078e004a */
[----:B-----5:R0:W5:Y:S01]  /*0fb0*/  @P0 LDG.E.128 R116, desc[UR8][R74.64] ;  /* 0x000000084a740981 */ /* 0x020162000c1e1d00 */
[----:B-1----:R-:W-:-:S04]  /*0fc0*/  ISETP.NE.U32.AND P0, PT, R72, RZ, PT ;  /* 0x000000ff4800720c */ /* 0x002fc80003f05070 */
[----:B------:R-:W-:Y:S01]  /*0fd0*/  ISETP.NE.AND.EX P0, PT, R73, RZ, PT, P0 ;  /* 0x000000ff4900720c */ /* 0x000fe20003f05300 */
[----:B--2---:R-:W-:-:S06]  /*0fe0*/  IMAD.WIDE.U32 R68, R79, 0x10, R76 ;  /* 0x000000104f447825 */ /* 0x004fcc00078e004c */
[----:B------:R-:W5:Y:S01]  /*0ff0*/  LDG.E.128 R68, desc[UR8][R68.64] ;  /* 0x0000000844447981 */ /* 0x000f62000c1e1d00 */
[----:B---3--:R-:W-:-:S05]  /*1000*/  @P1 IMAD.WIDE.U32 R80, R79, 0x10, R80 ;  /* 0x000000104f501825 */ /* 0x008fca00078e0050 */
[----:B------:R0:W5:Y:S01]  /*1010*/  @P1 LDG.E.128 R64, desc[UR8][R80.64] ;  /* 0x0000000850401981 */ /* 0x000162000c1e1d00 */
[----:B------:R-:W-:Y:S01]  /*1020*/  IMAD.MOV.U32 R0, RZ, RZ, 0x2f800000 ;  /* 0x2f800000ff007424 */ /* 0x000fe200078e00ff */
[----:B------:R-:W-:Y:S06]  /*1030*/  @P0 BRA `(.L_x_2424) ;  /* 0x0000002400cc0947 */ /* 0x000fec0003800000 */
[----:B------:R-:W-:Y:S01]  /*1040*/  ISETP.NE.AND P0, PT, R132, 0x1, PT ;  /* 0x000000018400780c */ /* 0x000fe20003f05270 */
[----:B0-----:R-:W-:Y:S02]  /*1050*/  HFMA2 R81, -RZ, RZ, 0, 1.1920928955078125e-07 ;  /* 0x00000002ff517431 */ /* 0x001fe400000001ff */
        /* <DEDUP_REMOVED lines=13> */
.L_x_2426:
        /* <DEDUP_REMOVED lines=12> */
.L_x_2427:
        /* <DEDUP_REMOVED lines=38> */
[----:B------:R-:W-:-:S03]  /*1450*/  LOP3.LUT R97, R101, R80, R97, 0x96, !PT ;  /* 0x0000005065617212 */ /* 0x000fc600078e9661 */
[----:B------:R-:W-:Y:S01]  /*1460*/  IMAD.MOV.U32 R78, RZ, RZ, R82 ;  /* 0x000000ffff4e7224 */ /* 0x000fe200078e0052 */
[----:B------:R-:W-:Y:S01]  /*1470*/  LOP3.LUT R98, R100, R74, R83, 0x96, !PT ;  /* 0x0000004a64627212 */ /* 0x000fe200078e9653 */
[----:B------:R-:W-:-:S07]  /*1480*/  IMAD.MOV.U32 R74, RZ, RZ, R130 ;  /* 0x000000ffff4a7224 */ /* 0x000fce00078e0082 */
.L_x_2425:
[----:B------:R-:W-:Y:S01]  /*1490*/  I2FP.F32.U32 R75, R74 ;  /* 0x0000004a004b7245 */ /* 0x000fe20000201000 */
[----:B-----5:R-:W-:Y:S01]  /*14a0*/  HADD2.F32 R74, -RZ, R68.H0_H0 ;  /* 0x20000044ff4a7230 */ /* 0x020fe20000004100 */
[----:B------:R-:W-:Y:S01]  /*14b0*/  UMOV UR5, UR7 ;  /* 0x0000000700057c82 */ /* 0x000fe20008000000 */
[----:B------:R-:W-:Y:S01]  /*14c0*/  UMOV UR4, UR6 ;  /* 0x0000000600047c82 */ /* 0x000fe20008000000 */
[----:B------:R-:W-:Y:S01]  /*14d0*/  ISETP.NE.AND P2, PT, R81, 0x1, PT ;  /* 0x000000015100780c */ /* 0x000fe20003f45270 */
[----:B------:R-:W-:Y:S01]  /*14e0*/  FFMA.FTZ R75, R75, R0, 1.1641532182693481445e-10 ;  /* 0x2f0000004b4b7423 */ /* 0x000fe20000010000 */
[----:B------:R-:W-:Y:S01]  /*14f0*/  FMUL.FTZ R74, R74, UR5 ;  /* 0x000000054a4a7c20 */ /* 0x000fe20008410000 */
[----:B------:R-:W-:Y:S01]  /*1500*/  @P1 HADD2.F32 R80, -RZ, R64.H0_H0 ;  /* 0x20000040ff501230 */ /* 0x000fe20000004100 */
[----:B------:R-:W-:Y:S01]  /*1510*/  LOP3.LUT R134, R134, 0xfffffff7, RZ, 0xc0, !PT ;  /* 0xfffffff786867812 */ /* 0x000fe200078ec0ff */
[----:B------:R-:W-:Y:S01]  /*1520*/  IMAD.MOV.U32 R82, RZ, RZ, 0x2 ;  /* 0x00000002ff527424 */ /* 0x000fe200078e00ff */
[----:B------:R-:W-:Y:S01]  /*1530*/  FSETP.GTU.FTZ.AND P0, PT, R75, UR4, PT ;  /* 0x000000044b007c0b */ /* 0x000fe2000bf1c000 */
        /* <DEDUP_REMOVED lines=15> */
.L_x_2429:
        /* <DEDUP_REMOVED lines=12> */
.L_x_2430:
        /* <DEDUP_REMOVED lines=41> */
[----:B------:R-:W-:-:S07]  /*1980*/  MOV R78, R86 ;  /* 0x00000056004e7202 */ /* 0x000fce0000000f00 */
.L_x_2428:
[----:B------:R-:W-:Y:S01]  /*1990*/  I2FP.F32.U32 R75, R75 ;  /* 0x0000004b004b7245 */ /* 0x000fe20000201000 */
[----:B------:R-:W-:Y:S01]  /*19a0*/  HADD2.F32 R68, -RZ, R68.H1_H1 ;  /* 0x30000044ff447230 */ /* 0x000fe20000004100 */
[----:B------:R-:W-:Y:S01]  /*19b0*/  ISETP.NE.AND P2, PT, R82, 0x1, PT ;  /* 0x000000015200780c */ /* 0x000fe20003f45270 */
[----:B------:R-:W-:Y:S01]  /*19c0*/  @P1 HADD2.F32 R80, -RZ, R64.H1_H1 ;  /* 0x30000040ff501230 */ /* 0x000fe20000004100 */
[----:B------:R-:W-:Y:S01]  /*19d0*/  LOP3.LUT R134, R134, 0xfffffffb, RZ, 0xc0, !PT ;  /* 0xfffffffb86867812 */ /* 0x000fe200078ec0ff */
[----:B------:R-:W-:Y:S01]  /*19e0*/  FFMA.FTZ R75, R75, R0, 1.1641532182693481445e-10 ;  /* 0x2f0000004b4b7423 */ /* 0x000fe20000010000 */
[----:B------:R-:W-:Y:S01]  /*19f0*/  FMUL.FTZ R68, R68, UR5 ;  /* 0x0000000544447c20 */ /* 0x000fe20008410000 */
[----:B------:R-:W-:-:S03]  /*1a00*/  IMAD.MOV.U32 R81, RZ, RZ, 0x2 ;  /* 0x00000002ff517424 */ /* 0x000fc600078e00ff */
[----:B------:R-:W-:Y:S02]  /*1a10*/  FSETP.GTU.FTZ.AND P0, PT, R75, UR4, PT ;  /* 0x000000044b007c0b */ /* 0x000fe4000bf1c000 */
[----:B------:R-:W-:Y:S02]  /*1a20*/  MOV R75, R96 ;  /* 0x00000060004b7202 */ /* 0x000fe40000000f00 */
        /* <DEDUP_REMOVED lines=14> */
.L_x_2432:
        /* <DEDUP_REMOVED lines=12> */
.L_x_2433:
        /* <DEDUP_REMOVED lines=42> */
.L_x_2431:
[----:B------:R-:W-:Y:S01]  /*1e70*/  I2FP.F32.U32 R75, R75 ;  /* 0x0000004b004b7245 */ /* 0x000fe20000201000 */
[----:B------:R-:W-:Y:S01]  /*1e80*/  HADD2.F32 R80, -RZ, R69.H0_H0 ;  /* 0x20000045ff507230 */ /* 0x000fe20000004100 */
[----:B------:R-:W-:Y:S01]  /*1e90*/  ISETP.NE.AND P2, PT, R81, 0x1, PT ;  /* 0x000000015100780c */ /* 0x000fe20003f45270 */
[----:B------:R-:W-:Y:S01]  /*1ea0*/  @P1 HADD2.F32 R82, -RZ, R65.H0_H0 ;  /* 0x20000041ff521230 */ /* 0x000fe20000004100 */
[----:B------:R-:W-:Y:S01]  /*1eb0*/  LOP3.LUT R134, R134, 0xfffffffd, RZ, 0xc0, !PT ;  /* 0xfffffffd86867812 */ /* 0x000fe200078ec0ff */
[----:B------:R-:W-:Y:S01]  /*1ec0*/  FFMA.FTZ R75, R75, R0, 1.1641532182693481445e-10 ;  /* 0x2f0000004b4b7423 */ /* 0x000fe20000010000 */
[----:B------:R-:W-:-:S04]  /*1ed0*/  FMUL.FTZ R80, R80, UR5 ;  /* 0x0000000550507c20 */ /* 0x000fc80008410000 */
[----:B------:R-:W-:-:S04]  /*1ee0*/  FSETP.GTU.FTZ.AND P0, PT, R75, UR4, PT ;  /* 0x000000044b007c0b */ /* 0x000fc8000bf1c000 */
[----:B------:R-:W-:Y:S01]  /*1ef0*/  FSEL R129, R80, RZ, !P0 ;  /* 0x000000ff50817208 */ /* 0x000fe20004000000 */
[----:B------:R-:W-:Y:S01]  /*1f00*/  IMAD.MOV.U32 R80, RZ, RZ, R96 ;  /* 0x000000ffff507224 */ /* 0x000fe200078e0060 */
[----:B------:R-:W-:-:S03]  /*1f10*/  PLOP3.LUT P0, PT, P0, PT, PT, 0x8, 0x80 ;  /* 0x000000000080781c */ /* 0x000fc6000070e170 */
[----:B------:R-:W-:Y:S01]  /*1f20*/  @P1 FADD.FTZ R129, R129, R82 ;  /* 0x0000005281811221 */ /* 0x000fe20000010000 */
[----:B------:R-:W-:-:S04]  /*1f30*/  HFMA2 R82, -RZ, RZ, 0, 1.1920928955078125e-07 ;  /* 0x00000002ff527431 */ /* 0x000fc800000001ff */
        /* <DEDUP_REMOVED lines=11> */
.L_x_2435:
        /* <DEDUP_REMOVED lines=12> */
.L_x_2436:
        /* <DEDUP_REMOVED lines=42> */
.L_x_2434:
[----:B------:R-:W-:Y:S01]  /*2350*/  I2FP.F32.U32 R81, R80 ;  /* 0x0000005000517245 */ /* 0x000fe20000201000 */
[----:B------:R-:W-:Y:S01]  /*2360*/  HADD2.F32 R69, -RZ, R69.H1_H1 ;  /* 0x30000045ff457230 */ /* 0x000fe20000004100 */
[----:B------:R-:W-:Y:S01]  /*2370*/  ISETP.NE.AND P2, PT, R82, 0x1, PT ;  /* 0x000000015200780c */ /* 0x000fe20003f45270 */
[----:B------:R-:W-:Y:S02]  /*2380*/  @P1 HADD2.F32 R80, -RZ, R65.H1_H1 ;  /* 0x30000041ff501230 */ /* 0x000fe40000004100 */
[----:B------:R-:W-:Y:S01]  /*2390*/  FFMA.FTZ R81, R81, R0, 1.1641532182693481445e-10 ;  /* 0x2f00000051517423 */ /* 0x000fe20000010000 */
[----:B------:R-:W-:Y:S01]  /*23a0*/  FMUL.FTZ R69, R69, UR5 ;  /* 0x0000000545457c20 */ /* 0x000fe20008410000 */
[----:B------:R-:W-:-:S03]  /*23b0*/  IMAD.MOV.U32 R84, RZ, RZ, 0x2 ;  /* 0x00000002ff547424 */ /* 0x000fc600078e00ff */
[----:B------:R-:W-:-:S04]  /*23c0*/  FSETP.GTU.FTZ.AND P0, PT, R81, UR4, PT ;  /* 0x0000000451007c0b */ /* 0x000fc8000bf1c000 */
        /* <DEDUP_REMOVED lines=14> */
.L_x_2438:
        /* <DEDUP_REMOVED lines=12> */
.L_x_2439:
        /* <DEDUP_REMOVED lines=42> */
.L_x_2437:
[----:B------:R-:W-:Y:S01]  /*2810*/  I2FP.F32.U32 R81, R80 ;  /* 0x0000005000517245 */ /* 0x000fe20000201000 */
[----:B------:R-:W-:Y:S01]  /*2820*/  HADD2.F32 R80, -RZ, R70.H0_H0 ;  /* 0x20000046ff507230 */ /* 0x000fe20000004100 */
[----:B------:R-:W-:Y:S01]  /*2830*/  ISETP.NE.AND P3, PT, R84, 0x1, PT ;  /* 0x000000015400780c */ /* 0x000fe20003f65270 */
[----:B------:R-:W-:Y:S02]  /*2840*/  @P1 HADD2.F32 R82, -RZ, R66.H0_H0 ;  /* 0x20000042ff521230 */ /* 0x000fe40000004100 */
        /* <DEDUP_REMOVED lines=18> */
.L_x_2441:
        /* <DEDUP_REMOVED lines=12> */
.L_x_2442:
        /* <DEDUP_REMOVED lines=43> */
.L_x_2440:
[----:B------:R-:W-:Y:S01]  /*2ce0*/  I2FP.F32.U32 R81, R81 ;  /* 0x0000005100517245 */ /* 0x000fe20000201000 */
[----:B------:R-:W-:Y:S01]  /*2cf0*/  HADD2.F32 R70, -RZ, R70.H1_H1 ;  /* 0x30000046ff467230 */ /* 0x000fe20000004100 */
[----:B------:R-:W-:Y:S01]  /*2d00*/  ISETP.NE.AND P4, PT, R86, 0x1, PT ;  /* 0x000000015600780c */ /* 0x000fe20003f85270 */
[----:B------:R-:W-:Y:S02]  /*2d10*/  @P1 HADD2.F32 R82, -RZ, R66.H1_H1 ;  /* 0x30000042ff521230 */ /* 0x000fe40000004100 */
[----:B------:R-:W-:Y:S01]  /*2d20*/  FFMA.FTZ R81, R81, R0, 1.1641532182693481445e-10 ;  /* 0x2f00000051517423 */ /* 0x000fe20000010000 */
[----:B------:R-:W-:Y:S01]  /*2d30*/  FMUL.FTZ R70, R70, UR5 ;  /* 0x0000000546467c20 */ /* 0x000fe20008410000 */
[----:B------:R-:W-:-:S03]  /*2d40*/  IMAD.MOV.U32 R130, RZ, RZ, 0x2 ;  /* 0x00000002ff827424 */ /* 0x000fc600078e00ff */
[----:B------:R-:W-:Y:S01]  /*2d50*/  FSETP.GTU.FTZ.AND P3, PT, R81, UR4, PT ;  /* 0x0000000451007c0b */ /* 0x000fe2000bf7c000 */
[----:B------:R-:W-:-:S03]  /*2d60*/  IMAD.MOV.U32 R81, RZ, RZ, R96 ;  /* 0x000000ffff517224 */ /* 0x000fc600078e0060 */
        /* <DEDUP_REMOVED lines=13> */
.L_x_2444:
        /* <DEDUP_REMOVED lines=12> */
.L_x_2445:
        /* <DEDUP_REMOVED lines=43> */
.L_x_2443:
[----:B------:R-:W-:Y:S01]  /*31b0*/  I2FP.F32.U32 R81, R81 ;  /* 0x0000005100517245 */ /* 0x000fe20000201000 */
[----:B------:R-:W-:Y:S01]  /*31c0*/  HADD2.F32 R82, -RZ, R71.H0_H0 ;  /* 0x20000047ff527230 */ /* 0x000fe20000004100 */
[----:B------:R-:W-:Y:S01]  /*31d0*/  ISETP.NE.AND P5, PT, R130, 0x1, PT ;  /* 0x000000018200780c */ /* 0x000fe20003fa5270 */
[----:B------:R-:W-:Y:S02]  /*31e0*/  @P1 HADD2.F32 R84, -RZ, R67.H0_H0 ;  /* 0x20000043ff541230 */ /* 0x000fe40000004100 */
[----:B------:R-:W-:Y:S02]  /*31f0*/  HFMA2 R132, -RZ, RZ, 0, 1.1920928955078125e-07 ;  /* 0x00000002ff847431 */ /* 0x000fe400000001ff */
[----:B------:R-:W-:Y:S01]  /*3200*/  FFMA.FTZ R81, R81, R0, 1.1641532182693481445e-10 ;  /* 0x2f00000051517423 */ /* 0x000fe20000010000 */
[----:B------:R-:W-:-:S04]  /*3210*/  FMUL.FTZ R82, R82, UR5 ;  /* 0x0000000552527c20 */ /* 0x000fc80008410000 */
        /* <DEDUP_REMOVED lines=15> */
.L_x_2447:
        /* <DEDUP_REMOVED lines=12> */
.L_x_2448:
        /* <DEDUP_REMOVED lines=43> */
.L_x_2446:
[----:B------:R-:W-:Y:S01]  /*3680*/  I2FP.F32.U32 R81, R81 ;  /* 0x0000005100517245 */ /* 0x000fe20000201000 */
[----:B------:R-:W-:Y:S01]  /*3690*/  HADD2.F32 R71, -RZ, R71.H1_H1 ;  /* 0x30000047ff477230 */ /* 0x000fe20000004100 */
[----:B------:R-:W-:Y:S01]  /*36a0*/  PRMT R70, R80, 0x5410, R70 ;  /* 0x0000541050467816 */ /* 0x000fe20000000046 */
[----:B------:R-:W-:Y:S01]  /*36b0*/  @P1 HADD2.F32 R82, -RZ, R67.H1_H1 ;  /* 0x30000043ff521230 */ /* 0x000fe20000004100 */
[----:B------:R-:W-:Y:S01]  /*36c0*/  PRMT R69, R75, 0x5410, R69 ;  /* 0x000054104b457816 */ /* 0x000fe20000000045 */
[----:B------:R-:W-:Y:S01]  /*36d0*/  FFMA.FTZ R81, R81, R0, 1.1641532182693481445e-10 ;  /* 0x2f00000051517423 */ /* 0x000fe20000010000 */
[----:B------:R-:W-:Y:S01]  /*36e0*/  FMUL.FTZ R71, R71, UR5 ;  /* 0x0000000547477c20 */ /* 0x000fe20008410000 */
[----:B------:R-:W-:-:S03]  /*36f0*/  PRMT R68, R74, 0x5410, R68 ;  /* 0x000054104a447816 */ /* 0x000fc60000000044 */
[----:B------:R-:W-:-:S04]  /*3700*/  FSETP.GTU.FTZ.AND P5, PT, R81, UR4, PT ;  /* 0x0000000451007c0b */ /* 0x000fc8000bfbc000 */
[----:B------:R-:W-:Y:S02]  /*3710*/  FSEL R137, R71, RZ, !P5 ;  /* 0x000000ff47897208 */ /* 0x000fe40006800000 */
[----:B------:R-:W-:-:S03]  /*3720*/  PLOP3.LUT P5, PT, P5, PT, PT, 0x8, 0x80 ;  /* 0x000000000080781c */ /* 0x000fc60002fae170 */
[----:B------:R-:W-:-:S05]  /*3730*/  @P1 FADD.FTZ R137, R137, R82 ;  /* 0x0000005289891221 */ /* 0x000fca0000010000 */
[----:B------:R-:W-:-:S04]  /*3740*/  F2FP.F16.F32.PACK_AB R71, RZ, R137 ;  /* 0x00000089ff47723e */ /* 0x000fc800000000ff */
[----:B------:R-:W-:Y:S01]  /*3750*/  PRMT R71, R84, 0x5410, R71 ;  /* 0x0000541054477816 */ /* 0x000fe20000000047 */
[----:B------:R-:W-:Y:S06]  /*3760*/  BRA `(.L_x_2449) ;  /* 0x0000004c003c7947 */ /* 0x000fec0003800000 */
.L_x_2424:
[----:B------:R-:W-:Y:S01]  /*3770*/  ISETP.NE.AND P0, PT, R132, 0x1, PT ;  /* 0x000000018400780c */ /* 0x000fe20003f05270 */
[----:B0-----:R-:W-:Y:S01]  /*3780*/  IMAD.MOV.U32 R80, RZ, RZ, 0x2 ;  /* 0x00000002ff507424 */ /* 0x001fe200078e00ff */
        /* <DEDUP_REMOVED lines=13> */
.L_x_2451:
        /* <DEDUP_REMOVED lines=12> */
.L_x_2452:
        /* <DEDUP_REMOVED lines=42> */
.L_x_2450:
[----:B------:R-:W-:Y:S01]  /*3bc0*/  I2FP.F32.U32 R75, R74 ;  /* 0x0000004a004b7245 */ /* 0x000fe20000201000 */
[----:B------:R-:W-:Y:S01]  /*3bd0*/  UMOV UR4, UR6 ;  /* 0x0000000600047c82 */ /* 0x000fe20008000000 */
[----:B------:R-:W-:Y:S01]  /*3be0*/  ISETP.NE.AND P2, PT, R80, 0x1, PT ;  /* 0x000000015000780c */ /* 0x000fe20003f45270 */
[----:B-----5:R-:W-:Y:S01]  /*3bf0*/  HADD2.F32 R74, -RZ, R68.H0_H0 ;  /* 0x20000044ff4a7230 */ /* 0x020fe20000004100 */
[----:B------:R-:W-:Y:S01]  /*3c00*/  UMOV UR5, UR7 ;  /* 0x0000000700057c82 */ /* 0x000fe20008000000 */
[----:B------:R-:W-:Y:S01]  /*3c10*/  FFMA.FTZ R75, R75, R0, 1.1641532182693481445e-10 ;  /* 0x2f0000004b4b7423 */ /* 0x000fe20000010000 */
[----:B------:R-:W-:Y:S01]  /*3c20*/  LOP3.LUT R134, R134, 0xfffffff7, RZ, 0xc0, !PT ;  /* 0xfffffff786867812 */ /* 0x000fe200078ec0ff */
[----:B------:R-:W-:Y:S02]  /*3c30*/  HFMA2 R81, -RZ, RZ, 0, 1.1920928955078125e-07 ;  /* 0x00000002ff517431 */ /* 0x000fe400000001ff */
[----:B------:R-:W-:Y:S01]  /*3c40*/  FMUL.FTZ R86, R74, UR5 ;  /* 0x000000054a567c20 */ /* 0x000fe20008410000 */
[----:B------:R-:W-:Y:S01]  /*3c50*/  IMAD.MOV.U32 R74, RZ, RZ, R96 ;  /* 0x000000ffff4a7224 */ /* 0x000fe200078e0060 */
        /* <DEDUP_REMOVED lines=13> */
.L_x_2454:
        /* <DEDUP_REMOVED lines=12> */
.L_x_2455:
        /* <DEDUP_REMOVED lines=38> */
[----:B------:R-:W-:-:S04]  /*4050*/  LOP3.LUT R97, R101, R80, R97, 0x96, !PT ;  /* 0x0000005065617212 */ /* 0x000fc800078e9661 */
[----:B------:R-:W-:Y:S01]  /*4060*/  LOP3.LUT R98, R100, R74, R83, 0x96, !PT ;  /* 0x0000004a64627212 */ /* 0x000fe200078e9653 */
[----:B------:R-:W-:Y:S02]  /*4070*/  IMAD.MOV.U32 R74, RZ, RZ, R78 ;  /* 0x000000ffff4a7224 */ /* 0x000fe400078e004e */
[----:B------:R-:W-:-:S07]  /*4080*/  IMAD.MOV.U32 R78, RZ, RZ, R82 ;  /* 0x000000ffff4e7224 */ /* 0x000fce00078e0052 */
.L_x_2453:
[----:B------:R-:W-:Y:S01]  /*4090*/  I2FP.F32.U32 R75, R74 ;  /* 0x0000004a004b7245 */ /* 0x000fe20000201000 */
[----:B------:R-:W-:Y:S01]  /*40a0*/  HADD2.F32 R74, -RZ, R116.H0_H0 ;  /* 0x20000074ff4a7230 */ /* 0x000fe20000004100 */
[----:B------:R-:W-:Y:S01]  /*40b0*/  ISETP.NE.AND P2, PT, R81, 0x1, PT ;  /* 0x000000015100780c */ /* 0x000fe20003f45270 */
[----:B------:R-:W-:Y:S02]  /*40c0*/  @P1 HADD2.F32 R83, -RZ, R64.H0_H0 ;  /* 0x20000040ff531230 */ /* 0x000fe40000004100 */
[----:B------:R-:W-:Y:S01]  /*40d0*/  FFMA.FTZ R75, R75, R0, 1.1641532182693481445e-10 ;  /* 0x2f0000004b4b7423 */ /* 0x000fe20000010000 */
[----:B------:R-:W-:Y:S01]  /*40e0*/  FMUL.FTZ R74, R74, UR5 ;  /* 0x000000054a4a7c20 */ /* 0x000fe20008410000 */
[----:B------:R-:W-:-:S03]  /*40f0*/  IMAD.MOV.U32 R80, RZ, RZ, 0x2 ;  /* 0x00000002ff507424 */ /* 0x000fc600078e00ff */
[----:B------:R-:W-:-:S04]  /*4100*/  FSETP.GTU.FTZ.AND P0, PT, R75, UR4, PT ;  /* 0x000000044b007c0b */ /* 0x000fc8000bf1c000 */
[----:B------:R-:W-:Y:S02]  /*4110*/  FSEL R75, R74, RZ, !P0 ;  /* 0x000000ff4a4b7208 */ /* 0x000fe40004000000 */
[----:B------:R-:W-:-:S03]  /*4120*/  SEL R94, RZ, 0x1, P0 ;  /* 0x00000001ff5e7807 */ /* 0x000fc60000000000 */
[----:B------:R-:W-:Y:S01]  /*4130*/  FADD.FTZ R74, R86, R75 ;  /* 0x0000004b564a7221 */ /* 0x000fe20000010000 */
[----:B------:R-:W-:-:S03]  /*4140*/  MOV R75, R96 ;  /* 0x00000060004b7202 */ /* 0x000fc60000000f00 */
[--C-:B------:R-:W-:Y:S01]  /*4150*/  @P1 FADD.FTZ R83, R83, R74.reuse ;  /* 0x0000004a53531221 */ /* 0x100fe20000010000 */
[----:B------:R-:W-:-:S05]  /*4160*/  @!P1 IMAD.MOV.U32 R83, RZ, RZ, R74 ;  /* 0x000000ffff539224 */ /* 0x000fca00078e004a */
        /* <DEDUP_REMOVED lines=10> */
.L_x_2457:
        /* <DEDUP_REMOVED lines=12> */
.L_x_2458:
        /* <DEDUP_REMOVED lines=42> */
.L_x_2456:
[----:B------:R-:W-:Y:S01]  /*4570*/  I2FP.F32.U32 R75, R75 ;  /* 0x0000004b004b7245 */ /* 0x000fe20000201000 */
[----:B------:R-:W-:Y:S01]  /*4580*/  HADD2.F32 R68, -RZ, R68.H1_H1 ;  /* 0x30000044ff447230 */ /* 0x000fe20000004100 */
[----:B------:R-:W-:Y:S01]  /*4590*/  ISETP.NE.AND P2, PT, R80, 0x1, PT ;  /* 0x000000015000780c */ /* 0x000fe20003f45270 */
[----:B------:R-:W-:Y:S01]  /*45a0*/  HFMA2 R81, -RZ, RZ, 0, 1.1920928955078125e-07 ;  /* 0x00000002ff517431 */ /* 0x000fe200000001ff */
[----:B------:R-:W-:Y:S01]  /*45b0*/  LOP3.LUT R134, R134, 0xfffffffb, RZ, 0xc0, !PT ;  /* 0xfffffffb86867812 */ /* 0x000fe200078ec0ff */
[----:B------:R-:W-:Y:S01]  /*45c0*/  FFMA.FTZ R75, R75, R0, 1.1641532182693481445e-10 ;  /* 0x2f0000004b4b7423 */ /* 0x000fe20000010000 */
[----:B------:R-:W-:Y:S01]  /*45d0*/  FMUL.FTZ R82, R68, UR5 ;  /* 0x0000000544527c20 */ /* 0x000fe20008410000 */
[----:B------:R-:W-:-:S03]  /*45e0*/  IMAD.MOV.U32 R68, RZ, RZ, R96 ;  /* 0x000000ffff447224 */ /* 0x000fc600078e0060 */
        /* <DEDUP_REMOVED lines=13> */
.L_x_2460:
        /* <DEDUP_REMOVED lines=12> */
.L_x_2461:
        /* <DEDUP_REMOVED lines=42> */
.L_x_2459:
        /* <DEDUP_REMOVED lines=24> */
.L_x_2463:
        /* <DEDUP_REMOVED lines=12> */
.L_x_2464:
        /* <DEDUP_REMOVED lines=42> */
.L_x_2462:
[----:B------:R-:W-:Y:S01]  /*4f00*/  I2FP.F32.U32 R75, R75 ;  /* 0x0000004b004b7245 */ /* 0x000fe20000201000 */
[----:B------:R-:W-:Y:S01]  /*4f10*/  HADD2.F32 R80, -RZ, R69.H0_H0 ;  /* 0x20000045ff507230 */ /* 0x000fe20000004100 */
[----:B------:R-:W-:Y:S01]  /*4f20*/  ISETP.NE.AND P2, PT, R84, 0x1, PT ;  /* 0x000000015400780c */ /* 0x000fe20003f45270 */
[----:B------:R-:W-:Y:S01]  /*4f30*/  HFMA2 R81, -RZ, RZ, 0, 1.1920928955078125e-07 ;  /* 0x00000002ff517431 */ /* 0x000fe200000001ff */
[----:B------:R-:W-:Y:S01]  /*4f40*/  LOP3.LUT R134, R134, 0xfffffffd, RZ, 0xc0, !PT ;  /* 0xfffffffd86867812 */ /* 0x000fe200078ec0ff */
[----:B------:R-:W-:Y:S01]  /*4f50*/  FFMA.FTZ R75, R75, R0, 1.1641532182693481445e-10 ;  /* 0x2f0000004b4b7423 */ /* 0x000fe20000010000 */
[----:B------:R-:W-:-:S04]  /*4f60*/  FMUL.FTZ R80, R80, UR5 ;  /* 0x0000000550507c20 */ /* 0x000fc80008410000 */
        /* <DEDUP_REMOVED lines=14> */
.L_x_2466:
        /* <DEDUP_REMOVED lines=12> */
.L_x_2467:
        /* <DEDUP_REMOVED lines=42> */
.L_x_2465:
[----:B------:R-:W-:Y:S01]  /*53b0*/  I2FP.F32.U32 R75, R75 ;  /* 0x0000004b004b7245 */ /* 0x000fe20000201000 */
[----:B------:R-:W-:Y:S01]  /*53c0*/  HADD2.F32 R80, -RZ, R117.H0_H0 ;  /* 0x20000075ff507230 */ /* 0x000fe20000004100 */
[----:B------:R-:W-:Y:S01]  /*53d0*/  ISETP.NE.AND P2, PT, R81, 0x1, PT ;  /* 0x000000015100780c */ /* 0x000fe20003f45270 */
[----:B------:R-:W-:Y:S02]  /*53e0*/  IMAD.MOV.U32 R84, RZ, RZ, 0x2 ;  /* 0x00000002ff547424 */ /* 0x000fe400078e00ff */
[----:B------:R-:W-:Y:S01]  /*53f0*/  FFMA.FTZ R75, R75, R0, 1.1641532182693481445e-10 ;  /* 0x2f0000004b4b7423 */ /* 0x000fe20000010000 */
[----:B------:R-:W-:-:S04]  /*5400*/  FMUL.FTZ R80, R80, UR5 ;  /* 0x0000000550507c20 */ /* 0x000fc80008410000 */
[----:B------:R-:W-:-:S04]  /*5410*/  FSETP.GTU.FTZ.AND P0, PT, R75, UR4, PT ;  /* 0x000000044b007c0b */ /* 0x000fc8000bf1c000 */
[----:B------:R-:W-:Y:S01]  /*5420*/  FSEL R75, R80, RZ, !P0 ;  /* 0x000000ff504b7208 */ /* 0x000fe20004000000 */
[----:B------:R-:W-:Y:S01]  /*5430*/  @P1 HADD2.F32 R80, -RZ, R65.H0_H0 ;  /* 0x20000041ff501230 */ /* 0x000fe20000004100 */
[----:B------:R-:W-:-:S03]  /*5440*/  SEL R92, RZ, 0x1, P0 ;  /* 0x00000001ff5c7807 */ /* 0x000fc60000000000 */
[----:B------:R-:W-:-:S04]  /*5450*/  FADD.FTZ R75, R82, R75 ;  /* 0x0000004b524b7221 */ /* 0x000fc80000010000 */
[--C-:B------:R-:W-:Y:S01]  /*5460*/  @P1 FADD.FTZ R129, R80, R75.reuse ;  /* 0x0000004b50811221 */ /* 0x100fe20000010000 */
[----:B------:R-:W-:Y:S01]  /*5470*/  @!P1 IMAD.MOV.U32 R129, RZ, RZ, R75 ;  /* 0x000000ffff819224 */ /* 0x000fe200078e004b */
        /* <DEDUP_REMOVED lines=11> */
.L_x_2469:
        /* <DEDUP_REMOVED lines=12> */
.L_x_2470:
        /* <DEDUP_REMOVED lines=42> */
.L_x_2468:
[----:B------:R-:W-:Y:S01]  /*5890*/  I2FP.F32.U32 R81, R80 ;  /* 0x0000005000517245 */ /* 0x000fe20000201000 */
[----:B------:R-:W-:Y:S01]  /*58a0*/  HADD2.F32 R69, -RZ, R69.H1_H1 ;  /* 0x30000045ff457230 */ /* 0x000fe20000004100 */
[----:B------:R-:W-:-:S03]  /*58b0*/  ISETP.NE.AND P2, PT, R84, 0x1, PT ;  /* 0x000000015400780c */ /* 0x000fc60003f45270 */
[----:B------:R-:W-:Y:S01]  /*58c0*/  FFMA.FTZ R81, R81, R0, 1.1641532182693481445e-10 ;  /* 0x2f00000051517423 */ /* 0x000fe20000010000 */
[----:B------:R-:W-:-:S04]  /*58d0*/  FMUL.FTZ R69, R69, UR5 ;  /* 0x0000000545457c20 */ /* 0x000fc80008410000 */
[----:B------:R-:W-:Y:S01]  /*58e0*/  FSETP.GTU.FTZ.AND P0, PT, R81, UR4, PT ;  /* 0x0000000451007c0b */ /* 0x000fe2000bf1c000 */
[----:B------:R-:W-:-:S03]  /*58f0*/  HFMA2 R81, -RZ, RZ, 0, 1.1920928955078125e-07 ;  /* 0x00000002ff517431 */ /* 0x000fc600000001ff */
[----:B------:R-:W-:Y:S01]  /*5900*/  FSEL R82, R69, RZ, !P0 ;  /* 0x000000ff45527208 */ /* 0x000fe20004000000 */
[----:B------:R-:W-:Y:S01]  /*5910*/  IMAD.MOV.U32 R69, RZ, RZ, R96 ;  /* 0x000000ffff457224 */ /* 0x000fe200078e0060 */
        /* <DEDUP_REMOVED lines=10> */
.L_x_2472:
        /* <DEDUP_REMOVED lines=12> */
.L_x_2473:
        /* <DEDUP_REMOVED lines=42> */
.L_x_2471:
[----:B------:R-:W-:Y:S01]  /*5d20*/  I2FP.F32.U32 R69, R69 ;  /* 0x0000004500457245 */ /* 0x000fe20000201000 */
[----:B------:R-:W-:Y:S02]  /*5d30*/  HADD2.F32 R80, -RZ, R117.H1_H1 ;  /* 0x30000075ff507230 */ /* 0x000fe40000004100 */
[----:B------:R-:W-:Y:S02]  /*5d40*/  IMAD.MOV.U32 R84, RZ, RZ, 0x2 ;  /* 0x00000002ff547424 */ /* 0x000fe400078e00ff */
[----:B------:R-:W-:Y:S01]  /*5d50*/  FFMA.FTZ R69, R69, R0, 1.1641532182693481445e-10 ;  /* 0x2f00000045457423 */ /* 0x000fe20000010000 */
[----:B------:R-:W-:-:S04]  /*5d60*/  FMUL.FTZ R80, R80, UR5 ;  /* 0x0000000550507c20 */ /* 0x000fc80008410000 */
[----:B------:R-:W-:-:S04]  /*5d70*/  FSETP.GTU.FTZ.AND P2, PT, R69, UR4, PT ;  /* 0x0000000445007c0b */ /* 0x000fc8000bf5c000 */
[----:B------:R-:W-:Y:S01]  /*5d80*/  FSEL R69, R80, RZ, !P2 ;  /* 0x000000ff50457208 */ /* 0x000fe20005000000 */
[----:B------:R-:W-:Y:S01]  /*5d90*/  @P1 HADD2.F32 R80, -RZ, R65.H1_H1 ;  /* 0x30000041ff501230 */ /* 0x000fe20000004100 */
        /* <DEDUP_REMOVED lines=16> */
.L_x_2475:
        /* <DEDUP_REMOVED lines=12> */
.L_x_2476:
        /* <DEDUP_REMOVED lines=42> */
.L_x_2474:
[----:B------:R-:W-:Y:S01]  /*6200*/  I2FP.F32.U32 R81, R80 ;  /* 0x0000005000517245 */ /* 0x000fe20000201000 */
[----:B------:R-:W-:Y:S01]  /*6210*/  HADD2.F32 R80, -RZ, R70.H0_H0 ;  /* 0x20000046ff507230 */ /* 0x000fe20000004100 */
[----:B------:R-:W-:Y:S01]  /*6220*/  ISETP.NE.AND P3, PT, R84, 0x1, PT ;  /* 0x000000015400780c */ /* 0x000fe20003f65270 */
[----:B------:R-:W-:Y:S02]  /*6230*/  HFMA2 R86, -RZ, RZ, 0, 1.1920928955078125e-07 ;  /* 0x00000002ff567431 */ /* 0x000fe400000001ff */
[----:B------:R-:W-:Y:S01]  /*6240*/  FFMA.FTZ R81, R81, R0, 1.1641532182693481445e-10 ;  /* 0x2f00000051517423 */ /* 0x000fe20000010000 */
[----:B------:R-:W-:Y:S01]  /*6250*/  FMUL.FTZ R82, R80, UR5 ;  /* 0x0000000550527c20 */ /* 0x000fe20008410000 */
[----:B------:R-:W-:-:S03]  /*6260*/  IMAD.MOV.U32 R80, RZ, RZ, R96 ;  /* 0x000000ffff507224 */ /* 0x000fc600078e0060 */
        /* <DEDUP_REMOVED lines=12> */
.L_x_2478:
        /* <DEDUP_REMOVED lines=12> */
.L_x_2479:
        /* <DEDUP_REMOVED lines=42> */
.L_x_2477:
[----:B------:R-:W-:Y:S01]  /*6690*/  I2FP.F32.U32 R81, R80 ;  /* 0x0000005000517245 */ /* 0x000fe20000201000 */
[----:B------:R-:W-:Y:S02]  /*66a0*/  HADD2.F32 R80, -RZ, R118.H0_H0 ;  /* 0x20000076ff507230 */ /* 0x000fe40000004100 */
[----:B------:R-:W-:Y:S02]  /*66b0*/  @P1 HADD2.F32 R85, -RZ, R66.H0_H0 ;  /* 0x20000042ff551230 */ /* 0x000fe40000004100 */
        /* <DEDUP_REMOVED lines=21> */
.L_x_2481:
        /* <DEDUP_REMOVED lines=12> */
.L_x_2482:
        /* <DEDUP_REMOVED lines=43> */
.L_x_2480:
[----:B------:R-:W-:Y:S01]  /*6b80*/  I2FP.F32.U32 R81, R81 ;  /* 0x0000005100517245 */ /* 0x000fe20000201000 */
[----:B------:R-:W-:Y:S01]  /*6b90*/  HADD2.F32 R82, -RZ, R70.H1_H1 ;  /* 0x30000046ff527230 */ /* 0x000fe20000004100 */
[----:B------:R-:W-:Y:S01]  /*6ba0*/  ISETP.NE.AND P4, PT, R84, 0x1, PT ;  /* 0x000000015400780c */ /* 0x000fe20003f85270 */
[----:B------:R-:W-:Y:S02]  /*6bb0*/  IMAD.MOV.U32 R86, RZ, RZ, 0x2 ;  /* 0x00000002ff567424 */ /* 0x000fe400078e00ff */
        /* <DEDUP_REMOVED lines=15> */
.L_x_2484:
        /* <DEDUP_REMOVED lines=12> */
.L_x_2485:
        /* <DEDUP_REMOVED lines=43> */
.L_x_2483:
[----:B------:R-:W-:Y:S01]  /*7020*/  I2FP.F32.U32 R81, R70 ;  /* 0x0000004600517245 */ /* 0x000fe20000201000 */
[----:B------:R-:W-:Y:S02]  /*7030*/  HADD2.F32 R70, -RZ, R118.H1_H1 ;  /* 0x30000076ff467230 */ /* 0x000fe40000004100 */
[----:B------:R-:W-:Y:S02]  /*7040*/  @P1 HADD2.F32 R133, -RZ, R66.H1_H1 ;  /* 0x30000042ff851230 */ /* 0x000fe40000004100 */
        /* <DEDUP_REMOVED lines=9> */
[----:B------:R-:W-:Y:S01]  /*70e0*/  @P1 FADD.FTZ R133, R133, R70 ;  /* 0x0000004685851221 */ /* 0x000fe20000010000 */
[----:B------:R-:W-:-:S04]  /*70f0*/  @!P1 MOV R133, R70 ;  /* 0x0000004600859202 */ /* 0x000fc80000000f00 */
        /* <DEDUP_REMOVED lines=10> */
.L_x_2487:
        /* <DEDUP_REMOVED lines=12> */
.L_x_2488:
        /* <DEDUP_REMOVED lines=43> */
.L_x_2486:
[----:B------:R-:W-:Y:S01]  /*7510*/  I2FP.F32.U32 R81, R81 ;  /* 0x0000005100517245 */ /* 0x000fe20000201000 */
[----:B------:R-:W-:Y:S01]  /*7520*/  HADD2.F32 R84, -RZ, R71.H0_H0 ;  /* 0x20000047ff547230 */ /* 0x000fe20000004100 */
        /* <DEDUP_REMOVED lines=17> */
.L_x_2490:
        /* <DEDUP_REMOVED lines=12> */
.L_x_2491:
        /* <DEDUP_REMOVED lines=43> */
.L_x_2489:
[----:B------:R-:W-:Y:S01]  /*79b0*/  I2FP.F32.U32 R81, R82 ;  /* 0x0000005200517245 */ /* 0x000fe20000201000 */
[----:B------:R-:W-:Y:S01]  /*79c0*/  HADD2.F32 R82, -RZ, R119.H0_H0 ;  /* 0x20000077ff527230 */ /* 0x000fe20000004100 */
[----:B------:R-:W-:-:S03]  /*79d0*/  MOV R128, 0x2 ;  /* 0x0000000200807802 */ /* 0x000fc60000000f00 */
[----:B------:R-:W-:Y:S01]  /*79e0*/  FFMA.FTZ R81, R81, R0, 1.1641532182693481445e-10 ;  /* 0x2f00000051517423 */ /* 0x000fe20000010000 */
[----:B------:R-:W-:-:S04]  /*79f0*/  FMUL.FTZ R82, R82, UR5 ;  /* 0x0000000552527c20 */ /* 0x000fc80008410000 */
[----:B------:R-:W-:-:S04]  /*7a00*/  FSETP.GTU.FTZ.AND P5, PT, R81, UR4, PT ;  /* 0x0000000451007c0b */ /* 0x000fc8000bfbc000 */
        /* <DEDUP_REMOVED lines=18> */
.L_x_2493:
        /* <DEDUP_REMOVED lines=12> */
.L_x_2494:
        /* <DEDUP_REMOVED lines=43> */
.L_x_2492:
[----:B------:R-:W-:Y:S01]  /*7ea0*/  I2FP.F32.U32 R137, R82 ;  /* 0x0000005200897245 */ /* 0x000fe20000201000 */
[----:B------:R-:W-:Y:S01]  /*7eb0*/  HADD2.F32 R82, -RZ, R71.H1_H1 ;  /* 0x30000047ff527230 */ /* 0x000fe20000004100 */
        /* <DEDUP_REMOVED lines=17> */
.L_x_2496:
        /* <DEDUP_REMOVED lines=14> */
.L_x_2497:
        /* <DEDUP_REMOVED lines=43> */
.L_x_2495:
[----:B------:R-:W-:Y:S01]  /*8360*/  I2FP.F32.U32 R71, R71 ;  /* 0x0000004700477245 */ /* 0x000fe20000201000 */
[----:B------:R-:W-:Y:S01]  /*8370*/  HADD2.F32 R82, -RZ, R119.H1_H1 ;  /* 0x30000077ff527230 */ /* 0x000fe20000004100 */
[----:B------:R-:W-:Y:S02]  /*8380*/  PRMT R70, R80, 0x5410, R70 ;  /* 0x0000541050467816 */ /* 0x000fe40000000046 */
[----:B------:R-:W-:Y:S01]  /*8390*/  PRMT R69, R75, 0x5410, R69 ;  /* 0x000054104b457816 */ /* 0x000fe20000000045 */
[----:B------:R-:W-:Y:S01]  /*83a0*/  FFMA.FTZ R71, R71, R0, 1.1641532182693481445e-10 ;  /* 0x2f00000047477423 */ /* 0x000fe20000010000 */
[----:B------:R-:W-:Y:S01]  /*83b0*/  FMUL.FTZ R82, R82, UR5 ;  /* 0x0000000552527c20 */ /* 0x000fe20008410000 */
[----:B------:R-:W-:-:S03]  /*83c0*/  PRMT R68, R74, 0x5410, R68 ;  /* 0x000054104a447816 */ /* 0x000fc60000000044 */
[----:B------:R-:W-:-:S04]  /*83d0*/  FSETP.GTU.FTZ.AND P6, PT, R71, UR4, PT ;  /* 0x0000000447007c0b */ /* 0x000fc8000bfdc000 */
[----:B------:R-:W-:Y:S01]  /*83e0*/  FSEL R71, R82, RZ, !P6 ;  /* 0x000000ff52477208 */ /* 0x000fe20007000000 */
[----:B------:R-:W-:Y:S01]  /*83f0*/  @P1 HADD2.F32 R82, -RZ, R67.H1_H1 ;  /* 0x30000043ff521230 */ /* 0x000fe20000004100 */
[----:B------:R-:W-:-:S03]  /*8400*/  SEL R128, RZ, 0x1, P6 ;  /* 0x00000001ff807807 */ /* 0x000fc60003000000 */
[----:B------:R-:W-:-:S04]  /*8410*/  FADD.FTZ R71, R84, R71 ;  /* 0x0000004754477221 */ /* 0x000fc80000010000 */
[--C-:B------:R-:W-:Y:S01]  /*8420*/  @P1 FADD.FTZ R137, R82, R71.reuse ;  /* 0x0000004752891221 */ /* 0x100fe20000010000 */
[----:B------:R-:W-:-:S05]  /*8430*/  @!P1 IMAD.MOV.U32 R137, RZ, RZ, R71 ;  /* 0x000000ffff899224 */ /* 0x000fca00078e0047 */
[----:B------:R-:W-:-:S04]  /*8440*/  F2FP.F16.F32.PACK_AB R71, RZ, R137 ;  /* 0x00000089ff47723e */ /* 0x000fc800000000ff */
[----:B------:R-:W-:-:S07]  /*8450*/  PRMT R71, R81, 0x5410, R71 ;  /* 0x0000541051477816 */ /* 0x000fce0000000047 */
.L_x_2449:
[----:B------:R-:W-:Y:S01]  /*8460*/  SEL R82, RZ, 0x1000000, !P0 ;  /* 0x01000000ff527807 */ /* 0x000fe20004000000 */
[----:B------:R-:W0:Y:S01]  /*8470*/  LDC.64 R74, c[0x0][0x3b0] ;  /* 0x0000ec00ff4a7b82 */ /* 0x000e220000000a00 */
[----:B------:R-:W-:Y:S02]  /*8480*/  ISETP.NE.U32.AND P0, PT, R72, RZ, PT ;  /* 0x000000ff4800720c */ /* 0x000fe40003f05070 */
[----:B------:R-:W-:Y:S02]  /*8490*/  SEL R86, RZ, 0x1000000, !P5 ;  /* 0x01000000ff567807 */ /* 0x000fe40006800000 */
[----:B------:R-:W-:Y:S02]  /*84a0*/  ISETP.NE.AND.EX P0, PT, R73, RZ, PT, P0 ;  /* 0x000000ff4900720c */ /* 0x000fe40003f05300 */
[----:B------:R-:W-:Y:S01]  /*84b0*/  SEL R84, RZ, 0x10000, !P4 ;  /* 0x00010000ff547807 */ /* 0x000fe20006000000 */
[----:B------:R-:W1:Y:S01]  /*84c0*/  LDC.64 R72, c[0x0][0x3a8] ;  /* 0x0000ea00ff487b82 */ /* 0x000e620000000a00 */
[----:B------:R-:W-:-:S02]  /*84d0*/  LOP3.LUT P5, RZ, R134, 0x4, RZ, 0xc0, !PT ;  /* 0x0000000486ff7812 */ /* 0x000fc400078ac0ff */
[C---:B------:R-:W-:Y:S02]  /*84e0*/  LOP3.LUT P4, RZ, R134.reuse, 0x2, RZ, 0xc0, !PT ;  /* 0x0000000286ff7812 */ /* 0x040fe4000788c0ff */
[----:B------:R-:W-:Y:S02]  /*84f0*/  SEL R153, RZ, 0x100, !P3 ;  /* 0x00000100ff997807 */ /* 0x000fe40005800000 */
[----:B------:R-:W-:Y:S01]  /*8500*/  LOP3.LUT P6, RZ, R134, 0x8, RZ, 0xc0, !PT ;  /* 0x0000000886ff7812 */ /* 0x000fe200078cc0ff */
        /* <DEDUP_REMOVED lines=9> */
[----:B------:R-:W-:Y:S01]  /*85a0*/  LOP3.LUT R153, R153, R152, RZ, 0xfc, !PT ;  /* 0x0000009899997212 */ /* 0x000fe200078efcff */
[C---:B------:R-:W-:Y:S01]  /*85b0*/  VIADD R81, R79.reuse, 0x100 ;  /* 0x000001004f517836 */ /* 0x040fe20000000000 */
[----:B------:R-:W-:Y:S01]  /*85c0*/  LOP3.LUT R152, R80, R139, RZ, 0xfc, !PT ;  /* 0x0000008b50987212 */ /* 0x000fe200078efcff */
[----:B-1----:R-:W-:-:S04]  /*85d0*/  IMAD.WIDE.U32 R142, R79, 0x10, R72 ;  /* 0x000000104f8e7825 */ /* 0x002fc800078e0048 */
[C---:B------:R-:W-:Y:S01]  /*85e0*/  IMAD.WIDE.U32 R146, R81.reuse, 0x10, R76 ;  /* 0x0000001051927825 */ /* 0x040fe200078e004c */
[----:B------:R0:W-:Y:S03]  /*85f0*/  STG.E.128 desc[UR8][R142.64], R68 ;  /* 0x000000448e007986 */ /* 0x0001e6000c101d08 */
[C---:B--2---:R-:W-:Y:S01]  /*8600*/  @P1 IMAD.WIDE.U32 R150, R81.reuse, 0x10, R150 ;  /* 0x0000001051961825 */ /* 0x044fe200078e0096 */
[----:B------:R0:W-:Y:S03]  /*8610*/  STG.E.64 desc[UR8][R144.64], R152 ;  /* 0x0000009890007986 */ /* 0x0001e6000c101b08 */
[----:B---3--:R-:W-:Y:S01]  /*8620*/  @P0 IMAD.WIDE.U32 R148, R81, 0x10, R148 ;  /* 0x0000001051940825 */ /* 0x008fe200078e0094 */
        /* <DEDUP_REMOVED lines=16> */
[----:B------:R-:W-:Y:S02]  /*8730*/  LOP3.LUT R139, R142, R68, R70, 0xfe, !PT ;  /* 0x000000448e8b7212 */ /* 0x000fe400078efe46 */
[----:B------:R-:W-:Y:S01]  /*8740*/  LOP3.LUT R71, R69, R143, RZ, 0xfc, !PT ;  /* 0x0000008f45477212 */ /* 0x000fe200078efcff */
[----:B0-----:R-:W-:Y:S01]  /*8750*/  IMAD.WIDE.U32 R68, R79, 0x8, R144 ;  /* 0x000000084f447825 */ /* 0x001fe200078e0090 */
[----:B------:R-:W-:-:S05]  /*8760*/  LOP3.LUT R70, R139, 0xff, R94, 0xf8, !PT ;  /* 0x000000ff8b467812 */ /* 0x000fca00078ef85e */
[----:B------:R1:W-:Y:S02]  /*8770*/  STG.E.64 desc[UR8][R68.64], R70 ;  /* 0x0000004644007986 */ /* 0x0003e4000c101b08 */
.L_x_2498:
        /* <DEDUP_REMOVED lines=19> */
.L_x_2501:
        /* <DEDUP_REMOVED lines=12> */
.L_x_2502:
        /* <DEDUP_REMOVED lines=41> */
[----:B------:R-:W-:-:S07]  /*8c00*/  LOP3.LUT R98, R100, R88, R93, 0x96, !PT ;  /* 0x0000005864627212 */ /* 0x000fce00078e965d */
.L_x_2500:
[----:B------:R-:W-:Y:S01]  /*8c10*/  I2FP.F32.U32 R89, R82 ;  /* 0x0000005200597245 */ /* 0x000fe20000201000 */
[----:B-----5:R-:W-:Y:S01]  /*8c20*/  HADD2.F32 R78, -RZ, R68.H0_H0 ;  /* 0x20000044ff4e7230 */ /* 0x020fe20000004100 */
        /* <DEDUP_REMOVED lines=19> */
.L_x_2504:
        /* <DEDUP_REMOVED lines=12> */
.L_x_2505:
        /* <DEDUP_REMOVED lines=42> */
.L_x_2503:
        /* <DEDUP_REMOVED lines=8> */
[----:B------:R-:W-:Y:S01]  /*9140*/  FSEL R89, R82, RZ, !P2 ;  /* 0x000000ff52597208 */ /* 0x000fe20005000000 */
[----:B------:R-:W-:Y:S01]  /*9150*/  IMAD.MOV.U32 R82, RZ, RZ, R96 ;  /* 0x000000ffff527224 */ /* 0x000fe200078e0060 */
        /* <DEDUP_REMOVED lines=14> */
.L_x_2507:
        /* <DEDUP_REMOVED lines=12> */
.L_x_2508:
        /* <DEDUP_REMOVED lines=42> */
.L_x_2506:
[----:B------:R-:W-:Y:S01]  /*95a0*/  I2FP.F32.U32 R89, R82 ;  /* 0x0000005200597245 */ /* 0x000fe20000201000 */
[----:B------:R-:W-:Y:S01]  /*95b0*/  HADD2.F32 R68, -RZ, R68.H1_H1 ;  /* 0x30000044ff447230 */ /* 0x000fe20000004100 */
        /* <DEDUP_REMOVED lines=19> */
.L_x_2510:
        /* <DEDUP_REMOVED lines=12> */
.L_x_2511:
        /* <DEDUP_REMOVED lines=42> */
.L_x_2509:
        /* <DEDUP_REMOVED lines=24> */
.L_x_2513:
        /* <DEDUP_REMOVED lines=12> */
.L_x_2514:
        /* <DEDUP_REMOVED lines=40> */
[----:B------:R-:W-:Y:S01]  /*9f10*/  IMAD.MOV.U32 R88, RZ, RZ, RZ ;  /* 0x000000ffff587224 */ /* 0x000fe200078e00ff */
[----:B------:R-:W-:-:S07]  /*9f20*/  MOV R80, R144 ;  /* 0x0000009000507202 */ /* 0x000fce0000000f00 */
.L_x_2512:
[----:B------:R-:W-:Y:S01]  /*9f30*/  I2FP.F32.U32 R89, R82 ;  /* 0x0000005200597245 */ /* 0x000fe20000201000 */
[----:B------:R-:W-:Y:S01]  /*9f40*/  HADD2.F32 R82, -RZ, R69.H0_H0 ;  /* 0x20000045ff527230 */ /* 0x000fe20000004100 */
[----:B------:R-:W-:Y:S01]  /*9f50*/  ISETP.NE.AND P2, PT, R88, 0x1, PT ;  /* 0x000000015800780c */ /* 0x000fe20003f45270 */
[----:B------:R-:W-:Y:S01]  /*9f60*/  IMAD.MOV.U32 R86, RZ, RZ, 0x2 ;  /* 0x00000002ff567424 */ /* 0x000fe200078e00ff */
[----:B------:R-:W-:Y:S01]  /*9f70*/  LOP3.LUT R134, R134, 0xfffffffb, RZ, 0xc0, !PT ;  /* 0xfffffffb86867812 */ /* 0x000fe200078ec0ff */
[----:B------:R-:W-:Y:S01]  /*9f80*/  FFMA.FTZ R89, R89, R0, 1.1641532182693481445e-10 ;  /* 0x2f00000059597423 */ /* 0x000fe20000010000 */
[----:B------:R-:W-:-:S04]  /*9f90*/  FMUL.FTZ R82, R82, UR5 ;  /* 0x0000000552527c20 */ /* 0x000fc80008410000 */
[----:B------:R-:W-:-:S04]  /*9fa0*/  FSETP.GTU.FTZ.AND P3, PT, R89, UR4, PT ;  /* 0x0000000459007c0b */ /* 0x000fc8000bf7c000 */
        /* <DEDUP_REMOVED lines=13> */
.L_x_2516:
        /* <DEDUP_REMOVED lines=12> */
.L_x_2517:
        /* <DEDUP_REMOVED lines=42> */
.L_x_2515:
        /* <DEDUP_REMOVED lines=24> */
.L_x_2519:
        /* <DEDUP_REMOVED lines=12> */
.L_x_2520:
[----:B------:R-:W-:Y:S01]  /*a620*/  IMAD.WIDE.U32 R90, R138, -0x326172a9, RZ ;  /* 0xcd9e8d578a5a7825 */ /* 0x000fe200078e00ff */
[----:B--2---:R-:W-:-:S03]  /*a630*/  LOP3.LUT R146, R95, R89, R3, 0x96, !PT ;  /* 0x000000595f927212 */ /* 0x004fc600078e9603 */
        /* <DEDUP_REMOVED lines=40> */
.L_x_2518:
[----:B------:R-:W-:Y:S01]  /*a8c0*/  I2FP.F32.U32 R89, R84 ;  /* 0x0000005400597245 */ /* 0x000fe20000201000 */
[----:B------:R-:W-:Y:S01]  /*a8d0*/  HADD2.F32 R69, -RZ, R69.H1_H1 ;  /* 0x30000045ff457230 */ /* 0x000fe20000004100 */
[----:B------:R-:W-:Y:S02]  /*a8e0*/  LOP3.LUT R134, R134, 0xfffffffd, RZ, 0xc0, !PT ;  /* 0xfffffffd86867812 */ /* 0x000fe400078ec0ff */
[----:B------:R-:W-:Y:S01]  /*a8f0*/  MOV R84, R96 ;  /* 0x0000006000547202 */ /* 0x000fe20000000f00 */
[----:B------:R-:W-:Y:S01]  /*a900*/  FFMA.FTZ R89, R89, R0, 1.1641532182693481445e-10 ;  /* 0x2f00000059597423 */ /* 0x000fe20000010000 */
[----:B------:R-:W-:-:S04]  /*a910*/  FMUL.FTZ R69, R69, UR5 ;  /* 0x0000000545457c20 */ /* 0x000fc80008410000 */
[----:B------:R-:W-:Y:S01]  /*a920*/  FSETP.GTU.FTZ.AND P2, PT, R89, UR4, PT ;  /* 0x0000000459007c0b */ /* 0x000fe2000bf5c000 */
[----:B------:R-:W-:-:S03]  /*a930*/  IMAD.MOV.U32 R89, RZ, RZ, 0x2 ;  /* 0x00000002ff597424 */ /* 0x000fc600078e00ff */
        /* <DEDUP_REMOVED lines=13> */
.L_x_2522:
        /* <DEDUP_REMOVED lines=12> */
.L_x_2523:
[----:B------:R-:W-:Y:S01]  /*aad0*/  IMAD.WIDE.U32 R90, R138, -0x326172a9, RZ ;  /* 0xcd9e8d578a5a7825 */ /* 0x000fe200078e00ff */
[----:B--2---:R-:W-:Y:S02]  /*aae0*/  LOP3.LUT R146, R95, R89, R3, 0x96, !PT ;  /* 0x000000595f927212 */ /* 0x004fe400078e9603 */
        /* <DEDUP_REMOVED lines=40> */
.L_x_2521:
        /* <DEDUP_REMOVED lines=11> */
[----:B--2---:R-:W-:Y:S01]  /*ae20*/  @P1 FADD.FTZ R147, R84, R69 ;  /* 0x0000004554931221 */ /* 0x004fe20000010000 */
        /* <DEDUP_REMOVED lines=12> */
.L_x_2525:
        /* <DEDUP_REMOVED lines=12> */
.L_x_2526:
        /* <DEDUP_REMOVED lines=43> */
.L_x_2524:
        /* <DEDUP_REMOVED lines=19> */
.L_x_2528:
        /* <DEDUP_REMOVED lines=12> */
.L_x_2529:
        /* <DEDUP_REMOVED lines=43> */
.L_x_2527:
[----:B------:R-:W-:Y:S01]  /*b700*/  I2FP.F32.U32 R89, R86 ;  /* 0x0000005600597245 */ /* 0x000fe20000201000 */
[----:B------:R-:W-:Y:S01]  /*b710*/  HADD2.F32 R86, -RZ, R118.H0_H0 ;  /* 0x20000076ff567230 */ /* 0x000fe20000004100 */
[----:B------:R-:W-:Y:S01]  /*b720*/  MOV R88, 0x2 ;  /* 0x0000000200587802 */ /* 0x000fe20000000f00 */
[----:B------:R-:W-:Y:S02]  /*b730*/  @P1 HADD2.F32 R149, -RZ, R66.H0_H0 ;  /* 0x20000042ff951230 */ /* 0x000fe40000004100 */
[----:B------:R-:W-:Y:S01]  /*b740*/  FFMA.FTZ R89, R89, R0, 1.1641532182693481445e-10 ;  /* 0x2f00000059597423 */ /* 0x000fe20000010000 */
[----:B------:R-:W-:-:S04]  /*b750*/  FMUL.FTZ R86, R86, UR5 ;  /* 0x0000000556567c20 */ /* 0x000fc80008410000 */
        /* <DEDUP_REMOVED lines=18> */
.L_x_2531:
        /* <DEDUP_REMOVED lines=12> */
.L_x_2532:
        /* <DEDUP_REMOVED lines=43> */
.L_x_2530:
        /* <DEDUP_REMOVED lines=19> */
.L_x_2534:
        /* <DEDUP_REMOVED lines=12> */
.L_x_2535:
        /* <DEDUP_REMOVED lines=43> */
.L_x_2533:
        /* <DEDUP_REMOVED lines=24> */
.L_x_2537:
        /* <DEDUP_REMOVED lines=12> */
.L_x_2538:
        /* <DEDUP_REMOVED lines=43> */
.L_x_2536:
[----:B------:R-:W-:Y:S01]  /*c580*/  I2FP.F32.U32 R139, R86 ;  /* 0x00000056008b7245 */ /* 0x000fe20000201000 */
[----:B------:R-:W-:Y:S01]  /*c590*/  HADD2.F32 R86, -RZ, R71.H0_H0 ;  /* 0x20000047ff567230 */ /* 0x000fe20000004100 */
        /* <DEDUP_REMOVED lines=17> */
.L_x_2540:
        /* <DEDUP_REMOVED lines=12> */
.L_x_2541:
        /* <DEDUP_REMOVED lines=43> */
.L_x_2539:
[----:B------:R-:W-:Y:S01]  /*ca20*/  I2FP.F32.U32 R139, R88 ;  /* 0x00000058008b7245 */ /* 0x000fe20000201000 */
[----:B------:R-:W-:Y:S02]  /*ca30*/  HADD2.F32 R88, -RZ, R119.H0_H0 ;  /* 0x20000077ff587230 */ /* 0x000fe40000004100 */
[----:B------:R-:W-:Y:S02]  /*ca40*/  @P1 HADD2.F32 R153, -RZ, R67.H0_H0 ;  /* 0x20000043ff991230 */ /* 0x000fe40000004100 */
[----:B------:R-:W-:Y:S01]  /*ca50*/  FFMA.FTZ R139, R139, R0, 1.1641532182693481445e-10 ;  /* 0x2f0000008b8b7423 */ /* 0x000fe20000010000 */
[----:B------:R-:W-:Y:S01]  /*ca60*/  FMUL.FTZ R88, R88, UR5 ;  /* 0x0000000558587c20 */ /* 0x000fe20008410000 */
[----:B------:R-:W-:Y:S02]  /*ca70*/  IMAD.MOV.U32 R142, RZ, RZ, 0x2 ;  /* 0x00000002ff8e7424 */ /* 0x000fe400078e00ff */
[----:B------:R-:W-:Y:S01]  /*ca80*/  IMAD.MOV.U32 R128, RZ, RZ, R96 ;  /* 0x000000ffff807224 */ /* 0x000fe200078e0060 */
[----:B------:R-:W-:-:S04]  /*ca90*/  FSETP.GTU.FTZ.AND P5, PT, R139, UR4, PT ;  /* 0x000000048b007c0b */ /* 0x000fc8000bfbc000 */
[----:B------:R-:W-:Y:S02]  /*caa0*/  FSEL R139, R88, RZ, !P5 ;  /* 0x000000ff588b7208 */ /* 0x000fe40006800000 */
[----:B------:R-:W-:Y:S02]  /*cab0*/  SEL R88, RZ, 0x1, P5 ;  /* 0x00000001ff587807 */ /* 0x000fe40002800000 */
[----:B------:R-:W-:Y:S01]  /*cac0*/  ISETP.NE.AND P5, PT, R132, 0x1, PT ;  /* 0x000000018400780c */ /* 0x000fe20003fa5270 */
[----:B------:R-:W-:-:S04]  /*cad0*/  FADD.FTZ R86, R86, R139 ;  /* 0x0000008b56567221 */ /* 0x000fc80000010000 */
        /* <DEDUP_REMOVED lines=12> */
.L_x_2543:
        /* <DEDUP_REMOVED lines=12> */
.L_x_2544:
        /* <DEDUP_REMOVED lines=43> */
.L_x_2542:
[----:B------:R-:W-:Y:S01]  /*cf10*/  I2FP.F32.U32 R139, R128 ;  /* 0x00000080008b7245 */ /* 0x000fe20000201000 */
[----:B------:R-:W-:Y:S01]  /*cf20*/  HADD2.F32 R71, -RZ, R71.H1_H1 ;  /* 0x30000047ff477230 */ /* 0x000fe20000004100 */
        /* <DEDUP_REMOVED lines=17> */
.L_x_2546:
        /* <DEDUP_REMOVED lines=14> */
.L_x_2547:
        /* <DEDUP_REMOVED lines=43> */
.L_x_2545:
        /* <DEDUP_REMOVED lines=10> */
[----:B------:R-:W-:-:S03]  /*d470*/  SEL R128, RZ, 0x1, P6 ;  /* 0x00000001ff807807 */ /* 0x000fc60003000000 */
[----:B------:R-:W-:-:S04]  /*d480*/  FADD.FTZ R71, R130, R71 ;  /* 0x0000004782477221 */ /* 0x000fc80000010000 */
[--C-:B------:R-:W-:Y:S01]  /*d490*/  @P1 FADD.FTZ R155, R132, R71.reuse ;  /* 0x00000047849b1221 */ /* 0x100fe20000010000 */
[----:B------:R-:W-:-:S05]  /*d4a0*/  @!P1 IMAD.MOV.U32 R155, RZ, RZ, R71 ;  /* 0x000000ffff9b9224 */ /* 0x000fca00078e0047 */
[----:B------:R-:W-:-:S04]  /*d4b0*/  F2FP.F16.F32.PACK_AB R71, RZ, R155 ;  /* 0x0000009bff47723e */ /* 0x000fc800000000ff */
[----:B------:R-:W-:Y:S01]  /*d4c0*/  PRMT R71, R86, 0x5410, R71 ;  /* 0x0000541056477816 */ /* 0x000fe20000000047 */
[----:B------:R-:W-:Y:S06]  /*d4d0*/  BRA `(.L_x_2548) ;  /* 0x0000002400dc7947 */ /* 0x000fec0003800000 */
.L_x_2499:
        /* <DEDUP_REMOVED lines=15> */
.L_x_2550:
        /* <DEDUP_REMOVED lines=12> */
.L_x_2551:
[----:B------:R-:W-:Y:S01]  /*d690*/  IMAD.WIDE.U32 R142, R138, -0x326172a9, RZ ;  /* 0xcd9e8d578a8e7825 */ /* 0x000fe200078e00ff */
[----:B--2---:R-:W-:Y:S02]  /*d6a0*/  LOP3.LUT R146, R95, R97, R3, 0x96, !PT ;  /* 0x000000615f927212 */ /* 0x004fe400078e9603 */
        /* <DEDUP_REMOVED lines=41> */
.L_x_2549:
[----:B------:R-:W-:Y:S01]  /*d940*/  I2FP.F32.U32 R139, R82 ;  /* 0x00000052008b7245 */ /* 0x000fe20000201000 */
[----:B-----5:R-:W-:Y:S01]  /*d950*/  HADD2.F32 R78, -RZ, R68.H0_H0 ;  /* 0x20000044ff4e7230 */ /* 0x020fe20000004100 */
[----:B------:R-:W-:Y:S01]  /*d960*/  ISETP.NE.AND P3, PT, R84, 0x1, PT ;  /* 0x000000015400780c */ /* 0x000fe20003f65270 */
[----:B------:R-:W-:Y:S01]  /*d970*/  @P1 HADD2.F32 R82, -RZ, R64.H0_H0 ;  /* 0x20000040ff521230 */ /* 0x000fe20000004100 */
[----:B------:R-:W-:Y:S01]  /*d980*/  LOP3.LUT R134, R134, 0xffffffef, RZ, 0xc0, !PT ;  /* 0xffffffef86867812 */ /* 0x000fe200078ec0ff */
[----:B------:R-:W-:Y:S01]  /*d990*/  FFMA.FTZ R139, R139, R0, 1.1641532182693481445e-10 ;  /* 0x2f0000008b8b7423 */ /* 0x000fe20000010000 */
[----:B------:R-:W-:Y:S01]  /*d9a0*/  FMUL.FTZ R78, R78, UR5 ;  /* 0x000000054e4e7c20 */ /* 0x000fe20008410000 */
[----:B------:R-:W-:-:S03]  /*d9b0*/  IMAD.MOV.U32 R86, RZ, RZ, 0x2 ;  /* 0x00000002ff567424 */ /* 0x000fc600078e00ff */
[----:B------:R-:W-:-:S04]  /*d9c0*/  FSETP.GTU.FTZ.AND P2, PT, R139, UR4, PT ;  /* 0x000000048b007c0b */ /* 0x000fc8000bf5c000 */
        /* <DEDUP_REMOVED lines=15> */
.L_x_2553:
        /* <DEDUP_REMOVED lines=12> */
.L_x_2554:
[----:B------:R-:W-:Y:S01]  /*db80*/  IMAD.WIDE.U32 R142, R138, -0x326172a9, RZ ;  /* 0xcd9e8d578a8e7825 */ /* 0x000fe200078e00ff */
[----:B--2---:R-:W-:-:S03]  /*db90*/  LOP3.LUT R146, R95, R97, R3, 0x96, !PT ;  /* 0x000000615f927212 */ /* 0x004fc600078e9603 */
        /* <DEDUP_REMOVED lines=41> */
.L_x_2552:
        /* <DEDUP_REMOVED lines=24> */
.L_x_2556:
        /* <DEDUP_REMOVED lines=12> */
.L_x_2557:
        /* <DEDUP_REMOVED lines=43> */
.L_x_2555:
[----:B------:R-:W-:Y:S01]  /*e320*/  I2FP.F32.U32 R139, R82 ;  /* 0x00000052008b7245 */ /* 0x000fe20000201000 */
[----:B------:R-:W-:Y:S01]  /*e330*/  HADD2.F32 R82, -RZ, R69.H0_H0 ;  /* 0x20000045ff527230 */ /* 0x000fe20000004100 */
[----:B------:R-:W-:Y:S01]  /*e340*/  ISETP.NE.AND P2, PT, R130, 0x1, PT ;  /* 0x000000018200780c */ /* 0x000fe20003f45270 */
[----:B------:R-:W-:Y:S01]  /*e350*/  @P1 HADD2.F32 R84, -RZ, R65.H0_H0 ;  /* 0x20000041ff541230 */ /* 0x000fe20000004100 */
[----:B------:R-:W-:Y:S01]  /*e360*/  LOP3.LUT R134, R134, 0xfffffffb, RZ, 0xc0, !PT ;  /* 0xfffffffb86867812 */ /* 0x000fe200078ec0ff */
[----:B------:R-:W-:Y:S01]  /*e370*/  FFMA.FTZ R139, R139, R0, 1.1641532182693481445e-10 ;  /* 0x2f0000008b8b7423 */ /* 0x000fe20000010000 */
[----:B------:R-:W-:Y:S01]  /*e380*/  FMUL.FTZ R82, R82, UR5 ;  /* 0x0000000552527c20 */ /* 0x000fe20008410000 */
[----:B------:R-:W-:-:S03]  /*e390*/  HFMA2 R86, -RZ, RZ, 0, 1.1920928955078125e-07 ;  /* 0x00000002ff567431 */ /* 0x000fc600000001ff */
        /* <DEDUP_REMOVED lines=16> */
.L_x_2559:
        /* <DEDUP_REMOVED lines=12> */
.L_x_2560:
[----:B--2---:R-:W-:Y:S01]  /*e560*/  IMAD.WIDE.U32 R146, R138, -0x326172a9, RZ ;  /* 0xcd9e8d578a927825 */ /* 0x004fe200078e00ff */
        /* <DEDUP_REMOVED lines=42> */
.L_x_2558:
[----:B------:R-:W-:Y:S01]  /*e810*/  I2FP.F32.U32 R139, R84 ;  /* 0x00000054008b7245 */ /* 0x000fe20000201000 */
[----:B------:R-:W-:Y:S01]  /*e820*/  HADD2.F32 R69, -RZ, R69.H1_H1 ;  /* 0x30000045ff457230 */ /* 0x000fe20000004100 */
[----:B------:R-:W-:Y:S01]  /*e830*/  LOP3.LUT R134, R134, 0xfffffffd, RZ, 0xc0, !PT ;  /* 0xfffffffd86867812 */ /* 0x000fe200078ec0ff */
[----:B------:R-:W-:Y:S02]  /*e840*/  @P1 HADD2.F32 R84, -RZ, R65.H1_H1 ;  /* 0x30000041ff541230 */ /* 0x000fe40000004100 */
[----:B------:R-:W-:Y:S01]  /*e850*/  FFMA.FTZ R139, R139, R0, 1.1641532182693481445e-10 ;  /* 0x2f0000008b8b7423 */ /* 0x000fe20000010000 */
[----:B------:R-:W-:Y:S01]  /*e860*/  FMUL.FTZ R69, R69, UR5 ;  /* 0x0000000545457c20 */ /* 0x000fe20008410000 */
[----:B------:R-:W-:-:S03]  /*e870*/  IMAD.MOV.U32 R130, RZ, RZ, 0x2 ;  /* 0x00000002ff827424 */ /* 0x000fc600078e00ff */
[----:B------:R-:W-:-:S04]  /*e880*/  FSETP.GTU.FTZ.AND P2, PT, R139, UR4, PT ;  /* 0x000000048b007c0b */ /* 0x000fc8000bf5c000 */
[----:B--2---:R-:W-:Y:S02]  /*e890*/  FSEL R147, R69, RZ, !P2 ;  /* 0x000000ff45937208 */ /* 0x004fe40005000000 */
        /* <DEDUP_REMOVED lines=15> */
.L_x_2562:
        /* <DEDUP_REMOVED lines=12> */
.L_x_2563:
        /* <DEDUP_REMOVED lines=43> */
.L_x_2561:
        /* <DEDUP_REMOVED lines=22> */
.L_x_2565:
        /* <DEDUP_REMOVED lines=12> */
.L_x_2566:
        /* <DEDUP_REMOVED lines=43> */
.L_x_2564:
[----:B------:R-:W-:Y:S01]  /*f1d0*/  I2FP.F32.U32 R139, R86 ;  /* 0x00000056008b7245 */ /* 0x000fe20000201000 */
[----:B------:R-:W-:Y:S01]  /*f1e0*/  HADD2.F32 R70, -RZ, R70.H1_H1 ;  /* 0x30000046ff467230 */ /* 0x000fe20000004100 */
[----:B------:R-:W-:Y:S01]  /*f1f0*/  ISETP.NE.AND P4, PT, R132, 0x1, PT ;  /* 0x000000018400780c */ /* 0x000fe20003f85270 */
[----:B------:R-:W-:Y:S02]  /*f200*/  @P1 HADD2.F32 R86, -RZ, R66.H1_H1 ;  /* 0x30000042ff561230 */ /* 0x000fe40000004100 */
[----:B------:R-:W-:Y:S02]  /*f210*/  HFMA2 R142, -RZ, RZ, 0, 1.1920928955078125e-07 ;  /* 0x00000002ff8e7431 */ /* 0x000fe400000001ff */
[----:B------:R-:W-:Y:S01]  /*f220*/  FFMA.FTZ R139, R139, R0, 1.1641532182693481445e-10 ;  /* 0x2f0000008b8b7423 */ /* 0x000fe20000010000 */
[----:B------:R-:W-:-:S04]  /*f230*/  FMUL.FTZ R70, R70, UR5 ;  /* 0x0000000546467c20 */ /* 0x000fc80008410000 */
        /* <DEDUP_REMOVED lines=15> */
.L_x_2568:
        /* <DEDUP_REMOVED lines=12> */
.L_x_2569:
        /* <DEDUP_REMOVED lines=43> */
.L_x_2567:
        /* <DEDUP_REMOVED lines=9> */
[----:B------:R-:W-:Y:S02]  /*f730*/  MOV R86, R96 ;  /* 0x0000006000567202 */ /* 0x000fe40000000f00 */
[----:B------:R-:W-:Y:S01]  /*f740*/  PLOP3.LUT P4, PT, P4, PT, PT, 0x8, 0x80 ;  /* 0x000000000080781c */ /* 0x000fe2000278e170 */
        /* <DEDUP_REMOVED lines=11> */
.L_x_2571:
        /* <DEDUP_REMOVED lines=12> */
.L_x_2572:
        /* <DEDUP_REMOVED lines=43> */
.L_x_2570:
        /* <DEDUP_REMOVED lines=13> */
[----:B------:R-:W-:-:S07]  /*fc40*/  PRMT R71, R130, 0x5410, R71 ;  /* 0x0000541082477816 */ /* 0x000fce0000000047 */
.L_x_2548:
[----:B------:R-:W0:Y:S01]  /*fc50*/  @P0 LDC.64 R160, c[0x0][0x398] ;  /* 0x0000e600ffa00b82 */ /* 0x000e220000000a00 */
[----:B------:R-:W-:Y:S01]  /*fc60*/  SEL R86, RZ, 0x1000000, !P5 ;  /* 0x01000000ff567807 */ /* 0x000fe20006800000 */
[----:B------:R-:W-:Y:S01]  /*fc70*/  IMAD.WIDE.U32 R156, R81, 0x10, R72 ;  /* 0x00000010519c7825 */ /* 0x000fe200078e0048 */
[----:B------:R-:W-:Y:S02]  /*fc80*/  SEL R84, RZ, 0x10000, !P4 ;  /* 0x00010000ff547807 */ /* 0x000fe40006000000 */
[----:B------:R-:W-:Y:S02]  /*fc90*/  SEL R163, RZ, 0x100, !P3 ;  /* 0x00000100ffa37807 */ /* 0x000fe40005800000 */
[C---:B------:R-:W-:Y:S01]  /*fca0*/  LOP3.LUT P5, RZ, R134.reuse, 0x8, RZ, 0xc0, !PT ;  /* 0x0000000886ff7812 */ /* 0x040fe200078ac0ff */
[----:B------:R-:W1:Y:S01]  /*fcb0*/  @P1 LDC.64 R164, c[0x0][0x3a0] ;  /* 0x0000e800ffa41b82 */ /* 0x000e620000000a00 */
[C---:B------:R-:W-:Y:S01]  /*fcc0*/  LOP3.LUT P4, RZ, R134.reuse, 0x4, RZ, 0xc0, !PT ;  /* 0x0000000486ff7812 */ /* 0x040fe2000788c0ff */
[----:B------:R0:W-:Y:S01]  /*fcd0*/  STG.E.128 desc[UR8][R156.64], R68 ;  /* 0x000000449c007986 */ /* 0x0001e2000c101d08 */
[----:B------:R-:W-:-:S02]  /*fce0*/  LOP3.LUT P3, RZ, R134, 0x2, RZ, 0xc0, !PT ;  /* 0x0000000286ff7812 */ /* 0x000fc4000786c0ff */
        /* <DEDUP_REMOVED lines=10> */
[----:B0-----:R-:W-:Y:S01]  /*fd90*/  @P0 IMAD.WIDE.U32 R156, R139, 0x10, R160 ;  /* 0x000000108b9c0825 */ /* 0x001fe200078e00a0 */
[----:B------:R-:W-:-:S03]  /*fda0*/  LOP3.LUT R162, R78, R159, RZ, 0xfc, !PT ;  /* 0x0000009f4ea27212 */ /* 0x000fc600078efcff */
[----:B------:R-:W-:-:S04]  /*fdb0*/  IMAD.WIDE.U32 R158, R81, 0x8, R74 ;  /* 0x00000008519e7825 */ /* 0x000fc800078e004a */
[C---:B------:R-:W-:Y:S01]  /*fdc0*/  IMAD.WIDE.U32 R70, R139.reuse, 0x10, R76 ;  /* 0x000000108b467825 */ /* 0x040fe200078e004c */
[----:B------:R0:W-:Y:S03]  /*fdd0*/  STG.E.64 desc[UR8][R158.64], R162 ;  /* 0x000000a29e007986 */ /* 0x0001e6000c101b08 */
[----:B-1----:R-:W-:Y:S01]  /*fde0*/  @P1 IMAD.WIDE.U32 R160, R139, 0x10, R164 ;  /* 0x000000108ba01825 */ /* 0x002fe200078e00a4 */
[----:B------:R-:W-:Y:S06]  /*fdf0*/  @!P0 BRA `(.L_x_2573) ;  /* 0x0000000000508947 */ /* 0x000fec0003800000 */
[----:B------:R-:W-:Y:S01]  /*fe00*/  IMAD.U32 R69, R88, 0x10000, RZ ;  /* 0x0001000058457824 */ /* 0x000fe200078e00ff */
[----:B------:R-:W-:Y:S01]  /*fe10*/  LOP3.LUT R68, R128, 0xffff, RZ, 0xc0, !PT ;  /* 0x0000ffff80447812 */ /* 0x000fe200078ec0ff */
[----:B------:R-:W1:Y:S01]  /*fe20*/  LDC.64 R164, c[0x0][0x3b8] ;  /* 0x0000ee00ffa47b82 */ /* 0x000e620000000a00 */
[----:B0-----:R-:W-:Y:S02]  /*fe30*/  PRMT R159, R89, 0x7104, RZ ;  /* 0x00007104599f7816 */ /* 0x001fe400000000ff */
[----:B------:R-:W-:Y:S02]  /*fe40*/  LOP3.LUT R69, R69, 0xff0000, RZ, 0xc0, !PT ;  /* 0x00ff000045457812 */ /* 0x000fe400078ec0ff */
[----:B------:R-:W-:Y:S02]  /*fe50*/  LOP3.LUT R158, R92, 0xff, RZ, 0xc0, !PT ;  /* 0x000000ff5c9e7812 */ /* 0x000fe400078ec0ff */
[----:B------:R-:W-:Y:S02]  /*fe60*/  PRMT R68, R69, 0x4210, R68 ;  /* 0x0000421045447816 */ /* 0x000fe40000000044 */
[----:B------:R-:W-:-:S02]  /*fe70*/  LOP3.LUT R69, R91, 0xff, RZ, 0xc0, !PT ;  /* 0x000000ff5b457812 */ /* 0x000fc400078ec0ff */
[----:B------:R-:W-:Y:S02]  /*fe80*/  LOP3.LUT R159, R68, 0xff00, R159, 0xf8, !PT ;  /* 0x0000ff00449f7812 */ /* 0x000fe400078ef89f */
[----:B------:R-:W-:Y:S01]  /*fe90*/  LOP3.LUT R162, R93, 0xff, RZ, 0xc0, !PT ;  /* 0x000000ff5da27812 */ /* 0x000fe200078ec0ff */
[----:B------:R-:W-:Y:S01]  /*fea0*/  IMAD.WIDE.U32 R68, R69, 0x1000000, RZ ;  /* 0x0100000045447825 */ /* 0x000fe200078e00ff */
[----:B------:R-:W-:-:S03]  /*feb0*/  LOP3.LUT R167, R159, 0xff, R90, 0xf8, !PT ;  /* 0x000000ff9fa77812 */ /* 0x000fc600078ef85a */
[----:B------:R-:W-:-:S04]  /*fec0*/  IMAD.WIDE.U32 R158, R158, 0x10000, RZ ;  /* 0x000100009e9e7825 */ /* 0x000fc800078e00ff */
[----:B------:R-:W-:Y:S01]  /*fed0*/  IMAD.WIDE.U32 R162, R162, 0x100, RZ ;  /* 0x00000100a2a27825 */ /* 0x000fe200078e00ff */
[----:B------:R-:W-:Y:S02]  /*fee0*/  LOP3.LUT R167, R159, R167, R69, 0xfe, !PT ;  /* 0x000000a79fa77212 */ /* 0x000fe400078efe45 */
[----:B------:R-:W-:Y:S02]  /*fef0*/  LOP3.LUT R69, R162, R68, R158, 0xfe, !PT ;  /* 0x00000044a2457212 */ /* 0x000fe400078efe9e */
[----:B------:R-:W-:Y:S02]  /*ff00*/  LOP3.LUT R163, R167, R163, RZ, 0xfc, !PT ;  /* 0x000000a3a7a37212 */ /* 0x000fe400078efcff */
[----:B------:R-:W-:Y:S01]  /*ff10*/  LOP3.LUT R162, R69, 0xff, R94, 0xf8, !PT ;  /* 0x000000ff45a27812 */ /* 0x000fe200078ef85e */
[----:B-1----:R-:W-:-:S05]  /*ff20*/  IMAD.WIDE.U32 R68, R81, 0x8, R164 ;  /* 0x0000000851447825 */ /* 0x002fca00078e00a4 */
[----:B------:R1:W-:Y:S02]  /*ff30*/  STG.E.64 desc[UR8][R68.64], R162 ;  /* 0x000000a244007986 */ /* 0x0003e4000c101b08 */
.L_x_2573:
[----:B------:R2:W5:Y:S04]  /*ff40*/  @P0 LDG.E.128 R116, desc[UR8][R156.64] ;  /* 0x000000089c740981 */ /* 0x000568000c1e1d00 */
[----:B------:R2:W5:Y:S04]  /*ff50*/  @P1 LDG.E.128 R64, desc[UR8][R160.64] ;  /* 0x00000008a0401981 */ /* 0x000568000c1e1d00 */
[----:B-1----:R-:W5:Y:S01]  /*ff60*/  LDG.E.128 R68, desc[UR8][R70.64] ;  /* 0x0000000846447981 */ /* 0x002f62000c1e1d00 */
[----:B------:R-:W-:Y:S05]  /*ff70*/  @!P0 BRA `(.L_x_2574) ;  /* 0x0000004c00488947 */ /* 0x000fea0003800000 */
[----:B------:R-:W-:Y:S01]  /*ff80*/  ISETP.NE.AND P2, PT, R144, 0x1, PT ;  /* 0x000000019000780c */ /* 0x000fe20003f45270 */
[----:B------:R-:W-:Y:S01]  /*ff90*/  IMAD.MOV.U32 R82, RZ, RZ, R96 ;  /* 0x000000ffff527224 */ /* 0x000fe200078e0060 */
[----:B------:R-:W-:Y:S01]  /*ffa0*/  MOV R84, 0x2 ;  /* 0x0000000200547802 */ /* 0x000fe20000000f00 */
[----:B------:R-:W-:-:S10]  /*ffb0*/  IMAD.MOV.U32 R78, RZ, RZ, R80 ;  /* 0x000000ffff4e7224 */ /* 0x000fd400078e0050 */
        /* <DEDUP_REMOVED lines=11> */
.L_x_2576:
        /* <DEDUP_REMOVED lines=12> */
.L_x_2577:
        /* <DEDUP_REMOVED lines=42> */
.L_x_2575:
[----:B------:R-:W-:Y:S01]  /*103d0*/  I2FP.F32.U32 R89, R82 ;  /* 0x0000005200597245 */ /* 0x000fe20000201000 */
[----:B-----5:R-:W-:Y:S01]  /*103e0*/  HADD2.F32 R80, -RZ, R68.H0_H0 ;  /* 0x20000044ff507230 */ /* 0x020fe20000004100 */
[----:B------:R-:W-:Y:S01]  /*103f0*/  ISETP.NE.AND P3, PT, R84, 0x1, PT ;  /* 0x000000015400780c */ /* 0x000fe20003f65270 */
[----:B------:R-:W-:Y:S01]  /*10400*/  IMAD.MOV.U32 R86, RZ, RZ, 0x2 ;  /* 0x00000002ff567424 */ /* 0x000fe200078e00ff */
        /* <DEDUP_REMOVED lines=17> */
.L_x_2579:
        /* <DEDUP_REMOVED lines=12> */
.L_x_2580:
        /* <DEDUP_REMOVED lines=42> */
.L_x_2578:
[----:B------:R-:W-:Y:S01]  /*10880*/  I2FP.F32.U32 R89, R82 ;  /* 0x0000005200597245 */ /* 0x000fe20000201000 */
[----:B------:R-:W-:Y:S01]  /*10890*/  HADD2.F32 R82, -RZ, R116.H0_H0 ;  /* 0x20000074ff527230 */ /* 0x000fe20000004100 */
[----:B------:R-:W-:Y:S01]  /*108a0*/  ISETP.NE.AND P3, PT, R86, 0x1, PT ;  /* 0x000000015600780c */ /* 0x000fe20003f65270 */
[----:B------:R-:W-:Y:S02]  /*108b0*/  @P1 HADD2.F32 R171, -RZ, R64.H0_H0 ;  /* 0x20000040ffab1230 */ /* 0x000fe40000004100 */
[----:B------:R-:W-:Y:S02]  /*108c0*/  HFMA2 R84, -RZ, RZ, 0, 1.1920928955078125e-07 ;  /* 0x00000002ff547431 */ /* 0x000fe400000001ff */
[----:B------:R-:W-:Y:S01]  /*108d0*/  FFMA.FTZ R89, R89, R0, 1.1641532182693481445e-10 ;  /* 0x2f00000059597423 */ /* 0x000fe20000010000 */
[----:B------:R-:W-:-:S04]  /*108e0*/  FMUL.FTZ R82, R82, UR5 ;  /* 0x0000000552527c20 */ /* 0x000fc80008410000 */
[----:B------:R-:W-:-:S04]  /*108f0*/  FSETP.GTU.FTZ.AND P2, PT, R89, UR4, PT ;  /* 0x0000000459007c0b */ /* 0x000fc8000bf5c000 */
[----:B------:R-:W-:Y:S01]  /*10900*/  FSEL R89, R82, RZ, !P2 ;  /* 0x000000ff52597208 */ /* 0x000fe20005000000 */
[----:B------:R-:W-:Y:S01]  /*10910*/  IMAD.MOV.U32 R82, RZ, RZ, R96 ;  /* 0x000000ffff527224 */ /* 0x000fe200078e0060 */
[----:B------:R-:W-:-:S03]  /*10920*/  SEL R94, RZ, 0x1, P2 ;  /* 0x00000001ff5e7807 */ /* 0x000fc60001000000 */
[----:B------:R-:W-:-:S04]  /*10930*/  FADD.FTZ R80, R80, R89 ;  /* 0x0000005950507221 */ /* 0x000fc80000010000 */
        /* <DEDUP_REMOVED lines=12> */
.L_x_2582:
        /* <DEDUP_REMOVED lines=12> */
.L_x_2583:
        /* <DEDUP_REMOVED lines=42> */
.L_x_2581:
[----:B------:R-:W-:Y:S01]  /*10d60*/  I2FP.F32.U32 R89, R82 ;  /* 0x0000005200597245 */ /* 0x000fe20000201000 */
[----:B------:R-:W-:Y:S01]  /*10d70*/  HADD2.F32 R68, -RZ, R68.H1_H1 ;  /* 0x30000044ff447230 */ /* 0x000fe20000004100 */
        /* <DEDUP_REMOVED lines=19> */
.L_x_2585:
        /* <DEDUP_REMOVED lines=12> */
.L_x_2586:
        /* <DEDUP_REMOVED lines=42> */
.L_x_2584:
        /* <DEDUP_REMOVED lines=24> */
.L_x_2588:
        /* <DEDUP_REMOVED lines=12> */
.L_x_2589:
        /* <DEDUP_REMOVED lines=42> */
.L_x_2587:
        /* <DEDUP_REMOVED lines=8> */
[----:B------:R-:W-:Y:S01]  /*11770*/  FSEL R84, R82, RZ, !P3 ;  /* 0x000000ff52547208 */ /* 0x000fe20005800000 */
[----:B------:R-:W-:Y:S01]  /*11780*/  IMAD.MOV.U32 R82, RZ, RZ, R96 ;  /* 0x000000ffff527224 */ /* 0x000fe200078e0060 */
        /* <DEDUP_REMOVED lines=11> */
.L_x_2591:
        /* <DEDUP_REMOVED lines=12> */
.L_x_2592:
[----:B------:R-:W-:Y:S01]  /*11900*/  IMAD.WIDE.U32 R90, R138, -0x326172a9, RZ ;  /* 0xcd9e8d578a5a7825 */ /* 0x000fe200078e00ff */
[----:B--2---:R-:W-:-:S03]  /*11910*/  LOP3.LUT R156, R95, R89, R3, 0x96, !PT ;  /* 0x000000595f9c7212 */ /* 0x004fc600078e9603 */
        /* <DEDUP_REMOVED lines=40> */
.L_x_2590:
[----:B------:R-:W-:Y:S01]  /*11ba0*/  I2FP.F32.U32 R89, R82 ;  /* 0x0000005200597245 */ /* 0x000fe20000201000 */
[----:B------:R-:W-:Y:S02]  /*11bb0*/  HADD2.F32 R82, -RZ, R117.H0_H0 ;  /* 0x20000075ff527230 */ /* 0x000fe40000004100 */
[----:B------:R-:W-:Y:S02]  /*11bc0*/  HFMA2 R88, -RZ, RZ, 0, 1.1920928955078125e-07 ;  /* 0x00000002ff587431 */ /* 0x000fe400000001ff */
[----:B------:R-:W-:Y:S02]  /*11bd0*/  @P1 HADD2.F32 R169, -RZ, R65.H0_H0 ;  /* 0x20000041ffa91230 */ /* 0x000fe40000004100 */
        /* <DEDUP_REMOVED lines=20> */
.L_x_2594:
        /* <DEDUP_REMOVED lines=12> */
.L_x_2595:
        /* <DEDUP_REMOVED lines=42> */
.L_x_2593:
[----:B------:R-:W-:Y:S01]  /*12080*/  I2FP.F32.U32 R89, R84 ;  /* 0x0000005400597245 */ /* 0x000fe20000201000 */
[----:B------:R-:W-:Y:S01]  /*12090*/  HADD2.F32 R69, -RZ, R69.H1_H1 ;  /* 0x30000045ff457230 */ /* 0x000fe20000004100 */
[----:B------:R-:W-:Y:S01]  /*120a0*/  LOP3.LUT R134, R134, 0xfffffffd, RZ, 0xc0, !PT ;  /* 0xfffffffd86867812 */ /* 0x000fe200078ec0ff */
[----:B------:R-:W-:Y:S02]  /*120b0*/  IMAD.MOV.U32 R84, RZ, RZ, R96 ;  /* 0x000000ffff547224 */ /* 0x000fe400078e0060 */
        /* <DEDUP_REMOVED lines=17> */
.L_x_2597:
        /* <DEDUP_REMOVED lines=12> */
.L_x_2598:
        /* <DEDUP_REMOVED lines=40> */
[----:B------:R-:W-:Y:S02]  /*12510*/  LOP3.LUT R98, R100, R88, R157, 0x96, !PT ;  /* 0x0000005864627212 */ /* 0x000fe400078e969d */
[----:B------:R-:W-:-:S07]  /*12520*/  MOV R78, R156 ;  /* 0x0000009c004e7202 */ /* 0x000fce0000000f00 */
.L_x_2596:
[----:B------:R-:W-:Y:S01]  /*12530*/  I2FP.F32.U32 R69, R84 ;  /* 0x0000005400457245 */ /* 0x000fe20000201000 */
[----:B------:R-:W-:Y:S02]  /*12540*/  HADD2.F32 R84, -RZ, R117.H1_H1 ;  /* 0x30000075ff547230 */ /* 0x000fe40000004100 */
[----:B------:R-:W-:Y:S02]  /*12550*/  HFMA2 R88, -RZ, RZ, 0, 1.1920928955078125e-07 ;  /* 0x00000002ff587431 */ /* 0x000fe400000001ff */
        /* <DEDUP_REMOVED lines=21> */
.L_x_2600:
        /* <DEDUP_REMOVED lines=12> */
.L_x_2601:
[----:B------:R-:W-:Y:S01]  /*12770*/  IMAD.WIDE.U32 R96, R138, -0x326172a9, RZ ;  /* 0xcd9e8d578a607825 */ /* 0x000fe200078e00ff */
[----:B0-----:R-:W-:-:S03]  /*12780*/  LOP3.LUT R158, R95, R89, R3, 0x96, !PT ;  /* 0x000000595f9e7212 */ /* 0x001fc600078e9603 */
[----:B------:R-:W-:Y:S01]  /*12790*/  IMAD.MOV.U32 R84, RZ, RZ, R78 ;  /* 0x000000ffff547224 */ /* 0x000fe200078e004e */
[----:B--2---:R-:W-:Y:S01]  /*127a0*/  LOP3.LUT R156, R99, R97, R2, 0x96, !PT ;  /* 0x00000061639c7212 */ /* 0x004fe200078e9602 */
        /* <DEDUP_REMOVED lines=39> */
.L_x_2599:
[----:B------:R-:W-:Y:S01]  /*12a20*/  I2FP.F32.U32 R89, R84 ;  /* 0x0000005400597245 */ /* 0x000fe20000201000 */
[----:B------:R-:W-:Y:S01]  /*12a30*/  HADD2.F32 R84, -RZ, R70.H0_H0 ;  /* 0x20000046ff547230 */ /* 0x000fe20000004100 */
        /* <DEDUP_REMOVED lines=17> */
.L_x_2603:
        /* <DEDUP_REMOVED lines=12> */
.L_x_2604:
[----:B------:R-:W-:Y:S01]  /*12c10*/  IMAD.WIDE.U32 R96, R138, -0x326172a9, RZ ;  /* 0xcd9e8d578a607825 */ /* 0x000fe200078e00ff */
[----:B0-----:R-:W-:-:S03]  /*12c20*/  LOP3.LUT R158, R95, R89, R3, 0x96, !PT ;  /* 0x000000595f9e7212 */ /* 0x001fc600078e9603 */
[----:B------:R-:W-:Y:S02]  /*12c30*/  HFMA2 R128, -RZ, RZ, 0, 0 ;  /* 0x00000000ff807431 */ /* 0x000fe400000001ff */
        /* <DEDUP_REMOVED lines=40> */
.L_x_2602:
[----:B------:R-:W-:Y:S01]  /*12ec0*/  I2FP.F32.U32 R89, R86 ;  /* 0x0000005600597245 */ /* 0x000fe20000201000 */
[----:B------:R-:W-:Y:S02]  /*12ed0*/  HADD2.F32 R86, -RZ, R118.H0_H0 ;  /* 0x20000076ff567230 */ /* 0x000fe40000004100 */
[----:B0-----:R-:W-:Y:S02]  /*12ee0*/  @P1 HADD2.F32 R163, -RZ, R66.H0_H0 ;  /* 0x20000042ffa31230 */ /* 0x001fe40000004100 */
        /* <DEDUP_REMOVED lines=21> */
.L_x_2606:
        /* <DEDUP_REMOVED lines=12> */
.L_x_2607:
[----:B------:R-:W-:Y:S01]  /*13100*/  IMAD.WIDE.U32 R96, R138, -0x326172a9, RZ ;  /* 0xcd9e8d578a607825 */ /* 0x000fe200078e00ff */
[----:B------:R-:W-:-:S03]  /*13110*/  LOP3.LUT R158, R95, R89, R3, 0x96, !PT ;  /* 0x000000595f9e7212 */ /* 0x000fc600078e9603 */
        /* <DEDUP_REMOVED lines=41> */
.L_x_2605:
        /* <DEDUP_REMOVED lines=19> */
.L_x_2609:
        /* <DEDUP_REMOVED lines=12> */
.L_x_2610:
[----:B------:R-:W-:Y:S01]  /*135a0*/  IMAD.WIDE.U32 R96, R138, -0x326172a9, RZ ;  /* 0xcd9e8d578a607825 */ /* 0x000fe200078e00ff */
[----:B------:R-:W-:Y:S02]  /*135b0*/  LOP3.LUT R158, R95, R89, R3, 0x96, !PT ;  /* 0x000000595f9e7212 */ /* 0x000fe400078e9603 */
[----:B------:R-:W-:Y:S01]  /*135c0*/  MOV R86, R78 ;  /* 0x0000004e00567202 */ /* 0x000fe20000000f00 */
[----:B------:R-:W-:Y:S01]  /*135d0*/  IMAD.MOV.U32 R128, RZ, RZ, RZ ;  /* 0x000000ffff807224 */ /* 0x000fe200078e00ff */
        /* <DEDUP_REMOVED lines=39> */
.L_x_2608:
[----:B------:R-:W-:Y:S01]  /*13850*/  I2FP.F32.U32 R89, R86 ;  /* 0x0000005600597245 */ /* 0x000fe20000201000 */
[----:B------:R-:W-:Y:S02]  /*13860*/  HADD2.F32 R86, -RZ, R118.H1_H1 ;  /* 0x30000076ff567230 */ /* 0x000fe40000004100 */
[----:B------:R-:W-:Y:S02]  /*13870*/  @P1 HADD2.F32 R159, -RZ, R66.H1_H1 ;  /* 0x30000042ff9f1230 */ /* 0x000fe40000004100 */
[----:B------:R-:W-:Y:S01]  /*13880*/  FFMA.FTZ R89, R89, R0, 1.1641532182693481445e-10 ;  /* 0x2f00000059597423 */ /* 0x000fe20000010000 */
[----:B------:R-:W-:Y:S01]  /*13890*/  FMUL.FTZ R86, R86, UR5 ;  /* 0x0000000556567c20 */ /* 0x000fe20008410000 */
[----:B------:R-:W-:-:S03]  /*138a0*/  IMAD.MOV.U32 R130, RZ, RZ, 0x2 ;  /* 0x00000002ff827424 */ /* 0x000fc600078e00ff */
[----:B------:R-:W-:-:S04]  /*138b0*/  FSETP.GTU.FTZ.AND P4, PT, R89, UR4, PT ;  /* 0x0000000459007c0b */ /* 0x000fc8000bf9c000 */
[----:B--2---:R-:W-:Y:S01]  /*138c0*/  FSEL R157, R86, RZ, !P4 ;  /* 0x000000ff569d7208 */ /* 0x004fe20006000000 */
[----:B------:R-:W-:Y:S01]  /*138d0*/  IMAD.MOV.U32 R86, RZ, RZ, R96 ;  /* 0x000000ffff567224 */ /* 0x000fe200078e0060 */
        /* <DEDUP_REMOVED lines=15> */
.L_x_2612:
        /* <DEDUP_REMOVED lines=12> */
.L_x_2613:
        /* <DEDUP_REMOVED lines=43> */
.L_x_2611:
        /* <DEDUP_REMOVED lines=19> */
.L_x_2615:
        /* <DEDUP_REMOVED lines=12> */
.L_x_2616:
        /* <DEDUP_REMOVED lines=43> */
.L_x_2614:
[----:B------:R-:W-:Y:S01]  /*141e0*/  I2FP.F32.U32 R159, R88 ;  /* 0x00000058009f7245 */ /* 0x000fe20000201000 */
[----:B------:R-:W-:Y:S01]  /*141f0*/  HADD2.F32 R88, -RZ, R119.H0_H0 ;  /* 0x20000077ff587230 */ /* 0x000fe20000004100 */
[----:B------:R-:W-:Y:S01]  /*14200*/  MOV R142, 0x2 ;  /* 0x00000002008e7802 */ /* 0x000fe20000000f00 */
[----:B------:R-:W-:Y:S02]  /*14210*/  IMAD.MOV.U32 R128, RZ, RZ, R96 ;  /* 0x000000ffff807224 */ /* 0x000fe400078e0060 */
[----:B------:R-:W-:Y:S01]  /*14220*/  FFMA.FTZ R159, R159, R0, 1.1641532182693481445e-10 ;  /* 0x2f0000009f9f7423 */ /* 0x000fe20000010000 */
[----:B------:R-:W-:-:S04]  /*14230*/  FMUL.FTZ R88, R88, UR5 ;  /* 0x0000000558587c20 */ /* 0x000fc80008410000 */
[----:B------:R-:W-:-:S04]  /*14240*/  FSETP.GTU.FTZ.AND P5, PT, R159, UR4, PT ;  /* 0x000000049f007c0b */ /* 0x000fc8000bfbc000 */
[----:B------:R-:W-:Y:S02]  /*14250*/  FSEL R159, R88, RZ, !P5 ;  /* 0x000000ff589f7208 */ /* 0x000fe40006800000 */
[----:B------:R-:W-:Y:S02]  /*14260*/  SEL R88, RZ, 0x1, P5 ;  /* 0x00000001ff587807 */ /* 0x000fe40002800000 */
[----:B------:R-:W-:Y:S01]  /*14270*/  ISETP.NE.AND P5, PT, R132, 0x1, PT ;  /* 0x000000018400780c */ /* 0x000fe20003fa5270 */
[----:B------:R-:W-:Y:S01]  /*14280*/  FADD.FTZ R86, R86, R159 ;  /* 0x0000009f56567221 */ /* 0x000fe20000010000 */
[----:B------:R-:W-:-:S05]  /*14290*/  @P1 HADD2.F32 R159, -RZ, R67.H0_H0 ;  /* 0x20000043ff9f1230 */ /* 0x000fca0000004100 */
        /* <DEDUP_REMOVED lines=12> */
.L_x_2618:
        /* <DEDUP_REMOVED lines=12> */
.L_x_2619:
[----:B------:R-:W-:Y:S01]  /*14420*/  LOP3.LUT R172, R95, R97, R3, 0x96, !PT ;  /* 0x000000615fac7212 */ /* 0x000fe200078e9603 */
[----:B------:R-:W-:-:S04]  /*14430*/  IMAD.WIDE.U32 R160, R138, -0x326172a9, RZ ;  /* 0xcd9e8d578aa07825 */ /* 0x000fc800078e00ff */
[----:B------:R-:W-:Y:S01]  /*14440*/  IMAD.WIDE.U32 R172, R172, -0x326172a9, RZ ;  /* 0xcd9e8d57acac7825 */ /* 0x000fe200078e00ff */
[----:B------:R-:W-:-:S03]  /*14450*/  LOP3.LUT R161, R99, R161, R2, 0x96, !PT ;  /* 0x000000a163a17212 */ /* 0x000fc600078e9602 */
[----:B------:R-:W-:Y:S01]  /*14460*/  IMAD.MOV.U32 R128, RZ, RZ, R78 ;  /* 0x000000ffff807224 */ /* 0x000fe200078e004e */
[----:B------:R-:W-:Y:S01]  /*14470*/  LOP3.LUT R97, R125, R160, R173, 0x96, !PT ;  /* 0x000000a07d617212 */ /* 0x000fe200078e96ad */
[----:B------:R-:W-:-:S04]  /*14480*/  IMAD.WIDE.U32 R160, R161, -0x2daee0ad, RZ ;  /* 0xd2511f53a1a07825 */ /* 0x000fc800078e00ff */
[----:B------:R-:W-:Y:S01]  /*14490*/  IMAD.MOV.U32 R142, RZ, RZ, RZ ;  /* 0x000000ffff8e7224 */ /* 0x000fe200078e00ff */
[----:B------:R-:W-:Y:S01]  /*144a0*/  LOP3.LUT R161, R124, R96, R161, 0x96, !PT ;  /* 0x000000607ca17212 */ /* 0x000fe200078e96a1 */
[----:B------:R-:W-:-:S05]  /*144b0*/  IMAD.WIDE.U32 R96, R97, -0x2daee0ad, RZ ;  /* 0xd2511f5361607825 */ /* 0x000fca00078e00ff */
        /* <DEDUP_REMOVED lines=30> */
[----:B------:R-:W-:-:S05]  /*146a0*/  IMAD.WIDE.U32 R160, R172, -0x2daee0ad, RZ ;  /* 0xd2511f53aca07825 */ /* 0x000fca00078e00ff */
[----:B------:R-:W-:Y:S02]  /*146b0*/  LOP3.LUT R98, R100, R174, R161, 0x96, !PT ;  /* 0x000000ae64627212 */ /* 0x000fe400078e96a1 */
[----:B------:R-:W-:-:S07]  /*146c0*/  MOV R78, R160 ;  /* 0x000000a0004e7202 */ /* 0x000fce0000000f00 */
.L_x_2617:
[----:B------:R-:W-:Y:S01]  /*146d0*/  I2FP.F32.U32 R161, R128 ;  /* 0x0000008000a17245 */ /* 0x000fe20000201000 */
[----:B------:R-:W-:Y:S01]  /*146e0*/  HADD2.F32 R71, -RZ, R71.H1_H1 ;  /* 0x30000047ff477230 */ /* 0x000fe20000004100 */
[----:B------:R-:W-:Y:S01]  /*146f0*/  ISETP.NE.AND P6, PT, R142, 0x1, PT ;  /* 0x000000018e00780c */ /* 0x000fe20003fc5270 */
[----:B------:R-:W-:Y:S02]  /*14700*/  IMAD.MOV.U32 R132, RZ, RZ, 0x2 ;  /* 0x00000002ff847424 */ /* 0x000fe400078e00ff */
[----:B------:R-:W-:Y:S01]  /*14710*/  FFMA.FTZ R161, R161, R0, 1.1641532182693481445e-10 ;  /* 0x2f000000a1a17423 */ /* 0x000fe20000010000 */
[----:B------:R-:W-:-:S04]  /*14720*/  FMUL.FTZ R71, R71, UR5 ;  /* 0x0000000547477c20 */ /* 0x000fc80008410000 */
[----:B------:R-:W-:-:S04]  /*14730*/  FSETP.GTU.FTZ.AND P5, PT, R161, UR4, PT ;  /* 0x00000004a1007c0b */ /* 0x000fc8000bfbc000 */
[----:B------:R-:W-:Y:S02]  /*14740*/  FSEL R130, R71, RZ, !P5 ;  /* 0x000000ff47827208 */ /* 0x000fe40006800000 */
[----:B------:R-:W-:Y:S02]  /*14750*/  PLOP3.LUT P5, PT, P5, PT, PT, 0x8, 0x80 ;  /* 0x000000000080781c */ /* 0x000fe40002fae170 */
[----:B------:R-:W-:Y:S01]  /*14760*/  MOV R71, R96 ;  /* 0x0000006000477202 */ /* 0x000fe20000000f00 */
[----:B------:R-:W-:Y:S10]  /*14770*/  @!P6 BRA `(.L_x_2620) ;  /* 0x000000040004e947 */ /* 0x000ff40003800000 */
        /* <DEDUP_REMOVED lines=8> */
.L_x_2621:
        /* <DEDUP_REMOVED lines=14> */
.L_x_2622:
[----:B------:R-:W-:Y:S01]  /*148e0*/  LOP3.LUT R172, R95, R97, R3, 0x96, !PT ;  /* 0x000000615fac7212 */ /* 0x000fe200078e9603 */
[----:B------:R-:W-:-:S04]  /*148f0*/  IMAD.WIDE.U32 R160, R138, -0x326172a9, RZ ;  /* 0xcd9e8d578aa07825 */ /* 0x000fc800078e00ff */
[----:B------:R-:W-:Y:S02]  /*14900*/  HFMA2 R132, -RZ, RZ, 0, 0 ;  /* 0x00000000ff847431 */ /* 0x000fe400000001ff */
[----:B------:R-:W-:Y:S01]  /*14910*/  IMAD.WIDE.U32 R172, R172, -0x326172a9, RZ ;  /* 0xcd9e8d57acac7825 */ /* 0x000fe200078e00ff */
[----:B------:R-:W-:-:S03]  /*14920*/  LOP3.LUT R161, R99, R161, R2, 0x96, !PT ;  /* 0x000000a163a17212 */ /* 0x000fc600078e9602 */
[----:B------:R-:W-:Y:S01]  /*14930*/  IMAD.MOV.U32 R71, RZ, RZ, R78 ;  /* 0x000000ffff477224 */ /* 0x000fe200078e004e */
        /* <DEDUP_REMOVED lines=34> */
[----:B------:R-:W-:-:S04]  /*14b60*/  IMAD.WIDE.U32 R160, R172, -0x2daee0ad, RZ ;  /* 0xd2511f53aca07825 */ /* 0x000fc800078e00ff */
[----:B------:R-:W-:Y:S01]  /*14b70*/  IMAD.MOV.U32 R78, RZ, RZ, R160 ;  /* 0x000000ffff4e7224 */ /* 0x000fe200078e00a0 */
[----:B------:R-:W-:-:S07]  /*14b80*/  LOP3.LUT R98, R100, R174, R161, 0x96, !PT ;  /* 0x000000ae64627212 */ /* 0x000fce00078e96a1 */
.L_x_2620:
        /* <DEDUP_REMOVED lines=8> */
[----:B------:R-:W-:Y:S02]  /*14c10*/  FSEL R71, R128, RZ, !P6 ;  /* 0x000000ff80477208 */ /* 0x000fe40007000000 */
[----:B------:R-:W-:-:S03]  /*14c20*/  SEL R128, RZ, 0x1, P6 ;  /* 0x00000001ff807807 */ /* 0x000fc60003000000 */
[----:B------:R-:W-:Y:S01]  /*14c30*/  FADD.FTZ R71, R130, R71 ;  /* 0x0000004782477221 */ /* 0x000fe20000010000 */
[----:B------:R-:W-:-:S05]  /*14c40*/  @P1 HADD2.F32 R130, -RZ, R67.H1_H1 ;  /* 0x30000043ff821230 */ /* 0x000fca0000004100 */
[--C-:B------:R-:W-:Y:S01]  /*14c50*/  @P1 FADD.FTZ R161, R130, R71.reuse ;  /* 0x0000004782a11221 */ /* 0x100fe20000010000 */
[----:B------:R-:W-:-:S05]  /*14c60*/  @!P1 IMAD.MOV.U32 R161, RZ, RZ, R71 ;  /* 0x000000ffffa19224 */ /* 0x000fca00078e0047 */
[----:B------:R-:W-:-:S04]  /*14c70*/  F2FP.F16.F32.PACK_AB R71, RZ, R161 ;  /* 0x000000a1ff47723e */ /* 0x000fc800000000ff */
[----:B------:R-:W-:Y:S01]  /*14c80*/  PRMT R71, R86, 0x5410, R71 ;  /* 0x0000541056477816 */ /* 0x000fe20000000047 */
[----:B------:R-:W-:Y:S06]  /*14c90*/  BRA `(.L_x_2623) ;  /* 0x0000002400dc7947 */ /* 0x000fec0003800000 */
.L_x_2574:
        /* <DEDUP_REMOVED lines=15> */
.L_x_2625:
        /* <DEDUP_REMOVED lines=12> */
.L_x_2626:
[----:B--2---:R-:W-:Y:S01]  /*14e50*/  IMAD.WIDE.U32 R156, R138, -0x326172a9, RZ ;  /* 0xcd9e8d578a9c7825 */ /* 0x004fe200078e00ff */
[----:B------:R-:W-:-:S03]  /*14e60*/  LOP3.LUT R160, R95, R97, R3, 0x96, !PT ;  /* 0x000000615fa07212 */ /* 0x000fc600078e9603 */
[----:B------:R-:W-:Y:S02]  /*14e70*/  HFMA2 R84, -RZ, RZ, 0, 0 ;  /* 0x00000000ff547431 */ /* 0x000fe400000001ff */
[----:B------:R-:W-:Y:S01]  /*14e80*/  IMAD.MOV.U32 R82, RZ, RZ, R80 ;  /* 0x000000ffff527224 */ /* 0x000fe200078e0050 */
[----:B0-----:R-:W-:Y:S01]  /*14e90*/  LOP3.LUT R158, R99, R157, R2, 0x96, !PT ;  /* 0x0000009d639e7212 */ /* 0x001fe200078e9602 */
        /* <DEDUP_REMOVED lines=38> */
.L_x_2624:
[----:B--2---:R-:W-:Y:S01]  /*15100*/  I2FP.F32.U32 R157, R82 ;  /* 0x00000052009d7245 */ /* 0x004fe20000201000 */
        /* <DEDUP_REMOVED lines=23> */
.L_x_2628:
        /* <DEDUP_REMOVED lines=12> */
.L_x_2629:
[----:B------:R-:W-:Y:S01]  /*15340*/  IMAD.WIDE.U32 R156, R138, -0x326172a9, RZ ;  /* 0xcd9e8d578a9c7825 */ /* 0x000fe200078e00ff */
[----:B------:R-:W-:Y:S02]  /*15350*/  LOP3.LUT R160, R95, R97, R3, 0x96, !PT ;  /* 0x000000615fa07212 */ /* 0x000fe400078e9603 */
[----:B------:R-:W-:Y:S01]  /*15360*/  MOV R82, R78 ;  /* 0x0000004e00527202 */ /* 0x000fe20000000f00 */
[----:B------:R-:W-:Y:S01]  /*15370*/  IMAD.MOV.U32 R86, RZ, RZ, RZ ;  /* 0x000000ffff567224 */ /* 0x000fe200078e00ff */
        /* <DEDUP_REMOVED lines=39> */
.L_x_2627:
[----:B------:R-:W-:Y:S01]  /*155f0*/  I2FP.F32.U32 R157, R82 ;  /* 0x00000052009d7245 */ /* 0x000fe20000201000 */
[----:B------:R-:W-:Y:S01]  /*15600*/  HADD2.F32 R68, -RZ, R68.H1_H1 ;  /* 0x30000044ff447230 */ /* 0x000fe20000004100 */
[----:B------:R-:W-:Y:S01]  /*15610*/  ISETP.NE.AND P3, PT, R86, 0x1, PT ;  /* 0x000000015600780c */ /* 0x000fe20003f65270 */
[----:B------:R-:W-:Y:S01]  /*15620*/  @P1 HADD2.F32 R82, -RZ, R64.H1_H1 ;  /* 0x30000040ff521230 */ /* 0x000fe20000004100 */
        /* <DEDUP_REMOVED lines=20> */
.L_x_2631:
        /* <DEDUP_REMOVED lines=12> */
.L_x_2632:
[----:B------:R-:W-:Y:S01]  /*15830*/  IMAD.WIDE.U32 R156, R138, -0x326172a9, RZ ;  /* 0xcd9e8d578a9c7825 */ /* 0x000fe200078e00ff */
[----:B------:R-:W-:-:S03]  /*15840*/  LOP3.LUT R160, R95, R97, R3, 0x96, !PT ;  /* 0x000000615fa07212 */ /* 0x000fc600078e9603 */
[----:B------:R-:W-:Y:S01]  /*15850*/  IMAD.MOV.U32 R82, RZ, RZ, R78 ;  /* 0x000000ffff527224 */ /* 0x000fe200078e004e */
[----:B0-----:R-:W-:Y:S01]  /*15860*/  LOP3.LUT R158, R99, R157, R2, 0x96, !PT ;  /* 0x0000009d639e7212 */ /* 0x001fe200078e9602 */
        /* <DEDUP_REMOVED lines=39> */
.L_x_2630:
[----:B------:R-:W-:Y:S01]  /*15ae0*/  I2FP.F32.U32 R157, R82 ;  /* 0x00000052009d7245 */ /* 0x000fe20000201000 */
[----:B------:R-:W-:Y:S01]  /*15af0*/  HADD2.F32 R82, -RZ, R69.H0_H0 ;  /* 0x20000045ff527230 */ /* 0x000fe20000004100 */
        /* <DEDUP_REMOVED lines=22> */
.L_x_2634:
        /* <DEDUP_REMOVED lines=12> */
.L_x_2635:
[----:B------:R-:W-:Y:S01]  /*15d20*/  IMAD.WIDE.U32 R156, R138, -0x326172a9, RZ ;  /* 0xcd9e8d578a9c7825 */ /* 0x000fe200078e00ff */
        /* <DEDUP_REMOVED lines=42> */
.L_x_2633:
        /* <DEDUP_REMOVED lines=24> */
.L_x_2637:
        /* <DEDUP_REMOVED lines=12> */
.L_x_2638:
        /* <DEDUP_REMOVED lines=43> */
.L_x_2636:
        /* <DEDUP_REMOVED lines=8> */
[----:B0-----:R-:W-:Y:S02]  /*16540*/  FSEL R163, R84, RZ, !P2 ;  /* 0x000000ff54a37208 */ /* 0x001fe40005000000 */
        /* <DEDUP_REMOVED lines=13> */
.L_x_2640:
        /* <DEDUP_REMOVED lines=12> */
.L_x_2641:
        /* <DEDUP_REMOVED lines=35> */
[----:B------:R-:W-:-:S05]  /*16910*/  IMAD.WIDE.U32 R96, R96, -0x326172a9, RZ ;  /* 0xcd9e8d5760607825 */ /* 0x000fca00078e00ff */
[----:B------:R-:W-:Y:S01]  /*16920*/  LOP3.LUT R156, R103, R158, R97, 0x96, !PT ;  /* 0x0000009e679c7212 */ /* 0x000fe200078e9661 */
[----:B------:R-:W-:-:S04]  /*16930*/  IMAD.WIDE.U32 R158, R159, -0x326172a9, RZ ;  /* 0xcd9e8d579f9e7825 */ /* 0x000fc800078e00ff */
[----:B------:R-:W-:Y:S01]  /*16940*/  IMAD.WIDE.U32 R156, R156, -0x2daee0ad, RZ ;  /* 0xd2511f539c9c7825 */ /* 0x000fe200078e00ff */
[----:B------:R-:W-:-:S03]  /*16950*/  LOP3.LUT R97, R101, R96, R159, 0x96, !PT ;  /* 0x0000006065617212 */ /* 0x000fc600078e969f */
[----:B------:R-:W-:Y:S01]  /*16960*/  IMAD.MOV.U32 R96, RZ, RZ, R158 ;  /* 0x000000ffff607224 */ /* 0x000fe200078e009e */
[----:B------:R-:W-:Y:S02]  /*16970*/  LOP3.LUT R98, R100, R160, R157, 0x96, !PT ;  /* 0x000000a064627212 */ /* 0x000fe400078e969d */
[----:B------:R-:W-:-:S07]  /*16980*/  MOV R78, R156 ;  /* 0x0000009c004e7202 */ /* 0x000fce0000000f00 */
.L_x_2639:
        /* <DEDUP_REMOVED lines=22> */
.L_x_2643:
        /* <DEDUP_REMOVED lines=12> */
.L_x_2644:
        /* <DEDUP_REMOVED lines=39> */
[----:B------:R-:W-:Y:S02]  /*16e20*/  LOP3.LUT R97, R101, R96, R161, 0x96, !PT ;  /* 0x0000006065617212 */ /* 0x000fe400078e96a1 */
[----:B------:R-:W-:Y:S01]  /*16e30*/  MOV R96, R160 ;  /* 0x000000a000607202 */ /* 0x000fe20000000f00 */
[----:B------:R-:W-:Y:S01]  /*16e40*/  IMAD.MOV.U32 R78, RZ, RZ, R158 ;  /* 0x000000ffff4e7224 */ /* 0x000fe200078e009e */
[----:B------:R-:W-:-:S07]  /*16e50*/  LOP3.LUT R98, R100, R172, R159, 0x96, !PT ;  /* 0x000000ac64627212 */ /* 0x000fce00078e969f */
.L_x_2642:
        /* <DEDUP_REMOVED lines=9> */
[----:B------:R-:W-:-:S04]  /*16ef0*/  PLOP3.LUT P4, PT, P4, PT, PT, 0x8, 0x80 ;  /* 0x000000000080781c */ /* 0x000fc8000278e170 */
        /* <DEDUP_REMOVED lines=12> */
.L_x_2646:
        /* <DEDUP_REMOVED lines=12> */
.L_x_2647:
        /* <DEDUP_REMOVED lines=40> */
[----:B------:R-:W-:-:S05]  /*17300*/  IMAD.WIDE.U32 R160, R172, -0x2daee0ad, RZ ;  /* 0xd2511f53aca07825 */ /* 0x000fca00078e00ff */
[----:B------:R-:W-:Y:S02]  /*17310*/  LOP3.LUT R98, R100, R174, R161, 0x96, !PT ;  /* 0x000000ae64627212 */ /* 0x000fe400078e96a1 */
[----:B------:R-:W-:-:S07]  /*17320*/  MOV R78, R160 ;  /* 0x000000a0004e7202 */ /* 0x000fce0000000f00 */
.L_x_2645:
        /* <DEDUP_REMOVED lines=14> */
.L_x_2623:
[----:B------:R-:W-:Y:S01]  /*17410*/  SEL R84, RZ, 0x1000000, !P5 ;  /* 0x01000000ff547807 */ /* 0x000fe20006800000 */
[----:B------:R-:W0:Y:S01]  /*17420*/  @P0 LDC.64 R176, c[0x0][0x398] ;  /* 0x0000e600ffb00b82 */ /* 0x000e220000000a00 */
[----:B------:R-:W-:Y:S01]  /*17430*/  SEL R80, RZ, 0x10000, !P4 ;  /* 0x00010000ff507807 */ /* 0x000fe20006000000 */
[----:B------:R-:W-:Y:S01]  /*17440*/  IMAD.WIDE.U32 R172, R139, 0x10, R72 ;  /* 0x000000108bac7825 */ /* 0x000fe200078e0048 */
[----:B------:R-:W-:Y:S02]  /*17450*/  SEL R179, RZ, 0x100, !P3 ;  /* 0x00000100ffb37807 */ /* 0x000fe40005800000 */
[C---:B------:R-:W-:Y:S02]  /*17460*/  LOP3.LUT P5, RZ, R134.reuse, 0x8, RZ, 0xc0, !PT ;  /* 0x0000000886ff7812 */ /* 0x040fe400078ac0ff */
[C---:B------:R-:W-:Y:S01]  /*17470*/  LOP3.LUT P4, RZ, R134.reuse, 0x4, RZ, 0xc0, !PT ;  /* 0x0000000486ff7812 */ /* 0x040fe2000788c0ff */
[----:B------:R1:W-:Y:S01]  /*17480*/  STG.E.128 desc[UR8][R172.64], R68 ;  /* 0x00000044ac007986 */ /* 0x0003e2000c101d08 */
[----:B------:R-:W-:-:S02]  /*17490*/  LOP3.LUT P3, RZ, R134, 0x2, RZ, 0xc0, !PT ;  /* 0x0000000286ff7812 */ /* 0x000fc4000786c0ff */
[----:B------:R-:W-:Y:S02]  /*174a0*/  LOP3.LUT R179, R179, R84, R80, 0xfe, !PT ;  /* 0x00000054b3b37212 */ /* 0x000fe400078efe50 */
[----:B------:R-:W-:Y:S02]  /*174b0*/  SEL R82, RZ, 0x1000000, !P3 ;  /* 0x01000000ff527807 */ /* 0x000fe40005800000 */
[----:B------:R-:W-:Y:S02]  /*174c0*/  SEL R175, RZ, 0x10000, !P4 ;  /* 0x00010000ffaf7807 */ /* 0x000fe40006000000 */
[----:B------:R-:W-:Y:S02]  /*174d0*/  SEL R80, RZ, 0x100, !P5 ;  /* 0x00000100ff507807 */ /* 0x000fe40006800000 */
[----:B------:R-:W-:Y:S02]  /*174e0*/  LOP3.LUT P6, RZ, R134, 0x10, RZ, 0xc0, !PT ;  /* 0x0000001086ff7812 */ /* 0x000fe400078cc0ff */
[----:B------:R-:W-:-:S02]  /*174f0*/  LOP3.LUT R80, R80, R82, R175, 0xfe, !PT ;  /* 0x0000005250507212 */ /* 0x000fc400078efeaf */
[----:B------:R-:W-:Y:S02]  /*17500*/  SEL R178, RZ, 0x1, !P2 ;  /* 0x00000001ffb27807 */ /* 0x000fe40005000000 */
[----:B------:R-:W-:Y:S01]  /*17510*/  SEL R175, RZ, 0x1, !P6 ;  /* 0x00000001ffaf7807 */ /* 0x000fe20007000000 */
[----:B-1----:R-:W-:Y:S01]  /*17520*/  IMAD.WIDE.U32 R68, R139, 0x8, R74 ;  /* 0x000000088b447825 */ /* 0x002fe200078e004a */
[----:B------:R-:W-:Y:S02]  /*17530*/  LOP3.LUT R179, R179, R178, RZ, 0xfc, !PT ;  /* 0x000000b2b3b37212 */ /* 0x000fe400078efcff */
[----:B------:R-:W-:Y:S02]  /*17540*/  LOP3.LUT R178, R80, R175, RZ, 0xfc, !PT ;  /* 0x000000af50b27212 */ /* 0x000fe400078efcff */
[----:B------:R-:W1:Y:S01]  /*17550*/  @P1 LDC.64 R174, c[0x0][0x3a0] ;  /* 0x0000e800ffae1b82 */ /* 0x000e620000000a00 */
[----:B------:R-:W-:Y:S02]  /*17560*/  IADD3 R173, PT, PT, R79, 0x300, RZ ;  /* 0x000003004fad7810 */ /* 0x000fe40007ffe0ff */
[----:B------:R2:W-:Y:S03]  /*17570*/  STG.E.64 desc[UR8][R68.64], R178 ;  /* 0x000000b244007986 */ /* 0x0005e6000c101b08 */
[----:B0-----:R-:W-:Y:S01]  /*17580*/  @P0 IMAD.WIDE.U32 R176, R173, 0x10, R176 ;  /* 0x00000010adb00825 */ /* 0x001fe200078e00b0 */
[----:B--2---:R-:W-:Y:S06]  /*17590*/  @!P0 BRA `(.L_x_2648) ;  /* 0x0000000000508947 */ /* 0x004fec0003800000 */
[----:B------:R-:W-:Y:S01]  /*175a0*/  IMAD.U32 R68, R88, 0x10000, RZ ;  /* 0x0001000058447824 */ /* 0x000fe200078e00ff */
[----:B------:R-:W0:Y:S01]  /*175b0*/  LDC.64 R180, c[0x0][0x3b8] ;  /* 0x0000ee00ffb47b82 */ /* 0x000e220000000a00 */
[----:B------:R-:W-:Y:S02]  /*175c0*/  LOP3.LUT R70, R92, 0xff, RZ, 0xc0, !PT ;  /* 0x000000ff5c467812 */ /* 0x000fe400078ec0ff */
[----:B------:R-:W-:Y:S02]  /*175d0*/  LOP3.LUT R178, R93, 0xff, RZ, 0xc0, !PT ;  /* 0x000000ff5db27812 */ /* 0x000fe400078ec0ff */
[----:B------:R-:W-:Y:S01]  /*175e0*/  LOP3.LUT R69, R68, 0xff0000, RZ, 0xc0, !PT ;  /* 0x00ff000044457812 */ /* 0x000fe200078ec0ff */
[----:B------:R-:W-:Y:S01]  /*175f0*/  IMAD.WIDE.U32 R70, R70, 0x10000, RZ ;  /* 0x0001000046467825 */ /* 0x000fe200078e00ff */
[----:B------:R-:W-:-:S03]  /*17600*/  LOP3.LUT R68, R128, 0xffff, RZ, 0xc0, !PT ;  /* 0x0000ffff80447812 */ /* 0x000fc600078ec0ff */
[----:B------:R-:W-:Y:S01]  /*17610*/  IMAD.WIDE.U32 R178, R178, 0x100, RZ ;  /* 0x00000100b2b27825 */ /* 0x000fe200078e00ff */
[----:B------:R-:W-:Y:S02]  /*17620*/  PRMT R68, R69, 0x4210, R68 ;  /* 0x0000421045447816 */ /* 0x000fe40000000044 */
[----:B------:R-:W-:-:S04]  /*17630*/  PRMT R69, R89, 0x7104, RZ ;  /* 0x0000710459457816 */ /* 0x000fc800000000ff */
[----:B------:R-:W-:Y:S02]  /*17640*/  LOP3.LUT R69, R68, 0xff00, R69, 0xf8, !PT ;  /* 0x0000ff0044457812 */ /* 0x000fe400078ef845 */
[----:B------:R-:W-:Y:S02]  /*17650*/  LOP3.LUT R68, R91, 0xff, RZ, 0xc0, !PT ;  /* 0x000000ff5b447812 */ /* 0x000fe400078ec0ff */
[----:B------:R-:W-:-:S03]  /*17660*/  LOP3.LUT R183, R69, 0xff, R90, 0xf8, !PT ;  /* 0x000000ff45b77812 */ /* 0x000fc600078ef85a */
[----:B------:R-:W-:-:S05]  /*17670*/  IMAD.WIDE.U32 R68, R68, 0x1000000, RZ ;  /* 0x0100000044447825 */ /* 0x000fca00078e00ff */
[----:B------:R-:W-:Y:S02]  /*17680*/  LOP3.LUT R183, R71, R183, R69, 0xfe, !PT ;  /* 0x000000b747b77212 */ /* 0x000fe400078efe45 */
[----:B------:R-:W-:Y:S02]  /*17690*/  LOP3.LUT R69, R178, R68, R70, 0xfe, !PT ;  /* 0x00000044b2457212 */ /* 0x000fe400078efe46 */
[----:B------:R-:W-:Y:S02]  /*176a0*/  LOP3.LUT R179, R183, R179, RZ, 0xfc, !PT ;  /* 0x000000b3b7b37212 */ /* 0x000fe400078efcff */
[----:B------:R-:W-:Y:S01]  /*176b0*/  LOP3.LUT R178, R69, 0xff, R94, 0xf8, !PT ;  /* 0x000000ff45b27812 */ /* 0x000fe200078ef85e */
[----:B0-----:R-:W-:-:S05]  /*176c0*/  IMAD.WIDE.U32 R68, R139, 0x8, R180 ;  /* 0x000000088b447825 */ /* 0x001fca00078e00b4 */
[----:B------:R0:W-:Y:S02]  /*176d0*/  STG.E.64 desc[UR8][R68.64], R178 ;  /* 0x000000b244007986 */ /* 0x0001e4000c101b08 */
.L_x_2648:
[C---:B0-----:R-:W-:Y:S01]  /*176e0*/  IMAD.WIDE.U32 R68, R173.reuse, 0x10, R76 ;  /* 0x00000010ad447825 */ /* 0x041fe200078e004c */
[----:B------:R0:W5:Y:S03]  /*176f0*/  @P0 LDG.E.128 R116, desc[UR8][R176.64] ;  /* 0x00000008b0740981 */ /* 0x000166000c1e1d00 */
[----:B-1----:R-:W-:Y:S02]  /*17700*/  @P1 IMAD.WIDE.U32 R174, R173, 0x10, R174 ;  /* 0x00000010adae1825 */ /* 0x002fe400078e00ae */
[----:B------:R-:W5:Y:S04]  /*17710*/  LDG.E.128 R68, desc[UR8][R68.64] ;  /* 0x0000000844447981 */ /* 0x000f68000c1e1d00 */
[----:B------:R0:W5:Y:S01]  /*17720*/  @P1 LDG.E.128 R64, desc[UR8][R174.64] ;  /* 0x00000008ae401981 */ /* 0x000162000c1e1d00 */
[----:B------:R-:W-:Y:S05]  /*17730*/  @!P0 BRA `(.L_x_2649) ;  /* 0x0000004c00408947 */ /* 0x000fea0003800000 */
[----:B------:R-:W-:Y:S01]  /*17740*/  ISETP.NE.AND P2, PT, R132, 0x1, PT ;  /* 0x000000018400780c */ /* 0x000fe20003f45270 */
[----:B------:R-:W-:Y:S02]  /*17750*/  HFMA2 R80, -RZ, RZ, 0, 1.1920928955078125e-07 ;  /* 0x00000002ff507431 */ /* 0x000fe400000001ff */
[----:B------:R-:W-:Y:S01]  /*17760*/  IMAD.MOV.U32 R76, RZ, RZ, R96 ;  /* 0x000000ffff4c7224 */ /* 0x000fe200078e0060 */
[----:B------:R-:W-:-:S09]  /*17770*/  MOV R130, R78 ;  /* 0x0000004e00827202 */ /* 0x000fd20000000f00 */
        /* <DEDUP_REMOVED lines=11> */
.L_x_2651:
        /* <DEDUP_REMOVED lines=12> */
.L_x_2652:
        /* <DEDUP_REMOVED lines=40> */
[----:B------:R-:W-:Y:S01]  /*17b70*/  IMAD.MOV.U32 R76, RZ, RZ, R78 ;  /* 0x000000ffff4c7224 */ /* 0x000fe200078e004e */
[----:B------:R-:W-:-:S07]  /*17b80*/  MOV R130, R90 ;  /* 0x0000005a00827202 */ /* 0x000fce0000000f00 */
.L_x_2650:
[----:B------:R-:W-:Y:S01]  /*17b90*/  I2FP.F32.U32 R77, R76 ;  /* 0x0000004c004d7245 */ /* 0x000fe20000201000 */
[----:B-----5:R-:W-:Y:S01]  /*17ba0*/  HADD2.F32 R76, -RZ, R68.H0_H0 ;  /* 0x20000044ff4c7230 */ /* 0x020fe20000004100 */
        /* <DEDUP_REMOVED lines=19> */
.L_x_2654:
        /* <DEDUP_REMOVED lines=12> */
.L_x_2655:
        /* <DEDUP_REMOVED lines=41> */
[----:B------:R-:W-:-:S07]  /*18030*/  LOP3.LUT R98, R100, R76, R91, 0x96, !PT ;  /* 0x0000004c64627212 */ /* 0x000fce00078e965b */
.L_x_2653:
[----:B------:R-:W-:Y:S01]  /*18040*/  I2FP.F32.U32 R77, R77 ;  /* 0x0000004d004d7245 */ /* 0x000fe20000201000 */
[----:B------:R-:W-:Y:S01]  /*18050*/  HADD2.F32 R76, -RZ, R116.H0_H0 ;  /* 0x20000074ff4c7230 */ /* 0x000fe20000004100 */
[----:B------:R-:W-:Y:S01]  /*18060*/  ISETP.NE.AND P3, PT, R82, 0x1, PT ;  /* 0x000000015200780c */ /* 0x000fe20003f65270 */
[----:B0-----:R-:W-:Y:S02]  /*18070*/  @P1 HADD2.F32 R175, -RZ, R64.H0_H0 ;  /* 0x20000040ffaf1230 */ /* 0x001fe40000004100 */
[----:B------:R-:W-:Y:S01]  /*18080*/  FFMA.FTZ R77, R77, R0, 1.1641532182693481445e-10 ;  /* 0x2f0000004d4d7423 */ /* 0x000fe20000010000 */
[----:B------:R-:W-:-:S04]  /*18090*/  FMUL.FTZ R76, R76, UR5 ;  /* 0x000000054c4c7c20 */ /* 0x000fc80008410000 */
[----:B------:R-:W-:-:S04]  /*180a0*/  FSETP.GTU.FTZ.AND P2, PT, R77, UR4, PT ;  /* 0x000000044d007c0b */ /* 0x000fc8000bf5c000 */
[----:B------:R-:W-:Y:S02]  /*180b0*/  FSEL R77, R76, RZ, !P2 ;  /* 0x000000ff4c4d7208 */ /* 0x000fe40005000000 */
[----:B------:R-:W-:-:S03]  /*180c0*/  SEL R94, RZ, 0x1, P2 ;  /* 0x00000001ff5e7807 */ /* 0x000fc60001000000 */
[----:B------:R-:W-:Y:S01]  /*180d0*/  FADD.FTZ R76, R78, R77 ;  /* 0x0000004d4e4c7221 */ /* 0x000fe20000010000 */
[----:B------:R-:W-:Y:S01]  /*180e0*/  MOV R78, 0x2 ;  /* 0x00000002004e7802 */ /* 0x000fe20000000f00 */
[----:B------:R-:W-:Y:S02]  /*180f0*/  IMAD.MOV.U32 R77, RZ, RZ, R96 ;  /* 0x000000ffff4d7224 */ /* 0x000fe400078e0060 */
[--C-:B------:R-:W-:Y:S01]  /*18100*/  @P1 FADD.FTZ R175, R175, R76.reuse ;  /* 0x0000004cafaf1221 */ /* 0x100fe20000010000 */
[----:B------:R-:W-:-:S05]  /*18110*/  @!P1 IMAD.MOV.U32 R175, RZ, RZ, R76 ;  /* 0x000000ffffaf9224 */ /* 0x000fca00078e004c */
        /* <DEDUP_REMOVED lines=10> */
.L_x_2657:
[----:B------:R-:W-:-:S04]  /*181c0*/  IADD3 R136, PT, PT, R136, 0x1, RZ ;  /* 0x0000000188887810 */ /* 0x000fc80007ffe0ff */
        /* <DEDUP_REMOVED lines=11> */
.L_x_2658:
        /* <DEDUP_REMOVED lines=42> */
.L_x_2656:
[----:B------:R-:W-:Y:S01]  /*18520*/  I2FP.F32.U32 R77, R77 ;  /* 0x0000004d004d7245 */ /* 0x000fe20000201000 */
[----:B------:R-:W-:Y:S01]  /*18530*/  HADD2.F32 R68, -RZ, R68.H1_H1 ;  /* 0x30000044ff447230 */ /* 0x000fe20000004100 */
        /* <DEDUP_REMOVED lines=19> */
.L_x_2660:
        /* <DEDUP_REMOVED lines=12> */
.L_x_2661:
        /* <DEDUP_REMOVED lines=42> */
.L_x_2659:
        /* <DEDUP_REMOVED lines=12> */
[----:B------:R-:W-:Y:S01]  /*18a90*/  @P1 FADD.FTZ R177, R177, R68 ;  /* 0x00000044b1b11221 */ /* 0x000fe20000010000 */
[----:B------:R-:W-:-:S04]  /*18aa0*/  @!P1 MOV R177, R68 ;  /* 0x0000004400b19202 */ /* 0x000fc80000000f00 */
        /* <DEDUP_REMOVED lines=10> */
.L_x_2663:
        /* <DEDUP_REMOVED lines=12> */
.L_x_2664:
        /* <DEDUP_REMOVED lines=42> */
.L_x_2662:
[----:B------:R-:W-:Y:S01]  /*18eb0*/  I2FP.F32.U32 R77, R77 ;  /* 0x0000004d004d7245 */ /* 0x000fe20000201000 */
[----:B------:R-:W-:Y:S01]  /*18ec0*/  HADD2.F32 R78, -RZ, R69.H0_H0 ;  /* 0x20000045ff4e7230 */ /* 0x000fe20000004100 */
[----:B------:R-:W-:Y:S01]  /*18ed0*/  ISETP.NE.AND P2, PT, R82, 0x1, PT ;  /* 0x000000015200780c */ /* 0x000fe20003f45270 */
[----:B------:R-:W-:Y:S01]  /*18ee0*/  IMAD.MOV.U32 R84, RZ, RZ, 0x2 ;  /* 0x00000002ff547424 */ /* 0x000fe200078e00ff */
[----:B------:R-:W-:Y:S01]  /*18ef0*/  LOP3.LUT R134, R134, 0xfffffffb, RZ, 0xc0, !PT ;  /* 0xfffffffb86867812 */ /* 0x000fe200078ec0ff */
[----:B------:R-:W-:Y:S01]  /*18f00*/  FFMA.FTZ R77, R77, R0, 1.1641532182693481445e-10 ;  /* 0x2f0000004d4d7423 */ /* 0x000fe20000010000 */
[----:B------:R-:W-:-:S04]  /*18f10*/  FMUL.FTZ R78, R78, UR5 ;  /* 0x000000054e4e7c20 */ /* 0x000fc80008410000 */
[----:B------:R-:W-:Y:S02]  /*18f20*/  FSETP.GTU.FTZ.AND P3, PT, R77, UR4, PT ;  /* 0x000000044d007c0b */ /* 0x000fe4000bf7c000 */
[----:B------:R-:W-:Y:S02]  /*18f30*/  MOV R77, R96 ;  /* 0x00000060004d7202 */ /* 0x000fe40000000f00 */
        /* <DEDUP_REMOVED lines=12> */
.L_x_2666:
[----:B------:R-:W-:-:S04]  /*19000*/  VIADD R136, R136, 0x1 ;  /* 0x0000000188887836 */ /* 0x000fc80000000000 */
        /* <DEDUP_REMOVED lines=11> */
.L_x_2667:
        /* <DEDUP_REMOVED lines=42> */
.L_x_2665:
[----:B------:R-:W-:Y:S01]  /*19360*/  I2FP.F32.U32 R77, R77 ;  /* 0x0000004d004d7245 */ /* 0x000fe20000201000 */
[----:B------:R-:W-:-:S04]  /*19370*/  HADD2.F32 R80, -RZ, R117.H0_H0 ;  /* 0x20000075ff507230 */ /* 0x000fc80000004100 */
[----:B------:R-:W-:Y:S01]  /*19380*/  FFMA.FTZ R77, R77, R0, 1.1641532182693481445e-10 ;  /* 0x2f0000004d4d7423 */ /* 0x000fe20000010000 */
[----:B------:R-:W-:-:S04]  /*19390*/  FMUL.FTZ R80, R80, UR5 ;  /* 0x0000000550507c20 */ /* 0x000fc80008410000 */
[----:B------:R-:W-:-:S04]  /*193a0*/  FSETP.GTU.FTZ.AND P2, PT, R77, UR4, PT ;  /* 0x000000044d007c0b */ /* 0x000fc8000bf5c000 */
[----:B------:R-:W-:Y:S01]  /*193b0*/  FSEL R77, R80, RZ, !P2 ;  /* 0x000000ff504d7208 */ /* 0x000fe20005000000 */
[----:B------:R-:W-:Y:S01]  /*193c0*/  @P1 HADD2.F32 R80, -RZ, R65.H0_H0 ;  /* 0x20000041ff501230 */ /* 0x000fe20000004100 */
[----:B------:R-:W-:Y:S02]  /*193d0*/  SEL R92, RZ, 0x1, P2 ;  /* 0x00000001ff5c7807 */ /* 0x000fe40001000000 */
[----:B------:R-:W-:Y:S01]  /*193e0*/  ISETP.NE.AND P2, PT, R84, 0x1, PT ;  /* 0x000000015400780c */ /* 0x000fe20003f45270 */
[----:B------:R-:W-:Y:S01]  /*193f0*/  FADD.FTZ R77, R78, R77 ;  /* 0x0000004d4e4d7221 */ /* 0x000fe20000010000 */
[----:B------:R-:W-:-:S03]  /*19400*/  IMAD.MOV.U32 R78, RZ, RZ, R96 ;  /* 0x000000ffff4e7224 */ /* 0x000fc600078e0060 */
[--C-:B------:R-:W-:Y:S01]  /*19410*/  @P1 FADD.FTZ R179, R80, R77.reuse ;  /* 0x0000004d50b31221 */ /* 0x100fe20000010000 */
[----:B------:R-:W-:Y:S01]  /*19420*/  @!P1 IMAD.MOV.U32 R179, RZ, RZ, R77 ;  /* 0x000000ffffb39224 */ /* 0x000fe200078e004d */
[----:B------:R-:W-:-:S04]  /*19430*/  MOV R80, 0x2 ;  /* 0x0000000200507802 */ /* 0x000fc80000000f00 */
        /* <DEDUP_REMOVED lines=10> */
.L_x_2669:
[----:B------:R-:W-:-:S04]  /*194e0*/  IADD3 R136, PT, PT, R136, 0x1, RZ ;  /* 0x0000000188887810 */ /* 0x000fc80007ffe0ff */
        /* <DEDUP_REMOVED lines=11> */
.L_x_2670:
        /* <DEDUP_REMOVED lines=40> */
[----:B------:R-:W-:Y:S02]  /*19820*/  LOP3.LUT R98, R100, R88, R91, 0x96, !PT ;  /* 0x0000005864627212 */ /* 0x000fe400078e965b */
[----:B------:R-:W-:-:S07]  /*19830*/  MOV R130, R90 ;  /* 0x0000005a00827202 */ /* 0x000fce0000000f00 */
.L_x_2668:
[----:B------:R-:W-:Y:S01]  /*19840*/  I2FP.F32.U32 R89, R78 ;  /* 0x0000004e00597245 */ /* 0x000fe20000201000 */
[----:B------:R-:W-:Y:S01]  /*19850*/  HADD2.F32 R69, -RZ, R69.H1_H1 ;  /* 0x30000045ff457230 */ /* 0x000fe20000004100 */
[----:B------:R-:W-:Y:S01]  /*19860*/  LOP3.LUT R134, R134, 0xfffffffd, RZ, 0xc0, !PT ;  /* 0xfffffffd86867812 */ /* 0x000fe200078ec0ff */
[----:B------:R-:W-:Y:S02]  /*19870*/  HFMA2 R82, -RZ, RZ, 0, 1.1920928955078125e-07 ;  /* 0x00000002ff527431 */ /* 0x000fe400000001ff */
[----:B------:R-:W-:Y:S01]  /*19880*/  FFMA.FTZ R89, R89, R0, 1.1641532182693481445e-10 ;  /* 0x2f00000059597423 */ /* 0x000fe20000010000 */
[----:B------:R-:W-:-:S04]  /*19890*/  FMUL.FTZ R69, R69, UR5 ;  /* 0x0000000545457c20 */ /* 0x000fc80008410000 */
[----:B------:R-:W-:-:S04]  /*198a0*/  FSETP.GTU.FTZ.AND P2, PT, R89, UR4, PT ;  /* 0x0000000459007c0b */ /* 0x000fc8000bf5c000 */
[----:B------:R-:W-:Y:S01]  /*198b0*/  FSEL R78, R69, RZ, !P2 ;  /* 0x000000ff454e7208 */ /* 0x000fe20005000000 */
[----:B------:R-:W-:Y:S01]  /*198c0*/  IMAD.MOV.U32 R69, RZ, RZ, R96 ;  /* 0x000000ffff457224 */ /* 0x000fe200078e0060 */
        /* <DEDUP_REMOVED lines=12> */
.L_x_2672:
        /* <DEDUP_REMOVED lines=12> */
.L_x_2673:
        /* <DEDUP_REMOVED lines=42> */
.L_x_2671:
[----:B------:R-:W-:Y:S01]  /*19cf0*/  I2FP.F32.U32 R69, R69 ;  /* 0x0000004500457245 */ /* 0x000fe20000201000 */
[----:B------:R-:W-:Y:S02]  /*19d00*/  HADD2.F32 R80, -RZ, R117.H1_H1 ;  /* 0x30000075ff507230 */ /* 0x000fe40000004100 */
        /* <DEDUP_REMOVED lines=8> */
[----:B------:R-:W-:-:S05]  /*19d90*/  @P1 HADD2.F32 R78, -RZ, R65.H1_H1 ;  /* 0x30000041ff4e1230 */ /* 0x000fca0000004100 */
[----:B------:R-:W-:Y:S01]  /*19da0*/  @P1 FADD.FTZ R181, R78, R69 ;  /* 0x000000454eb51221 */ /* 0x000fe20000010000 */
[----:B------:R-:W-:Y:S02]  /*19db0*/  @!P1 MOV R181, R69 ;  /* 0x0000004500b59202 */ /* 0x000fe40000000f00 */
[----:B------:R-:W-:Y:S02]  /*19dc0*/  MOV R78, R96 ;  /* 0x00000060004e7202 */ /* 0x000fe40000000f00 */
[----:B------:R-:W-:Y:S01]  /*19dd0*/  F2FP.F16.F32.PACK_AB R69, RZ, R181 ;  /* 0x000000b5ff45723e */ /* 0x000fe200000000ff */
[----:B------:R-:W-:Y:S06]  /*19de0*/  @!P2 BRA `(.L_x_2674) ;  /* 0x0000000000fca947 */ /* 0x000fec0003800000 */
[----:B------:R-:W-:-:S13]  /*19df0*/  ISETP.NE.AND P2, PT, R82, 0x3, PT ;  /* 0x000000035200780c */ /* 0x000fda0003f45270 */
[----:B------:R-:W-:Y:S05]  /*19e00*/  @!P2 BRA `(.L_x_2675) ;  /* 0x000000000018a947 */ /* 0x000fea0003800000 */
[----:B------:R-:W-:-:S13]  /*19e10*/  ISETP.NE.AND P2, PT, R82, 0x2, PT ;  /* 0x000000025200780c */ /* 0x000fda0003f45270 */
[----:B------:R-:W-:Y:S01]  /*19e20*/  @!P2 IMAD.MOV.U32 R84, RZ, RZ, 0x3 ;  /* 0x00000003ff54a424 */ /* 0x000fe200078e00ff */
[----:B------:R-:W-:Y:S01]  /*19e30*/  @P2 IADD3 R84, PT, PT, R82, 0x1, RZ ;  /* 0x0000000152542810 */ /* 0x000fe20007ffe0ff */
[----:B------:R-:W-:Y:S01]  /*19e40*/  @!P2 IMAD.MOV.U32 R78, RZ, RZ, R98 ;  /* 0x000000ffff4ea224 */ /* 0x000fe200078e0062 */
[----:B------:R-:W-:Y:S01]  /*19e50*/  @P2 MOV R78, R97 ;  /* 0x00000061004e2202 */ /* 0x000fe20000000f00 */
[----:B------:R-:W-:Y:S06]  /*19e60*/  BRA `(.L_x_2674) ;  /* 0x0000000000dc7947 */ /* 0x000fec0003800000 */
.L_x_2675:
        /* <DEDUP_REMOVED lines=12> */
.L_x_2676:
[----:B------:R-:W-:Y:S01]  /*19f30*/  LOP3.LUT R182, R95, R89, R3, 0x96, !PT ;  /* 0x000000595fb67212 */ /* 0x000fe200078e9603 */
[----:B------:R-:W-:-:S04]  /*19f40*/  IMAD.WIDE.U32 R96, R138, -0x326172a9, RZ ;  /* 0xcd9e8d578a607825 */ /* 0x000fc800078e00ff */
[----:B------:R-:W-:Y:S01]  /*19f50*/  IMAD.WIDE.U32 R182, R182, -0x326172a9, RZ ;  /* 0xcd9e8d57b6b67825 */ /* 0x000fe200078e00ff */
[----:B------:R-:W-:-:S03]  /*19f60*/  LOP3.LUT R97, R99, R97, R2, 0x96, !PT ;  /* 0x0000006163617212 */ /* 0x000fc600078e9602 */
        /* <DEDUP_REMOVED lines=34> */
[----:B------:R-:W-:Y:S01]  /*1a190*/  MOV R96, R182 ;  /* 0x000000b600607202 */ /* 0x000fe20000000f00 */
[----:B------:R-:W-:-:S04]  /*1a1a0*/  IMAD.WIDE.U32 R182, R78, -0x2daee0ad, RZ ;  /* 0xd2511f534eb67825 */ /* 0x000fc800078e00ff */
[----:B------:R-:W-:Y:S01]  /*1a1b0*/  IMAD.MOV.U32 R78, RZ, RZ, R130 ;  /* 0x000000ffff4e7224 */ /* 0x000fe200078e0082 */
[----:B------:R-:W-:Y:S02]  /*1a1c0*/  LOP3.LUT R98, R100, R88, R183, 0x96, !PT ;  /* 0x0000005864627212 */ /* 0x000fe400078e96b7 */
[----:B------:R-:W-:-:S07]  /*1a1d0*/  MOV R130, R182 ;  /* 0x000000b600827202 */ /* 0x000fce0000000f00 */
.L_x_2674:
[----:B------:R-:W-:Y:S01]  /*1a1e0*/  I2FP.F32.U32 R89, R78 ;  /* 0x0000004e00597245 */ /* 0x000fe20000201000 */
[----:B------:R-:W-:Y:S01]  /*1a1f0*/  HADD2.F32 R78, -RZ, R70.H0_H0 ;  /* 0x20000046ff4e7230 */ /* 0x000fe20000004100 */
[----:B------:R-:W-:Y:S01]  /*1a200*/  ISETP.NE.AND P3, PT, R84, 0x1, PT ;  /* 0x000000015400780c */ /* 0x000fe20003f65270 */
[----:B------:R-:W-:Y:S02]  /*1a210*/  HFMA2 R82, -RZ, RZ, 0, 1.1920928955078125e-07 ;  /* 0x00000002ff527431 */ /* 0x000fe400000001ff */
[----:B------:R-:W-:Y:S01]  /*1a220*/  FFMA.FTZ R89, R89, R0, 1.1641532182693481445e-10 ;  /* 0x2f00000059597423 */ /* 0x000fe20000010000 */
[----:B------:R-:W-:-:S04]  /*1a230*/  FMUL.FTZ R78, R78, UR5 ;  /* 0x000000054e4e7c20 */ /* 0x000fc80008410000 */
[----:B------:R-:W-:-:S04]  /*1a240*/  FSETP.GTU.FTZ.AND P2, PT, R89, UR4, PT ;  /* 0x0000000459007c0b */ /* 0x000fc8000bf5c000 */
[----:B------:R-:W-:Y:S01]  /*1a250*/  FSEL R80, R78, RZ, !P2 ;  /* 0x000000ff4e507208 */ /* 0x000fe20005000000 */
[----:B------:R-:W-:Y:S01]  /*1a260*/  IMAD.MOV.U32 R78, RZ, RZ, R96 ;  /* 0x000000ffff4e7224 */ /* 0x000fe200078e0060 */
[----:B------:R-:W-:Y:S01]  /*1a270*/  PLOP3.LUT P2, PT, P2, PT, PT, 0x8, 0x80 ;  /* 0x000000000080781c */ /* 0x000fe2000174e170 */
[----:B------:R-:W-:-:S12]  /*1a280*/  @!P3 BRA `(.L_x_2677) ;  /* 0x0000000000fcb947 */ /* 0x000fd80003800000 */
[----:B------:R-:W-:-:S13]  /*1a290*/  ISETP.NE.AND P3, PT, R84, 0x3, PT ;  /* 0x000000035400780c */ /* 0x000fda0003f65270 */
[----:B------:R-:W-:Y:S05]  /*1a2a0*/  @!P3 BRA `(.L_x_2678) ;  /* 0x000000000018b947 */ /* 0x000fea0003800000 */
[----:B------:R-:W-:-:S13]  /*1a2b0*/  ISETP.NE.AND P3, PT, R84, 0x2, PT ;  /* 0x000000025400780c */ /* 0x000fda0003f65270 */
[----:B------:R-:W-:Y:S01]  /*1a2c0*/  @!P3 MOV R82, 0x3 ;  /* 0x000000030052b802 */ /* 0x000fe20000000f00 */
[----:B------:R-:W-:Y:S01]  /*1a2d0*/  @P3 VIADD R82, R84, 0x1 ;  /* 0x0000000154523836 */ /* 0x000fe20000000000 */
[----:B------:R-:W-:Y:S01]  /*1a2e0*/  @!P3 MOV R78, R98 ;  /* 0x00000062004eb202 */ /* 0x000fe20000000f00 */
[----:B------:R-:W-:Y:S01]  /*1a2f0*/  @P3 IMAD.MOV.U32 R78, RZ, RZ, R97 ;  /* 0x000000ffff4e3224 */ /* 0x000fe200078e0061 */
[----:B------:R-:W-:Y:S06]  /*1a300*/  BRA `(.L_x_2677) ;  /* 0x0000000000dc7947 */ /* 0x000fec0003800000 */
.L_x_2678:
        /* <DEDUP_REMOVED lines=12> */
.L_x_2679:
[----:B------:R-:W-:Y:S01]  /*1a3d0*/  LOP3.LUT R182, R95, R89, R3, 0x96, !PT ;  /* 0x000000595fb67212 */ /* 0x000fe200078e9603 */
[----:B------:R-:W-:-:S04]  /*1a3e0*/  IMAD.WIDE.U32 R96, R138, -0x326172a9, RZ ;  /* 0xcd9e8d578a607825 */ /* 0x000fc800078e00ff */
[----:B------:R-:W-:Y:S02]  /*1a3f0*/  HFMA2 R82, -RZ, RZ, 0, 0 ;  /* 0x00000000ff527431 */ /* 0x000fe400000001ff */
[----:B------:R-:W-:Y:S01]  /*1a400*/  IMAD.WIDE.U32 R182, R182, -0x326172a9, RZ ;  /* 0xcd9e8d57b6b67825 */ /* 0x000fe200078e00ff */
[----:B------:R-:W-:-:S04]  /*1a410*/  LOP3.LUT R97, R99, R97, R2, 0x96, !PT ;  /* 0x0000006163617212 */ /* 0x000fc800078e9602 */
        /* <DEDUP_REMOVED lines=33> */
[----:B------:R-:W-:Y:S02]  /*1a630*/  IMAD.MOV.U32 R96, RZ, RZ, R182 ;  /* 0x000000ffff607224 */ /* 0x000fe400078e00b6 */
[----:B------:R-:W-:Y:S01]  /*1a640*/  IMAD.WIDE.U32 R182, R78, -0x2daee0ad, RZ ;  /* 0xd2511f534eb67825 */ /* 0x000fe200078e00ff */
[----:B------:R-:W-:-:S03]  /*1a650*/  MOV R78, R130 ;  /* 0x00000082004e7202 */ /* 0x000fc60000000f00 */
[----:B------:R-:W-:Y:S01]  /*1a660*/  IMAD.MOV.U32 R130, RZ, RZ, R182 ;  /* 0x000000ffff827224 */ /* 0x000fe200078e00b6 */
[----:B------:R-:W-:-:S07]  /*1a670*/  LOP3.LUT R98, R100, R88, R183, 0x96, !PT ;  /* 0x0000005864627212 */ /* 0x000fce00078e96b7 */
.L_x_2677:
[----:B------:R-:W-:Y:S01]  /*1a680*/  I2FP.F32.U32 R89, R78 ;  /* 0x0000004e00597245 */ /* 0x000fe20000201000 */
[----:B------:R-:W-:Y:S01]  /*1a690*/  HADD2.F32 R78, -RZ, R118.H0_H0 ;  /* 0x20000076ff4e7230 */ /* 0x000fe20000004100 */
[----:B------:R-:W-:Y:S01]  /*1a6a0*/  MOV R84, 0x2 ;  /* 0x0000000200547802 */ /* 0x000fe20000000f00 */
        /* <DEDUP_REMOVED lines=21> */
.L_x_2681:
        /* <DEDUP_REMOVED lines=12> */
.L_x_2682:
        /* <DEDUP_REMOVED lines=43> */
.L_x_2680:
        /* <DEDUP_REMOVED lines=19> */
.L_x_2684:
        /* <DEDUP_REMOVED lines=12> */
.L_x_2685:
        /* <DEDUP_REMOVED lines=43> */
.L_x_2683:
        /* <DEDUP_REMOVED lines=10> */
[----:B------:R-:W-:Y:S01]  /*1b0b0*/  @P1 HADD2.F32 R185, -RZ, R66.H1_H1 ;  /* 0x30000042ffb91230 */ /* 0x000fe20000004100 */
[----:B------:R-:W-:-:S04]  /*1b0c0*/  MOV R80, R96 ;  /* 0x0000006000507202 */ /* 0x000fc80000000f00 */
        /* <DEDUP_REMOVED lines=12> */
.L_x_2687:
        /* <DEDUP_REMOVED lines=12> */
.L_x_2688:
        /* <DEDUP_REMOVED lines=43> */
.L_x_2686:
        /* <DEDUP_REMOVED lines=19> */
.L_x_2690:
        /* <DEDUP_REMOVED lines=12> */
.L_x_2691:
[----:B------:R-:W-:Y:S01]  /*1b6f0*/  LOP3.LUT R188, R95, R97, R3, 0x96, !PT ;  /* 0x000000615fbc7212 */ /* 0x000fe200078e9603 */
[----:B------:R-:W-:-:S04]  /*1b700*/  IMAD.WIDE.U32 R186, R138, -0x326172a9, RZ ;  /* 0xcd9e8d578aba7825 */ /* 0x000fc800078e00ff */
[----:B------:R-:W-:Y:S01]  /*1b710*/  HFMA2 R86, -RZ, RZ, 0, 0 ;  /* 0x00000000ff567431 */ /* 0x000fe200000001ff */
[----:B------:R-:W-:Y:S01]  /*1b720*/  MOV R80, R130 ;  /* 0x0000008200507202 */ /* 0x000fe20000000f00 */
        /* <DEDUP_REMOVED lines=36> */
[----:B------:R-:W-:-:S04]  /*1b970*/  IMAD.WIDE.U32 R188, R190, -0x2daee0ad, RZ ;  /* 0xd2511f53bebc7825 */ /* 0x000fc800078e00ff */
[----:B------:R-:W-:Y:S01]  /*1b980*/  IMAD.MOV.U32 R130, RZ, RZ, R188 ;  /* 0x000000ffff827224 */ /* 0x000fe200078e00bc */
[----:B------:R-:W-:-:S07]  /*1b990*/  LOP3.LUT R98, R100, R186, R189, 0x96, !PT ;  /* 0x000000ba64627212 */ /* 0x000fce00078e96bd */
.L_x_2689:
[----:B------:R-:W-:Y:S01]  /*1b9a0*/  I2FP.F32.U32 R187, R80 ;  /* 0x0000005000bb7245 */ /* 0x000fe20000201000 */
[----:B------:R-:W-:Y:S01]  /*1b9b0*/  HADD2.F32 R80, -RZ, R119.H0_H0 ;  /* 0x20000077ff507230 */ /* 0x000fe20000004100 */
[----:B------:R-:W-:-:S03]  /*1b9c0*/  MOV R84, 0x2 ;  /* 0x0000000200547802 */ /* 0x000fc60000000f00 */
[----:B------:R-:W-:Y:S01]  /*1b9d0*/  FFMA.FTZ R187, R187, R0, 1.1641532182693481445e-10 ;  /* 0x2f000000bbbb7423 */ /* 0x000fe20000010000 */
[----:B------:R-:W-:-:S04]  /*1b9e0*/  FMUL.FTZ R80, R80, UR5 ;  /* 0x0000000550507c20 */ /* 0x000fc80008410000 */
[----:B------:R-:W-:-:S04]  /*1b9f0*/  FSETP.GTU.FTZ.AND P5, PT, R187, UR4, PT ;  /* 0x00000004bb007c0b */ /* 0x000fc8000bfbc000 */
[----:B------:R-:W-:Y:S02]  /*1ba00*/  FSEL R187, R80, RZ, !P5 ;  /* 0x000000ff50bb7208 */ /* 0x000fe40006800000 */
[----:B------:R-:W-:Y:S02]  /*1ba10*/  SEL R88, RZ, 0x1, P5 ;  /* 0x00000001ff587807 */ /* 0x000fe40002800000 */
[----:B------:R-:W-:Y:S01]  /*1ba20*/  ISETP.NE.AND P5, PT, R86, 0x1, PT ;  /* 0x000000015600780c */ /* 0x000fe20003fa5270 */
[----:B------:R-:W-:Y:S01]  /*1ba30*/  FADD.FTZ R80, R82, R187 ;  /* 0x000000bb52507221 */ /* 0x000fe20000010000 */
[----:B------:R-:W-:Y:S02]  /*1ba40*/  @P1 HADD2.F32 R187, -RZ, R67.H0_H0 ;  /* 0x20000043ffbb1230 */ /* 0x000fe40000004100 */
[----:B------:R-:W-:-:S03]  /*1ba50*/  IMAD.MOV.U32 R82, RZ, RZ, R96 ;  /* 0x000000ffff527224 */ /* 0x000fc600078e0060 */
        /* <DEDUP_REMOVED lines=12> */
.L_x_2693:
        /* <DEDUP_REMOVED lines=12> */
.L_x_2694:
        /* <DEDUP_REMOVED lines=42> */
.L_x_2692:
[----:B------:R-:W-:Y:S01]  /*1be80*/  I2FP.F32.U32 R189, R82 ;  /* 0x0000005200bd7245 */ /* 0x000fe20000201000 */
[----:B------:R-:W-:Y:S01]  /*1be90*/  HADD2.F32 R71, -RZ, R71.H1_H1 ;  /* 0x30000047ff477230 */ /* 0x000fe20000004100 */
        /* <DEDUP_REMOVED lines=17> */
.L_x_2696:
[----:B------:R-:W-:-:S04]  /*1bfb0*/  IADD3 R136, PT, PT, R136, 0x1, RZ ;  /* 0x0000000188887810 */ /* 0x000fc80007ffe0ff */
[C---:B------:R-:W-:Y:S01]  /*1bfc0*/  ISETP.NE.AND P6, PT, R136.reuse, RZ, PT ;  /* 0x000000ff8800720c */ /* 0x040fe20003fc5270 */
[----:B------:R-:W-:-:S12]  /*1bfd0*/  IMAD.WIDE.U32 R188, R136, -0x2daee0ad, RZ ;  /* 0xd2511f5388bc7825 */ /* 0x000fd800078e00ff */
        /* <DEDUP_REMOVED lines=8> */
[----:B------:R-:W-:Y:S02]  /*1c060*/  @P0 IADD3 R84, PT, PT, R95, RZ, RZ ;  /* 0x000000ff5f540210 */ /* 0x000fe40007ffe0ff */
[----:B------:R-:W-:-:S03]  /*1c070*/  ISETP.NE.AND P0, PT, R71, RZ, PT ;  /* 0x000000ff4700720c */ /* 0x000fc60003f05270 */
[----:B------:R-:W-:-:S10]  /*1c080*/  @!P6 IMAD.MOV.U32 R95, RZ, RZ, R84 ;  /* 0x000000ffff5fe224 */ /* 0x000fd400078e0054 */
.L_x_2697:
        /* <DEDUP_REMOVED lines=42> */
.L_x_2695:
[----:B------:R-:W-:Y:S01]  /*1c330*/  I2FP.F32.U32 R71, R71 ;  /* 0x0000004700477245 */ /* 0x000fe20000201000 */
[----:B------:R-:W-:Y:S01]  /*1c340*/  @P1 HADD2.F32 R189, -RZ, R67.H1_H1 ;  /* 0x30000043ffbd1230 */ /* 0x000fe20000004100 */
[----:B------:R-:W-:Y:S02]  /*1c350*/  PRMT R70, R78, 0x5410, R70 ;  /* 0x000054104e467816 */ /* 0x000fe40000000046 */
[----:B------:R-:W-:Y:S01]  /*1c360*/  PRMT R69, R77, 0x5410, R69 ;  /* 0x000054104d457816 */ /* 0x000fe20000000045 */
[----:B------:R-:W-:Y:S01]  /*1c370*/  FFMA.FTZ R71, R71, R0, 1.1641532182693481445e-10 ;  /* 0x2f00000047477423 */ /* 0x000fe20000010000 */
[----:B------:R-:W-:Y:S01]  /*1c380*/  HADD2.F32 R0, -RZ, R119.H1_H1 ;  /* 0x30000077ff007230 */ /* 0x000fe20000004100 */
[----:B------:R-:W-:-:S03]  /*1c390*/  PRMT R68, R76, 0x5410, R68 ;  /* 0x000054104c447816 */ /* 0x000fc60000000044 */
[----:B------:R-:W-:Y:S01]  /*1c3a0*/  FSETP.GTU.FTZ.AND P6, PT, R71, UR4, PT ;  /* 0x0000000447007c0b */ /* 0x000fe2000bfdc000 */
[----:B------:R-:W-:-:S03]  /*1c3b0*/  FMUL.FTZ R0, R0, UR5 ;  /* 0x0000000500007c20 */ /* 0x000fc60008410000 */
[----:B------:R-:W-:Y:S02]  /*1c3c0*/  SEL R128, RZ, 0x1, P6 ;  /* 0x00000001ff807807 */ /* 0x000fe40003000000 */
[----:B------:R-:W-:-:S05]  /*1c3d0*/  FSEL R71, R0, RZ, !P6 ;  /* 0x000000ff00477208 */ /* 0x000fca0007000000 */
[----:B------:R-:W-:-:S04]  /*1c3e0*/  FADD.FTZ R0, R82, R71 ;  /* 0x0000004752007221 */ /* 0x000fc80000010000 */
[----:B------:R-:W-:Y:S01]  /*1c3f0*/  @P1 FADD.FTZ R189, R189, R0 ;  /* 0x00000000bdbd1221 */ /* 0x000fe20000010000 */
[----:B------:R-:W-:-:S04]  /*1c400*/  @!P1 MOV R189, R0 ;  /* 0x0000000000bd9202 */ /* 0x000fc80000000f00 */
[----:B------:R-:W-:-:S04]  /*1c410*/  F2FP.F16.F32.PACK_AB R71, RZ, R189 ;  /* 0x000000bdff47723e */ /* 0x000fc800000000ff */
[----:B------:R-:W-:Y:S01]  /*1c420*/  PRMT R71, R80, 0x5410, R71 ;  /* 0x0000541050477816 */ /* 0x000fe20000000047 */
[----:B------:R-:W-:Y:S06]  /*1c430*/  BRA `(.L_x_2698) ;  /* 0x0000002400d47947 */ /* 0x000fec0003800000 */
.L_x_2649:
        /* <DEDUP_REMOVED lines=12> */
[----:B------:R-:W-:Y:S01]  /*1c500*/  @!P2 MOV R76, R98 ;  /* 0x00000062004ca202 */ /* 0x000fe20000000f00 */
[----:B------:R-:W-:Y:S01]  /*1c510*/  @P2 IMAD.MOV.U32 R76, RZ, RZ, R97 ;  /* 0x000000ffff4c2224 */ /* 0x000fe200078e0061 */
[----:B------:R-:W-:Y:S06]  /*1c520*/  BRA `(.L_x_2699) ;  /* 0x0000000000dc7947 */ /* 0x000fec0003800000 */
.L_x_2700:
        /* <DEDUP_REMOVED lines=12> */
.L_x_2701:
[----:B0-----:R-:W-:Y:S01]  /*1c5f0*/  LOP3.LUT R174, R95, R77, R3, 0x96, !PT ;  /* 0x0000004d5fae7212 */ /* 0x001fe200078e9603 */
        /* <DEDUP_REMOVED lines=38> */
[----:B------:R-:W-:-:S05]  /*1c860*/  IMAD.WIDE.U32 R174, R77, -0x2daee0ad, RZ ;  /* 0xd2511f534dae7825 */ /* 0x000fca00078e00ff */
[----:B------:R-:W-:Y:S01]  /*1c870*/  LOP3.LUT R98, R100, R76, R175, 0x96, !PT ;  /* 0x0000004c64627212 */ /* 0x000fe200078e96af */
[----:B------:R-:W-:Y:S01]  /*1c880*/  IMAD.MOV.U32 R76, RZ, RZ, R78 ;  /* 0x000000ffff4c7224 */ /* 0x000fe200078e004e */
[----:B------:R-:W-:-:S07]  /*1c890*/  MOV R130, R174 ;  /* 0x000000ae00827202 */ /* 0x000fce0000000f00 */
.L_x_2699:
        /* <DEDUP_REMOVED lines=9> */
[----:B0-----:R-:W-:Y:S01]  /*1c930*/  FSEL R175, R76, RZ, !P2 ;  /* 0x000000ff4caf7208 */ /* 0x001fe20005000000 */
[----:B------:R-:W-:Y:S01]  /*1c940*/  @P1 HADD2.F32 R76, -RZ, R64.H0_H0 ;  /* 0x20000040ff4c1230 */ /* 0x000fe20000004100 */
[----:B------:R-:W-:-:S04]  /*1c950*/  PLOP3.LUT P2, PT, P2, PT, PT, 0x8, 0x80 ;  /* 0x000000000080781c */ /* 0x000fc8000174e170 */
[----:B------:R-:W-:-:S05]  /*1c960*/  @P1 FADD.FTZ R175, R76, R175 ;  /* 0x000000af4caf1221 */ /* 0x000fca0000010000 */
[----:B------:R-:W-:-:S04]  /*1c970*/  F2FP.F16.F32.PACK_AB R76, RZ, R175 ;  /* 0x000000afff4c723e */ /* 0x000fc800000000ff */
[----:B------:R-:W-:Y:S01]  /*1c980*/  @P2 LOP3.LUT R134, R134, 0x10, RZ, 0xfc, !PT ;  /* 0x0000001086862812 */ /* 0x000fe200078efcff */
        /* <DEDUP_REMOVED lines=9> */
.L_x_2703:
        /* <DEDUP_REMOVED lines=12> */
.L_x_2704:
        /* <DEDUP_REMOVED lines=43> */
.L_x_2702:
        /* <DEDUP_REMOVED lines=9> */
[----:B------:R-:W-:Y:S01]  /*1ce20*/  FSEL R177, R68, RZ, !P2 ;  /* 0x000000ff44b17208 */ /* 0x000fe20005000000 */
[----:B------:R-:W-:Y:S01]  /*1ce30*/  @P1 HADD2.F32 R68, -RZ, R64.H1_H1 ;  /* 0x30000040ff441230 */ /* 0x000fe20000004100 */
        /* <DEDUP_REMOVED lines=13> */
.L_x_2706:
        /* <DEDUP_REMOVED lines=12> */
.L_x_2707:
        /* <DEDUP_REMOVED lines=43> */
.L_x_2705:
[----:B------:R-:W-:Y:S01]  /*1d280*/  I2FP.F32.U32 R77, R77 ;  /* 0x0000004d004d7245 */ /* 0x000fe20000201000 */
[----:B------:R-:W-:Y:S01]  /*1d290*/  @P1 HADD2.F32 R78, -RZ, R65.H0_H0 ;  /* 0x20000041ff4e1230 */ /* 0x000fe20000004100 */
[----:B------:R-:W-:Y:S01]  /*1d2a0*/  ISETP.NE.AND P2, PT, R80, 0x1, PT ;  /* 0x000000015000780c */ /* 0x000fe20003f45270 */
[----:B------:R-:W-:Y:S01]  /*1d2b0*/  IMAD.MOV.U32 R82, RZ, RZ, 0x2 ;  /* 0x00000002ff527424 */ /* 0x000fe200078e00ff */
[----:B------:R-:W-:Y:S01]  /*1d2c0*/  LOP3.LUT R134, R134, 0xfffffffb, RZ, 0xc0, !PT ;  /* 0xfffffffb86867812 */ /* 0x000fe200078ec0ff */
[----:B------:R-:W-:-:S05]  /*1d2d0*/  FFMA.FTZ R77, R77, R0, 1.1641532182693481445e-10 ;  /* 0x2f0000004d4d7423 */ /* 0x000fca0000010000 */
[----:B------:R-:W-:Y:S01]  /*1d2e0*/  FSETP.GTU.FTZ.AND P3, PT, R77, UR4, PT ;  /* 0x000000044d007c0b */ /* 0x000fe2000bf7c000 */
[----:B------:R-:W-:-:S05]  /*1d2f0*/  HADD2.F32 R77, -RZ, R69.H0_H0 ;  /* 0x20000045ff4d7230 */ /* 0x000fca0000004100 */
[----:B------:R-:W-:-:S05]  /*1d300*/  FMUL.FTZ R77, R77, UR5 ;  /* 0x000000054d4d7c20 */ /* 0x000fca0008410000 */
        /* <DEDUP_REMOVED lines=15> */
.L_x_2709:
        /* <DEDUP_REMOVED lines=12> */
.L_x_2710:
        /* <DEDUP_REMOVED lines=43> */
.L_x_2708:
[----:B------:R-:W-:Y:S01]  /*1d770*/  I2FP.F32.U32 R181, R78 ;  /* 0x0000004e00b57245 */ /* 0x000fe20000201000 */
[----:B------:R-:W-:Y:S01]  /*1d780*/  HADD2.F32 R69, -RZ, R69.H1_H1 ;  /* 0x30000045ff457230 */ /* 0x000fe20000004100 */
[----:B------:R-:W-:Y:S01]  /*1d790*/  LOP3.LUT R134, R134, 0xfffffffd, RZ, 0xc0, !PT ;  /* 0xfffffffd86867812 */ /* 0x000fe200078ec0ff */
        /* <DEDUP_REMOVED lines=9> */
[----:B------:R-:W-:-:S05]  /*1d830*/  F2FP.F16.F32.PACK_AB R69, RZ, R181 ;  /* 0x000000b5ff45723e */ /* 0x000fca00000000ff */
[----:B------:R-:W-:Y:S02]  /*1d840*/  @P2 LOP3.LUT R134, R134, 0x2, RZ, 0xfc, !PT ;  /* 0x0000000286862812 */ /* 0x000fe400078efcff */
[----:B------:R-:W-:-:S13]  /*1d850*/  ISETP.NE.AND P2, PT, R82, 0x1, PT ;  /* 0x000000015200780c */ /* 0x000fda0003f45270 */
        /* <DEDUP_REMOVED lines=9> */
.L_x_2712:
        /* <DEDUP_REMOVED lines=12> */
.L_x_2713:
        /* <DEDUP_REMOVED lines=43> */
.L_x_2711:
        /* <DEDUP_REMOVED lines=8> */
[----:B------:R-:W-:Y:S01]  /*1dce0*/  FSEL R183, R78, RZ, !P2 ;  /* 0x000000ff4eb77208 */ /* 0x000fe20005000000 */
[----:B------:R-:W-:Y:S01]  /*1dcf0*/  @P1 HADD2.F32 R78, -RZ, R66.H0_H0 ;  /* 0x20000042ff4e1230 */ /* 0x000fe20000004100 */
[----:B------:R-:W-:-:S04]  /*1dd00*/  PLOP3.LUT P2, PT, P2, PT, PT, 0x8, 0x80 ;  /* 0x000000000080781c */ /* 0x000fc8000174e170 */
        /* <DEDUP_REMOVED lines=11> */
.L_x_2715:
        /* <DEDUP_REMOVED lines=12> */
.L_x_2716:
        /* <DEDUP_REMOVED lines=43> */
.L_x_2714:
        /* <DEDUP_REMOVED lines=8> */
[----:B------:R-:W-:Y:S01]  /*1e1b0*/  FSEL R185, R70, RZ, !P3 ;  /* 0x000000ff46b97208 */ /* 0x000fe20005800000 */
[----:B------:R-:W-:Y:S01]  /*1e1c0*/  @P1 HADD2.F32 R70, -RZ, R66.H1_H1 ;  /* 0x30000042ff461230 */ /* 0x000fe20000004100 */
[----:B------:R-:W-:-:S04]  /*1e1d0*/  PLOP3.LUT P3, PT, P3, PT, PT, 0x8, 0x80 ;  /* 0x000000000080781c */ /* 0x000fc80001f6e170 */
[----:B------:R-:W-:-:S05]  /*1e1e0*/  @P1 FADD.FTZ R185, R70, R185 ;  /* 0x000000b946b91221 */ /* 0x000fca0000010000 */
        /* <DEDUP_REMOVED lines=10> */
.L_x_2718:
        /* <DEDUP_REMOVED lines=12> */
.L_x_2719:
        /* <DEDUP_REMOVED lines=42> */
.L_x_2717:
[----:B------:R-:W-:Y:S01]  /*1e5f0*/  I2FP.F32.U32 R187, R80 ;  /* 0x0000005000bb7245 */ /* 0x000fe20000201000 */
[----:B------:R-:W-:Y:S01]  /*1e600*/  HADD2.F32 R80, -RZ, R71.H0_H0 ;  /* 0x20000047ff507230 */ /* 0x000fe20000004100 */
[----:B------:R-:W-:Y:S02]  /*1e610*/  ISETP.NE.AND P5, PT, R84, 0x1, PT ;  /* 0x000000015400780c */ /* 0x000fe40003fa5270 */
[----:B------:R-:W-:Y:S01]  /*1e620*/  MOV R132, 0x2 ;  /* 0x0000000200847802 */ /* 0x000fe20000000f00 */
        /* <DEDUP_REMOVED lines=18> */
.L_x_2721:
        /* <DEDUP_REMOVED lines=12> */
.L_x_2722:
        /* <DEDUP_REMOVED lines=12> */
[----:B------:R-:W-:-:S05]  /*1e8d0*/  LOP3.LUT R96, R123, R96, R191, 0x96, !PT ;  /* 0x000000607b607212 */ /* 0x000fca00078e96bf */
        /* <DEDUP_REMOVED lines=23> */
[----:B------:R-:W-:Y:S01]  /*1ea50*/  LOP3.LUT R188, R103, R96, R191, 0x96, !PT ;  /* 0x0000006067bc7212 */ /* 0x000fe200078e96bf */
[----:B------:R-:W-:-:S04]  /*1ea60*/  IMAD.WIDE.U32 R96, R97, -0x326172a9, RZ ;  /* 0xcd9e8d5761607825 */ /* 0x000fc800078e00ff */
[----:B------:R-:W-:Y:S01]  /*1ea70*/  IMAD.WIDE.U32 R188, R188, -0x2daee0ad, RZ ;  /* 0xd2511f53bcbc7825 */ /* 0x000fe200078e00ff */
[----:B------:R-:W-:-:S04]  /*1ea80*/  LOP3.LUT R97, R101, R190, R97, 0x96, !PT ;  /* 0x000000be65617212 */ /* 0x000fc800078e9661 */
[----:B------:R-:W-:Y:S02]  /*1ea90*/  LOP3.LUT R98, R100, R192, R189, 0x96, !PT ;  /* 0x000000c064627212 */ /* 0x000fe400078e96bd */
[----:B------:R-:W-:-:S07]  /*1eaa0*/  MOV R130, R188 ;  /* 0x000000bc00827202 */ /* 0x000fce0000000f00 */
.L_x_2720:
[----:B------:R-:W-:Y:S01]  /*1eab0*/  I2FP.F32.U32 R189, R80 ;  /* 0x0000005000bd7245 */ /* 0x000fe20000201000 */
[----:B------:R-:W-:Y:S01]  /*1eac0*/  HADD2.F32 R71, -RZ, R71.H1_H1 ;  /* 0x30000047ff477230 */ /* 0x000fe20000004100 */
[----:B------:R-:W-:Y:S02]  /*1ead0*/  PRMT R70, R78, 0x5410, R70 ;  /* 0x000054104e467816 */ /* 0x000fe40000000046 */
[----:B------:R-:W-:Y:S01]  /*1eae0*/  PRMT R69, R77, 0x5410, R69 ;  /* 0x000054104d457816 */ /* 0x000fe20000000045 */
[----:B------:R-:W-:Y:S01]  /*1eaf0*/  FFMA.FTZ R189, R189, R0, 1.1641532182693481445e-10 ;  /* 0x2f000000bdbd7423 */ /* 0x000fe20000010000 */
[----:B------:R-:W-:Y:S01]  /*1eb00*/  FMUL.FTZ R71, R71, UR5 ;  /* 0x0000000547477c20 */ /* 0x000fe20008410000 */
[----:B------:R-:W-:Y:S01]  /*1eb10*/  @P1 HADD2.F32 R0, -RZ, R67.H1_H1 ;  /* 0x30000043ff001230 */ /* 0x000fe20000004100 */
[----:B------:R-:W-:Y:S02]  /*1eb20*/  PRMT R68, R76, 0x5410, R68 ;  /* 0x000054104c447816 */ /* 0x000fe40000000044 */
[----:B------:R-:W-:-:S04]  /*1eb30*/  FSETP.GTU.FTZ.AND P5, PT, R189, UR4, PT ;  /* 0x00000004bd007c0b */ /* 0x000fc8000bfbc000 */
[----:B------:R-:W-:Y:S02]  /*1eb40*/  FSEL R189, R71, RZ, !P5 ;  /* 0x000000ff47bd7208 */ /* 0x000fe40006800000 */
[----:B------:R-:W-:-:S03]  /*1eb50*/  PLOP3.LUT P5, PT, P5, PT, PT, 0x8, 0x80 ;  /* 0x000000000080781c */ /* 0x000fc60002fae170 */
[----:B------:R-:W-:-:S05]  /*1eb60*/  @P1 FADD.FTZ R189, R0, R189 ;  /* 0x000000bd00bd1221 */ /* 0x000fca0000010000 */
[----:B------:R-:W-:-:S04]  /*1eb70*/  F2FP.F16.F32.PACK_AB R71, RZ, R189 ;  /* 0x000000bdff47723e */ /* 0x000fc800000000ff */
[----:B------:R-:W-:-:S07]  /*1eb80*/  PRMT R71, R82, 0x5410, R71 ;  /* 0x0000541052477816 */ /* 0x000fce0000000047 */
.L_x_2698:
[----:B------:R-:W-:Y:S01]  /*1eb90*/  SEL R76, RZ, 0x1000000, !P5 ;  /* 0x01000000ff4c7807 */ /* 0x000fe20006800000 */
[C---:B------:R-:W-:Y:S01]  /*1eba0*/  IMAD.WIDE.U32 R72, R173.reuse, 0x10, R72 ;  /* 0x00000010ad487825 */ /* 0x040fe200078e0048 */
[----:B------:R-:W-:Y:S02]  /*1ebb0*/  SEL R0, RZ, 0x10000, !P4 ;  /* 0x00010000ff007807 */ /* 0x000fe40006000000 */
[----:B------:R-:W-:Y:S01]  /*1ebc0*/  SEL R191, RZ, 0x100, !P3 ;  /* 0x00000100ffbf7807 */ /* 0x000fe20005800000 */
[----:B------:R-:W-:Y:S01]  /*1ebd0*/  IMAD.WIDE.U32 R74, R173, 0x8, R74 ;  /* 0x00000008ad4a7825 */ /* 0x000fe200078e004a */
[C---:B------:R-:W-:Y:S01]  /*1ebe0*/  LOP3.LUT P6, RZ, R134.reuse, 0x8, RZ, 0xc0, !PT ;  /* 0x0000000886ff7812 */ /* 0x040fe200078cc0ff */
[----:B------:R0:W-:Y:S01]  /*1ebf0*/  STG.E.128 desc[UR8][R72.64], R68 ;  /* 0x0000004448007986 */ /* 0x0001e2000c101d08 */
[C---:B------:R-:W-:Y:S02]  /*1ec00*/  LOP3.LUT P5, RZ, R134.reuse, 0x4, RZ, 0xc0, !PT ;  /* 0x0000000486ff7812 */ /* 0x040fe400078ac0ff */
[----:B------:R-:W-:-:S02]  /*1ec10*/  LOP3.LUT P4, RZ, R134, 0x2, RZ, 0xc0, !PT ;  /* 0x0000000286ff7812 */ /* 0x000fc4000788c0ff */
[----:B------:R-:W-:Y:S02]  /*1ec20*/  LOP3.LUT R191, R191, R76, R0, 0xfe, !PT ;  /* 0x0000004cbfbf7212 */ /* 0x000fe400078efe00 */
[----:B------:R-:W-:Y:S02]  /*1ec30*/  SEL R76, RZ, 0x1000000, !P4 ;  /* 0x01000000ff4c7807 */ /* 0x000fe40006000000 */
[----:B------:R-:W-:Y:S02]  /*1ec40*/  SEL R77, RZ, 0x10000, !P5 ;  /* 0x00010000ff4d7807 */ /* 0x000fe40006800000 */
[----:B------:R-:W-:Y:S02]  /*1ec50*/  SEL R0, RZ, 0x100, !P6 ;  /* 0x00000100ff007807 */ /* 0x000fe40007000000 */
[----:B------:R-:W-:Y:S02]  /*1ec60*/  LOP3.LUT P1, RZ, R134, 0x10, RZ, 0xc0, !PT ;  /* 0x0000001086ff7812 */ /* 0x000fe4000782c0ff */
[----:B------:R-:W-:-:S02]  /*1ec70*/  LOP3.LUT R0, R0, R76, R77, 0xfe, !PT ;  /* 0x0000004c00007212 */ /* 0x000fc400078efe4d */
[----:B------:R-:W-:-:S04]  /*1ec80*/  SEL R76, RZ, 0x1, !P2 ;  /* 0x00000001ff4c7807 */ /* 0x000fc80005000000 */
[----:B------:R-:W-:Y:S02]  /*1ec90*/  LOP3.LUT R77, R191, R76, RZ, 0xfc, !PT ;  /* 0x0000004cbf4d7212 */ /* 0x000fe400078efcff */
[----:B------:R-:W-:-:S04]  /*1eca0*/  SEL R191, RZ, 0x1, !P1 ;  /* 0x00000001ffbf7807 */ /* 0x000fc80004800000 */
[----:B------:R-:W-:-:S05]  /*1ecb0*/  LOP3.LUT R76, R0, R191, RZ, 0xfc, !PT ;  /* 0x000000bf004c7212 */ /* 0x000fca00078efcff */
[----:B------:R0:W-:Y:S01]  /*1ecc0*/  STG.E.64 desc[UR8][R74.64], R76 ;  /* 0x0000004c4a007986 */ /* 0x0001e2000c101b08 */
[----:B------:R-:W-:Y:S05]  /*1ecd0*/  @!P0 BRA `(.L_x_2723) ;  /* 0x0000000000508947 */ /* 0x000fea0003800000 */
[----:B------:R-:W-:Y:S02]  /*1ece0*/  SHF.L.U32 R0, R88, 0x10, RZ ;  /* 0x0000001058007819 */ /* 0x000fe400000006ff */
[----:B0-----:R-:W-:Y:S02]  /*1ecf0*/  PRMT R71, R89, 0x7104, RZ ;  /* 0x0000710459477816 */ /* 0x001fe400000000ff */
[----:B------:R-:W-:Y:S02]  /*1ed00*/  LOP3.LUT R69, R0, 0xff0000, RZ, 0xc0, !PT ;  /* 0x00ff000000457812 */ /* 0x000fe400078ec0ff */
[----:B------:R-:W-:Y:S02]  /*1ed10*/  LOP3.LUT R0, R128, 0xffff, RZ, 0xc0, !PT ;  /* 0x0000ffff80007812 */ /* 0x000fe400078ec0ff */
[----:B------:R-:W-:Y:S02]  /*1ed20*/  LOP3.LUT R70, R91, 0xff, RZ, 0xc0, !PT ;  /* 0x000000ff5b467812 */ /* 0x000fe400078ec0ff */
[----:B------:R-:W-:-:S02]  /*1ed30*/  PRMT R0, R69, 0x4210, R0 ;  /* 0x0000421045007816 */ /* 0x000fc40000000000 */
[----:B------:R-:W0:Y:S01]  /*1ed40*/  LDC.64 R68, c[0x0][0x3b8] ;  /* 0x0000ee00ff447b82 */ /* 0x000e220000000a00 */
[----:B------:R-:W-:Y:S02]  /*1ed50*/  LOP3.LUT R72, R92, 0xff, RZ, 0xc0, !PT ;  /* 0x000000ff5c487812 */ /* 0x000fe400078ec0ff */
        /* <DEDUP_REMOVED lines=10> */
[----:B0-----:R-:W-:-:S05]  /*1ee00*/  IMAD.WIDE.U32 R68, R173, 0x8, R68 ;  /* 0x00000008ad447825 */ /* 0x001fca00078e0044 */
[----:B------:R1:W-:Y:S02]  /*1ee10*/  STG.E.64 desc[UR8][R68.64], R74 ;  /* 0x0000004a44007986 */ /* 0x0003e4000c101b08 */
.L_x_2723:
[----:B------:R-:W-:Y:S01]  /*1ee20*/  FADD.FTZ R0, RZ, R83 ;  /* 0x00000053ff007221 */ /* 0x000fe20000010000 */
[----:B------:R-:W2:Y:S01]  /*1ee30*/  S2UR UR5, SR_CgaCtaId ;  /* 0x00000000000579c3 */ /* 0x000ea20000008800 */
[----:B------:R-:W-:Y:S01]  /*1ee40*/  ISETP.NE.AND P1, PT, R140, RZ, PT ;  /* 0x000000ff8c00720c */ /* 0x000fe20003f25270 */
[----:B------:R-:W-:Y:S01]  /*1ee50*/  UMOV UR4, 0x400 ;  /* 0x0000040000047882 */ /* 0x000fe20000000000 */
[----:B------:R-:W-:Y:S01]  /*1ee60*/  FADD.FTZ R0, R0, R131 ;  /* 0x0000008300007221 */ /* 0x000fe20000010000 */
[----:B------:R-:W-:Y:S01]  /*1ee70*/  ISETP.GT.U32.AND P2, PT, R140, 0x7, PT ;  /* 0x000000078c00780c */ /* 0x000fe20003f44070 */
[----:B------:R-:W-:Y:S01]  /*1ee80*/  HADD2.F32 R80, -RZ, R17.H1_H1 ;  /* 0x30000011ff507230 */ /* 0x000fe20000004100 */
[----:B------:R-:W-:Y:S01]  /*1ee90*/  LOP3.LUT P3, RZ, R134, 0x20, RZ, 0xc0, !PT ;  /* 0x0000002086ff7812 */ /* 0x000fe2000786c0ff */
[----:B------:R-:W-:Y:S01]  /*1eea0*/  FADD.FTZ R0, R0, R129 ;  /* 0x0000008100007221 */ /* 0x000fe20000010000 */
[--C-:B------:R-:W-:Y:S02]  /*1eeb0*/  HADD2.F32 R82, -RZ, R18.reuse.H0_H0 ;  /* 0x20000012ff527230 */ /* 0x100fe40000004100 */
[----:B------:R-:W-:-:S02]  /*1eec0*/  HADD2.F32 R84, -RZ, R18.H1_H1 ;  /* 0x30000012ff547230 */ /* 0x000fc40000004100 */
[----:B------:R-:W-:Y:S01]  /*1eed0*/  FADD.FTZ R0, R0, R87 ;  /* 0x0000005700007221 */ /* 0x000fe20000010000 */
[----:B------:R-:W-:Y:S02]  /*1eee0*/  HADD2.F32 R142, -RZ, R63.H1_H1 ;  /* 0x3000003fff8e7230 */ /* 0x000fe40000004100 */
[----:B------:R-:W-:Y:S02]  /*1eef0*/  HADD2.F32 R144, -RZ, R21.H1_H1 ;  /* 0x30000015ff907230 */ /* 0x000fe40000004100 */
[----:B------:R-:W-:Y:S01]  /*1ef00*/  FADD.FTZ R0, R0, R85 ;  /* 0x0000005500007221 */ /* 0x000fe20000010000 */
[----:B------:R-:W-:Y:S02]  /*1ef10*/  HADD2.F32 R146, -RZ, R57.H1_H1 ;  /* 0x30000039ff927230 */ /* 0x000fe40000004100 */
[----:B------:R-:W-:Y:S02]  /*1ef20*/  HADD2.F32 R148, -RZ, R9.H1_H1 ;  /* 0x30000009ff947230 */ /* 0x000fe40000004100 */
[----:B------:R-:W-:-:S04]  /*1ef30*/  FADD.FTZ R0, R0, R133 ;  /* 0x0000008500007221 */ /* 0x000fc80000010000 */
[----:B------:R-:W-:Y:S01]  /*1ef40*/  FADD.FTZ R0, R0, R135 ;  /* 0x0000008700007221 */ /* 0x000fe20000010000 */
[----:B--2---:R-:W-:-:S03]  /*1ef50*/  ULEA UR4, UR5, UR4, 0x18 ;  /* 0x0000000405047291 */ /* 0x004fc6000f8ec0ff */
[----:B------:R-:W-:Y:S01]  /*1ef60*/  FADD.FTZ R0, R0, R137 ;  /* 0x0000008900007221 */ /* 0x000fe20000010000 */
[----:B------:R-:W-:Y:S02]  /*1ef70*/  @UP0 UIADD3 UR4, UPT, UPT, UR4, 0x40, URZ ;  /* 0x0000004004040890 */ /* 0x000fe4000fffe0ff */
[----:B------:R-:W-:Y:S01]  /*1ef80*/  UPLOP3.LUT UP0, UPT, UPT, UPT, UP0, 0x40, 0x4 ;  /* 0x000000000004789c */ /* 0x000fe20003f0e800 */
        /* <DEDUP_REMOVED lines=24> */
[----:B01----:R-:W0:Y:S02]  /*1f110*/  SHFL.BFLY PT, R69, R0, 0x1, 0x1f ;  /* 0x0c201f0000457f89 */ /* 0x003e2400000e0000 */
        /* <DEDUP_REMOVED lines=88> */
[----:B------:R-:W-:Y:S01]  /*1f6a0*/  IMAD.MOV.U32 R72, RZ, RZ, RZ ;  /* 0x000000ffff487224 */ /* 0x000fe200078e00ff */
[----:B------:R-:W-:Y:S02]  /*1f6b0*/  @!P2 MOV R72, 0x400 ;  /* 0x000004000048a802 */ /* 0x000fe40000000f00 */
[----:B------:R-:W-:Y:S01]  /*1f6c0*/  @!P1 STS.64 [R0+UR4], R68 ;  /* 0x0000004400009988 */ /* 0x000fe20008000a04 */
[----:B------:R-:W-:Y:S01]  /*1f6d0*/  BAR.SYNC.DEFER_BLOCKING 0x0 ;  /* 0x0000000000007b1d */ /* 0x000fe20000010000 */
[----:B------:R-:W-:Y:S02]  /*1f6e0*/  I2FP.F32.U32 R74, R72 ;  /* 0x00000048004a7245 */ /* 0x000fe40000201000 */
[----:B------:R-:W-:-:S03]  /*1f6f0*/  ISETP.NE.AND P1, PT, R127, RZ, PT ;  /* 0x000000ff7f00720c */ /* 0x000fc60003f25270 */
[----:B------:R-:W0:Y:S04]  /*1f700*/  SHFL.DOWN PT, R75, R72, 0x4, 0x1f ;  /* 0x08801f00484b7f89 */ /* 0x000e2800000e0000 */
[----:B------:R-:W1:Y:S01]  /*1f710*/  @!P2 LDS.64 R70, [R73] ;  /* 0x000000004946a984 */ /* 0x000e620000000a00 */
[----:B0-----:R-:W-:Y:S01]  /*1f720*/  I2FP.F32.S32 R76, R75 ;  /* 0x0000004b004c7245 */ /* 0x001fe20000201400 */
[----:B------:R-:W-:-:S05]  /*1f730*/  IMAD.IADD R75, R75, 0x1, R72 ;  /* 0x000000014b4b7824 */ /* 0x000fca00078e0248 */
[----:B------:R-:W-:Y:S01]  /*1f740*/  I2FP.F32.S32 R68, R75 ;  /* 0x0000004b00447245 */ /* 0x000fe20000201400 */
[----:B------:R-:W-:Y:S04]  /*1f750*/  SHFL.DOWN PT, R72, R75, 0x2, 0x1f ;  /* 0x08401f004b487f89 */ /* 0x000fe800000e0000 */
[----:B-1----:R-:W0:Y:S04]  /*1f760*/  SHFL.DOWN PT, R77, R70, 0x4, 0x1f ;  /* 0x08801f00464d7f89 */ /* 0x002e2800000e0000 */
[----:B------:R-:W1:Y:S01]  /*1f770*/  SHFL.DOWN PT, R0, R71, 0x4, 0x1f ;  /* 0x08801f0047007f89 */ /* 0x000e6200000e0000 */
[C---:B0-----:R-:W-:Y:S01]  /*1f780*/  FMUL.FTZ R69, R77.reuse, R76 ;  /* 0x0000004c4d457220 */ /* 0x041fe20000410000 */
[----:B------:R-:W-:-:S03]  /*1f790*/  FADD.FTZ R77, -R77, R70 ;  /* 0x000000464d4d7221 */ /* 0x000fc60000010100 */
[----:B------:R-:W-:Y:S01]  /*1f7a0*/  FFMA.FTZ R78, R74, R70, R69 ;  /* 0x000000464a4e7223 */ /* 0x000fe20000010045 */
[----:B------:R-:W-:Y:S01]  /*1f7b0*/  FMUL.FTZ R77, R77, R77 ;  /* 0x0000004d4d4d7220 */ /* 0x000fe20000410000 */
[----:B------:R-:W0:Y:S01]  /*1f7c0*/  MUFU.RCP R69, R68 ;  /* 0x0000004400457308 */ /* 0x000e220000001000 */
[----:B-1----:R-:W-:Y:S02]  /*1f7d0*/  FADD.FTZ R0, R0, R71 ;  /* 0x0000004700007221 */ /* 0x002fe40000010000 */
[----:B------:R-:W-:Y:S01]  /*1f7e0*/  FMUL.FTZ R77, R77, R74 ;  /* 0x0000004a4d4d7220 */ /* 0x000fe20000410000 */
[----:B------:R-:W-:-:S03]  /*1f7f0*/  IADD3 R74, PT, PT, R75, R72, RZ ;  /* 0x000000484b4a7210 */ /* 0x000fc60007ffe0ff */
[----:B------:R-:W-:Y:S01]  /*1f800*/  FMUL.FTZ R77, R77, R76 ;  /* 0x0000004c4d4d7220 */ /* 0x000fe20000410000 */
[----:B------:R-:W-:-:S04]  /*1f810*/  I2FP.F32.S32 R76, R74 ;  /* 0x0000004a004c7245 */ /* 0x000fc80000201400 */
[----:B------:R-:W1:Y:S01]  /*1f820*/  MUFU.RCP R71, R76 ;  /* 0x0000004c00477308 */ /* 0x000e620000001000 */
[C---:B0-----:R-:W-:Y:S01]  /*1f830*/  FMUL.FTZ R73, R69.reuse, R78 ;  /* 0x0000004e45497220 */ /* 0x041fe20000410000 */
[----:B------:R-:W-:Y:S01]  /*1f840*/  FFMA.FTZ R0, R69, R77, R0 ;  /* 0x0000004d45007223 */ /* 0x000fe20000010000 */
[----:B------:R-:W-:-:S03]  /*1f850*/  I2FP.F32.S32 R77, R72 ;  /* 0x00000048004d7245 */ /* 0x000fc60000201400 */
[----:B------:R-:W0:Y:S04]  /*1f860*/  SHFL.DOWN PT, R70, R73, 0x2, 0x1f ;  /* 0x08401f0049467f89 */ /* 0x000e2800000e0000 */
[----:B------:R-:W2:Y:S01]  /*1f870*/  SHFL.DOWN PT, R69, R0, 0x2, 0x1f ;  /* 0x08401f0000457f89 */ /* 0x000ea200000e0000 */
[----:B0-----:R-:W-:Y:S01]  /*1f880*/  FMUL.FTZ R191, R70, R77 ;  /* 0x0000004d46bf7220 */ /* 0x001fe20000410000 */
[----:B------:R-:W-:-:S03]  /*1f890*/  FADD.FTZ R72, R73, -R70 ;  /* 0x8000004649487221 */ /* 0x000fc60000010000 */
[----:B------:R-:W-:Y:S01]  /*1f8a0*/  FFMA.FTZ R70, R68, R73, R191 ;  /* 0x0000004944467223 */ /* 0x000fe200000100bf */
[----:B------:R-:W-:Y:S01]  /*1f8b0*/  FMUL.FTZ R75, R72, R72 ;  /* 0x00000048484b7220 */ /* 0x000fe20000410000 */
[----:B------:R-:W0:Y:S02]  /*1f8c0*/  SHFL.DOWN PT, R191, R74, 0x1, 0x1f ;  /* 0x08201f004abf7f89 */ /* 0x000e2400000e0000 */
[----:B-1----:R-:W-:Y:S01]  /*1f8d0*/  FMUL.FTZ R73, R71, R70 ;  /* 0x0000004647497220 */ /* 0x002fe20000410000 */
[----:B------:R-:W-:Y:S01]  /*1f8e0*/  FMUL.FTZ R75, R68, R75 ;  /* 0x0000004b444b7220 */ /* 0x000fe20000410000 */
[----:B--2---:R-:W-:-:S03]  /*1f8f0*/  FADD.FTZ R68, R0, R69 ;  /* 0x0000004500447221 */ /* 0x004fc60000010000 */
[----:B------:R-:W1:Y:S01]  /*1f900*/  SHFL.DOWN PT, R70, R73, 0x1, 0x1f ;  /* 0x08201f0049467f89 */ /* 0x000e6200000e0000 */
[----:B------:R-:W-:Y:S01]  /*1f910*/  FMUL.FTZ R75, R75, R77 ;  /* 0x0000004d4b4b7220 */ /* 0x000fe20000410000 */
[----:B------:R-:W-:-:S03]  /*1f920*/  HADD2.F32 R77, -RZ, R63.H0_H0 ;  /* 0x2000003fff4d7230 */ /* 0x000fc60000004100 */
[----:B------:R-:W-:-:S05]  /*1f930*/  FFMA.FTZ R68, R71, R75, R68 ;  /* 0x0000004b47447223 */ /* 0x000fca0000010044 */
[----:B------:R-:W2:Y:S01]  /*1f940*/  SHFL.DOWN PT, R69, R68, 0x1, 0x1f ;  /* 0x08201f0044457f89 */ /* 0x000ea200000e0000 */
[----:B0-----:R-:W-:Y:S01]  /*1f950*/  IMAD.IADD R0, R74, 0x1, R191 ;  /* 0x000000014a007824 */ /* 0x001fe200078e02bf */
[----:B------:R-:W-:Y:S01]  /*1f960*/  I2FP.F32.S32 R191, R191 ;  /* 0x000000bf00bf7245 */ /* 0x000fe20000201400 */
[----:B------:R-:W-:-:S03]  /*1f970*/  HADD2.F32 R74, -RZ, R44.H0_H0 ;  /* 0x2000002cff4a7230 */ /* 0x000fc60000004100 */
[----:B------:R-:W-:Y:S01]  /*1f980*/  I2FP.F32.S32 R0, R0 ;  /* 0x0000000000007245 */ /* 0x000fe20000201400 */
[----:B-1----:R-:W-:Y:S01]  /*1f990*/  FADD.FTZ R71, R73, -R70 ;  /* 0x8000004649477221 */ /* 0x002fe20000010000 */
[----:B------:R-:W-:-:S04]  /*1f9a0*/  FMUL.FTZ R75, R70, R191 ;  /* 0x000000bf464b7220 */ /* 0x000fc80000410000 */
[----:B------:R-:W0:Y:S01]  /*1f9b0*/  MUFU.RCP R0, R0 ;  /* 0x0000000000007308 */ /* 0x000e220000001000 */
[----:B------:R-:W-:Y:S01]  /*1f9c0*/  FMUL.FTZ R71, R71, R71 ;  /* 0x0000004747477220 */ /* 0x000fe20000410000 */
[----:B------:R-:W-:-:S03]  /*1f9d0*/  FFMA.FTZ R75, R76, R73, R75 ;  /* 0x000000494c4b7223 */ /* 0x000fc6000001004b */
[----:B------:R-:W-:Y:S01]  /*1f9e0*/  FMUL.FTZ R71, R76, R71 ;  /* 0x000000474c477220 */ /* 0x000fe20000410000 */
[----:B--2---:R-:W-:Y:S01]  /*1f9f0*/  FADD.FTZ R69, R68, R69 ;  /* 0x0000004544457221 */ /* 0x004fe20000010000 */
[----:B------:R-:W-:Y:S02]  /*1fa00*/  HADD2.F32 R76, -RZ, R16.H0_H0 ;  /* 0x20000010ff4c7230 */ /* 0x000fe40000004100 */
[----:B------:R-:W-:Y:S01]  /*1fa10*/  FMUL.FTZ R71, R71, R191 ;  /* 0x000000bf47477220 */ /* 0x000fe20000410000 */
[----:B0-----:R-:W-:-:S03]  /*1fa20*/  FMUL.FTZ R75, R0, R75 ;  /* 0x0000004b004b7220 */ /* 0x001fc60000410000 */
[----:B------:R-:W-:Y:S02]  /*1fa30*/  FFMA.FTZ R72, R0, R71, R69 ;  /* 0x0000004700487223 */ /* 0x000fe40000010045 */
[----:B------:R-:W0:Y:S01]  /*1fa40*/  LDC R0, c[0x0][0x448] ;  /* 0x00011200ff007b82 */ /* 0x000e220000000800 */
[----:B------:R-:W1:Y:S04]  /*1fa50*/  SHFL.IDX PT, R75, R75, RZ, 0x1f ;  /* 0x00001fff4b4b7589 */ /* 0x000e6800000e0000 */
[----:B------:R2:W0:Y:S02]  /*1fa60*/  SHFL.IDX PT, R69, R72, RZ, 0x1f ;  /* 0x00001fff48457589 */ /* 0x00042400000e0000 */
[----:B--2---:R-:W-:Y:S02]  /*1fa70*/  HADD2.F32 R72, -RZ, R112.H0_H0 ;  /* 0x20000070ff487230 */ /* 0x004fe40000004100 */
[C---:B-1----:R-:W-:Y:S01]  /*1fa80*/  FMUL.FTZ R70, R75.reuse, R75 ;  /* 0x0000004b4b467220 */ /* 0x042fe20000410000 */
[----:B------:R-:W-:Y:S01]  /*1fa90*/  FSEL R78, R75, RZ, !P3 ;  /* 0x000000ff4b4e7208 */ /* 0x000fe20005800000 */
[----:B0-----:R-:W-:-:S03]  /*1faa0*/  FFMA.FTZ R0, R69, UR11, R0 ;  /* 0x0000000b45007c23 */ /* 0x001fc60008010000 */
[----:B------:R-:W-:Y:S01]  /*1fab0*/  FSEL R73, R70, RZ, P3 ;  /* 0x000000ff46497208 */ /* 0x000fe20001800000 */
[----:B------:R-:W0:Y:S01]  /*1fac0*/  @!P1 LDC.64 R68, c[0x0][0x3c0] ;  /* 0x0000f000ff449b82 */ /* 0x000e220000000a00 */
[C---:B------:R-:W-:Y:S01]  /*1fad0*/  FADD.FTZ R83, -R78.reuse, R83 ;  /* 0x000000534e537221 */ /* 0x040fe20000010100 */
[C---:B------:R-:W-:Y:S01]  /*1fae0*/  FADD.FTZ R131, -R78.reuse, R131 ;  /* 0x000000834e837221 */ /* 0x040fe20000010100 */
[----:B------:R-:W-:Y:S01]  /*1faf0*/  FADD.FTZ R129, -R78, R129 ;  /* 0x000000814e817221 */ /* 0x000fe20000010100 */
[----:B------:R-:W-:Y:S01]  /*1fb00*/  FADD.FTZ R0, R0, R73 ;  /* 0x0000004900007221 */ /* 0x000fe20000010000 */
[----:B------:R-:W-:Y:S02]  /*1fb10*/  HADD2.F32 R73, -RZ, R60.H0_H0 ;  /* 0x2000003cff497230 */ /* 0x000fe40000004100 */
[C---:B------:R-:W-:Y:S01]  /*1fb20*/  FADD.FTZ R87, -R78.reuse, R87 ;  /* 0x000000574e577221 */ /* 0x040fe20000010100 */
[C---:B------:R-:W-:Y:S01]  /*1fb30*/  FADD.FTZ R85, -R78.reuse, R85 ;  /* 0x000000554e557221 */ /* 0x040fe20000010100 */
[----:B------:R-:W1:Y:S01]  /*1fb40*/  @!P1 LDC.64 R70, c[0x0][0x3c8] ;  /* 0x0000f200ff469b82 */ /* 0x000e620000000a00 */
[C---:B------:R-:W-:Y:S01]  /*1fb50*/  FADD.FTZ R133, -R78.reuse, R133 ;  /* 0x000000854e857221 */ /* 0x040fe20000010100 */
[----:B------:R-:W2:Y:S01]  /*1fb60*/  MUFU.RSQ R0, R0 ;  /* 0x0000000000007308 */ /* 0x000ea20000001400 */
        /* <DEDUP_REMOVED lines=13> */
[----:B0-----:R-:W-:-:S04]  /*1fc40*/  @!P1 IMAD.WIDE R68, R126, 0x4, R68 ;  /* 0x000000047e449825 */ /* 0x001fc800078e0244 */
[C---:B------:R-:W-:Y:S01]  /*1fc50*/  FADD.FTZ R165, -R78.reuse, R165 ;  /* 0x000000a54ea57221 */ /* 0x040fe20000010100 */
[C---:B------:R-:W-:Y:S01]  /*1fc60*/  FADD.FTZ R163, -R78.reuse, R163 ;  /* 0x000000a34ea37221 */ /* 0x040fe20000010100 */
[----:B------:R-:W-:Y:S01]  /*1fc70*/  FADD.FTZ R157, -R78, R157 ;  /* 0x0000009d4e9d7221 */ /* 0x000fe20000010100 */
[C---:B--2---:R-:W-:Y:S01]  /*1fc80*/  FMUL.FTZ R83, R0.reuse, R83 ;  /* 0x0000005300537220 */ /* 0x044fe20000410000 */
[----:B------:R0:W-:Y:S01]  /*1fc90*/  @!P1 STG.E desc[UR8][R68.64], R75 ;  /* 0x0000004b44009986 */ /* 0x0001e2000c101908 */
[C---:B------:R-:W-:Y:S01]  /*1fca0*/  FMUL.FTZ R131, R0.reuse, R131 ;  /* 0x0000008300837220 */ /* 0x040fe20000410000 */
[----:B------:R-:W-:Y:S01]  /*1fcb0*/  FMUL.FTZ R129, R0, R129 ;  /* 0x0000008100817220 */ /* 0x000fe20000410000 */
[----:B-1----:R-:W-:-:S04]  /*1fcc0*/  @!P1 IMAD.WIDE R70, R126, 0x4, R70 ;  /* 0x000000047e469825 */ /* 0x002fc800078e0246 */
[C---:B------:R-:W-:Y:S01]  /*1fcd0*/  FFMA.FTZ R72, R83.reuse, R72, R74 ;  /* 0x0000004853487223 */ /* 0x040fe2000001004a */
[C---:B------:R-:W-:Y:S01]  /*1fce0*/  FMUL.FTZ R87, R0.reuse, R87 ;  /* 0x0000005700577220 */ /* 0x040fe20000410000 */
[C---:B------:R-:W-:Y:S01]  /*1fcf0*/  FMUL.FTZ R85, R0.reuse, R85 ;  /* 0x0000005500557220 */ /* 0x040fe20000410000 */
[----:B------:R-:W-:Y:S01]  /*1fd00*/  HADD2.F32 R74, -RZ, R44.H1_H1 ;  /* 0x3000002cff4a7230 */ /* 0x000fe20000004100 */
[----:B------:R1:W-:Y:S01]  /*1fd10*/  @!P1 STG.E desc[UR8][R70.64], R0 ;  /* 0x0000000046009986 */ /* 0x0003e2000c101908 */
[C---:B------:R-:W-:Y:S01]  /*1fd20*/  FMUL.FTZ R133, R0.reuse, R133 ;  /* 0x0000008500857220 */ /* 0x040fe20000410000 */
[C---:B------:R-:W-:Y:S01]  /*1fd30*/  FMUL.FTZ R135, R0.reuse, R135 ;  /* 0x0000008700877220 */ /* 0x040fe20000410000 */
[C---:B------:R-:W-:Y:S01]  /*1fd40*/  FMUL.FTZ R137, R0.reuse, R137 ;  /* 0x0000008900897220 */ /* 0x040fe20000410000 */
[----:B0-----:R-:W-:Y:S01]  /*1fd50*/  FFMA.FTZ R68, R83, R76, R73 ;  /* 0x0000004c53447223 */ /* 0x001fe20000010049 */
[----:B------:R-:W-:Y:S02]  /*1fd60*/  HADD2.F32 R76, -RZ, R16.H1_H1 ;  /* 0x30000010ff4c7230 */ /* 0x000fe40000004100 */
[----:B------:R-:W-:Y:S01]  /*1fd70*/  FMUL.FTZ R149, R0, R149 ;  /* 0x0000009500957220 */ /* 0x000fe20000410000 */
[----:B------:R-:W-:-:S02]  /*1fd80*/  HADD2.F32 R75, -RZ, R62.H1_H1 ;  /* 0x3000003eff4b7230 */ /* 0x000fc40000004100 */
[C---:B------:R-:W-:Y:S01]  /*1fd90*/  FMUL.FTZ R141, R0.reuse, R141 ;  /* 0x0000008d008d7220 */ /* 0x040fe20000410000 */
[C---:B------:R-:W-:Y:S01]  /*1fda0*/  FMUL.FTZ R151, R0.reuse, R151 ;  /* 0x0000009700977220 */ /* 0x040fe20000410000 */
[C---:B------:R-:W-:Y:S01]  /*1fdb0*/  FMUL.FTZ R145, R0.reuse, R145 ;  /* 0x0000009100917220 */ /* 0x040fe20000410000 */
[C---:B------:R-:W-:Y:S01]  /*1fdc0*/  FMUL.FTZ R155, R0.reuse, R155 ;  /* 0x0000009b009b7220 */ /* 0x040fe20000410000 */
[----:B-1----:R-:W-:Y:S02]  /*1fdd0*/  HADD2.F32 R70, -RZ, R112.H1_H1 ;  /* 0x30000070ff467230 */ /* 0x002fe40000004100 */
[C---:B------:R-:W-:Y:S01]  /*1fde0*/  FMUL.FTZ R153, R0.reuse, R153 ;  /* 0x0000009900997220 */ /* 0x040fe20000410000 */
[----:B------:R-:W-:Y:S02]  /*1fdf0*/  HADD2.F32 R71, -RZ, R60.H1_H1 ;  /* 0x3000003cff477230 */ /* 0x000fe40000004100 */
[C---:B------:R-:W-:Y:S01]  /*1fe00*/  FMUL.FTZ R143, R0.reuse, R143 ;  /* 0x0000008f008f7220 */ /* 0x040fe20000410000 */
[----:B------:R-:W-:Y:S01]  /*1fe10*/  FMUL.FTZ R147, R0, R147 ;  /* 0x0000009300937220 */ /* 0x000fe20000410000 */
[----:B------:R-:W-:Y:S01]  /*1fe20*/  FFMA.FTZ R69, R131, R70, R74 ;  /* 0x0000004683457223 */ /* 0x000fe2000001004a */
[----:B------:R-:W-:-:S02]  /*1fe30*/  HADD2.F32 R70, -RZ, R113.H0_H0 ;  /* 0x20000071ff467230 */ /* 0x000fc40000004100 */
[----:B------:R-:W-:Y:S01]  /*1fe40*/  FFMA.FTZ R131, R131, R76, R71 ;  /* 0x0000004c83837223 */ /* 0x000fe20000010047 */
[----:B------:R-:W-:Y:S02]  /*1fe50*/  HADD2.F32 R74, -RZ, R45.H0_H0 ;  /* 0x2000002dff4a7230 */ /* 0x000fe40000004100 */
[C---:B------:R-:W-:Y:S01]  /*1fe60*/  FMUL.FTZ R171, R0.reuse, R171 ;  /* 0x000000ab00ab7220 */ /* 0x040fe20000410000 */
[----:B------:R-:W-:Y:S01]  /*1fe70*/  HADD2.F32 R76, -RZ, R17.H0_H0 ;  /* 0x20000011ff4c7230 */ /* 0x000fe20000004100 */
[----:B------:R-:W-:Y:S01]  /*1fe80*/  F2FP.F16.F32.PACK_AB R72, R69, R72 ;  /* 0x000000484548723e */ /* 0x000fe200000000ff */
[----:B------:R-:W-:Y:S02]  /*1fe90*/  HADD2.F32 R71, -RZ, R61.H0_H0 ;  /* 0x2000003dff477230 */ /* 0x000fe40000004100 */
[----:B------:R-:W-:Y:S01]  /*1fea0*/  FFMA.FTZ R70, R129, R70, R74 ;  /* 0x0000004681467223 */ /* 0x000fe2000001004a */
[----:B------:R-:W-:Y:S01]  /*1feb0*/  HADD2.F32 R74, -RZ, R113.H1_H1 ;  /* 0x30000071ff4a7230 */ /* 0x000fe20000004100 */
[----:B------:R-:W-:Y:S01]  /*1fec0*/  F2FP.F16.F32.PACK_AB R68, R131, R68 ;  /* 0x000000448344723e */ /* 0x000fe200000000ff */
[----:B------:R-:W-:Y:S01]  /*1fed0*/  FMUL.FTZ R167, R0, R167 ;  /* 0x000000a700a77220 */ /* 0x000fe20000410000 */
[----:B------:R-:W-:Y:S01]  /*1fee0*/  FFMA.FTZ R129, R129, R76, R71 ;  /* 0x0000004c81817223 */ /* 0x000fe20000010047 */
[----:B------:R-:W-:-:S02]  /*1fef0*/  HADD2.F32 R76, -RZ, R45.H1_H1 ;  /* 0x3000002dff4c7230 */ /* 0x000fc40000004100 */
[C---:B------:R-:W-:Y:S01]  /*1ff00*/  FMUL.FTZ R169, R0.reuse, R169 ;  /* 0x000000a900a97220 */ /* 0x040fe20000410000 */
[----:B------:R-:W-:Y:S02]  /*1ff10*/  HADD2.F32 R71, -RZ, R61.H1_H1 ;  /* 0x3000003dff477230 */ /* 0x000fe40000004100 */
[C---:B------:R-:W-:Y:S01]  /*1ff20*/  FMUL.FTZ R165, R0.reuse, R165 ;  /* 0x000000a500a57220 */ /* 0x040fe20000410000 */
[C---:B------:R-:W-:Y:S01]  /*1ff30*/  FMUL.FTZ R163, R0.reuse, R163 ;  /* 0x000000a300a37220 */ /* 0x040fe20000410000 */
[C---:B------:R-:W-:Y:S01]  /*1ff40*/  FFMA.FTZ R73, R87.reuse, R74, R76 ;  /* 0x0000004a57497223 */ /* 0x040fe2000001004c */
[----:B------:R-:W-:Y:S02]  /*1ff50*/  HADD2.F32 R74, -RZ, R114.H0_H0 ;  /* 0x20000072ff4a7230 */ /* 0x000fe40000004100 */
[----:B------:R-:W-:Y:S01]  /*1ff60*/  FFMA.FTZ R80, R87, R80, R71 ;  /* 0x0000005057507223 */ /* 0x000fe20000010047 */
[----:B------:R-:W-:Y:S02]  /*1ff70*/  HADD2.F32 R76, -RZ, R46.H0_H0 ;  /* 0x2000002eff4c7230 */ /* 0x000fe40000004100 */
[----:B------:R-:W-:Y:S01]  /*1ff80*/  FMUL.FTZ R157, R0, R157 ;  /* 0x0000009d009d7220 */ /* 0x000fe20000410000 */
[----:B------:R-:W-:Y:S01]  /*1ff90*/  HADD2.F32 R71, -RZ, R62.H0_H0 ;  /* 0x2000003eff477230 */ /* 0x000fe20000004100 */
[----:B------:R-:W-:Y:S01]  /*1ffa0*/  F2FP.F16.F32.PACK_AB R73, R73, R70 ;  /* 0x000000464949723e */ /* 0x000fe200000000ff */
[----:B------:R-:W-:-:S02]  /*1ffb0*/  HADD2.F32 R70, -RZ, R19.H1_H1 ;  /* 0x30000013ff467230 */ /* 0x000fc40000004100 */
[C---:B------:R-:W-:Y:S01]  /*1ffc0*/  FFMA.FTZ R74, R85.reuse, R74, R76 ;  /* 0x0000004a554a7223 */ /* 0x040fe2000001004c */
[----:B------:R-:W-:Y:S02]  /*1ffd0*/  HADD2.F32 R76, -RZ, R114.H1_H1 ;  /* 0x30000072ff4c7230 */ /* 0x000fe40000004100 */
[----:B------:R-:W-:Y:S01]  /*1ffe0*/  FFMA.FTZ R86, R85, R82, R71 ;  /* 0x0000005255567223 */ /* 0x000fe20000010047 */
[----:B------:R-:W-:Y:S02]  /*1fff0*/  HADD2.F32 R82, -RZ, R46.H1_H1 ;  /* 0x3000002eff527230 */ /* 0x000fe40000004100 */
[----:B------:R-:W-:Y:S01]  /*20000*/  FFMA.FTZ R70, R137, R70, R142 ;  /* 0x0000004689467223 */ /* 0x000fe2000001008e */
[----:B------:R-:W-:Y:S01]  /*20010*/  F2FP.F16.F32.PACK_AB R69, R80, R129 ;  /* 0x000000815045723e */ /* 0x000fe200000000ff */
[----:B------:R-:W-:Y:S02]  /*20020*/  HADD2.F32 R80, -RZ, R41.H0_H0 ;  /* 0x20000029ff507230 */ /* 0x000fe40000004100 */
[----:B------:R-:W-:Y:S01]  /*20030*/  FADD.FTZ R159, -R78, R159 ;  /* 0x0000009f4e9f7221 */ /* 0x000fe20000010100 */
[----:B------:R-:W-:Y:S01]  /*20040*/  FFMA.FTZ R71, R133, R76, R82 ;  /* 0x0000004c85477223 */ /* 0x000fe20000010052 */
[----:B------:R-:W-:-:S02]  /*20050*/  HADD2.F32 R76, -RZ, R115.H0_H0 ;  /* 0x20000073ff4c7230 */ /* 0x000fc40000004100 */
[----:B------:R-:W-:Y:S01]  /*20060*/  FFMA.FTZ R133, R133, R84, R75 ;  /* 0x0000005485857223 */ /* 0x000fe2000001004b */
[----:B------:R-:W-:Y:S02]  /*20070*/  HADD2.F32 R82, -RZ, R47.H0_H0 ;  /* 0x2000002fff527230 */ /* 0x000fe40000004100 */
[----:B------:R-:W-:Y:S01]  /*20080*/  FMUL.FTZ R159, R0, R159 ;  /* 0x0000009f009f7220 */ /* 0x000fe20000410000 */
[----:B------:R-:W-:Y:S01]  /*20090*/  HADD2.F32 R84, -RZ, R19.H0_H0 ;  /* 0x20000013ff547230 */ /* 0x000fe20000004100 */
[----:B------:R-:W-:Y:S01]  /*200a0*/  F2FP.F16.F32.PACK_AB R74, R71, R74 ;  /* 0x0000004a474a723e */ /* 0x000fe200000000ff */
[----:B------:R-:W-:Y:S02]  /*200b0*/  HADD2.F32 R142, -RZ, R57.H0_H0 ;  /* 0x20000039ff8e7230 */ /* 0x000fe40000004100 */
[C---:B------:R-:W-:Y:S01]  /*200c0*/  FFMA.FTZ R75, R135.reuse, R76, R82 ;  /* 0x0000004c874b7223 */ /* 0x040fe20000010052 */
[----:B------:R-:W-:Y:S02]  /*200d0*/  HADD2.F32 R76, -RZ, R115.H1_H1 ;  /* 0x30000073ff4c7230 */ /* 0x000fe40000004100 */
[----:B------:R-:W-:Y:S01]  /*200e0*/  FFMA.FTZ R135, R135, R84, R77 ;  /* 0x0000005487877223 */ /* 0x000fe2000001004d */
[----:B------:R-:W-:-:S02]  /*200f0*/  HADD2.F32 R82, -RZ, R47.H1_H1 ;  /* 0x3000002fff527230 */ /* 0x000fc40000004100 */
[C---:B------:R-:W-:Y:S01]  /*20100*/  FADD.FTZ R161, -R78.reuse, R161 ;  /* 0x000000a14ea17221 */ /* 0x040fe20000010100 */
[----:B------:R-:W-:Y:S02]  /*20110*/  HADD2.F32 R129, -RZ, R53.H1_H1 ;  /* 0x30000035ff817230 */ /* 0x000fe40000004100 */
[----:B------:R-:W-:Y:S01]  /*20120*/  FADD.FTZ R175, -R78, R175 ;  /* 0x000000af4eaf7221 */ /* 0x000fe20000010100 */
[----:B------:R-:W-:Y:S01]  /*20130*/  F2FP.F16.F32.PACK_AB R71, R70, R135 ;  /* 0x000000874647723e */ /* 0x000fe200000000ff */
[----:B------:R-:W-:Y:S01]  /*20140*/  FFMA.FTZ R82, R137, R76, R82 ;  /* 0x0000004c89527223 */ /* 0x000fe20000010052 */
[----:B------:R-:W-:Y:S01]  /*20150*/  F2FP.F16.F32.PACK_AB R70, R133, R86 ;  /* 0x000000568546723e */ /* 0x000fe200000000ff */
[----:B------:R-:W0:Y:S01]  /*20160*/  LDC.64 R76, c[0x0][0x428] ;  /* 0x00010a00ff4c7b82 */ /* 0x000e220000000a00 */
[--C-:B------:R-:W-:Y:S02]  /*20170*/  HADD2.F32 R131, -RZ, R54.reuse.H0_H0 ;  /* 0x20000036ff837230 */ /* 0x100fe40000004100 */
[----:B------:R-:W-:Y:S01]  /*20180*/  FMUL.FTZ R161, R0, R161 ;  /* 0x000000a100a17220 */ /* 0x000fe20000410000 */
[----:B------:R-:W-:Y:S01]  /*20190*/  F2FP.F16.F32.PACK_AB R75, R82, R75 ;  /* 0x0000004b524b723e */ /* 0x000fe200000000ff */
[----:B------:R-:W-:-:S02]  /*201a0*/  HADD2.F32 R135, -RZ, R54.H1_H1 ;  /* 0x30000036ff877230 */ /* 0x000fc40000004100 */
[----:B------:R-:W-:Y:S01]  /*201b0*/  FMUL.FTZ R175, R0, R175 ;  /* 0x000000af00af7220 */ /* 0x000fe20000410000 */
[----:B------:R-:W-:Y:S02]  /*201c0*/  HADD2.F32 R137, -RZ, R55.H0_H0 ;  /* 0x20000037ff897230 */ /* 0x000fe40000004100 */
[C---:B------:R-:W-:Y:S01]  /*201d0*/  FADD.FTZ R177, -R78.reuse, R177 ;  /* 0x000000b14eb17221 */ /* 0x040fe20000010100 */
[----:B------:R-:W1:Y:S01]  /*201e0*/  LDC.64 R82, c[0x0][0x430] ;  /* 0x00010c00ff527b82 */ /* 0x000e620000000a00 */
[C---:B------:R-:W-:Y:S01]  /*201f0*/  FADD.FTZ R179, -R78.reuse, R179 ;  /* 0x000000b34eb37221 */ /* 0x040fe20000010100 */
[----:B------:R-:W-:Y:S01]  /*20200*/  FADD.FTZ R181, -R78, R181 ;  /* 0x000000b54eb57221 */ /* 0x000fe20000010100 */
[----:B------:R-:W-:Y:S01]  /*20210*/  FMUL.FTZ R177, R0, R177 ;  /* 0x000000b100b17220 */ /* 0x000fe20000410000 */
[----:B------:R-:W-:Y:S01]  /*20220*/  FADD.FTZ R183, -R78, R183 ;  /* 0x000000b74eb77221 */ /* 0x000fe20000010100 */
[C---:B------:R-:W-:Y:S01]  /*20230*/  FMUL.FTZ R179, R0.reuse, R179 ;  /* 0x000000b300b37220 */ /* 0x040fe20000410000 */
[----:B------:R-:W-:Y:S01]  /*20240*/  FMUL.FTZ R181, R0, R181 ;  /* 0x000000b500b57220 */ /* 0x000fe20000410000 */
[----:B------:R-:W-:Y:S01]  /*20250*/  FADD.FTZ R185, -R78, R185 ;  /* 0x000000b94eb97221 */ /* 0x000fe20000010100 */
[----:B------:R-:W-:Y:S01]  /*20260*/  FMUL.FTZ R183, R0, R183 ;  /* 0x000000b700b77220 */ /* 0x000fe20000410000 */
[C---:B------:R-:W-:Y:S01]  /*20270*/  FADD.FTZ R187, -R78.reuse, R187 ;  /* 0x000000bb4ebb7221 */ /* 0x040fe20000010100 */
[----:B------:R-:W-:Y:S01]  /*20280*/  FADD.FTZ R189, -R78, R189 ;  /* 0x000000bd4ebd7221 */ /* 0x000fe20000010100 */
[----:B------:R-:W-:Y:S01]  /*20290*/  FMUL.FTZ R185, R0, R185 ;  /* 0x000000b900b97220 */ /* 0x000fe20000410000 */
[----:B------:R-:W-:-:S02]  /*202a0*/  HADD2.F32 R78, -RZ, R35.H1_H1 ;  /* 0x30000023ff4e7230 */ /* 0x000fc40000004100 */
[C---:B------:R-:W-:Y:S01]  /*202b0*/  FMUL.FTZ R187, R0.reuse, R187 ;  /* 0x000000bb00bb7220 */ /* 0x040fe20000410000 */
[----:B------:R-:W-:Y:S01]  /*202c0*/  FMUL.FTZ R189, R0, R189 ;  /* 0x000000bd00bd7220 */ /* 0x000fe20000410000 */
[----:B------:R-:W-:Y:S02]  /*202d0*/  HADD2.F32 R0, -RZ, R15.H1_H1 ;  /* 0x3000000fff007230 */ /* 0x000fe40000004100 */
[----:B0-----:R-:W-:-:S04]  /*202e0*/  IMAD.WIDE.U32 R84, R79, 0x10, R76 ;  /* 0x000000104f547825 */ /* 0x001fc800078e004c */
[----:B------:R-:W-:Y:S01]  /*202f0*/  FFMA.FTZ R0, R189, R0, R78 ;  /* 0x00000000bd007223 */ /* 0x000fe2000001004e */
[----:B------:R-:W-:Y:S01]  /*20300*/  HADD2.F32 R78, -RZ, R31.H1_H1 ;  /* 0x3000001fff4e7230 */ /* 0x000fe20000004100 */
[----:B------:R0:W-:Y:S01]  /*20310*/  STG.E.128 desc[UR8][R84.64], R72 ;  /* 0x0000004854007986 */ /* 0x0001e2000c101d08 */
[----:B-1----:R-:W-:-:S05]  /*20320*/  IMAD.WIDE.U32 R86, R79, 0x10, R82 ;  /* 0x000000104f567825 */ /* 0x002fca00078e0052 */
[----:B------:R1:W-:Y:S01]  /*20330*/  STG.E.128 desc[UR8][R86.64], R68 ;  /* 0x0000004456007986 */ /* 0x0003e2000c101d08 */
[----:B0-----:R-:W-:Y:S02]  /*20340*/  HADD2.F32 R72, -RZ, R4.H0_H0 ;  /* 0x20000004ff487230 */ /* 0x001fe40000004100 */
[----:B------:R-:W-:Y:S02]  /*20350*/  HADD2.F32 R74, -RZ, R40.H0_H0 ;  /* 0x20000028ff4a7230 */ /* 0x000fe40000004100 */
[----:B-1----:R-:W-:-:S03]  /*20360*/  HADD2.F32 R68, -RZ, R6.H0_H0 ;  /* 0x20000006ff447230 */ /* 0x002fc60000004100 */
[----:B------:R-:W-:Y:S01]  /*20370*/  FFMA.FTZ R72, R141, R72, R74 ;  /* 0x000000488d487223 */ /* 0x000fe2000001004a */
[----:B------:R-:W-:Y:S02]  /*20380*/  HADD2.F32 R70, -RZ, R42.H0_H0 ;  /* 0x2000002aff467230 */ /* 0x000fe40000004100 */
[----:B------:R-:W-:-:S03]  /*20390*/  HADD2.F32 R74, -RZ, R5.H0_H0 ;  /* 0x20000005ff4a7230 */ /* 0x000fc60000004100 */
[----:B------:R-:W-:Y:S01]  /*203a0*/  FFMA.FTZ R75, R149, R68, R70 ;  /* 0x00000044954b7223 */ /* 0x000fe20000010046 */
[----:B------:R-:W-:Y:S02]  /*203b0*/  HADD2.F32 R68, -RZ, R6.H1_H1 ;  /* 0x30000006ff447230 */ /* 0x000fe40000004100 */
[----:B------:R-:W-:Y:S01]  /*203c0*/  FFMA.FTZ R69, R145, R74, R80 ;  /* 0x0000004a91457223 */ /* 0x000fe20000010050 */
[----:B------:R-:W-:Y:S02]  /*203d0*/  HADD2.F32 R70, -RZ, R42.H1_H1 ;  /* 0x3000002aff467230 */ /* 0x000fe40000004100 */
        /* <DEDUP_REMOVED lines=16> */
[----:B------:R-:W-:Y:S01]  /*204e0*/  F2FP.F16.F32.PACK_AB R70, R84, R75 ;  /* 0x0000004b5446723e */ /* 0x000fe200000000ff */
[----:B------:R-:W-:Y:S01]  /*204f0*/  HADD2.F32 R84, -RZ, R20.H1_H1 ;  /* 0x30000014ff547230 */ /* 0x000fe20000004100 */
[----:B------:R-:W-:Y:S01]  /*20500*/  F2FP.F16.F32.PACK_AB R69, R74, R69 ;  /* 0x000000454a45723e */ /* 0x000fe200000000ff */
[----:B------:R-:W-:Y:S01]  /*20510*/  IMAD.WIDE.U32 R74, R81, 0x10, R76 ;  /* 0x00000010514a7825 */ /* 0x000fe200078e004c */
[----:B------:R-:W-:-:S03]  /*20520*/  F2FP.F16.F32.PACK_AB R68, R73, R72 ;  /* 0x000000484944723e */ /* 0x000fc600000000ff */
[----:B------:R-:W-:Y:S02]  /*20530*/  HADD2.F32 R72, -RZ, R20.H0_H0 ;  /* 0x20000014ff487230 */ /* 0x000fe40000004100 */
[----:B------:R0:W-:Y:S03]  /*20540*/  STG.E.128 desc[UR8][R74.64], R68 ;  /* 0x000000444a007986 */ /* 0x0001e6000c101d08 */
[----:B------:R-:W-:Y:S01]  /*20550*/  FFMA.FTZ R72, R141, R72, R80 ;  /* 0x000000488d487223 */ /* 0x000fe20000010050 */
[----:B------:R-:W-:Y:S02]  /*20560*/  HADD2.F32 R80, -RZ, R56.H1_H1 ;  /* 0x30000038ff507230 */ /* 0x000fe40000004100 */
[----:B------:R-:W-:-:S03]  /*20570*/  HADD2.F32 R141, -RZ, R55.H1_H1 ;  /* 0x30000037ff8d7230 */ /* 0x000fc60000004100 */
[----:B------:R-:W-:Y:S01]  /*20580*/  FFMA.FTZ R73, R143, R84, R80 ;  /* 0x000000548f497223 */ /* 0x000fe20000010050 */
[----:B------:R-:W-:Y:S02]  /*20590*/  HADD2.F32 R80, -RZ, R22.H1_H1 ;  /* 0x30000016ff507230 */ /* 0x000fe40000004100 */
[----:B------:R-:W-:Y:S02]  /*205a0*/  HADD2.F32 R84, -RZ, R58.H1_H1 ;  /* 0x3000003aff547230 */ /* 0x000fe40000004100 */
[----:B------:R-:W-:Y:S02]  /*205b0*/  HADD2.F32 R143, -RZ, R48.H0_H0 ;  /* 0x20000030ff8f7230 */ /* 0x000fe40000004100 */
[----:B0-----:R-:W-:Y:S01]  /*205c0*/  FFMA.FTZ R69, R145, R86, R142 ;  /* 0x0000005691457223 */ /* 0x001fe2000001008e */
[----:B------:R-:W-:Y:S02]  /*205d0*/  HADD2.F32 R70, -RZ, R22.H0_H0 ;  /* 0x20000016ff467230 */ /* 0x000fe40000004100 */
[----:B------:R-:W-:Y:S01]  /*205e0*/  FFMA.FTZ R75, R151, R80, R84 ;  /* 0x00000050974b7223 */ /* 0x000fe20000010054 */
[----:B------:R-:W-:-:S02]  /*205f0*/  HADD2.F32 R74, -RZ, R58.H0_H0 ;  /* 0x2000003aff4a7230 */ /* 0x000fc40000004100 */
[----:B------:R-:W-:Y:S01]  /*20600*/  FFMA.FTZ R68, R147, R144, R146 ;  /* 0x0000009093447223 */ /* 0x000fe20000010092 */
[----:B------:R-:W-:Y:S02]  /*20610*/  HADD2.F32 R86, -RZ, R23.H0_H0 ;  /* 0x20000017ff567230 */ /* 0x000fe40000004100 */
[----:B------:R-:W-:Y:S02]  /*20620*/  HADD2.F32 R142, -RZ, R59.H0_H0 ;  /* 0x2000003bff8e7230 */ /* 0x000fe40000004100 */
[----:B------:R-:W-:Y:S01]  /*20630*/  FFMA.FTZ R70, R149, R70, R74 ;  /* 0x0000004695467223 */ /* 0x000fe2000001004a */
[----:B------:R-:W-:Y:S01]  /*20640*/  HADD2.F32 R74, -RZ, R23.H1_H1 ;  /* 0x30000017ff4a7230 */ /* 0x000fe20000004100 */
[----:B------:R-:W-:Y:S01]  /*20650*/  F2FP.F16.F32.PACK_AB R69, R68, R69 ;  /* 0x000000454445723e */ /* 0x000fe200000000ff */
[----:B------:R-:W-:Y:S02]  /*20660*/  HADD2.F32 R80, -RZ, R59.H1_H1 ;  /* 0x3000003bff507230 */ /* 0x000fe40000004100 */
[----:B------:R-:W-:Y:S01]  /*20670*/  FFMA.FTZ R71, R153, R86, R142 ;  /* 0x0000005699477223 */ /* 0x000fe2000001008e */
[----:B------:R-:W-:Y:S01]  /*20680*/  HADD2.F32 R84, -RZ, R8.H0_H0 ;  /* 0x20000008ff547230 */ /* 0x000fe20000004100 */
[----:B------:R-:W-:Y:S01]  /*20690*/  F2FP.F16.F32.PACK_AB R70, R75, R70 ;  /* 0x000000464b46723e */ /* 0x000fe200000000ff */
[----:B------:R-:W-:-:S02]  /*206a0*/  HADD2.F32 R86, -RZ, R36.H0_H0 ;  /* 0x20000024ff567230 */ /* 0x000fc40000004100 */
[----:B------:R-:W-:Y:S01]  /*206b0*/  FFMA.FTZ R74, R155, R74, R80 ;  /* 0x0000004a9b4a7223 */ /* 0x000fe20000010050 */
[----:B------:R-:W-:Y:S01]  /*206c0*/  HADD2.F32 R80, -RZ, R24.H0_H0 ;  /* 0x20000018ff507230 */ /* 0x000fe20000004100 */
[----:B------:R-:W-:Y:S01]  /*206d0*/  F2FP.F16.F32.PACK_AB R68, R73, R72 ;  /* 0x000000484944723e */ /* 0x000fe200000000ff */
[----:B------:R-:W-:Y:S02]  /*206e0*/  HADD2.F32 R142, -RZ, R36.H1_H1 ;  /* 0x30000024ff8e7230 */ /* 0x000fe40000004100 */
[----:B------:R-:W-:Y:S01]  /*206f0*/  FFMA.FTZ R79, R171, R84, R86 ;  /* 0x00000054ab4f7223 */ /* 0x000fe20000010056 */
[----:B------:R-:W-:Y:S01]  /*20700*/  HADD2.F32 R84, -RZ, R52.H0_H0 ;  /* 0x20000034ff547230 */ /* 0x000fe20000004100 */
[----:B------:R-:W-:Y:S01]  /*20710*/  F2FP.F16.F32.PACK_AB R71, R74, R71 ;  /* 0x000000474a47723e */ /* 0x000fe200000000ff */
[----:B------:R-:W-:Y:S02]  /*20720*/  HADD2.F32 R86, -RZ, R8.H1_H1 ;  /* 0x30000008ff567230 */ /* 0x000fe40000004100 */
[----:B------:R-:W-:-:S02]  /*20730*/  HADD2.F32 R144, -RZ, R9.H0_H0 ;  /* 0x20000009ff907230 */ /* 0x000fc40000004100 */
[----:B------:R-:W-:Y:S01]  /*20740*/  FFMA.FTZ R80, R171, R80, R84 ;  /* 0x00000050ab507223 */ /* 0x000fe20000010054 */
[----:B------:R-:W-:Y:S02]  /*20750*/  HADD2.F32 R146, -RZ, R37.H0_H0 ;  /* 0x20000025ff927230 */ /* 0x000fe40000004100 */
[----:B------:R-:W-:Y:S01]  /*20760*/  FFMA.FTZ R84, R167, R86, R142 ;  /* 0x00000056a7547223 */ /* 0x000fe2000001008e */
[----:B------:R-:W-:Y:S02]  /*20770*/  HADD2.F32 R86, -RZ, R24.H1_H1 ;  /* 0x30000018ff567230 */ /* 0x000fe40000004100 */
[----:B------:R-:W-:Y:S02]  /*20780*/  HADD2.F32 R142, -RZ, R52.H1_H1 ;  /* 0x30000034ff8e7230 */ /* 0x000fe40000004100 */
[----:B------:R-:W-:Y:S01]  /*20790*/  FFMA.FTZ R87, R169, R144, R146 ;  /* 0x00000090a9577223 */ /* 0x000fe20000010092 */
[----:B------:R-:W-:Y:S01]  /*207a0*/  HADD2.F32 R144, -RZ, R25.H1_H1 ;  /* 0x30000019ff907230 */ /* 0x000fe20000004100 */
[----:B------:R-:W-:Y:S01]  /*207b0*/  F2FP.F16.F32.PACK_AB R72, R84, R79 ;  /* 0x0000004f5448723e */ /* 0x000fe200000000ff */
[----:B------:R-:W-:-:S02]  /*207c0*/  HADD2.F32 R146, -RZ, R26.H0_H0 ;  /* 0x2000001aff927230 */ /* 0x000fc40000004100 */
[----:B------:R-:W-:Y:S01]  /*207d0*/  FFMA.FTZ R85, R167, R86, R142 ;  /* 0x00000056a7557223 */ /* 0x000fe2000001008e */
[----:B------:R-:W-:Y:S02]  /*207e0*/  HADD2.F32 R86, -RZ, R25.H0_H0 ;  /* 0x20000019ff567230 */ /* 0x000fe40000004100 */
[----:B------:R-:W-:Y:S01]  /*207f0*/  FFMA.FTZ R129, R165, R144, R129 ;  /* 0x00000090a5817223 */ /* 0x000fe20000010081 */
[----:B------:R-:W-:Y:S02]  /*20800*/  HADD2.F32 R142, -RZ, R53.H0_H0 ;  /* 0x20000035ff8e7230 */ /* 0x000fe40000004100 */
[----:B------:R-:W-:Y:S01]  /*20810*/  FFMA.FTZ R131, R163, R146, R131 ;  /* 0x00000092a3837223 */ /* 0x000fe20000010083 */
[----:B------:R-:W-:Y:S02]  /*20820*/  HADD2.F32 R144, -RZ, R38.H0_H0 ;  /* 0x20000026ff907230 */ /* 0x000fe40000004100 */
[----:B------:R-:W-:Y:S02]  /*20830*/  HADD2.F32 R146, -RZ, R26.H1_H1 ;  /* 0x3000001aff927230 */ /* 0x000fe40000004100 */
[----:B------:R-:W-:Y:S01]  /*20840*/  FFMA.FTZ R86, R169, R86, R142 ;  /* 0x00000056a9567223 */ /* 0x000fe2000001008e */
[----:B------:R-:W-:-:S02]  /*20850*/  HADD2.F32 R142, -RZ, R37.H1_H1 ;  /* 0x30000025ff8e7230 */ /* 0x000fc40000004100 */
[----:B------:R-:W-:-:S04]  /*20860*/  IMAD.WIDE.U32 R150, R139, 0x10, R82 ;  /* 0x000000108b967825 */ /* 0x000fc800078e0052 */
[----:B------:R-:W-:Y:S01]  /*20870*/  FFMA.FTZ R156, R157, R146, R135 ;  /* 0x000000929d9c7223 */ /* 0x000fe20000010087 */
[----:B------:R-:W-:Y:S01]  /*20880*/  FFMA.FTZ R148, R165, R148, R142 ;  /* 0x00000094a5947223 */ /* 0x000fe2000001008e */
[----:B------:R-:W-:Y:S02]  /*20890*/  HADD2.F32 R142, -RZ, R10.H0_H0 ;  /* 0x2000000aff8e7230 */ /* 0x000fe40000004100 */
[----:B------:R-:W-:Y:S02]  /*208a0*/  HADD2.F32 R146, -RZ, R27.H0_H0 ;  /* 0x2000001bff927230 */ /* 0x000fe40000004100 */
[----:B------:R-:W-:-:S04]  /*208b0*/  IMAD.WIDE.U32 R152, R173, 0x10, R82 ;  /* 0x00000010ad987825 */ /* 0x000fc800078e0052 */
[----:B------:R-:W-:Y:S01]  /*208c0*/  FFMA.FTZ R133, R163, R142, R144 ;  /* 0x0000008ea3857223 */ /* 0x000fe20000010090 */
[----:B------:R-:W-:Y:S01]  /*208d0*/  F2FP.F16.F32.PACK_AB R73, R148, R87 ;  /* 0x000000579449723e */ /* 0x000fe200000000ff */
[----:B------:R-:W-:Y:S01]  /*208e0*/  FFMA.FTZ R137, R159, R146, R137 ;  /* 0x000000929f897223 */ /* 0x000fe20000010089 */
[----:B------:R-:W-:Y:S02]  /*208f0*/  HADD2.F32 R142, -RZ, R10.H1_H1 ;  /* 0x3000000aff8e7230 */ /* 0x000fe40000004100 */
[----:B------:R-:W-:Y:S02]  /*20900*/  HADD2.F32 R144, -RZ, R38.H1_H1 ;  /* 0x30000026ff907230 */ /* 0x000fe40000004100 */
[----:B------:R-:W-:-:S03]  /*20910*/  HADD2.F32 R146, -RZ, R27.H1_H1 ;  /* 0x3000001bff927230 */ /* 0x000fc60000004100 */
[----:B------:R-:W-:Y:S01]  /*20920*/  FFMA.FTZ R154, R157, R142, R144 ;  /* 0x0000008e9d9a7223 */ /* 0x000fe20000010090 */
[----:B------:R-:W-:Y:S02]  /*20930*/  HADD2.F32 R142, -RZ, R11.H0_H0 ;  /* 0x2000000bff8e7230 */ /* 0x000fe40000004100 */
[----:B------:R-:W-:Y:S01]  /*20940*/  FFMA.FTZ R160, R161, R146, R141 ;  /* 0x00000092a1a07223 */ /* 0x000fe2000001008d */
[----:B------:R-:W-:Y:S02]  /*20950*/  HADD2.F32 R144, -RZ, R39.H0_H0 ;  /* 0x20000027ff907230 */ /* 0x000fe40000004100 */
[----:B------:R-:W-:Y:S01]  /*20960*/  HADD2.F32 R146, -RZ, R28.H0_H0 ;  /* 0x2000001cff927230 */ /* 0x000fe20000004100 */
[----:B------:R-:W-:Y:S02]  /*20970*/  F2FP.F16.F32.PACK_AB R74, R154, R133 ;  /* 0x000000859a4a723e */ /* 0x000fe400000000ff */
[----:B------:R-:W-:Y:S01]  /*20980*/  FFMA.FTZ R135, R159, R142, R144 ;  /* 0x0000008e9f877223 */ /* 0x000fe20000010090 */
[----:B------:R-:W-:Y:S01]  /*20990*/  HADD2.F32 R142, -RZ, R11.H1_H1 ;  /* 0x3000000bff8e7230 */ /* 0x000fe20000004100 */
[----:B------:R-:W-:Y:S01]  /*209a0*/  F2FP.F16.F32.PACK_AB R79, R160, R137 ;  /* 0x00000089a04f723e */ /* 0x000fe200000000ff */
[----:B------:R-:W-:-:S05]  /*209b0*/  HADD2.F32 R144, -RZ, R39.H1_H1 ;  /* 0x30000027ff907230 */ /* 0x000fca0000004100 */
[----:B------:R-:W-:Y:S01]  /*209c0*/  FFMA.FTZ R158, R161, R142, R144 ;  /* 0x0000008ea19e7223 */ /* 0x000fe20000010090 */
[----:B------:R-:W-:Y:S02]  /*209d0*/  HADD2.F32 R142, -RZ, R12.H0_H0 ;  /* 0x2000000cff8e7230 */ /* 0x000fe40000004100 */
[----:B------:R-:W-:Y:S02]  /*209e0*/  HADD2.F32 R144, -RZ, R32.H0_H0 ;  /* 0x20000020ff907230 */ /* 0x000fe40000004100 */
[----:B------:R-:W-:-:S03]  /*209f0*/  F2FP.F16.F32.PACK_AB R75, R158, R135 ;  /* 0x000000879e4b723e */ /* 0x000fc600000000ff */
[C---:B------:R-:W-:Y:S01]  /*20a00*/  FFMA.FTZ R141, R175.reuse, R142, R144 ;  /* 0x0000008eaf8d7223 */ /* 0x040fe20000010090 */
[----:B------:R-:W-:Y:S02]  /*20a10*/  HADD2.F32 R142, -RZ, R12.H1_H1 ;  /* 0x3000000cff8e7230 */ /* 0x000fe40000004100 */
[----:B------:R-:W-:Y:S01]  /*20a20*/  FFMA.FTZ R175, R175, R146, R143 ;  /* 0x00000092afaf7223 */ /* 0x000fe2000001008f */
[----:B------:R-:W-:Y:S02]  /*20a30*/  HADD2.F32 R144, -RZ, R32.H1_H1 ;  /* 0x30000020ff907230 */ /* 0x000fe40000004100 */
        /* <DEDUP_REMOVED lines=15> */
[C---:B------:R-:W-:Y:S01]  /*20b30*/  FFMA.FTZ R166, R181.reuse, R142, R144 ;  /* 0x0000008eb5a67223 */ /* 0x040fe20000010090 */
[----:B------:R-:W-:Y:S02]  /*20b40*/  HADD2.F32 R142, -RZ, R14.H0_H0 ;  /* 0x2000000eff8e7230 */ /* 0x000fe40000004100 */
[----:B------:R-:W-:Y:S02]  /*20b50*/  HADD2.F32 R144, -RZ, R34.H0_H0 ;  /* 0x20000022ff907230 */ /* 0x000fe40000004100 */
[----:B------:R-:W-:Y:S01]  /*20b60*/  FFMA.FTZ R168, R181, R146, R143 ;  /* 0x00000092b5a87223 */ /* 0x000fe2000001008f */
[----:B------:R-:W-:-:S02]  /*20b70*/  HADD2.F32 R143, -RZ, R50.H0_H0 ;  /* 0x20000032ff8f7230 */ /* 0x000fc40000004100 */
[----:B------:R-:W-:-:S04]  /*20b80*/  IMAD.WIDE.U32 R146, R81, 0x10, R82 ;  /* 0x0000001051927825 */ /* 0x000fc800078e0052 */
[----:B------:R-:W-:Y:S01]  /*20b90*/  FFMA.FTZ R155, R183, R142, R144 ;  /* 0x0000008eb79b7223 */ /* 0x000fe20000010090 */
[----:B------:R-:W-:Y:S01]  /*20ba0*/  F2FP.F16.F32.PACK_AB R81, R166, R149 ;  /* 0x00000095a651723e */ /* 0x000fe200000000ff */
[----:B------:R-:W-:Y:S01]  /*20bb0*/  HADD2.F32 R142, -RZ, R30.H0_H0 ;  /* 0x2000001eff8e7230 */ /* 0x000fe20000004100 */
[----:B------:R0:W-:Y:S01]  /*20bc0*/  STG.E.128 desc[UR8][R146.64], R68 ;  /* 0x0000004492007986 */ /* 0x0001e2000c101d08 */
[----:B------:R-:W-:-:S03]  /*20bd0*/  HADD2.F32 R144, -RZ, R34.H1_H1 ;  /* 0x30000022ff907230 */ /* 0x000fc60000004100 */
[----:B------:R-:W-:Y:S01]  /*20be0*/  FFMA.FTZ R183, R183, R142, R143 ;  /* 0x0000008eb7b77223 */ /* 0x000fe2000001008f */
[----:B------:R-:W-:Y:S02]  /*20bf0*/  HADD2.F32 R142, -RZ, R14.H1_H1 ;  /* 0x3000000eff8e7230 */ /* 0x000fe40000004100 */
[----:B------:R-:W-:-:S03]  /*20c00*/  HADD2.F32 R143, -RZ, R50.H1_H1 ;  /* 0x30000032ff8f7230 */ /* 0x000fc60000004100 */
[C---:B------:R-:W-:Y:S01]  /*20c10*/  FFMA.FTZ R170, R185.reuse, R142, R144 ;  /* 0x0000008eb9aa7223 */ /* 0x040fe20000010090 */
[----:B------:R-:W-:Y:S02]  /*20c20*/  HADD2.F32 R142, -RZ, R30.H1_H1 ;  /* 0x3000001eff8e7230 */ /* 0x000fe40000004100 */
[----:B------:R-:W-:Y:S02]  /*20c30*/  HADD2.F32 R144, -RZ, R35.H0_H0 ;  /* 0x20000023ff907230 */ /* 0x000fe40000004100 */
[----:B------:R-:W-:Y:S01]  /*20c40*/  F2FP.F16.F32.PACK_AB R82, R170, R155 ;  /* 0x0000009baa52723e */ /* 0x000fe200000000ff */
[----:B------:R-:W-:Y:S01]  /*20c50*/  FFMA.FTZ R172, R185, R142, R143 ;  /* 0x0000008eb9ac7223 */ /* 0x000fe2000001008f */
[----:B------:R-:W-:Y:S02]  /*20c60*/  HADD2.F32 R142, -RZ, R15.H0_H0 ;  /* 0x2000000fff8e7230 */ /* 0x000fe40000004100 */
[----:B------:R-:W-:-:S03]  /*20c70*/  HADD2.F32 R143, -RZ, R51.H0_H0 ;  /* 0x20000033ff8f7230 */ /* 0x000fc60000004100 */
[----:B------:R-:W-:Y:S01]  /*20c80*/  FFMA.FTZ R157, R187, R142, R144 ;  /* 0x0000008ebb9d7223 */ /* 0x000fe20000010090 */
[----:B------:R-:W-:Y:S02]  /*20c90*/  HADD2.F32 R142, -RZ, R31.H0_H0 ;  /* 0x2000001fff8e7230 */ /* 0x000fe40000004100 */
[----:B------:R-:W-:Y:S02]  /*20ca0*/  IMAD.WIDE.U32 R144, R173, 0x10, R76 ;  /* 0x00000010ad907825 */ /* 0x000fe400078e004c */
[----:B------:R-:W-:Y:S02]  /*20cb0*/  F2FP.F16.F32.PACK_AB R83, R0, R157 ;  /* 0x0000009d0053723e */ /* 0x000fe400000000ff */
[----:B------:R-:W-:Y:S01]  /*20cc0*/  FFMA.FTZ R187, R187, R142, R143 ;  /* 0x0000008ebbbb7223 */ /* 0x000fe2000001008f */
[----:B------:R-:W-:-:S05]  /*20cd0*/  HADD2.F32 R143, -RZ, R51.H1_H1 ;  /* 0x30000033ff8f7230 */ /* 0x000fca0000004100 */
[----:B------:R-:W-:Y:S01]  /*20ce0*/  FFMA.FTZ R174, R189, R78, R143 ;  /* 0x0000004ebdae7223 */ /* 0x000fe2000001008f */
[----:B------:R-:W-:Y:S01]  /*20cf0*/  F2FP.F16.F32.PACK_AB R78, R156, R131 ;  /* 0x000000839c4e723e */ /* 0x000fe200000000ff */
[----:B------:R-:W-:Y:S01]  /*20d00*/  IMAD.WIDE.U32 R142, R139, 0x10, R76 ;  /* 0x000000108b8e7825 */ /* 0x000fe200078e004c */
[----:B------:R-:W1:Y:S01]  /*20d10*/  LDC.64 R156, c[0x0][0x380] ;  /* 0x0000e000ff9c7b82 */ /* 0x000e620000000a00 */
[----:B------:R-:W-:Y:S02]  /*20d20*/  F2FP.F16.F32.PACK_AB R77, R129, R86 ;  /* 0x00000056814d723e */ /* 0x000fe400000000ff */
[----:B------:R-:W-:Y:S01]  /*20d30*/  F2FP.F16.F32.PACK_AB R76, R85, R80 ;  /* 0x00000050554c723e */ /* 0x000fe200000000ff */
[----:B------:R0:W-:Y:S01]  /*20d40*/  STG.E.128 desc[UR8][R142.64], R72 ;  /* 0x000000488e007986 */ /* 0x0001e2000c101d08 */
[----:B------:R-:W-:Y:S02]  /*20d50*/  F2FP.F16.F32.PACK_AB R80, R162, R141 ;  /* 0x0000008da250723e */ /* 0x000fe400000000ff */
[----:B------:R-:W-:Y:S01]  /*20d60*/  F2FP.F16.F32.PACK_AB R87, R174, R187 ;  /* 0x000000bbae57723e */ /* 0x000fe200000000ff */
[----:B------:R0:W-:Y:S01]  /*20d70*/  STG.E.128 desc[UR8][R150.64], R76 ;  /* 0x0000004c96007986 */ /* 0x0001e2000c101d08 */
[----:B------:R-:W-:-:S02]  /*20d80*/  F2FP.F16.F32.PACK_AB R86, R172, R183 ;  /* 0x000000b7ac56723e */ /* 0x000fc400000000ff */
[----:B------:R-:W-:Y:S01]  /*20d90*/  F2FP.F16.F32.PACK_AB R85, R168, R179 ;  /* 0x000000b3a855723e */ /* 0x000fe200000000ff */
[----:B------:R0:W-:Y:S04]  /*20da0*/  STG.E.128 desc[UR8][R144.64], R80 ;  /* 0x0000005090007986 */ /* 0x0001e8000c101d08 */
[----:B------:R0:W-:Y:S01]  /*20db0*/  STG.E.128 desc[UR8][R152.64], R84 ;  /* 0x0000005498007986 */ /* 0x0001e2000c101d08 */
[----:B-1----:R-:W-:-:S04]  /*20dc0*/  IADD3 R126, PT, PT, R126, R156, RZ ;  /* 0x0000009c7e7e7210 */ /* 0x002fc80007ffe0ff */
[----:B------:R-:W-:-:S13]  /*20dd0*/  ISETP.GE.AND P1, PT, R126, R157, PT ;  /* 0x0000009d7e00720c */ /* 0x000fda0003f26270 */
[----:B0-----:R-:W-:Y:S05]  /*20de0*/  @!P1 BRA `(.L_x_2724) ;  /* 0xfffffe0000449947 */ /* 0x001fea000383ffff */
[----:B------:R-:W-:Y:S05]  /*20df0*/  EXIT ;  /* 0x000000000000794d */ /* 0x000fea0003800000 */
.L_x_2725:
        /* <DEDUP_REMOVED lines=16> */
.L_x_18017:


//--------------------- .text._ZN10layer_norm31ln_parallel_residual_fwd_kernelINS_13Kernel_traitsI6__halfS2_S2_S2_fjLj8192ELj1ELj1ELj8ELj16ENS_18Kernel_traits_baseILj8192ES2_S2_S2_S2_fjLj256EEEEELb1ELb1ELb0EEEvNS_9FwdParamsE --------------------------
	.section	.text._ZN10layer_norm31ln_parallel_residual_fwd_kernelINS_13Kernel_traitsI6__halfS2_S2_S2_fjLj8192ELj1ELj1ELj8ELj16ENS_18Kernel_traits_baseILj8192ES2_S2_S2_S2_fjLj256EEEEELb1ELb1ELb0EEEvNS_9FwdParamsE,"ax",@progbits
	.align	128
        .global         _ZN10layer_norm31ln_parallel_residual_fwd_kernelINS_13Kernel_traitsI6__halfS2_S2_S2_fjLj8192ELj1ELj1ELj8ELj16ENS_18Kernel_traits_baseILj8192ES2_S2_S2_S2_fjLj256EEEEELb1ELb1ELb0EEEvNS_9FwdParamsE
        .type           _ZN10layer_norm31ln_parallel_residual_fwd_kernelINS_13Kernel_traitsI6__halfS2_S2_S2_fjLj8192ELj1ELj1ELj8ELj16ENS_18Kernel_traits_baseILj8192ES2_S2_S2_S2_fjLj256EEEEELb1ELb1ELb0EEEvNS_9FwdParamsE,@function
        .size           _ZN10layer_norm31ln_parallel_residual_fwd_kernelINS_13Kernel_traitsI6__halfS2_S2_S2_fjLj8192ELj1ELj1ELj8ELj16ENS_18Kernel_traits_baseILj8192ES2_S2_S2_S2_fjLj256EEEEELb1ELb1ELb0EEEvNS_9FwdParamsE,(.L_x_18018 - _ZN10layer_norm31ln_parallel_residual_fwd_kernelINS_13Kernel_traitsI6__halfS2_S2_S2_fjLj8192ELj1ELj1ELj8ELj16ENS_18Kernel_traits_baseILj8192ES2_S2_S2_S2_fjLj256EEEEELb1ELb1ELb0EEEvNS_9FwdParamsE)
        .other          _ZN10layer_norm31ln_parallel_residual_fwd_kernelINS_13Kernel_traitsI6__halfS2_S2_S2_fjLj8192ELj1ELj1ELj8ELj16ENS_18Kernel_traits_baseILj8192ES2_S2_S2_S2_fjLj256EEEEELb1ELb1ELb0EEEvNS_9FwdParamsE,@"STO_CUDA_ENTRY STV_DEFAULT"
_ZN10layer_norm31ln_parallel_residual_fwd_kernelINS_13Kernel_traitsI6__halfS2_S2_S2_fjLj8192ELj1ELj1ELj8ELj16ENS_18Kernel_traits_baseILj8192ES2_S2_S2_S2_fjLj256EEEEELb1ELb1ELb0EEEvNS_9FwdParamsE:
.text._ZN10layer_norm31ln_parallel_residual_fwd_kernelINS_13Kernel_traitsI6__halfS2_S2_S2_fjLj8192ELj1ELj1ELj8ELj16ENS_18Kernel_traits_baseILj8192ES2_S2_S2_S2_fjLj256EEEEELb1ELb1ELb0EEEvNS_9FwdParamsE:
        /* <DEDUP_REMOVED lines=33> */
[----:B------:R-:W-:Y:S01]  /*0210*/  VIADD R18, R102, 0xdaa66d2b ;  /* 0xdaa66d2b66127836 */ /* 0x000fe20000000000 */
[--C-:B------:R-:W-:Y:S01]  /*0220*/  SHF.R.U64 R12, R6, 0x2, R11.reuse ;  /* 0x00000002060c7819 */ /* 0x100fe2000000120b */
[C---:B------:R-:W-:Y:S01]  /*0230*/  VIADD R17, R102.reuse, 0x78dde6e4 ;  /* 0x78dde6e466117836 */ /* 0x040fe20000000000 */
[C---:B------:R-:W-:Y:S01]  /*0240*/  IADD3 R16, PT, PT, R103.reuse, -0x56f99767, RZ ;  /* 0xa906689967107810 */ /* 0x040fe20007ffe0ff */
[C---:B------:R-:W-:Y:S01]  /*0250*/  VIADD R9, R102.reuse, 0xb54cda56 ;  /* 0xb54cda5666097836 */ /* 0x040fe20000000000 */
[C---:B------:R-:W-:Y:S01]  /*0260*/  IADD3 R5, PT, PT, R102.reuse, 0x5384540f, RZ ;  /* 0x5384540f66057810 */ /* 0x040fe20007ffe0ff */
[C---:B------:R-:W-:Y:S01]  /*0270*/  VIADD R15, R103.reuse, 0x646e171e ;  /* 0x646e171e670f7836 */ /* 0x040fe20000000000 */
[C---:B------:R-:W-:Y:S01]  /*0280*/  IADD3 R8, PT, PT, R102.reuse, -0x700cb87f, RZ ;  /* 0x8ff3478166087810 */ /* 0x040fe20007ffe0ff */
        /* <DEDUP_REMOVED lines=8> */
[----:B------:R-:W-:-:S07]  /*0310*/  P2R R2, PR, RZ, 0x4 ;  /* 0x00000004ff027803 */ /* 0x000fce0000000000 */
        /* <DEDUP_REMOVED lines=30> */
.L_x_2727:
[C---:B------:R-:W-:Y:S02]  /*0500*/  ISETP.GE.U32.AND P3, PT, R13.reuse, 0x100, PT ;  /* 0x000001000d00780c */ /* 0x040fe40003f66070 */
[C---:B------:R-:W-:Y:S02]  /*0510*/  ISETP.GE.U32.AND P0, PT, R13.reuse, 0x200, PT ;  /* 0x000002000d00780c */ /* 0x040fe40003f06070 */
[C---:B------:R-:W-:Y:S02]  /*0520*/  ISETP.GE.U32.AND P1, PT, R13.reuse, 0x300, PT ;  /* 0x000003000d00780c */ /* 0x040fe40003f26070 */
[----:B------:R-:W-:Y:S01]  /*0530*/  ISETP.GE.U32.AND P2, PT, R13, 0x400, PT ;  /* 0x000004000d00780c */ /* 0x000fe20003f46070 */
[----:B------:R-:W-:Y:S01]  /*0540*/  HFMA2 R46, -RZ, RZ, 0, 0 ;  /* 0x00000000ff2e7431 */ /* 0x000fe200000001ff */
[----:B------:R-:W-:-:S05]  /*0550*/  P2R R2, PR, RZ, 0x8 ;  /* 0x00000008ff027803 */ /* 0x000fca0000000000 */
[----:B------:R-:W0:Y:S08]  /*0560*/  @P3 LDC.64 R28, c[0x0][0x3d0] ;  /* 0x0000f400ff1c3b82 */ /* 0x000e300000000a00 */
[----:B------:R-:W1:Y:S08]  /*0570*/  @P0 LDC.64 R36, c[0x0][0x3d0] ;  /* 0x0000f400ff240b82 */ /* 0x000e700000000a00 */
[----:B------:R-:W2:Y:S08]  /*0580*/  @P1 LDC.64 R52, c[0x0][0x3d0] ;  /* 0x0000f400ff341b82 */ /* 0x000eb00000000a00 */
[----:B------:R-:W3:Y:S01]  /*0590*/  @P2 LDC.64 R58, c[0x0][0x3d0] ;  /* 0x0000f400ff3a2b82 */ /* 0x000ee20000000a00 */
[C---:B0-----:R-:W-:Y:S01]  /*05a0*/  @P3 IMAD.WIDE.U32 R44, R19.reuse, 0x10, R28 ;  /* 0x00000010132c3825 */ /* 0x041fe200078e001c */
[----:B------:R-:W-:-:S02]  /*05b0*/  @P3 LOP3.LUT R19, R19, 0x100, RZ, 0xfc, !PT ;  /* 0x0000010013133812 */ /* 0x000fc400078efcff */
[----:B------:R-:W-:Y:S02]  /*05c0*/  CS2R R28, SRZ ;  /* 0x00000000001c7805 */ /* 0x000fe4000001ff00 */
[----:B------:R-:W-:Y:S01]  /*05d0*/  @P2 CS2R R22, SRZ ;  /* 0x0000000000162805 */ /* 0x000fe2000001ff00 */
[----:B------:R-:W-:Y:S01]  /*05e0*/  IMAD.MOV.U32 R30, RZ, RZ, RZ ;  /* 0x000000ffff1e7224 */ /* 0x000fe200078e00ff */
        /* <DEDUP_REMOVED lines=10> */
[----:B------:R-:W-:Y:S02]  /*0690*/  CS2R R36, SRZ ;  /* 0x0000000000247805 */ /* 0x000fe4000001ff00 */
[----:B0-----:R-:W-:Y:S01]  /*06a0*/  CS2R R44, SRZ ;  /* 0x00000000002c7805 */ /* 0x001fe2000001ff00 */
[----:B------:R-:W-:Y:S01]  /*06b0*/  @P3 IMAD.MOV.U32 R47, RZ, RZ, RZ ;  /* 0x000000ffff2f3224 */ /* 0x000fe200078e00ff */
[----:B------:R-:W-:Y:S01]  /*06c0*/  @P2 CS2R R20, SRZ ;  /* 0x0000000000142805 */ /* 0x000fe2000001ff00 */
[----:B------:R-:W-:Y:S01]  /*06d0*/  @P0 IMAD.MOV.U32 R39, RZ, RZ, RZ ;  /* 0x000000ffff270224 */ /* 0x000fe200078e00ff */
[----:B------:R-:W-:-:S07]  /*06e0*/  @P1 MOV R31, RZ ;  /* 0x000000ff001f1202 */ /* 0x000fce0000000f00 */
.L_x_2728:
[----:B------:R-:W-:Y:S05]  /*06f0*/  BSYNC.RECONVERGENT B0 ;  /* 0x0000000000007941 */ /* 0x000fea0003800200 */
.L_x_2726:
[----:B------:R-:W0:Y:S02]  /*0700*/  LDCU UR5, c[0x0][0x384] ;  /* 0x00007080ff0577ac */ /* 0x000e240008000800 */
[----:B0-----:R-:W-:-:S13]  /*0710*/  ISETP.GE.AND P0, PT, R14, UR5, PT ;  /* 0x000000050e007c0c */ /* 0x001fda000bf06270 */
[----:B------:R-:W-:Y:S05]  /*0720*/  @P0 EXIT ;  /* 0x000000000000094d */ /* 0x000fea0003800000 */
[----:B------:R-:W0:Y:S01]  /*0730*/  LDCU UR5, c[0x0][0x360] ;  /* 0x00006c00ff0577ac */ /* 0x000e220008000800 */
[----:B-1----:R-:W-:Y:S01]  /*0740*/  IMAD.HI.U32 R53, R12, -0x2daee0ad, RZ ;  /* 0xd2511f530c357827 */ /* 0x002fe200078e00ff */
[----:B------:R-:W-:Y:S01]  /*0750*/  LOP3.LUT R6, R6, 0x3, RZ, 0xc0, !PT ;  /* 0x0000000306067812 */ /* 0x000fe200078ec0ff */
[----:B------:R-:W-:Y:S02]  /*0760*/  ULOP3.LUT UR6, UR4, 0xff, URZ, 0xc0, !UPT ;  /* 0x000000ff04067892 */ /* 0x000fe4000f8ec0ff */
[----:B------:R-:W-:Y:S01]  /*0770*/  VIADD R54, R102, 0x9e3779b9 ;  /* 0x9e3779b966367836 */ /* 0x000fe20000000000 */
[----:B------:R-:W-:Y:S01]  /*0780*/  LOP3.LUT R53, R53, R103, RZ, 0x3c, !PT ;  /* 0x0000006735357212 */ /* 0x000fe200078e3cff */
[----:B------:R-:W-:Y:S01]  /*0790*/  IMAD R57, R12, -0x2daee0ad, RZ ;  /* 0xd2511f530c397824 */ /* 0x000fe200078e02ff */
[----:B------:R-:W1:Y:S03]  /*07a0*/  LDCU UR15, c[0x0][0x388] ;  /* 0x00007100ff0f77ac */ /* 0x000e660008000800 */
[----:B------:R-:W-:Y:S01]  /*07b0*/  IMAD.HI.U32 R52, R53, -0x326172a9, RZ ;  /* 0xcd9e8d5735347827 */ /* 0x000fe200078e00ff */
[----:B------:R-:W2:Y:S01]  /*07c0*/  LDCU.U8 UR7, c[0x0][0x410] ;  /* 0x00008200ff0777ac */ /* 0x000ea20008000000 */
[----:B------:R-:W3:Y:S02]  /*07d0*/  LDCU UR14, c[0x0][0x400] ;  /* 0x00008000ff0e77ac */ /* 0x000ee40008000800 */
[----:B0-----:R-:W-:Y:S01]  /*07e0*/  IMAD R10, R14, UR5, R106 ;  /* 0x000000050e0a7c24 */ /* 0x001fe2000f8e026a */
[----:B------:R-:W-:-:S03]  /*07f0*/  ULOP3.LUT UR5, UR4, 0xffffff00, URZ, 0xc0, !UPT ;  /* 0xffffff0004057892 */ /* 0x000fc6000f8ec0ff */
[C---:B------:R-:W-:Y:S01]  /*0800*/  IMAD.HI.U32 R19, R10.reuse, -0x326172a9, RZ ;  /* 0xcd9e8d570a137827 */ /* 0x040fe200078e00ff */
[----:B------:R-:W0:Y:S03]  /*0810*/  LDCU.64 UR10, c[0x0][0x398] ;  /* 0x00007300ff0a77ac */ /* 0x000e260008000a00 */
[----:B------:R-:W-:Y:S01]  /*0820*/  IMAD R55, R10, -0x326172a9, RZ ;  /* 0xcd9e8d570a377824 */ /* 0x000fe200078e02ff */
[----:B------:R-:W-:Y:S01]  /*0830*/  LOP3.LUT R19, R11, R19, R102, 0x96, !PT ;  /* 0x000000130b137212 */ /* 0x000fe200078e9666 */
[----:B------:R-:W4:Y:S03]  /*0840*/  LDCU.64 UR12, c[0x0][0x3a0] ;  /* 0x00007400ff0c77ac */ /* 0x000f260008000a00 */
[----:B------:R-:W-:Y:S01]  /*0850*/  LOP3.LUT R52, R54, R55, R52, 0x96, !PT ;  /* 0x0000003736347212 */ /* 0x000fe200078e9634 */
[----:B------:R-:W-:Y:S01]  /*0860*/  IMAD.HI.U32 R56, R19, -0x2daee0ad, RZ ;  /* 0xd2511f5313387827 */ /* 0x000fe200078e00ff */
[----:B------:R-:W-:-:S03]  /*0870*/  UPLOP3.LUT UP1, UPT, UPT, UPT, UPT, 0x40, 0x4 ;  /* 0x000000000004789c */ /* 0x000fc60003f2e870 */
[----:B------:R-:W-:Y:S01]  /*0880*/  IMAD R58, R19, -0x2daee0ad, RZ ;  /* 0xd2511f53133a7824 */ /* 0x000fe200078e02ff */
[----:B------:R-:W-:Y:S01]  /*0890*/  LOP3.LUT R56, R60, R57, R56, 0x96, !PT ;  /* 0x000000393c387212 */ /* 0x000fe200078e9638 */
[----:B------:R-:W-:-:S04]  /*08a0*/  IMAD.HI.U32 R55, R52, -0x2daee0ad, RZ ;  /* 0xd2511f5334377827 */ /* 0x000fc800078e00ff */
[----:B------:R-:W-:Y:S01]  /*08b0*/  IMAD R54, R53, -0x326172a9, RZ ;  /* 0xcd9e8d5735367824 */ /* 0x000fe200078e02ff */
[----:B------:R-:W-:Y:S01]  /*08c0*/  LOP3.LUT R55, R61, R58, R55, 0x96, !PT ;  /* 0x0000003a3d377212 */ /* 0x000fe200078e9637 */
[----:B------:R-:W-:-:S04]  /*08d0*/  IMAD.HI.U32 R19, R56, -0x326172a9, RZ ;  /* 0xcd9e8d5738137827 */ /* 0x000fc800078e00ff */
[----:B------:R-:W-:Y:S02]  /*08e0*/  VIADD R53, R102, 0x3c6ef372 ;  /* 0x3c6ef37266357836 */ /* 0x000fe40000000000 */
[----:B------:R-:W-:Y:S02]  /*08f0*/  IMAD R56, R56, -0x326172a9, RZ ;  /* 0xcd9e8d5738387824 */ /* 0x000fe400078e02ff */
[----:B------:R-:W-:Y:S01]  /*0900*/  IMAD R57, R52, -0x2daee0ad, RZ ;  /* 0xd2511f5334397824 */ /* 0x000fe200078e02ff */
[----:B------:R-:W-:Y:S01]  /*0910*/  LOP3.LUT R19, R53, R54, R19, 0x96, !PT ;  /* 0x0000003635137212 */ /* 0x000fe200078e9613 */
[----:B------:R-:W-:Y:S01]  /*0920*/  IMAD.HI.U32 R53, R55, -0x326172a9, RZ ;  /* 0xcd9e8d5737357827 */ /* 0x000fe200078e00ff */
[----:B------:R-:W-:-:S03]  /*0930*/  IADD3 R54, PT, PT, R103, 0x32370b8f, RZ ;  /* 0x32370b8f67367810 */ /* 0x000fc60007ffe0ff */
[----:B------:R-:W-:Y:S01]  /*0940*/  IMAD.HI.U32 R52, R19, -0x2daee0ad, RZ ;  /* 0xd2511f5313347827 */ /* 0x000fe200078e00ff */
[----:B------:R-:W-:-:S03]  /*0950*/  LOP3.LUT R18, R18, R56, R53, 0x96, !PT ;  /* 0x0000003812127212 */ /* 0x000fc600078e9635 */
[----:B------:R-:W-:Y:S01]  /*0960*/  IMAD R56, R19, -0x2daee0ad, RZ ;  /* 0xd2511f5313387824 */ /* 0x000fe200078e02ff */
[----:B------:R-:W-:Y:S01]  /*0970*/  LOP3.LUT R52, R54, R57, R52, 0x96, !PT ;  /* 0x0000003936347212 */ /* 0x000fe200078e9634 */
[----:B------:R-:W-:Y:S02]  /*0980*/  VIADD R53, R103, 0xed9eba14 ;  /* 0xed9eba1467357836 */ /* 0x000fe40000000000 */
[----:B------:R-:W-:-:S04]  /*0990*/  IMAD.HI.U32 R19, R18, -0x2daee0ad, RZ ;  /* 0xd2511f5312137827 */ /* 0x000fc800078e00ff */
[----:B------:R-:W-:Y:S01]  /*09a0*/  IMAD R55, R55, -0x326172a9, RZ ;  /* 0xcd9e8d5737377824 */ /* 0x000fe200078e02ff */
[----:B------:R-:W-:Y:S01]  /*09b0*/  LOP3.LUT R19, R53, R56, R19, 0x96, !PT ;  /* 0x0000003835137212 */ /* 0x000fe200078e9613 */
[----:B------:R-:W-:-:S04]  /*09c0*/  IMAD.HI.U32 R54, R52, -0x326172a9, RZ ;  /* 0xcd9e8d5734367827 */ /* 0x000fc800078e00ff */
        /* <DEDUP_REMOVED lines=15> */
[----:B------:R-:W-:Y:S01]  /*0ac0*/  IMAD R52, R52, -0x2daee0ad, RZ ;  /* 0xd2511f5334347824 */ /* 0x000fe200078e02ff */
[----:B------:R-:W-:Y:S01]  /*0ad0*/  IADD3 R18, PT, PT, RZ, -R0, RZ ;  /* 0x80000000ff127210 */ /* 0x000fe20007ffe0ff */
[----:B------:R-:W-:-:S04]  /*0ae0*/  IMAD.HI.U32 R0, R15, -0x326172a9, RZ ;  /* 0xcd9e8d570f007827 */ /* 0x000fc800078e00ff */
[----:B------:R-:W-:Y:S01]  /*0af0*/  IMAD.HI.U32 R17, R9, -0x2daee0ad, RZ ;  /* 0xd2511f5309117827 */ /* 0x000fe200078e00ff */
[----:B------:R-:W-:-:S03]  /*0b00*/  LOP3.LUT R0, R5, R16, R0, 0x96, !PT ;  /* 0x0000001005007212 */ /* 0x000fc600078e9600 */
[----:B------:R-:W-:Y:S01]  /*0b10*/  IMAD.MOV.U32 R16, RZ, RZ, R18 ;  /* 0x000000ffff107224 */ /* 0x000fe200078e0012 */
[----:B------:R-:W-:Y:S01]  /*0b20*/  LOP3.LUT R4, R4, R52, R17, 0x96, !PT ;  /* 0x0000003404047212 */ /* 0x000fe200078e9611 */
[----:B------:R-:W-:Y:S01]  /*0b30*/  IMAD.SHL.U32 R5, R106, 0x20, RZ ;  /* 0x000000206a057824 */ /* 0x000fe200078e00ff */
[----:B------:R-:W-:Y:S01]  /*0b40*/  IADD3 R17, PT, PT, R103, -0x24c28bd8, RZ ;  /* 0xdb3d742867117810 */ /* 0x000fe20007ffe0ff */
[----:B------:R-:W-:Y:S01]  /*0b50*/  IMAD R18, R9, -0x2daee0ad, RZ ;  /* 0xd2511f5309127824 */ /* 0x000fe200078e02ff */
[----:B------:R-:W-:Y:S01]  /*0b60*/  VIADDMNMX R16, R16, UR6, RZ, !PT ;  /* 0x0000000610107c46 */ /* 0x000fe2000f8001ff */
[----:B------:R-:W-:Y:S01]  /*0b70*/  IMAD R15, R15, -0x326172a9, RZ ;  /* 0xcd9e8d570f0f7824 */ /* 0x000fe200078e02ff */
[----:B------:R-:W-:Y:S01]  /*0b80*/  LOP3.LUT R19, R5, 0x3e0, RZ, 0xc0, !PT ;  /* 0x000003e005137812 */ /* 0x000fe200078ec0ff */
[----:B------:R-:W-:Y:S01]  /*0b90*/  IMAD.HI.U32 R5, R0, -0x2daee0ad, RZ ;  /* 0xd2511f5300057827 */ /* 0x000fe200078e00ff */
[----:B------:R-:W-:-:S03]  /*0ba0*/  VIMNMX R9, PT, PT, R16, 0x20, PT ;  /* 0x0000002010097848 */ /* 0x000fc60003fe0100 */
[----:B------:R-:W-:Y:S01]  /*0bb0*/  IMAD.MOV R19, RZ, RZ, -R19 ;  /* 0x000000ffff137224 */ /* 0x000fe200078e0a13 */
[----:B------:R-:W-:Y:S01]  /*0bc0*/  LEA R9, R9, UR5, 0x3 ;  /* 0x0000000509097c11 */ /* 0x000fe2000f8e18ff */
[----:B------:R-:W-:Y:S01]  /*0bd0*/  IMAD.HI.U32 R16, R4, -0x326172a9, RZ ;  /* 0xcd9e8d5704107827 */ /* 0x000fe200078e00ff */
[----:B------:R-:W-:Y:S02]  /*0be0*/  LOP3.LUT R17, R17, R18, R5, 0x96, !PT ;  /* 0x0000001211117212 */ /* 0x000fe400078e9605 */
[----:B------:R-:W-:Y:S01]  /*0bf0*/  I2FP.F32.U32 R9, R9 ;  /* 0x0000000900097245 */ /* 0x000fe20000201000 */
[----:B------:R-:W-:Y:S01]  /*0c00*/  IMAD.MOV.U32 R18, RZ, RZ, R19 ;  /* 0x000000ffff127224 */ /* 0x000fe200078e0013 */
[----:B------:R-:W-:Y:S01]  /*0c10*/  LOP3.LUT R15, R3, R15, R16, 0x96, !PT ;  /* 0x0000000f030f7212 */ /* 0x000fe200078e9610 */
[----:B------:R-:W-:Y:S02]  /*0c20*/  IMAD R3, R0, -0x2daee0ad, RZ ;  /* 0xd2511f5300037824 */ /* 0x000fe400078e02ff */
[----:B------:R-:W-:Y:S01]  /*0c30*/  IMAD R16, R4, -0x326172a9, RZ ;  /* 0xcd9e8d5704107824 */ /* 0x000fe200078e02ff */
[----:B------:R-:W0:Y:S01]  /*0c40*/  MUFU.RCP R9, R9 ;  /* 0x0000000900097308 */ /* 0x000e220000001000 */
[----:B------:R-:W-:Y:S01]  /*0c50*/  IMAD.HI.U32 R5, R17, -0x326172a9, RZ ;  /* 0xcd9e8d5711057827 */ /* 0x000fe200078e00ff */
[----:B------:R-:W-:-:S03]  /*0c60*/  VIADDMNMX R0, R18, UR6, RZ, !PT ;  /* 0x0000000612007c46 */ /* 0x000fc6000f8001ff */
[----:B------:R-:W-:Y:S01]  /*0c70*/  IMAD.HI.U32 R4, R15, -0x2daee0ad, RZ ;  /* 0xd2511f530f047827 */ /* 0x000fe200078e00ff */
[----:B------:R-:W-:Y:S02]  /*0c80*/  VIMNMX R0, PT, PT, R0, 0x20, PT ;  /* 0x0000002000007848 */ /* 0x000fe40003fe0100 */
[----:B------:R-:W-:Y:S01]  /*0c90*/  LOP3.LUT R8, R8, R16, R5, 0x96, !PT ;  /* 0x0000001008087212 */ /* 0x000fe200078e9605 */
[----:B------:R-:W-:Y:S01]  /*0ca0*/  HFMA2 R5, -RZ, RZ, 0, 0 ;  /* 0x00000000ff057431 */ /* 0x000fe200000001ff */
[----:B------:R-:W-:Y:S01]  /*0cb0*/  LOP3.LUT R7, R7, R3, R4, 0x96, !PT ;  /* 0x0000000307077212 */ /* 0x000fe200078e9604 */
[----:B------:R-:W-:Y:S01]  /*0cc0*/  IMAD R4, R17, -0x326172a9, RZ ;  /* 0xcd9e8d5711047824 */ /* 0x000fe200078e02ff */
[----:B------:R-:W-:Y:S01]  /*0cd0*/  LEA R3, R0, UR5, 0x3 ;  /* 0x0000000500037c11 */ /* 0x000fe2000f8e18ff */
[----:B-1234-:R-:W-:-:S07]  /*0ce0*/  IMAD R99, R15, -0x2daee0ad, RZ ;  /* 0xd2511f530f637824 */ /* 0x01efce00078e02ff */
.L_x_3240:
[----:B------:R-:W-:Y:S01]  /*0cf0*/  IMAD R60, R14, UR15, RZ ;  /* 0x0000000f0e3c7c24 */ /* 0x000fe2000f8e02ff */
[----:B------:R-:W-:Y:S01]  /*0d00*/  ISETP.NE.AND P0, PT, R2, RZ, PT ;  /* 0x000000ff0200720c */ /* 0x000fe20003f05270 */
[----:B------:R-:W-:Y:S03]  /*0d10*/  BSSY.RECONVERGENT B0, `(.L_x_2729) ;  /* 0x00009a1000007945 */ /* 0x000fe60003800200 */
[----:B------:R-:W-:-:S04]  /*0d20*/  SHF.R.S32.HI R61, RZ, 0x1f, R60 ;  /* 0x0000001fff3d7819 */ /* 0x000fc8000001143c */
[----:B------:R-:W-:-:S04]  /*0d30*/  LEA.HI R61, R61, R60, RZ, 0x3 ;  /* 0x0000003c3d3d7211 */ /* 0x000fc800078f18ff */
[----:B------:R-:W-:-:S05]  /*0d40*/  LEA.HI.SX32 R98, R61, R106, 0x1d ;  /* 0x0000006a3d627211 */ /* 0x000fca00078feaff */
[----:B------:R-:W-:Y:S01]  /*0d50*/  IMAD.MOV.U32 R104, RZ, RZ, R98 ;  /* 0x000000ffff687224 */ /* 0x000fe200078e0062 */
[----:B------:R-:W-:Y:S06]  /*0d60*/  @!P0 BRA `(.L_x_2730) ;  /* 0x00000098006c8947 */ /* 0x000fec0003800000 */
[----:B0-----:R-:W-:Y:S01]  /*0d70*/  ISETP.NE.U32.AND P0, PT, RZ, UR10, PT ;  /* 0x0000000aff007c0c */ /* 0x001fe2000bf05070 */
        /* <DEDUP_REMOVED lines=31> */
.L_x_2734:
        /* <DEDUP_REMOVED lines=13> */
.L_x_2736:
[----:B------:R-:W-:Y:S05]  /*1040*/  BSYNC.RECONVERGENT B2 ;  /* 0x0000000000027941 */ /* 0x000fea0003800200 */
.L_x_2735:
        /* <DEDUP_REMOVED lines=60> */
.L_x_2733:
[----:B------:R-:W-:Y:S05]  /*1410*/  BSYNC.RECONVERGENT B1 ;  /* 0x0000000000017941 */ /* 0x000fea0003800200 */
.L_x_2732:
[----:B------:R-:W0:Y:S01]  /*1420*/  LDC R116, c[0x0][0x408] ;  /* 0x00010200ff747b82 */ /* 0x000e220000000800 */
[----:B------:R-:W-:Y:S01]  /*1430*/  I2FP.F32.U32 R71, R0 ;  /* 0x0000000000477245 */ /* 0x000fe20000201000 */
[----:B------:R-:W-:Y:S02]  /*1440*/  HFMA2 R94, -RZ, RZ, 0.1171875, 0 ;  /* 0x2f800000ff5e7431 */ /* 0x000fe400000001ff */
[----:B-----5:R-:W-:Y:S01]  /*1450*/  HADD2.F32 R83, -RZ, R60.H0_H0 ;  /* 0x2000003cff537230 */ /* 0x020fe20000004100 */
[----:B------:R-:W-:Y:S01]  /*1460*/  ISETP.NE.AND P3, PT, R82, 0x1, PT ;  /* 0x000000015200780c */ /* 0x000fe20003f65270 */
[----:B------:R-:W-:Y:S01]  /*1470*/  BSSY.RECONVERGENT B1, `(.L_x_2737) ;  /* 0x0000061000017945 */ /* 0x000fe20003800200 */
[----:B------:R-:W-:Y:S02]  /*1480*/  IMAD.MOV.U32 R86, RZ, RZ, 0x2 ;  /* 0x00000002ff567424 */ /* 0x000fe400078e00ff */
[----:B------:R-:W-:Y:S01]  /*1490*/  FFMA.FTZ R0, R71, R94, 1.1641532182693481445e-10 ;  /* 0x2f00000047007423 */ /* 0x000fe2000001005e */
[----:B------:R-:W1:Y:S01]  /*14a0*/  LDC R115, c[0x0][0x404] ;  /* 0x00010100ff737b82 */ /* 0x000e620000000800 */
[----:B------:R-:W-:-:S02]  /*14b0*/  @P1 HADD2.F32 R71, -RZ, R56.H0_H0 ;  /* 0x20000038ff471230 */ /* 0x000fc40000004100 */
[----:B------:R-:W-:Y:S02]  /*14c0*/  IMAD.MOV.U32 R70, RZ, RZ, R4 ;  /* 0x000000ffff467224 */ /* 0x000fe400078e0004 */
[----:B0-----:R-:W-:Y:S01]  /*14d0*/  FMUL.FTZ R83, R83, R116 ;  /* 0x0000007453537220 */ /* 0x001fe20000410000 */
[----:B-1----:R-:W-:-:S04]  /*14e0*/  FSETP.GTU.FTZ.AND P2, PT, R0, R115, PT ;  /* 0x000000730000720b */ /* 0x002fc80003f5c000 */
[----:B------:R-:W-:Y:S02]  /*14f0*/  FSEL R0, R83, RZ, !P2 ;  /* 0x000000ff53007208 */ /* 0x000fe40005000000 */
[----:B------:R-:W-:-:S03]  /*1500*/  PLOP3.LUT P2, PT, P2, PT, PT, 0x8, 0x80 ;  /* 0x000000000080781c */ /* 0x000fc6000174e170 */
[----:B------:R-:W-:Y:S01]  /*1510*/  @P1 FADD.FTZ R0, R71, R0 ;  /* 0x0000000047001221 */ /* 0x000fe20000010000 */
[----:B------:R-:W-:-:S04]  /*1520*/  P2R R99, PR, RZ, 0x4 ;  /* 0x00000004ff637803 */ /* 0x000fc80000000000 */
        /* <DEDUP_REMOVED lines=10> */
.L_x_2739:
        /* <DEDUP_REMOVED lines=13> */
.L_x_2741:
[----:B------:R-:W-:Y:S05]  /*16a0*/  BSYNC.RECONVERGENT B2 ;  /* 0x0000000000027941 */ /* 0x000fea0003800200 */
.L_x_2740:
        /* <DEDUP_REMOVED lines=41> */
[----:B------:R-:W-:-:S04]  /*1940*/  IMAD.WIDE.U32 R82, R82, -0x2daee0ad, RZ ;  /* 0xd2511f5352527825 */ /* 0x000fc800078e00ff */
[----:B------:R-:W-:Y:S01]  /*1950*/  VIADD R71, R102, 0x5384540f ;  /* 0x5384540f66477836 */ /* 0x000fe20000000000 */
[----:B------:R-:W-:Y:S01]  /*1960*/  LOP3.LUT R87, R87, R86, R83, 0x96, !PT ;  /* 0x0000005657577212 */ /* 0x000fe200078e9653 */
[----:B------:R-:W-:-:S03]  /*1970*/  VIADD R83, R103, 0xdb3d7428 ;  /* 0xdb3d742867537836 */ /* 0x000fc60000000000 */
[----:B------:R-:W-:Y:S01]  /*1980*/  LOP3.LUT R71, R71, R70, R7, 0x96, !PT ;  /* 0x0000004647477212 */ /* 0x000fe200078e9607 */
[----:B------:R-:W-:-:S04]  /*1990*/  IMAD.WIDE.U32 R86, R87, -0x326172a9, RZ ;  /* 0xcd9e8d5757567825 */ /* 0x000fc800078e00ff */
[----:B------:R-:W-:Y:S02]  /*19a0*/  VIADD R7, R102, 0xf1bbcdc8 ;  /* 0xf1bbcdc866077836 */ /* 0x000fe40000000000 */
[----:B------:R-:W-:-:S03]  /*19b0*/  IMAD.WIDE.U32 R70, R71, -0x2daee0ad, RZ ;  /* 0xd2511f5347467825 */ /* 0x000fc600078e00ff */
[----:B------:R-:W-:Y:S01]  /*19c0*/  LOP3.LUT R7, R7, R6, R87, 0x96, !PT ;  /* 0x0000000607077212 */ /* 0x000fe200078e9657 */
[----:B------:R-:W-:Y:S01]  /*19d0*/  VIADD R87, R103, 0x96a522ad ;  /* 0x96a522ad67577836 */ /* 0x000fe20000000000 */
[----:B------:R-:W-:Y:S02]  /*19e0*/  LOP3.LUT R83, R83, R82, R71, 0x96, !PT ;  /* 0x0000005253537212 */ /* 0x000fe400078e9647 */
[----:B------:R-:W-:Y:S01]  /*19f0*/  IADD3 R71, PT, PT, R102, -0x700cb87f, RZ ;  /* 0x8ff3478166477810 */ /* 0x000fe20007ffe0ff */
[----:B------:R-:W-:-:S04]  /*1a00*/  IMAD.WIDE.U32 R6, R7, -0x2daee0ad, RZ ;  /* 0xd2511f5307067825 */ /* 0x000fc800078e00ff */
[----:B------:R-:W-:Y:S01]  /*1a10*/  IMAD.WIDE.U32 R82, R83, -0x326172a9, RZ ;  /* 0xcd9e8d5753527825 */ /* 0x000fe200078e00ff */
[----:B------:R-:W-:Y:S02]  /*1a20*/  LOP3.LUT R7, R87, R70, R7, 0x96, !PT ;  /* 0x0000004657077212 */ /* 0x000fe400078e9607 */
[----:B------:R-:W-:Y:S01]  /*1a30*/  MOV R70, R106 ;  /* 0x0000006a00467202 */ /* 0x000fe20000000f00 */
[----:B------:R-:W-:Y:S01]  /*1a40*/  IMAD.MOV.U32 R4, RZ, RZ, R82 ;  /* 0x000000ffff047224 */ /* 0x000fe200078e0052 */
[----:B------:R-:W-:Y:S01]  /*1a50*/  LOP3.LUT R8, R71, R86, R83, 0x96, !PT ;  /* 0x0000005647087212 */ /* 0x000fe200078e9653 */
[----:B------:R-:W-:Y:S02]  /*1a60*/  IMAD.MOV.U32 R106, RZ, RZ, R6 ;  /* 0x000000ffff6a7224 */ /* 0x000fe400078e0006 */
[----:B------:R-:W-:-:S07]  /*1a70*/  IMAD.MOV.U32 R86, RZ, RZ, RZ ;  /* 0x000000ffff567224 */ /* 0x000fce00078e00ff */
.L_x_2738:
[----:B------:R-:W-:Y:S05]  /*1a80*/  BSYNC.RECONVERGENT B1 ;  /* 0x0000000000017941 */ /* 0x000fea0003800200 */
.L_x_2737:
        /* <DEDUP_REMOVED lines=8> */
[----:B------:R-:W-:Y:S01]  /*1b10*/  FSETP.GTU.FTZ.AND P2, PT, R6, R115, PT ;  /* 0x000000730600720b */ /* 0x000fe20003f5c000 */
[----:B------:R-:W-:-:S03]  /*1b20*/  @P1 HADD2.F32 R6, -RZ, R56.H1_H1 ;  /* 0x30000038ff061230 */ /* 0x000fc60000004100 */
        /* <DEDUP_REMOVED lines=14> */
.L_x_2744:
        /* <DEDUP_REMOVED lines=13> */
.L_x_2746:
[----:B------:R-:W-:Y:S05]  /*1ce0*/  BSYNC.RECONVERGENT B2 ;  /* 0x0000000000027941 */ /* 0x000fea0003800200 */
.L_x_2745:
        /* <DEDUP_REMOVED lines=9> */
[----:B------:R-:W-:Y:S01]  /*1d80*/  LOP3.LUT R82, R101, R100, R87, 0x96, !PT ;  /* 0x0000006465527212 */ /* 0x000fe200078e9657 */
[----:B------:R-:W-:Y:S01]  /*1d90*/  IMAD.MOV.U32 R60, RZ, RZ, R106 ;  /* 0x000000ffff3c7224 */ /* 0x000fe200078e006a */
[----:B------:R-:W-:Y:S01]  /*1da0*/  IADD3 R87, PT, PT, R103, 0x76cf5d0a, RZ ;  /* 0x76cf5d0a67577810 */ /* 0x000fe20007ffe0ff */
        /* <DEDUP_REMOVED lines=47> */
[----:B------:R-:W-:Y:S01]  /*20a0*/  IMAD.MOV.U32 R82, RZ, RZ, RZ ;  /* 0x000000ffff527224 */ /* 0x000fe200078e00ff */
[----:B------:R-:W-:-:S07]  /*20b0*/  MOV R106, R6 ;  /* 0x00000006006a7202 */ /* 0x000fce0000000f00 */
.L_x_2743:
[----:B------:R-:W-:Y:S05]  /*20c0*/  BSYNC.RECONVERGENT B1 ;  /* 0x0000000000017941 */ /* 0x000fea0003800200 */
.L_x_2742:
[----:B------:R-:W-:Y:S01]  /*20d0*/  I2FP.F32.U32 R83, R60 ;  /* 0x0000003c00537245 */ /* 0x000fe20000201000 */
[----:B------:R-:W-:Y:S01]  /*20e0*/  HADD2.F32 R87, -RZ, R61.H0_H0 ;  /* 0x2000003dff577230 */ /* 0x000fe20000004100 */
[----:B------:R-:W-:Y:S01]  /*20f0*/  ISETP.NE.AND P2, PT, R82, 0x1, PT ;  /* 0x000000015200780c */ /* 0x000fe20003f45270 */
[----:B------:R-:W-:Y:S01]  /*2100*/  BSSY.RECONVERGENT B1, `(.L_x_2747) ;  /* 0x0000060000017945 */ /* 0x000fe20003800200 */
[----:B------:R-:W-:Y:S02]  /*2110*/  IMAD.MOV.U32 R86, RZ, RZ, 0x2 ;  /* 0x00000002ff567424 */ /* 0x000fe400078e00ff */
[----:B------:R-:W-:Y:S01]  /*2120*/  FFMA.FTZ R6, R83, R94, 1.1641532182693481445e-10 ;  /* 0x2f00000053067423 */ /* 0x000fe2000001005e */
[----:B------:R-:W-:Y:S01]  /*2130*/  FMUL.FTZ R87, R87, R116 ;  /* 0x0000007457577220 */ /* 0x000fe20000410000 */
[----:B------:R-:W-:Y:S01]  /*2140*/  @P1 HADD2.F32 R83, -RZ, R57.H0_H0 ;  /* 0x20000039ff531230 */ /* 0x000fe20000004100 */
[----:B------:R-:W-:Y:S02]  /*2150*/  MOV R60, R4 ;  /* 0x00000004003c7202 */ /* 0x000fe40000000f00 */
[----:B------:R-:W-:-:S04]  /*2160*/  FSETP.GTU.FTZ.AND P3, PT, R6, R115, PT ;  /* 0x000000730600720b */ /* 0x000fc80003f7c000 */
        /* <DEDUP_REMOVED lines=14> */
.L_x_2749:
        /* <DEDUP_REMOVED lines=13> */
.L_x_2751:
[----:B------:R-:W-:Y:S05]  /*2320*/  BSYNC.RECONVERGENT B2 ;  /* 0x0000000000027941 */ /* 0x000fea0003800200 */
.L_x_2750:
        /* <DEDUP_REMOVED lines=56> */
[----:B------:R-:W-:-:S03]  /*26b0*/  MOV R4, R86 ;  /* 0x0000005600047202 */ /* 0x000fc60000000f00 */
[----:B------:R-:W-:Y:S01]  /*26c0*/  HFMA2 R86, -RZ, RZ, 0, 0 ;  /* 0x00000000ff567431 */ /* 0x000fe200000001ff */
[----:B------:R-:W-:Y:S01]  /*26d0*/  LOP3.LUT R8, R83, R100, R87, 0x96, !PT ;  /* 0x0000006453087212 */ /* 0x000fe200078e9657 */
[----:B------:R-:W-:Y:S01]  /*26e0*/  IMAD.MOV.U32 R106, RZ, RZ, R6 ;  /* 0x000000ffff6a7224 */ /* 0x000fe200078e0006 */
[----:B------:R-:W-:-:S07]  /*26f0*/  LOP3.LUT R7, R101, R82, R7, 0x96, !PT ;  /* 0x0000005265077212 */ /* 0x000fce00078e9607 */
.L_x_2748:
[----:B------:R-:W-:Y:S05]  /*2700*/  BSYNC.RECONVERGENT B1 ;  /* 0x0000000000017941 */ /* 0x000fea0003800200 */
.L_x_2747:
[----:B------:R-:W-:Y:S01]  /*2710*/  I2FP.F32.U32 R83, R60 ;  /* 0x0000003c00537245 */ /* 0x000fe20000201000 */
[----:B------:R-:W-:Y:S01]  /*2720*/  HADD2.F32 R61, -RZ, R61.H1_H1 ;  /* 0x3000003dff3d7230 */ /* 0x000fe20000004100 */
[----:B------:R-:W-:Y:S01]  /*2730*/  BSSY.RECONVERGENT B1, `(.L_x_2752) ;  /* 0x0000061000017945 */ /* 0x000fe20003800200 */
[----:B------:R-:W-:Y:S02]  /*2740*/  IMAD.MOV.U32 R100, RZ, RZ, 0x2 ;  /* 0x00000002ff647424 */ /* 0x000fe400078e00ff */
[----:B------:R-:W-:Y:S01]  /*2750*/  FFMA.FTZ R6, R83, R94, 1.1641532182693481445e-10 ;  /* 0x2f00000053067423 */ /* 0x000fe2000001005e */
[----:B------:R-:W-:Y:S01]  /*2760*/  FMUL.FTZ R61, R61, R116 ;  /* 0x000000743d3d7220 */ /* 0x000fe20000410000 */
[----:B------:R-:W-:-:S03]  /*2770*/  IMAD.MOV.U32 R60, RZ, RZ, R4 ;  /* 0x000000ffff3c7224 */ /* 0x000fc600078e0004 */
[----:B------:R-:W-:Y:S01]  /*2780*/  FSETP.GTU.FTZ.AND P2, PT, R6, R115, PT ;  /* 0x000000730600720b */ /* 0x000fe20003f5c000 */
[----:B------:R-:W-:-:S03]  /*2790*/  @P1 HADD2.F32 R6, -RZ, R57.H1_H1 ;  /* 0x30000039ff061230 */ /* 0x000fc60000004100 */
[----:B------:R-:W-:Y:S02]  /*27a0*/  FSEL R83, R61, RZ, !P2 ;  /* 0x000000ff3d537208 */ /* 0x000fe40005000000 */
[----:B------:R-:W-:Y:S02]  /*27b0*/  PLOP3.LUT P3, PT, P2, PT, PT, 0x8, 0x80 ;  /* 0x000000000080781c */ /* 0x000fe4000176e170 */
[----:B------:R-:W-:Y:S01]  /*27c0*/  ISETP.NE.AND P2, PT, R86, 0x1, PT ;  /* 0x000000015600780c */ /* 0x000fe20003f45270 */
[----:B------:R-:W-:Y:S01]  /*27d0*/  @P1 FADD.FTZ R83, R6, R83 ;  /* 0x0000005306531221 */ /* 0x000fe20000010000 */
[----:B------:R-:W-:-:S04]  /*27e0*/  P2R R109, PR, RZ, 0x8 ;  /* 0x00000008ff6d7803 */ /* 0x000fc80000000000 */
[----:B------:R-:W-:-:S07]  /*27f0*/  F2FP.F16.F32.PACK_AB R114, RZ, R83 ;  /* 0x00000053ff72723e */ /* 0x000fce00000000ff */
        /* <DEDUP_REMOVED lines=9> */
.L_x_2754:
        /* <DEDUP_REMOVED lines=13> */
.L_x_2756:
[----:B------:R-:W-:Y:S05]  /*2960*/  BSYNC.RECONVERGENT B2 ;  /* 0x0000000000027941 */ /* 0x000fea0003800200 */
.L_x_2755:
        /* <DEDUP_REMOVED lines=61> */
.L_x_2753:
[----:B------:R-:W-:Y:S05]  /*2d40*/  BSYNC.RECONVERGENT B1 ;  /* 0x0000000000017941 */ /* 0x000fea0003800200 */
.L_x_2752:
[----:B------:R-:W-:Y:S01]  /*2d50*/  I2FP.F32.U32 R61, R60 ;  /* 0x0000003c003d7245 */ /* 0x000fe20000201000 */
[----:B------:R-:W-:Y:S01]  /*2d60*/  HADD2.F32 R87, -RZ, R62.H0_H0 ;  /* 0x2000003eff577230 */ /* 0x000fe20000004100 */
[----:B------:R-:W-:Y:S01]  /*2d70*/  ISETP.NE.AND P3, PT, R100, 0x1, PT ;  /* 0x000000016400780c */ /* 0x000fe20003f65270 */
[----:B------:R-:W-:Y:S01]  /*2d80*/  BSSY.RECONVERGENT B1, `(.L_x_2757) ;  /* 0x000005f000017945 */ /* 0x000fe20003800200 */
[----:B------:R-:W-:Y:S02]  /*2d90*/  HFMA2 R101, -RZ, RZ, 0, 1.1920928955078125e-07 ;  /* 0x00000002ff657431 */ /* 0x000fe400000001ff */
[----:B------:R-:W-:Y:S01]  /*2da0*/  FFMA.FTZ R6, R61, R94, 1.1641532182693481445e-10 ;  /* 0x2f0000003d067423 */ /* 0x000fe2000001005e */
[----:B------:R-:W-:Y:S01]  /*2db0*/  FMUL.FTZ R87, R87, R116 ;  /* 0x0000007457577220 */ /* 0x000fe20000410000 */
[----:B------:R-:W-:Y:S02]  /*2dc0*/  @P1 HADD2.F32 R61, -RZ, R58.H0_H0 ;  /* 0x2000003aff3d1230 */ /* 0x000fe40000004100 */
[----:B------:R-:W-:Y:S01]  /*2dd0*/  IMAD.MOV.U32 R60, RZ, RZ, R4 ;  /* 0x000000ffff3c7224 */ /* 0x000fe200078e0004 */
[----:B------:R-:W-:-:S04]  /*2de0*/  FSETP.GTU.FTZ.AND P2, PT, R6, R115, PT ;  /* 0x000000730600720b */ /* 0x000fc80003f5c000 */
        /* <DEDUP_REMOVED lines=13> */
.L_x_2759:
        /* <DEDUP_REMOVED lines=13> */
.L_x_2761:
[----:B------:R-:W-:Y:S05]  /*2f90*/  BSYNC.RECONVERGENT B2 ;  /* 0x0000000000027941 */ /* 0x000fea0003800200 */
.L_x_2760:
        /* <DEDUP_REMOVED lines=9> */
[----:B------:R-:W-:Y:S02]  /*3030*/  LOP3.LUT R60, R101, R100, R87, 0x96, !PT ;  /* 0x00000064653c7212 */ /* 0x000fe400078e9657 */
        /* <DEDUP_REMOVED lines=51> */
.L_x_2758:
[----:B------:R-:W-:Y:S05]  /*3370*/  BSYNC.RECONVERGENT B1 ;  /* 0x0000000000017941 */ /* 0x000fea0003800200 */
.L_x_2757:
[----:B------:R-:W-:Y:S01]  /*3380*/  I2FP.F32.U32 R61, R60 ;  /* 0x0000003c003d7245 */ /* 0x000fe20000201000 */
[----:B------:R-:W-:Y:S01]  /*3390*/  HADD2.F32 R87, -RZ, R62.H1_H1 ;  /* 0x3000003eff577230 */ /* 0x000fe20000004100 */
[----:B------:R-:W-:Y:S01]  /*33a0*/  ISETP.NE.AND P4, PT, R101, 0x1, PT ;  /* 0x000000016500780c */ /* 0x000fe20003f85270 */
[----:B------:R-:W-:Y:S01]  /*33b0*/  BSSY.RECONVERGENT B1, `(.L_x_2762) ;  /* 0x000005f000017945 */ /* 0x000fe20003800200 */
[----:B------:R-:W-:Y:S02]  /*33c0*/  IMAD.MOV.U32 R100, RZ, RZ, 0x2 ;  /* 0x00000002ff647424 */ /* 0x000fe400078e00ff */
[----:B------:R-:W-:Y:S01]  /*33d0*/  FFMA.FTZ R6, R61, R94, 1.1641532182693481445e-10 ;  /* 0x2f0000003d067423 */ /* 0x000fe2000001005e */
[----:B------:R-:W-:Y:S01]  /*33e0*/  FMUL.FTZ R87, R87, R116 ;  /* 0x0000007457577220 */ /* 0x000fe20000410000 */
[----:B------:R-:W-:Y:S01]  /*33f0*/  @P1 HADD2.F32 R61, -RZ, R58.H1_H1 ;  /* 0x3000003aff3d1230 */ /* 0x000fe20000004100 */
[----:B------:R-:W-:Y:S02]  /*3400*/  MOV R60, R4 ;  /* 0x00000004003c7202 */ /* 0x000fe40000000f00 */
        /* <DEDUP_REMOVED lines=14> */
.L_x_2764:
        /* <DEDUP_REMOVED lines=13> */
.L_x_2766:
[----:B------:R-:W-:Y:S05]  /*35c0*/  BSYNC.RECONVERGENT B2 ;  /* 0x0000000000027941 */ /* 0x000fea0003800200 */
.L_x_2765:
        /* <DEDUP_REMOVED lines=25> */
[----:B------:R-:W-:-:S04]  /*3760*/  LOP3.LUT R87, R87, R100, R105, 0x96, !PT ;  /* 0x0000006457577212 */ /* 0x000fc800078e9669 */
[----:B------:R-:W-:Y:S01]  /*3770*/  LOP3.LUT R100, R7, R6, R61, 0x96, !PT ;  /* 0x0000000607647212 */ /* 0x000fe200078e963d */
[----:B------:R-:W-:Y:S01]  /*3780*/  IMAD.WIDE.U32 R6, R87, -0x326172a9, RZ ;  /* 0xcd9e8d5757067825 */ /* 0x000fe200078e00ff */
[----:B------:R-:W-:-:S03]  /*3790*/  IADD3 R87, PT, PT, R103, -0x56f99767, RZ ;  /* 0xa906689967577810 */ /* 0x000fc60007ffe0ff */
        /* <DEDUP_REMOVED lines=8> */
[----:B------:R-:W-:-:S04]  /*3820*/  LOP3.LUT R87, R87, R100, R105, 0x96, !PT ;  /* 0x0000006457577212 */ /* 0x000fc800078e9669 */
[----:B------:R-:W-:Y:S01]  /*3830*/  LOP3.LUT R100, R7, R6, R61, 0x96, !PT ;  /* 0x0000000607647212 */ /* 0x000fe200078e963d */
[----:B------:R-:W-:Y:S01]  /*3840*/  IMAD.WIDE.U32 R6, R87, -0x326172a9, RZ ;  /* 0xcd9e8d5757067825 */ /* 0x000fe200078e00ff */
[----:B------:R-:W-:-:S03]  /*3850*/  IADD3 R61, PT, PT, R102, 0x5384540f, RZ ;  /* 0x5384540f663d7810 */ /* 0x000fc60007ffe0ff */
[----:B------:R-:W-:Y:S01]  /*3860*/  IMAD.WIDE.U32 R100, R100, -0x2daee0ad, RZ ;  /* 0xd2511f5364647825 */ /* 0x000fe200078e00ff */
[----:B------:R-:W-:Y:S02]  /*3870*/  LOP3.LUT R61, R61, R60, R7, 0x96, !PT ;  /* 0x0000003c3d3d7212 */ /* 0x000fe400078e9607 */
[----:B------:R-:W-:Y:S01]  /*3880*/  IADD3 R7, PT, PT, R102, -0xe443238, RZ ;  /* 0xf1bbcdc866077810 */ /* 0x000fe20007ffe0ff */
[----:B------:R-:W-:Y:S02]  /*3890*/  VIADD R87, R103, 0x1fd5c5a3 ;  /* 0x1fd5c5a367577836 */ /* 0x000fe40000000000 */
[----:B------:R-:W-:-:S03]  /*38a0*/  IMAD.WIDE.U32 R60, R61, -0x2daee0ad, RZ ;  /* 0xd2511f533d3c7825 */ /* 0x000fc600078e00ff */
[----:B------:R-:W-:Y:S01]  /*38b0*/  LOP3.LUT R104, R87, R104, R101, 0x96, !PT ;  /* 0x0000006857687212 */ /* 0x000fe200078e9665 */
[----:B------:R-:W-:-:S04]  /*38c0*/  VIADD R87, R103, 0xdb3d7428 ;  /* 0xdb3d742867577836 */ /* 0x000fc80000000000 */
[----:B------:R-:W-:Y:S01]  /*38d0*/  IMAD.WIDE.U32 R104, R104, -0x326172a9, RZ ;  /* 0xcd9e8d5768687825 */ /* 0x000fe200078e00ff */
[----:B------:R-:W-:-:S03]  /*38e0*/  LOP3.LUT R100, R87, R100, R61, 0x96, !PT ;  /* 0x0000006457647212 */ /* 0x000fc600078e963d */
[----:B------:R-:W-:Y:S01]  /*38f0*/  VIADD R87, R103, 0x96a522ad ;  /* 0x96a522ad67577836 */ /* 0x000fe20000000000 */
[----:B------:R-:W-:Y:S01]  /*3900*/  LOP3.LUT R7, R7, R6, R105, 0x96, !PT ;  /* 0x0000000607077212 */ /* 0x000fe200078e9669 */
[----:B------:R-:W-:-:S04]  /*3910*/  IMAD.WIDE.U32 R100, R100, -0x326172a9, RZ ;  /* 0xcd9e8d5764647825 */ /* 0x000fc800078e00ff */
[----:B------:R-:W-:Y:S01]  /*3920*/  IMAD.WIDE.U32 R6, R7, -0x2daee0ad, RZ ;  /* 0xd2511f5307067825 */ /* 0x000fe200078e00ff */
[----:B------:R-:W-:-:S03]  /*3930*/  MOV R4, R100 ;  /* 0x0000006400047202 */ /* 0x000fc60000000f00 */
[----:B------:R-:W-:Y:S02]  /*3940*/  HFMA2 R100, -RZ, RZ, 0, 0 ;  /* 0x00000000ff647431 */ /* 0x000fe400000001ff */
[----:B------:R-:W-:Y:S01]  /*3950*/  VIADD R61, R102, 0x8ff34781 ;  /* 0x8ff34781663d7836 */ /* 0x000fe20000000000 */
[----:B------:R-:W-:Y:S01]  /*3960*/  LOP3.LUT R7, R87, R60, R7, 0x96, !PT ;  /* 0x0000003c57077212 */ /* 0x000fe200078e9607 */
[----:B------:R-:W-:Y:S02]  /*3970*/  IMAD.MOV.U32 R60, RZ, RZ, R106 ;  /* 0x000000ffff3c7224 */ /* 0x000fe400078e006a */
[----:B------:R-:W-:Y:S01]  /*3980*/  IMAD.MOV.U32 R106, RZ, RZ, R6 ;  /* 0x000000ffff6a7224 */ /* 0x000fe200078e0006 */
[----:B------:R-:W-:-:S07]  /*3990*/  LOP3.LUT R8, R61, R104, R101, 0x96, !PT ;  /* 0x000000683d087212 */ /* 0x000fce00078e9665 */
.L_x_2763:
[----:B------:R-:W-:Y:S05]  /*39a0*/  BSYNC.RECONVERGENT B1 ;  /* 0x0000000000017941 */ /* 0x000fea0003800200 */
.L_x_2762:
[----:B------:R-:W-:Y:S01]  /*39b0*/  I2FP.F32.U32 R61, R60 ;  /* 0x0000003c003d7245 */ /* 0x000fe20000201000 */
[----:B------:R-:W-:Y:S01]  /*39c0*/  HADD2.F32 R87, -RZ, R63.H0_H0 ;  /* 0x2000003fff577230 */ /* 0x000fe20000004100 */
[----:B------:R-:W-:Y:S01]  /*39d0*/  ISETP.NE.AND P5, PT, R100, 0x1, PT ;  /* 0x000000016400780c */ /* 0x000fe20003fa5270 */
[----:B------:R-:W-:Y:S01]  /*39e0*/  @P1 HADD2.F32 R60, -RZ, R59.H0_H0 ;  /* 0x2000003bff3c1230 */ /* 0x000fe20000004100 */
[----:B------:R-:W-:Y:S01]  /*39f0*/  BSSY.RECONVERGENT B1, `(.L_x_2767) ;  /* 0x000005e000017945 */ /* 0x000fe20003800200 */
[----:B------:R-:W-:Y:S01]  /*3a00*/  FFMA.FTZ R6, R61, R94, 1.1641532182693481445e-10 ;  /* 0x2f0000003d067423 */ /* 0x000fe2000001005e */
[----:B------:R-:W-:-:S04]  /*3a10*/  FMUL.FTZ R87, R87, R116 ;  /* 0x0000007457577220 */ /* 0x000fc80000410000 */
[----:B------:R-:W-:Y:S01]  /*3a20*/  FSETP.GTU.FTZ.AND P4, PT, R6, R115, PT ;  /* 0x000000730600720b */ /* 0x000fe20003f9c000 */
[----:B------:R-:W-:-:S03]  /*3a30*/  IMAD.MOV.U32 R6, RZ, RZ, 0x2 ;  /* 0x00000002ff067424 */ /* 0x000fc600078e00ff */
        /* <DEDUP_REMOVED lines=14> */
.L_x_2769:
        /* <DEDUP_REMOVED lines=13> */
.L_x_2771:
[----:B------:R-:W-:Y:S05]  /*3bf0*/  BSYNC.RECONVERGENT B2 ;  /* 0x0000000000027941 */ /* 0x000fea0003800200 */
.L_x_2770:
        /* <DEDUP_REMOVED lines=61> */
.L_x_2768:
[----:B------:R-:W-:Y:S05]  /*3fd0*/  BSYNC.RECONVERGENT B1 ;  /* 0x0000000000017941 */ /* 0x000fea0003800200 */
.L_x_2767:
[----:B------:R-:W-:Y:S01]  /*3fe0*/  I2FP.F32.U32 R61, R60 ;  /* 0x0000003c003d7245 */ /* 0x000fe20000201000 */
[----:B------:R-:W-:Y:S01]  /*3ff0*/  HADD2.F32 R63, -RZ, R63.H1_H1 ;  /* 0x3000003fff3f7230 */ /* 0x000fe20000004100 */
[----:B------:R-:W-:Y:S02]  /*4000*/  PRMT R62, R117, 0x5410, R62 ;  /* 0x00005410753e7816 */ /* 0x000fe4000000003e */
[----:B------:R-:W-:Y:S01]  /*4010*/  PRMT R60, R110, 0x5410, R111 ;  /* 0x000054106e3c7816 */ /* 0x000fe2000000006f */
[----:B------:R-:W-:Y:S01]  /*4020*/  FFMA.FTZ R94, R61, R94, 1.1641532182693481445e-10 ;  /* 0x2f0000003d5e7423 */ /* 0x000fe2000001005e */
[----:B------:R-:W-:Y:S01]  /*4030*/  FMUL.FTZ R63, R63, R116 ;  /* 0x000000743f3f7220 */ /* 0x000fe20000410000 */
[----:B------:R-:W-:-:S03]  /*4040*/  @P1 HADD2.F32 R61, -RZ, R59.H1_H1 ;  /* 0x3000003bff3d1230 */ /* 0x000fc60000004100 */
[----:B------:R-:W-:-:S04]  /*4050*/  FSETP.GTU.FTZ.AND P5, PT, R94, R115, PT ;  /* 0x000000735e00720b */ /* 0x000fc80003fbc000 */
[----:B------:R-:W-:Y:S02]  /*4060*/  FSEL R94, R63, RZ, !P5 ;  /* 0x000000ff3f5e7208 */ /* 0x000fe40006800000 */
[----:B------:R-:W-:-:S03]  /*4070*/  PLOP3.LUT P5, PT, P5, PT, PT, 0x8, 0x80 ;  /* 0x000000000080781c */ /* 0x000fc60002fae170 */
[----:B------:R-:W-:Y:S01]  /*4080*/  @P1 FADD.FTZ R94, R61, R94 ;  /* 0x0000005e3d5e1221 */ /* 0x000fe20000010000 */
[----:B------:R-:W-:-:S04]  /*4090*/  PRMT R61, R112, 0x5410, R114 ;  /* 0x00005410703d7816 */ /* 0x000fc80000000072 */
[----:B------:R-:W-:-:S04]  /*40a0*/  F2FP.F16.F32.PACK_AB R63, RZ, R94 ;  /* 0x0000005eff3f723e */ /* 0x000fc800000000ff */
[----:B------:R-:W-:Y:S01]  /*40b0*/  PRMT R63, R113, 0x5410, R63 ;  /* 0x00005410713f7816 */ /* 0x000fe2000000003f */
[----:B------:R-:W-:Y:S06]  /*40c0*/  BRA `(.L_x_2772) ;  /* 0x0000006000e07947 */ /* 0x000fec0003800000 */
.L_x_2731:
        /* <DEDUP_REMOVED lines=16> */
.L_x_2775:
        /* <DEDUP_REMOVED lines=13> */
.L_x_2777:
[----:B------:R-:W-:Y:S05]  /*42a0*/  BSYNC.RECONVERGENT B2 ;  /* 0x0000000000027941 */ /* 0x000fea0003800200 */
.L_x_2776:
[----:B------:R-:W-:Y:S01]  /*42b0*/  IMAD.WIDE.U32 R18, R10, -0x326172a9, RZ ;  /* 0xcd9e8d570a127825 */ /* 0x000fe200078e00ff */
[----:B------:R-:W-:-:S03]  /*42c0*/  LOP3.LUT R16, R5, R7, R103, 0x96, !PT ;  /* 0x0000000705107212 */ /* 0x000fc600078e9667 */
[----:B------:R-:W-:Y:S01]  /*42d0*/  VIADD R15, R103, 0xbb67ae85 ;  /* 0xbb67ae85670f7836 */ /* 0x000fe20000000000 */
[----:B------:R-:W-:Y:S01]  /*42e0*/  LOP3.LUT R64, R11, R19, R102, 0x96, !PT ;  /* 0x000000130b407212 */ /* 0x000fe200078e9666 */
[----:B------:R-:W-:-:S04]  /*42f0*/  IMAD.WIDE.U32 R16, R16, -0x326172a9, RZ ;  /* 0xcd9e8d5710107825 */ /* 0x000fc800078e00ff */
[----:B------:R-:W-:-:S04]  /*4300*/  IMAD.WIDE.U32 R64, R64, -0x2daee0ad, RZ ;  /* 0xd2511f5340407825 */ /* 0x000fc800078e00ff */
[----:B------:R-:W-:Y:S01]  /*4310*/  VIADD R7, R102, 0x9e3779b9 ;  /* 0x9e3779b966077836 */ /* 0x000fe20000000000 */
[----:B------:R-:W-:Y:S01]  /*4320*/  LOP3.LUT R15, R15, R6, R65, 0x96, !PT ;  /* 0x000000060f0f7212 */ /* 0x000fe200078e9641 */
[----:B------:R-:W-:-:S03]  /*4330*/  IMAD.MOV.U32 R0, RZ, RZ, R99 ;  /* 0x000000ffff007224 */ /* 0x000fc600078e0063 */
[----:B------:R-:W-:Y:S01]  /*4340*/  LOP3.LUT R7, R7, R18, R17, 0x96, !PT ;  /* 0x0000001207077212 */ /* 0x000fe200078e9611 */
[----:B------:R-:W-:Y:S01]  /*4350*/  IMAD.WIDE.U32 R18, R15, -0x326172a9, RZ ;  /* 0xcd9e8d570f127825 */ /* 0x000fe200078e00ff */
[----:B------:R-:W-:-:S03]  /*4360*/  IADD3 R17, PT, PT, R103, 0x76cf5d0a, RZ ;  /* 0x76cf5d0a67117810 */ /* 0x000fc60007ffe0ff */
        /* <DEDUP_REMOVED lines=16> */
[----:B------:R-:W-:Y:S01]  /*4470*/  IMAD.WIDE.U32 R64, R15, -0x2daee0ad, RZ ;  /* 0xd2511f530f407825 */ /* 0x000fe200078e00ff */
[----:B------:R-:W-:-:S03]  /*4480*/  IADD3 R7, PT, PT, R102, 0x1715609d, RZ ;  /* 0x1715609d66077810 */ /* 0x000fc60007ffe0ff */
        /* <DEDUP_REMOVED lines=27> */
[----:B------:R-:W-:Y:S02]  /*4640*/  IMAD.MOV.U32 R4, RZ, RZ, R16 ;  /* 0x000000ffff047224 */ /* 0x000fe400078e0010 */
[----:B------:R-:W-:Y:S01]  /*4650*/  HFMA2 R16, -RZ, RZ, 0, 0 ;  /* 0x00000000ff107431 */ /* 0x000fe200000001ff */
[----:B------:R-:W-:-:S07]  /*4660*/  LOP3.LUT R7, R15, R6, R107, 0x96, !PT ;  /* 0x000000060f077212 */ /* 0x000fce00078e966b */
.L_x_2774:
[----:B------:R-:W-:Y:S05]  /*4670*/  BSYNC.RECONVERGENT B1 ;  /* 0x0000000000017941 */ /* 0x000fea0003800200 */
.L_x_2773:
[----:B------:R-:W0:Y:S01]  /*4680*/  LDC R66, c[0x0][0x404] ;  /* 0x00010100ff427b82 */ /* 0x000e220000000800 */
[----:B------:R-:W-:Y:S01]  /*4690*/  I2FP.F32.U32 R0, R0 ;  /* 0x0000000000007245 */ /* 0x000fe20000201000 */
[----:B------:R-:W-:Y:S01]  /*46a0*/  IMAD.MOV.U32 R113, RZ, RZ, 0x2f800000 ;  /* 0x2f800000ff717424 */ /* 0x000fe200078e00ff */
[----:B------:R-:W-:Y:S01]  /*46b0*/  ISETP.NE.AND P3, PT, R16, 0x1, PT ;  /* 0x000000011000780c */ /* 0x000fe20003f65270 */
[----:B-----5:R-:W-:Y:S01]  /*46c0*/  HADD2.F32 R17, -RZ, R60.H0_H0 ;  /* 0x2000003cff117230 */ /* 0x020fe20000004100 */
[----:B------:R-:W-:Y:S01]  /*46d0*/  BSSY.RECONVERGENT B1, `(.L_x_2778) ;  /* 0x000005e000017945 */ /* 0x000fe20003800200 */
[----:B------:R-:W-:Y:S01]  /*46e0*/  FFMA.FTZ R15, R0, R113, 1.1641532182693481445e-10 ;  /* 0x2f000000000f7423 */ /* 0x000fe20000010071 */
[----:B------:R-:W-:Y:S01]  /*46f0*/  IMAD.MOV.U32 R18, RZ, RZ, 0x2 ;  /* 0x00000002ff127424 */ /* 0x000fe200078e00ff */
[----:B------:R-:W1:Y:S03]  /*4700*/  LDC R94, c[0x0][0x408] ;  /* 0x00010200ff5e7b82 */ /* 0x000e660000000800 */
[----:B0-----:R-:W-:-:S02]  /*4710*/  FSETP.GTU.FTZ.AND P2, PT, R15, R66, PT ;  /* 0x000000420f00720b */ /* 0x001fc40003f5c000 */
[----:B------:R-:W-:Y:S02]  /*4720*/  MOV R15, R4 ;  /* 0x00000004000f7202 */ /* 0x000fe40000000f00 */
[----:B------:R-:W-:Y:S01]  /*4730*/  PLOP3.LUT P4, PT, P2, PT, PT, 0x8, 0x80 ;  /* 0x000000000080781c */ /* 0x000fe2000178e170 */
[----:B-1----:R-:W-:-:S03]  /*4740*/  FMUL.FTZ R0, R17, R94 ;  /* 0x0000005e11007220 */ /* 0x002fc60000410000 */
[----:B------:R-:W-:Y:S02]  /*4750*/  P2R R99, PR, RZ, 0x10 ;  /* 0x00000010ff637803 */ /* 0x000fe40000000000 */
[----:B------:R-:W-:Y:S01]  /*4760*/  FSEL R0, R0, RZ, !P2 ;  /* 0x000000ff00007208 */ /* 0x000fe20005000000 */
        /* <DEDUP_REMOVED lines=9> */
.L_x_2780:
        /* <DEDUP_REMOVED lines=13> */
.L_x_2782:
[----:B------:R-:W-:Y:S05]  /*48d0*/  BSYNC.RECONVERGENT B2 ;  /* 0x0000000000027941 */ /* 0x000fea0003800200 */
.L_x_2781:
[----:B------:R-:W-:Y:S01]  /*48e0*/  IMAD.WIDE.U32 R16, R10, -0x326172a9, RZ ;  /* 0xcd9e8d570a107825 */ /* 0x000fe200078e00ff */
[----:B------:R-:W-:Y:S02]  /*48f0*/  LOP3.LUT R6, R5, R65, R103, 0x96, !PT ;  /* 0x0000004105067212 */ /* 0x000fe400078e9667 */
[----:B------:R-:W-:Y:S02]  /*4900*/  IADD3 R15, PT, PT, R102, -0x61c88647, RZ ;  /* 0x9e3779b9660f7810 */ /* 0x000fe40007ffe0ff */
[----:B------:R-:W-:Y:S01]  /*4910*/  LOP3.LUT R18, R11, R17, R102, 0x96, !PT ;  /* 0x000000110b127212 */ /* 0x000fe200078e9666 */
[----:B------:R-:W-:-:S04]  /*4920*/  IMAD.WIDE.U32 R6, R6, -0x326172a9, RZ ;  /* 0xcd9e8d5706067825 */ /* 0x000fc800078e00ff */
[----:B------:R-:W-:Y:S01]  /*4930*/  IMAD.WIDE.U32 R18, R18, -0x2daee0ad, RZ ;  /* 0xd2511f5312127825 */ /* 0x000fe200078e00ff */
[----:B------:R-:W-:Y:S02]  /*4940*/  LOP3.LUT R15, R15, R16, R7, 0x96, !PT ;  /* 0x000000100f0f7212 */ /* 0x000fe400078e9607 */
[----:B------:R-:W-:Y:S01]  /*4950*/  IADD3 R7, PT, PT, R102, 0x3c6ef372, RZ ;  /* 0x3c6ef37266077810 */ /* 0x000fe20007ffe0ff */
[----:B------:R-:W-:-:S05]  /*4960*/  VIADD R17, R103, 0xbb67ae85 ;  /* 0xbb67ae8567117836 */ /* 0x000fca0000000000 */
        /* <DEDUP_REMOVED lines=45> */
[----:B------:R-:W-:-:S03]  /*4c40*/  MOV R4, R18 ;  /* 0x0000001200047202 */ /* 0x000fc60000000f00 */
[----:B------:R-:W-:Y:S01]  /*4c50*/  HFMA2 R18, -RZ, RZ, 0, 0 ;  /* 0x00000000ff127431 */ /* 0x000fe200000001ff */
[----:B------:R-:W-:Y:S01]  /*4c60*/  LOP3.LUT R8, R15, R64, R19, 0x96, !PT ;  /* 0x000000400f087212 */ /* 0x000fe200078e9613 */
[----:B------:R-:W-:Y:S02]  /*4c70*/  VIADD R17, R103, 0x96a522ad ;  /* 0x96a522ad67117836 */ /* 0x000fe40000000000 */
[----:B------:R-:W-:Y:S02]  /*4c80*/  IMAD.MOV.U32 R15, RZ, RZ, R106 ;  /* 0x000000ffff0f7224 */ /* 0x000fe400078e006a */
[----:B------:R-:W-:Y:S01]  /*4c90*/  IMAD.MOV.U32 R106, RZ, RZ, R6 ;  /* 0x000000ffff6a7224 */ /* 0x000fe200078e0006 */
[----:B------:R-:W-:-:S07]  /*4ca0*/  LOP3.LUT R7, R17, R16, R7, 0x96, !PT ;  /* 0x0000001011077212 */ /* 0x000fce00078e9607 */
.L_x_2779:
[----:B------:R-:W-:Y:S05]  /*4cb0*/  BSYNC.RECONVERGENT B1 ;  /* 0x0000000000017941 */ /* 0x000fea0003800200 */
.L_x_2778:
        /* <DEDUP_REMOVED lines=8> */
[----:B------:R-:W-:Y:S01]  /*4d40*/  FSETP.GTU.FTZ.AND P2, PT, R15, R66, PT ;  /* 0x000000420f00720b */ /* 0x000fe20003f5c000 */
[----:B------:R-:W-:-:S03]  /*4d50*/  @P1 HADD2.F32 R15, -RZ, R56.H0_H0 ;  /* 0x20000038ff0f1230 */ /* 0x000fc60000004100 */
[----:B------:R-:W-:-:S05]  /*4d60*/  FSEL R17, R17, RZ, !P2 ;  /* 0x000000ff11117208 */ /* 0x000fca0005000000 */
[----:B------:R-:W-:-:S04]  /*4d70*/  FADD.FTZ R6, R0, R17 ;  /* 0x0000001100067221 */ /* 0x000fc80000010000 */
[--C-:B------:R-:W-:Y:S01]  /*4d80*/  @P1 FADD.FTZ R0, R15, R6.reuse ;  /* 0x000000060f001221 */ /* 0x100fe20000010000 */
[----:B------:R-:W-:Y:S01]  /*4d90*/  @!P1 IMAD.MOV.U32 R0, RZ, RZ, R6 ;  /* 0x000000ffff009224 */ /* 0x000fe200078e0006 */
[----:B------:R-:W-:-:S04]  /*4da0*/  SEL R15, RZ, 0x1, P2 ;  /* 0x00000001ff0f7807 */ /* 0x000fc80001000000 */
        /* <DEDUP_REMOVED lines=10> */
.L_x_2785:
        /* <DEDUP_REMOVED lines=13> */
.L_x_2787:
[----:B------:R-:W-:Y:S05]  /*4f20*/  BSYNC.RECONVERGENT B2 ;  /* 0x0000000000027941 */ /* 0x000fea0003800200 */
.L_x_2786:
        /* <DEDUP_REMOVED lines=61> */
.L_x_2784:
[----:B------:R-:W-:Y:S05]  /*5300*/  BSYNC.RECONVERGENT B1 ;  /* 0x0000000000017941 */ /* 0x000fea0003800200 */
.L_x_2783:
        /* <DEDUP_REMOVED lines=21> */
.L_x_2790:
        /* <DEDUP_REMOVED lines=13> */
.L_x_2792:
[----:B------:R-:W-:Y:S05]  /*5530*/  BSYNC.RECONVERGENT B2 ;  /* 0x0000000000027941 */ /* 0x000fea0003800200 */
.L_x_2791:
        /* <DEDUP_REMOVED lines=61> */
.L_x_2789:
[----:B------:R-:W-:Y:S05]  /*5910*/  BSYNC.RECONVERGENT B1 ;  /* 0x0000000000017941 */ /* 0x000fea0003800200 */
.L_x_2788:
[----:B------:R-:W-:Y:S01]  /*5920*/  I2FP.F32.U32 R6, R16 ;  /* 0x0000001000067245 */ /* 0x000fe20000201000 */
[----:B------:R-:W-:Y:S01]  /*5930*/  HADD2.F32 R19, -RZ, R52.H1_H1 ;  /* 0x30000034ff137230 */ /* 0x000fe20000004100 */
[----:B------:R-:W-:Y:S01]  /*5940*/  ISETP.NE.AND P3, PT, R18, 0x1, PT ;  /* 0x000000011200780c */ /* 0x000fe20003f65270 */
[----:B------:R-:W-:Y:S01]  /*5950*/  @P1 HADD2.F32 R71, -RZ, R56.H1_H1 ;  /* 0x30000038ff471230 */ /* 0x000fe20000004100 */
[----:B------:R-:W-:Y:S01]  /*5960*/  BSSY.RECONVERGENT B1, `(.L_x_2793) ;  /* 0x0000060000017945 */ /* 0x000fe20003800200 */
[----:B------:R-:W-:Y:S01]  /*5970*/  FFMA.FTZ R17, R6, R113, 1.1641532182693481445e-10 ;  /* 0x2f00000006117423 */ /* 0x000fe20000010071 */
[----:B------:R-:W-:-:S04]  /*5980*/  FMUL.FTZ R19, R19, R94 ;  /* 0x0000005e13137220 */ /* 0x000fc80000410000 */
[----:B------:R-:W-:Y:S01]  /*5990*/  FSETP.GTU.FTZ.AND P2, PT, R17, R66, PT ;  /* 0x000000421100720b */ /* 0x000fe20003f5c000 */
[----:B------:R-:W-:-:S03]  /*59a0*/  IMAD.MOV.U32 R17, RZ, RZ, R4 ;  /* 0x000000ffff117224 */ /* 0x000fc600078e0004 */
[----:B------:R-:W-:Y:S02]  /*59b0*/  FSEL R19, R19, RZ, !P2 ;  /* 0x000000ff13137208 */ /* 0x000fe40005000000 */
[----:B------:R-:W-:-:S03]  /*59c0*/  SEL R16, RZ, 0x1, P2 ;  /* 0x00000001ff107807 */ /* 0x000fc60001000000 */
[----:B------:R-:W-:-:S04]  /*59d0*/  FADD.FTZ R60, R60, R19 ;  /* 0x000000133c3c7221 */ /* 0x000fc80000010000 */
[----:B------:R-:W-:Y:S01]  /*59e0*/  @P1 FADD.FTZ R71, R71, R60 ;  /* 0x0000003c47471221 */ /* 0x000fe20000010000 */
[----:B------:R-:W-:Y:S01]  /*59f0*/  @!P1 MOV R71, R60 ;  /* 0x0000003c00479202 */ /* 0x000fe20000000f00 */
[----:B------:R-:W-:-:S03]  /*5a00*/  IMAD.MOV.U32 R60, RZ, RZ, 0x2 ;  /* 0x00000002ff3c7424 */ /* 0x000fc600078e00ff */
        /* <DEDUP_REMOVED lines=10> */
.L_x_2795:
        /* <DEDUP_REMOVED lines=13> */
.L_x_2797:
[----:B------:R-:W-:Y:S05]  /*5b80*/  BSYNC.RECONVERGENT B2 ;  /* 0x0000000000027941 */ /* 0x000fea0003800200 */
.L_x_2796:
        /* <DEDUP_REMOVED lines=14> */
[----:B------:R-:W-:Y:S01]  /*5c70*/  IMAD.MOV.U32 R60, RZ, RZ, RZ ;  /* 0x000000ffff3c7224 */ /* 0x000fe200078e00ff */
[----:B------:R-:W-:Y:S01]  /*5c80*/  LOP3.LUT R64, R7, R6, R19, 0x96, !PT ;  /* 0x0000000607407212 */ /* 0x000fe200078e9613 */
[----:B------:R-:W-:Y:S02]  /*5c90*/  VIADD R19, R103, 0x32370b8f ;  /* 0x32370b8f67137836 */ /* 0x000fe40000000000 */
        /* <DEDUP_REMOVED lines=44> */
.L_x_2794:
[----:B------:R-:W-:Y:S05]  /*5f60*/  BSYNC.RECONVERGENT B1 ;  /* 0x0000000000017941 */ /* 0x000fea0003800200 */
.L_x_2793:
        /* <DEDUP_REMOVED lines=10> */
[----:B------:R-:W-:-:S04]  /*6010*/  PLOP3.LUT P3, PT, P3, PT, PT, 0x8, 0x80 ;  /* 0x000000000080781c */ /* 0x000fc80001f6e170 */
        /* <DEDUP_REMOVED lines=10> */
.L_x_2800:
        /* <DEDUP_REMOVED lines=13> */
.L_x_2802:
[----:B------:R-:W-:Y:S05]  /*6190*/  BSYNC.RECONVERGENT B2 ;  /* 0x0000000000027941 */ /* 0x000fea0003800200 */
.L_x_2801:
        /* <DEDUP_REMOVED lines=61> */
.L_x_2799:
[----:B------:R-:W-:Y:S05]  /*6570*/  BSYNC.RECONVERGENT B1 ;  /* 0x0000000000017941 */ /* 0x000fea0003800200 */
.L_x_2798:
[----:B------:R-:W-:Y:S01]  /*6580*/  I2FP.F32.U32 R6, R18 ;  /* 0x0000001200067245 */ /* 0x000fe20000201000 */
[----:B------:R-:W-:Y:S01]  /*6590*/  HADD2.F32 R65, -RZ, R53.H0_H0 ;  /* 0x20000035ff417230 */ /* 0x000fe20000004100 */
[----:B------:R-:W-:Y:S01]  /*65a0*/  BSSY.RECONVERGENT B1, `(.L_x_2803) ;  /* 0x0000062000017945 */ /* 0x000fe20003800200 */
[----:B------:R-:W-:Y:S02]  /*65b0*/  HFMA2 R60, -RZ, RZ, 0, 1.1920928955078125e-07 ;  /* 0x00000002ff3c7431 */ /* 0x000fe400000001ff */
[----:B------:R-:W-:Y:S02]  /*65c0*/  IMAD.MOV.U32 R18, RZ, RZ, R4 ;  /* 0x000000ffff127224 */ /* 0x000fe400078e0004 */
[----:B------:R-:W-:Y:S01]  /*65d0*/  FFMA.FTZ R19, R6, R113, 1.1641532182693481445e-10 ;  /* 0x2f00000006137423 */ /* 0x000fe20000010071 */
[----:B------:R-:W-:-:S04]  /*65e0*/  FMUL.FTZ R65, R65, R94 ;  /* 0x0000005e41417220 */ /* 0x000fc80000410000 */
[----:B------:R-:W-:Y:S01]  /*65f0*/  FSETP.GTU.FTZ.AND P2, PT, R19, R66, PT ;  /* 0x000000421300720b */ /* 0x000fe20003f5c000 */
[----:B------:R-:W-:-:S03]  /*6600*/  @P1 HADD2.F32 R19, -RZ, R57.H0_H0 ;  /* 0x20000039ff131230 */ /* 0x000fc60000004100 */
[----:B------:R-:W-:-:S05]  /*6610*/  FSEL R6, R65, RZ, !P2 ;  /* 0x000000ff41067208 */ /* 0x000fca0005000000 */
[----:B------:R-:W-:Y:S01]  /*6620*/  FADD.FTZ R6, R17, R6 ;  /* 0x0000000611067221 */ /* 0x000fe20000010000 */
[----:B------:R-:W-:Y:S02]  /*6630*/  SEL R17, RZ, 0x1, P2 ;  /* 0x00000001ff117807 */ /* 0x000fe40001000000 */
[----:B------:R-:W-:Y:S01]  /*6640*/  ISETP.NE.AND P2, PT, R64, 0x1, PT ;  /* 0x000000014000780c */ /* 0x000fe20003f45270 */
[--C-:B------:R-:W-:Y:S01]  /*6650*/  @P1 FADD.FTZ R70, R19, R6.reuse ;  /* 0x0000000613461221 */ /* 0x100fe20000010000 */
[----:B------:R-:W-:-:S05]  /*6660*/  @!P1 IMAD.MOV.U32 R70, RZ, RZ, R6 ;  /* 0x000000ffff469224 */ /* 0x000fca00078e0006 */
[----:B------:R-:W-:-:S06]  /*6670*/  F2FP.F16.F32.PACK_AB R110, RZ, R70 ;  /* 0x00000046ff6e723e */ /* 0x000fcc00000000ff */
        /* <DEDUP_REMOVED lines=9> */
.L_x_2805:
        /* <DEDUP_REMOVED lines=13> */
.L_x_2807:
[----:B------:R-:W-:Y:S05]  /*67e0*/  BSYNC.RECONVERGENT B2 ;  /* 0x0000000000027941 */ /* 0x000fea0003800200 */
.L_x_2806:
        /* <DEDUP_REMOVED lines=10> */
[----:B------:R-:W-:Y:S01]  /*6890*/  IMAD.MOV.U32 R60, RZ, RZ, RZ ;  /* 0x000000ffff3c7224 */ /* 0x000fe200078e00ff */
        /* <DEDUP_REMOVED lines=50> */
.L_x_2804:
[----:B------:R-:W-:Y:S05]  /*6bc0*/  BSYNC.RECONVERGENT B1 ;  /* 0x0000000000017941 */ /* 0x000fea0003800200 */
.L_x_2803:
[----:B------:R-:W-:Y:S01]  /*6bd0*/  I2FP.F32.U32 R6, R18 ;  /* 0x0000001200067245 */ /* 0x000fe20000201000 */
[----:B------:R-:W-:Y:S01]  /*6be0*/  HADD2.F32 R61, -RZ, R61.H1_H1 ;  /* 0x3000003dff3d7230 */ /* 0x000fe20000004100 */
[----:B------:R-:W-:Y:S01]  /*6bf0*/  BSSY.RECONVERGENT B1, `(.L_x_2808) ;  /* 0x000005e000017945 */ /* 0x000fe20003800200 */
[----:B------:R-:W-:Y:S01]  /*6c00*/  IMAD.MOV.U32 R64, RZ, RZ, 0x2 ;  /* 0x00000002ff407424 */ /* 0x000fe200078e00ff */
[----:B------:R-:W-:Y:S01]  /*6c10*/  MOV R18, R4 ;  /* 0x0000000400127202 */ /* 0x000fe20000000f00 */
[----:B------:R-:W-:Y:S01]  /*6c20*/  FFMA.FTZ R19, R6, R113, 1.1641532182693481445e-10 ;  /* 0x2f00000006137423 */ /* 0x000fe20000010071 */
[----:B------:R-:W-:-:S04]  /*6c30*/  FMUL.FTZ R61, R61, R94 ;  /* 0x0000005e3d3d7220 */ /* 0x000fc80000410000 */
[----:B------:R-:W-:-:S04]  /*6c40*/  FSETP.GTU.FTZ.AND P2, PT, R19, R66, PT ;  /* 0x000000421300720b */ /* 0x000fc80003f5c000 */
        /* <DEDUP_REMOVED lines=13> */
.L_x_2810:
        /* <DEDUP_REMOVED lines=13> */
.L_x_2812:
[----:B------:R-:W-:Y:S05]  /*6df0*/  BSYNC.RECONVERGENT B2 ;  /* 0x0000000000027941 */ /* 0x000fea0003800200 */
.L_x_2811:
        /* <DEDUP_REMOVED lines=61> */
.L_x_2809:
[----:B------:R-:W-:Y:S05]  /*71d0*/  BSYNC.RECONVERGENT B1 ;  /* 0x0000000000017941 */ /* 0x000fea0003800200 */
.L_x_2808:
[----:B------:R-:W-:Y:S01]  /*71e0*/  I2FP.F32.U32 R6, R18 ;  /* 0x0000001200067245 */ /* 0x000fe20000201000 */
[----:B------:R-:W-:Y:S01]  /*71f0*/  HADD2.F32 R61, -RZ, R53.H1_H1 ;  /* 0x30000035ff3d7230 */ /* 0x000fe20000004100 */
[----:B------:R-:W-:Y:S01]  /*7200*/  BSSY.RECONVERGENT B1, `(.L_x_2813) ;  /* 0x0000062000017945 */ /* 0x000fe20003800200 */
[----:B------:R-:W-:Y:S02]  /*7210*/  @P1 HADD2.F32 R83, -RZ, R57.H1_H1 ;  /* 0x30000039ff531230 */ /* 0x000fe40000004100 */
[----:B------:R-:W-:Y:S01]  /*7220*/  FFMA.FTZ R19, R6, R113, 1.1641532182693481445e-10 ;  /* 0x2f00000006137423 */ /* 0x000fe20000010071 */
[----:B------:R-:W-:Y:S01]  /*7230*/  FMUL.FTZ R61, R61, R94 ;  /* 0x0000005e3d3d7220 */ /* 0x000fe20000410000 */
[----:B------:R-:W-:-:S03]  /*7240*/  IMAD.MOV.U32 R65, RZ, RZ, 0x2 ;  /* 0x00000002ff417424 */ /* 0x000fc600078e00ff */
[----:B------:R-:W-:Y:S02]  /*7250*/  FSETP.GTU.FTZ.AND P2, PT, R19, R66, PT ;  /* 0x000000421300720b */ /* 0x000fe40003f5c000 */
[----:B------:R-:W-:Y:S02]  /*7260*/  MOV R19, R4 ;  /* 0x0000000400137202 */ /* 0x000fe40000000f00 */
        /* <DEDUP_REMOVED lines=16> */
.L_x_2815:
        /* <DEDUP_REMOVED lines=13> */
.L_x_2817:
[----:B------:R-:W-:Y:S05]  /*7440*/  BSYNC.RECONVERGENT B2 ;  /* 0x0000000000027941 */ /* 0x000fea0003800200 */
.L_x_2816:
        /* <DEDUP_REMOVED lines=61> */
.L_x_2814:
[----:B------:R-:W-:Y:S05]  /*7820*/  BSYNC.RECONVERGENT B1 ;  /* 0x0000000000017941 */ /* 0x000fea0003800200 */
.L_x_2813:
        /* <DEDUP_REMOVED lines=20> */
.L_x_2820:
        /* <DEDUP_REMOVED lines=13> */
.L_x_2822:
[----:B------:R-:W-:Y:S05]  /*7a40*/  BSYNC.RECONVERGENT B2 ;  /* 0x0000000000027941 */ /* 0x000fea0003800200 */
.L_x_2821:
        /* <DEDUP_REMOVED lines=61> */
.L_x_2819:
[----:B------:R-:W-:Y:S05]  /*7e20*/  BSYNC.RECONVERGENT B1 ;  /* 0x0000000000017941 */ /* 0x000fea0003800200 */
.L_x_2818:
        /* <DEDUP_REMOVED lines=26> */
.L_x_2825:
        /* <DEDUP_REMOVED lines=13> */
.L_x_2827:
[----:B------:R-:W-:Y:S05]  /*80a0*/  BSYNC.RECONVERGENT B2 ;  /* 0x0000000000027941 */ /* 0x000fea0003800200 */
.L_x_2826:
        /* <DEDUP_REMOVED lines=61> */
.L_x_2824:
[----:B------:R-:W-:Y:S05]  /*8480*/  BSYNC.RECONVERGENT B1 ;  /* 0x0000000000017941 */ /* 0x000fea0003800200 */
.L_x_2823:
        /* <DEDUP_REMOVED lines=20> */
.L_x_2830:
        /* <DEDUP_REMOVED lines=13> */
.L_x_2832:
[----:B------:R-:W-:Y:S05]  /*86a0*/  BSYNC.RECONVERGENT B2 ;  /* 0x0000000000027941 */ /* 0x000fea0003800200 */
.L_x_2831:
        /* <DEDUP_REMOVED lines=61> */
.L_x_2829:
[----:B------:R-:W-:Y:S05]  /*8a80*/  BSYNC.RECONVERGENT B1 ;  /* 0x0000000000017941 */ /* 0x000fea0003800200 */
.L_x_2828:
[----:B------:R-:W-:Y:S01]  /*8a90*/  I2FP.F32.U32 R6, R60 ;  /* 0x0000003c00067245 */ /* 0x000fe20000201000 */
[----:B------:R-:W-:Y:S01]  /*8aa0*/  HADD2.F32 R65, -RZ, R54.H1_H1 ;  /* 0x30000036ff417230 */ /* 0x000fe20000004100 */
[----:B------:R-:W-:Y:S01]  /*8ab0*/  BSSY.RECONVERGENT B1, `(.L_x_2833) ;  /* 0x0000062000017945 */ /* 0x000fe20003800200 */
[----:B------:R-:W-:Y:S02]  /*8ac0*/  HFMA2 R101, -RZ, RZ, 0, 1.1920928955078125e-07 ;  /* 0x00000002ff657431 */ /* 0x000fe400000001ff */
[----:B------:R-:W-:Y:S02]  /*8ad0*/  IMAD.MOV.U32 R60, RZ, RZ, R4 ;  /* 0x000000ffff3c7224 */ /* 0x000fe400078e0004 */
[----:B------:R-:W-:Y:S01]  /*8ae0*/  FFMA.FTZ R61, R6, R113, 1.1641532182693481445e-10 ;  /* 0x2f000000063d7423 */ /* 0x000fe20000010071 */
[----:B------:R-:W-:-:S04]  /*8af0*/  FMUL.FTZ R65, R65, R94 ;  /* 0x0000005e41417220 */ /* 0x000fc80000410000 */
[----:B------:R-:W-:Y:S01]  /*8b00*/  FSETP.GTU.FTZ.AND P4, PT, R61, R66, PT ;  /* 0x000000423d00720b */ /* 0x000fe20003f9c000 */
[----:B------:R-:W-:-:S03]  /*8b10*/  @P1 HADD2.F32 R61, -RZ, R58.H1_H1 ;  /* 0x3000003aff3d1230 */ /* 0x000fc60000004100 */
        /* <DEDUP_REMOVED lines=16> */
.L_x_2835:
        /* <DEDUP_REMOVED lines=13> */
.L_x_2837:
[----:B------:R-:W-:Y:S05]  /*8cf0*/  BSYNC.RECONVERGENT B2 ;  /* 0x0000000000027941 */ /* 0x000fea0003800200 */
.L_x_2836:
        /* <DEDUP_REMOVED lines=44> */
[----:B------:R-:W-:Y:S02]  /*8fc0*/  VIADD R7, R102, 0xf1bbcdc8 ;  /* 0xf1bbcdc866077836 */ /* 0x000fe40000000000 */
[----:B------:R-:W-:Y:S01]  /*8fd0*/  IMAD.WIDE.U32 R60, R61, -0x2daee0ad, RZ ;  /* 0xd2511f533d3c7825 */ /* 0x000fe200078e00ff */
[----:B------:R-:W-:Y:S02]  /*8fe0*/  LOP3.LUT R116, R65, R116, R101, 0x96, !PT ;  /* 0x0000007441747212 */ /* 0x000fe400078e9665 */
        /* <DEDUP_REMOVED lines=14> */
.L_x_2834:
[----:B------:R-:W-:Y:S05]  /*90d0*/  BSYNC.RECONVERGENT B1 ;  /* 0x0000000000017941 */ /* 0x000fea0003800200 */
.L_x_2833:
        /* <DEDUP_REMOVED lines=20> */
.L_x_2840:
        /* <DEDUP_REMOVED lines=13> */
.L_x_2842:
[----:B------:R-:W-:Y:S05]  /*92f0*/  BSYNC.RECONVERGENT B2 ;  /* 0x0000000000027941 */ /* 0x000fea0003800200 */
.L_x_2841:
        /* <DEDUP_REMOVED lines=61> */
.L_x_2839:
[----:B------:R-:W-:Y:S05]  /*96d0*/  BSYNC.RECONVERGENT B1 ;  /* 0x0000000000017941 */ /* 0x000fea0003800200 */
.L_x_2838:
[----:B------:R-:W-:Y:S01]  /*96e0*/  I2FP.F32.U32 R6, R60 ;  /* 0x0000003c00067245 */ /* 0x000fe20000201000 */
[----:B------:R-:W-:Y:S01]  /*96f0*/  HADD2.F32 R65, -RZ, R55.H0_H0 ;  /* 0x20000037ff417230 */ /* 0x000fe20000004100 */
[----:B------:R-:W-:Y:S01]  /*9700*/  BSSY.RECONVERGENT B1, `(.L_x_2843) ;  /* 0x0000062000017945 */ /* 0x000fe20003800200 */
[----:B------:R-:W-:Y:S01]  /*9710*/  @P1 HADD2.F32 R87, -RZ, R59.H0_H0 ;  /* 0x2000003bff571230 */ /* 0x000fe20000004100 */
[----:B------:R-:W-:Y:S01]  /*9720*/  MOV R60, R4 ;  /* 0x00000004003c7202 */ /* 0x000fe20000000f00 */
        /* <DEDUP_REMOVED lines=9> */
[----:B------:R-:W-:-:S03]  /*97c0*/  IMAD.MOV.U32 R62, RZ, RZ, 0x2 ;  /* 0x00000002ff3e7424 */ /* 0x000fc600078e00ff */
        /* <DEDUP_REMOVED lines=10> */
.L_x_2845:
        /* <DEDUP_REMOVED lines=13> */
.L_x_2847:
[----:B------:R-:W-:Y:S05]  /*9940*/  BSYNC.RECONVERGENT B2 ;  /* 0x0000000000027941 */ /* 0x000fea0003800200 */
.L_x_2846:
[----:B------:R-:W-:Y:S01]  /*9950*/  IMAD.WIDE.U32 R60, R10, -0x326172a9, RZ ;  /* 0xcd9e8d570a3c7825 */ /* 0x000fe200078e00ff */
[----:B------:R-:W-:-:S03]  /*9960*/  LOP3.LUT R6, R5, R117, R103, 0x96, !PT ;  /* 0x0000007505067212 */ /* 0x000fc600078e9667 */
[----:B------:R-:W-:Y:S02]  /*9970*/  HFMA2 R62, -RZ, RZ, 0, 0 ;  /* 0x00000000ff3e7431 */ /* 0x000fe400000001ff */
        /* <DEDUP_REMOVED lines=57> */
[----:B------:R-:W-:-:S07]  /*9d10*/  LOP3.LUT R8, R61, R116, R101, 0x96, !PT ;  /* 0x000000743d087212 */ /* 0x000fce00078e9665 */
.L_x_2844:
[----:B------:R-:W-:Y:S05]  /*9d20*/  BSYNC.RECONVERGENT B1 ;  /* 0x0000000000017941 */ /* 0x000fea0003800200 */
.L_x_2843:
[----:B------:R-:W-:Y:S01]  /*9d30*/  I2FP.F32.U32 R6, R60 ;  /* 0x0000003c00067245 */ /* 0x000fe20000201000 */
[----:B------:R-:W-:Y:S01]  /*9d40*/  HADD2.F32 R63, -RZ, R63.H1_H1 ;  /* 0x3000003fff3f7230 */ /* 0x000fe20000004100 */
[----:B------:R-:W-:Y:S01]  /*9d50*/  ISETP.NE.AND P6, PT, R62, 0x1, PT ;  /* 0x000000013e00780c */ /* 0x000fe20003fc5270 */
[----:B------:R-:W-:Y:S01]  /*9d60*/  BSSY.RECONVERGENT B1, `(.L_x_2848) ;  /* 0x000005e000017945 */ /* 0x000fe20003800200 */
[----:B------:R-:W-:Y:S02]  /*9d70*/  IMAD.MOV.U32 R60, RZ, RZ, R4 ;  /* 0x000000ffff3c7224 */ /* 0x000fe400078e0004 */
        /* <DEDUP_REMOVED lines=15> */
.L_x_2850:
        /* <DEDUP_REMOVED lines=15> */
.L_x_2852:
[----:B------:R-:W-:Y:S05]  /*9f60*/  BSYNC.RECONVERGENT B2 ;  /* 0x0000000000027941 */ /* 0x000fea0003800200 */
.L_x_2851:
        /* <DEDUP_REMOVED lines=61> */
.L_x_2849:
[----:B------:R-:W-:Y:S05]  /*a340*/  BSYNC.RECONVERGENT B1 ;  /* 0x0000000000017941 */ /* 0x000fea0003800200 */
.L_x_2848:
[----:B------:R-:W-:Y:S01]  /*a350*/  I2FP.F32.U32 R60, R60 ;  /* 0x0000003c003c7245 */ /* 0x000fe20000201000 */
[----:B------:R-:W-:Y:S01]  /*a360*/  HADD2.F32 R61, -RZ, R55.H1_H1 ;  /* 0x30000037ff3d7230 */ /* 0x000fe20000004100 */
[----:B------:R-:W-:Y:S01]  /*a370*/  PRMT R62, R114, 0x5410, R115 ;  /* 0x00005410723e7816 */ /* 0x000fe20000000073 */
[----:B------:R-:W-:Y:S02]  /*a380*/  @P1 HADD2.F32 R63, -RZ, R59.H1_H1 ;  /* 0x3000003bff3f1230 */ /* 0x000fe40000004100 */
[----:B------:R-:W-:Y:S01]  /*a390*/  FFMA.FTZ R113, R60, R113, 1.1641532182693481445e-10 ;  /* 0x2f0000003c717423 */ /* 0x000fe20000010071 */
[----:B------:R-:W-:Y:S01]  /*a3a0*/  FMUL.FTZ R61, R61, R94 ;  /* 0x0000005e3d3d7220 */ /* 0x000fe20000410000 */
[----:B------:R-:W-:-:S03]  /*a3b0*/  PRMT R60, R104, 0x5410, R105 ;  /* 0x00005410683c7816 */ /* 0x000fc60000000069 */
[----:B------:R-:W-:-:S04]  /*a3c0*/  FSETP.GTU.FTZ.AND P6, PT, R113, R66, PT ;  /* 0x000000427100720b */ /* 0x000fc80003fdc000 */
[----:B------:R-:W-:Y:S02]  /*a3d0*/  FSEL R61, R61, RZ, !P6 ;  /* 0x000000ff3d3d7208 */ /* 0x000fe40007000000 */
[----:B------:R-:W-:-:S03]  /*a3e0*/  SEL R66, RZ, 0x1, P6 ;  /* 0x00000001ff427807 */ /* 0x000fc60003000000 */
[----:B------:R-:W-:Y:S01]  /*a3f0*/  FADD.FTZ R116, R116, R61 ;  /* 0x0000003d74747221 */ /* 0x000fe20000010000 */
[----:B------:R-:W-:-:S03]  /*a400*/  PRMT R61, R110, 0x5410, R112 ;  /* 0x000054106e3d7816 */ /* 0x000fc60000000070 */
[----:B------:R-:W-:Y:S01]  /*a410*/  @P1 FADD.FTZ R94, R63, R116 ;  /* 0x000000743f5e1221 */ /* 0x000fe20000010000 */
[----:B------:R-:W-:-:S04]  /*a420*/  @!P1 MOV R94, R116 ;  /* 0x00000074005e9202 */ /* 0x000fc80000000f00 */
[----:B------:R-:W-:-:S04]  /*a430*/  F2FP.F16.F32.PACK_AB R63, RZ, R94 ;  /* 0x0000005eff3f723e */ /* 0x000fc800000000ff */
[----:B------:R-:W-:-:S07]  /*a440*/  PRMT R63, R111, 0x5410, R63 ;  /* 0x000054106f3f7816 */ /* 0x000fce000000003f */
.L_x_2772:
[----:B------:R-:W0:Y:S01]  /*a450*/  LDC.64 R104, c[0x0][0x3a8] ;  /* 0x0000ea00ff687b82 */ /* 0x000e220000000a00 */
[----:B------:R-:W-:Y:S02]  /*a460*/  SEL R112, RZ, 0x1000000, !P5 ;  /* 0x01000000ff707807 */ /* 0x000fe40006800000 */
[----:B------:R-:W-:Y:S02]  /*a470*/  SEL R111, RZ, 0x10000, !P4 ;  /* 0x00010000ff6f7807 */ /* 0x000fe40006000000 */
[----:B------:R-:W-:Y:S02]  /*a480*/  ISETP.NE.AND P6, PT, R107, RZ, PT ;  /* 0x000000ff6b00720c */ /* 0x000fe40003fc5270 */
[----:B------:R-:W-:Y:S01]  /*a490*/  ISETP.NE.AND P5, PT, R108, RZ, PT ;  /* 0x000000ff6c00720c */ /* 0x000fe20003fa5270 */
[----:B------:R-:W1:Y:S01]  /*a4a0*/  LDC.64 R100, c[0x0][0x3b0] ;  /* 0x0000ec00ff647b82 */ /* 0x000e620000000a00 */
[----:B------:R-:W-:Y:S02]  /*a4b0*/  ISETP.NE.AND P4, PT, R109, RZ, PT ;  /* 0x000000ff6d00720c */ /* 0x000fe40003f85270 */
[----:B------:R-:W-:-:S02]  /*a4c0*/  ISETP.NE.AND P1, PT, R99, RZ, PT ;  /* 0x000000ff6300720c */ /* 0x000fc40003f25270 */
[----:B------:R-:W-:Y:S02]  /*a4d0*/  SEL R107, RZ, 0x1000000, !P4 ;  /* 0x01000000ff6b7807 */ /* 0x000fe40006000000 */
[----:B------:R-:W-:Y:S02]  /*a4e0*/  SEL R108, RZ, 0x10000, !P5 ;  /* 0x00010000ff6c7807 */ /* 0x000fe40006800000 */
[----:B------:R-:W-:Y:S02]  /*a4f0*/  SEL R99, RZ, 0x100, !P6 ;  /* 0x00000100ff637807 */ /* 0x000fe40007000000 */
[----:B------:R-:W-:Y:S02]  /*a500*/  SEL R110, RZ, 0x100, !P3 ;  /* 0x00000100ff6e7807 */ /* 0x000fe40005800000 */
[----:B------:R-:W-:Y:S02]  /*a510*/  LOP3.LUT R99, R99, R107, R108, 0xfe, !PT ;  /* 0x0000006b63637212 */ /* 0x000fe400078efe6c */
[----:B------:R-:W-:Y:S01]  /*a520*/  LOP3.LUT R110, R110, R112, R111, 0xfe, !PT ;  /* 0x000000706e6e7212 */ /* 0x000fe200078efe6f */
[----:B0-----:R-:W-:Y:S01]  /*a530*/  IMAD.WIDE.U32 R104, R98, 0x10, R104 ;  /* 0x0000001062687825 */ /* 0x001fe200078e0068 */
[----:B------:R-:W-:-:S02]  /*a540*/  SEL R109, RZ, 0x1, !P2 ;  /* 0x00000001ff6d7807 */ /* 0x000fc40005000000 */
        /* <DEDUP_REMOVED lines=27> */
.L_x_2853:
[----:B------:R-:W-:Y:S01]  /*a700*/  IMAD.MOV.U32 R99, RZ, RZ, R106 ;  /* 0x000000ffff637224 */ /* 0x000fe200078e006a */
[----:B0-----:R-:W-:-:S07]  /*a710*/  IADD3 R104, PT, PT, R98, 0x100, RZ ;  /* 0x0000010062687810 */ /* 0x001fce0007ffe0ff */
.L_x_2730:
[----:B0-----:R-:W-:Y:S05]  /*a720*/  BSYNC.RECONVERGENT B0 ;  /* 0x0000000000007941 */ /* 0x001fea0003800200 */
.L_x_2729:
[----:B------:R-:W-:Y:S01]  /*a730*/  ISETP.GE.U32.AND P0, PT, R13, 0x200, PT ;  /* 0x000002000d00780c */ /* 0x000fe20003f06070 */
[----:B------:R-:W-:Y:S03]  /*a740*/  BSSY.RECONVERGENT B0, `(.L_x_2854) ;  /* 0x000099e000007945 */ /* 0x000fe60003800200 */
[----:B------:R-:W-:-:S09]  /*a750*/  P2R R100, PR, RZ, 0x1 ;  /* 0x00000001ff647803 */ /* 0x000fd20000000000 */
[----:B------:R-:W-:Y:S05]  /*a760*/  @!P0 BRA `(.L_x_2855) ;  /* 0x00000098006c8947 */ /* 0x000fea0003800000 */
[----:B------:R-:W-:Y:S01]  /*a770*/  ISETP.NE.U32.AND P0, PT, RZ, UR10, PT ;  /* 0x0000000aff007c0c */ /* 0x000fe2000bf05070 */
[----:B-1----:R-:W0:Y:S01]  /*a780*/  LDC.64 R60, c[0x0][0x390] ;  /* 0x0000e400ff3c7b82 */ /* 0x002e220000000a00 */
        /* <DEDUP_REMOVED lines=28> */
.L_x_2859:
        /* <DEDUP_REMOVED lines=13> */
.L_x_2861:
[----:B------:R-:W-:Y:S05]  /*aa20*/  BSYNC.RECONVERGENT B2 ;  /* 0x0000000000027941 */ /* 0x000fea0003800200 */
.L_x_2860:
        /* <DEDUP_REMOVED lines=32> */
[----:B------:R-:W-:-:S04]  /*ac30*/  IADD3 R17, PT, PT, R103, 0x646e171e, RZ ;  /* 0x646e171e67117810 */ /* 0x000fc80007ffe0ff */
[----:B------:R-:W-:Y:S01]  /*ac40*/  LOP3.LUT R6, R15, R18, R65, 0x96, !PT ;  /* 0x000000120f067212 */ /* 0x000fe200078e9641 */
[----:B------:R-:W-:-:S04]  /*ac50*/  IMAD.WIDE.U32 R18, R7, -0x2daee0ad, RZ ;  /* 0xd2511f5307127825 */ /* 0x000fc800078e00ff */
[----:B------:R-:W-:Y:S01]  /*ac60*/  IMAD.WIDE.U32 R6, R6, -0x326172a9, RZ ;  /* 0xcd9e8d5706067825 */ /* 0x000fe200078e00ff */
[----:B------:R-:W-:-:S03]  /*ac70*/  LOP3.LUT R17, R17, R64, R19, 0x96, !PT ;  /* 0x0000004011117212 */ /* 0x000fc600078e9613 */
[----:B------:R-:W-:-:S05]  /*ac80*/  VIADD R15, R102, 0xb54cda56 ;  /* 0xb54cda56660f7836 */ /* 0x000fca0000000000 */
[----:B------:R-:W-:Y:S01]  /*ac90*/  LOP3.LUT R15, R15, R16, R7, 0x96, !PT ;  /* 0x000000100f0f7212 */ /* 0x000fe200078e9607 */
[----:B------:R-:W-:-:S04]  /*aca0*/  IMAD.WIDE.U32 R16, R17, -0x326172a9, RZ ;  /* 0xcd9e8d5711107825 */ /* 0x000fc800078e00ff */
[C---:B------:R-:W-:Y:S02]  /*acb0*/  VIADD R7, R102.reuse, 0x5384540f ;  /* 0x5384540f66077836 */ /* 0x040fe40000000000 */
[----:B------:R-:W-:Y:S01]  /*acc0*/  IMAD.WIDE.U32 R64, R15, -0x2daee0ad, RZ ;  /* 0xd2511f530f407825 */ /* 0x000fe200078e00ff */
[----:B------:R-:W-:Y:S02]  /*acd0*/  IADD3 R15, PT, PT, R103, 0x1fd5c5a3, RZ ;  /* 0x1fd5c5a3670f7810 */ /* 0x000fe40007ffe0ff */
[----:B------:R-:W-:Y:S01]  /*ace0*/  LOP3.LUT R7, R7, R6, R17, 0x96, !PT ;  /* 0x0000000607077212 */ /* 0x000fe200078e9611 */
        /* <DEDUP_REMOVED lines=15> */
[----:B------:R-:W-:-:S07]  /*ade0*/  MOV R15, R99 ;  /* 0x00000063000f7202 */ /* 0x000fce0000000f00 */
.L_x_2858:
[----:B------:R-:W-:Y:S05]  /*adf0*/  BSYNC.RECONVERGENT B1 ;  /* 0x0000000000017941 */ /* 0x000fea0003800200 */
.L_x_2857:
[----:B------:R-:W1:Y:S01]  /*ae00*/  LDC R115, c[0x0][0x404] ;  /* 0x00010100ff737b82 */ /* 0x000e620000000800 */
[----:B------:R-:W-:Y:S01]  /*ae10*/  I2FP.F32.U32 R6, R15 ;  /* 0x0000000f00067245 */ /* 0x000fe20000201000 */
[----:B------:R-:W-:Y:S01]  /*ae20*/  IMAD.MOV.U32 R95, RZ, RZ, 0x2f800000 ;  /* 0x2f800000ff5f7424 */ /* 0x000fe200078e00ff */
[----:B------:R-:W-:Y:S01]  /*ae30*/  ISETP.NE.AND P3, PT, R17, 0x1, PT ;  /* 0x000000011100780c */ /* 0x000fe20003f65270 */
[----:B-----5:R-:W-:Y:S01]  /*ae40*/  HADD2.F32 R15, -RZ, R60.H0_H0 ;  /* 0x2000003cff0f7230 */ /* 0x020fe20000004100 */
[----:B------:R-:W-:Y:S01]  /*ae50*/  BSSY.RECONVERGENT B1, `(.L_x_2862) ;  /* 0x000005e000017945 */ /* 0x000fe20003800200 */
[----:B------:R-:W-:Y:S01]  /*ae60*/  FFMA.FTZ R6, R6, R95, 1.1641532182693481445e-10 ;  /* 0x2f00000006067423 */ /* 0x000fe2000001005f */
[----:B------:R-:W-:Y:S01]  /*ae70*/  HFMA2 R18, -RZ, RZ, 0, 1.1920928955078125e-07 ;  /* 0x00000002ff127431 */ /* 0x000fe200000001ff */
[----:B------:R-:W2:Y:S01]  /*ae80*/  LDC R114, c[0x0][0x408] ;  /* 0x00010200ff727b82 */ /* 0x000ea20000000800 */
[----:B------:R-:W-:Y:S02]  /*ae90*/  IMAD.MOV.U32 R16, RZ, RZ, R4 ;  /* 0x000000ffff107224 */ /* 0x000fe400078e0004 */
[----:B-1----:R-:W-:-:S04]  /*aea0*/  FSETP.GTU.FTZ.AND P2, PT, R6, R115, PT ;  /* 0x000000730600720b */ /* 0x002fc80003f5c000 */
[----:B------:R-:W-:Y:S01]  /*aeb0*/  PLOP3.LUT P4, PT, P2, PT, PT, 0x8, 0x80 ;  /* 0x000000000080781c */ /* 0x000fe2000178e170 */
[----:B--2---:R-:W-:-:S03]  /*aec0*/  FMUL.FTZ R15, R15, R114 ;  /* 0x000000720f0f7220 */ /* 0x004fc60000410000 */
[----:B------:R-:W-:Y:S02]  /*aed0*/  P2R R99, PR, RZ, 0x10 ;  /* 0x00000010ff637803 */ /* 0x000fe40000000000 */
[----:B------:R-:W-:Y:S01]  /*aee0*/  FSEL R15, R15, RZ, !P2 ;  /* 0x000000ff0f0f7208 */ /* 0x000fe20005000000 */
        /* <DEDUP_REMOVED lines=9> */
.L_x_2864:
        /* <DEDUP_REMOVED lines=13> */
.L_x_2866:
[----:B------:R-:W-:Y:S05]  /*b050*/  BSYNC.RECONVERGENT B2 ;  /* 0x0000000000027941 */ /* 0x000fea0003800200 */
.L_x_2865:
        /* <DEDUP_REMOVED lines=61> */
.L_x_2863:
[----:B------:R-:W-:Y:S05]  /*b430*/  BSYNC.RECONVERGENT B1 ;  /* 0x0000000000017941 */ /* 0x000fea0003800200 */
.L_x_2862:
        /* <DEDUP_REMOVED lines=9> */
[----:B------:R-:W-:-:S05]  /*b4d0*/  FSEL R6, R17, RZ, !P2 ;  /* 0x000000ff11067208 */ /* 0x000fca0005000000 */
[----:B------:R-:W-:-:S04]  /*b4e0*/  FADD.FTZ R15, R15, R6 ;  /* 0x000000060f0f7221 */ /* 0x000fc80000010000 */
[--C-:B------:R-:W-:Y:S01]  /*b4f0*/  @P1 FADD.FTZ R67, R16, R15.reuse ;  /* 0x0000000f10431221 */ /* 0x100fe20000010000 */
[----:B------:R-:W-:Y:S01]  /*b500*/  @!P1 IMAD.MOV.U32 R67, RZ, RZ, R15 ;  /* 0x000000ffff439224 */ /* 0x000fe200078e000f */
[----:B------:R-:W-:Y:S01]  /*b510*/  SEL R15, RZ, 0x1, P2 ;  /* 0x00000001ff0f7807 */ /* 0x000fe20001000000 */
        /* <DEDUP_REMOVED lines=11> */
.L_x_2869:
        /* <DEDUP_REMOVED lines=13> */
.L_x_2871:
[----:B------:R-:W-:Y:S05]  /*b6a0*/  BSYNC.RECONVERGENT B2 ;  /* 0x0000000000027941 */ /* 0x000fea0003800200 */
.L_x_2870:
        /* <DEDUP_REMOVED lines=61> */
.L_x_2868:
[----:B------:R-:W-:Y:S05]  /*ba80*/  BSYNC.RECONVERGENT B1 ;  /* 0x0000000000017941 */ /* 0x000fea0003800200 */
.L_x_2867:
        /* <DEDUP_REMOVED lines=21> */
.L_x_2874:
        /* <DEDUP_REMOVED lines=13> */
.L_x_2876:
[----:B------:R-:W-:Y:S05]  /*bcb0*/  BSYNC.RECONVERGENT B2 ;  /* 0x0000000000027941 */ /* 0x000fea0003800200 */
.L_x_2875:
        /* <DEDUP_REMOVED lines=57> */
[----:B------:R-:W-:Y:S02]  /*c050*/  LOP3.LUT R8, R17, R64, R19, 0x96, !PT ;  /* 0x0000004011087212 */ /* 0x000fe400078e9613 */
[----:B------:R-:W-:Y:S01]  /*c060*/  LOP3.LUT R7, R65, R16, R7, 0x96, !PT ;  /* 0x0000001041077212 */ /* 0x000fe200078e9607 */
[----:B------:R-:W-:Y:S02]  /*c070*/  IMAD.MOV.U32 R16, RZ, RZ, R110 ;  /* 0x000000ffff107224 */ /* 0x000fe400078e006e */
[----:B------:R-:W-:-:S07]  /*c080*/  IMAD.MOV.U32 R110, RZ, RZ, R6 ;  /* 0x000000ffff6e7224 */ /* 0x000fce00078e0006 */
.L_x_2873:
[----:B------:R-:W-:Y:S05]  /*c090*/  BSYNC.RECONVERGENT B1 ;  /* 0x0000000000017941 */ /* 0x000fea0003800200 */
.L_x_2872:
        /* <DEDUP_REMOVED lines=12> */
[--C-:B0-----:R-:W-:Y:S01]  /*c160*/  @P1 FADD.FTZ R72, R19, R60.reuse ;  /* 0x0000003c13481221 */ /* 0x101fe20000010000 */
        /* <DEDUP_REMOVED lines=12> */
.L_x_2879:
        /* <DEDUP_REMOVED lines=13> */
.L_x_2881:
[----:B------:R-:W-:Y:S05]  /*c300*/  BSYNC.RECONVERGENT B2 ;  /* 0x0000000000027941 */ /* 0x000fea0003800200 */
.L_x_2880:
        /* <DEDUP_REMOVED lines=61> */
.L_x_2878:
[----:B------:R-:W-:Y:S05]  /*c6e0*/  BSYNC.RECONVERGENT B1 ;  /* 0x0000000000017941 */ /* 0x000fea0003800200 */
.L_x_2877:
[----:B------:R-:W-:Y:S01]  /*c6f0*/  I2FP.F32.U32 R6, R17 ;  /* 0x0000001100067245 */ /* 0x000fe20000201000 */
[----:B------:R-:W-:Y:S01]  /*c700*/  HADD2.F32 R17, -RZ, R61.H0_H0 ;  /* 0x2000003dff117230 */ /* 0x000fe20000004100 */
        /* <DEDUP_REMOVED lines=19> */
.L_x_2884:
        /* <DEDUP_REMOVED lines=13> */
.L_x_2886:
[----:B------:R-:W-:Y:S05]  /*c910*/  BSYNC.RECONVERGENT B2 ;  /* 0x0000000000027941 */ /* 0x000fea0003800200 */
.L_x_2885:
        /* <DEDUP_REMOVED lines=35> */
[C---:B------:R-:W-:Y:S02]  /*cb50*/  IADD3 R65, PT, PT, R103.reuse, 0x646e171e, RZ ;  /* 0x646e171e67417810 */ /* 0x040fe40007ffe0ff */
[----:B------:R-:W-:Y:S01]  /*cb60*/  IADD3 R73, PT, PT, R103, 0x1fd5c5a3, RZ ;  /* 0x1fd5c5a367497810 */ /* 0x000fe20007ffe0ff */
[----:B------:R-:W-:Y:S01]  /*cb70*/  IMAD.WIDE.U32 R18, R18, -0x326172a9, RZ ;  /* 0xcd9e8d5712127825 */ /* 0x000fe200078e00ff */
[----:B------:R-:W-:-:S04]  /*cb80*/  LOP3.LUT R65, R65, R64, R81, 0x96, !PT ;  /* 0x0000004041417212 */ /* 0x000fc800078e9651 */
[----:B------:R-:W-:Y:S01]  /*cb90*/  LOP3.LUT R64, R7, R6, R19, 0x96, !PT ;  /* 0x0000000607407212 */ /* 0x000fe200078e9613 */
[----:B------:R-:W-:-:S04]  /*cba0*/  IMAD.WIDE.U32 R6, R65, -0x326172a9, RZ ;  /* 0xcd9e8d5741067825 */ /* 0x000fc800078e00ff */
[----:B------:R-:W-:-:S04]  /*cbb0*/  IMAD.WIDE.U32 R64, R64, -0x2daee0ad, RZ ;  /* 0xd2511f5340407825 */ /* 0x000fc800078e00ff */
[----:B------:R-:W-:Y:S01]  /*cbc0*/  VIADD R19, R102, 0x5384540f ;  /* 0x5384540f66137836 */ /* 0x000fe20000000000 */
[----:B------:R-:W-:Y:S01]  /*cbd0*/  LOP3.LUT R80, R73, R80, R65, 0x96, !PT ;  /* 0x0000005049507212 */ /* 0x000fe200078e9641 */
[C---:B------:R-:W-:Y:S02]  /*cbe0*/  VIADD R65, R103.reuse, 0xdb3d7428 ;  /* 0xdb3d742867417836 */ /* 0x040fe40000000000 */
        /* <DEDUP_REMOVED lines=16> */
.L_x_2883:
[----:B------:R-:W-:Y:S05]  /*ccf0*/  BSYNC.RECONVERGENT B1 ;  /* 0x0000000000017941 */ /* 0x000fea0003800200 */
.L_x_2882:
        /* <DEDUP_REMOVED lines=26> */
.L_x_2889:
        /* <DEDUP_REMOVED lines=13> */
.L_x_2891:
[----:B------:R-:W-:Y:S05]  /*cf70*/  BSYNC.RECONVERGENT B2 ;  /* 0x0000000000027941 */ /* 0x000fea0003800200 */
.L_x_2890:
        /* <DEDUP_REMOVED lines=61> */
.L_x_2888:
[----:B------:R-:W-:Y:S05]  /*d350*/  BSYNC.RECONVERGENT B1 ;  /* 0x0000000000017941 */ /* 0x000fea0003800200 */
.L_x_2887:
[----:B------:R-:W-:Y:S01]  /*d360*/  I2FP.F32.U32 R6, R18 ;  /* 0x0000001200067245 */ /* 0x000fe20000201000 */
[----:B------:R-:W-:Y:S01]  /*d370*/  HADD2.F32 R61, -RZ, R61.H1_H1 ;  /* 0x3000003dff3d7230 */ /* 0x000fe20000004100 */
[----:B------:R-:W-:Y:S01]  /*d380*/  BSSY.RECONVERGENT B1, `(.L_x_2892) ;  /* 0x000005e000017945 */ /* 0x000fe20003800200 */
[----:B------:R-:W-:Y:S02]  /*d390*/  HFMA2 R60, -RZ, RZ, 0, 1.1920928955078125e-07 ;  /* 0x00000002ff3c7431 */ /* 0x000fe400000001ff */
[----:B------:R-:W-:Y:S02]  /*d3a0*/  IMAD.MOV.U32 R18, RZ, RZ, R4 ;  /* 0x000000ffff127224 */ /* 0x000fe400078e0004 */
        /* <DEDUP_REMOVED lines=16> */
.L_x_2894:
        /* <DEDUP_REMOVED lines=13> */
.L_x_2896:
[----:B------:R-:W-:Y:S05]  /*d580*/  BSYNC.RECONVERGENT B2 ;  /* 0x0000000000027941 */ /* 0x000fea0003800200 */
.L_x_2895:
        /* <DEDUP_REMOVED lines=61> */
.L_x_2893:
[----:B------:R-:W-:Y:S05]  /*d960*/  BSYNC.RECONVERGENT B1 ;  /* 0x0000000000017941 */ /* 0x000fea0003800200 */
.L_x_2892:
        /* <DEDUP_REMOVED lines=25> */
.L_x_2899:
        /* <DEDUP_REMOVED lines=13> */
.L_x_2901:
[----:B------:R-:W-:Y:S05]  /*dbd0*/  BSYNC.RECONVERGENT B2 ;  /* 0x0000000000027941 */ /* 0x000fea0003800200 */
.L_x_2900:
        /* <DEDUP_REMOVED lines=61> */
.L_x_2898:
[----:B------:R-:W-:Y:S05]  /*dfb0*/  BSYNC.RECONVERGENT B1 ;  /* 0x0000000000017941 */ /* 0x000fea0003800200 */
.L_x_2897:
        /* <DEDUP_REMOVED lines=20> */
.L_x_2904:
        /* <DEDUP_REMOVED lines=13> */
.L_x_2906:
[----:B------:R-:W-:Y:S05]  /*e1d0*/  BSYNC.RECONVERGENT B2 ;  /* 0x0000000000027941 */ /* 0x000fea0003800200 */
.L_x_2905:
        /* <DEDUP_REMOVED lines=61> */
.L_x_2903:
[----:B------:R-:W-:Y:S05]  /*e5b0*/  BSYNC.RECONVERGENT B1 ;  /* 0x0000000000017941 */ /* 0x000fea0003800200 */
.L_x_2902:
        /* <DEDUP_REMOVED lines=26> */
.L_x_2909:
        /* <DEDUP_REMOVED lines=13> */
.L_x_2911:
[----:B------:R-:W-:Y:S05]  /*e830*/  BSYNC.RECONVERGENT B2 ;  /* 0x0000000000027941 */ /* 0x000fea0003800200 */
.L_x_2910:
        /* <DEDUP_REMOVED lines=61> */
.L_x_2908:
[----:B------:R-:W-:Y:S05]  /*ec10*/  BSYNC.RECONVERGENT B1 ;  /* 0x0000000000017941 */ /* 0x000fea0003800200 */
.L_x_2907:
        /* <DEDUP_REMOVED lines=20> */
.L_x_2914:
        /* <DEDUP_REMOVED lines=13> */
.L_x_2916:
[----:B------:R-:W-:Y:S05]  /*ee30*/  BSYNC.RECONVERGENT B2 ;  /* 0x0000000000027941 */ /* 0x000fea0003800200 */
.L_x_2915:
        /* <DEDUP_REMOVED lines=61> */
.L_x_2913:
[----:B------:R-:W-:Y:S05]  /*f210*/  BSYNC.RECONVERGENT B1 ;  /* 0x0000000000017941 */ /* 0x000fea0003800200 */
.L_x_2912:
[----:B------:R-:W-:Y:S01]  /*f220*/  I2FP.F32.U32 R6, R60 ;  /* 0x0000003c00067245 */ /* 0x000fe20000201000 */
[----:B------:R-:W-:Y:S01]  /*f230*/  HADD2.F32 R61, -RZ, R54.H1_H1 ;  /* 0x30000036ff3d7230 */ /* 0x000fe20000004100 */
[----:B------:R-:W-:Y:S01]  /*f240*/  BSSY.RECONVERGENT B1, `(.L_x_2917) ;  /* 0x0000062000017945 */ /* 0x000fe20003800200 */
[----:B------:R-:W-:Y:S02]  /*f250*/  @P1 HADD2.F32 R65, -RZ, R58.H1_H1 ;  /* 0x3000003aff411230 */ /* 0x000fe40000004100 */
[----:B------:R-:W-:Y:S01]  /*f260*/  FFMA.FTZ R6, R6, R95, 1.1641532182693481445e-10 ;  /* 0x2f00000006067423 */ /* 0x000fe2000001005f */
[----:B------:R-:W-:Y:S01]  /*f270*/  FMUL.FTZ R61, R61, R114 ;  /* 0x000000723d3d7220 */ /* 0x000fe20000410000 */
[----:B------:R-:W-:-:S03]  /*f280*/  IMAD.MOV.U32 R60, RZ, RZ, R4 ;  /* 0x000000ffff3c7224 */ /* 0x000fc600078e0004 */
[----:B------:R-:W-:-:S04]  /*f290*/  FSETP.GTU.FTZ.AND P4, PT, R6, R115, PT ;  /* 0x000000730600720b */ /* 0x000fc80003f9c000 */
[----:B------:R-:W-:Y:S02]  /*f2a0*/  FSEL R61, R61, RZ, !P4 ;  /* 0x000000ff3d3d7208 */ /* 0x000fe40006000000 */
[----:B------:R-:W-:Y:S02]  /*f2b0*/  SEL R64, RZ, 0x1, P4 ;  /* 0x00000001ff407807 */ /* 0x000fe40002000000 */
[----:B------:R-:W-:Y:S01]  /*f2c0*/  ISETP.NE.AND P4, PT, R89, 0x1, PT ;  /* 0x000000015900780c */ /* 0x000fe20003f85270 */
[----:B------:R-:W-:-:S04]  /*f2d0*/  FADD.FTZ R62, R62, R61 ;  /* 0x0000003d3e3e7221 */ /* 0x000fc80000010000 */
[----:B------:R-:W-:Y:S01]  /*f2e0*/  @P1 FADD.FTZ R88, R65, R62 ;  /* 0x0000003e41581221 */ /* 0x000fe20000010000 */
[----:B------:R-:W-:Y:S01]  /*f2f0*/  @!P1 MOV R88, R62 ;  /* 0x0000003e00589202 */ /* 0x000fe20000000f00 */
[----:B------:R-:W-:-:S03]  /*f300*/  IMAD.MOV.U32 R65, RZ, RZ, 0x2 ;  /* 0x00000002ff417424 */ /* 0x000fc600078e00ff */
        /* <DEDUP_REMOVED lines=10> */
.L_x_2919:
        /* <DEDUP_REMOVED lines=13> */
.L_x_2921:
[----:B------:R-:W-:Y:S05]  /*f480*/  BSYNC.RECONVERGENT B2 ;  /* 0x0000000000027941 */ /* 0x000fea0003800200 */
.L_x_2920:
        /* <DEDUP_REMOVED lines=49> */
[----:B------:R-:W-:Y:S02]  /*f7a0*/  LOP3.LUT R7, R7, R6, R119, 0x96, !PT ;  /* 0x0000000607077212 */ /* 0x000fe400078e9677 */
[----:B------:R-:W-:Y:S01]  /*f7b0*/  LOP3.LUT R106, R65, R106, R61, 0x96, !PT ;  /* 0x0000006a416a7212 */ /* 0x000fe200078e963d */
[----:B------:R-:W-:Y:S01]  /*f7c0*/  VIADD R65, R103, 0x96a522ad ;  /* 0x96a522ad67417836 */ /* 0x000fe20000000000 */
        /* <DEDUP_REMOVED lines=9> */
.L_x_2918:
[----:B------:R-:W-:Y:S05]  /*f860*/  BSYNC.RECONVERGENT B1 ;  /* 0x0000000000017941 */ /* 0x000fea0003800200 */
.L_x_2917:
        /* <DEDUP_REMOVED lines=20> */
.L_x_2924:
        /* <DEDUP_REMOVED lines=13> */
.L_x_2926:
[----:B------:R-:W-:Y:S05]  /*fa80*/  BSYNC.RECONVERGENT B2 ;  /* 0x0000000000027941 */ /* 0x000fea0003800200 */
.L_x_2925:
        /* <DEDUP_REMOVED lines=61> */
.L_x_2923:
[----:B------:R-:W-:Y:S05]  /*fe60*/  BSYNC.RECONVERGENT B1 ;  /* 0x0000000000017941 */ /* 0x000fea0003800200 */
.L_x_2922:
[----:B------:R-:W-:Y:S01]  /*fe70*/  I2FP.F32.U32 R6, R60 ;  /* 0x0000003c00067245 */ /* 0x000fe20000201000 */
[----:B------:R-:W-:Y:S01]  /*fe80*/  HADD2.F32 R61, -RZ, R55.H0_H0 ;  /* 0x20000037ff3d7230 */ /* 0x000fe20000004100 */
[----:B------:R-:W-:Y:S01]  /*fe90*/  BSSY.RECONVERGENT B1, `(.L_x_2927) ;  /* 0x0000062000017945 */ /* 0x000fe20003800200 */
[----:B------:R-:W-:Y:S02]  /*fea0*/  @P1 HADD2.F32 R89, -RZ, R59.H0_H0 ;  /* 0x2000003bff591230 */ /* 0x000fe40000004100 */
        /* <DEDUP_REMOVED lines=8> */
[--C-:B------:R-:W-:Y:S01]  /*ff30*/  @P1 FADD.FTZ R89, R89, R62.reuse ;  /* 0x0000003e59591221 */ /* 0x100fe20000010000 */
[----:B------:R-:W-:Y:S02]  /*ff40*/  @!P1 IMAD.MOV.U32 R89, RZ, RZ, R62 ;  /* 0x000000ffff599224 */ /* 0x000fe400078e003e */
[----:B------:R-:W-:-:S03]  /*ff50*/  HFMA2 R62, -RZ, RZ, 0, 1.1920928955078125e-07 ;  /* 0x00000002ff3e7431 */ /* 0x000fc600000001ff */
        /* <DEDUP_REMOVED lines=10> */
.L_x_2929:
        /* <DEDUP_REMOVED lines=13> */
.L_x_2931:
[----:B------:R-:W-:Y:S05]  /*100d0*/  BSYNC.RECONVERGENT B2 ;  /* 0x0000000000027941 */ /* 0x000fea0003800200 */
.L_x_2930:
        /* <DEDUP_REMOVED lines=61> */
.L_x_2928:
[----:B------:R-:W-:Y:S05]  /*104b0*/  BSYNC.RECONVERGENT B1 ;  /* 0x0000000000017941 */ /* 0x000fea0003800200 */
.L_x_2927:
[----:B------:R-:W-:Y:S01]  /*104c0*/  I2FP.F32.U32 R6, R60 ;  /* 0x0000003c00067245 */ /* 0x000fe20000201000 */
[----:B------:R-:W-:Y:S01]  /*104d0*/  HADD2.F32 R63, -RZ, R63.H1_H1 ;  /* 0x3000003fff3f7230 */ /* 0x000fe20000004100 */
        /* <DEDUP_REMOVED lines=18> */
.L_x_2934:
        /* <DEDUP_REMOVED lines=15> */
.L_x_2936:
[----:B------:R-:W-:Y:S05]  /*106f0*/  BSYNC.RECONVERGENT B2 ;  /* 0x0000000000027941 */ /* 0x000fea0003800200 */
.L_x_2935:
        /* <DEDUP_REMOVED lines=56> */
[----:B------:R-:W-:Y:S01]  /*10a80*/  MOV R4, R62 ;  /* 0x0000003e00047202 */ /* 0x000fe20000000f00 */
[----:B------:R-:W-:Y:S01]  /*10a90*/  IMAD.MOV.U32 R61, RZ, RZ, R110 ;  /* 0x000000ffff3d7224 */ /* 0x000fe200078e006e */
[----:B------:R-:W-:Y:S01]  /*10aa0*/  LOP3.LUT R7, R107, R60, R7, 0x96, !PT ;  /* 0x0000003c6b077212 */ /* 0x000fe200078e9607 */
[----:B------:R-:W-:Y:S02]  /*10ab0*/  IMAD.MOV.U32 R110, RZ, RZ, R6 ;  /* 0x000000ffff6e7224 */ /* 0x000fe400078e0006 */
[----:B------:R-:W-:-:S07]  /*10ac0*/  HFMA2 R6, -RZ, RZ, 0, 0 ;  /* 0x00000000ff067431 */ /* 0x000fce00000001ff */
.L_x_2933:
[----:B------:R-:W-:Y:S05]  /*10ad0*/  BSYNC.RECONVERGENT B1 ;  /* 0x0000000000017941 */ /* 0x000fea0003800200 */
.L_x_2932:
[----:B------:R-:W-:Y:S01]  /*10ae0*/  I2FP.F32.U32 R60, R61 ;  /* 0x0000003d003c7245 */ /* 0x000fe20000201000 */
[----:B------:R-:W-:Y:S01]  /*10af0*/  HADD2.F32 R61, -RZ, R55.H1_H1 ;  /* 0x30000037ff3d7230 */ /* 0x000fe20000004100 */
[----:B------:R-:W-:-:S03]  /*10b00*/  PRMT R62, R116, 0x5410, R117 ;  /* 0x00005410743e7816 */ /* 0x000fc60000000075 */
[----:B------:R-:W-:Y:S01]  /*10b10*/  FFMA.FTZ R60, R60, R95, 1.1641532182693481445e-10 ;  /* 0x2f0000003c3c7423 */ /* 0x000fe2000001005f */
[----:B------:R-:W-:Y:S01]  /*10b20*/  FMUL.FTZ R61, R61, R114 ;  /* 0x000000723d3d7220 */ /* 0x000fe20000410000 */
[----:B------:R-:W-:-:S03]  /*10b30*/  @P1 HADD2.F32 R95, -RZ, R59.H1_H1 ;  /* 0x3000003bff5f1230 */ /* 0x000fc60000004100 */
[----:B------:R-:W-:-:S04]  /*10b40*/  FSETP.GTU.FTZ.AND P6, PT, R60, R115, PT ;  /* 0x000000733c00720b */ /* 0x000fc80003fdc000 */
[----:B------:R-:W-:Y:S02]  /*10b50*/  FSEL R61, R61, RZ, !P6 ;  /* 0x000000ff3d3d7208 */ /* 0x000fe40007000000 */
[----:B------:R-:W-:-:S03]  /*10b60*/  SEL R60, RZ, 0x1, P6 ;  /* 0x00000001ff3c7807 */ /* 0x000fc60003000000 */
[----:B------:R-:W-:Y:S01]  /*10b70*/  FADD.FTZ R118, R118, R61 ;  /* 0x0000003d76767221 */ /* 0x000fe20000010000 */
[----:B------:R-:W-:Y:S02]  /*10b80*/  PRMT R61, R66, 0x5410, R113 ;  /* 0x00005410423d7816 */ /* 0x000fe40000000071 */
[----:B------:R-:W-:Y:S01]  /*10b90*/  PRMT R66, R60, 0x7610, R66 ;  /* 0x000076103c427816 */ /* 0x000fe20000000042 */
[--C-:B------:R-:W-:Y:S01]  /*10ba0*/  @P1 FADD.FTZ R95, R95, R118.reuse ;  /* 0x000000765f5f1221 */ /* 0x100fe20000010000 */
[----:B------:R-:W-:Y:S01]  /*10bb0*/  @!P1 IMAD.MOV.U32 R95, RZ, RZ, R118 ;  /* 0x000000ffff5f9224 */ /* 0x000fe200078e0076 */
[----:B------:R-:W-:-:S04]  /*10bc0*/  PRMT R60, R108, 0x5410, R109 ;  /* 0x000054106c3c7816 */ /* 0x000fc8000000006d */
[----:B------:R-:W-:-:S04]  /*10bd0*/  F2FP.F16.F32.PACK_AB R63, RZ, R95 ;  /* 0x0000005fff3f723e */ /* 0x000fc800000000ff */
[----:B------:R-:W-:Y:S01]  /*10be0*/  PRMT R63, R112, 0x5410, R63 ;  /* 0x00005410703f7816 */ /* 0x000fe2000000003f */
[----:B------:R-:W-:Y:S06]  /*10bf0*/  BRA `(.L_x_2937) ;  /* 0x0000003000947947 */ /* 0x000fec0003800000 */
.L_x_2856:
        /* <DEDUP_REMOVED lines=16> */
.L_x_2940:
        /* <DEDUP_REMOVED lines=13> */
.L_x_2942:
[----:B------:R-:W-:Y:S05]  /*10dd0*/  BSYNC.RECONVERGENT B2 ;  /* 0x0000000000027941 */ /* 0x000fea0003800200 */
.L_x_2941:
        /* <DEDUP_REMOVED lines=30> */
[----:B------:R-:W-:Y:S02]  /*10fc0*/  IADD3 R67, PT, PT, R103, -0x56f99767, RZ ;  /* 0xa906689967437810 */ /* 0x000fe40007ffe0ff */
        /* <DEDUP_REMOVED lines=12> */
[----:B------:R-:W-:Y:S02]  /*11090*/  VIADD R67, R103, 0x1fd5c5a3 ;  /* 0x1fd5c5a367437836 */ /* 0x000fe40000000000 */
[----:B------:R-:W-:-:S03]  /*110a0*/  IMAD.WIDE.U32 R6, R7, -0x2daee0ad, RZ ;  /* 0xd2511f5307067825 */ /* 0x000fc600078e00ff */
[----:B------:R-:W-:Y:S01]  /*110b0*/  LOP3.LUT R80, R67, R80, R89, 0x96, !PT ;  /* 0x0000005043507212 */ /* 0x000fe200078e9659 */
[----:B------:R-:W-:Y:S01]  /*110c0*/  VIADD R73, R103, 0xdb3d7428 ;  /* 0xdb3d742867497836 */ /* 0x000fe20000000000 */
        /* <DEDUP_REMOVED lines=11> */
[----:B------:R-:W-:Y:S01]  /*11180*/  LOP3.LUT R7, R67, R6, R111, 0x96, !PT ;  /* 0x0000000643077212 */ /* 0x000fe200078e966f */
[----:B------:R-:W-:-:S07]  /*11190*/  IMAD.MOV.U32 R67, RZ, RZ, R99 ;  /* 0x000000ffff437224 */ /* 0x000fce00078e0063 */
.L_x_2939:
[----:B------:R-:W-:Y:S05]  /*111a0*/  BSYNC.RECONVERGENT B1 ;  /* 0x0000000000017941 */ /* 0x000fea0003800200 */
.L_x_2938:
        /* <DEDUP_REMOVED lines=9> */
[----:B------:R-:W-:-:S02]  /*11240*/  IMAD.MOV.U32 R72, RZ, RZ, R4 ;  /* 0x000000ffff487224 */ /* 0x000fc400078e0004 */
[----:B0-----:R-:W-:Y:S01]  /*11250*/  FMUL.FTZ R67, R67, R118 ;  /* 0x0000007643437220 */ /* 0x001fe20000410000 */
[----:B-1----:R-:W-:Y:S01]  /*11260*/  FSETP.GTU.FTZ.AND P2, PT, R6, R117, PT ;  /* 0x000000750600720b */ /* 0x002fe20003f5c000 */
[----:B------:R-:W-:-:S03]  /*11270*/  @P1 HADD2.F32 R6, -RZ, R56.H0_H0 ;  /* 0x20000038ff061230 */ /* 0x000fc60000004100 */
        /* <DEDUP_REMOVED lines=14> */
.L_x_2945:
        /* <DEDUP_REMOVED lines=13> */
.L_x_2947:
[----:B------:R-:W-:Y:S05]  /*11430*/  BSYNC.RECONVERGENT B2 ;  /* 0x0000000000027941 */ /* 0x000fea0003800200 */
.L_x_2946:
        /* <DEDUP_REMOVED lines=52> */
[----:B------:R-:W-:Y:S02]  /*11780*/  VIADD R89, R103, 0x96a522ad ;  /* 0x96a522ad67597836 */ /* 0x000fe40000000000 */
[----:B------:R-:W-:-:S04]  /*11790*/  IMAD.WIDE.U32 R80, R81, -0x326172a9, RZ ;  /* 0xcd9e8d5751507825 */ /* 0x000fc800078e00ff */
[----:B------:R-:W-:Y:S01]  /*117a0*/  IMAD.WIDE.U32 R6, R7, -0x2daee0ad, RZ ;  /* 0xd2511f5307067825 */ /* 0x000fe200078e00ff */
[----:B------:R-:W-:Y:S02]  /*117b0*/  MOV R4, R80 ;  /* 0x0000005000047202 */ /* 0x000fe40000000f00 */
[----:B------:R-:W-:Y:S01]  /*117c0*/  LOP3.LUT R8, R73, R88, R81, 0x96, !PT ;  /* 0x0000005849087212 */ /* 0x000fe200078e9651 */
[----:B------:R-:W-:Y:S01]  /*117d0*/  IMAD.MOV.U32 R80, RZ, RZ, RZ ;  /* 0x000000ffff507224 */ /* 0x000fe200078e00ff */
[----:B------:R-:W-:Y:S01]  /*117e0*/  LOP3.LUT R7, R89, R72, R7, 0x96, !PT ;  /* 0x0000004859077212 */ /* 0x000fe200078e9607 */
[----:B------:R-:W-:Y:S01]  /*117f0*/  IMAD.MOV.U32 R72, RZ, RZ, R110 ;  /* 0x000000ffff487224 */ /* 0x000fe200078e006e */
[----:B------:R-:W-:-:S07]  /*11800*/  MOV R110, R6 ;  /* 0x00000006006e7202 */ /* 0x000fce0000000f00 */
.L_x_2944:
[----:B------:R-:W-:Y:S05]  /*11810*/  BSYNC.RECONVERGENT B1 ;  /* 0x0000000000017941 */ /* 0x000fea0003800200 */
.L_x_2943:
[----:B------:R-:W-:Y:S01]  /*11820*/  I2FP.F32.U32 R6, R72 ;  /* 0x0000004800067245 */ /* 0x000fe20000201000 */
[----:B------:R-:W-:Y:S01]  /*11830*/  HADD2.F32 R73, -RZ, R60.H1_H1 ;  /* 0x3000003cff497230 */ /* 0x000fe20000004100 */
[----:B------:R-:W-:Y:S01]  /*11840*/  ISETP.NE.AND P2, PT, R80, 0x1, PT ;  /* 0x000000015000780c */ /* 0x000fe20003f45270 */
[----:B------:R-:W-:Y:S01]  /*11850*/  @P1 HADD2.F32 R81, -RZ, R56.H1_H1 ;  /* 0x30000038ff511230 */ /* 0x000fe20000004100 */
[----:B------:R-:W-:Y:S01]  /*11860*/  BSSY.RECONVERGENT B1, `(.L_x_2948) ;  /* 0x000005f000017945 */ /* 0x000fe20003800200 */
[----:B------:R-:W-:Y:S01]  /*11870*/  FFMA.FTZ R6, R6, R95, 1.1641532182693481445e-10 ;  /* 0x2f00000006067423 */ /* 0x000fe2000001005f */
[----:B------:R-:W-:Y:S01]  /*11880*/  FMUL.FTZ R73, R73, R118 ;  /* 0x0000007649497220 */ /* 0x000fe20000410000 */
[----:B------:R-:W-:-:S03]  /*11890*/  IMAD.MOV.U32 R60, RZ, RZ, R4 ;  /* 0x000000ffff3c7224 */ /* 0x000fc600078e0004 */
[----:B------:R-:W-:-:S04]  /*118a0*/  FSETP.GTU.FTZ.AND P3, PT, R6, R117, PT ;  /* 0x000000750600720b */ /* 0x000fc80003f7c000 */
[----:B------:R-:W-:Y:S02]  /*118b0*/  FSEL R72, R73, RZ, !P3 ;  /* 0x000000ff49487208 */ /* 0x000fe40005800000 */
[----:B------:R-:W-:-:S03]  /*118c0*/  PLOP3.LUT P3, PT, P3, PT, PT, 0x8, 0x80 ;  /* 0x000000000080781c */ /* 0x000fc60001f6e170 */
[----:B------:R-:W-:Y:S01]  /*118d0*/  @P1 FADD.FTZ R72, R81, R72 ;  /* 0x0000004851481221 */ /* 0x000fe20000010000 */
[----:B------:R-:W-:Y:S01]  /*118e0*/  HFMA2 R81, -RZ, RZ, 0, 1.1920928955078125e-07 ;  /* 0x00000002ff517431 */ /* 0x000fe200000001ff */
[----:B------:R-:W-:-:S03]  /*118f0*/  P2R R101, PR, RZ, 0x8 ;  /* 0x00000008ff657803 */ /* 0x000fc60000000000 */
        /* <DEDUP_REMOVED lines=10> */
.L_x_2950:
        /* <DEDUP_REMOVED lines=13> */
.L_x_2952:
[----:B------:R-:W-:Y:S05]  /*11a70*/  BSYNC.RECONVERGENT B2 ;  /* 0x0000000000027941 */ /* 0x000fea0003800200 */
.L_x_2951:
        /* <DEDUP_REMOVED lines=50> */
[----:B------:R-:W-:Y:S02]  /*11da0*/  VIADD R73, R103, 0xdb3d7428 ;  /* 0xdb3d742867497836 */ /* 0x000fe40000000000 */
[----:B------:R-:W-:-:S03]  /*11db0*/  IMAD.WIDE.U32 R6, R7, -0x2daee0ad, RZ ;  /* 0xd2511f5307067825 */ /* 0x000fc600078e00ff */
[----:B------:R-:W-:Y:S01]  /*11dc0*/  LOP3.LUT R88, R73, R88, R81, 0x96, !PT ;  /* 0x0000005849587212 */ /* 0x000fe200078e9651 */
[----:B------:R-:W-:Y:S01]  /*11dd0*/  VIADD R73, R102, 0x8ff34781 ;  /* 0x8ff3478166497836 */ /* 0x000fe20000000000 */
[----:B------:R-:W-:Y:S01]  /*11de0*/  IADD3 R81, PT, PT, R103, -0x695add53, RZ ;  /* 0x96a522ad67517810 */ /* 0x000fe20007ffe0ff */
[----:B------:R-:W-:Y:S02]  /*11df0*/  IMAD.MOV.U32 R110, RZ, RZ, R6 ;  /* 0x000000ffff6e7224 */ /* 0x000fe400078e0006 */
[----:B------:R-:W-:Y:S01]  /*11e00*/  IMAD.WIDE.U32 R88, R88, -0x326172a9, RZ ;  /* 0xcd9e8d5758587825 */ /* 0x000fe200078e00ff */
[----:B------:R-:W-:-:S03]  /*11e10*/  LOP3.LUT R7, R81, R80, R7, 0x96, !PT ;  /* 0x0000005051077212 */ /* 0x000fc600078e9607 */
[----:B------:R-:W-:Y:S02]  /*11e20*/  HFMA2 R81, -RZ, RZ, 0, 0 ;  /* 0x00000000ff517431 */ /* 0x000fe400000001ff */
[----:B------:R-:W-:Y:S01]  /*11e30*/  IMAD.MOV.U32 R4, RZ, RZ, R88 ;  /* 0x000000ffff047224 */ /* 0x000fe200078e0058 */
[----:B------:R-:W-:-:S07]  /*11e40*/  LOP3.LUT R8, R73, R106, R89, 0x96, !PT ;  /* 0x0000006a49087212 */ /* 0x000fce00078e9659 */
.L_x_2949:
[----:B------:R-:W-:Y:S05]  /*11e50*/  BSYNC.RECONVERGENT B1 ;  /* 0x0000000000017941 */ /* 0x000fea0003800200 */
.L_x_2948:
[----:B------:R-:W-:Y:S01]  /*11e60*/  I2FP.F32.U32 R6, R60 ;  /* 0x0000003c00067245 */ /* 0x000fe20000201000 */
[----:B------:R-:W-:Y:S01]  /*11e70*/  HADD2.F32 R73, -RZ, R61.H0_H0 ;  /* 0x2000003dff497230 */ /* 0x000fe20000004100 */
[----:B------:R-:W-:Y:S01]  /*11e80*/  BSSY.RECONVERGENT B1, `(.L_x_2953) ;  /* 0x0000061000017945 */ /* 0x000fe20003800200 */
[----:B------:R-:W-:Y:S01]  /*11e90*/  IMAD.MOV.U32 R80, RZ, RZ, 0x2 ;  /* 0x00000002ff507424 */ /* 0x000fe200078e00ff */
[----:B------:R-:W-:Y:S01]  /*11ea0*/  MOV R60, R4 ;  /* 0x00000004003c7202 */ /* 0x000fe20000000f00 */
[----:B------:R-:W-:Y:S01]  /*11eb0*/  FFMA.FTZ R6, R6, R95, 1.1641532182693481445e-10 ;  /* 0x2f00000006067423 */ /* 0x000fe2000001005f */
[----:B------:R-:W-:-:S04]  /*11ec0*/  FMUL.FTZ R73, R73, R118 ;  /* 0x0000007649497220 */ /* 0x000fc80000410000 */
[----:B------:R-:W-:Y:S01]  /*11ed0*/  FSETP.GTU.FTZ.AND P2, PT, R6, R117, PT ;  /* 0x000000750600720b */ /* 0x000fe20003f5c000 */
[----:B------:R-:W-:-:S03]  /*11ee0*/  @P1 HADD2.F32 R6, -RZ, R57.H0_H0 ;  /* 0x20000039ff061230 */ /* 0x000fc60000004100 */
        /* <DEDUP_REMOVED lines=15> */
.L_x_2955:
        /* <DEDUP_REMOVED lines=13> */
.L_x_2957:
[----:B------:R-:W-:Y:S05]  /*120b0*/  BSYNC.RECONVERGENT B2 ;  /* 0x0000000000027941 */ /* 0x000fea0003800200 */
.L_x_2956:
        /* <DEDUP_REMOVED lines=51> */
[----:B------:R-:W-:Y:S01]  /*123f0*/  IMAD.MOV.U32 R60, RZ, RZ, R110 ;  /* 0x000000ffff3c7224 */ /* 0x000fe200078e006e */
[----:B------:R-:W-:Y:S01]  /*12400*/  LOP3.LUT R7, R7, R6, R107, 0x96, !PT ;  /* 0x0000000607077212 */ /* 0x000fe200078e966b */
[----:B------:R-:W-:Y:S02]  /*12410*/  VIADD R107, R103, 0x96a522ad ;  /* 0x96a522ad676b7836 */ /* 0x000fe40000000000 */
[----:B------:R-:W-:-:S04]  /*12420*/  IMAD.WIDE.U32 R88, R89, -0x326172a9, RZ ;  /* 0xcd9e8d5759587825 */ /* 0x000fc800078e00ff */
[----:B------:R-:W-:Y:S01]  /*12430*/  IMAD.WIDE.U32 R6, R7, -0x2daee0ad, RZ ;  /* 0xd2511f5307067825 */ /* 0x000fe200078e00ff */
[----:B------:R-:W-:Y:S02]  /*12440*/  LOP3.LUT R8, R81, R106, R89, 0x96, !PT ;  /* 0x0000006a51087212 */ /* 0x000fe400078e9659 */
[----:B------:R-:W-:Y:S02]  /*12450*/  MOV R4, R88 ;  /* 0x0000005800047202 */ /* 0x000fe40000000f00 */
[----:B------:R-:W-:Y:S01]  /*12460*/  LOP3.LUT R7, R107, R80, R7, 0x96, !PT ;  /* 0x000000506b077212 */ /* 0x000fe200078e9607 */
[----:B------:R-:W-:Y:S01]  /*12470*/  IMAD.MOV.U32 R80, RZ, RZ, RZ ;  /* 0x000000ffff507224 */ /* 0x000fe200078e00ff */
[----:B------:R-:W-:-:S07]  /*12480*/  MOV R110, R6 ;  /* 0x00000006006e7202 */ /* 0x000fce0000000f00 */
.L_x_2954:
[----:B------:R-:W-:Y:S05]  /*12490*/  BSYNC.RECONVERGENT B1 ;  /* 0x0000000000017941 */ /* 0x000fea0003800200 */
.L_x_2953:
        /* <DEDUP_REMOVED lines=9> */
[----:B------:R-:W-:Y:S02]  /*12530*/  PLOP3.LUT P3, PT, P2, PT, PT, 0x8, 0x80 ;  /* 0x000000000080781c */ /* 0x000fe4000176e170 */
[----:B------:R-:W-:Y:S01]  /*12540*/  ISETP.NE.AND P2, PT, R80, 0x1, PT ;  /* 0x000000015000780c */ /* 0x000fe20003f45270 */
[----:B------:R-:W-:Y:S01]  /*12550*/  @P1 FADD.FTZ R81, R60, R81 ;  /* 0x000000513c511221 */ /* 0x000fe20000010000 */
[----:B------:R-:W-:Y:S01]  /*12560*/  IMAD.MOV.U32 R60, RZ, RZ, R4 ;  /* 0x000000ffff3c7224 */ /* 0x000fe200078e0004 */
[----:B------:R-:W-:-:S03]  /*12570*/  P2R R111, PR, RZ, 0x8 ;  /* 0x00000008ff6f7803 */ /* 0x000fc60000000000 */
[----:B------:R-:W-:-:S07]  /*12580*/  F2FP.F16.F32.PACK_AB R116, RZ, R81 ;  /* 0x00000051ff74723e */ /* 0x000fce00000000ff */
        /* <DEDUP_REMOVED lines=9> */
.L_x_2960:
        /* <DEDUP_REMOVED lines=13> */
.L_x_2962:
[----:B------:R-:W-:Y:S05]  /*126f0*/  BSYNC.RECONVERGENT B2 ;  /* 0x0000000000027941 */ /* 0x000fea0003800200 */
.L_x_2961:
        /* <DEDUP_REMOVED lines=9> */
[----:B------:R-:W-:Y:S01]  /*12790*/  VIADD R89, R103, 0x76cf5d0a ;  /* 0x76cf5d0a67597836 */ /* 0x000fe20000000000 */
        /* <DEDUP_REMOVED lines=48> */
[----:B------:R-:W-:Y:S01]  /*12aa0*/  HFMA2 R88, -RZ, RZ, 0, 0 ;  /* 0x00000000ff587431 */ /* 0x000fe200000001ff */
[----:B------:R-:W-:Y:S01]  /*12ab0*/  MOV R60, R110 ;  /* 0x0000006e003c7202 */ /* 0x000fe20000000f00 */
[----:B------:R-:W-:-:S07]  /*12ac0*/  IMAD.MOV.U32 R110, RZ, RZ, R6 ;  /* 0x000000ffff6e7224 */ /* 0x000fce00078e0006 */
.L_x_2959:
[----:B------:R-:W-:Y:S05]  /*12ad0*/  BSYNC.RECONVERGENT B1 ;  /* 0x0000000000017941 */ /* 0x000fea0003800200 */
.L_x_2958:
[----:B------:R-:W-:Y:S01]  /*12ae0*/  I2FP.F32.U32 R6, R60 ;  /* 0x0000003c00067245 */ /* 0x000fe20000201000 */
[----:B------:R-:W-:Y:S01]  /*12af0*/  HADD2.F32 R61, -RZ, R62.H0_H0 ;  /* 0x2000003eff3d7230 */ /* 0x000fe20000004100 */
[----:B------:R-:W-:Y:S01]  /*12b00*/  ISETP.NE.AND P3, PT, R88, 0x1, PT ;  /* 0x000000015800780c */ /* 0x000fe20003f65270 */
[----:B------:R-:W-:Y:S01]  /*12b10*/  @P1 HADD2.F32 R89, -RZ, R58.H0_H0 ;  /* 0x2000003aff591230 */ /* 0x000fe20000004100 */
[----:B------:R-:W-:Y:S01]  /*12b20*/  BSSY.RECONVERGENT B1, `(.L_x_2963) ;  /* 0x000005e000017945 */ /* 0x000fe20003800200 */
[----:B------:R-:W-:Y:S01]  /*12b30*/  FFMA.FTZ R6, R6, R95, 1.1641532182693481445e-10 ;  /* 0x2f00000006067423 */ /* 0x000fe2000001005f */
[----:B------:R-:W-:Y:S01]  /*12b40*/  FMUL.FTZ R61, R61, R118 ;  /* 0x000000763d3d7220 */ /* 0x000fe20000410000 */
[----:B------:R-:W-:Y:S01]  /*12b50*/  IMAD.MOV.U32 R106, RZ, RZ, 0x2 ;  /* 0x00000002ff6a7424 */ /* 0x000fe200078e00ff */
        /* <DEDUP_REMOVED lines=15> */
.L_x_2965:
        /* <DEDUP_REMOVED lines=13> */
.L_x_2967:
[----:B------:R-:W-:Y:S05]  /*12d20*/  BSYNC.RECONVERGENT B2 ;  /* 0x0000000000027941 */ /* 0x000fea0003800200 */
.L_x_2966:
        /* <DEDUP_REMOVED lines=61> */
.L_x_2964:
[----:B------:R-:W-:Y:S05]  /*13100*/  BSYNC.RECONVERGENT B1 ;  /* 0x0000000000017941 */ /* 0x000fea0003800200 */
.L_x_2963:
[----:B------:R-:W-:Y:S01]  /*13110*/  I2FP.F32.U32 R6, R60 ;  /* 0x0000003c00067245 */ /* 0x000fe20000201000 */
[----:B------:R-:W-:Y:S01]  /*13120*/  HADD2.F32 R61, -RZ, R62.H1_H1 ;  /* 0x3000003eff3d7230 */ /* 0x000fe20000004100 */
[----:B------:R-:W-:Y:S01]  /*13130*/  ISETP.NE.AND P4, PT, R106, 0x1, PT ;  /* 0x000000016a00780c */ /* 0x000fe20003f85270 */
[----:B------:R-:W-:Y:S01]  /*13140*/  @P1 HADD2.F32 R89, -RZ, R58.H1_H1 ;  /* 0x3000003aff591230 */ /* 0x000fe20000004100 */
[----:B------:R-:W-:Y:S01]  /*13150*/  BSSY.RECONVERGENT B1, `(.L_x_2968) ;  /* 0x000005e000017945 */ /* 0x000fe20003800200 */
[----:B------:R-:W-:Y:S01]  /*13160*/  FFMA.FTZ R6, R6, R95, 1.1641532182693481445e-10 ;  /* 0x2f00000006067423 */ /* 0x000fe2000001005f */
[----:B------:R-:W-:Y:S01]  /*13170*/  FMUL.FTZ R61, R61, R118 ;  /* 0x000000763d3d7220 */ /* 0x000fe20000410000 */
[----:B------:R-:W-:Y:S02]  /*13180*/  HFMA2 R107, -RZ, RZ, 0, 1.1920928955078125e-07 ;  /* 0x00000002ff6b7431 */ /* 0x000fe400000001ff */
        /* <DEDUP_REMOVED lines=15> */
.L_x_2970:
        /* <DEDUP_REMOVED lines=13> */
.L_x_2972:
[----:B------:R-:W-:Y:S05]  /*13350*/  BSYNC.RECONVERGENT B2 ;  /* 0x0000000000027941 */ /* 0x000fea0003800200 */
.L_x_2971:
        /* <DEDUP_REMOVED lines=28> */
[----:B------:R-:W-:-:S03]  /*13520*/  IADD3 R89, PT, PT, R103, -0x56f99767, RZ ;  /* 0xa906689967597810 */ /* 0x000fc60007ffe0ff */
        /* <DEDUP_REMOVED lines=32> */
.L_x_2969:
[----:B------:R-:W-:Y:S05]  /*13730*/  BSYNC.RECONVERGENT B1 ;  /* 0x0000000000017941 */ /* 0x000fea0003800200 */
.L_x_2968:
        /* <DEDUP_REMOVED lines=23> */
.L_x_2975:
        /* <DEDUP_REMOVED lines=13> */
.L_x_2977:
[----:B------:R-:W-:Y:S05]  /*13980*/  BSYNC.RECONVERGENT B2 ;  /* 0x0000000000027941 */ /* 0x000fea0003800200 */
.L_x_2976:
        /* <DEDUP_REMOVED lines=56> */
[----:B------:R-:W-:Y:S02]  /*13d10*/  MOV R4, R106 ;  /* 0x0000006a00047202 */ /* 0x000fe40000000f00 */
[----:B------:R-:W-:Y:S01]  /*13d20*/  LOP3.LUT R7, R109, R60, R7, 0x96, !PT ;  /* 0x0000003c6d077212 */ /* 0x000fe200078e9607 */
[----:B------:R-:W-:Y:S01]  /*13d30*/  IMAD.MOV.U32 R60, RZ, RZ, R110 ;  /* 0x000000ffff3c7224 */ /* 0x000fe200078e006e */
[----:B------:R-:W-:Y:S01]  /*13d40*/  MOV R110, R6 ;  /* 0x00000006006e7202 */ /* 0x000fe20000000f00 */
[----:B------:R-:W-:-:S07]  /*13d50*/  IMAD.MOV.U32 R6, RZ, RZ, RZ ;  /* 0x000000ffff067224 */ /* 0x000fce00078e00ff */
.L_x_2974:
[----:B------:R-:W-:Y:S05]  /*13d60*/  BSYNC.RECONVERGENT B1 ;  /* 0x0000000000017941 */ /* 0x000fea0003800200 */
.L_x_2973:
[----:B------:R-:W-:Y:S01]  /*13d70*/  I2FP.F32.U32 R60, R60 ;  /* 0x0000003c003c7245 */ /* 0x000fe20000201000 */
[----:B------:R-:W-:Y:S01]  /*13d80*/  HADD2.F32 R63, -RZ, R63.H1_H1 ;  /* 0x3000003fff3f7230 */ /* 0x000fe20000004100 */
[----:B------:R-:W-:Y:S01]  /*13d90*/  PRMT R62, R119, 0x5410, R62 ;  /* 0x00005410773e7816 */ /* 0x000fe2000000003e */
[----:B------:R-:W-:Y:S01]  /*13da0*/  @P1 HADD2.F32 R106, -RZ, R59.H1_H1 ;  /* 0x3000003bff6a1230 */ /* 0x000fe20000004100 */
[----:B------:R-:W-:Y:S01]  /*13db0*/  PRMT R61, R114, 0x5410, R116 ;  /* 0x00005410723d7816 */ /* 0x000fe20000000074 */
[----:B------:R-:W-:Y:S01]  /*13dc0*/  FFMA.FTZ R60, R60, R95, 1.1641532182693481445e-10 ;  /* 0x2f0000003c3c7423 */ /* 0x000fe2000001005f */
[----:B------:R-:W-:-:S04]  /*13dd0*/  FMUL.FTZ R63, R63, R118 ;  /* 0x000000763f3f7220 */ /* 0x000fc80000410000 */
[----:B------:R-:W-:Y:S02]  /*13de0*/  FSETP.GTU.FTZ.AND P5, PT, R60, R117, PT ;  /* 0x000000753c00720b */ /* 0x000fe40003fbc000 */
[----:B------:R-:W-:Y:S02]  /*13df0*/  PRMT R60, R112, 0x5410, R113 ;  /* 0x00005410703c7816 */ /* 0x000fe40000000071 */
[----:B------:R-:W-:Y:S02]  /*13e00*/  FSEL R95, R63, RZ, !P5 ;  /* 0x000000ff3f5f7208 */ /* 0x000fe40006800000 */
[----:B------:R-:W-:-:S03]  /*13e10*/  PLOP3.LUT P5, PT, P5, PT, PT, 0x8, 0x80 ;  /* 0x000000000080781c */ /* 0x000fc60002fae170 */
[----:B------:R-:W-:-:S05]  /*13e20*/  @P1 FADD.FTZ R95, R106, R95 ;  /* 0x0000005f6a5f1221 */ /* 0x000fca0000010000 */
[----:B------:R-:W-:-:S04]  /*13e30*/  F2FP.F16.F32.PACK_AB R63, RZ, R95 ;  /* 0x0000005fff3f723e */ /* 0x000fc800000000ff */
[----:B------:R-:W-:-:S07]  /*13e40*/  PRMT R63, R115, 0x5410, R63 ;  /* 0x00005410733f7816 */ /* 0x000fce000000003f */
.L_x_2937:
[----:B------:R-:W0:Y:S01]  /*13e50*/  LDC.64 R108, c[0x0][0x3a8] ;  /* 0x0000ea00ff6c7b82 */ /* 0x000e220000000a00 */
[----:B------:R-:W-:Y:S02]  /*13e60*/  SEL R113, RZ, 0x1000000, !P5 ;  /* 0x01000000ff717807 */ /* 0x000fe40006800000 */
[----:B------:R-:W-:Y:S02]  /*13e70*/  ISETP.NE.AND P5, PT, R105, RZ, PT ;  /* 0x000000ff6900720c */ /* 0x000fe40003fa5270 */
[----:B------:R-:W-:Y:S02]  /*13e80*/  SEL R105, RZ, 0x10000, !P4 ;  /* 0x00010000ff697807 */ /* 0x000fe40006000000 */
        /* <DEDUP_REMOVED lines=39> */
.L_x_2978:
[----:B------:R-:W-:Y:S01]  /*14100*/  IMAD.MOV.U32 R99, RZ, RZ, R110 ;  /* 0x000000ffff637224 */ /* 0x000fe200078e006e */
[----:B------:R-:W-:-:S07]  /*14110*/  IADD3 R104, PT, PT, R104, 0x100, RZ ;  /* 0x0000010068687810 */ /* 0x000fce0007ffe0ff */
.L_x_2855:
[----:B------:R-:W-:Y:S05]  /*14120*/  BSYNC.RECONVERGENT B0 ;  /* 0x0000000000007941 */ /* 0x000fea0003800200 */
.L_x_2854:
[----:B------:R-:W-:Y:S01]  /*14130*/  ISETP.GE.U32.AND P0, PT, R13, 0x300, PT ;  /* 0x000003000d00780c */ /* 0x000fe20003f06070 */
[----:B------:R-:W-:Y:S03]  /*14140*/  BSSY.RECONVERGENT B0, `(.L_x_2979) ;  /* 0x000099e000007945 */ /* 0x000fe60003800200 */
[----:B------:R-:W-:-:S09]  /*14150*/  P2R R101, PR, RZ, 0x1 ;  /* 0x00000001ff657803 */ /* 0x000fd20000000000 */
        /* <DEDUP_REMOVED lines=31> */
.L_x_2984:
        /* <DEDUP_REMOVED lines=13> */
.L_x_2986:
[----:B------:R-:W-:Y:S05]  /*14420*/  BSYNC.RECONVERGENT B2 ;  /* 0x0000000000027941 */ /* 0x000fea0003800200 */
.L_x_2985:
        /* <DEDUP_REMOVED lines=15> */
[----:B------:R-:W-:-:S04]  /*14520*/  IMAD.WIDE.U32 R16, R17, -0x326172a9, RZ ;  /* 0xcd9e8d5711107825 */ /* 0x000fc800078e00ff */
[C---:B------:R-:W-:Y:S02]  /*14530*/  VIADD R7, R102.reuse, 0xdaa66d2b ;  /* 0xdaa66d2b66077836 */ /* 0x040fe40000000000 */
[----:B------:R-:W-:Y:S01]  /*14540*/  IMAD.WIDE.U32 R64, R15, -0x2daee0ad, RZ ;  /* 0xd2511f530f407825 */ /* 0x000fe200078e00ff */
[----:B------:R-:W-:Y:S02]  /*14550*/  IADD3 R15, PT, PT, R103, 0x32370b8f, RZ ;  /* 0x32370b8f670f7810 */ /* 0x000fe40007ffe0ff */
        /* <DEDUP_REMOVED lines=11> */
[----:B------:R-:W-:Y:S02]  /*14610*/  IADD3 R15, PT, PT, R103, -0x56f99767, RZ ;  /* 0xa9066899670f7810 */ /* 0x000fe40007ffe0ff */
[----:B------:R-:W-:Y:S01]  /*14620*/  LOP3.LUT R7, R7, R6, R17, 0x96, !PT ;  /* 0x0000000607077212 */ /* 0x000fe200078e9611 */
[----:B------:R-:W-:Y:S01]  /*14630*/  VIADD R17, R103, 0x646e171e ;  /* 0x646e171e67117836 */ /* 0x000fe20000000000 */
[----:B------:R-:W-:Y:S02]  /*14640*/  LOP3.LUT R6, R15, R18, R65, 0x96, !PT ;  /* 0x000000120f067212 */ /* 0x000fe400078e9641 */
[----:B------:R-:W-:Y:S01]  /*14650*/  IADD3 R15, PT, PT, R102, -0x4ab325aa, RZ ;  /* 0xb54cda56660f7810 */ /* 0x000fe20007ffe0ff */
        /* <DEDUP_REMOVED lines=21> */
[----:B------:R-:W-:Y:S01]  /*147b0*/  IMAD.MOV.U32 R4, RZ, RZ, R16 ;  /* 0x000000ffff047224 */ /* 0x000fe200078e0010 */
[----:B------:R-:W-:Y:S01]  /*147c0*/  LOP3.LUT R7, R15, R6, R111, 0x96, !PT ;  /* 0x000000060f077212 */ /* 0x000fe200078e966f */
[----:B------:R-:W-:Y:S01]  /*147d0*/  IMAD.MOV.U32 R18, RZ, RZ, RZ ;  /* 0x000000ffff127224 */ /* 0x000fe200078e00ff */
[----:B------:R-:W-:-:S07]  /*147e0*/  MOV R15, R99 ;  /* 0x00000063000f7202 */ /* 0x000fce0000000f00 */
.L_x_2983:
[----:B------:R-:W-:Y:S05]  /*147f0*/  BSYNC.RECONVERGENT B1 ;  /* 0x0000000000017941 */ /* 0x000fea0003800200 */
.L_x_2982:
[----:B------:R-:W1:Y:S01]  /*14800*/  LDC R116, c[0x0][0x408] ;  /* 0x00010200ff747b82 */ /* 0x000e620000000800 */
[----:B------:R-:W-:Y:S01]  /*14810*/  I2FP.F32.U32 R15, R15 ;  /* 0x0000000f000f7245 */ /* 0x000fe20000201000 */
[----:B------:R-:W-:Y:S02]  /*14820*/  HFMA2 R96, -RZ, RZ, 0.1171875, 0 ;  /* 0x2f800000ff607431 */ /* 0x000fe400000001ff */
[----:B-----5:R-:W-:Y:S01]  /*14830*/  HADD2.F32 R17, -RZ, R60.H0_H0 ;  /* 0x2000003cff117230 */ /* 0x020fe20000004100 */
[----:B------:R-:W-:Y:S01]  /*14840*/  ISETP.NE.AND P2, PT, R18, 0x1, PT ;  /* 0x000000011200780c */ /* 0x000fe20003f45270 */
[----:B------:R-:W-:Y:S01]  /*14850*/  BSSY.RECONVERGENT B1, `(.L_x_2987) ;  /* 0x000005e000017945 */ /* 0x000fe20003800200 */
[----:B------:R-:W-:Y:S02]  /*14860*/  IMAD.MOV.U32 R64, RZ, RZ, 0x2 ;  /* 0x00000002ff407424 */ /* 0x000fe400078e00ff */
[----:B------:R-:W-:Y:S01]  /*14870*/  FFMA.FTZ R6, R15, R96, 1.1641532182693481445e-10 ;  /* 0x2f0000000f067423 */ /* 0x000fe20000010060 */
[----:B------:R-:W2:Y:S01]  /*14880*/  LDC R115, c[0x0][0x404] ;  /* 0x00010100ff737b82 */ /* 0x000ea20000000800 */
[----:B------:R-:W-:Y:S01]  /*14890*/  MOV R16, R4 ;  /* 0x0000000400107202 */ /* 0x000fe20000000f00 */
[----:B-1----:R-:W-:-:S02]  /*148a0*/  FMUL.FTZ R15, R17, R116 ;  /* 0x00000074110f7220 */ /* 0x002fc40000410000 */
[----:B--2---:R-:W-:-:S04]  /*148b0*/  FSETP.GTU.FTZ.AND P3, PT, R6, R115, PT ;  /* 0x000000730600720b */ /* 0x004fc80003f7c000 */
        /* <DEDUP_REMOVED lines=12> */
.L_x_2989:
        /* <DEDUP_REMOVED lines=13> */
.L_x_2991:
[----:B------:R-:W-:Y:S05]  /*14a50*/  BSYNC.RECONVERGENT B2 ;  /* 0x0000000000027941 */ /* 0x000fea0003800200 */
.L_x_2990:
        /* <DEDUP_REMOVED lines=61> */
.L_x_2988:
[----:B------:R-:W-:Y:S05]  /*14e30*/  BSYNC.RECONVERGENT B1 ;  /* 0x0000000000017941 */ /* 0x000fea0003800200 */
.L_x_2987:
[----:B------:R-:W-:Y:S01]  /*14e40*/  I2FP.F32.U32 R17, R16 ;  /* 0x0000001000117245 */ /* 0x000fe20000201000 */
[----:B------:R-:W-:Y:S01]  /*14e50*/  HADD2.F32 R19, -RZ, R52.H0_H0 ;  /* 0x20000034ff137230 */ /* 0x000fe20000004100 */
[----:B------:R-:W-:Y:S01]  /*14e60*/  BSSY.RECONVERGENT B1, `(.L_x_2992) ;  /* 0x0000062000017945 */ /* 0x000fe20003800200 */
[----:B------:R-:W-:Y:S01]  /*14e70*/  IMAD.MOV.U32 R18, RZ, RZ, 0x2 ;  /* 0x00000002ff127424 */ /* 0x000fe200078e00ff */
[----:B------:R-:W-:Y:S01]  /*14e80*/  MOV R16, R4 ;  /* 0x0000000400107202 */ /* 0x000fe20000000f00 */
[----:B------:R-:W-:Y:S01]  /*14e90*/  FFMA.FTZ R6, R17, R96, 1.1641532182693481445e-10 ;  /* 0x2f00000011067423 */ /* 0x000fe20000010060 */
[----:B------:R-:W-:Y:S01]  /*14ea0*/  FMUL.FTZ R19, R19, R116 ;  /* 0x0000007413137220 */ /* 0x000fe20000410000 */
[----:B------:R-:W-:-:S03]  /*14eb0*/  @P1 HADD2.F32 R17, -RZ, R56.H0_H0 ;  /* 0x20000038ff111230 */ /* 0x000fc60000004100 */
[----:B------:R-:W-:-:S04]  /*14ec0*/  FSETP.GTU.FTZ.AND P2, PT, R6, R115, PT ;  /* 0x000000730600720b */ /* 0x000fc80003f5c000 */
[----:B------:R-:W-:-:S05]  /*14ed0*/  FSEL R6, R19, RZ, !P2 ;  /* 0x000000ff13067208 */ /* 0x000fca0005000000 */
[----:B------:R-:W-:Y:S01]  /*14ee0*/  FADD.FTZ R6, R15, R6 ;  /* 0x000000060f067221 */ /* 0x000fe20000010000 */
[----:B------:R-:W-:Y:S02]  /*14ef0*/  SEL R15, RZ, 0x1, P2 ;  /* 0x00000001ff0f7807 */ /* 0x000fe40001000000 */
[----:B------:R-:W-:Y:S01]  /*14f00*/  ISETP.NE.AND P2, PT, R64, 0x1, PT ;  /* 0x000000014000780c */ /* 0x000fe20003f45270 */
[----:B------:R-:W-:Y:S01]  /*14f10*/  @P1 FADD.FTZ R68, R17, R6 ;  /* 0x0000000611441221 */ /* 0x000fe20000010000 */
[----:B------:R-:W-:-:S04]  /*14f20*/  @!P1 MOV R68, R6 ;  /* 0x0000000600449202 */ /* 0x000fc80000000f00 */
        /* <DEDUP_REMOVED lines=10> */
.L_x_2994:
        /* <DEDUP_REMOVED lines=13> */
.L_x_2996:
[----:B------:R-:W-:Y:S05]  /*150a0*/  BSYNC.RECONVERGENT B2 ;  /* 0x0000000000027941 */ /* 0x000fea0003800200 */
.L_x_2995:
        /* <DEDUP_REMOVED lines=61> */
.L_x_2993:
[----:B------:R-:W-:Y:S05]  /*15480*/  BSYNC.RECONVERGENT B1 ;  /* 0x0000000000017941 */ /* 0x000fea0003800200 */
.L_x_2992:
        /* <DEDUP_REMOVED lines=21> */
.L_x_2999:
        /* <DEDUP_REMOVED lines=13> */
.L_x_3001:
[----:B------:R-:W-:Y:S05]  /*156b0*/  BSYNC.RECONVERGENT B2 ;  /* 0x0000000000027941 */ /* 0x000fea0003800200 */
.L_x_3000:
        /* <DEDUP_REMOVED lines=56> */
[----:B------:R-:W-:Y:S02]  /*15a40*/  HFMA2 R64, -RZ, RZ, 0, 0 ;  /* 0x00000000ff407431 */ /* 0x000fe400000001ff */
[----:B------:R-:W-:Y:S01]  /*15a50*/  IMAD.MOV.U32 R4, RZ, RZ, R18 ;  /* 0x000000ffff047224 */ /* 0x000fe200078e0012 */
[----:B------:R-:W-:Y:S02]  /*15a60*/  LOP3.LUT R7, R65, R16, R7, 0x96, !PT ;  /* 0x0000001041077212 */ /* 0x000fe400078e9607 */
[----:B------:R-:W-:Y:S01]  /*15a70*/  MOV R16, R110 ;  /* 0x0000006e00107202 */ /* 0x000fe20000000f00 */
[----:B------:R-:W-:-:S07]  /*15a80*/  IMAD.MOV.U32 R110, RZ, RZ, R6 ;  /* 0x000000ffff6e7224 */ /* 0x000fce00078e0006 */
.L_x_2998:
[----:B------:R-:W-:Y:S05]  /*15a90*/  BSYNC.RECONVERGENT B1 ;  /* 0x0000000000017941 */ /* 0x000fea0003800200 */
.L_x_2997:
        /* <DEDUP_REMOVED lines=11> */
[----:B------:R-:W-:-:S03]  /*15b50*/  IMAD.MOV.U32 R17, RZ, RZ, R4 ;  /* 0x000000ffff117224 */ /* 0x000fc600078e0004 */
[--C-:B0-----:R-:W-:Y:S01]  /*15b60*/  @P1 FADD.FTZ R74, R19, R60.reuse ;  /* 0x0000003c134a1221 */ /* 0x101fe20000010000 */
        /* <DEDUP_REMOVED lines=12> */
.L_x_3004:
        /* <DEDUP_REMOVED lines=13> */
.L_x_3006:
[----:B------:R-:W-:Y:S05]  /*15d00*/  BSYNC.RECONVERGENT B2 ;  /* 0x0000000000027941 */ /* 0x000fea0003800200 */
.L_x_3005:
        /* <DEDUP_REMOVED lines=61> */
.L_x_3003:
[----:B------:R-:W-:Y:S05]  /*160e0*/  BSYNC.RECONVERGENT B1 ;  /* 0x0000000000017941 */ /* 0x000fea0003800200 */
.L_x_3002:
[----:B------:R-:W-:Y:S01]  /*160f0*/  I2FP.F32.U32 R17, R17 ;  /* 0x0000001100117245 */ /* 0x000fe20000201000 */
[----:B------:R-:W-:Y:S01]  /*16100*/  HADD2.F32 R19, -RZ, R61.H0_H0 ;  /* 0x2000003dff137230 */ /* 0x000fe20000004100 */
        /* <DEDUP_REMOVED lines=19> */
.L_x_3009:
        /* <DEDUP_REMOVED lines=13> */
.L_x_3011:
[----:B------:R-:W-:Y:S05]  /*16310*/  BSYNC.RECONVERGENT B2 ;  /* 0x0000000000027941 */ /* 0x000fea0003800200 */
.L_x_3010:
        /* <DEDUP_REMOVED lines=61> */
.L_x_3008:
[----:B------:R-:W-:Y:S05]  /*166f0*/  BSYNC.RECONVERGENT B1 ;  /* 0x0000000000017941 */ /* 0x000fea0003800200 */
.L_x_3007:
        /* <DEDUP_REMOVED lines=13> */
[----:B------:R-:W-:Y:S01]  /*167d0*/  @!P1 MOV R75, R17 ;  /* 0x00000011004b9202 */ /* 0x000fe20000000f00 */
[----:B------:R-:W-:Y:S01]  /*167e0*/  IMAD.MOV.U32 R60, RZ, RZ, 0x2 ;  /* 0x00000002ff3c7424 */ /* 0x000fe200078e00ff */
[----:B------:R-:W-:Y:S02]  /*167f0*/  PRMT R17, R6, 0x7610, R17 ;  /* 0x0000761006117816 */ /* 0x000fe40000000011 */
        /* <DEDUP_REMOVED lines=10> */
.L_x_3014:
        /* <DEDUP_REMOVED lines=13> */
.L_x_3016:
[----:B------:R-:W-:Y:S05]  /*16970*/  BSYNC.RECONVERGENT B2 ;  /* 0x0000000000027941 */ /* 0x000fea0003800200 */
.L_x_3015:
        /* <DEDUP_REMOVED lines=51> */
[----:B------:R-:W-:Y:S01]  /*16cb0*/  IMAD.MOV.U32 R60, RZ, RZ, RZ ;  /* 0x000000ffff3c7224 */ /* 0x000fe200078e00ff */
        /* <DEDUP_REMOVED lines=8> */
[----:B------:R-:W-:-:S07]  /*16d40*/  MOV R110, R6 ;  /* 0x00000006006e7202 */ /* 0x000fce0000000f00 */
.L_x_3013:
[----:B------:R-:W-:Y:S05]  /*16d50*/  BSYNC.RECONVERGENT B1 ;  /* 0x0000000000017941 */ /* 0x000fea0003800200 */
.L_x_3012:
        /* <DEDUP_REMOVED lines=21> */
.L_x_3019:
        /* <DEDUP_REMOVED lines=13> */
.L_x_3021:
[----:B------:R-:W-:Y:S05]  /*16f80*/  BSYNC.RECONVERGENT B2 ;  /* 0x0000000000027941 */ /* 0x000fea0003800200 */
.L_x_3020:
        /* <DEDUP_REMOVED lines=61> */
.L_x_3018:
[----:B------:R-:W-:Y:S05]  /*17360*/  BSYNC.RECONVERGENT B1 ;  /* 0x0000000000017941 */ /* 0x000fea0003800200 */
.L_x_3017:
[----:B------:R-:W-:Y:S01]  /*17370*/  I2FP.F32.U32 R19, R18 ;  /* 0x0000001200137245 */ /* 0x000fe20000201000 */
[----:B------:R-:W-:Y:S01]  /*17380*/  HADD2.F32 R61, -RZ, R53.H1_H1 ;  /* 0x30000035ff3d7230 */ /* 0x000fe20000004100 */
[----:B------:R-:W-:Y:S01]  /*17390*/  BSSY.RECONVERGENT B1, `(.L_x_3022) ;  /* 0x0000062000017945 */ /* 0x000fe20003800200 */
[----:B------:R-:W-:Y:S01]  /*173a0*/  @P1 HADD2.F32 R79, -RZ, R57.H1_H1 ;  /* 0x30000039ff4f1230 */ /* 0x000fe20000004100 */
[----:B------:R-:W-:Y:S01]  /*173b0*/  MOV R65, 0x2 ;  /* 0x0000000200417802 */ /* 0x000fe20000000f00 */
        /* <DEDUP_REMOVED lines=20> */
.L_x_3024:
        /* <DEDUP_REMOVED lines=13> */
.L_x_3026:
[----:B------:R-:W-:Y:S05]  /*175d0*/  BSYNC.RECONVERGENT B2 ;  /* 0x0000000000027941 */ /* 0x000fea0003800200 */
.L_x_3025:
        /* <DEDUP_REMOVED lines=61> */
.L_x_3023:
[----:B------:R-:W-:Y:S05]  /*179b0*/  BSYNC.RECONVERGENT B1 ;  /* 0x0000000000017941 */ /* 0x000fea0003800200 */
.L_x_3022:
        /* <DEDUP_REMOVED lines=20> */
.L_x_3029:
        /* <DEDUP_REMOVED lines=13> */
.L_x_3031:
[----:B------:R-:W-:Y:S05]  /*17bd0*/  BSYNC.RECONVERGENT B2 ;  /* 0x0000000000027941 */ /* 0x000fea0003800200 */
.L_x_3030:
        /* <DEDUP_REMOVED lines=61> */
.L_x_3028:
[----:B------:R-:W-:Y:S05]  /*17fb0*/  BSYNC.RECONVERGENT B1 ;  /* 0x0000000000017941 */ /* 0x000fea0003800200 */
.L_x_3027:
        /* <DEDUP_REMOVED lines=26> */
.L_x_3034:
        /* <DEDUP_REMOVED lines=13> */
.L_x_3036:
[----:B------:R-:W-:Y:S05]  /*18230*/  BSYNC.RECONVERGENT B2 ;  /* 0x0000000000027941 */ /* 0x000fea0003800200 */
.L_x_3035:
        /* <DEDUP_REMOVED lines=61> */
.L_x_3033:
[----:B------:R-:W-:Y:S05]  /*18610*/  BSYNC.RECONVERGENT B1 ;  /* 0x0000000000017941 */ /* 0x000fea0003800200 */
.L_x_3032:
        /* <DEDUP_REMOVED lines=20> */
.L_x_3039:
        /* <DEDUP_REMOVED lines=13> */
.L_x_3041:
[----:B------:R-:W-:Y:S05]  /*18830*/  BSYNC.RECONVERGENT B2 ;  /* 0x0000000000027941 */ /* 0x000fea0003800200 */
.L_x_3040:
        /* <DEDUP_REMOVED lines=61> */
.L_x_3038:
[----:B------:R-:W-:Y:S05]  /*18c10*/  BSYNC.RECONVERGENT B1 ;  /* 0x0000000000017941 */ /* 0x000fea0003800200 */
.L_x_3037:
[----:B------:R-:W-:Y:S01]  /*18c20*/  I2FP.F32.U32 R61, R60 ;  /* 0x0000003c003d7245 */ /* 0x000fe20000201000 */
[----:B------:R-:W-:Y:S01]  /*18c30*/  HADD2.F32 R65, -RZ, R54.H1_H1 ;  /* 0x30000036ff417230 */ /* 0x000fe20000004100 */
[----:B------:R-:W-:Y:S01]  /*18c40*/  BSSY.RECONVERGENT B1, `(.L_x_3042) ;  /* 0x0000062000017945 */ /* 0x000fe20003800200 */
[----:B------:R-:W-:Y:S01]  /*18c50*/  MOV R107, 0x2 ;  /* 0x00000002006b7802 */ /* 0x000fe20000000f00 */
[----:B------:R-:W-:Y:S02]  /*18c60*/  IMAD.MOV.U32 R60, RZ, RZ, R4 ;  /* 0x000000ffff3c7224 */ /* 0x000fe400078e0004 */
[----:B------:R-:W-:Y:S01]  /*18c70*/  FFMA.FTZ R6, R61, R96, 1.1641532182693481445e-10 ;  /* 0x2f0000003d067423 */ /* 0x000fe20000010060 */
[----:B------:R-:W-:Y:S01]  /*18c80*/  FMUL.FTZ R61, R65, R116 ;  /* 0x00000074413d7220 */ /* 0x000fe20000410000 */
[----:B------:R-:W-:-:S03]  /*18c90*/  @P1 HADD2.F32 R65, -RZ, R58.H1_H1 ;  /* 0x3000003aff411230 */ /* 0x000fc60000004100 */
        /* <DEDUP_REMOVED lines=17> */
.L_x_3044:
        /* <DEDUP_REMOVED lines=13> */
.L_x_3046:
[----:B------:R-:W-:Y:S05]  /*18e80*/  BSYNC.RECONVERGENT B2 ;  /* 0x0000000000027941 */ /* 0x000fea0003800200 */
.L_x_3045:
        /* <DEDUP_REMOVED lines=61> */
.L_x_3043:
[----:B------:R-:W-:Y:S05]  /*19260*/  BSYNC.RECONVERGENT B1 ;  /* 0x0000000000017941 */ /* 0x000fea0003800200 */
.L_x_3042:
        /* <DEDUP_REMOVED lines=20> */
.L_x_3049:
        /* <DEDUP_REMOVED lines=13> */
.L_x_3051:
[----:B------:R-:W-:Y:S05]  /*19480*/  BSYNC.RECONVERGENT B2 ;  /* 0x0000000000027941 */ /* 0x000fea0003800200 */
.L_x_3050:
        /* <DEDUP_REMOVED lines=61> */
.L_x_3048:
[----:B------:R-:W-:Y:S05]  /*19860*/  BSYNC.RECONVERGENT B1 ;  /* 0x0000000000017941 */ /* 0x000fea0003800200 */
.L_x_3047:
        /* <DEDUP_REMOVED lines=25> */
.L_x_3054:
        /* <DEDUP_REMOVED lines=13> */
.L_x_3056:
[----:B------:R-:W-:Y:S05]  /*19ad0*/  BSYNC.RECONVERGENT B2 ;  /* 0x0000000000027941 */ /* 0x000fea0003800200 */
.L_x_3055:
        /* <DEDUP_REMOVED lines=61> */
.L_x_3053:
[----:B------:R-:W-:Y:S05]  /*19eb0*/  BSYNC.RECONVERGENT B1 ;  /* 0x0000000000017941 */ /* 0x000fea0003800200 */
.L_x_3052:
        /* <DEDUP_REMOVED lines=20> */
.L_x_3059:
        /* <DEDUP_REMOVED lines=15> */
.L_x_3061:
[----:B------:R-:W-:Y:S05]  /*1a0f0*/  BSYNC.RECONVERGENT B2 ;  /* 0x0000000000027941 */ /* 0x000fea0003800200 */
.L_x_3060:
        /* <DEDUP_REMOVED lines=57> */
[----:B------:R-:W-:Y:S02]  /*1a490*/  IMAD.MOV.U32 R110, RZ, RZ, R6 ;  /* 0x000000ffff6e7224 */ /* 0x000fe400078e0006 */
[----:B------:R-:W-:Y:S02]  /*1a4a0*/  HFMA2 R6, -RZ, RZ, 0, 0 ;  /* 0x00000000ff067431 */ /* 0x000fe400000001ff */
[----:B------:R-:W-:Y:S01]  /*1a4b0*/  IMAD.MOV.U32 R4, RZ, RZ, R62 ;  /* 0x000000ffff047224 */ /* 0x000fe200078e003e */
[----:B------:R-:W-:-:S07]  /*1a4c0*/  LOP3.LUT R7, R107, R60, R7, 0x96, !PT ;  /* 0x0000003c6b077212 */ /* 0x000fce00078e9607 */
.L_x_3058:
[----:B------:R-:W-:Y:S05]  /*1a4d0*/  BSYNC.RECONVERGENT B1 ;  /* 0x0000000000017941 */ /* 0x000fea0003800200 */
.L_x_3057:
[----:B------:R-:W-:Y:S01]  /*1a4e0*/  I2FP.F32.U32 R61, R61 ;  /* 0x0000003d003d7245 */ /* 0x000fe20000201000 */
[----:B------:R-:W-:Y:S01]  /*1a4f0*/  HADD2.F32 R63, -RZ, R55.H1_H1 ;  /* 0x30000037ff3f7230 */ /* 0x000fe20000004100 */
[----:B------:R-:W-:-:S03]  /*1a500*/  PRMT R62, R117, 0x5410, R118 ;  /* 0x00005410753e7816 */ /* 0x000fc60000000076 */
[----:B------:R-:W-:Y:S01]  /*1a510*/  FFMA.FTZ R96, R61, R96, 1.1641532182693481445e-10 ;  /* 0x2f0000003d607423 */ /* 0x000fe20000010060 */
[----:B------:R-:W-:Y:S01]  /*1a520*/  FMUL.FTZ R60, R63, R116 ;  /* 0x000000743f3c7220 */ /* 0x000fe20000410000 */
[----:B------:R-:W-:-:S03]  /*1a530*/  PRMT R61, R66, 0x5410, R114 ;  /* 0x00005410423d7816 */ /* 0x000fc60000000072 */
[----:B------:R-:W-:Y:S01]  /*1a540*/  FSETP.GTU.FTZ.AND P6, PT, R96, R115, PT ;  /* 0x000000736000720b */ /* 0x000fe20003fdc000 */
[----:B------:R-:W-:-:S03]  /*1a550*/  @P1 HADD2.F32 R96, -RZ, R59.H1_H1 ;  /* 0x3000003bff601230 */ /* 0x000fc60000004100 */
[----:B------:R-:W-:-:S05]  /*1a560*/  FSEL R60, R60, RZ, !P6 ;  /* 0x000000ff3c3c7208 */ /* 0x000fca0007000000 */
[----:B------:R-:W-:Y:S01]  /*1a570*/  FADD.FTZ R119, R119, R60 ;  /* 0x0000003c77777221 */ /* 0x000fe20000010000 */
[----:B------:R-:W-:-:S03]  /*1a580*/  SEL R60, RZ, 0x1, P6 ;  /* 0x00000001ff3c7807 */ /* 0x000fc60003000000 */
[--C-:B------:R-:W-:Y:S01]  /*1a590*/  @P1 FADD.FTZ R96, R96, R119.reuse ;  /* 0x0000007760601221 */ /* 0x100fe20000010000 */
[----:B------:R-:W-:Y:S01]  /*1a5a0*/  @!P1 IMAD.MOV.U32 R96, RZ, RZ, R119 ;  /* 0x000000ffff609224 */ /* 0x000fe200078e0077 */
[----:B------:R-:W-:Y:S02]  /*1a5b0*/  PRMT R66, R60, 0x7610, R66 ;  /* 0x000076103c427816 */ /* 0x000fe40000000042 */
[----:B------:R-:W-:Y:S02]  /*1a5c0*/  PRMT R60, R108, 0x5410, R109 ;  /* 0x000054106c3c7816 */ /* 0x000fe4000000006d */
[----:B------:R-:W-:-:S04]  /*1a5d0*/  F2FP.F16.F32.PACK_AB R63, RZ, R96 ;  /* 0x00000060ff3f723e */ /* 0x000fc800000000ff */
[----:B------:R-:W-:Y:S01]  /*1a5e0*/  PRMT R63, R113, 0x5410, R63 ;  /* 0x00005410713f7816 */ /* 0x000fe2000000003f */
[----:B------:R-:W-:Y:S06]  /*1a5f0*/  BRA `(.L_x_3062) ;  /* 0x0000003000947947 */ /* 0x000fec0003800000 */
.L_x_2981:
[----:B------:R-:W-:Y:S01]  /*1a600*/  ISETP.NE.AND P2, PT, R6, 0x1, PT ;  /* 0x000000010600780c */ /* 0x000fe20003f45270 */
[----:B------:R-:W-:Y:S01]  /*1a610*/  BSSY.RECONVERGENT B1, `(.L_x_3063) ;  /* 0x0000059000017945 */ /* 0x000fe20003800200 */
[----:B0-----:R-:W-:Y:S01]  /*1a620*/  MOV R78, 0x2 ;  /* 0x00000002004e7802 */ /* 0x001fe20000000f00 */
        /* <DEDUP_REMOVED lines=13> */
.L_x_3065:
        /* <DEDUP_REMOVED lines=13> */
.L_x_3067:
[----:B------:R-:W-:Y:S05]  /*1a7d0*/  BSYNC.RECONVERGENT B2 ;  /* 0x0000000000027941 */ /* 0x000fea0003800200 */
.L_x_3066:
        /* <DEDUP_REMOVED lines=56> */
[----:B------:R-:W-:Y:S01]  /*1ab60*/  HFMA2 R78, -RZ, RZ, 0, 0 ;  /* 0x00000000ff4e7431 */ /* 0x000fe200000001ff */
[----:B------:R-:W-:Y:S01]  /*1ab70*/  MOV R4, R74 ;  /* 0x0000004a00047202 */ /* 0x000fe20000000f00 */
[----:B------:R-:W-:-:S05]  /*1ab80*/  VIADD R79, R103, 0x96a522ad ;  /* 0x96a522ad674f7836 */ /* 0x000fca0000000000 */
[----:B------:R-:W-:-:S07]  /*1ab90*/  LOP3.LUT R7, R79, R6, R111, 0x96, !PT ;  /* 0x000000064f077212 */ /* 0x000fce00078e966f */
.L_x_3064:
[----:B------:R-:W-:Y:S05]  /*1aba0*/  BSYNC.RECONVERGENT B1 ;  /* 0x0000000000017941 */ /* 0x000fea0003800200 */
.L_x_3063:
[----:B------:R-:W0:Y:S01]  /*1abb0*/  LDC R119, c[0x0][0x408] ;  /* 0x00010200ff777b82 */ /* 0x000e220000000800 */
[----:B------:R-:W-:Y:S01]  /*1abc0*/  I2FP.F32.U32 R75, R68 ;  /* 0x00000044004b7245 */ /* 0x000fe20000201000 */
[----:B------:R-:W-:Y:S01]  /*1abd0*/  IMAD.MOV.U32 R96, RZ, RZ, 0x2f800000 ;  /* 0x2f800000ff607424 */ /* 0x000fe200078e00ff */
[----:B------:R-:W-:Y:S01]  /*1abe0*/  ISETP.NE.AND P2, PT, R78, 0x1, PT ;  /* 0x000000014e00780c */ /* 0x000fe20003f45270 */
[----:B-----5:R-:W-:Y:S01]  /*1abf0*/  HADD2.F32 R6, -RZ, R60.H0_H0 ;  /* 0x2000003cff067230 */ /* 0x020fe20000004100 */
[----:B------:R-:W-:Y:S01]  /*1ac00*/  BSSY.RECONVERGENT B1, `(.L_x_3068) ;  /* 0x0000061000017945 */ /* 0x000fe20003800200 */
[----:B------:R-:W-:Y:S01]  /*1ac10*/  FFMA.FTZ R75, R75, R96, 1.1641532182693481445e-10 ;  /* 0x2f0000004b4b7423 */ /* 0x000fe20000010060 */
[----:B------:R-:W-:Y:S01]  /*1ac20*/  IMAD.MOV.U32 R74, RZ, RZ, R4 ;  /* 0x000000ffff4a7224 */ /* 0x000fe200078e0004 */
[----:B------:R-:W1:Y:S01]  /*1ac30*/  LDC R118, c[0x0][0x404] ;  /* 0x00010100ff767b82 */ /* 0x000e620000000800 */
[----:B0-----:R-:W-:Y:S02]  /*1ac40*/  FMUL.FTZ R6, R6, R119 ;  /* 0x0000007706067220 */ /* 0x001fe40000410000 */
[----:B-1----:R-:W-:Y:S01]  /*1ac50*/  FSETP.GTU.FTZ.AND P3, PT, R75, R118, PT ;  /* 0x000000764b00720b */ /* 0x002fe20003f7c000 */
[----:B------:R-:W-:-:S03]  /*1ac60*/  @P1 HADD2.F32 R75, -RZ, R56.H0_H0 ;  /* 0x20000038ff4b1230 */ /* 0x000fc60000004100 */
[----:B------:R-:W-:Y:S01]  /*1ac70*/  FSEL R68, R6, RZ, !P3 ;  /* 0x000000ff06447208 */ /* 0x000fe20005800000 */
[----:B------:R-:W-:Y:S01]  /*1ac80*/  HFMA2 R6, -RZ, RZ, 0, 1.1920928955078125e-07 ;  /* 0x00000002ff067431 */ /* 0x000fe200000001ff */
        /* <DEDUP_REMOVED lines=13> */
.L_x_3070:
        /* <DEDUP_REMOVED lines=13> */
.L_x_3072:
[----:B------:R-:W-:Y:S05]  /*1ae30*/  BSYNC.RECONVERGENT B2 ;  /* 0x0000000000027941 */ /* 0x000fea0003800200 */
.L_x_3071:
        /* <DEDUP_REMOVED lines=61> */
.L_x_3069:
[----:B------:R-:W-:Y:S05]  /*1b210*/  BSYNC.RECONVERGENT B1 ;  /* 0x0000000000017941 */ /* 0x000fea0003800200 */
.L_x_3068:
[----:B------:R-:W-:Y:S01]  /*1b220*/  I2FP.F32.U32 R75, R74 ;  /* 0x0000004a004b7245 */ /* 0x000fe20000201000 */
[----:B------:R-:W-:Y:S01]  /*1b230*/  HADD2.F32 R60, -RZ, R60.H1_H1 ;  /* 0x3000003cff3c7230 */ /* 0x000fe20000004100 */
[----:B------:R-:W-:Y:S01]  /*1b240*/  BSSY.RECONVERGENT B1, `(.L_x_3073) ;  /* 0x0000061000017945 */ /* 0x000fe20003800200 */
[----:B------:R-:W-:Y:S02]  /*1b250*/  IMAD.MOV.U32 R78, RZ, RZ, 0x2 ;  /* 0x00000002ff4e7424 */ /* 0x000fe400078e00ff */
[----:B------:R-:W-:Y:S01]  /*1b260*/  FFMA.FTZ R75, R75, R96, 1.1641532182693481445e-10 ;  /* 0x2f0000004b4b7423 */ /* 0x000fe20000010060 */
[----:B------:R-:W-:-:S04]  /*1b270*/  FMUL.FTZ R60, R60, R119 ;  /* 0x000000773c3c7220 */ /* 0x000fc80000410000 */
[----:B------:R-:W-:Y:S01]  /*1b280*/  FSETP.GTU.FTZ.AND P2, PT, R75, R118, PT ;  /* 0x000000764b00720b */ /* 0x000fe20003f5c000 */
[----:B------:R-:W-:-:S03]  /*1b290*/  @P1 HADD2.F32 R75, -RZ, R56.H1_H1 ;  /* 0x30000038ff4b1230 */ /* 0x000fc60000004100 */
[----:B------:R-:W-:Y:S02]  /*1b2a0*/  FSEL R74, R60, RZ, !P2 ;  /* 0x000000ff3c4a7208 */ /* 0x000fe40005000000 */
[----:B------:R-:W-:Y:S02]  /*1b2b0*/  PLOP3.LUT P3, PT, P2, PT, PT, 0x8, 0x80 ;  /* 0x000000000080781c */ /* 0x000fe4000176e170 */
[----:B------:R-:W-:Y:S01]  /*1b2c0*/  ISETP.NE.AND P2, PT, R6, 0x1, PT ;  /* 0x000000010600780c */ /* 0x000fe20003f45270 */
[----:B------:R-:W-:Y:S01]  /*1b2d0*/  @P1 FADD.FTZ R74, R75, R74 ;  /* 0x0000004a4b4a1221 */ /* 0x000fe20000010000 */
[----:B------:R-:W-:Y:S02]  /*1b2e0*/  MOV R60, R4 ;  /* 0x00000004003c7202 */ /* 0x000fe40000000f00 */
[----:B------:R-:W-:Y:S02]  /*1b2f0*/  P2R R105, PR, RZ, 0x8 ;  /* 0x00000008ff697803 */ /* 0x000fe40000000000 */
        /* <DEDUP_REMOVED lines=10> */
.L_x_3075:
        /* <DEDUP_REMOVED lines=13> */
.L_x_3077:
[----:B------:R-:W-:Y:S05]  /*1b470*/  BSYNC.RECONVERGENT B2 ;  /* 0x0000000000027941 */ /* 0x000fea0003800200 */
.L_x_3076:
        /* <DEDUP_REMOVED lines=61> */
.L_x_3074:
[----:B------:R-:W-:Y:S05]  /*1b850*/  BSYNC.RECONVERGENT B1 ;  /* 0x0000000000017941 */ /* 0x000fea0003800200 */
.L_x_3073:
[----:B------:R-:W-:Y:S01]  /*1b860*/  I2FP.F32.U32 R75, R60 ;  /* 0x0000003c004b7245 */ /* 0x000fe20000201000 */
[----:B------:R-:W-:Y:S01]  /*1b870*/  HADD2.F32 R6, -RZ, R61.H0_H0 ;  /* 0x2000003dff067230 */ /* 0x000fe20000004100 */
[----:B------:R-:W-:Y:S01]  /*1b880*/  BSSY.RECONVERGENT B1, `(.L_x_3078) ;  /* 0x0000061000017945 */ /* 0x000fe20003800200 */
[----:B------:R-:W-:Y:S02]  /*1b890*/  @P1 HADD2.F32 R60, -RZ, R57.H0_H0 ;  /* 0x20000039ff3c1230 */ /* 0x000fe40000004100 */
        /* <DEDUP_REMOVED lines=20> */
.L_x_3080:
        /* <DEDUP_REMOVED lines=13> */
.L_x_3082:
[----:B------:R-:W-:Y:S05]  /*1bab0*/  BSYNC.RECONVERGENT B2 ;  /* 0x0000000000027941 */ /* 0x000fea0003800200 */
.L_x_3081:
[----:B------:R-:W-:Y:S01]  /*1bac0*/  IMAD.WIDE.U32 R78, R10, -0x326172a9, RZ ;  /* 0xcd9e8d570a4e7825 */ /* 0x000fe200078e00ff */
[----:B------:R-:W-:Y:S02]  /*1bad0*/  LOP3.LUT R6, R5, R107, R103, 0x96, !PT ;  /* 0x0000006b05067212 */ /* 0x000fe400078e9667 */
[----:B------:R-:W-:Y:S02]  /*1bae0*/  IADD3 R107, PT, PT, R103, -0x4498517b, RZ ;  /* 0xbb67ae85676b7810 */ /* 0x000fe40007ffe0ff */
[----:B------:R-:W-:Y:S01]  /*1baf0*/  LOP3.LUT R90, R11, R79, R102, 0x96, !PT ;  /* 0x0000004f0b5a7212 */ /* 0x000fe200078e9666 */
[----:B------:R-:W-:Y:S01]  /*1bb00*/  IMAD.WIDE.U32 R6, R6, -0x326172a9, RZ ;  /* 0xcd9e8d5706067825 */ /* 0x000fe200078e00ff */
[----:B------:R-:W-:-:S03]  /*1bb10*/  MOV R60, R110 ;  /* 0x0000006e003c7202 */ /* 0x000fc60000000f00 */
        /* <DEDUP_REMOVED lines=52> */
[----:B------:R-:W-:Y:S01]  /*1be60*/  HFMA2 R90, -RZ, RZ, 0, 0 ;  /* 0x00000000ff5a7431 */ /* 0x000fe200000001ff */
[----:B------:R-:W-:Y:S01]  /*1be70*/  LOP3.LUT R7, R107, R78, R7, 0x96, !PT ;  /* 0x0000004e6b077212 */ /* 0x000fe200078e9607 */
[----:B------:R-:W-:-:S07]  /*1be80*/  IMAD.MOV.U32 R110, RZ, RZ, R6 ;  /* 0x000000ffff6e7224 */ /* 0x000fce00078e0006 */
.L_x_3079:
[----:B------:R-:W-:Y:S05]  /*1be90*/  BSYNC.RECONVERGENT B1 ;  /* 0x0000000000017941 */ /* 0x000fea0003800200 */
.L_x_3078:
        /* <DEDUP_REMOVED lines=24> */
.L_x_3085:
        /* <DEDUP_REMOVED lines=13> */
.L_x_3087:
[----:B------:R-:W-:Y:S05]  /*1c0f0*/  BSYNC.RECONVERGENT B2 ;  /* 0x0000000000027941 */ /* 0x000fea0003800200 */
.L_x_3086:
        /* <DEDUP_REMOVED lines=61> */
.L_x_3084:
[----:B------:R-:W-:Y:S05]  /*1c4d0*/  BSYNC.RECONVERGENT B1 ;  /* 0x0000000000017941 */ /* 0x000fea0003800200 */
.L_x_3083:
[----:B------:R-:W-:Y:S01]  /*1c4e0*/  I2FP.F32.U32 R61, R60 ;  /* 0x0000003c003d7245 */ /* 0x000fe20000201000 */
[----:B------:R-:W-:Y:S01]  /*1c4f0*/  HADD2.F32 R6, -RZ, R62.H0_H0 ;  /* 0x2000003eff067230 */ /* 0x000fe20000004100 */
[----:B------:R-:W-:Y:S01]  /*1c500*/  ISETP.NE.AND P3, PT, R106, 0x1, PT ;  /* 0x000000016a00780c */ /* 0x000fe20003f65270 */
[----:B------:R-:W-:Y:S01]  /*1c510*/  @P1 HADD2.F32 R91, -RZ, R58.H0_H0 ;  /* 0x2000003aff5b1230 */ /* 0x000fe20000004100 */
[----:B------:R-:W-:Y:S01]  /*1c520*/  BSSY.RECONVERGENT B1, `(.L_x_3088) ;  /* 0x000005e000017945 */ /* 0x000fe20003800200 */
[----:B------:R-:W-:Y:S01]  /*1c530*/  FFMA.FTZ R61, R61, R96, 1.1641532182693481445e-10 ;  /* 0x2f0000003d3d7423 */ /* 0x000fe20000010060 */
[----:B------:R-:W-:Y:S01]  /*1c540*/  FMUL.FTZ R6, R6, R119 ;  /* 0x0000007706067220 */ /* 0x000fe20000410000 */
[----:B------:R-:W-:-:S03]  /*1c550*/  IMAD.MOV.U32 R60, RZ, RZ, R4 ;  /* 0x000000ffff3c7224 */ /* 0x000fc600078e0004 */
[----:B------:R-:W-:-:S04]  /*1c560*/  FSETP.GTU.FTZ.AND P2, PT, R61, R118, PT ;  /* 0x000000763d00720b */ /* 0x000fc80003f5c000 */
[----:B------:R-:W-:Y:S01]  /*1c570*/  FSEL R78, R6, RZ, !P2 ;  /* 0x000000ff064e7208 */ /* 0x000fe20005000000 */
[----:B------:R-:W-:Y:S01]  /*1c580*/  HFMA2 R6, -RZ, RZ, 0, 1.1920928955078125e-07 ;  /* 0x00000002ff067431 */ /* 0x000fe200000001ff */
        /* <DEDUP_REMOVED lines=12> */
.L_x_3090:
        /* <DEDUP_REMOVED lines=13> */
.L_x_3092:
[----:B------:R-:W-:Y:S05]  /*1c720*/  BSYNC.RECONVERGENT B2 ;  /* 0x0000000000027941 */ /* 0x000fea0003800200 */
.L_x_3091:
        /* <DEDUP_REMOVED lines=61> */
.L_x_3089:
[----:B------:R-:W-:Y:S05]  /*1cb00*/  BSYNC.RECONVERGENT B1 ;  /* 0x0000000000017941 */ /* 0x000fea0003800200 */
.L_x_3088:
[----:B------:R-:W-:Y:S01]  /*1cb10*/  I2FP.F32.U32 R61, R60 ;  /* 0x0000003c003d7245 */ /* 0x000fe20000201000 */
[----:B------:R-:W-:Y:S01]  /*1cb20*/  HADD2.F32 R62, -RZ, R62.H1_H1 ;  /* 0x3000003eff3e7230 */ /* 0x000fe20000004100 */
[----:B------:R-:W-:Y:S01]  /*1cb30*/  ISETP.NE.AND P4, PT, R6, 0x1, PT ;  /* 0x000000010600780c */ /* 0x000fe20003f85270 */
[----:B------:R-:W-:Y:S01]  /*1cb40*/  @P1 HADD2.F32 R91, -RZ, R58.H1_H1 ;  /* 0x3000003aff5b1230 */ /* 0x000fe20000004100 */
        /* <DEDUP_REMOVED lines=19> */
.L_x_3095:
        /* <DEDUP_REMOVED lines=13> */
.L_x_3097:
[----:B------:R-:W-:Y:S05]  /*1cd50*/  BSYNC.RECONVERGENT B2 ;  /* 0x0000000000027941 */ /* 0x000fea0003800200 */
.L_x_3096:
        /* <DEDUP_REMOVED lines=61> */
.L_x_3094:
[----:B------:R-:W-:Y:S05]  /*1d130*/  BSYNC.RECONVERGENT B1 ;  /* 0x0000000000017941 */ /* 0x000fea0003800200 */
.L_x_3093:
[----:B------:R-:W-:Y:S01]  /*1d140*/  I2FP.F32.U32 R61, R60 ;  /* 0x0000003c003d7245 */ /* 0x000fe20000201000 */
[----:B------:R-:W-:Y:S01]  /*1d150*/  HADD2.F32 R6, -RZ, R63.H0_H0 ;  /* 0x2000003fff067230 */ /* 0x000fe20000004100 */
[----:B------:R-:W-:Y:S01]  /*1d160*/  ISETP.NE.AND P5, PT, R106, 0x1, PT ;  /* 0x000000016a00780c */ /* 0x000fe20003fa5270 */
[----:B------:R-:W-:Y:S01]  /*1d170*/  @P1 HADD2.F32 R60, -RZ, R59.H0_H0 ;  /* 0x2000003bff3c1230 */ /* 0x000fe20000004100 */
[----:B------:R-:W-:Y:S01]  /*1d180*/  BSSY.RECONVERGENT B1, `(.L_x_3098) ;  /* 0x000005e000017945 */ /* 0x000fe20003800200 */
[----:B------:R-:W-:Y:S01]  /*1d190*/  FFMA.FTZ R61, R61, R96, 1.1641532182693481445e-10 ;  /* 0x2f0000003d3d7423 */ /* 0x000fe20000010060 */
[----:B------:R-:W-:-:S04]  /*1d1a0*/  FMUL.FTZ R6, R6, R119 ;  /* 0x0000007706067220 */ /* 0x000fc80000410000 */
[----:B------:R-:W-:-:S04]  /*1d1b0*/  FSETP.GTU.FTZ.AND P4, PT, R61, R118, PT ;  /* 0x000000763d00720b */ /* 0x000fc80003f9c000 */
[----:B------:R-:W-:Y:S01]  /*1d1c0*/  FSEL R91, R6, RZ, !P4 ;  /* 0x000000ff065b7208 */ /* 0x000fe20006000000 */
[----:B------:R-:W-:Y:S01]  /*1d1d0*/  HFMA2 R6, -RZ, RZ, 0, 1.1920928955078125e-07 ;  /* 0x00000002ff067431 */ /* 0x000fe200000001ff */
        /* <DEDUP_REMOVED lines=13> */
.L_x_3100:
        /* <DEDUP_REMOVED lines=13> */
.L_x_3102:
[----:B------:R-:W-:Y:S05]  /*1d380*/  BSYNC.RECONVERGENT B2 ;  /* 0x0000000000027941 */ /* 0x000fea0003800200 */
.L_x_3101:
        /* <DEDUP_REMOVED lines=61> */
.L_x_3099:
[----:B------:R-:W-:Y:S05]  /*1d760*/  BSYNC.RECONVERGENT B1 ;  /* 0x0000000000017941 */ /* 0x000fea0003800200 */
.L_x_3098:
        /* <DEDUP_REMOVED lines=9> */
[----:B------:R-:W-:Y:S02]  /*1d800*/  PLOP3.LUT P5, PT, P5, PT, PT, 0x8, 0x80 ;  /* 0x000000000080781c */ /* 0x000fe40002fae170 */
[----:B------:R-:W-:Y:S01]  /*1d810*/  PRMT R60, R113, 0x5410, R114 ;  /* 0x00005410713c7816 */ /* 0x000fe20000000072 */
[----:B------:R-:W-:-:S05]  /*1d820*/  @P1 FADD.FTZ R96, R63, R96 ;  /* 0x000000603f601221 */ /* 0x000fca0000010000 */
[----:B------:R-:W-:-:S04]  /*1d830*/  F2FP.F16.F32.PACK_AB R63, RZ, R96 ;  /* 0x00000060ff3f723e */ /* 0x000fc800000000ff */
[----:B------:R-:W-:-:S07]  /*1d840*/  PRMT R63, R116, 0x5410, R63 ;  /* 0x00005410743f7816 */ /* 0x000fce000000003f */
.L_x_3062:
        /* <DEDUP_REMOVED lines=43> */
.L_x_3103:
[----:B------:R-:W-:Y:S01]  /*1db00*/  MOV R99, R110 ;  /* 0x0000006e00637202 */ /* 0x000fe20000000f00 */
[----:B------:R-:W-:-:S07]  /*1db10*/  VIADD R104, R104, 0x100 ;  /* 0x0000010068687836 */ /* 0x000fce0000000000 */
.L_x_2980:
[----:B------:R-:W-:Y:S05]  /*1db20*/  BSYNC.RECONVERGENT B0 ;  /* 0x0000000000007941 */ /* 0x000fea0003800200 */
.L_x_2979:
        /* <DEDUP_REMOVED lines=19> */
[----:B------:R-:W-:Y:S02]  /*1dc60*/  HFMA2 R17, -RZ, RZ, 0, 1.1920928955078125e-07 ;  /* 0x00000002ff117431 */ /* 0x000fe400000001ff */
[----:B------:R-:W-:Y:S01]  /*1dc70*/  IMAD.MOV.U32 R15, RZ, RZ, R4 ;  /* 0x000000ffff0f7224 */ /* 0x000fe200078e0004 */
        /* <DEDUP_REMOVED lines=12> */
.L_x_3109:
        /* <DEDUP_REMOVED lines=13> */
.L_x_3111:
[----:B------:R-:W-:Y:S05]  /*1de10*/  BSYNC.RECONVERGENT B2 ;  /* 0x0000000000027941 */ /* 0x000fea0003800200 */
.L_x_3110:
        /* <DEDUP_REMOVED lines=59> */
[----:B------:R-:W-:Y:S01]  /*1e1d0*/  IMAD.MOV.U32 R17, RZ, RZ, RZ ;  /* 0x000000ffff117224 */ /* 0x000fe200078e00ff */
[----:B------:R-:W-:-:S07]  /*1e1e0*/  MOV R15, R99 ;  /* 0x00000063000f7202 */ /* 0x000fce0000000f00 */
.L_x_3108:
[----:B------:R-:W-:Y:S05]  /*1e1f0*/  BSYNC.RECONVERGENT B1 ;  /* 0x0000000000017941 */ /* 0x000fea0003800200 */
.L_x_3107:
[----:B------:R-:W1:Y:S01]  /*1e200*/  LDC R117, c[0x0][0x408] ;  /* 0x00010200ff757b82 */ /* 0x000e620000000800 */
[----:B------:R-:W-:Y:S01]  /*1e210*/  I2FP.F32.U32 R15, R15 ;  /* 0x0000000f000f7245 */ /* 0x000fe20000201000 */
[----:B------:R-:W-:Y:S02]  /*1e220*/  HFMA2 R120, -RZ, RZ, 0.1171875, 0 ;  /* 0x2f800000ff787431 */ /* 0x000fe400000001ff */
[----:B-----5:R-:W-:Y:S01]  /*1e230*/  HADD2.F32 R16, -RZ, R60.H0_H0 ;  /* 0x2000003cff107230 */ /* 0x020fe20000004100 */
[----:B------:R-:W-:Y:S01]  /*1e240*/  BSSY.RECONVERGENT B1, `(.L_x_3112) ;  /* 0x000005f000017945 */ /* 0x000fe20003800200 */
[----:B------:R-:W-:Y:S02]  /*1e250*/  IMAD.MOV.U32 R19, RZ, RZ, 0x2 ;  /* 0x00000002ff137424 */ /* 0x000fe400078e00ff */
[----:B------:R-:W-:Y:S01]  /*1e260*/  FFMA.FTZ R6, R15, R120, 1.1641532182693481445e-10 ;  /* 0x2f0000000f067423 */ /* 0x000fe20000010078 */
[----:B------:R-:W2:Y:S01]  /*1e270*/  LDC R97, c[0x0][0x404] ;  /* 0x00010100ff617b82 */ /* 0x000ea20000000800 */
[----:B-1----:R-:W-:Y:S01]  /*1e280*/  FMUL.FTZ R15, R16, R117 ;  /* 0x00000075100f7220 */ /* 0x002fe20000410000 */
[----:B------:R-:W-:-:S02]  /*1e290*/  MOV R16, R4 ;  /* 0x0000000400107202 */ /* 0x000fc40000000f00 */
[----:B--2---:R-:W-:-:S04]  /*1e2a0*/  FSETP.GTU.FTZ.AND P3, PT, R6, R97, PT ;  /* 0x000000610600720b */ /* 0x004fc80003f7c000 */
        /* <DEDUP_REMOVED lines=13> */
.L_x_3114:
        /* <DEDUP_REMOVED lines=13> */
.L_x_3116:
[----:B------:R-:W-:Y:S05]  /*1e450*/  BSYNC.RECONVERGENT B2 ;  /* 0x0000000000027941 */ /* 0x000fea0003800200 */
.L_x_3115:
        /* <DEDUP_REMOVED lines=61> */
.L_x_3113:
[----:B------:R-:W-:Y:S05]  /*1e830*/  BSYNC.RECONVERGENT B1 ;  /* 0x0000000000017941 */ /* 0x000fea0003800200 */
.L_x_3112:
        /* <DEDUP_REMOVED lines=26> */
.L_x_3119:
        /* <DEDUP_REMOVED lines=13> */
.L_x_3121:
[----:B------:R-:W-:Y:S05]  /*1eab0*/  BSYNC.RECONVERGENT B2 ;  /* 0x0000000000027941 */ /* 0x000fea0003800200 */
.L_x_3120:
        /* <DEDUP_REMOVED lines=61> */
.L_x_3118:
[----:B------:R-:W-:Y:S05]  /*1ee90*/  BSYNC.RECONVERGENT B1 ;  /* 0x0000000000017941 */ /* 0x000fea0003800200 */
.L_x_3117:
        /* <DEDUP_REMOVED lines=21> */
.L_x_3124:
        /* <DEDUP_REMOVED lines=13> */
.L_x_3126:
[----:B------:R-:W-:Y:S05]  /*1f0c0*/  BSYNC.RECONVERGENT B2 ;  /* 0x0000000000027941 */ /* 0x000fea0003800200 */
.L_x_3125:
        /* <DEDUP_REMOVED lines=61> */
.L_x_3123:
[----:B------:R-:W-:Y:S05]  /*1f4a0*/  BSYNC.RECONVERGENT B1 ;  /* 0x0000000000017941 */ /* 0x000fea0003800200 */
.L_x_3122:
        /* <DEDUP_REMOVED lines=25> */
.L_x_3129:
        /* <DEDUP_REMOVED lines=13> */
.L_x_3131:
[----:B------:R-:W-:Y:S05]  /*1f710*/  BSYNC.RECONVERGENT B2 ;  /* 0x0000000000027941 */ /* 0x000fea0003800200 */
.L_x_3130:
        /* <DEDUP_REMOVED lines=61> */
.L_x_3128:
[----:B------:R-:W-:Y:S05]  /*1faf0*/  BSYNC.RECONVERGENT B1 ;  /* 0x0000000000017941 */ /* 0x000fea0003800200 */
.L_x_3127:
        /* <DEDUP_REMOVED lines=21> */
.L_x_3134:
        /* <DEDUP_REMOVED lines=13> */
.L_x_3136:
[----:B------:R-:W-:Y:S05]  /*1fd20*/  BSYNC.RECONVERGENT B2 ;  /* 0x0000000000027941 */ /* 0x000fea0003800200 */
.L_x_3135:
        /* <DEDUP_REMOVED lines=61> */
.L_x_3133:
[----:B------:R-:W-:Y:S05]  /*20100*/  BSYNC.RECONVERGENT B1 ;  /* 0x0000000000017941 */ /* 0x000fea0003800200 */
.L_x_3132:
        /* <DEDUP_REMOVED lines=26> */
.L_x_3139:
        /* <DEDUP_REMOVED lines=13> */
.L_x_3141:
[----:B------:R-:W-:Y:S05]  /*20380*/  BSYNC.RECONVERGENT B2 ;  /* 0x0000000000027941 */ /* 0x000fea0003800200 */
.L_x_3140:
        /* <DEDUP_REMOVED lines=61> */
.L_x_3138:
[----:B------:R-:W-:Y:S05]  /*20760*/  BSYNC.RECONVERGENT B1 ;  /* 0x0000000000017941 */ /* 0x000fea0003800200 */
.L_x_3137:
[----:B------:R-:W-:Y:S01]  /*20770*/  I2FP.F32.U32 R19, R18 ;  /* 0x0000001200137245 */ /* 0x000fe20000201000 */
[----:B------:R-:W-:Y:S01]  /*20780*/  HADD2.F32 R18, -RZ, R61.H1_H1 ;  /* 0x3000003dff127230 */ /* 0x000fe20000004100 */
        /* <DEDUP_REMOVED lines=19> */
.L_x_3144:
        /* <DEDUP_REMOVED lines=13> */
.L_x_3146:
[----:B------:R-:W-:Y:S05]  /*20990*/  BSYNC.RECONVERGENT B2 ;  /* 0x0000000000027941 */ /* 0x000fea0003800200 */
.L_x_3145:
        /* <DEDUP_REMOVED lines=61> */
.L_x_3143:
[----:B------:R-:W-:Y:S05]  /*20d70*/  BSYNC.RECONVERGENT B1 ;  /* 0x0000000000017941 */ /* 0x000fea0003800200 */
.L_x_3142:
        /* <DEDUP_REMOVED lines=25> */
.L_x_3149:
        /* <DEDUP_REMOVED lines=13> */
.L_x_3151:
[----:B------:R-:W-:Y:S05]  /*20fe0*/  BSYNC.RECONVERGENT B2 ;  /* 0x0000000000027941 */ /* 0x000fea0003800200 */
.L_x_3150:
        /* <DEDUP_REMOVED lines=61> */
.L_x_3148:
[----:B------:R-:W-:Y:S05]  /*213c0*/  BSYNC.RECONVERGENT B1 ;  /* 0x0000000000017941 */ /* 0x000fea0003800200 */
.L_x_3147:
        /* <DEDUP_REMOVED lines=21> */
.L_x_3154:
        /* <DEDUP_REMOVED lines=13> */
.L_x_3156:
[----:B------:R-:W-:Y:S05]  /*215f0*/  BSYNC.RECONVERGENT B2 ;  /* 0x0000000000027941 */ /* 0x000fea0003800200 */
.L_x_3155:
        /* <DEDUP_REMOVED lines=61> */
.L_x_3153:
[----:B------:R-:W-:Y:S05]  /*219d0*/  BSYNC.RECONVERGENT B1 ;  /* 0x0000000000017941 */ /* 0x000fea0003800200 */
.L_x_3152:
        /* <DEDUP_REMOVED lines=26> */
.L_x_3159:
        /* <DEDUP_REMOVED lines=13> */
.L_x_3161:
[----:B------:R-:W-:Y:S05]  /*21c50*/  BSYNC.RECONVERGENT B2 ;  /* 0x0000000000027941 */ /* 0x000fea0003800200 */
.L_x_3160:
        /* <DEDUP_REMOVED lines=61> */
.L_x_3158:
[----:B------:R-:W-:Y:S05]  /*22030*/  BSYNC.RECONVERGENT B1 ;  /* 0x0000000000017941 */ /* 0x000fea0003800200 */
.L_x_3157:
        /* <DEDUP_REMOVED lines=20> */
.L_x_3164:
        /* <DEDUP_REMOVED lines=13> */
.L_x_3166:
[----:B------:R-:W-:Y:S05]  /*22250*/  BSYNC.RECONVERGENT B2 ;  /* 0x0000000000027941 */ /* 0x000fea0003800200 */
.L_x_3165:
        /* <DEDUP_REMOVED lines=61> */
.L_x_3163:
[----:B------:R-:W-:Y:S05]  /*22630*/  BSYNC.RECONVERGENT B1 ;  /* 0x0000000000017941 */ /* 0x000fea0003800200 */
.L_x_3162:
        /* <DEDUP_REMOVED lines=25> */
.L_x_3169:
        /* <DEDUP_REMOVED lines=13> */
.L_x_3171:
[----:B------:R-:W-:Y:S05]  /*228a0*/  BSYNC.RECONVERGENT B2 ;  /* 0x0000000000027941 */ /* 0x000fea0003800200 */
.L_x_3170:
        /* <DEDUP_REMOVED lines=61> */
.L_x_3168:
[----:B------:R-:W-:Y:S05]  /*22c80*/  BSYNC.RECONVERGENT B1 ;  /* 0x0000000000017941 */ /* 0x000fea0003800200 */
.L_x_3167:
        /* <DEDUP_REMOVED lines=20> */
.L_x_3174:
        /* <DEDUP_REMOVED lines=13> */
.L_x_3176:
[----:B------:R-:W-:Y:S05]  /*22ea0*/  BSYNC.RECONVERGENT B2 ;  /* 0x0000000000027941 */ /* 0x000fea0003800200 */
.L_x_3175:
        /* <DEDUP_REMOVED lines=61> */
.L_x_3173:
[----:B------:R-:W-:Y:S05]  /*23280*/  BSYNC.RECONVERGENT B1 ;  /* 0x0000000000017941 */ /* 0x000fea0003800200 */
.L_x_3172:
        /* <DEDUP_REMOVED lines=26> */
.L_x_3179:
        /* <DEDUP_REMOVED lines=13> */
.L_x_3181:
[----:B------:R-:W-:Y:S05]  /*23500*/  BSYNC.RECONVERGENT B2 ;  /* 0x0000000000027941 */ /* 0x000fea0003800200 */
.L_x_3180:
        /* <DEDUP_REMOVED lines=61> */
.L_x_3178:
[----:B------:R-:W-:Y:S05]  /*238e0*/  BSYNC.RECONVERGENT B1 ;  /* 0x0000000000017941 */ /* 0x000fea0003800200 */
.L_x_3177:
        /* <DEDUP_REMOVED lines=20> */
.L_x_3184:
        /* <DEDUP_REMOVED lines=15> */
.L_x_3186:
[----:B------:R-:W-:Y:S05]  /*23b20*/  BSYNC.RECONVERGENT B2 ;  /* 0x0000000000027941 */ /* 0x000fea0003800200 */
.L_x_3185:
        /* <DEDUP_REMOVED lines=61> */
.L_x_3183:
[----:B------:R-:W-:Y:S05]  /*23f00*/  BSYNC.RECONVERGENT B1 ;  /* 0x0000000000017941 */ /* 0x000fea0003800200 */
.L_x_3182:
[----:B------:R-:W-:Y:S01]  /*23f10*/  I2FP.F32.U32 R60, R61 ;  /* 0x0000003d003c7245 */ /* 0x000fe20000201000 */
[----:B------:R-:W-:Y:S01]  /*23f20*/  IMAD.MOV.U32 R61, RZ, RZ, 0x2f800000 ;  /* 0x2f800000ff3d7424 */ /* 0x000fe200078e00ff */
[----:B------:R-:W-:Y:S01]  /*23f30*/  PRMT R62, R119, 0x5410, R62 ;  /* 0x00005410773e7816 */ /* 0x000fe2000000003e */
[----:B------:R-:W-:Y:S02]  /*23f40*/  HADD2.F32 R106, -RZ, R55.H1_H1 ;  /* 0x30000037ff6a7230 */ /* 0x000fe40000004100 */
[----:B------:R-:W-:Y:S01]  /*23f50*/  FFMA.FTZ R60, R60, R61, 1.1641532182693481445e-10 ;  /* 0x2f0000003c3c7423 */ /* 0x000fe2000001003d */
[----:B------:R-:W-:Y:S01]  /*23f60*/  PRMT R61, R99, 0x5410, R118 ;  /* 0x00005410633d7816 */ /* 0x000fe20000000076 */
[----:B------:R-:W-:Y:S02]  /*23f70*/  IMAD.MOV.U32 R99, RZ, RZ, R66 ;  /* 0x000000ffff637224 */ /* 0x000fe400078e0042 */
[----:B------:R-:W-:Y:S01]  /*23f80*/  FMUL.FTZ R106, R106, R117 ;  /* 0x000000756a6a7220 */ /* 0x000fe20000410000 */
[----:B------:R-:W-:-:S04]  /*23f90*/  FSETP.GTU.FTZ.AND P6, PT, R60, R97, PT ;  /* 0x000000613c00720b */ /* 0x000fc80003fdc000 */
[----:B------:R-:W-:Y:S01]  /*23fa0*/  FSEL R60, R106, RZ, !P6 ;  /* 0x000000ff6a3c7208 */ /* 0x000fe20007000000 */
[----:B------:R-:W-:-:S04]  /*23fb0*/  @P2 HADD2.F32 R106, -RZ, R59.H1_H1 ;  /* 0x3000003bff6a2230 */ /* 0x000fc80000004100 */
[----:B------:R-:W-:Y:S01]  /*23fc0*/  FADD.FTZ R63, R63, R60 ;  /* 0x0000003c3f3f7221 */ /* 0x000fe20000010000 */
[----:B------:R-:W-:-:S03]  /*23fd0*/  SEL R60, RZ, 0x1, P6 ;  /* 0x00000001ff3c7807 */ /* 0x000fc60003000000 */
[----:B------:R-:W-:Y:S01]  /*23fe0*/  @P2 FADD.FTZ R97, R106, R63 ;  /* 0x0000003f6a612221 */ /* 0x000fe20000010000 */
[----:B------:R-:W-:Y:S02]  /*23ff0*/  @!P2 MOV R97, R63 ;  /* 0x0000003f0061a202 */ /* 0x000fe40000000f00 */
[----:B------:R-:W-:Y:S02]  /*24000*/  PRMT R66, R60, 0x7610, R66 ;  /* 0x000076103c427816 */ /* 0x000fe40000000042 */
[----:B------:R-:W-:Y:S02]  /*24010*/  F2FP.F16.F32.PACK_AB R63, RZ, R97 ;  /* 0x00000061ff3f723e */ /* 0x000fe400000000ff */
[----:B------:R-:W-:Y:S02]  /*24020*/  PRMT R60, R114, 0x5410, R115 ;  /* 0x00005410723c7816 */ /* 0x000fe40000000073 */
[----:B------:R-:W-:Y:S01]  /*24030*/  PRMT R63, R116, 0x5410, R63 ;  /* 0x00005410743f7816 */ /* 0x000fe2000000003f */
[----:B------:R-:W-:Y:S06]  /*24040*/  BRA `(.L_x_3187) ;  /* 0x0000003000a47947 */ /* 0x000fec0003800000 */
.L_x_3106:
[----:B------:R-:W-:Y:S01]  /*24050*/  ISETP.NE.AND P3, PT, R6, 0x1, PT ;  /* 0x000000010600780c */ /* 0x000fe20003f65270 */
[----:B------:R-:W-:Y:S01]  /*24060*/  BSSY.RECONVERGENT B1, `(.L_x_3188) ;  /* 0x000005a000017945 */ /* 0x000fe20003800200 */
[----:B0-----:R-:W-:Y:S02]  /*24070*/  HFMA2 R77, -RZ, RZ, 0, 1.1920928955078125e-07 ;  /* 0x00000002ff4d7431 */ /* 0x001fe400000001ff */
        /* <DEDUP_REMOVED lines=13> */
.L_x_3190:
        /* <DEDUP_REMOVED lines=13> */
.L_x_3192:
[----:B------:R-:W-:Y:S05]  /*24220*/  BSYNC.RECONVERGENT B2 ;  /* 0x0000000000027941 */ /* 0x000fea0003800200 */
.L_x_3191:
        /* <DEDUP_REMOVED lines=61> */
.L_x_3189:
[----:B------:R-:W-:Y:S05]  /*24600*/  BSYNC.RECONVERGENT B1 ;  /* 0x0000000000017941 */ /* 0x000fea0003800200 */
.L_x_3188:
[----:B------:R-:W0:Y:S01]  /*24610*/  LDC R97, c[0x0][0x408] ;  /* 0x00010200ff617b82 */ /* 0x000e220000000800 */
[----:B------:R-:W-:Y:S01]  /*24620*/  I2FP.F32.U32 R6, R69 ;  /* 0x0000004500067245 */ /* 0x000fe20000201000 */
[----:B------:R-:W-:Y:S02]  /*24630*/  HFMA2 R93, -RZ, RZ, 0.1171875, 0 ;  /* 0x2f800000ff5d7431 */ /* 0x000fe400000001ff */
[----:B-----5:R-:W-:Y:S01]  /*24640*/  HADD2.F32 R76, -RZ, R60.H0_H0 ;  /* 0x2000003cff4c7230 */ /* 0x020fe20000004100 */
[----:B------:R-:W-:Y:S01]  /*24650*/  BSSY.RECONVERGENT B1, `(.L_x_3193) ;  /* 0x0000062000017945 */ /* 0x000fe20003800200 */
[----:B------:R-:W-:Y:S02]  /*24660*/  IMAD.MOV.U32 R84, RZ, RZ, 0x2 ;  /* 0x00000002ff547424 */ /* 0x000fe400078e00ff */
[----:B------:R-:W-:Y:S01]  /*24670*/  FFMA.FTZ R6, R6, R93, 1.1641532182693481445e-10 ;  /* 0x2f00000006067423 */ /* 0x000fe2000001005d */
[----:B------:R-:W1:Y:S01]  /*24680*/  LDC R99, c[0x0][0x404] ;  /* 0x00010100ff637b82 */ /* 0x000e620000000800 */
[----:B0-----:R-:W-:-:S03]  /*24690*/  FMUL.FTZ R76, R76, R97 ;  /* 0x000000614c4c7220 */ /* 0x001fc60000410000 */
[----:B-1----:R-:W-:Y:S01]  /*246a0*/  FSETP.GTU.FTZ.AND P3, PT, R6, R99, PT ;  /* 0x000000630600720b */ /* 0x002fe20003f7c000 */
[----:B------:R-:W-:-:S03]  /*246b0*/  @P2 HADD2.F32 R6, -RZ, R56.H0_H0 ;  /* 0x20000038ff062230 */ /* 0x000fc60000004100 */
        /* <DEDUP_REMOVED lines=16> */
.L_x_3195:
        /* <DEDUP_REMOVED lines=13> */
.L_x_3197:
[----:B------:R-:W-:Y:S05]  /*24890*/  BSYNC.RECONVERGENT B2 ;  /* 0x0000000000027941 */ /* 0x000fea0003800200 */
.L_x_3196:
        /* <DEDUP_REMOVED lines=61> */
.L_x_3194:
[----:B------:R-:W-:Y:S05]  /*24c70*/  BSYNC.RECONVERGENT B1 ;  /* 0x0000000000017941 */ /* 0x000fea0003800200 */
.L_x_3193:
        /* <DEDUP_REMOVED lines=8> */
[----:B------:R-:W-:Y:S01]  /*24d00*/  FSEL R76, R60, RZ, !P3 ;  /* 0x000000ff3c4c7208 */ /* 0x000fe20005800000 */
[----:B------:R-:W-:Y:S01]  /*24d10*/  IMAD.MOV.U32 R60, RZ, RZ, R4 ;  /* 0x000000ffff3c7224 */ /* 0x000fe200078e0004 */
        /* <DEDUP_REMOVED lines=14> */
.L_x_3200:
        /* <DEDUP_REMOVED lines=13> */
.L_x_3202:
[----:B------:R-:W-:Y:S05]  /*24ed0*/  BSYNC.RECONVERGENT B2 ;  /* 0x0000000000027941 */ /* 0x000fea0003800200 */
.L_x_3201:
        /* <DEDUP_REMOVED lines=61> */
.L_x_3199:
[----:B------:R-:W-:Y:S05]  /*252b0*/  BSYNC.RECONVERGENT B1 ;  /* 0x0000000000017941 */ /* 0x000fea0003800200 */
.L_x_3198:
        /* <DEDUP_REMOVED lines=24> */
.L_x_3205:
        /* <DEDUP_REMOVED lines=13> */
.L_x_3207:
[----:B------:R-:W-:Y:S05]  /*25510*/  BSYNC.RECONVERGENT B2 ;  /* 0x0000000000027941 */ /* 0x000fea0003800200 */
.L_x_3206:
        /* <DEDUP_REMOVED lines=55> */
[----:B------:R-:W-:Y:S02]  /*25890*/  LOP3.LUT R8, R85, R108, R107, 0x96, !PT ;  /* 0x0000006c55087212 */ /* 0x000fe400078e966b */
[----:B------:R-:W-:Y:S01]  /*258a0*/  MOV R4, R106 ;  /* 0x0000006a00047202 */ /* 0x000fe20000000f00 */
[----:B------:R-:W-:Y:S01]  /*258b0*/  VIADD R109, R103, 0x96a522ad ;  /* 0x96a522ad676d7836 */ /* 0x000fe20000000000 */
[----:B------:R-:W-:Y:S01]  /*258c0*/  MOV R117, R6 ;  /* 0x0000000600757202 */ /* 0x000fe20000000f00 */
[----:B------:R-:W-:-:S03]  /*258d0*/  IMAD.MOV.U32 R92, RZ, RZ, RZ ;  /* 0x000000ffff5c7224 */ /* 0x000fc600078e00ff */
[----:B------:R-:W-:-:S07]  /*258e0*/  LOP3.LUT R7, R109, R84, R7, 0x96, !PT ;  /* 0x000000546d077212 */ /* 0x000fce00078e9607 */
.L_x_3204:
[----:B------:R-:W-:Y:S05]  /*258f0*/  BSYNC.RECONVERGENT B1 ;  /* 0x0000000000017941 */ /* 0x000fea0003800200 */
.L_x_3203:
[----:B------:R-:W-:Y:S01]  /*25900*/  I2FP.F32.U32 R6, R60 ;  /* 0x0000003c00067245 */ /* 0x000fe20000201000 */
[----:B------:R-:W-:Y:S01]  /*25910*/  HADD2.F32 R60, -RZ, R61.H1_H1 ;  /* 0x3000003dff3c7230 */ /* 0x000fe20000004100 */
[----:B------:R-:W-:Y:S01]  /*25920*/  BSSY.RECONVERGENT B1, `(.L_x_3208) ;  /* 0x0000061000017945 */ /* 0x000fe20003800200 */
[----:B------:R-:W-:Y:S02]  /*25930*/  @P2 HADD2.F32 R61, -RZ, R57.H1_H1 ;  /* 0x30000039ff3d2230 */ /* 0x000fe40000004100 */
        /* <DEDUP_REMOVED lines=8> */
[----:B------:R-:W-:Y:S01]  /*259c0*/  HFMA2 R61, -RZ, RZ, 0, 1.1920928955078125e-07 ;  /* 0x00000002ff3d7431 */ /* 0x000fe200000001ff */
        /* <DEDUP_REMOVED lines=11> */
.L_x_3210:
        /* <DEDUP_REMOVED lines=13> */
.L_x_3212:
[----:B------:R-:W-:Y:S05]  /*25b50*/  BSYNC.RECONVERGENT B2 ;  /* 0x0000000000027941 */ /* 0x000fea0003800200 */
.L_x_3211:
        /* <DEDUP_REMOVED lines=61> */
.L_x_3209:
[----:B------:R-:W-:Y:S05]  /*25f30*/  BSYNC.RECONVERGENT B1 ;  /* 0x0000000000017941 */ /* 0x000fea0003800200 */
.L_x_3208:
        /* <DEDUP_REMOVED lines=24> */
.L_x_3215:
        /* <DEDUP_REMOVED lines=13> */
.L_x_3217:
[----:B------:R-:W-:Y:S05]  /*26190*/  BSYNC.RECONVERGENT B2 ;  /* 0x0000000000027941 */ /* 0x000fea0003800200 */
.L_x_3216:
        /* <DEDUP_REMOVED lines=61> */
.L_x_3214:
[----:B------:R-:W-:Y:S05]  /*26570*/  BSYNC.RECONVERGENT B1 ;  /* 0x0000000000017941 */ /* 0x000fea0003800200 */
.L_x_3213:
        /* <DEDUP_REMOVED lines=12> */
[----:B------:R-:W-:-:S04]  /*26640*/  HFMA2 R61, -RZ, RZ, 0, 1.1920928955078125e-07 ;  /* 0x00000002ff3d7431 */ /* 0x000fc800000001ff */
        /* <DEDUP_REMOVED lines=10> */
.L_x_3220:
        /* <DEDUP_REMOVED lines=13> */
.L_x_3222:
[----:B------:R-:W-:Y:S05]  /*267c0*/  BSYNC.RECONVERGENT B2 ;  /* 0x0000000000027941 */ /* 0x000fea0003800200 */
.L_x_3221:
        /* <DEDUP_REMOVED lines=61> */
.L_x_3219:
[----:B------:R-:W-:Y:S05]  /*26ba0*/  BSYNC.RECONVERGENT B1 ;  /* 0x0000000000017941 */ /* 0x000fea0003800200 */
.L_x_3218:
        /* <DEDUP_REMOVED lines=23> */
.L_x_3225:
        /* <DEDUP_REMOVED lines=13> */
.L_x_3227:
[----:B------:R-:W-:Y:S05]  /*26df0*/  BSYNC.RECONVERGENT B2 ;  /* 0x0000000000027941 */ /* 0x000fea0003800200 */
.L_x_3226:
        /* <DEDUP_REMOVED lines=61> */
.L_x_3224:
[----:B------:R-:W-:Y:S05]  /*271d0*/  BSYNC.RECONVERGENT B1 ;  /* 0x0000000000017941 */ /* 0x000fea0003800200 */
.L_x_3223:
[----:B------:R-:W-:Y:S01]  /*271e0*/  I2FP.F32.U32 R60, R60 ;  /* 0x0000003c003c7245 */ /* 0x000fe20000201000 */
[----:B------:R-:W-:Y:S02]  /*271f0*/  HFMA2 R61, -RZ, RZ, 0.1171875, 0 ;  /* 0x2f800000ff3d7431 */ /* 0x000fe400000001ff */
[----:B------:R-:W-:Y:S01]  /*27200*/  HADD2.F32 R106, -RZ, R63.H1_H1 ;  /* 0x3000003fff6a7230 */ /* 0x000fe20000004100 */
[----:B------:R-:W-:Y:S01]  /*27210*/  PRMT R62, R120, 0x5410, R62 ;  /* 0x00005410783e7816 */ /* 0x000fe2000000003e */
[----:B------:R-:W-:Y:S02]  /*27220*/  @P2 HADD2.F32 R108, -RZ, R59.H1_H1 ;  /* 0x3000003bff6c2230 */ /* 0x000fe40000004100 */
[----:B------:R-:W-:Y:S01]  /*27230*/  FFMA.FTZ R60, R60, R61, 1.1641532182693481445e-10 ;  /* 0x2f0000003c3c7423 */ /* 0x000fe2000001003d */
[----:B------:R-:W-:Y:S01]  /*27240*/  FMUL.FTZ R97, R106, R97 ;  /* 0x000000616a617220 */ /* 0x000fe20000410000 */
[----:B------:R-:W-:-:S03]  /*27250*/  PRMT R61, R116, 0x5410, R119 ;  /* 0x00005410743d7816 */ /* 0x000fc60000000077 */
[----:B------:R-:W-:Y:S01]  /*27260*/  FSETP.GTU.FTZ.AND P5, PT, R60, R99, PT ;  /* 0x000000633c00720b */ /* 0x000fe20003fbc000 */
[----:B------:R-:W-:Y:S01]  /*27270*/  IMAD.MOV.U32 R99, RZ, RZ, R117 ;  /* 0x000000ffff637224 */ /* 0x000fe200078e0075 */
[----:B------:R-:W-:Y:S02]  /*27280*/  PRMT R60, R114, 0x5410, R115 ;  /* 0x00005410723c7816 */ /* 0x000fe40000000073 */
[----:B------:R-:W-:Y:S02]  /*27290*/  FSEL R97, R97, RZ, !P5 ;  /* 0x000000ff61617208 */ /* 0x000fe40006800000 */
[----:B------:R-:W-:-:S03]  /*272a0*/  PLOP3.LUT P5, PT, P5, PT, PT, 0x8, 0x80 ;  /* 0x000000000080781c */ /* 0x000fc60002fae170 */
[----:B------:R-:W-:-:S05]  /*272b0*/  @P2 FADD.FTZ R97, R108, R97 ;  /* 0x000000616c612221 */ /* 0x000fca0000010000 */
[----:B------:R-:W-:-:S04]  /*272c0*/  F2FP.F16.F32.PACK_AB R63, RZ, R97 ;  /* 0x00000061ff3f723e */ /* 0x000fc800000000ff */
[----:B------:R-:W-:-:S07]  /*272d0*/  PRMT R63, R118, 0x5410, R63 ;  /* 0x00005410763f7816 */ /* 0x000fce000000003f */
.L_x_3187:
        /* <DEDUP_REMOVED lines=12> */
[----:B------:R-:W-:Y:S02]  /*273a0*/  ISETP.NE.AND P3, PT, R113, RZ, PT ;  /* 0x000000ff7100720c */ /* 0x000fe40003f65270 */
        /* <DEDUP_REMOVED lines=31> */
.L_x_3105:
[----:B------:R-:W-:Y:S05]  /*275a0*/  BSYNC.RECONVERGENT B0 ;  /* 0x0000000000007941 */ /* 0x000fea0003800200 */
.L_x_3104:
        /* <DEDUP_REMOVED lines=47> */
[----:B0-----:R-:W-:Y:S02]  /*278a0*/  FADD.FTZ R60, R106, R61 ;  /* 0x0000003d6a3c7221 */ /* 0x001fe40000010000 */
[----:B------:R-:W0:Y:S02]  /*278b0*/  S2R R106, SR_TID.X ;  /* 0x00000000006a7919 */ /* 0x000e240000002100 */
        /* <DEDUP_REMOVED lines=88> */
.L_x_3229:
[----:B------:R-:W-:Y:S05]  /*27e40*/  BSYNC.RECONVERGENT B0 ;  /* 0x0000000000007941 */ /* 0x000fea0003800200 */
.L_x_3228:
        /* <DEDUP_REMOVED lines=11> */
[----:B------:R-:W0:Y:S03]  /*27f00*/  LDS.64 R60, [R60+UR4] ;  /* 0x000000043c3c7984 */ /* 0x000e260008000a00 */
.L_x_3231:
[----:B------:R-:W-:Y:S05]  /*27f10*/  BSYNC.RECONVERGENT B0 ;  /* 0x0000000000007941 */ /* 0x000fea0003800200 */
.L_x_3230:
        /* <DEDUP_REMOVED lines=13> */
[----:B------:R-:W-:Y:S02]  /*27ff0*/  FADD.FTZ R105, -R105, R60 ;  /* 0x0000003c69697221 */ /* 0x000fe40000010100 */
[----:B------:R-:W-:Y:S02]  /*28000*/  FFMA.FTZ R113, R104, R60, R113 ;  /* 0x0000003c68717223 */ /* 0x000fe40000010071 */
[----:B------:R-:W-:-:S04]  /*28010*/  FMUL.FTZ R105, R105, R105 ;  /* 0x0000006969697220 */ /* 0x000fc80000410000 */
[----:B------:R-:W-:Y:S01]  /*28020*/  FMUL.FTZ R104, R105, R104 ;  /* 0x0000006869687220 */ /* 0x000fe20000410000 */
[----:B--2---:R-:W-:-:S03]  /*28030*/  FADD.FTZ R105, R108, R61 ;  /* 0x0000003d6c697221 */ /* 0x004fc60000010000 */
[----:B------:R-:W-:Y:S01]  /*28040*/  FMUL.FTZ R104, R104, R111 ;  /* 0x0000006f68687220 */ /* 0x000fe20000410000 */
[----:B0-----:R-:W-:-:S03]  /*28050*/  FMUL.FTZ R112, R110, R113 ;  /* 0x000000716e707220 */ /* 0x001fc60000410000 */
[----:B------:R-:W-:Y:S01]  /*28060*/  FFMA.FTZ R104, R110, R104, R105 ;  /* 0x000000686e687223 */ /* 0x000fe20000010069 */
[----:B-1----:R-:W-:Y:S01]  /*28070*/  IMAD.IADD R60, R109, 0x1, R62 ;  /* 0x000000016d3c7824 */ /* 0x002fe200078e023e */
        /* <DEDUP_REMOVED lines=13> */
[-C--:B---3--:R-:W-:Y:S02]  /*28150*/  IADD3 R60, PT, PT, R60, R113.reuse, RZ ;  /* 0x000000713c3c7210 */ /* 0x088fe40007ffe0ff */
[----:B------:R-:W-:Y:S01]  /*28160*/  I2FP.F32.S32 R113, R113 ;  /* 0x0000007100717245 */ /* 0x000fe20000201400 */
[----:B------:R-:W0:Y:S01]  /*28170*/  SHFL.DOWN PT, R63, R110, 0x1, 0x1f ;  /* 0x08201f006e3f7f89 */ /* 0x000e2200000e0000 */
[----:B------:R-:W-:Y:S01]  /*28180*/  FMUL.FTZ R62, R62, R109 ;  /* 0x0000006d3e3e7220 */ /* 0x000fe20000410000 */
[----:B------:R-:W-:Y:S01]  /*28190*/  I2FP.F32.S32 R60, R60 ;  /* 0x0000003c003c7245 */ /* 0x000fe20000201400 */
[----:B------:R-:W1:Y:S02]  /*281a0*/  LDC R109, c[0x0][0x448] ;  /* 0x00011200ff6d7b82 */ /* 0x000e640000000800 */
        /* <DEDUP_REMOVED lines=8> */
[----:B--2---:R-:W-:Y:S01]  /*28230*/  FMUL.FTZ R107, R60, R63 ;  /* 0x0000003f3c6b7220 */ /* 0x004fe20000410000 */
[----:B---3--:R-:W-:Y:S02]  /*28240*/  FADD.FTZ R105, R62, R105 ;  /* 0x000000693e697221 */ /* 0x008fe40000010000 */
[----:B------:R-:W-:Y:S01]  /*28250*/  FMUL.FTZ R104, R104, R113 ;  /* 0x0000007168687220 */ /* 0x000fe20000410000 */
[----:B------:R-:W0:Y:S01]  /*28260*/  @!P2 LDC.64 R62, c[0x0][0x3c0] ;  /* 0x0000f000ff3eab82 */ /* 0x000e220000000a00 */
[----:B------:R-:W2:Y:S02]  /*28270*/  SHFL.IDX PT, R111, R107, RZ, 0x1f ;  /* 0x00001fff6b6f7589 */ /* 0x000ea400000e0000 */
[----:B------:R-:W-:-:S05]  /*28280*/  FFMA.FTZ R104, R60, R104, R105 ;  /* 0x000000683c687223 */ /* 0x000fca0000010069 */
[----:B------:R-:W3:Y:S01]  /*28290*/  @!P2 LDC.64 R60, c[0x0][0x3c8] ;  /* 0x0000f200ff3cab82 */ /* 0x000ee20000000a00 */
[----:B------:R-:W1:Y:S01]  /*282a0*/  SHFL.IDX PT, R104, R104, RZ, 0x1f ;  /* 0x00001fff68687589 */ /* 0x000e6200000e0000 */
[----:B0-----:R-:W-:-:S04]  /*282b0*/  @!P2 IMAD.WIDE R62, R14, 0x4, R62 ;  /* 0x000000040e3ea825 */ /* 0x001fc800078e023e */
[C---:B--2---:R-:W-:Y:S01]  /*282c0*/  FMUL.FTZ R105, R111.reuse, R111 ;  /* 0x0000006f6f697220 */ /* 0x044fe20000410000 */
[----:B------:R-:W-:Y:S01]  /*282d0*/  FSEL R107, R111, RZ, !P3 ;  /* 0x000000ff6f6b7208 */ /* 0x000fe20005800000 */
[----:B------:R0:W-:Y:S03]  /*282e0*/  @!P2 STG.E desc[UR8][R62.64], R111 ;  /* 0x0000006f3e00a986 */ /* 0x0001e6000c101908 */
[----:B------:R-:W-:Y:S01]  /*282f0*/  FSEL R108, R105, RZ, P3 ;  /* 0x000000ff696c7208 */ /* 0x000fe20001800000 */
[----:B---3--:R-:W-:-:S04]  /*28300*/  @!P2 IMAD.WIDE R60, R14, 0x4, R60 ;  /* 0x000000040e3ca825 */ /* 0x008fc800078e023c */
[----:B-1----:R-:W-:-:S04]  /*28310*/  FFMA.FTZ R105, R104, UR14, R109 ;  /* 0x0000000e68697c23 */ /* 0x002fc8000801006d */
[----:B------:R-:W-:-:S06]  /*28320*/  FADD.FTZ R108, R105, R108 ;  /* 0x0000006c696c7221 */ /* 0x000fcc0000010000 */
[----:B------:R-:W1:Y:S02]  /*28330*/  MUFU.RSQ R108, R108 ;  /* 0x0000006c006c7308 */ /* 0x000e640000001400 */
[----:B-1----:R0:W-:Y:S01]  /*28340*/  @!P2 STG.E desc[UR8][R60.64], R108 ;  /* 0x0000006c3c00a986 */ /* 0x0021e2000c101908 */
[----:B------:R-:W-:Y:S05]  /*28350*/  @!P1 BRA `(.L_x_3233) ;  /* 0x0000000000c09947 */ /* 0x000fea0003800000 */
[--C-:B0-----:R-:W-:Y:S01]  /*28360*/  FADD.FTZ R61, R0, -R107.reuse ;  /* 0x8000006b003d7221 */ /* 0x101fe20000010000 */
[--C-:B------:R-:W-:Y:S01]  /*28370*/  FADD.FTZ R109, R70, -R107.reuse ;  /* 0x8000006b466d7221 */ /* 0x100fe20000010000 */
[----:B-----5:R-:W-:Y:S02]  /*28380*/  HADD2.F32 R63, -RZ, R48.H0_H0 ;  /* 0x20000030ff3f7230 */ /* 0x020fe40000004100 */
[----:B------:R-:W-:Y:S01]  /*28390*/  FADD.FTZ R111, R82, -R107 ;  /* 0x8000006b526f7221 */ /* 0x000fe20000010000 */
[----:B------:R-:W-:Y:S02]  /*283a0*/  HADD2.F32 R105, -RZ, R44.H0_H0 ;  /* 0x2000002cff697230 */ /* 0x000fe40000004100 */
[C---:B------:R-:W-:Y:S01]  /*283b0*/  FMUL.FTZ R60, R108.reuse, R61 ;  /* 0x0000003d6c3c7220 */ /* 0x040fe20000410000 */
        /* <DEDUP_REMOVED lines=8> */
[--C-:B------:R-:W-:Y:S01]  /*28440*/  FADD.FTZ R109, R87, -R107.reuse ;  /* 0x8000006b576d7221 */ /* 0x100fe20000010000 */
[----:B------:R-:W0:Y:S01]  /*28450*/  LDC.64 R104, c[0x0][0x428] ;  /* 0x00010a00ff687b82 */ /* 0x000e220000000a00 */
[----:B------:R-:W-:Y:S01]  /*28460*/  FADD.FTZ R63, R86, -R107 ;  /* 0x8000006b563f7221 */ /* 0x000fe20000010000 */
[----:B------:R-:W-:Y:S01]  /*28470*/  FFMA.FTZ R62, R111, R110, R112 ;  /* 0x0000006e6f3e7223 */ /* 0x000fe20000010070 */
[----:B------:R-:W-:-:S02]  /*28480*/  HADD2.F32 R114, -RZ, R51.H0_H0 ;  /* 0x20000033ff727230 */ /* 0x000fc40000004100 */
[--C-:B------:R-:W-:Y:S01]  /*28490*/  FADD.FTZ R113, R94, -R107.reuse ;  /* 0x8000006b5e717221 */ /* 0x100fe20000010000 */
[----:B------:R-:W-:Y:S02]  /*284a0*/  HADD2.F32 R116, -RZ, R47.H0_H0 ;  /* 0x2000002fff747230 */ /* 0x000fe40000004100 */
[C---:B------:R-:W-:Y:S01]  /*284b0*/  FMUL.FTZ R111, R108.reuse, R109 ;  /* 0x0000006d6c6f7220 */ /* 0x040fe20000410000 */
[----:B------:R-:W-:Y:S02]  /*284c0*/  HADD2.F32 R110, -RZ, R50.H1_H1 ;  /* 0x30000032ff6e7230 */ /* 0x000fe40000004100 */
[C---:B------:R-:W-:Y:S01]  /*284d0*/  FMUL.FTZ R63, R108.reuse, R63 ;  /* 0x0000003f6c3f7220 */ /* 0x040fe20000410000 */
[----:B------:R-:W-:Y:S02]  /*284e0*/  HADD2.F32 R112, -RZ, R46.H1_H1 ;  /* 0x3000002eff707230 */ /* 0x000fe40000004100 */
[----:B------:R-:W-:Y:S01]  /*284f0*/  FMUL.FTZ R115, R108, R113 ;  /* 0x000000716c737220 */ /* 0x000fe20000410000 */
[----:B------:R-:W-:Y:S01]  /*28500*/  FFMA.FTZ R113, R111, R114, R116 ;  /* 0x000000726f717223 */ /* 0x000fe20000010074 */
[----:B------:R-:W-:Y:S01]  /*28510*/  FADD.FTZ R111, R83, -R107 ;  /* 0x8000006b536f7221 */ /* 0x000fe20000010000 */
[----:B------:R-:W-:-:S02]  /*28520*/  HADD2.F32 R114, -RZ, R49.H1_H1 ;  /* 0x30000031ff727230 */ /* 0x000fc40000004100 */
[----:B------:R-:W-:Y:S01]  /*28530*/  FFMA.FTZ R109, R63, R110, R112 ;  /* 0x0000006e3f6d7223 */ /* 0x000fe20000010070 */
[----:B------:R-:W-:Y:S01]  /*28540*/  FADD.FTZ R63, R71, -R107 ;  /* 0x8000006b473f7221 */ /* 0x000fe20000010000 */
[----:B------:R-:W-:Y:S02]  /*28550*/  HADD2.F32 R116, -RZ, R45.H1_H1 ;  /* 0x3000002dff747230 */ /* 0x000fe40000004100 */
[C---:B------:R-:W-:Y:S01]  /*28560*/  FMUL.FTZ R111, R108.reuse, R111 ;  /* 0x0000006f6c6f7220 */ /* 0x040fe20000410000 */
[----:B------:R-:W-:Y:S02]  /*28570*/  HADD2.F32 R118, -RZ, R51.H1_H1 ;  /* 0x30000033ff767230 */ /* 0x000fe40000004100 */
[----:B------:R-:W-:Y:S01]  /*28580*/  FMUL.FTZ R63, R108, R63 ;  /* 0x0000003f6c3f7220 */ /* 0x000fe20000410000 */
[----:B------:R-:W-:Y:S02]  /*28590*/  HADD2.F32 R120, -RZ, R47.H1_H1 ;  /* 0x3000002fff787230 */ /* 0x000fe40000004100 */
[----:B------:R-:W-:Y:S01]  /*285a0*/  FFMA.FTZ R114, R111, R114, R116 ;  /* 0x000000726f727223 */ /* 0x000fe20000010074 */
[----:B------:R-:W-:Y:S01]  /*285b0*/  HADD2.F32 R110, -RZ, R48.H1_H1 ;  /* 0x30000030ff6e7230 */ /* 0x000fe20000004100 */
[----:B------:R-:W-:Y:S01]  /*285c0*/  F2FP.F16.F32.PACK_AB R62, R109, R62 ;  /* 0x0000003e6d3e723e */ /* 0x000fe200000000ff */
[----:B------:R-:W-:-:S02]  /*285d0*/  HADD2.F32 R112, -RZ, R44.H1_H1 ;  /* 0x3000002cff707230 */ /* 0x000fc40000004100 */
[----:B------:R-:W-:Y:S01]  /*285e0*/  FFMA.FTZ R118, R115, R118, R120 ;  /* 0x0000007673767223 */ /* 0x000fe20000010078 */
[----:B------:R-:W-:Y:S01]  /*285f0*/  F2FP.F16.F32.PACK_AB R61, R114, R61 ;  /* 0x0000003d723d723e */ /* 0x000fe200000000ff */
[----:B0-----:R-:W-:-:S04]  /*28600*/  IMAD.WIDE.U32 R104, R98, 0x10, R104 ;  /* 0x0000001062687825 */ /* 0x001fc800078e0068 */
[----:B------:R-:W-:Y:S01]  /*28610*/  FFMA.FTZ R111, R63, R110, R112 ;  /* 0x0000006e3f6f7223 */ /* 0x000fe20000010070 */
[----:B------:R-:W-:Y:S01]  /*28620*/  F2FP.F16.F32.PACK_AB R63, R118, R113 ;  /* 0x00000071763f723e */ /* 0x000fe200000000ff */
[----:B------:R-:W-:-:S03]  /*28630*/  VIADD R98, R98, 0x100 ;  /* 0x0000010062627836 */ /* 0x000fc60000000000 */
[----:B------:R-:W-:-:S05]  /*28640*/  F2FP.F16.F32.PACK_AB R60, R111, R60 ;  /* 0x0000003c6f3c723e */ /* 0x000fca00000000ff */
[----:B------:R1:W-:Y:S02]  /*28650*/  STG.E.128 desc[UR8][R104.64], R60 ;  /* 0x0000003c68007986 */ /* 0x0003e4000c101d08 */
.L_x_3233:
[----:B------:R-:W-:Y:S05]  /*28660*/  BSYNC.RECONVERGENT B0 ;  /* 0x0000000000007941 */ /* 0x000fea0003800200 */
.L_x_3232:
[----:B------:R-:W-:Y:S01]  /*28670*/  ISETP.NE.AND P1, PT, R100, RZ, PT ;  /* 0x000000ff6400720c */ /* 0x000fe20003f25270 */
[----:B------:R-:W-:-:S12]  /*28680*/  BSSY.RECONVERGENT B0, `(.L_x_3234) ;  /* 0x0000032000007945 */ /* 0x000fd80003800200 */
[----:B------:R-:W-:Y:S05]  /*28690*/  @!P1 BRA `(.L_x_3235) ;  /* 0x0000000000c09947 */ /* 0x000fea0003800000 */
[--C-:B01----:R-:W-:Y:S01]  /*286a0*/  FADD.FTZ R61, R67, -R107.reuse ;  /* 0x8000006b433d7221 */ /* 0x103fe20000010000 */
[--C-:B------:R-:W-:Y:S01]  /*286b0*/  FADD.FTZ R109, R73, -R107.reuse ;  /* 0x8000006b496d7221 */ /* 0x100fe20000010000 */
[----:B------:R-:W-:Y:S01]  /*286c0*/  FADD.FTZ R111, R80, -R107 ;  /* 0x8000006b506f7221 */ /* 0x000fe20000010000 */
[----:B-----5:R-:W-:Y:S02]  /*286d0*/  HADD2.F32 R62, -RZ, R41.H0_H0 ;  /* 0x20000029ff3e7230 */ /* 0x020fe40000004100 */
[C---:B------:R-:W-:Y:S01]  /*286e0*/  FMUL.FTZ R60, R108.reuse, R61 ;  /* 0x0000003d6c3c7220 */ /* 0x040fe20000410000 */
[----:B------:R-:W-:Y:S02]  /*286f0*/  HADD2.F32 R100, -RZ, R37.H0_H0 ;  /* 0x20000025ff647230 */ /* 0x000fe40000004100 */
[C---:B------:R-:W-:Y:S01]  /*28700*/  FMUL.FTZ R61, R108.reuse, R109 ;  /* 0x0000006d6c3d7220 */ /* 0x040fe20000410000 */
[----:B------:R-:W-:Y:S02]  /*28710*/  HADD2.F32 R63, -RZ, R40.H0_H0 ;  /* 0x20000028ff3f7230 */ /* 0x000fe40000004100 */
[----:B------:R-:W-:Y:S01]  /*28720*/  FMUL.FTZ R111, R108, R111 ;  /* 0x0000006f6c6f7220 */ /* 0x000fe20000410000 */
[----:B------:R-:W-:-:S02]  /*28730*/  HADD2.F32 R105, -RZ, R36.H0_H0 ;  /* 0x20000024ff697230 */ /* 0x000fc40000004100 */
[----:B------:R-:W-:Y:S01]  /*28740*/  FFMA.FTZ R61, R61, R62, R100 ;  /* 0x0000003e3d3d7223 */ /* 0x000fe20000010064 */
[----:B------:R-:W-:Y:S02]  /*28750*/  HADD2.F32 R104, -RZ, R42.H0_H0 ;  /* 0x2000002aff687230 */ /* 0x000fe40000004100 */
[----:B------:R-:W-:Y:S01]  /*28760*/  FADD.FTZ R109, R89, -R107 ;  /* 0x8000006b596d7221 */ /* 0x000fe20000010000 */
[----:B------:R-:W-:Y:S02]  /*28770*/  HADD2.F32 R110, -RZ, R38.H0_H0 ;  /* 0x20000026ff6e7230 */ /* 0x000fe40000004100 */
[----:B------:R-:W-:Y:S01]  /*28780*/  FFMA.FTZ R60, R60, R63, R105 ;  /* 0x0000003f3c3c7223 */ /* 0x000fe20000010069 */
[--C-:B------:R-:W-:Y:S01]  /*28790*/  FADD.FTZ R63, R88, -R107.reuse ;  /* 0x8000006b583f7221 */ /* 0x100fe20000010000 */
[----:B------:R-:W-:Y:S02]  /*287a0*/  HADD2.F32 R112, -RZ, R43.H0_H0 ;  /* 0x2000002bff707230 */ /* 0x000fe40000004100 */
[----:B------:R-:W-:Y:S01]  /*287b0*/  FADD.FTZ R113, R95, -R107 ;  /* 0x8000006b5f717221 */ /* 0x000fe20000010000 */
[----:B------:R-:W-:Y:S01]  /*287c0*/  FFMA.FTZ R62, R111, R104, R110 ;  /* 0x000000686f3e7223 */ /* 0x000fe2000001006e */
[----:B------:R-:W-:Y:S01]  /*287d0*/  HADD2.F32 R114, -RZ, R39.H0_H0 ;  /* 0x20000027ff727230 */ /* 0x000fe20000004100 */
[----:B------:R-:W0:Y:S01]  /*287e0*/  LDC.64 R104, c[0x0][0x428] ;  /* 0x00010a00ff687b82 */ /* 0x000e220000000a00 */
[----:B------:R-:W-:-:S02]  /*287f0*/  HADD2.F32 R100, -RZ, R42.H1_H1 ;  /* 0x3000002aff647230 */ /* 0x000fc40000004100 */
[C---:B------:R-:W-:Y:S01]  /*28800*/  FMUL.FTZ R111, R108.reuse, R109 ;  /* 0x0000006d6c6f7220 */ /* 0x040fe20000410000 */
[----:B------:R-:W-:Y:S02]  /*28810*/  HADD2.F32 R110, -RZ, R38.H1_H1 ;  /* 0x30000026ff6e7230 */ /* 0x000fe40000004100 */
[C---:B------:R-:W-:Y:S01]  /*28820*/  FMUL.FTZ R63, R108.reuse, R63 ;  /* 0x0000003f6c3f7220 */ /* 0x040fe20000410000 */
[----:B------:R-:W-:Y:S01]  /*28830*/  FMUL.FTZ R115, R108, R113 ;  /* 0x000000716c737220 */ /* 0x000fe20000410000 */
[----:B------:R-:W-:Y:S01]  /*28840*/  FFMA.FTZ R113, R111, R112, R114 ;  /* 0x000000706f717223 */ /* 0x000fe20000010072 */
[--C-:B------:R-:W-:Y:S01]  /*28850*/  FADD.FTZ R111, R81, -R107.reuse ;  /* 0x8000006b516f7221 */ /* 0x100fe20000010000 */
[----:B------:R-:W-:Y:S01]  /*28860*/  FFMA.FTZ R109, R63, R100, R110 ;  /* 0x000000643f6d7223 */ /* 0x000fe2000001006e */
[----:B------:R-:W-:Y:S01]  /*28870*/  FADD.FTZ R63, R72, -R107 ;  /* 0x8000006b483f7221 */ /* 0x000fe20000010000 */
[----:B------:R-:W-:Y:S02]  /*28880*/  HADD2.F32 R112, -RZ, R41.H1_H1 ;  /* 0x30000029ff707230 */ /* 0x000fe40000004100 */
[----:B------:R-:W-:Y:S01]  /*28890*/  FMUL.FTZ R111, R108, R111 ;  /* 0x0000006f6c6f7220 */ /* 0x000fe20000410000 */
[----:B------:R-:W-:-:S02]  /*288a0*/  HADD2.F32 R114, -RZ, R37.H1_H1 ;  /* 0x30000025ff727230 */ /* 0x000fc40000004100 */
[----:B------:R-:W-:Y:S01]  /*288b0*/  FMUL.FTZ R63, R108, R63 ;  /* 0x0000003f6c3f7220 */ /* 0x000fe20000410000 */
[----:B------:R-:W-:Y:S01]  /*288c0*/  HADD2.F32 R116, -RZ, R43.H1_H1 ;  /* 0x3000002bff747230 */ /* 0x000fe20000004100 */
[----:B------:R-:W-:Y:S01]  /*288d0*/  F2FP.F16.F32.PACK_AB R62, R109, R62 ;  /* 0x0000003e6d3e723e */ /* 0x000fe200000000ff */
[----:B------:R-:W-:Y:S02]  /*288e0*/  HADD2.F32 R118, -RZ, R39.H1_H1 ;  /* 0x30000027ff767230 */ /* 0x000fe40000004100 */
[----:B------:R-:W-:Y:S01]  /*288f0*/  FFMA.FTZ R112, R111, R112, R114 ;  /* 0x000000706f707223 */ /* 0x000fe20000010072 */
[----:B------:R-:W-:Y:S02]  /*28900*/  HADD2.F32 R100, -RZ, R40.H1_H1 ;  /* 0x30000028ff647230 */ /* 0x000fe40000004100 */
[----:B------:R-:W-:Y:S02]  /*28910*/  HADD2.F32 R110, -RZ, R36.H1_H1 ;  /* 0x30000024ff6e7230 */ /* 0x000fe40000004100 */
[----:B------:R-:W-:Y:S01]  /*28920*/  FFMA.FTZ R116, R115, R116, R118 ;  /* 0x0000007473747223 */ /* 0x000fe20000010076 */
[----:B------:R-:W-:Y:S01]  /*28930*/  F2FP.F16.F32.PACK_AB R61, R112, R61 ;  /* 0x0000003d703d723e */ /* 0x000fe200000000ff */
[----:B0-----:R-:W-:-:S04]  /*28940*/  IMAD.WIDE.U32 R104, R98, 0x10, R104 ;  /* 0x0000001062687825 */ /* 0x001fc800078e0068 */
[----:B------:R-:W-:Y:S01]  /*28950*/  FFMA.FTZ R111, R63, R100, R110 ;  /* 0x000000643f6f7223 */ /* 0x000fe2000001006e */
[----:B------:R-:W-:Y:S02]  /*28960*/  F2FP.F16.F32.PACK_AB R63, R116, R113 ;  /* 0x00000071743f723e */ /* 0x000fe400000000ff */
[----:B------:R-:W-:Y:S02]  /*28970*/  IADD3 R98, PT, PT, R98, 0x100, RZ ;  /* 0x0000010062627810 */ /* 0x000fe40007ffe0ff */
[----:B------:R-:W-:-:S05]  /*28980*/  F2FP.F16.F32.PACK_AB R60, R111, R60 ;  /* 0x0000003c6f3c723e */ /* 0x000fca00000000ff */
[----:B------:R2:W-:Y:S02]  /*28990*/  STG.E.128 desc[UR8][R104.64], R60 ;  /* 0x0000003c68007986 */ /* 0x0005e4000c101d08 */
.L_x_3235:
[----:B------:R-:W-:Y:S05]  /*289a0*/  BSYNC.RECONVERGENT B0 ;  /* 0x0000000000007941 */ /* 0x000fea0003800200 */
.L_x_3234:
[----:B------:R-:W-:Y:S01]  /*289b0*/  ISETP.NE.AND P1, PT, R101, RZ, PT ;  /* 0x000000ff6500720c */ /* 0x000fe20003f25270 */
[----:B------:R-:W-:-:S12]  /*289c0*/  BSSY.RECONVERGENT B0, `(.L_x_3236) ;  /* 0x0000032000007945 */ /* 0x000fd80003800200 */
[----:B------:R-:W-:Y:S05]  /*289d0*/  @!P1 BRA `(.L_x_3237) ;  /* 0x0000000000c09947 */ /* 0x000fea0003800000 */
[--C-:B012---:R-:W-:Y:S01]  /*289e0*/  FADD.FTZ R61, R68, -R107.reuse ;  /* 0x8000006b443d7221 */ /* 0x107fe20000010000 */
        /* <DEDUP_REMOVED lines=47> */
.L_x_3237:
[----:B------:R-:W-:Y:S05]  /*28ce0*/  BSYNC.RECONVERGENT B0 ;  /* 0x0000000000007941 */ /* 0x000fea0003800200 */
.L_x_3236:
[----:B------:R-:W-:Y:S04]  /*28cf0*/  BSSY.RECONVERGENT B0, `(.L_x_3238) ;  /* 0x0000031000007945 */ /* 0x000fe80003800200 */
[----:B------:R-:W-:Y:S05]  /*28d00*/  @!P0 BRA `(.L_x_3239) ;  /* 0x0000000000bc8947 */ /* 0x000fea0003800000 */
[--C-:B0123--:R-:W-:Y:S01]  /*28d10*/  FADD.FTZ R61, R69, -R107.reuse ;  /* 0x8000006b453d7221 */ /* 0x10ffe20000010000 */
        /* <DEDUP_REMOVED lines=8> */
[--C-:B------:R-:W-:Y:S01]  /*28da0*/  FADD.FTZ R109, R85, -R107.reuse ;  /* 0x8000006b556d7221 */ /* 0x100fe20000010000 */
[----:B------:R-:W0:Y:S01]  /*28db0*/  LDC.64 R60, c[0x0][0x428] ;  /* 0x00010a00ff3c7b82 */ /* 0x000e220000000a00 */
[--C-:B------:R-:W-:Y:S01]  /*28dc0*/  FADD.FTZ R113, R93, -R107.reuse ;  /* 0x8000006b5d717221 */ /* 0x100fe20000010000 */
[----:B------:R-:W-:Y:S01]  /*28dd0*/  FFMA.FTZ R105, R105, R62, R100 ;  /* 0x0000003e69697223 */ /* 0x000fe20000010064 */
[--C-:B------:R-:W-:Y:S01]  /*28de0*/  FADD.FTZ R63, R76, -R107.reuse ;  /* 0x8000006b4c3f7221 */ /* 0x100fe20000010000 */
[--C-:B------:R-:W-:Y:S01]  /*28df0*/  FADD.FTZ R101, R84, -R107.reuse ;  /* 0x8000006b54657221 */ /* 0x100fe20000010000 */
[--C-:B------:R-:W-:Y:S01]  /*28e00*/  FADD.FTZ R111, R92, -R107.reuse ;  /* 0x8000006b5c6f7221 */ /* 0x100fe20000010000 */
[----:B------:R-:W-:Y:S01]  /*28e10*/  FADD.FTZ R115, R97, -R107 ;  /* 0x8000006b61737221 */ /* 0x000fe20000010000 */
[----:B------:R-:W-:Y:S02]  /*28e20*/  HADD2.F32 R100, -RZ, R26.H0_H0 ;  /* 0x2000001aff647230 */ /* 0x000fe40000004100 */
[----:B------:R-:W-:Y:S01]  /*28e30*/  FMUL.FTZ R107, R108, R109 ;  /* 0x0000006d6c6b7220 */ /* 0x000fe20000410000 */
[----:B------:R-:W-:-:S02]  /*28e40*/  HADD2.F32 R110, -RZ, R22.H0_H0 ;  /* 0x20000016ff6e7230 */ /* 0x000fc40000004100 */
[C---:B------:R-:W-:Y:S01]  /*28e50*/  FMUL.FTZ R113, R108.reuse, R113 ;  /* 0x000000716c717220 */ /* 0x040fe20000410000 */
[----:B------:R-:W-:Y:S02]  /*28e60*/  HADD2.F32 R112, -RZ, R27.H0_H0 ;  /* 0x2000001bff707230 */ /* 0x000fe40000004100 */
[C---:B------:R-:W-:Y:S01]  /*28e70*/  FMUL.FTZ R62, R108.reuse, R63 ;  /* 0x0000003f6c3e7220 */ /* 0x040fe20000410000 */
[----:B------:R-:W-:Y:S02]  /*28e80*/  HADD2.F32 R114, -RZ, R23.H0_H0 ;  /* 0x20000017ff727230 */ /* 0x000fe40000004100 */
        /* <DEDUP_REMOVED lines=8> */
[----:B------:R-:W-:Y:S02]  /*28f10*/  HADD2.F32 R100, -RZ, R25.H1_H1 ;  /* 0x30000019ff647230 */ /* 0x000fe40000004100 */
[----:B------:R-:W-:Y:S01]  /*28f20*/  FFMA.FTZ R116, R115, R116, R118 ;  /* 0x0000007473747223 */ /* 0x000fe20000010076 */
[----:B------:R-:W-:Y:S02]  /*28f30*/  HADD2.F32 R110, -RZ, R26.H1_H1 ;  /* 0x3000001aff6e7230 */ /* 0x000fe40000004100 */
[----:B------:R-:W-:Y:S02]  /*28f40*/  HADD2.F32 R112, -RZ, R22.H1_H1 ;  /* 0x30000016ff707230 */ /* 0x000fe40000004100 */
[----:B------:R-:W-:-:S02]  /*28f50*/  HADD2.F32 R108, -RZ, R21.H1_H1 ;  /* 0x30000015ff6c7230 */ /* 0x000fc40000004100 */
[----:B------:R-:W-:Y:S02]  /*28f60*/  HADD2.F32 R109, -RZ, R20.H1_H1 ;  /* 0x30000014ff6d7230 */ /* 0x000fe40000004100 */
[----:B------:R-:W-:Y:S01]  /*28f70*/  FFMA.FTZ R110, R111, R110, R112 ;  /* 0x0000006e6f6e7223 */ /* 0x000fe20000010070 */
[----:B------:R-:W-:Y:S01]  /*28f80*/  FFMA.FTZ R108, R63, R100, R108 ;  /* 0x000000643f6c7223 */ /* 0x000fe2000001006c */
[----:B------:R-:W-:Y:S01]  /*28f90*/  F2FP.F16.F32.PACK_AB R63, R116, R113 ;  /* 0x00000071743f723e */ /* 0x000fe200000000ff */
[----:B------:R-:W-:Y:S01]  /*28fa0*/  FFMA.FTZ R109, R62, R101, R109 ;  /* 0x000000653e6d7223 */ /* 0x000fe2000001006d */
[----:B0-----:R-:W-:Y:S01]  /*28fb0*/  IMAD.WIDE.U32 R100, R98, 0x10, R60 ;  /* 0x0000001062647825 */ /* 0x001fe200078e003c */
[----:B------:R-:W-:Y:S02]  /*28fc0*/  F2FP.F16.F32.PACK_AB R62, R110, R107 ;  /* 0x0000006b6e3e723e */ /* 0x000fe400000000ff */
[----:B------:R-:W-:Y:S02]  /*28fd0*/  F2FP.F16.F32.PACK_AB R61, R108, R105 ;  /* 0x000000696c3d723e */ /* 0x000fe400000000ff */
[----:B------:R-:W-:-:S05]  /*28fe0*/  F2FP.F16.F32.PACK_AB R60, R109, R104 ;  /* 0x000000686d3c723e */ /* 0x000fca00000000ff */
[----:B------:R4:W-:Y:S02]  /*28ff0*/  STG.E.128 desc[UR8][R100.64], R60 ;  /* 0x0000003c64007986 */ /* 0x0009e4000c101d08 */
.L_x_3239:
[----:B------:R-:W-:Y:S05]  /*29000*/  BSYNC.RECONVERGENT B0 ;  /* 0x0000000000007941 */ /* 0x000fea0003800200 */
.L_x_3238:
[----:B01234-:R-:W0:Y:S01]  /*29010*/  LDC.64 R60, c[0x0][0x380] ;  /* 0x0000e000ff3c7b82 */ /* 0x01fe220000000a00 */
[----:B------:R-:W-:Y:S01]  /*29020*/  UPLOP3.LUT UP1, UPT, UPT, UPT, UP1, 0x40, 0x4 ;  /* 0x000000000004789c */ /* 0x000fe20003f2e810 */
[----:B0-----:R-:W-:-:S04]  /*29030*/  IADD3 R14, PT, PT, R14, R60, RZ ;  /* 0x0000003c0e0e7210 */ /* 0x001fc80007ffe0ff */
[----:B------:R-:W-:-:S13]  /*29040*/  ISETP.GE.AND P0, PT, R14, R61, PT ;  /* 0x0000003d0e00720c */ /* 0x000fda0003f06270 */
[----:B------:R-:W-:Y:S05]  /*29050*/  @!P0 BRA `(.L_x_3240) ;  /* 0xfffffd7c00248947 */ /* 0x000fea000383ffff */
[----:B------:R-:W-:Y:S05]  /*29060*/  EXIT ;  /* 0x000000000000794d */ /* 0x000fea0003800000 */
.L_x_3241:
        /* <DEDUP_REMOVED lines=9> */
.L_x_18018:


//--------------------- .text._ZN10layer_norm31ln_parallel_residual_fwd_kernelINS_13Kernel_traitsI6__halfS2_S2_S2_fjLj8192ELj1ELj1ELj8ELj16ENS_18Kernel_traits_baseILj8192ES2_S2_S2_S2_fjLj256EEEEELb1ELb1ELb1EEEvNS_9FwdParamsE --------------------------
	.section	.text._ZN10layer_norm31ln_parallel_residual_fwd_kernelINS_13Kernel_traitsI6__halfS2_S2_S2_fjLj8192ELj1ELj1ELj8ELj16ENS_18Kernel_traits_baseILj8192ES2_S2_S2_S2_fjLj256EEEEELb1ELb1ELb1EEEvNS_9FwdParamsE,"ax",@progbits
	.align	128
        .global         _ZN10layer_norm31ln_parallel_residual_fwd_kernelINS_13Kernel_traitsI6__halfS2_S2_S2_fjLj8192ELj1ELj1ELj8ELj16ENS_18Kernel_traits_baseILj8192ES2_S2_S2_S2_fjLj256EEEEELb1ELb1ELb1EEEvNS_9FwdParamsE
        .type           _ZN10layer_norm31ln_parallel_residual_fwd_kernelINS_13Kernel_traitsI6__halfS2_S2_S2_fjLj8192ELj1ELj1ELj8ELj16ENS_18Kernel_traits_baseILj8192ES2_S2_S2_S2_fjLj256EEEEELb1ELb1ELb1EEEvNS_9FwdParamsE,@function
        .size           _ZN10layer_norm31ln_parallel_residual_fwd_kernelINS_13Kernel_traitsI6__halfS2_S2_S2_fjLj8192ELj1ELj1ELj8ELj16ENS_18Kernel_traits_baseILj8192ES2_S2_S2_S2_fjLj256EEEEELb1ELb1ELb1EEEvNS_9FwdParamsE,(.L_x_18019 - _ZN10layer_norm31ln_parallel_residual_fwd_kernelINS_13Kernel_traitsI6__halfS2_S2_S2_fjLj8192ELj1ELj1ELj8ELj16ENS_18Kernel_traits_baseILj8192ES2_S2_S2_S2_fjLj256EEEEELb1ELb1ELb1EEEvNS_9FwdParamsE)
        .other          _ZN10layer_norm31ln_parallel_residual_fwd_kernelINS_13Kernel_traitsI6__halfS2_S2_S2_fjLj8192ELj1ELj1ELj8ELj16ENS_18Kernel_traits_baseILj8192ES2_S2_S2_S2_fjLj256EEEEELb1ELb1ELb1EEEvNS_9FwdParamsE,@"STO_CUDA_ENTRY STV_DEFAULT"
_ZN10layer_norm31ln_parallel_residual_fwd_kernelINS_13Kernel_traitsI6__halfS2_S2_S2_fjLj8192ELj1ELj1ELj8ELj16ENS_18Kernel_traits_baseILj8192ES2_S2_S2_S2_fjLj256EEEEELb1ELb1ELb1EEEvNS_9FwdParamsE:
.text._ZN10layer_norm31ln_parallel_residual_fwd_kernelINS_13Kernel_traitsI6__halfS2_S2_S2_fjLj8192ELj1ELj1ELj8ELj16ENS_18Kernel_traits_baseILj8192ES2_S2_S2_S2_fjLj256EEEEELb1ELb1ELb1EEEvNS_9FwdParamsE:
        /* <DEDUP_REMOVED lines=16> */
[----:B------:R-:W4:Y:S01]  /*0100*/  LDCU.64 UR10, c[0x0][0x450] ;  /* 0x00008a00ff0a77ac */ /* 0x000f220008000a00 */
[----:B0-----:R-:W-:Y:S01]  /*0110*/  ISETP.NE.AND P1, PT, RZ, UR4, PT ;  /* 0x00000004ff007c0c */ /* 0x001fe2000bf25270 */
[----:B------:R-:W-:Y:S01]  /*0120*/  @!P0 IMAD.WIDE.U32 R8, R82, 0x10, R8 ;  /* 0x0000001052088825 */ /* 0x000fe200078e0008 */
[----:B------:R-:W0:Y:S11]  /*0130*/  LDCU UR4, c[0x0][0x384] ;  /* 0x00007080ff0477ac */ /* 0x000e360008000800 */
[----:B-1----:R-:W-:Y:S01]  /*0140*/  @P1 MOV R4, R70 ;  /* 0x0000004600041202 */ /* 0x002fe20000000f00 */
[----:B--2---:R-:W-:-:S02]  /*0150*/  @P1 IMAD.MOV.U32 R5, RZ, RZ, R71 ;  /* 0x000000ffff051224 */ /* 0x004fc400078e0047 */
[----:B----4-:R-:W-:Y:S02]  /*0160*/  IMAD.U32 R2, RZ, RZ, UR10 ;  /* 0x0000000aff027e24 */ /* 0x010fe4000f8e00ff */
[----:B------:R-:W-:Y:S02]  /*0170*/  IMAD.U32 R3, RZ, RZ, UR11 ;  /* 0x0000000bff037e24 */ /* 0x000fe4000f8e00ff */
[----:B------:R-:W5:Y:S01]  /*0180*/  @P1 LDG.E.64 R4, desc[UR8][R4.64] ;  /* 0x0000000804041981 */ /* 0x000f62000c1e1b00 */
[----:B---3--:R-:W-:Y:S01]  /*0190*/  @P0 IMAD.WIDE.U32 R6, R82, 0x10, R10 ;  /* 0x0000001052060825 */ /* 0x008fe200078e000a */
[----:B------:R-:W0:Y:S02]  /*01a0*/  S2UR UR18, SR_CTAID.X ;  /* 0x00000000001279c3 */ /* 0x000e240000002500 */
[----:B------:R-:W5:Y:S04]  /*01b0*/  @P1 LDG.E.64 R2, desc[UR8][R2.64] ;  /* 0x0000000802021981 */ /* 0x000f68000c1e1b00 */
[----:B------:R1:W5:Y:S02]  /*01c0*/  @P0 LDG.E.128 R40, desc[UR8][R6.64] ;  /* 0x0000000806280981 */ /* 0x000364000c1e1d00 */
[----:B------:R-:W2:Y:S02]  /*01d0*/  @P1 LDC R11, c[0x0][0x460] ;  /* 0x00011800ff0b1b82 */ /* 0x000ea40000000800 */
[----:B------:R1:W5:Y:S04]  /*01e0*/  @P0 LDG.E.128 R36, desc[UR8][R6.64+0x1000] ;  /* 0x0010000806240981 */ /* 0x000368000c1e1d00 */
[----:B------:R1:W5:Y:S04]  /*01f0*/  @P0 LDG.E.128 R32, desc[UR8][R6.64+0x2000] ;  /* 0x0020000806200981 */ /* 0x000368000c1e1d00 */
[----:B------:R1:W5:Y:S04]  /*0200*/  @P0 LDG.E.128 R28, desc[UR8][R6.64+0x3000] ;  /* 0x00300008061c0981 */ /* 0x000368000c1e1d00 */
[----:B------:R1:W5:Y:S04]  /*0210*/  @!P0 LDG.E.128 R56, desc[UR8][R8.64] ;  /* 0x0000000808388981 */ /* 0x000368000c1e1d00 */
[----:B------:R1:W5:Y:S04]  /*0220*/  @!P0 LDG.E.128 R52, desc[UR8][R8.64+0x1000] ;  /* 0x0010000808348981 */ /* 0x000368000c1e1d00 */
[----:B------:R1:W5:Y:S04]  /*0230*/  @!P0 LDG.E.128 R48, desc[UR8][R8.64+0x2000] ;  /* 0x0020000808308981 */ /* 0x000368000c1e1d00 */
[----:B------:R1:W5:Y:S01]  /*0240*/  @!P0 LDG.E.128 R44, desc[UR8][R8.64+0x3000] ;  /* 0x00300008082c8981 */ /* 0x000362000c1e1d00 */
[----:B0-----:R-:W-:-:S06]  /*0250*/  UISETP.GE.AND UP0, UPT, UR18, UR4, UPT ;  /* 0x000000041200728c */ /* 0x001fcc000bf06270 */
[----:B------:R-:W-:-:S13]  /*0260*/  PLOP3.LUT P2, PT, PT, PT, UP0, 0x80, 0x8 ;  /* 0x000000000008781c */ /* 0x000fda0003f4f008 */
[----:B-12---:R-:W-:Y:S05]  /*0270*/  @P2 EXIT ;  /* 0x000000000000294d */ /* 0x006fea0003800000 */
[----:B------:R-:W0:Y:S01]  /*0280*/  LDC R7, c[0x0][0x360] ;  /* 0x0000d800ff077b82 */ /* 0x000e220000000800 */
[----:B------:R-:W1:Y:S01]  /*0290*/  LDCU.64 UR4, c[0x0][0x398] ;  /* 0x00007300ff0477ac */ /* 0x000e620008000a00 */
[----:B-----5:R-:W-:Y:S02]  /*02a0*/  @P1 IADD3 R70, P2, PT, R4, R11, RZ ;  /* 0x0000000b04461210 */ /* 0x020fe40007f5e0ff */
[----:B------:R-:W-:Y:S02]  /*02b0*/  @!P0 CS2R R42, SRZ ;  /* 0x00000000002a8805 */ /* 0x000fe4000001ff00 */
[----:B------:R-:W-:Y:S02]  /*02c0*/  @P1 R2UR UR10, R2 ;  /* 0x00000000020a12ca */ /* 0x000fe400000e0000 */
[----:B------:R-:W-:Y:S02]  /*02d0*/  @!P0 CS2R R40, SRZ ;  /* 0x0000000000288805 */ /* 0x000fe4000001ff00 */
[----:B------:R-:W-:Y:S01]  /*02e0*/  @P1 R2UR UR11, R3 ;  /* 0x00000000030b12ca */ /* 0x000fe200000e0000 */
[----:B------:R-:W-:Y:S01]  /*02f0*/  @P1 IMAD.X R71, RZ, RZ, R5, P2 ;  /* 0x000000ffff471224 */ /* 0x000fe200010e0605 */
[----:B------:R-:W-:-:S02]  /*0300*/  @!P0 CS2R R38, SRZ ;  /* 0x0000000000268805 */ /* 0x000fc4000001ff00 */
[----:B------:R-:W-:Y:S02]  /*0310*/  @!P0 CS2R R36, SRZ ;  /* 0x0000000000248805 */ /* 0x000fe4000001ff00 */
[----:B------:R-:W-:Y:S02]  /*0320*/  @!P0 CS2R R34, SRZ ;  /* 0x0000000000228805 */ /* 0x000fe4000001ff00 */
[----:B------:R-:W-:Y:S02]  /*0330*/  @!P0 CS2R R32, SRZ ;  /* 0x0000000000208805 */ /* 0x000fe4000001ff00 */
[--C-:B------:R-:W-:Y:S02]  /*0340*/  SHF.R.U64 R0, R70, 0x2, R71.reuse ;  /* 0x0000000246007819 */ /* 0x100fe40000001247 */
[----:B------:R-:W-:Y:S02]  /*0350*/  @!P0 CS2R R30, SRZ ;  /* 0x00000000001e8805 */ /* 0x000fe4000001ff00 */
[----:B------:R-:W-:-:S02]  /*0360*/  SHF.R.U32.HI R3, RZ, 0x2, R71 ;  /* 0x00000002ff037819 */ /* 0x000fc40000011647 */
[----:B------:R-:W-:Y:S02]  /*0370*/  @!P0 CS2R R28, SRZ ;  /* 0x00000000001c8805 */ /* 0x000fe4000001ff00 */
[----:B------:R-:W-:Y:S01]  /*0380*/  LOP3.LUT R70, R70, 0x3, RZ, 0xc0, !PT ;  /* 0x0000000346467812 */ /* 0x000fe200078ec0ff */
[C---:B------:R-:W-:Y:S01]  /*0390*/  IMAD.HI.U32 R5, R0.reuse, -0x2daee0ad, RZ ;  /* 0xd2511f5300057827 */ /* 0x040fe200078e00ff */
[----:B------:R-:W-:Y:S02]  /*03a0*/  UIADD3 UR12, UPT, UPT, UR10, -0xe443238, URZ ;  /* 0xf1bbcdc80a0c7890 */ /* 0x000fe4000fffe0ff */
[----:B-1----:R-:W-:Y:S01]  /*03b0*/  UISETP.NE.U32.AND UP0, UPT, UR4, URZ, UPT ;  /* 0x000000ff0400728c */ /* 0x002fe2000bf05070 */
[----:B------:R-:W-:Y:S01]  /*03c0*/  IMAD R9, R0, -0x2daee0ad, RZ ;  /* 0xd2511f5300097824 */ /* 0x000fe200078e02ff */
[----:B------:R-:W-:Y:S01]  /*03d0*/  LOP3.LUT R5, R5, UR11, RZ, 0x3c, !PT ;  /* 0x0000000b05057c12 */ /* 0x000fe2000f8e3cff */
[----:B------:R-:W-:Y:S01]  /*03e0*/  UIADD3 UR4, UPT, UPT, UR10, -0x61c88647, URZ ;  /* 0x9e3779b90a047890 */ /* 0x000fe2000fffe0ff */
[----:B0-----:R-:W-:Y:S01]  /*03f0*/  IMAD R2, R7, UR18, R82 ;  /* 0x0000001207027c24 */ /* 0x001fe2000f8e0252 */
[----:B------:R-:W-:-:S02]  /*0400*/  UISETP.NE.AND.EX UP0, UPT, UR5, URZ, UPT, UP0 ;  /* 0x000000ff0500728c */ /* 0x000fc4000bf05300 */
[----:B------:R-:W-:Y:S01]  /*0410*/  UIADD3 UR5, UPT, UPT, UR11, -0x4498517b, URZ ;  /* 0xbb67ae850b057890 */ /* 0x000fe2000fffe0ff */
[C---:B------:R-:W-:Y:S01]  /*0420*/  IMAD.HI.U32 R4, R2.reuse, -0x326172a9, RZ ;  /* 0xcd9e8d5702047827 */ /* 0x040fe200078e00ff */
[----:B------:R-:W-:Y:S02]  /*0430*/  UIADD3 UR6, UPT, UPT, UR11, 0x76cf5d0a, URZ ;  /* 0x76cf5d0a0b067890 */ /* 0x000fe4000fffe0ff */
[----:B------:R-:W-:Y:S01]  /*0440*/  UIADD3 UR7, UPT, UPT, UR11, 0x32370b8f, URZ ;  /* 0x32370b8f0b077890 */ /* 0x000fe2000fffe0ff */
[----:B------:R-:W-:Y:S01]  /*0450*/  IMAD R7, R2, -0x326172a9, RZ ;  /* 0xcd9e8d5702077824 */ /* 0x000fe200078e02ff */
[----:B------:R-:W-:Y:S01]  /*0460*/  LOP3.LUT R4, R3, UR10, R4, 0x96, !PT ;  /* 0x0000000a03047c12 */ /* 0x000fe2000f8e9604 */
[----:B------:R-:W-:Y:S01]  /*0470*/  IMAD.HI.U32 R6, R5, -0x326172a9, RZ ;  /* 0xcd9e8d5705067827 */ /* 0x000fe200078e00ff */
[----:B------:R-:W-:Y:S02]  /*0480*/  UIADD3 UR14, UPT, UPT, UR10, -0x700cb87f, URZ ;  /* 0x8ff347810a0e7890 */ /* 0x000fe4000fffe0ff */
[----:B------:R-:W-:Y:S01]  /*0490*/  UPLOP3.LUT UP1, UPT, UPT, UPT, UPT, 0x40, 0x4 ;  /* 0x000000000004789c */ /* 0x000fe20003f2e870 */
[C---:B------:R-:W-:Y:S01]  /*04a0*/  IMAD.HI.U32 R8, R4.reuse, -0x2daee0ad, RZ ;  /* 0xd2511f5304087827 */ /* 0x040fe200078e00ff */
[----:B------:R-:W-:Y:S01]  /*04b0*/  LOP3.LUT R6, R7, UR4, R6, 0x96, !PT ;  /* 0x0000000407067c12 */ /* 0x000fe2000f8e9606 */
[----:B------:R-:W0:Y:S02]  /*04c0*/  LDCU UR4, c[0x0][0x404] ;  /* 0x00008080ff0477ac */ /* 0x000e240008000800 */
[----:B------:R-:W-:Y:S01]  /*04d0*/  IMAD R10, R4, -0x2daee0ad, RZ ;  /* 0xd2511f53040a7824 */ /* 0x000fe200078e02ff */
[----:B------:R-:W-:Y:S01]  /*04e0*/  LOP3.LUT R8, R9, UR5, R8, 0x96, !PT ;  /* 0x0000000509087c12 */ /* 0x000fe2000f8e9608 */
[----:B------:R-:W-:Y:S01]  /*04f0*/  UIADD3 UR5, UPT, UPT, UR10, 0x3c6ef372, URZ ;  /* 0x3c6ef3720a057890 */ /* 0x000fe2000fffe0ff */
[----:B------:R-:W-:Y:S01]  /*0500*/  IMAD R5, R5, -0x326172a9, RZ ;  /* 0xcd9e8d5705057824 */ /* 0x000fe200078e02ff */
[----:B------:R-:W1:Y:S01]  /*0510*/  LDCU UR19, c[0x0][0x388] ;  /* 0x00007100ff1377ac */ /* 0x000e620008000800 */
[----:B------:R-:W-:Y:S01]  /*0520*/  IMAD.HI.U32 R7, R6, -0x2daee0ad, RZ ;  /* 0xd2511f5306077827 */ /* 0x000fe200078e00ff */
[----:B------:R-:W2:Y:S03]  /*0530*/  LDCU.U8 UR20, c[0x0][0x410] ;  /* 0x00008200ff1477ac */ /* 0x000ea60008000000 */
[----:B------:R-:W-:Y:S01]  /*0540*/  IMAD.HI.U32 R4, R8, -0x326172a9, RZ ;  /* 0xcd9e8d5708047827 */ /* 0x000fe200078e00ff */
[----:B------:R-:W-:Y:S01]  /*0550*/  LOP3.LUT R7, R10, UR6, R7, 0x96, !PT ;  /* 0x000000060a077c12 */ /* 0x000fe2000f8e9607 */
[----:B------:R-:W-:-:S02]  /*0560*/  UIADD3 UR6, UPT, UPT, UR10, -0x255992d5, URZ ;  /* 0xdaa66d2b0a067890 */ /* 0x000fc4000fffe0ff */
[----:B------:R-:W-:Y:S01]  /*0570*/  IMAD R9, R6, -0x2daee0ad, RZ ;  /* 0xd2511f5306097824 */ /* 0x000fe200078e02ff */
[----:B------:R-:W-:Y:S01]  /*0580*/  LOP3.LUT R4, R5, UR5, R4, 0x96, !PT ;  /* 0x0000000505047c12 */ /* 0x000fe2000f8e9604 */
[----:B------:R-:W-:Y:S01]  /*0590*/  IMAD R8, R8, -0x326172a9, RZ ;  /* 0xcd9e8d5708087824 */ /* 0x000fe200078e02ff */
[----:B------:R-:W3:Y:S01]  /*05a0*/  LDCU UR5, c[0x0][0x408] ;  /* 0x00008100ff0577ac */ /* 0x000ee20008000800 */
[----:B------:R-:W-:Y:S01]  /*05b0*/  IMAD.HI.U32 R5, R7, -0x326172a9, RZ ;  /* 0xcd9e8d5707057827 */ /* 0x000fe200078e00ff */
[----:B------:R-:W4:Y:S03]  /*05c0*/  LDCU UR21, c[0x0][0x400] ;  /* 0x00008000ff1577ac */ /* 0x000f260008000800 */
[----:B------:R-:W-:Y:S01]  /*05d0*/  IMAD.HI.U32 R6, R4, -0x2daee0ad, RZ ;  /* 0xd2511f5304067827 */ /* 0x000fe200078e00ff */
[----:B------:R-:W-:Y:S01]  /*05e0*/  LOP3.LUT R5, R8, UR6, R5, 0x96, !PT ;  /* 0x0000000608057c12 */ /* 0x000fe2000f8e9605 */
[----:B------:R-:W-:-:S02]  /*05f0*/  UIADD3 UR6, UPT, UPT, UR10, 0x78dde6e4, URZ ;  /* 0x78dde6e40a067890 */ /* 0x000fc4000fffe0ff */
[----:B------:R-:W-:Y:S01]  /*0600*/  IMAD R7, R7, -0x326172a9, RZ ;  /* 0xcd9e8d5707077824 */ /* 0x000fe200078e02ff */
[----:B------:R-:W-:Y:S01]  /*0610*/  LOP3.LUT R6, R9, UR7, R6, 0x96, !PT ;  /* 0x0000000709067c12 */ /* 0x000fe2000f8e9606 */
[----:B------:R-:W-:Y:S01]  /*0620*/  IMAD R9, R4, -0x2daee0ad, RZ ;  /* 0xd2511f5304097824 */ /* 0x000fe200078e02ff */
[----:B------:R-:W-:Y:S01]  /*0630*/  UIADD3 UR7, UPT, UPT, UR11, -0x126145ec, URZ ;  /* 0xed9eba140b077890 */ /* 0x000fe2000fffe0ff */
[----:B------:R-:W-:Y:S01]  /*0640*/  IMAD.HI.U32 R8, R5, -0x2daee0ad, RZ ;  /* 0xd2511f5305087827 */ /* 0x000fe200078e00ff */
[----:B------:R-:W0:Y:S03]  /*0650*/  LDCU.64 UR16, c[0x0][0x380] ;  /* 0x00007000ff1077ac */ /* 0x000e260008000a00 */
[----:B------:R-:W-:Y:S01]  /*0660*/  IMAD.HI.U32 R4, R6, -0x326172a9, RZ ;  /* 0xcd9e8d5706047827 */ /* 0x000fe200078e00ff */
[----:B------:R-:W-:Y:S01]  /*0670*/  LOP3.LUT R8, R9, UR7, R8, 0x96, !PT ;  /* 0x0000000709087c12 */ /* 0x000fe2000f8e9608 */
[----:B------:R-:W-:-:S02]  /*0680*/  UIADD3 UR7, UPT, UPT, UR10, 0x1715609d, URZ ;  /* 0x1715609d0a077890 */ /* 0x000fc4000fffe0ff */
[----:B------:R-:W-:Y:S01]  /*0690*/  IMAD R10, R5, -0x2daee0ad, RZ ;  /* 0xd2511f53050a7824 */ /* 0x000fe200078e02ff */
[----:B------:R-:W-:Y:S01]  /*06a0*/  LOP3.LUT R4, R7, UR6, R4, 0x96, !PT ;  /* 0x0000000607047c12 */ /* 0x000fe2000f8e9604 */
[----:B------:R-:W-:Y:S01]  /*06b0*/  UIADD3 UR6, UPT, UPT, UR11, -0x56f99767, URZ ;  /* 0xa90668990b067890 */ /* 0x000fe2000fffe0ff */
[----:B------:R-:W-:Y:S02]  /*06c0*/  IMAD R7, R6, -0x326172a9, RZ ;  /* 0xcd9e8d5706077824 */ /* 0x000fe400078e02ff */
[----:B------:R-:W-:-:S04]  /*06d0*/  IMAD.HI.U32 R6, R8, -0x326172a9, RZ ;  /* 0xcd9e8d5708067827 */ /* 0x000fc800078e00ff */
[----:B------:R-:W-:Y:S01]  /*06e0*/  IMAD.HI.U32 R5, R4, -0x2daee0ad, RZ ;  /* 0xd2511f5304057827 */ /* 0x000fe200078e00ff */
[----:B------:R-:W-:Y:S01]  /*06f0*/  LOP3.LUT R6, R7, UR7, R6, 0x96, !PT ;  /* 0x0000000707067c12 */ /* 0x000fe2000f8e9606 */
[----:B------:R-:W-:Y:S02]  /*0700*/  UIADD3 UR7, UPT, UPT, UR10, -0x4ab325aa, URZ ;  /* 0xb54cda560a077890 */ /* 0x000fe4000fffe0ff */
[----:B------:R-:W-:Y:S01]  /*0710*/  IMAD R7, R8, -0x326172a9, RZ ;  /* 0xcd9e8d5708077824 */ /* 0x000fe200078e02ff */
[----:B------:R-:W-:Y:S01]  /*0720*/  LOP3.LUT R5, R10, UR6, R5, 0x96, !PT ;  /* 0x000000060a057c12 */ /* 0x000fe2000f8e9605 */
[----:B------:R-:W-:Y:S01]  /*0730*/  IMAD R10, R4, -0x2daee0ad, RZ ;  /* 0xd2511f53040a7824 */ /* 0x000fe200078e02ff */
[----:B------:R-:W-:Y:S01]  /*0740*/  UIADD3 UR6, UPT, UPT, UR11, 0x646e171e, URZ ;  /* 0x646e171e0b067890 */ /* 0x000fe2000fffe0ff */
[----:B------:R-:W-:-:S04]  /*0750*/  IMAD.HI.U32 R9, R6, -0x2daee0ad, RZ ;  /* 0xd2511f5306097827 */ /* 0x000fc800078e00ff */
[C---:B------:R-:W-:Y:S01]  /*0760*/  IMAD.HI.U32 R4, R5.reuse, -0x326172a9, RZ ;  /* 0xcd9e8d5705047827 */ /* 0x040fe200078e00ff */
[----:B------:R-:W-:Y:S01]  /*0770*/  LOP3.LUT R9, R10, UR6, R9, 0x96, !PT ;  /* 0x000000060a097c12 */ /* 0x000fe2000f8e9609 */
[----:B------:R-:W-:Y:S02]  /*0780*/  UIADD3 UR6, UPT, UPT, UR10, 0x5384540f, URZ ;  /* 0x5384540f0a067890 */ /* 0x000fe4000fffe0ff */
[----:B------:R-:W-:Y:S01]  /*0790*/  IMAD R8, R5, -0x326172a9, RZ ;  /* 0xcd9e8d5705087824 */ /* 0x000fe200078e02ff */
[----:B------:R-:W-:Y:S01]  /*07a0*/  LOP3.LUT R4, R7, UR7, R4, 0x96, !PT ;  /* 0x0000000707047c12 */ /* 0x000fe2000f8e9604 */
[----:B------:R-:W-:Y:S01]  /*07b0*/  UIADD3 UR7, UPT, UPT, UR11, 0x1fd5c5a3, URZ ;  /* 0x1fd5c5a30b077890 */ /* 0x000fe2000fffe0ff */
        /* <DEDUP_REMOVED lines=8> */
[----:B------:R-:W-:Y:S01]  /*0840*/  UIADD3 UR7, UPT, UPT, UR11, -0x695add53, URZ ;  /* 0x96a522ad0b077890 */ /* 0x000fe2000fffe0ff */
[----:B------:R-:W-:-:S04]  /*0850*/  IMAD.HI.U32 R7, R5, -0x2daee0ad, RZ ;  /* 0xd2511f5305077827 */ /* 0x000fc800078e00ff */
[----:B------:R-:W-:Y:S01]  /*0860*/  IMAD.HI.U32 R4, R6, -0x326172a9, RZ ;  /* 0xcd9e8d5706047827 */ /* 0x000fe200078e00ff */
[----:B------:R-:W-:-:S03]  /*0870*/  LOP3.LUT R7, R8, UR6, R7, 0x96, !PT ;  /* 0x0000000608077c12 */ /* 0x000fc6000f8e9607 */
[----:B------:R-:W-:Y:S01]  /*0880*/  IMAD R11, R6, -0x326172a9, RZ ;  /* 0xcd9e8d57060b7824 */ /* 0x000fe200078e02ff */
[----:B------:R-:W-:Y:S01]  /*0890*/  LOP3.LUT R9, R9, UR12, R4, 0x96, !PT ;  /* 0x0000000c09097c12 */ /* 0x000fe2000f8e9604 */
[----:B------:R-:W-:Y:S01]  /*08a0*/  IMAD R4, R5, -0x2daee0ad, RZ ;  /* 0xd2511f5305047824 */ /* 0x000fe200078e02ff */
[----:B------:R-:W0:Y:S01]  /*08b0*/  LDCU.64 UR12, c[0x0][0x398] ;  /* 0x00007300ff0c77ac */ /* 0x000e220008000a00 */
[----:B------:R-:W-:-:S04]  /*08c0*/  IMAD.HI.U32 R16, R7, -0x326172a9, RZ ;  /* 0xcd9e8d5707107827 */ /* 0x000fc800078e00ff */
[----:B------:R-:W-:Y:S01]  /*08d0*/  IMAD.HI.U32 R19, R9, -0x2daee0ad, RZ ;  /* 0xd2511f5309137827 */ /* 0x000fe200078e00ff */
[----:B------:R-:W-:Y:S01]  /*08e0*/  LOP3.LUT R16, R11, UR14, R16, 0x96, !PT ;  /* 0x0000000e0b107c12 */ /* 0x000fe2000f8e9610 */
[----:B------:R-:W0:Y:S02]  /*08f0*/  LDCU.64 UR14, c[0x0][0x3a0] ;  /* 0x00007400ff0e77ac */ /* 0x000e240008000a00 */
[----:B------:R-:W-:Y:S01]  /*0900*/  IMAD R18, R7, -0x326172a9, RZ ;  /* 0xcd9e8d5707127824 */ /* 0x000fe200078e02ff */
[----:B------:R-:W-:Y:S01]  /*0910*/  LOP3.LUT R19, R4, UR7, R19, 0x96, !PT ;  /* 0x0000000704137c12 */ /* 0x000fe2000f8e9613 */
[----:B------:R-:W-:Y:S02]  /*0920*/  HFMA2 R4, -RZ, RZ, 0, 0 ;  /* 0x00000000ff047431 */ /* 0x000fe400000001ff */
[----:B-1234-:R-:W-:-:S07]  /*0930*/  IMAD R68, R9, -0x2daee0ad, RZ ;  /* 0xd2511f5309447824 */ /* 0x01efce00078e02ff */
.L_x_3546:
[----:B0-----:R-:W-:Y:S01]  /*0940*/  ISETP.NE.U32.AND P0, PT, RZ, UR14, PT ;  /* 0x0000000eff007c0c */ /* 0x001fe2000bf05070 */
[----:B------:R-:W-:Y:S01]  /*0950*/  UIMAD UR6, UR18, UR19, URZ ;  /* 0x00000013120672a4 */ /* 0x000fe2000f8e02ff */
[----:B------:R-:W0:Y:S01]  /*0960*/  LDC.64 R102, c[0x0][0x390] ;  /* 0x0000e400ff667b82 */ /* 0x000e220000000a00 */
[----:B-1----:R-:W1:Y:S01]  /*0970*/  @UP0 LDCU.64 UR22, c[0x0][0x398] ;  /* 0x00007300ff1607ac */ /* 0x002e620008000a00 */
[----:B------:R-:W-:Y:S02]  /*0980*/  ISETP.NE.AND.EX P0, PT, RZ, UR15, PT, P0 ;  /* 0x0000000fff007c0c */ /* 0x000fe4000bf05300 */
[----:B------:R-:W-:Y:S01]  /*0990*/  PLOP3.LUT P1, PT, PT, PT, UP0, 0x80, 0x8 ;  /* 0x000000000008781c */ /* 0x000fe20003f2f008 */
[----:B------:R-:W-:Y:S01]  /*09a0*/  USHF.R.S32.HI UR7, URZ, 0x1f, UR6 ;  /* 0x0000001fff077899 */ /* 0x000fe20008011406 */
[----:B------:R-:W-:-:S03]  /*09b0*/  PLOP3.LUT P2, PT, PT, PT, UP0, 0x80, 0x8 ;  /* 0x000000000008781c */ /* 0x000fc60003f4f008 */
[----:B------:R-:W-:-:S06]  /*09c0*/  ULEA.HI UR7, UR7, UR6, URZ, 0x3 ;  /* 0x0000000607077291 */ /* 0x000fcc000f8f18ff */
[----:B------:R-:W2:Y:S01]  /*09d0*/  @P0 LDC.64 R66, c[0x0][0x3a0] ;  /* 0x0000e800ff420b82 */ /* 0x000ea20000000a00 */
[----:B------:R-:W-:Y:S01]  /*09e0*/  IMAD.U32 R5, RZ, RZ, UR7 ;  /* 0x00000007ff057e24 */ /* 0x000fe2000f8e00ff */
[----:B-1----:R-:W-:Y:S01]  /*09f0*/  MOV R65, UR23 ;  /* 0x0000001700417c02 */ /* 0x002fe20008000f00 */
[----:B------:R-:W-:-:S03]  /*0a00*/  IMAD.U32 R64, RZ, RZ, UR22 ;  /* 0x00000016ff407e24 */ /* 0x000fc6000f8e00ff */
[----:B------:R-:W-:-:S05]  /*0a10*/  LEA.HI.SX32 R5, R5, R82, 0x1d ;  /* 0x0000005205057211 */ /* 0x000fca00078feaff */
[----:B0-----:R-:W-:Y:S01]  /*0a20*/  IMAD.WIDE.U32 R60, R5, 0x10, R102 ;  /* 0x00000010053c7825 */ /* 0x001fe200078e0066 */
[----:B------:R-:W-:-:S03]  /*0a30*/  UISETP.NE.U32.AND UP0, UPT, UR12, URZ, UPT ;  /* 0x000000ff0c00728c */ /* 0x000fc6000bf05070 */
[C---:B------:R-:W-:Y:S02]  /*0a40*/  @P1 IMAD.WIDE.U32 R64, R5.reuse, 0x10, R64 ;  /* 0x0000001005401825 */ /* 0x040fe400078e0040 */
[----:B------:R-:W5:Y:S02]  /*0a50*/  LDG.E.128 R60, desc[UR8][R60.64] ;  /* 0x000000083c3c7981 */ /* 0x000f64000c1e1d00 */
[----:B--2---:R-:W-:Y:S01]  /*0a60*/  @P0 IMAD.WIDE.U32 R66, R5, 0x10, R66 ;  /* 0x0000001005420825 */ /* 0x004fe200078e0042 */
[----:B------:R-:W-:Y:S01]  /*0a70*/  UISETP.NE.AND.EX UP0, UPT, UR13, URZ, UPT, UP0 ;  /* 0x000000ff0d00728c */ /* 0x000fe2000bf05300 */
[----:B------:R0:W5:Y:S04]  /*0a80*/  @P2 LDG.E.128 R24, desc[UR8][R64.64] ;  /* 0x0000000840182981 */ /* 0x000168000c1e1d00 */
[----:B------:R1:W5:Y:S01]  /*0a90*/  @P0 LDG.E.128 R20, desc[UR8][R66.64] ;  /* 0x0000000842140981 */ /* 0x000362000c1e1d00 */
[----:B------:R-:W-:-:S02]  /*0aa0*/  UIADD3 UR6, UPT, UPT, UR11, 0x1fd5c5a3, URZ ;  /* 0x1fd5c5a30b067890 */ /* 0x000fc4000fffe0ff */
[----:B------:R-:W-:Y:S01]  /*0ab0*/  UIADD3 UR7, UPT, UPT, UR10, -0x255992d5, URZ ;  /* 0xdaa66d2b0a077890 */ /* 0x000fe2000fffe0ff */
[----:B0-----:R-:W-:Y:S01]  /*0ac0*/  IMAD.MOV.U32 R64, RZ, RZ, 0x2f800000 ;  /* 0x2f800000ff407424 */ /* 0x001fe200078e00ff */
[----:B------:R-:W-:Y:S02]  /*0ad0*/  UIADD3 UR22, UPT, UPT, UR11, -0x126145ec, URZ ;  /* 0xed9eba140b167890 */ /* 0x000fe4000fffe0ff */
[----:B------:R-:W-:Y:S02]  /*0ae0*/  UIADD3 UR23, UPT, UPT, UR10, 0x1715609d, URZ ;  /* 0x1715609d0a177890 */ /* 0x000fe4000fffe0ff */
[----:B------:R-:W-:Y:S02]  /*0af0*/  UIADD3 UR24, UPT, UPT, UR10, 0x5384540f, URZ ;  /* 0x5384540f0a187890 */ /* 0x000fe4000fffe0ff */
[----:B------:R-:W-:Y:S02]  /*0b00*/  UIADD3 UR25, UPT, UPT, UR11, -0x4498517b, URZ ;  /* 0xbb67ae850b197890 */ /* 0x000fe4000fffe0ff */
[----:B------:R-:W-:-:S02]  /*0b10*/  UIADD3 UR26, UPT, UPT, UR11, 0x32370b8f, URZ ;  /* 0x32370b8f0b1a7890 */ /* 0x000fc4000fffe0ff */
[----:B------:R-:W-:Y:S02]  /*0b20*/  UIADD3 UR27, UPT, UPT, UR11, -0x695add53, URZ ;  /* 0x96a522ad0b1b7890 */ /* 0x000fe4000fffe0ff */
[----:B------:R-:W-:Y:S02]  /*0b30*/  UIADD3 UR28, UPT, UPT, UR10, -0x4ab325aa, URZ ;  /* 0xb54cda560a1c7890 */ /* 0x000fe4000fffe0ff */
[----:B------:R-:W-:Y:S02]  /*0b40*/  UIADD3 UR29, UPT, UPT, UR11, -0x56f99767, URZ ;  /* 0xa90668990b1d7890 */ /* 0x000fe4000fffe0ff */
[----:B------:R-:W-:Y:S01]  /*0b50*/  UIADD3 UR30, UPT, UPT, UR11, 0x76cf5d0a, URZ ;  /* 0x76cf5d0a0b1e7890 */ /* 0x000fe2000fffe0ff */
[----:B-1----:R-:W-:Y:S11]  /*0b60*/  BRA.U UP0, `(.L_x_3242) ;  /* 0x00000029009c7547 */ /* 0x002ff6000b800000 */
        /* <DEDUP_REMOVED lines=15> */
.L_x_3244:
        /* <DEDUP_REMOVED lines=12> */
.L_x_3245:
[----:B------:R-:W-:Y:S01]  /*0d20*/  IMAD.WIDE.U32 R18, R2, -0x326172a9, RZ ;  /* 0xcd9e8d5702127825 */ /* 0x000fe200078e00ff */
[----:B------:R-:W-:Y:S01]  /*0d30*/  LOP3.LUT R70, R4, UR11, R17, 0x96, !PT ;  /* 0x0000000b04467c12 */ /* 0x000fe2000f8e9611 */
[----:B------:R-:W-:Y:S02]  /*0d40*/  UIADD3 UR31, UPT, UPT, UR10, -0x61c88647, URZ ;  /* 0x9e3779b90a1f7890 */ /* 0x000fe4000fffe0ff */
[----:B------:R-:W-:Y:S01]  /*0d50*/  UIADD3 UR32, UPT, UPT, UR11, -0x24c28bd8, URZ ;  /* 0xdb3d74280b207890 */ /* 0x000fe2000fffe0ff */
[----:B------:R-:W-:Y:S01]  /*0d60*/  LOP3.LUT R66, R3, UR10, R19, 0x96, !PT ;  /* 0x0000000a03427c12 */ /* 0x000fe2000f8e9613 */
[----:B------:R-:W-:-:S04]  /*0d70*/  IMAD.WIDE.U32 R70, R70, -0x326172a9, RZ ;  /* 0xcd9e8d5746467825 */ /* 0x000fc800078e00ff */
[----:B------:R-:W-:Y:S01]  /*0d80*/  IMAD.WIDE.U32 R66, R66, -0x2daee0ad, RZ ;  /* 0xd2511f5342427825 */ /* 0x000fe200078e00ff */
[----:B------:R-:W-:Y:S01]  /*0d90*/  LOP3.LUT R17, R18, UR31, R71, 0x96, !PT ;  /* 0x0000001f12117c12 */ /* 0x000fe2000f8e9647 */
[----:B------:R-:W-:Y:S02]  /*0da0*/  UIADD3 UR31, UPT, UPT, UR10, 0x3c6ef372, URZ ;  /* 0x3c6ef3720a1f7890 */ /* 0x000fe4000fffe0ff */
[----:B------:R-:W-:Y:S01]  /*0db0*/  IMAD.MOV.U32 R7, RZ, RZ, R68 ;  /* 0x000000ffff077224 */ /* 0x000fe200078e0044 */
[----:B------:R-:W-:Y:S01]  /*0dc0*/  LOP3.LUT R18, R16, UR25, R67, 0x96, !PT ;  /* 0x0000001910127c12 */ /* 0x000fe2000f8e9643 */
[----:B------:R-:W-:-:S04]  /*0dd0*/  IMAD.WIDE.U32 R16, R17, -0x2daee0ad, RZ ;  /* 0xd2511f5311107825 */ /* 0x000fc800078e00ff */
[----:B------:R-:W-:Y:S01]  /*0de0*/  IMAD.WIDE.U32 R18, R18, -0x326172a9, RZ ;  /* 0xcd9e8d5712127825 */ /* 0x000fe200078e00ff */
[----:B------:R-:W-:-:S04]  /*0df0*/  LOP3.LUT R71, R66, UR30, R17, 0x96, !PT ;  /* 0x0000001e42477c12 */ /* 0x000fc8000f8e9611 */
[----:B------:R-:W-:Y:S01]  /*0e00*/  LOP3.LUT R66, R70, UR31, R19, 0x96, !PT ;  /* 0x0000001f46427c12 */ /* 0x000fe2000f8e9613 */
[----:B------:R-:W-:Y:S01]  /*0e10*/  IMAD.WIDE.U32 R70, R71, -0x326172a9, RZ ;  /* 0xcd9e8d5747467825 */ /* 0x000fe200078e00ff */
[----:B------:R-:W-:-:S03]  /*0e20*/  UIADD3 UR31, UPT, UPT, UR10, 0x78dde6e4, URZ ;  /* 0x78dde6e40a1f7890 */ /* 0x000fc6000fffe0ff */
[----:B------:R-:W-:Y:S01]  /*0e30*/  IMAD.WIDE.U32 R66, R66, -0x2daee0ad, RZ ;  /* 0xd2511f5342427825 */ /* 0x000fe200078e00ff */
[----:B------:R-:W-:-:S04]  /*0e40*/  LOP3.LUT R17, R18, UR7, R71, 0x96, !PT ;  /* 0x0000000712117c12 */ /* 0x000fc8000f8e9647 */
        /* <DEDUP_REMOVED lines=12> */
[----:B------:R-:W-:Y:S01]  /*0f10*/  LOP3.LUT R71, R66, UR31, R17, 0x96, !PT ;  /* 0x0000001f42477c12 */ /* 0x000fe2000f8e9611 */
[----:B------:R-:W-:-:S03]  /*0f20*/  UIADD3 UR31, UPT, UPT, UR10, -0xe443238, URZ ;  /* 0xf1bbcdc80a1f7890 */ /* 0x000fc6000fffe0ff */
        /* <DEDUP_REMOVED lines=9> */
[----:B------:R-:W-:Y:S01]  /*0fc0*/  UIADD3 UR31, UPT, UPT, UR10, -0x700cb87f, URZ ;  /* 0x8ff347810a1f7890 */ /* 0x000fe2000fffe0ff */
[----:B------:R-:W-:-:S04]  /*0fd0*/  IMAD.WIDE.U32 R18, R18, -0x326172a9, RZ ;  /* 0xcd9e8d5712127825 */ /* 0x000fc800078e00ff */
[----:B------:R-:W-:Y:S01]  /*0fe0*/  IMAD.WIDE.U32 R66, R66, -0x2daee0ad, RZ ;  /* 0xd2511f5342427825 */ /* 0x000fe200078e00ff */
[----:B------:R-:W-:-:S03]  /*0ff0*/  LOP3.LUT R16, R16, UR31, R19, 0x96, !PT ;  /* 0x0000001f10107c12 */ /* 0x000fc6000f8e9613 */
[----:B------:R-:W-:Y:S01]  /*1000*/  IMAD.MOV.U32 R17, RZ, RZ, RZ ;  /* 0x000000ffff117224 */ /* 0x000fe200078e00ff */
[----:B------:R-:W-:Y:S02]  /*1010*/  LOP3.LUT R19, R72, UR27, R67, 0x96, !PT ;  /* 0x0000001b48137c12 */ /* 0x000fe4000f8e9643 */
[----:B------:R-:W-:-:S07]  /*1020*/  MOV R72, R66 ;  /* 0x0000004200487202 */ /* 0x000fce0000000f00 */
.L_x_3243:
[----:B------:R-:W-:Y:S01]  /*1030*/  I2FP.F32.U32 R7, R7 ;  /* 0x0000000700077245 */ /* 0x000fe20000201000 */
[----:B-----5:R-:W-:Y:S01]  /*1040*/  HADD2.F32 R15, -RZ, R60.H0_H0 ;  /* 0x2000003cff0f7230 */ /* 0x020fe20000004100 */
        /* <DEDUP_REMOVED lines=21> */
.L_x_3247:
        /* <DEDUP_REMOVED lines=12> */
.L_x_3248:
[----:B------:R-:W-:Y:S01]  /*1260*/  IMAD.WIDE.U32 R18, R2, -0x326172a9, RZ ;  /* 0xcd9e8d5702127825 */ /* 0x000fe200078e00ff */
[----:B------:R-:W-:Y:S01]  /*1270*/  LOP3.LUT R70, R4, UR11, R17, 0x96, !PT ;  /* 0x0000000b04467c12 */ /* 0x000fe2000f8e9611 */
[----:B------:R-:W-:Y:S02]  /*1280*/  UIADD3 UR31, UPT, UPT, UR10, -0x61c88647, URZ ;  /* 0x9e3779b90a1f7890 */ /* 0x000fe4000fffe0ff */
[----:B------:R-:W-:Y:S01]  /*1290*/  HFMA2 R65, -RZ, RZ, 0, 0 ;  /* 0x00000000ff417431 */ /* 0x000fe200000001ff */
        /* <DEDUP_REMOVED lines=43> */
[----:B------:R-:W-:Y:S01]  /*1550*/  IMAD.MOV.U32 R72, RZ, RZ, R68 ;  /* 0x000000ffff487224 */ /* 0x000fe200078e0044 */
[----:B------:R-:W-:-:S07]  /*1560*/  LOP3.LUT R19, R74, UR27, R69, 0x96, !PT ;  /* 0x0000001b4a137c12 */ /* 0x000fce000f8e9645 */
.L_x_3246:
[----:B------:R-:W-:Y:S01]  /*1570*/  I2FP.F32.U32 R15, R15 ;  /* 0x0000000f000f7245 */ /* 0x000fe20000201000 */
[----:B------:R-:W-:Y:S01]  /*1580*/  HADD2.F32 R60, -RZ, R60.H1_H1 ;  /* 0x3000003cff3c7230 */ /* 0x000fe20000004100 */
[----:B------:R-:W-:Y:S01]  /*1590*/  ISETP.NE.AND P2, PT, R65, 0x1, PT ;  /* 0x000000014100780c */ /* 0x000fe20003f45270 */
[----:B------:R-:W-:Y:S02]  /*15a0*/  @P0 HADD2.F32 R68, -RZ, R20.H1_H1 ;  /* 0x30000014ff440230 */ /* 0x000fe40000004100 */
[----:B------:R-:W-:Y:S01]  /*15b0*/  FFMA.FTZ R15, R15, R64, 1.1641532182693481445e-10 ;  /* 0x2f0000000f0f7423 */ /* 0x000fe20000010040 */
[----:B------:R-:W-:Y:S01]  /*15c0*/  FMUL.FTZ R60, R60, UR5 ;  /* 0x000000053c3c7c20 */ /* 0x000fe20008410000 */
[----:B------:R-:W-:Y:S02]  /*15d0*/  IMAD.MOV.U32 R67, RZ, RZ, 0x2 ;  /* 0x00000002ff437424 */ /* 0x000fe400078e00ff */
[----:B------:R-:W-:Y:S01]  /*15e0*/  IMAD.MOV.U32 R17, RZ, RZ, R18 ;  /* 0x000000ffff117224 */ /* 0x000fe200078e0012 */
[----:B------:R-:W-:-:S04]  /*15f0*/  FSETP.GTU.FTZ.AND P1, PT, R15, UR4, PT ;  /* 0x000000040f007c0b */ /* 0x000fc8000bf3c000 */
        /* <DEDUP_REMOVED lines=14> */
.L_x_3250:
        /* <DEDUP_REMOVED lines=12> */
.L_x_3251:
        /* <DEDUP_REMOVED lines=9> */
[----:B------:R-:W-:Y:S01]  /*1830*/  IMAD.MOV.U32 R67, RZ, RZ, RZ ;  /* 0x000000ffff437224 */ /* 0x000fe200078e00ff */
        /* <DEDUP_REMOVED lines=37> */
[----:B------:R-:W-:Y:S02]  /*1a90*/  LOP3.LUT R19, R74, UR27, R69, 0x96, !PT ;  /* 0x0000001b4a137c12 */ /* 0x000fe4000f8e9645 */
[----:B------:R-:W-:-:S07]  /*1aa0*/  MOV R72, R68 ;  /* 0x0000004400487202 */ /* 0x000fce0000000f00 */
.L_x_3249:
        /* <DEDUP_REMOVED lines=23> */
.L_x_3253:
        /* <DEDUP_REMOVED lines=12> */
.L_x_3254:
        /* <DEDUP_REMOVED lines=46> */
[----:B------:R-:W-:Y:S02]  /*1fc0*/  LOP3.LUT R16, R18, UR31, R77, 0x96, !PT ;  /* 0x0000001f12107c12 */ /* 0x000fe4000f8e964d */
[----:B------:R-:W-:Y:S01]  /*1fd0*/  MOV R18, R76 ;  /* 0x0000004c00127202 */ /* 0x000fe20000000f00 */
[----:B------:R-:W-:Y:S01]  /*1fe0*/  IMAD.MOV.U32 R72, RZ, RZ, R74 ;  /* 0x000000ffff487224 */ /* 0x000fe200078e004a */
[----:B------:R-:W-:-:S07]  /*1ff0*/  LOP3.LUT R19, R70, UR27, R75, 0x96, !PT ;  /* 0x0000001b46137c12 */ /* 0x000fce000f8e964b */
.L_x_3252:
        /* <DEDUP_REMOVED lines=22> */
.L_x_3256:
        /* <DEDUP_REMOVED lines=12> */
.L_x_3257:
[----:B------:R-:W-:Y:S01]  /*2220*/  IMAD.WIDE.U32 R70, R2, -0x326172a9, RZ ;  /* 0xcd9e8d5702467825 */ /* 0x000fe200078e00ff */
[----:B------:R-:W-:Y:S01]  /*2230*/  LOP3.LUT R76, R4, UR11, R19, 0x96, !PT ;  /* 0x0000000b044c7c12 */ /* 0x000fe2000f8e9613 */
[----:B------:R-:W-:Y:S01]  /*2240*/  UIADD3 UR31, UPT, UPT, UR10, -0x61c88647, URZ ;  /* 0x9e3779b90a1f7890 */ /* 0x000fe2000fffe0ff */
[----:B------:R-:W-:Y:S01]  /*2250*/  MOV R67, R72 ;  /* 0x0000004800437202 */ /* 0x000fe20000000f00 */
[----:B------:R-:W-:Y:S01]  /*2260*/  UIADD3 UR32, UPT, UPT, UR11, -0x24c28bd8, URZ ;  /* 0xdb3d74280b207890 */ /* 0x000fe2000fffe0ff */
[----:B------:R-:W-:Y:S01]  /*2270*/  LOP3.LUT R74, R3, UR10, R71, 0x96, !PT ;  /* 0x0000000a034a7c12 */ /* 0x000fe2000f8e9647 */
[----:B------:R-:W-:-:S04]  /*2280*/  IMAD.WIDE.U32 R76, R76, -0x326172a9, RZ ;  /* 0xcd9e8d574c4c7825 */ /* 0x000fc800078e00ff */
[----:B------:R-:W-:Y:S01]  /*2290*/  IMAD.WIDE.U32 R74, R74, -0x2daee0ad, RZ ;  /* 0xd2511f534a4a7825 */ /* 0x000fe200078e00ff */
[----:B------:R-:W-:Y:S01]  /*22a0*/  LOP3.LUT R19, R70, UR31, R77, 0x96, !PT ;  /* 0x0000001f46137c12 */ /* 0x000fe2000f8e964d */
[----:B------:R-:W-:-:S03]  /*22b0*/  UIADD3 UR31, UPT, UPT, UR10, 0x3c6ef372, URZ ;  /* 0x3c6ef3720a1f7890 */ /* 0x000fc6000fffe0ff */
        /* <DEDUP_REMOVED lines=31> */
[----:B------:R-:W-:Y:S01]  /*24b0*/  IMAD.MOV.U32 R71, RZ, RZ, RZ ;  /* 0x000000ffff477224 */ /* 0x000fe200078e00ff */
[----:B------:R-:W-:Y:S01]  /*24c0*/  LOP3.LUT R74, R76, UR31, R19, 0x96, !PT ;  /* 0x0000001f4c4a7c12 */ /* 0x000fe2000f8e9613 */
[----:B------:R-:W-:Y:S01]  /*24d0*/  UIADD3 UR31, UPT, UPT, UR10, -0x700cb87f, URZ ;  /* 0x8ff347810a1f7890 */ /* 0x000fe2000fffe0ff */
[----:B------:R-:W-:-:S04]  /*24e0*/  IMAD.WIDE.U32 R76, R77, -0x326172a9, RZ ;  /* 0xcd9e8d574d4c7825 */ /* 0x000fc800078e00ff */
[----:B------:R-:W-:Y:S01]  /*24f0*/  IMAD.WIDE.U32 R74, R74, -0x2daee0ad, RZ ;  /* 0xd2511f534a4a7825 */ /* 0x000fe200078e00ff */
[----:B------:R-:W-:-:S03]  /*2500*/  LOP3.LUT R16, R18, UR31, R77, 0x96, !PT ;  /* 0x0000001f12107c12 */ /* 0x000fc6000f8e964d */
[----:B------:R-:W-:Y:S01]  /*2510*/  IMAD.MOV.U32 R18, RZ, RZ, R76 ;  /* 0x000000ffff127224 */ /* 0x000fe200078e004c */
[----:B------:R-:W-:Y:S01]  /*2520*/  LOP3.LUT R19, R70, UR27, R75, 0x96, !PT ;  /* 0x0000001b46137c12 */ /* 0x000fe2000f8e964b */
[----:B------:R-:W-:-:S07]  /*2530*/  IMAD.MOV.U32 R72, RZ, RZ, R74 ;  /* 0x000000ffff487224 */ /* 0x000fce00078e004a */
.L_x_3255:
        /* <DEDUP_REMOVED lines=22> */
.L_x_3259:
        /* <DEDUP_REMOVED lines=12> */
.L_x_3260:
        /* <DEDUP_REMOVED lines=49> */
.L_x_3258:
        /* <DEDUP_REMOVED lines=22> */
.L_x_3262:
        /* <DEDUP_REMOVED lines=12> */
.L_x_3263:
        /* <DEDUP_REMOVED lines=50> */
.L_x_3261:
        /* <DEDUP_REMOVED lines=22> */
.L_x_3265:
        /* <DEDUP_REMOVED lines=12> */
.L_x_3266:
        /* <DEDUP_REMOVED lines=13> */
[----:B------:R-:W-:-:S03]  /*32a0*/  LOP3.LUT R19, R84, UR30, R77, 0x96, !PT ;  /* 0x0000001e54137c12 */ /* 0x000fc6000f8e964d */
[----:B------:R-:W-:Y:S01]  /*32b0*/  IMAD.MOV.U32 R90, RZ, RZ, RZ ;  /* 0x000000ffff5a7224 */ /* 0x000fe200078e00ff */
        /* <DEDUP_REMOVED lines=35> */
.L_x_3264:
        /* <DEDUP_REMOVED lines=15> */
.L_x_3242:
[----:B------:R-:W-:Y:S01]  /*35e0*/  ISETP.NE.AND P1, PT, R70, 0x1, PT ;  /* 0x000000014600780c */ /* 0x000fe20003f25270 */
[----:B------:R-:W-:Y:S01]  /*35f0*/  UIADD3 UR31, UPT, UPT, UR10, -0x700cb87f, URZ ;  /* 0x8ff347810a1f7890 */ /* 0x000fe2000fffe0ff */
[----:B------:R-:W-:Y:S01]  /*3600*/  IMAD.MOV.U32 R8, RZ, RZ, 0x2 ;  /* 0x00000002ff087424 */ /* 0x000fe200078e00ff */
[----:B------:R-:W-:Y:S01]  /*3610*/  UIADD3 UR32, UPT, UPT, UR10, -0x61c88647, URZ ;  /* 0x9e3779b90a207890 */ /* 0x000fe2000fffe0ff */
[----:B------:R-:W-:Y:S01]  /*3620*/  MOV R6, R18 ;  /* 0x0000001200067202 */ /* 0x000fe20000000f00 */
[----:B------:R-:W-:Y:S01]  /*3630*/  UIADD3 UR33, UPT, UPT, UR10, 0x78dde6e4, URZ ;  /* 0x78dde6e40a217890 */ /* 0x000fe2000fffe0ff */
[----:B------:R-:W-:Y:S01]  /*3640*/  IMAD.MOV.U32 R72, RZ, RZ, R68 ;  /* 0x000000ffff487224 */ /* 0x000fe200078e0044 */
[----:B------:R-:W-:Y:S02]  /*3650*/  UIADD3 UR34, UPT, UPT, UR10, -0xe443238, URZ ;  /* 0xf1bbcdc80a227890 */ /* 0x000fe4000fffe0ff */
[----:B------:R-:W-:Y:S02]  /*3660*/  UIADD3 UR35, UPT, UPT, UR11, 0x646e171e, URZ ;  /* 0x646e171e0b237890 */ /* 0x000fe4000fffe0ff */
[----:B------:R-:W-:-:S02]  /*3670*/  UIADD3 UR36, UPT, UPT, UR11, -0x24c28bd8, URZ ;  /* 0xdb3d74280b247890 */ /* 0x000fc4000fffe0ff */
[----:B------:R-:W-:Y:S01]  /*3680*/  UIADD3 UR37, UPT, UPT, UR10, 0x3c6ef372, URZ ;  /* 0x3c6ef3720a257890 */ /* 0x000fe2000fffe0ff */
[----:B------:R-:W-:Y:S11]  /*3690*/  @!P1 BRA `(.L_x_3268) ;  /* 0x0000000000fc9947 */ /* 0x000ff60003800000 */
        /* <DEDUP_REMOVED lines=10> */
.L_x_3269:
        /* <DEDUP_REMOVED lines=12> */
.L_x_3270:
        /* <DEDUP_REMOVED lines=39> */
[----:B------:R-:W-:Y:S02]  /*3a70*/  LOP3.LUT R19, R6, UR27, R73, 0x96, !PT ;  /* 0x0000001b06137c12 */ /* 0x000fe4000f8e9649 */
[----:B------:R-:W-:-:S07]  /*3a80*/  MOV R6, R68 ;  /* 0x0000004400067202 */ /* 0x000fce0000000f00 */
.L_x_3268:
[----:B------:R-:W-:Y:S01]  /*3a90*/  I2FP.F32.U32 R7, R6 ;  /* 0x0000000600077245 */ /* 0x000fe20000201000 */
[----:B-----5:R-:W-:Y:S01]  /*3aa0*/  HADD2.F32 R6, -RZ, R60.H0_H0 ;  /* 0x2000003cff067230 */ /* 0x020fe20000004100 */
        /* <DEDUP_REMOVED lines=18> */
.L_x_3272:
        /* <DEDUP_REMOVED lines=12> */
.L_x_3273:
        /* <DEDUP_REMOVED lines=42> */
.L_x_3271:
        /* <DEDUP_REMOVED lines=24> */
.L_x_3275:
        /* <DEDUP_REMOVED lines=12> */
.L_x_3276:
        /* <DEDUP_REMOVED lines=39> */
[----:B------:R-:W-:Y:S01]  /*43e0*/  IMAD.MOV.U32 R8, RZ, RZ, R72 ;  /* 0x000000ffff087224 */ /* 0x000fe200078e0048 */
[----:B------:R-:W-:Y:S01]  /*43f0*/  MOV R72, R10 ;  /* 0x0000000a00487202 */ /* 0x000fe20000000f00 */
[----:B------:R-:W-:-:S07]  /*4400*/  IMAD.MOV.U32 R11, RZ, RZ, RZ ;  /* 0x000000ffff0b7224 */ /* 0x000fce00078e00ff */
.L_x_3274:
[----:B------:R-:W-:Y:S01]  /*4410*/  I2FP.F32.U32 R9, R8 ;  /* 0x0000000800097245 */ /* 0x000fe20000201000 */
[----:B------:R-:W-:Y:S01]  /*4420*/  HADD2.F32 R60, -RZ, R60.H1_H1 ;  /* 0x3000003cff3c7230 */ /* 0x000fe20000004100 */
        /* <DEDUP_REMOVED lines=18> */
.L_x_3278:
        /* <DEDUP_REMOVED lines=12> */
.L_x_3279:
        /* <DEDUP_REMOVED lines=42> */
.L_x_3277:
        /* <DEDUP_REMOVED lines=24> */
.L_x_3281:
        /* <DEDUP_REMOVED lines=12> */
.L_x_3282:
        /* <DEDUP_REMOVED lines=42> */
.L_x_3280:
[----:B------:R-:W-:Y:S01]  /*4d90*/  I2FP.F32.U32 R9, R9 ;  /* 0x0000000900097245 */ /* 0x000fe20000201000 */
[----:B------:R-:W-:Y:S01]  /*4da0*/  HADD2.F32 R10, -RZ, R61.H0_H0 ;  /* 0x2000003dff0a7230 */ /* 0x000fe20000004100 */
[----:B------:R-:W-:Y:S01]  /*4db0*/  ISETP.NE.AND P2, PT, R11, 0x1, PT ;  /* 0x000000010b00780c */ /* 0x000fe20003f45270 */
[----:B------:R-:W-:Y:S02]  /*4dc0*/  IMAD.MOV.U32 R13, RZ, RZ, 0x2 ;  /* 0x00000002ff0d7424 */ /* 0x000fe400078e00ff */
[----:B------:R-:W-:-:S05]  /*4dd0*/  FFMA.FTZ R9, R9, R64, 1.1641532182693481445e-10 ;  /* 0x2f00000009097423 */ /* 0x000fca0000010040 */
        /* <DEDUP_REMOVED lines=15> */
.L_x_3284:
        /* <DEDUP_REMOVED lines=12> */
.L_x_3285:
        /* <DEDUP_REMOVED lines=39> */
[----:B------:R-:W-:Y:S02]  /*5200*/  LOP3.LUT R19, R10, UR27, R69, 0x96, !PT ;  /* 0x0000001b0a137c12 */ /* 0x000fe4000f8e9645 */
[----:B------:R-:W-:Y:S01]  /*5210*/  MOV R10, R72 ;  /* 0x00000048000a7202 */ /* 0x000fe20000000f00 */
[----:B------:R-:W-:-:S07]  /*5220*/  IMAD.MOV.U32 R72, RZ, RZ, R68 ;  /* 0x000000ffff487224 */ /* 0x000fce00078e0044 */
.L_x_3283:
[----:B------:R-:W-:Y:S01]  /*5230*/  I2FP.F32.U32 R11, R10 ;  /* 0x0000000a000b7245 */ /* 0x000fe20000201000 */
[----:B------:R-:W-:Y:S01]  /*5240*/  HADD2.F32 R10, -RZ, R25.H0_H0 ;  /* 0x20000019ff0a7230 */ /* 0x000fe20000004100 */
[----:B------:R-:W-:Y:S01]  /*5250*/  ISETP.NE.AND P2, PT, R13, 0x1, PT ;  /* 0x000000010d00780c */ /* 0x000fe20003f45270 */
[----:B------:R-:W-:Y:S02]  /*5260*/  @P0 HADD2.F32 R12, -RZ, R21.H0_H0 ;  /* 0x20000015ff0c0230 */ /* 0x000fe40000004100 */
[----:B------:R-:W-:Y:S01]  /*5270*/  FFMA.FTZ R11, R11, R64, 1.1641532182693481445e-10 ;  /* 0x2f0000000b0b7423 */ /* 0x000fe20000010040 */
[----:B------:R-:W-:-:S04]  /*5280*/  FMUL.FTZ R10, R10, UR5 ;  /* 0x000000050a0a7c20 */ /* 0x000fc80008410000 */
[----:B------:R-:W-:-:S04]  /*5290*/  FSETP.GTU.FTZ.AND P1, PT, R11, UR4, PT ;  /* 0x000000040b007c0b */ /* 0x000fc8000bf3c000 */
[----:B------:R-:W-:-:S05]  /*52a0*/  FSEL R10, R10, RZ, !P1 ;  /* 0x000000ff0a0a7208 */ /* 0x000fca0004800000 */
[----:B------:R-:W-:Y:S01]  /*52b0*/  FADD.FTZ R9, R9, R10 ;  /* 0x0000000a09097221 */ /* 0x000fe20000010000 */
[----:B------:R-:W-:-:S03]  /*52c0*/  IMAD.MOV.U32 R10, RZ, RZ, R18 ;  /* 0x000000ffff0a7224 */ /* 0x000fc600078e0012 */
[----:B------:R-:W-:Y:S01]  /*52d0*/  @P0 FADD.FTZ R17, R12, R9 ;  /* 0x000000090c110221 */ /* 0x000fe20000010000 */
[----:B------:R-:W-:Y:S01]  /*52e0*/  @!P0 MOV R17, R9 ;  /* 0x0000000900118202 */ /* 0x000fe20000000f00 */
[----:B------:R-:W-:Y:S01]  /*52f0*/  IMAD.MOV.U32 R12, RZ, RZ, 0x2 ;  /* 0x00000002ff0c7424 */ /* 0x000fe200078e00ff */
        /* <DEDUP_REMOVED lines=11> */
.L_x_3287:
        /* <DEDUP_REMOVED lines=12> */
.L_x_3288:
        /* <DEDUP_REMOVED lines=40> */
[----:B------:R-:W-:Y:S01]  /*56f0*/  IMAD.MOV.U32 R10, RZ, RZ, R72 ;  /* 0x000000ffff0a7224 */ /* 0x000fe200078e0048 */
[----:B------:R-:W-:-:S07]  /*5700*/  MOV R72, R70 ;  /* 0x0000004600487202 */ /* 0x000fce0000000f00 */
.L_x_3286:
[----:B------:R-:W-:Y:S01]  /*5710*/  ISETP.NE.AND P3, PT, R12, 0x1, PT ;  /* 0x000000010c00780c */ /* 0x000fe20003f65270 */
[----:B------:R-:W-:Y:S01]  /*5720*/  HADD2.F32 R61, -RZ, R61.H1_H1 ;  /* 0x3000003dff3d7230 */ /* 0x000fe20000004100 */
[----:B------:R-:W-:Y:S01]  /*5730*/  I2FP.F32.U32 R11, R10 ;  /* 0x0000000a000b7245 */ /* 0x000fe20000201000 */
[----:B------:R-:W-:-:S03]  /*5740*/  IMAD.MOV.U32 R13, RZ, RZ, 0x2 ;  /* 0x00000002ff0d7424 */ /* 0x000fc600078e00ff */
[----:B------:R-:W-:Y:S01]  /*5750*/  FMUL.FTZ R10, R61, UR5 ;  /* 0x000000053d0a7c20 */ /* 0x000fe20008410000 */
        /* <DEDUP_REMOVED lines=14> */
.L_x_3290:
        /* <DEDUP_REMOVED lines=12> */
.L_x_3291:
        /* <DEDUP_REMOVED lines=36> */
[----:B------:R-:W-:Y:S01]  /*5b40*/  LOP3.LUT R70, R74, UR34, R19, 0x96, !PT ;  /* 0x000000224a467c12 */ /* 0x000fe2000f8e9613 */
[----:B------:R-:W-:-:S04]  /*5b50*/  IMAD.WIDE.U32 R74, R75, -0x326172a9, RZ ;  /* 0xcd9e8d574b4a7825 */ /* 0x000fc800078e00ff */
[----:B------:R-:W-:Y:S01]  /*5b60*/  IMAD.WIDE.U32 R70, R70, -0x2daee0ad, RZ ;  /* 0xd2511f5346467825 */ /* 0x000fe200078e00ff */
[----:B------:R-:W-:Y:S02]  /*5b70*/  LOP3.LUT R16, R18, UR31, R75, 0x96, !PT ;  /* 0x0000001f12107c12 */ /* 0x000fe4000f8e964b */
[----:B------:R-:W-:Y:S01]  /*5b80*/  MOV R18, R74 ;  /* 0x0000004a00127202 */ /* 0x000fe20000000f00 */
[----:B------:R-:W-:Y:S01]  /*5b90*/  IMAD.MOV.U32 R72, RZ, RZ, R70 ;  /* 0x000000ffff487224 */ /* 0x000fe200078e0046 */
[----:B------:R-:W-:-:S07]  /*5ba0*/  LOP3.LUT R19, R12, UR27, R71, 0x96, !PT ;  /* 0x0000001b0c137c12 */ /* 0x000fce000f8e9647 */
.L_x_3289:
        /* <DEDUP_REMOVED lines=10> */
[----:B------:R-:W-:-:S03]  /*5c50*/  MOV R11, R18 ;  /* 0x00000012000b7202 */ /* 0x000fc60000000f00 */
        /* <DEDUP_REMOVED lines=13> */
.L_x_3293:
        /* <DEDUP_REMOVED lines=12> */
.L_x_3294:
        /* <DEDUP_REMOVED lines=41> */
[----:B------:R-:W-:-:S07]  /*6080*/  LOP3.LUT R19, R70, UR27, R13, 0x96, !PT ;  /* 0x0000001b46137c12 */ /* 0x000fce000f8e960d */
.L_x_3292:
        /* <DEDUP_REMOVED lines=19> */
.L_x_3296:
        /* <DEDUP_REMOVED lines=12> */
.L_x_3297:
        /* <DEDUP_REMOVED lines=43> */
.L_x_3295:
[----:B------:R-:W-:Y:S01]  /*6530*/  I2FP.F32.U32 R13, R13 ;  /* 0x0000000d000d7245 */ /* 0x000fe20000201000 */
[----:B------:R-:W-:Y:S01]  /*6540*/  HADD2.F32 R12, -RZ, R26.H0_H0 ;  /* 0x2000001aff0c7230 */ /* 0x000fe20000004100 */
[----:B------:R-:W-:Y:S01]  /*6550*/  MOV R14, 0x2 ;  /* 0x00000002000e7802 */ /* 0x000fe20000000f00 */
[----:B------:R-:W-:Y:S02]  /*6560*/  @P0 HADD2.F32 R67, -RZ, R22.H0_H0 ;  /* 0x20000016ff430230 */ /* 0x000fe40000004100 */
        /* <DEDUP_REMOVED lines=8> */
[----:B------:R-:W-:Y:S02]  /*65f0*/  @!P0 IMAD.MOV.U32 R67, RZ, RZ, R12 ;  /* 0x000000ffff438224 */ /* 0x000fe400078e000c */
[----:B------:R-:W-:-:S03]  /*6600*/  IMAD.MOV.U32 R12, RZ, RZ, R18 ;  /* 0x000000ffff0c7224 */ /* 0x000fc600078e0012 */
        /* <DEDUP_REMOVED lines=10> */
.L_x_3299:
        /* <DEDUP_REMOVED lines=12> */
.L_x_3300:
        /* <DEDUP_REMOVED lines=43> */
.L_x_3298:
        /* <DEDUP_REMOVED lines=19> */
.L_x_3302:
        /* <DEDUP_REMOVED lines=12> */
.L_x_3303:
        /* <DEDUP_REMOVED lines=43> */
.L_x_3301:
        /* <DEDUP_REMOVED lines=25> */
.L_x_3305:
        /* <DEDUP_REMOVED lines=12> */
.L_x_3306:
        /* <DEDUP_REMOVED lines=42> */
.L_x_3304:
        /* <DEDUP_REMOVED lines=19> */
.L_x_3308:
        /* <DEDUP_REMOVED lines=12> */
.L_x_3309:
        /* <DEDUP_REMOVED lines=43> */
.L_x_3307:
[----:B------:R-:W-:Y:S01]  /*7850*/  I2FP.F32.U32 R71, R14 ;  /* 0x0000000e00477245 */ /* 0x000fe20000201000 */
[----:B------:R-:W-:Y:S02]  /*7860*/  HADD2.F32 R14, -RZ, R27.H0_H0 ;  /* 0x2000001bff0e7230 */ /* 0x000fe40000004100 */
[----:B------:R-:W-:Y:S02]  /*7870*/  @P0 HADD2.F32 R76, -RZ, R23.H0_H0 ;  /* 0x20000017ff4c0230 */ /* 0x000fe40000004100 */
[----:B------:R-:W-:Y:S01]  /*7880*/  FFMA.FTZ R71, R71, R64, 1.1641532182693481445e-10 ;  /* 0x2f00000047477423 */ /* 0x000fe20000010040 */
[----:B------:R-:W-:Y:S01]  /*7890*/  FMUL.FTZ R14, R14, UR5 ;  /* 0x000000050e0e7c20 */ /* 0x000fe20008410000 */
[----:B------:R-:W-:-:S03]  /*78a0*/  IMAD.MOV.U32 R73, RZ, RZ, R18 ;  /* 0x000000ffff497224 */ /* 0x000fc600078e0012 */
[----:B------:R-:W-:-:S04]  /*78b0*/  FSETP.GTU.FTZ.AND P5, PT, R71, UR4, PT ;  /* 0x0000000447007c0b */ /* 0x000fc8000bfbc000 */
[----:B------:R-:W-:Y:S02]  /*78c0*/  FSEL R74, R14, RZ, !P5 ;  /* 0x000000ff0e4a7208 */ /* 0x000fe40006800000 */
[----:B------:R-:W-:Y:S02]  /*78d0*/  SEL R14, RZ, 0x1, P5 ;  /* 0x00000001ff0e7807 */ /* 0x000fe40002800000 */
[----:B------:R-:W-:Y:S01]  /*78e0*/  ISETP.NE.AND P5, PT, R75, 0x1, PT ;  /* 0x000000014b00780c */ /* 0x000fe20003fa5270 */
[----:B------:R-:W-:-:S04]  /*78f0*/  FADD.FTZ R13, R13, R74 ;  /* 0x0000004a0d0d7221 */ /* 0x000fc80000010000 */
[--C-:B------:R-:W-:Y:S01]  /*7900*/  @P0 FADD.FTZ R71, R76, R13.reuse ;  /* 0x0000000d4c470221 */ /* 0x100fe20000010000 */
[--C-:B------:R-:W-:Y:S01]  /*7910*/  @!P0 IMAD.MOV.U32 R71, RZ, RZ, R13.reuse ;  /* 0x000000ffff478224 */ /* 0x100fe200078e000d */
[----:B------:R-:W-:Y:S02]  /*7920*/  MOV R76, 0x2 ;  /* 0x00000002004c7802 */ /* 0x000fe40000000f00 */
[----:B------:R-:W-:Y:S02]  /*7930*/  PRMT R13, R14, 0x7610, R13 ;  /* 0x000076100e0d7816 */ /* 0x000fe4000000000d */
        /* <DEDUP_REMOVED lines=10> */
.L_x_3311:
        /* <DEDUP_REMOVED lines=12> */
.L_x_3312:
        /* <DEDUP_REMOVED lines=42> */
.L_x_3310:
        /* <DEDUP_REMOVED lines=19> */
.L_x_3314:
        /* <DEDUP_REMOVED lines=14> */
.L_x_3315:
        /* <DEDUP_REMOVED lines=40> */
[----:B------:R-:W-:Y:S02]  /*81d0*/  LOP3.LUT R19, R76, UR27, R85, 0x96, !PT ;  /* 0x0000001b4c137c12 */ /* 0x000fe4000f8e9655 */
[----:B------:R-:W-:-:S07]  /*81e0*/  MOV R72, R84 ;  /* 0x0000005400487202 */ /* 0x000fce0000000f00 */
.L_x_3313:
        /* <DEDUP_REMOVED lines=13> */
[--C-:B------:R-:W-:Y:S01]  /*82c0*/  @!P0 IMAD.MOV.U32 R73, RZ, RZ, R14.reuse ;  /* 0x000000ffff498224 */ /* 0x100fe200078e000e */
[----:B------:R-:W-:-:S04]  /*82d0*/  PRMT R14, R63, 0x7610, R14 ;  /* 0x000076103f0e7816 */ /* 0x000fc8000000000e */
[----:B------:R-:W-:-:S04]  /*82e0*/  F2FP.F16.F32.PACK_AB R63, RZ, R73 ;  /* 0x00000049ff3f723e */ /* 0x000fc800000000ff */
[----:B------:R-:W-:-:S07]  /*82f0*/  PRMT R63, R74, 0x5410, R63 ;  /* 0x000054104a3f7816 */ /* 0x000fce000000003f */
.L_x_3267:
[----:B------:R-:W0:Y:S01]  /*8300*/  LDC.64 R76, c[0x0][0x3a8] ;  /* 0x0000ea00ff4c7b82 */ /* 0x000e220000000a00 */
[----:B------:R-:W-:Y:S01]  /*8310*/  SEL R78, RZ, 0x1000000, !P5 ;  /* 0x01000000ff4e7807 */ /* 0x000fe20006800000 */
[----:B------:R-:W-:Y:S01]  /*8320*/  UISETP.NE.U32.AND UP0, UPT, UR12, URZ, UPT ;  /* 0x000000ff0c00728c */ /* 0x000fe2000bf05070 */
[----:B------:R-:W-:Y:S01]  /*8330*/  SEL R70, RZ, 0x10000, !P4 ;  /* 0x00010000ff467807 */ /* 0x000fe20006000000 */
[----:B------:R-:W-:Y:S01]  /*8340*/  IMAD.MOV.U32 R83, RZ, RZ, 0x10 ;  /* 0x00000010ff537424 */ /* 0x000fe200078e00ff */
[----:B------:R-:W-:Y:S01]  /*8350*/  ISETP.NE.AND P5, PT, R81, RZ, PT ;  /* 0x000000ff5100720c */ /* 0x000fe20003fa5270 */
[----:B------:R-:W-:Y:S01]  /*8360*/  UISETP.NE.AND.EX UP0, UPT, UR13, URZ, UPT, UP0 ;  /* 0x000000ff0d00728c */ /* 0x000fe2000bf05300 */
[----:B------:R-:W-:Y:S01]  /*8370*/  ISETP.NE.AND P4, PT, R82, RZ, PT ;  /* 0x000000ff5200720c */ /* 0x000fe20003f85270 */
[----:B------:R-:W1:Y:S01]  /*8380*/  LDC.64 R74, c[0x0][0x3b0] ;  /* 0x0000ec00ff4a7b82 */ /* 0x000e620000000a00 */
[----:B------:R-:W-:Y:S02]  /*8390*/  SEL R85, RZ, 0x100, !P3 ;  /* 0x00000100ff557807 */ /* 0x000fe40005800000 */
[----:B------:R-:W-:-:S02]  /*83a0*/  SEL R68, RZ, 0x1000000, !P1 ;  /* 0x01000000ff447807 */ /* 0x000fc40004800000 */
[----:B------:R-:W-:Y:S02]  /*83b0*/  SEL R79, RZ, 0x10000, !P4 ;  /* 0x00010000ff4f7807 */ /* 0x000fe40006000000 */
[----:B------:R-:W-:Y:S02]  /*83c0*/  SEL R66, RZ, 0x100, !P5 ;  /* 0x00000100ff427807 */ /* 0x000fe40006800000 */
[----:B------:R-:W-:Y:S01]  /*83d0*/  ISETP.NE.AND P6, PT, R80, RZ, PT ;  /* 0x000000ff5000720c */ /* 0x000fe20003fc5270 */
[----:B------:R-:W2:Y:S01]  /*83e0*/  @UP0 LDCU.64 UR32, c[0x0][0x398] ;  /* 0x00007300ff2007ac */ /* 0x000ea20008000a00 */
[----:B------:R-:W-:Y:S01]  /*83f0*/  LOP3.LUT R85, R85, R78, R70, 0xfe, !PT ;  /* 0x0000004e55557212 */ /* 0x000fe200078efe46 */
[----:B------:R-:W3:Y:S01]  /*8400*/  @P0 LDC.64 R80, c[0x0][0x3a0] ;  /* 0x0000e800ff500b82 */ /* 0x000ee20000000a00 */
[----:B------:R-:W-:Y:S02]  /*8410*/  LOP3.LUT R66, R66, R68, R79, 0xfe, !PT ;  /* 0x0000004442427212 */ /* 0x000fe400078efe4f */
[----:B------:R-:W-:Y:S01]  /*8420*/  SEL R84, RZ, 0x1, !P2 ;  /* 0x00000001ff547807 */ /* 0x000fe20005000000 */
[----:B0-----:R-:W-:Y:S01]  /*8430*/  IMAD.WIDE.U32 R86, R5, 0x10, R76 ;  /* 0x0000001005567825 */ /* 0x001fe200078e004c */
[----:B------:R-:W-:-:S02]  /*8440*/  SEL R79, RZ, 0x1, !P6 ;  /* 0x00000001ff4f7807 */ /* 0x000fc40007000000 */
[----:B------:R-:W-:Y:S02]  /*8450*/  LOP3.LUT R85, R85, R84, RZ, 0xfc, !PT ;  /* 0x0000005455557212 */ /* 0x000fe400078efcff */
[----:B------:R-:W-:Y:S01]  /*8460*/  LOP3.LUT R84, R66, R79, RZ, 0xfc, !PT ;  /* 0x0000004f42547212 */ /* 0x000fe200078efcff */
[----:B------:R0:W-:Y:S01]  /*8470*/  STG.E.128 desc[UR8][R86.64], R60 ;  /* 0x0000003c56007986 */ /* 0x0001e2000c101d08 */
[----:B------:R-:W-:Y:S01]  /*8480*/  PLOP3.LUT P1, PT, PT, PT, UP0, 0x80, 0x8 ;  /* 0x000000000008781c */ /* 0x000fe20003f2f008 */
[C---:B-1----:R-:W-:Y:S01]  /*8490*/  IMAD.WIDE.U32 R88, R5.reuse, 0x8, R74 ;  /* 0x0000000805587825 */ /* 0x042fe200078e004a */
[----:B------:R-:W-:Y:S02]  /*84a0*/  IADD3 R66, PT, PT, R5, 0x100, RZ ;  /* 0x0000010005427810 */ /* 0x000fe40007ffe0ff */
[----:B------:R-:W-:Y:S02]  /*84b0*/  PLOP3.LUT P2, PT, PT, PT, UP0, 0x80, 0x8 ;  /* 0x000000000008781c */ /* 0x000fe40003f4f008 */
[----:B------:R0:W-:Y:S01]  /*84c0*/  STG.E.64 desc[UR8][R88.64], R84 ;  /* 0x0000005458007986 */ /* 0x0001e2000c101b08 */
[----:B------:R-:W-:-:S04]  /*84d0*/  IMAD.WIDE.U32 R78, R66, 0x10, R102 ;  /* 0x00000010424e7825 */ /* 0x000fc800078e0066 */
[----:B---3--:R-:W-:-:S04]  /*84e0*/  @P0 IMAD.WIDE.U32 R80, R66, 0x10, R80 ;  /* 0x0000001042500825 */ /* 0x008fc800078e0050 */
[----:B--2---:R-:W-:Y:S01]  /*84f0*/  @P1 IMAD.WIDE.U32 R82, R66, R83, UR32 ;  /* 0x0000002042521e25 */ /* 0x004fe2000f8e0053 */
[----:B------:R-:W-:Y:S06]  /*8500*/  BRA.U !UP0, `(.L_x_3316) ;  /* 0x0000000108507547 */ /* 0x000fec000b800000 */
        /* <DEDUP_REMOVED lines=20> */
.L_x_3316:
[----:B------:R2:W5:Y:S04]  /*8650*/  @P2 LDG.E.128 R24, desc[UR8][R82.64] ;  /* 0x0000000852182981 */ /* 0x000568000c1e1d00 */
[----:B------:R2:W5:Y:S04]  /*8660*/  @P0 LDG.E.128 R20, desc[UR8][R80.64] ;  /* 0x0000000850140981 */ /* 0x000568000c1e1d00 */
[----:B01----:R2:W5:Y:S01]  /*8670*/  LDG.E.128 R60, desc[UR8][R78.64] ;  /* 0x000000084e3c7981 */ /* 0x003562000c1e1d00 */
[----:B------:R-:W-:Y:S05]  /*8680*/  BRA.U !UP0, `(.L_x_3317) ;  /* 0x0000005108e07547 */ /* 0x000fea000b800000 */
        /* <DEDUP_REMOVED lines=15> */
.L_x_3319:
        /* <DEDUP_REMOVED lines=12> */
.L_x_3320:
[----:B------:R-:W-:Y:S01]  /*8840*/  IMAD.WIDE.U32 R10, R2, -0x326172a9, RZ ;  /* 0xcd9e8d57020a7825 */ /* 0x000fe200078e00ff */
[----:B------:R-:W-:Y:S01]  /*8850*/  LOP3.LUT R18, R4, UR11, R9, 0x96, !PT ;  /* 0x0000000b04127c12 */ /* 0x000fe2000f8e9609 */
[----:B------:R-:W-:Y:S02]  /*8860*/  UIADD3 UR31, UPT, UPT, UR10, -0x61c88647, URZ ;  /* 0x9e3779b90a1f7890 */ /* 0x000fe4000fffe0ff */
[----:B------:R-:W-:Y:S01]  /*8870*/  UIADD3 UR32, UPT, UPT, UR11, -0x24c28bd8, URZ ;  /* 0xdb3d74280b207890 */ /* 0x000fe2000fffe0ff */
[----:B------:R-:W-:Y:S01]  /*8880*/  LOP3.LUT R12, R3, UR10, R11, 0x96, !PT ;  /* 0x0000000a030c7c12 */ /* 0x000fe2000f8e960b */
[----:B------:R-:W-:-:S04]  /*8890*/  IMAD.WIDE.U32 R18, R18, -0x326172a9, RZ ;  /* 0xcd9e8d5712127825 */ /* 0x000fc800078e00ff */
[----:B------:R-:W-:Y:S01]  /*88a0*/  IMAD.WIDE.U32 R12, R12, -0x2daee0ad, RZ ;  /* 0xd2511f530c0c7825 */ /* 0x000fe200078e00ff */
[----:B--2---:R-:W-:Y:S01]  /*88b0*/  LOP3.LUT R78, R10, UR31, R19, 0x96, !PT ;  /* 0x0000001f0a4e7c12 */ /* 0x004fe2000f8e9613 */
        /* <DEDUP_REMOVED lines=38> */
[----:B------:R-:W-:Y:S02]  /*8b20*/  IMAD.MOV.U32 R68, RZ, RZ, R10 ;  /* 0x000000ffff447224 */ /* 0x000fe400078e000a */
[----:B------:R-:W-:Y:S01]  /*8b30*/  HFMA2 R10, -RZ, RZ, 0, 0 ;  /* 0x00000000ff0a7431 */ /* 0x000fe200000001ff */
[----:B------:R-:W-:-:S07]  /*8b40*/  LOP3.LUT R19, R8, UR27, R11, 0x96, !PT ;  /* 0x0000001b08137c12 */ /* 0x000fce000f8e960b */
.L_x_3318:
[----:B------:R-:W-:Y:S01]  /*8b50*/  I2FP.F32.U32 R9, R6 ;  /* 0x0000000600097245 */ /* 0x000fe20000201000 */
[----:B-----5:R-:W-:Y:S01]  /*8b60*/  HADD2.F32 R6, -RZ, R60.H0_H0 ;  /* 0x2000003cff067230 */ /* 0x020fe20000004100 */
[----:B------:R-:W-:Y:S01]  /*8b70*/  ISETP.NE.AND P2, PT, R10, 0x1, PT ;  /* 0x000000010a00780c */ /* 0x000fe20003f45270 */
[----:B------:R-:W-:Y:S02]  /*8b80*/  IMAD.MOV.U32 R11, RZ, RZ, 0x2 ;  /* 0x00000002ff0b7424 */ /* 0x000fe400078e00ff */
[----:B------:R-:W-:Y:S01]  /*8b90*/  FFMA.FTZ R9, R9, R64, 1.1641532182693481445e-10 ;  /* 0x2f00000009097423 */ /* 0x000fe20000010040 */
[----:B------:R-:W-:Y:S01]  /*8ba0*/  FMUL.FTZ R6, R6, UR5 ;  /* 0x0000000506067c20 */ /* 0x000fe20008410000 */
[----:B------:R-:W-:-:S03]  /*8bb0*/  IMAD.MOV.U32 R8, RZ, RZ, R18 ;  /* 0x000000ffff087224 */ /* 0x000fc600078e0012 */
        /* <DEDUP_REMOVED lines=13> */
.L_x_3322:
        /* <DEDUP_REMOVED lines=12> */
.L_x_3323:
        /* <DEDUP_REMOVED lines=46> */
[----:B------:R-:W-:Y:S01]  /*9030*/  LOP3.LUT R19, R8, UR27, R13, 0x96, !PT ;  /* 0x0000001b08137c12 */ /* 0x000fe2000f8e960d */
[----:B------:R-:W-:Y:S01]  /*9040*/  IMAD.MOV.U32 R8, RZ, RZ, R68 ;  /* 0x000000ffff087224 */ /* 0x000fe200078e0044 */
[----:B------:R-:W-:-:S07]  /*9050*/  MOV R68, R12 ;  /* 0x0000000c00447202 */ /* 0x000fce0000000f00 */
.L_x_3321:
[----:B------:R-:W-:Y:S01]  /*9060*/  I2FP.F32.U32 R9, R8 ;  /* 0x0000000800097245 */ /* 0x000fe20000201000 */
[----:B------:R-:W-:Y:S01]  /*9070*/  HADD2.F32 R8, -RZ, R24.H0_H0 ;  /* 0x20000018ff087230 */ /* 0x000fe20000004100 */
[----:B------:R-:W-:Y:S01]  /*9080*/  ISETP.NE.AND P2, PT, R11, 0x1, PT ;  /* 0x000000010b00780c */ /* 0x000fe20003f45270 */
[----:B--2---:R-:W-:Y:S02]  /*9090*/  @P0 HADD2.F32 R79, -RZ, R20.H0_H0 ;  /* 0x20000014ff4f0230 */ /* 0x004fe40000004100 */
[----:B------:R-:W-:Y:S02]  /*90a0*/  HFMA2 R10, -RZ, RZ, 0, 1.1920928955078125e-07 ;  /* 0x00000002ff0a7431 */ /* 0x000fe400000001ff */
[----:B------:R-:W-:Y:S01]  /*90b0*/  FFMA.FTZ R9, R9, R64, 1.1641532182693481445e-10 ;  /* 0x2f00000009097423 */ /* 0x000fe20000010040 */
[----:B------:R-:W-:-:S04]  /*90c0*/  FMUL.FTZ R8, R8, UR5 ;  /* 0x0000000508087c20 */ /* 0x000fc80008410000 */
[----:B------:R-:W-:-:S04]  /*90d0*/  FSETP.GTU.FTZ.AND P1, PT, R9, UR4, PT ;  /* 0x0000000409007c0b */ /* 0x000fc8000bf3c000 */
[----:B------:R-:W-:Y:S01]  /*90e0*/  FSEL R9, R8, RZ, !P1 ;  /* 0x000000ff08097208 */ /* 0x000fe20004800000 */
[----:B------:R-:W-:-:S04]  /*90f0*/  IMAD.MOV.U32 R8, RZ, RZ, R18 ;  /* 0x000000ffff087224 */ /* 0x000fc800078e0012 */
        /* <DEDUP_REMOVED lines=14> */
.L_x_3325:
        /* <DEDUP_REMOVED lines=12> */
.L_x_3326:
        /* <DEDUP_REMOVED lines=45> */
[----:B------:R-:W-:Y:S01]  /*9570*/  HFMA2 R10, -RZ, RZ, 0, 0 ;  /* 0x00000000ff0a7431 */ /* 0x000fe200000001ff */
[----:B------:R-:W-:Y:S01]  /*9580*/  LOP3.LUT R19, R8, UR27, R13, 0x96, !PT ;  /* 0x0000001b08137c12 */ /* 0x000fe2000f8e960d */
[----:B------:R-:W-:Y:S02]  /*9590*/  IMAD.MOV.U32 R8, RZ, RZ, R68 ;  /* 0x000000ffff087224 */ /* 0x000fe400078e0044 */
[----:B------:R-:W-:-:S07]  /*95a0*/  IMAD.MOV.U32 R68, RZ, RZ, R12 ;  /* 0x000000ffff447224 */ /* 0x000fce00078e000c */
.L_x_3324:
[----:B------:R-:W-:Y:S01]  /*95b0*/  I2FP.F32.U32 R9, R8 ;  /* 0x0000000800097245 */ /* 0x000fe20000201000 */
[----:B------:R-:W-:Y:S01]  /*95c0*/  HADD2.F32 R60, -RZ, R60.H1_H1 ;  /* 0x3000003cff3c7230 */ /* 0x000fe20000004100 */
[----:B------:R-:W-:Y:S01]  /*95d0*/  ISETP.NE.AND P2, PT, R10, 0x1, PT ;  /* 0x000000010a00780c */ /* 0x000fe20003f45270 */
[----:B------:R-:W-:Y:S02]  /*95e0*/  IMAD.MOV.U32 R11, RZ, RZ, 0x2 ;  /* 0x00000002ff0b7424 */ /* 0x000fe400078e00ff */
        /* <DEDUP_REMOVED lines=16> */
.L_x_3328:
        /* <DEDUP_REMOVED lines=12> */
.L_x_3329:
        /* <DEDUP_REMOVED lines=46> */
[----:B------:R-:W-:-:S04]  /*9a90*/  LOP3.LUT R16, R12, UR31, R19, 0x96, !PT ;  /* 0x0000001f0c107c12 */ /* 0x000fc8000f8e9613 */
[----:B------:R-:W-:Y:S02]  /*9aa0*/  LOP3.LUT R19, R10, UR27, R83, 0x96, !PT ;  /* 0x0000001b0a137c12 */ /* 0x000fe4000f8e9653 */
[----:B------:R-:W-:-:S07]  /*9ab0*/  MOV R68, R82 ;  /* 0x0000005200447202 */ /* 0x000fce0000000f00 */
.L_x_3327:
        /* <DEDUP_REMOVED lines=8> */
[----:B------:R-:W-:-:S05]  /*9b40*/  FSEL R9, R10, RZ, !P1 ;  /* 0x000000ff0a097208 */ /* 0x000fca0004800000 */
[----:B------:R-:W-:Y:S01]  /*9b50*/  FADD.FTZ R8, R8, R9 ;  /* 0x0000000908087221 */ /* 0x000fe20000010000 */
[----:B------:R-:W-:-:S03]  /*9b60*/  IMAD.MOV.U32 R9, RZ, RZ, R18 ;  /* 0x000000ffff097224 */ /* 0x000fc600078e0012 */
        /* <DEDUP_REMOVED lines=13> */
.L_x_3331:
        /* <DEDUP_REMOVED lines=12> */
.L_x_3332:
        /* <DEDUP_REMOVED lines=46> */
[----:B------:R-:W-:Y:S02]  /*9fe0*/  HFMA2 R12, -RZ, RZ, 0, 0 ;  /* 0x00000000ff0c7431 */ /* 0x000fe400000001ff */
[----:B------:R-:W-:Y:S01]  /*9ff0*/  IMAD.MOV.U32 R68, RZ, RZ, R84 ;  /* 0x000000ffff447224 */ /* 0x000fe200078e0054 */
[----:B------:R-:W-:-:S07]  /*a000*/  LOP3.LUT R19, R10, UR27, R85, 0x96, !PT ;  /* 0x0000001b0a137c12 */ /* 0x000fce000f8e9655 */
.L_x_3330:
[----:B------:R-:W-:Y:S01]  /*a010*/  I2FP.F32.U32 R9, R9 ;  /* 0x0000000900097245 */ /* 0x000fe20000201000 */
[----:B------:R-:W-:Y:S01]  /*a020*/  HADD2.F32 R10, -RZ, R61.H0_H0 ;  /* 0x2000003dff0a7230 */ /* 0x000fe20000004100 */
[----:B------:R-:W-:Y:S01]  /*a030*/  ISETP.NE.AND P2, PT, R12, 0x1, PT ;  /* 0x000000010c00780c */ /* 0x000fe20003f45270 */
[----:B------:R-:W-:Y:S02]  /*a040*/  IMAD.MOV.U32 R13, RZ, RZ, 0x2 ;  /* 0x00000002ff0d7424 */ /* 0x000fe400078e00ff */
[----:B------:R-:W-:-:S05]  /*a050*/  FFMA.FTZ R9, R9, R64, 1.1641532182693481445e-10 ;  /* 0x2f00000009097423 */ /* 0x000fca0000010040 */
[----:B------:R-:W-:Y:S01]  /*a060*/  FSETP.GTU.FTZ.AND P1, PT, R9, UR4, PT ;  /* 0x0000000409007c0b */ /* 0x000fe2000bf3c000 */
[----:B------:R-:W-:Y:S01]  /*a070*/  FMUL.FTZ R9, R10, UR5 ;  /* 0x000000050a097c20 */ /* 0x000fe20008410000 */
[----:B------:R-:W-:Y:S02]  /*a080*/  IMAD.MOV.U32 R10, RZ, RZ, R18 ;  /* 0x000000ffff0a7224 */ /* 0x000fe400078e0012 */
        /* <DEDUP_REMOVED lines=12> */
.L_x_3334:
        /* <DEDUP_REMOVED lines=12> */
.L_x_3335:
        /* <DEDUP_REMOVED lines=49> */
.L_x_3333:
        /* <DEDUP_REMOVED lines=10> */
[--C-:B------:R-:W-:Y:S01]  /*a5c0*/  @P0 FADD.FTZ R81, R12, R9.reuse ;  /* 0x000000090c510221 */ /* 0x100fe20000010000 */
[----:B------:R-:W-:Y:S02]  /*a5d0*/  @!P0 IMAD.MOV.U32 R81, RZ, RZ, R9 ;  /* 0x000000ffff518224 */ /* 0x000fe400078e0009 */
[----:B------:R-:W-:Y:S01]  /*a5e0*/  HFMA2 R12, -RZ, RZ, 0, 1.1920928955078125e-07 ;  /* 0x00000002ff0c7431 */ /* 0x000fe200000001ff */
[----:B------:R-:W-:Y:S02]  /*a5f0*/  SEL R9, RZ, 0x1, P1 ;  /* 0x00000001ff097807 */ /* 0x000fe40000800000 */
        /* <DEDUP_REMOVED lines=10> */
.L_x_3337:
        /* <DEDUP_REMOVED lines=12> */
.L_x_3338:
        /* <DEDUP_REMOVED lines=44> */
[----:B------:R-:W-:-:S04]  /*aa20*/  LOP3.LUT R16, R84, UR31, R19, 0x96, !PT ;  /* 0x0000001f54107c12 */ /* 0x000fc8000f8e9613 */
[----:B------:R-:W-:Y:S01]  /*aa30*/  LOP3.LUT R19, R10, UR27, R13, 0x96, !PT ;  /* 0x0000001b0a137c12 */ /* 0x000fe2000f8e960d */
[----:B------:R-:W-:Y:S02]  /*aa40*/  IMAD.MOV.U32 R10, RZ, RZ, R68 ;  /* 0x000000ffff0a7224 */ /* 0x000fe400078e0044 */
[----:B------:R-:W-:Y:S02]  /*aa50*/  IMAD.MOV.U32 R68, RZ, RZ, R12 ;  /* 0x000000ffff447224 */ /* 0x000fe400078e000c */
[----:B------:R-:W-:-:S07]  /*aa60*/  HFMA2 R12, -RZ, RZ, 0, 0 ;  /* 0x00000000ff0c7431 */ /* 0x000fce00000001ff */
.L_x_3336:
[----:B------:R-:W-:Y:S01]  /*aa70*/  ISETP.NE.AND P3, PT, R12, 0x1, PT ;  /* 0x000000010c00780c */ /* 0x000fe20003f65270 */
[----:B------:R-:W-:Y:S01]  /*aa80*/  HADD2.F32 R61, -RZ, R61.H1_H1 ;  /* 0x3000003dff3d7230 */ /* 0x000fe20000004100 */
[----:B------:R-:W-:Y:S01]  /*aa90*/  I2FP.F32.U32 R11, R10 ;  /* 0x0000000a000b7245 */ /* 0x000fe20000201000 */
[----:B------:R-:W-:-:S03]  /*aaa0*/  IMAD.MOV.U32 R13, RZ, RZ, 0x2 ;  /* 0x00000002ff0d7424 */ /* 0x000fc600078e00ff */
[----:B------:R-:W-:Y:S01]  /*aab0*/  FMUL.FTZ R10, R61, UR5 ;  /* 0x000000053d0a7c20 */ /* 0x000fe20008410000 */
[----:B------:R-:W-:-:S05]  /*aac0*/  FFMA.FTZ R11, R11, R64, 1.1641532182693481445e-10 ;  /* 0x2f0000000b0b7423 */ /* 0x000fca0000010040 */
[----:B------:R-:W-:Y:S01]  /*aad0*/  FSETP.GTU.FTZ.AND P2, PT, R11, UR4, PT ;  /* 0x000000040b007c0b */ /* 0x000fe2000bf5c000 */
[----:B------:R-:W-:-:S03]  /*aae0*/  IMAD.MOV.U32 R11, RZ, RZ, R18 ;  /* 0x000000ffff0b7224 */ /* 0x000fc600078e0012 */
[----:B------:R-:W-:Y:S02]  /*aaf0*/  PLOP3.LUT P1, PT, P2, PT, PT, 0x8, 0x80 ;  /* 0x000000000080781c */ /* 0x000fe4000172e170 */
[----:B------:R-:W-:Y:S01]  /*ab00*/  FSEL R10, R10, RZ, !P2 ;  /* 0x000000ff0a0a7208 */ /* 0x000fe20005000000 */
[----:B------:R-:W-:Y:S10]  /*ab10*/  @!P3 BRA `(.L_x_3339) ;  /* 0x000000040018b947 */ /* 0x000ff40003800000 */
        /* <DEDUP_REMOVED lines=8> */
.L_x_3340:
        /* <DEDUP_REMOVED lines=12> */
.L_x_3341:
        /* <DEDUP_REMOVED lines=50> */
.L_x_3339:
        /* <DEDUP_REMOVED lines=24> */
.L_x_3343:
        /* <DEDUP_REMOVED lines=12> */
.L_x_3344:
        /* <DEDUP_REMOVED lines=47> */
[----:B------:R-:W-:Y:S02]  /*b4b0*/  LOP3.LUT R19, R12, UR27, R85, 0x96, !PT ;  /* 0x0000001b0c137c12 */ /* 0x000fe4000f8e9655 */
[----:B------:R-:W-:-:S07]  /*b4c0*/  MOV R68, R84 ;  /* 0x0000005400447202 */ /* 0x000fce0000000f00 */
.L_x_3342:
[----:B------:R-:W-:Y:S01]  /*b4d0*/  I2FP.F32.U32 R11, R11 ;  /* 0x0000000b000b7245 */ /* 0x000fe20000201000 */
[----:B------:R-:W-:Y:S01]  /*b4e0*/  HADD2.F32 R12, -RZ, R62.H0_H0 ;  /* 0x2000003eff0c7230 */ /* 0x000fe20000004100 */
        /* <DEDUP_REMOVED lines=17> */
.L_x_3346:
        /* <DEDUP_REMOVED lines=12> */
.L_x_3347:
        /* <DEDUP_REMOVED lines=47> */
[----:B------:R-:W-:Y:S01]  /*b9b0*/  MOV R12, R68 ;  /* 0x00000044000c7202 */ /* 0x000fe20000000f00 */
[----:B------:R-:W-:-:S07]  /*b9c0*/  IMAD.MOV.U32 R68, RZ, RZ, R84 ;  /* 0x000000ffff447224 */ /* 0x000fce00078e0054 */
.L_x_3345:
[----:B------:R-:W-:Y:S01]  /*b9d0*/  I2FP.F32.U32 R13, R12 ;  /* 0x0000000c000d7245 */ /* 0x000fe20000201000 */
[----:B------:R-:W-:Y:S02]  /*b9e0*/  HADD2.F32 R12, -RZ, R26.H0_H0 ;  /* 0x2000001aff0c7230 */ /* 0x000fe40000004100 */
[----:B------:R-:W-:Y:S02]  /*b9f0*/  @P0 HADD2.F32 R85, -RZ, R22.H0_H0 ;  /* 0x20000016ff550230 */ /* 0x000fe40000004100 */
[----:B------:R-:W-:Y:S01]  /*ba00*/  FFMA.FTZ R13, R13, R64, 1.1641532182693481445e-10 ;  /* 0x2f0000000d0d7423 */ /* 0x000fe20000010040 */
[----:B------:R-:W-:-:S04]  /*ba10*/  FMUL.FTZ R12, R12, UR5 ;  /* 0x000000050c0c7c20 */ /* 0x000fc80008410000 */
[----:B------:R-:W-:Y:S01]  /*ba20*/  FSETP.GTU.FTZ.AND P3, PT, R13, UR4, PT ;  /* 0x000000040d007c0b */ /* 0x000fe2000bf7c000 */
[----:B------:R-:W-:-:S03]  /*ba30*/  IMAD.MOV.U32 R13, RZ, RZ, R18 ;  /* 0x000000ffff0d7224 */ /* 0x000fc600078e0012 */
[----:B------:R-:W-:-:S05]  /*ba40*/  FSEL R12, R12, RZ, !P3 ;  /* 0x000000ff0c0c7208 */ /* 0x000fca0005800000 */
[----:B------:R-:W-:Y:S01]  /*ba50*/  FADD.FTZ R12, R11, R12 ;  /* 0x0000000c0b0c7221 */ /* 0x000fe20000010000 */
[----:B------:R-:W-:Y:S02]  /*ba60*/  SEL R11, RZ, 0x1, P3 ;  /* 0x00000001ff0b7807 */ /* 0x000fe40001800000 */
[----:B------:R-:W-:Y:S01]  /*ba70*/  ISETP.NE.AND P3, PT, R86, 0x1, PT ;  /* 0x000000015600780c */ /* 0x000fe20003f65270 */
[----:B------:R-:W-:Y:S01]  /*ba80*/  @P0 FADD.FTZ R85, R85, R12 ;  /* 0x0000000c55550221 */ /* 0x000fe20000010000 */
[----:B------:R-:W-:Y:S01]  /*ba90*/  @!P0 MOV R85, R12 ;  /* 0x0000000c00558202 */ /* 0x000fe20000000f00 */
[----:B------:R-:W-:-:S03]  /*baa0*/  IMAD.MOV.U32 R12, RZ, RZ, 0x2 ;  /* 0x00000002ff0c7424 */ /* 0x000fc600078e00ff */
        /* <DEDUP_REMOVED lines=10> */
.L_x_3349:
        /* <DEDUP_REMOVED lines=12> */
.L_x_3350:
        /* <DEDUP_REMOVED lines=46> */
[----:B------:R-:W-:Y:S01]  /*bef0*/  IMAD.MOV.U32 R13, RZ, RZ, R68 ;  /* 0x000000ffff0d7224 */ /* 0x000fe200078e0044 */
[----:B------:R-:W-:Y:S01]  /*bf00*/  MOV R68, R12 ;  /* 0x0000000c00447202 */ /* 0x000fe20000000f00 */
[----:B------:R-:W-:-:S07]  /*bf10*/  IMAD.MOV.U32 R12, RZ, RZ, RZ ;  /* 0x000000ffff0c7224 */ /* 0x000fce00078e00ff */
.L_x_3348:
        /* <DEDUP_REMOVED lines=19> */
.L_x_3352:
        /* <DEDUP_REMOVED lines=12> */
.L_x_3353:
        /* <DEDUP_REMOVED lines=49> */
.L_x_3351:
        /* <DEDUP_REMOVED lines=24> */
.L_x_3355:
        /* <DEDUP_REMOVED lines=12> */
.L_x_3356:
        /* <DEDUP_REMOVED lines=47> */
[----:B------:R-:W-:Y:S01]  /*c950*/  IMAD.MOV.U32 R88, RZ, RZ, RZ ;  /* 0x000000ffff587224 */ /* 0x000fe200078e00ff */
[----:B------:R-:W-:-:S07]  /*c960*/  LOP3.LUT R19, R92, UR27, R89, 0x96, !PT ;  /* 0x0000001b5c137c12 */ /* 0x000fce000f8e9659 */
.L_x_3354:
        /* <DEDUP_REMOVED lines=19> */
.L_x_3358:
        /* <DEDUP_REMOVED lines=12> */
.L_x_3359:
        /* <DEDUP_REMOVED lines=49> */
.L_x_3357:
        /* <DEDUP_REMOVED lines=11> */
[--C-:B------:R-:W-:Y:S01]  /*cf20*/  @P0 FADD.FTZ R89, R88, R13.reuse ;  /* 0x0000000d58590221 */ /* 0x100fe20000010000 */
[----:B------:R-:W-:Y:S01]  /*cf30*/  @!P0 MOV R89, R13 ;  /* 0x0000000d00598202 */ /* 0x000fe20000000f00 */
[----:B------:R-:W-:Y:S01]  /*cf40*/  IMAD.MOV.U32 R88, RZ, RZ, R18 ;  /* 0x000000ffff587224 */ /* 0x000fe200078e0012 */
        /* <DEDUP_REMOVED lines=11> */
.L_x_3361:
        /* <DEDUP_REMOVED lines=12> */
.L_x_3362:
        /* <DEDUP_REMOVED lines=47> */
[----:B------:R-:W-:Y:S01]  /*d3b0*/  IMAD.MOV.U32 R94, RZ, RZ, RZ ;  /* 0x000000ffff5e7224 */ /* 0x000fe200078e00ff */
[----:B------:R-:W-:-:S07]  /*d3c0*/  MOV R68, R92 ;  /* 0x0000005c00447202 */ /* 0x000fce0000000f00 */
.L_x_3360:
        /* <DEDUP_REMOVED lines=19> */
.L_x_3364:
        /* <DEDUP_REMOVED lines=14> */
.L_x_3365:
        /* <DEDUP_REMOVED lines=47> */
[----:B------:R-:W-:Y:S01]  /*d8d0*/  LOP3.LUT R19, R92, UR27, R63, 0x96, !PT ;  /* 0x0000001b5c137c12 */ /* 0x000fe2000f8e963f */
[----:B------:R-:W-:-:S07]  /*d8e0*/  IMAD.MOV.U32 R92, RZ, RZ, RZ ;  /* 0x000000ffff5c7224 */ /* 0x000fce00078e00ff */
.L_x_3363:
[----:B------:R-:W-:Y:S01]  /*d8f0*/  I2FP.F32.U32 R63, R90 ;  /* 0x0000005a003f7245 */ /* 0x000fe20000201000 */
[----:B------:R-:W-:Y:S01]  /*d900*/  HADD2.F32 R62, -RZ, R27.H1_H1 ;  /* 0x3000001bff3e7230 */ /* 0x000fe20000004100 */
[----:B------:R-:W-:Y:S01]  /*d910*/  PRMT R61, R14, 0x5410, R61 ;  /* 0x000054100e3d7816 */ /* 0x000fe2000000003d */
[----:B------:R-:W-:Y:S01]  /*d920*/  @P0 HADD2.F32 R95, -RZ, R23.H1_H1 ;  /* 0x30000017ff5f0230 */ /* 0x000fe20000004100 */
[----:B------:R-:W-:Y:S01]  /*d930*/  PRMT R60, R80, 0x5410, R60 ;  /* 0x00005410503c7816 */ /* 0x000fe2000000003c */
[----:B------:R-:W-:Y:S01]  /*d940*/  FFMA.FTZ R63, R63, R64, 1.1641532182693481445e-10 ;  /* 0x2f0000003f3f7423 */ /* 0x000fe20000010040 */
[----:B------:R-:W-:-:S04]  /*d950*/  FMUL.FTZ R62, R62, UR5 ;  /* 0x000000053e3e7c20 */ /* 0x000fc80008410000 */
[----:B------:R-:W-:-:S04]  /*d960*/  FSETP.GTU.FTZ.AND P6, PT, R63, UR4, PT ;  /* 0x000000043f007c0b */ /* 0x000fc8000bfdc000 */
[----:B------:R-:W-:Y:S02]  /*d970*/  FSEL R93, R62, RZ, !P6 ;  /* 0x000000ff3e5d7208 */ /* 0x000fe40007000000 */
[----:B------:R-:W-:Y:S02]  /*d980*/  SEL R63, RZ, 0x1, P6 ;  /* 0x00000001ff3f7807 */ /* 0x000fe40003000000 */
[----:B------:R-:W-:Y:S01]  /*d990*/  PRMT R62, R84, 0x5410, R86 ;  /* 0x00005410543e7816 */ /* 0x000fe20000000056 */
[----:B------:R-:W-:Y:S01]  /*d9a0*/  FADD.FTZ R88, R88, R93 ;  /* 0x0000005d58587221 */ /* 0x000fe20000010000 */
[----:B------:R-:W-:-:S03]  /*d9b0*/  PRMT R14, R63, 0x7610, R14 ;  /* 0x000076103f0e7816 */ /* 0x000fc6000000000e */
[----:B------:R-:W-:Y:S01]  /*d9c0*/  @P0 FADD.FTZ R93, R95, R88 ;  /* 0x000000585f5d0221 */ /* 0x000fe20000010000 */
[----:B------:R-:W-:-:S04]  /*d9d0*/  @!P0 MOV R93, R88 ;  /* 0x00000058005d8202 */ /* 0x000fc80000000f00 */
[----:B------:R-:W-:-:S04]  /*d9e0*/  F2FP.F16.F32.PACK_AB R88, RZ, R93 ;  /* 0x0000005dff58723e */ /* 0x000fc800000000ff */
[----:B------:R-:W-:Y:S01]  /*d9f0*/  PRMT R63, R82, 0x5410, R88 ;  /* 0x00005410523f7816 */ /* 0x000fe20000000058 */
[----:B------:R-:W-:Y:S06]  /*da00*/  BRA `(.L_x_3366) ;  /* 0x0000002800907947 */ /* 0x000fec0003800000 */
.L_x_3317:
[----:B------:R-:W-:Y:S01]  /*da10*/  ISETP.NE.AND P1, PT, R90, 0x1, PT ;  /* 0x000000015a00780c */ /* 0x000fe20003f25270 */
[----:B--2---:R-:W-:Y:S01]  /*da20*/  IMAD.MOV.U32 R78, RZ, RZ, 0x2 ;  /* 0x00000002ff4e7424 */ /* 0x004fe200078e00ff */
        /* <DEDUP_REMOVED lines=13> */
.L_x_3368:
        /* <DEDUP_REMOVED lines=12> */
.L_x_3369:
        /* <DEDUP_REMOVED lines=47> */
[----:B------:R-:W-:Y:S01]  /*deb0*/  MOV R68, R78 ;  /* 0x0000004e00447202 */ /* 0x000fe20000000f00 */
[----:B------:R-:W-:Y:S01]  /*dec0*/  IMAD.MOV.U32 R78, RZ, RZ, RZ ;  /* 0x000000ffff4e7224 */ /* 0x000fe200078e00ff */
[----:B------:R-:W-:-:S07]  /*ded0*/  LOP3.LUT R19, R80, UR27, R79, 0x96, !PT ;  /* 0x0000001b50137c12 */ /* 0x000fce000f8e964f */
.L_x_3367:
        /* <DEDUP_REMOVED lines=8> */
[----:B------:R-:W-:Y:S02]  /*df60*/  FSEL R79, R70, RZ, !P1 ;  /* 0x000000ff464f7208 */ /* 0x000fe40004800000 */
[----:B------:R-:W-:-:S03]  /*df70*/  PLOP3.LUT P1, PT, P1, PT, PT, 0x8, 0x80 ;  /* 0x000000000080781c */ /* 0x000fc60000f2e170 */
[----:B------:R-:W-:Y:S01]  /*df80*/  @P0 FADD.FTZ R79, R72, R79 ;  /* 0x0000004f484f0221 */ /* 0x000fe20000010000 */
[----:B------:R-:W-:Y:S01]  /*df90*/  P2R R70, PR, RZ, 0x2 ;  /* 0x00000002ff467803 */ /* 0x000fe20000000000 */
        /* <DEDUP_REMOVED lines=11> */
.L_x_3371:
        /* <DEDUP_REMOVED lines=12> */
.L_x_3372:
        /* <DEDUP_REMOVED lines=50> */
.L_x_3370:
        /* <DEDUP_REMOVED lines=23> */
.L_x_3374:
        /* <DEDUP_REMOVED lines=12> */
.L_x_3375:
        /* <DEDUP_REMOVED lines=48> */
[----:B------:R-:W-:-:S07]  /*e960*/  LOP3.LUT R19, R84, UR27, R87, 0x96, !PT ;  /* 0x0000001b54137c12 */ /* 0x000fce000f8e9657 */
.L_x_3373:
        /* <DEDUP_REMOVED lines=23> */
.L_x_3377:
        /* <DEDUP_REMOVED lines=12> */
.L_x_3378:
        /* <DEDUP_REMOVED lines=49> */
.L_x_3376:
        /* <DEDUP_REMOVED lines=22> */
.L_x_3380:
        /* <DEDUP_REMOVED lines=12> */
.L_x_3381:
        /* <DEDUP_REMOVED lines=48> */
[----:B------:R-:W-:-:S07]  /*f3d0*/  MOV R68, R60 ;  /* 0x0000003c00447202 */ /* 0x000fce0000000f00 */
.L_x_3379:
[----:B------:R-:W-:Y:S01]  /*f3e0*/  I2FP.F32.U32 R61, R61 ;  /* 0x0000003d003d7245 */ /* 0x000fe20000201000 */
[----:B------:R-:W-:Y:S01]  /*f3f0*/  HADD2.F32 R60, -RZ, R62.H0_H0 ;  /* 0x2000003eff3c7230 */ /* 0x000fe20000004100 */
[----:B------:R-:W-:Y:S01]  /*f400*/  ISETP.NE.AND P3, PT, R89, 0x1, PT ;  /* 0x000000015900780c */ /* 0x000fe20003f65270 */
[----:B------:R-:W-:Y:S02]  /*f410*/  @P0 HADD2.F32 R86, -RZ, R22.H0_H0 ;  /* 0x20000016ff560230 */ /* 0x000fe40000004100 */
[----:B------:R-:W-:Y:S01]  /*f420*/  FFMA.FTZ R61, R61, R64, 1.1641532182693481445e-10 ;  /* 0x2f0000003d3d7423 */ /* 0x000fe20000010040 */
[----:B------:R-:W-:-:S04]  /*f430*/  FMUL.FTZ R60, R60, UR5 ;  /* 0x000000053c3c7c20 */ /* 0x000fc80008410000 */
[----:B------:R-:W-:Y:S02]  /*f440*/  FSETP.GTU.FTZ.AND P2, PT, R61, UR4, PT ;  /* 0x000000043d007c0b */ /* 0x000fe4000bf5c000 */
[----:B------:R-:W-:Y:S02]  /*f450*/  MOV R61, R18 ;  /* 0x00000012003d7202 */ /* 0x000fe40000000f00 */
[----:B------:R-:W-:Y:S02]  /*f460*/  FSEL R85, R60, RZ, !P2 ;  /* 0x000000ff3c557208 */ /* 0x000fe40005000000 */
[----:B------:R-:W-:-:S03]  /*f470*/  PLOP3.LUT P2, PT, P2, PT, PT, 0x8, 0x80 ;  /* 0x000000000080781c */ /* 0x000fc6000174e170 */
        /* <DEDUP_REMOVED lines=12> */
.L_x_3383:
        /* <DEDUP_REMOVED lines=12> */
.L_x_3384:
        /* <DEDUP_REMOVED lines=49> */
.L_x_3382:
[----:B------:R-:W-:Y:S01]  /*f910*/  I2FP.F32.U32 R61, R61 ;  /* 0x0000003d003d7245 */ /* 0x000fe20000201000 */
[----:B------:R-:W-:Y:S01]  /*f920*/  HADD2.F32 R62, -RZ, R62.H1_H1 ;  /* 0x3000003eff3e7230 */ /* 0x000fe20000004100 */
[----:B------:R-:W-:Y:S01]  /*f930*/  ISETP.NE.AND P4, PT, R86, 0x1, PT ;  /* 0x000000015600780c */ /* 0x000fe20003f85270 */
[----:B------:R-:W-:Y:S02]  /*f940*/  @P0 HADD2.F32 R60, -RZ, R22.H1_H1 ;  /* 0x30000016ff3c0230 */ /* 0x000fe40000004100 */
        /* <DEDUP_REMOVED lines=18> */
.L_x_3386:
        /* <DEDUP_REMOVED lines=12> */
.L_x_3387:
        /* <DEDUP_REMOVED lines=42> */
[----:B------:R-:W-:Y:S01]  /*fdd0*/  UIADD3 UR31, UPT, UPT, UR10, -0x700cb87f, URZ ;  /* 0x8ff347810a1f7890 */ /* 0x000fe2000fffe0ff */
[----:B------:R-:W-:-:S04]  /*fde0*/  IMAD.WIDE.U32 R18, R19, -0x326172a9, RZ ;  /* 0xcd9e8d5713127825 */ /* 0x000fc800078e00ff */
[----:B------:R-:W-:Y:S01]  /*fdf0*/  IMAD.WIDE.U32 R60, R60, -0x2daee0ad, RZ ;  /* 0xd2511f533c3c7825 */ /* 0x000fe200078e00ff */
[----:B------:R-:W-:-:S04]  /*fe00*/  LOP3.LUT R16, R94, UR31, R19, 0x96, !PT ;  /* 0x0000001f5e107c12 */ /* 0x000fc8000f8e9613 */
[----:B------:R-:W-:Y:S01]  /*fe10*/  LOP3.LUT R19, R92, UR27, R61, 0x96, !PT ;  /* 0x0000001b5c137c12 */ /* 0x000fe2000f8e963d */
[----:B------:R-:W-:Y:S02]  /*fe20*/  IMAD.MOV.U32 R61, RZ, RZ, R68 ;  /* 0x000000ffff3d7224 */ /* 0x000fe400078e0044 */
[----:B------:R-:W-:-:S07]  /*fe30*/  IMAD.MOV.U32 R68, RZ, RZ, R60 ;  /* 0x000000ffff447224 */ /* 0x000fce00078e003c */
.L_x_3385:
[----:B------:R-:W-:Y:S01]  /*fe40*/  I2FP.F32.U32 R61, R61 ;  /* 0x0000003d003d7245 */ /* 0x000fe20000201000 */
[----:B------:R-:W-:Y:S01]  /*fe50*/  HADD2.F32 R60, -RZ, R63.H0_H0 ;  /* 0x2000003fff3c7230 */ /* 0x000fe20000004100 */
[----:B------:R-:W-:Y:S01]  /*fe60*/  ISETP.NE.AND P5, PT, R93, 0x1, PT ;  /* 0x000000015d00780c */ /* 0x000fe20003fa5270 */
[----:B------:R-:W-:Y:S02]  /*fe70*/  @P0 HADD2.F32 R86, -RZ, R23.H0_H0 ;  /* 0x20000017ff560230 */ /* 0x000fe40000004100 */
        /* <DEDUP_REMOVED lines=18> */
.L_x_3389:
        /* <DEDUP_REMOVED lines=12> */
.L_x_3390:
        /* <DEDUP_REMOVED lines=49> */
.L_x_3388:
[----:B------:R-:W-:Y:S01]  /*10370*/  I2FP.F32.U32 R61, R61 ;  /* 0x0000003d003d7245 */ /* 0x000fe20000201000 */
[----:B------:R-:W-:Y:S01]  /*10380*/  HADD2.F32 R63, -RZ, R63.H1_H1 ;  /* 0x3000003fff3f7230 */ /* 0x000fe20000004100 */
[----:B------:R-:W-:Y:S01]  /*10390*/  PRMT R62, R90, 0x5410, R62 ;  /* 0x000054105a3e7816 */ /* 0x000fe2000000003e */
[----:B------:R-:W-:Y:S02]  /*103a0*/  @P0 HADD2.F32 R60, -RZ, R23.H1_H1 ;  /* 0x30000017ff3c0230 */ /* 0x000fe40000004100 */
        /* <DEDUP_REMOVED lines=8> */
[----:B------:R-:W-:-:S04]  /*10430*/  F2FP.F16.F32.PACK_AB R63, RZ, R93 ;  /* 0x0000005dff3f723e */ /* 0x000fc800000000ff */
[----:B------:R-:W-:-:S07]  /*10440*/  PRMT R63, R86, 0x5410, R63 ;  /* 0x00005410563f7816 */ /* 0x000fce000000003f */
.L_x_3366:
[----:B------:R-:W-:Y:S01]  /*10450*/  SEL R82, RZ, 0x1000000, !P5 ;  /* 0x01000000ff527807 */ /* 0x000fe20006800000 */
[----:B------:R-:W-:Y:S01]  /*10460*/  IMAD.WIDE.U32 R104, R66, 0x10, R76 ;  /* 0x0000001042687825 */ /* 0x000fe200078e004c */
[----:B------:R-:W-:Y:S01]  /*10470*/  SEL R80, RZ, 0x10000, !P4 ;  /* 0x00010000ff507807 */ /* 0x000fe20006000000 */
[----:B------:R-:W0:Y:S01]  /*10480*/  @P0 LDC.64 R100, c[0x0][0x3a0] ;  /* 0x0000e800ff640b82 */ /* 0x000e220000000a00 */
[----:B------:R-:W-:Y:S01]  /*10490*/  ISETP.NE.AND P5, PT, R72, RZ, PT ;  /* 0x000000ff4800720c */ /* 0x000fe20003fa5270 */
[----:B------:R-:W1:Y:S01]  /*104a0*/  @UP0 LDCU.64 UR32, c[0x0][0x398] ;  /* 0x00007300ff2007ac */ /* 0x000e620008000a00 */
[----:B------:R-:W-:Y:S01]  /*104b0*/  ISETP.NE.AND P4, PT, R78, RZ, PT ;  /* 0x000000ff4e00720c */ /* 0x000fe20003f85270 */
[----:B------:R1:W-:Y:S01]  /*104c0*/  STG.E.128 desc[UR8][R104.64], R60 ;  /* 0x0000003c68007986 */ /* 0x0003e2000c101d08 */
[----:B------:R-:W-:Y:S01]  /*104d0*/  ISETP.NE.AND P6, PT, R70, RZ, PT ;  /* 0x000000ff4600720c */ /* 0x000fe20003fc5270 */
[----:B------:R-:W-:Y:S01]  /*104e0*/  VIADD R97, R5, 0x200 ;  /* 0x0000020005617836 */ /* 0x000fe20000000000 */
[----:B------:R-:W-:-:S02]  /*104f0*/  SEL R107, RZ, 0x100, !P3 ;  /* 0x00000100ff6b7807 */ /* 0x000fc40005800000 */
[----:B------:R-:W-:Y:S02]  /*10500*/  SEL R72, RZ, 0x1000000, !P1 ;  /* 0x01000000ff487807 */ /* 0x000fe40004800000 */
[----:B------:R-:W-:Y:S02]  /*10510*/  SEL R95, RZ, 0x10000, !P4 ;  /* 0x00010000ff5f7807 */ /* 0x000fe40006000000 */
[----:B------:R-:W-:Y:S02]  /*10520*/  SEL R70, RZ, 0x100, !P5 ;  /* 0x00000100ff467807 */ /* 0x000fe40006800000 */
[----:B------:R-:W-:Y:S02]  /*10530*/  LOP3.LUT R107, R107, R82, R80, 0xfe, !PT ;  /* 0x000000526b6b7212 */ /* 0x000fe400078efe50 */
[----:B------:R-:W-:Y:S02]  /*10540*/  SEL R94, RZ, 0x1, !P2 ;  /* 0x00000001ff5e7807 */ /* 0x000fe40005000000 */
[----:B------:R-:W-:Y:S01]  /*10550*/  LOP3.LUT R70, R70, R72, R95, 0xfe, !PT ;  /* 0x0000004846467212 */ /* 0x000fe200078efe5f */
[----:B------:R-:W-:Y:S01]  /*10560*/  HFMA2 R72, -RZ, RZ, 0, 9.5367431640625e-07 ;  /* 0x00000010ff487431 */ /* 0x000fe200000001ff */
[----:B------:R-:W-:-:S02]  /*10570*/  SEL R99, RZ, 0x1, !P6 ;  /* 0x00000001ff637807 */ /* 0x000fc40007000000 */
[----:B------:R-:W-:Y:S01]  /*10580*/  LOP3.LUT R95, R107, R94, RZ, 0xfc, !PT ;  /* 0x0000005e6b5f7212 */ /* 0x000fe200078efcff */
[----:B------:R-:W-:Y:S01]  /*10590*/  IMAD.WIDE.U32 R106, R97, 0x10, R102 ;  /* 0x00000010616a7825 */ /* 0x000fe200078e0066 */
[----:B------:R-:W-:Y:S02]  /*105a0*/  LOP3.LUT R94, R70, R99, RZ, 0xfc, !PT ;  /* 0x00000063465e7212 */ /* 0x000fe400078efcff */
[----:B------:R-:W-:Y:S01]  /*105b0*/  PLOP3.LUT P3, PT, PT, PT, UP0, 0x80, 0x8 ;  /* 0x000000000008781c */ /* 0x000fe20003f6f008 */
[----:B------:R-:W-:Y:S01]  /*105c0*/  IMAD.WIDE.U32 R98, R66, 0x8, R74 ;  /* 0x0000000842627825 */ /* 0x000fe200078e004a */
[----:B------:R-:W-:-:S03]  /*105d0*/  PLOP3.LUT P1, PT, PT, PT, UP0, 0x80, 0x8 ;  /* 0x000000000008781c */ /* 0x000fc60003f2f008 */
[C---:B0-----:R-:W-:Y:S01]  /*105e0*/  @P0 IMAD.WIDE.U32 R100, R97.reuse, 0x10, R100 ;  /* 0x0000001061640825 */ /* 0x041fe200078e0064 */
[----:B------:R0:W-:Y:S07]  /*105f0*/  STG.E.64 desc[UR8][R98.64], R94 ;  /* 0x0000005e62007986 */ /* 0x0001ee000c101b08 */
[----:B-1----:R-:W-:Y:S01]  /*10600*/  @P3 IMAD.WIDE.U32 R104, R97, R72, UR32 ;  /* 0x0000002061683e25 */ /* 0x002fe2000f8e0048 */
[----:B------:R-:W-:Y:S06]  /*10610*/  BRA.U !UP0, `(.L_x_3391) ;  /* 0x0000000108507547 */ /* 0x000fec000b800000 */
[----:B------:R-:W-:Y:S01]  /*10620*/  IMAD.U32 R63, R13, 0x10000, RZ ;  /* 0x000100000d3f7824 */ /* 0x000fe200078e00ff */
[----:B------:R-:W1:Y:S01]  /*10630*/  LDC.64 R60, c[0x0][0x3b8] ;  /* 0x0000ee00ff3c7b82 */ /* 0x000e620000000a00 */
[----:B------:R-:W-:Y:S02]  /*10640*/  LOP3.LUT R62, R14, 0xffff, RZ, 0xc0, !PT ;  /* 0x0000ffff0e3e7812 */ /* 0x000fe400078ec0ff */
[----:B0-----:R-:W-:Y:S02]  /*10650*/  PRMT R95, R12, 0x7104, RZ ;  /* 0x000071040c5f7816 */ /* 0x001fe400000000ff */
        /* <DEDUP_REMOVED lines=11> */
[----:B-1----:R-:W-:Y:S01]  /*10710*/  IMAD.WIDE.U32 R60, R66, 0x8, R60 ;  /* 0x00000008423c7825 */ /* 0x002fe200078e003c */
[----:B------:R-:W-:Y:S02]  /*10720*/  LOP3.LUT R111, R94, R98, R62, 0xfe, !PT ;  /* 0x000000625e6f7212 */ /* 0x000fe400078efe3e */
[----:B------:R-:W-:Y:S02]  /*10730*/  LOP3.LUT R63, R109, R95, RZ, 0xfc, !PT ;  /* 0x0000005f6d3f7212 */ /* 0x000fe400078efcff */
[----:B------:R-:W-:-:S05]  /*10740*/  LOP3.LUT R62, R111, 0xff, R6, 0xf8, !PT ;  /* 0x000000ff6f3e7812 */ /* 0x000fca00078ef806 */
[----:B------:R1:W-:Y:S02]  /*10750*/  STG.E.64 desc[UR8][R60.64], R62 ;  /* 0x0000003e3c007986 */ /* 0x0003e4000c101b08 */
.L_x_3391:
[----:B------:R2:W5:Y:S04]  /*10760*/  @P1 LDG.E.128 R24, desc[UR8][R104.64] ;  /* 0x0000000868181981 */ /* 0x000568000c1e1d00 */
[----:B------:R2:W5:Y:S04]  /*10770*/  @P0 LDG.E.128 R20, desc[UR8][R100.64] ;  /* 0x0000000864140981 */ /* 0x000568000c1e1d00 */
[----:B-1----:R2:W5:Y:S01]  /*10780*/  LDG.E.128 R60, desc[UR8][R106.64] ;  /* 0x000000086a3c7981 */ /* 0x002562000c1e1d00 */
[----:B------:R-:W-:Y:S05]  /*10790*/  BRA.U !UP0, `(.L_x_3392) ;  /* 0x0000005108e07547 */ /* 0x000fea000b800000 */
        /* <DEDUP_REMOVED lines=15> */
.L_x_3394:
        /* <DEDUP_REMOVED lines=12> */
.L_x_3395:
        /* <DEDUP_REMOVED lines=19> */
[----:B0-----:R-:W-:Y:S01]  /*10a80*/  LOP3.LUT R94, R8, UR26, R13, 0x96, !PT ;  /* 0x0000001a085e7c12 */ /* 0x001fe2000f8e960d */
        /* <DEDUP_REMOVED lines=29> */
.L_x_3393:
[----:B------:R-:W-:Y:S01]  /*10c60*/  I2FP.F32.U32 R9, R6 ;  /* 0x0000000600097245 */ /* 0x000fe20000201000 */
[----:B-----5:R-:W-:Y:S01]  /*10c70*/  HADD2.F32 R6, -RZ, R60.H0_H0 ;  /* 0x2000003cff067230 */ /* 0x020fe20000004100 */
[----:B------:R-:W-:Y:S01]  /*10c80*/  ISETP.NE.AND P2, PT, R10, 0x1, PT ;  /* 0x000000010a00780c */ /* 0x000fe20003f45270 */
[----:B------:R-:W-:Y:S02]  /*10c90*/  HFMA2 R11, -RZ, RZ, 0, 1.1920928955078125e-07 ;  /* 0x00000002ff0b7431 */ /* 0x000fe400000001ff */
[----:B------:R-:W-:Y:S02]  /*10ca0*/  IMAD.MOV.U32 R8, RZ, RZ, R18 ;  /* 0x000000ffff087224 */ /* 0x000fe400078e0012 */
        /* <DEDUP_REMOVED lines=15> */
.L_x_3397:
        /* <DEDUP_REMOVED lines=12> */
.L_x_3398:
        /* <DEDUP_REMOVED lines=43> */
[----:B------:R-:W-:Y:S02]  /*11110*/  HFMA2 R11, -RZ, RZ, 0, 0 ;  /* 0x00000000ff0b7431 */ /* 0x000fe400000001ff */
[----:B------:R-:W-:Y:S01]  /*11120*/  IMAD.WIDE.U32 R12, R12, -0x2daee0ad, RZ ;  /* 0xd2511f530c0c7825 */ /* 0x000fe200078e00ff */
[----:B------:R-:W-:-:S04]  /*11130*/  LOP3.LUT R16, R10, UR31, R19, 0x96, !PT ;  /* 0x0000001f0a107c12 */ /* 0x000fc8000f8e9613 */
[----:B------:R-:W-:Y:S01]  /*11140*/  LOP3.LUT R19, R8, UR27, R13, 0x96, !PT ;  /* 0x0000001b08137c12 */ /* 0x000fe2000f8e960d */
[----:B------:R-:W-:Y:S02]  /*11150*/  IMAD.MOV.U32 R8, RZ, RZ, R70 ;  /* 0x000000ffff087224 */ /* 0x000fe400078e0046 */
[----:B------:R-:W-:-:S07]  /*11160*/  IMAD.MOV.U32 R70, RZ, RZ, R12 ;  /* 0x000000ffff467224 */ /* 0x000fce00078e000c */
.L_x_3396:
[----:B------:R-:W-:Y:S01]  /*11170*/  I2FP.F32.U32 R9, R8 ;  /* 0x0000000800097245 */ /* 0x000fe20000201000 */
[----:B------:R-:W-:Y:S01]  /*11180*/  HADD2.F32 R8, -RZ, R24.H0_H0 ;  /* 0x20000018ff087230 */ /* 0x000fe20000004100 */
[----:B------:R-:W-:Y:S01]  /*11190*/  ISETP.NE.AND P2, PT, R11, 0x1, PT ;  /* 0x000000010b00780c */ /* 0x000fe20003f45270 */
[----:B0-----:R-:W-:Y:S02]  /*111a0*/  @P0 HADD2.F32 R95, -RZ, R20.H0_H0 ;  /* 0x20000014ff5f0230 */ /* 0x001fe40000004100 */
        /* <DEDUP_REMOVED lines=20> */
.L_x_3400:
        /* <DEDUP_REMOVED lines=12> */
.L_x_3401:
        /* <DEDUP_REMOVED lines=47> */
[----:B------:R-:W-:Y:S01]  /*116a0*/  MOV R9, R70 ;  /* 0x0000004600097202 */ /* 0x000fe20000000f00 */
[----:B------:R-:W-:-:S07]  /*116b0*/  IMAD.MOV.U32 R70, RZ, RZ, R8 ;  /* 0x000000ffff467224 */ /* 0x000fce00078e0008 */
.L_x_3399:
        /* <DEDUP_REMOVED lines=20> */
.L_x_3403:
        /* <DEDUP_REMOVED lines=12> */
.L_x_3404:
        /* <DEDUP_REMOVED lines=32> */
[----:B--2---:R-:W-:Y:S01]  /*11ac0*/  LOP3.LUT R100, R8, UR28, R99, 0x96, !PT ;  /* 0x0000001c08647c12 */ /* 0x004fe2000f8e9663 */
        /* <DEDUP_REMOVED lines=17> */
.L_x_3402:
[----:B------:R-:W-:Y:S01]  /*11be0*/  I2FP.F32.U32 R9, R8 ;  /* 0x0000000800097245 */ /* 0x000fe20000201000 */
[----:B------:R-:W-:Y:S01]  /*11bf0*/  HADD2.F32 R8, -RZ, R24.H1_H1 ;  /* 0x30000018ff087230 */ /* 0x000fe20000004100 */
[----:B------:R-:W-:Y:S01]  /*11c00*/  ISETP.NE.AND P2, PT, R11, 0x1, PT ;  /* 0x000000010b00780c */ /* 0x000fe20003f45270 */
[----:B--2---:R-:W-:Y:S02]  /*11c10*/  @P0 HADD2.F32 R101, -RZ, R20.H1_H1 ;  /* 0x30000014ff650230 */ /* 0x004fe40000004100 */
[----:B------:R-:W-:Y:S01]  /*11c20*/  FFMA.FTZ R9, R9, R64, 1.1641532182693481445e-10 ;  /* 0x2f00000009097423 */ /* 0x000fe20000010040 */
[----:B------:R-:W-:-:S04]  /*11c30*/  FMUL.FTZ R8, R8, UR5 ;  /* 0x0000000508087c20 */ /* 0x000fc80008410000 */
[----:B------:R-:W-:-:S04]  /*11c40*/  FSETP.GTU.FTZ.AND P1, PT, R9, UR4, PT ;  /* 0x0000000409007c0b */ /* 0x000fc8000bf3c000 */
[----:B------:R-:W-:Y:S02]  /*11c50*/  FSEL R9, R8, RZ, !P1 ;  /* 0x000000ff08097208 */ /* 0x000fe40004800000 */
[----:B------:R-:W-:-:S03]  /*11c60*/  SEL R8, RZ, 0x1, P1 ;  /* 0x00000001ff087807 */ /* 0x000fc60000800000 */
[----:B------:R-:W-:Y:S01]  /*11c70*/  FADD.FTZ R12, R12, R9 ;  /* 0x000000090c0c7221 */ /* 0x000fe20000010000 */
[----:B------:R-:W-:-:S03]  /*11c80*/  IMAD.MOV.U32 R9, RZ, RZ, R18 ;  /* 0x000000ffff097224 */ /* 0x000fc600078e0012 */
[--C-:B------:R-:W-:Y:S01]  /*11c90*/  @P0 FADD.FTZ R101, R101, R12.reuse ;  /* 0x0000000c65650221 */ /* 0x100fe20000010000 */
[----:B------:R-:W-:Y:S01]  /*11ca0*/  @!P0 IMAD.MOV.U32 R101, RZ, RZ, R12 ;  /* 0x000000ffff658224 */ /* 0x000fe200078e000c */
[----:B------:R-:W-:-:S04]  /*11cb0*/  MOV R12, 0x2 ;  /* 0x00000002000c7802 */ /* 0x000fc80000000f00 */
        /* <DEDUP_REMOVED lines=10> */
.L_x_3406:
        /* <DEDUP_REMOVED lines=12> */
.L_x_3407:
        /* <DEDUP_REMOVED lines=48> */
[----:B------:R-:W-:-:S07]  /*12120*/  HFMA2 R12, -RZ, RZ, 0, 0 ;  /* 0x00000000ff0c7431 */ /* 0x000fce00000001ff */
.L_x_3405:
[----:B------:R-:W-:Y:S01]  /*12130*/  I2FP.F32.U32 R9, R9 ;  /* 0x0000000900097245 */ /* 0x000fe20000201000 */
[----:B------:R-:W-:Y:S01]  /*12140*/  HADD2.F32 R10, -RZ, R61.H0_H0 ;  /* 0x2000003dff0a7230 */ /* 0x000fe20000004100 */
[----:B------:R-:W-:Y:S01]  /*12150*/  ISETP.NE.AND P2, PT, R12, 0x1, PT ;  /* 0x000000010c00780c */ /* 0x000fe20003f45270 */
[----:B------:R-:W-:Y:S02]  /*12160*/  IMAD.MOV.U32 R13, RZ, RZ, 0x2 ;  /* 0x00000002ff0d7424 */ /* 0x000fe400078e00ff */
[----:B------:R-:W-:Y:S01]  /*12170*/  FFMA.FTZ R9, R9, R64, 1.1641532182693481445e-10 ;  /* 0x2f00000009097423 */ /* 0x000fe20000010040 */
[----:B------:R-:W-:-:S04]  /*12180*/  IMAD.MOV.U32 R11, RZ, RZ, R18 ;  /* 0x000000ffff0b7224 */ /* 0x000fc800078e0012 */
[----:B------:R-:W-:Y:S01]  /*12190*/  FSETP.GTU.FTZ.AND P1, PT, R9, UR4, PT ;  /* 0x0000000409007c0b */ /* 0x000fe2000bf3c000 */
[----:B------:R-:W-:-:S03]  /*121a0*/  FMUL.FTZ R9, R10, UR5 ;  /* 0x000000050a097c20 */ /* 0x000fc60008410000 */
        /* <DEDUP_REMOVED lines=12> */
.L_x_3409:
        /* <DEDUP_REMOVED lines=12> */
.L_x_3410:
        /* <DEDUP_REMOVED lines=49> */
.L_x_3408:
[----:B------:R-:W-:Y:S01]  /*12640*/  I2FP.F32.U32 R11, R11 ;  /* 0x0000000b000b7245 */ /* 0x000fe20000201000 */
[----:B------:R-:W-:Y:S01]  /*12650*/  HADD2.F32 R10, -RZ, R25.H0_H0 ;  /* 0x20000019ff0a7230 */ /* 0x000fe20000004100 */
[----:B------:R-:W-:Y:S01]  /*12660*/  ISETP.NE.AND P2, PT, R13, 0x1, PT ;  /* 0x000000010d00780c */ /* 0x000fe20003f45270 */
[----:B------:R-:W-:Y:S02]  /*12670*/  @P0 HADD2.F32 R12, -RZ, R21.H0_H0 ;  /* 0x20000015ff0c0230 */ /* 0x000fe40000004100 */
[----:B------:R-:W-:Y:S01]  /*12680*/  FFMA.FTZ R11, R11, R64, 1.1641532182693481445e-10 ;  /* 0x2f0000000b0b7423 */ /* 0x000fe20000010040 */
[----:B------:R-:W-:-:S04]  /*12690*/  FMUL.FTZ R10, R10, UR5 ;  /* 0x000000050a0a7c20 */ /* 0x000fc80008410000 */
[----:B------:R-:W-:Y:S01]  /*126a0*/  FSETP.GTU.FTZ.AND P1, PT, R11, UR4, PT ;  /* 0x000000040b007c0b */ /* 0x000fe2000bf3c000 */
[----:B------:R-:W-:-:S03]  /*126b0*/  IMAD.MOV.U32 R11, RZ, RZ, R18 ;  /* 0x000000ffff0b7224 */ /* 0x000fc600078e0012 */
[----:B------:R-:W-:-:S05]  /*126c0*/  FSEL R10, R10, RZ, !P1 ;  /* 0x000000ff0a0a7208 */ /* 0x000fca0004800000 */
[----:B------:R-:W-:Y:S01]  /*126d0*/  FADD.FTZ R9, R9, R10 ;  /* 0x0000000a09097221 */ /* 0x000fe20000010000 */
[----:B------:R-:W-:-:S03]  /*126e0*/  HFMA2 R10, -RZ, RZ, 0, 1.1920928955078125e-07 ;  /* 0x00000002ff0a7431 */ /* 0x000fc600000001ff */
        /* <DEDUP_REMOVED lines=13> */
.L_x_3412:
        /* <DEDUP_REMOVED lines=12> */
.L_x_3413:
        /* <DEDUP_REMOVED lines=49> */
.L_x_3411:
        /* <DEDUP_REMOVED lines=19> */
.L_x_3415:
        /* <DEDUP_REMOVED lines=12> */
.L_x_3416:
        /* <DEDUP_REMOVED lines=49> */
.L_x_3414:
        /* <DEDUP_REMOVED lines=24> */
.L_x_3418:
        /* <DEDUP_REMOVED lines=12> */
.L_x_3419:
        /* <DEDUP_REMOVED lines=49> */
.L_x_3417:
        /* <DEDUP_REMOVED lines=19> */
.L_x_3421:
        /* <DEDUP_REMOVED lines=12> */
.L_x_3422:
        /* <DEDUP_REMOVED lines=49> */
.L_x_3420:
        /* <DEDUP_REMOVED lines=11> */
[--C-:B------:R-:W-:Y:S01]  /*13b90*/  @P0 FADD.FTZ R107, R107, R12.reuse ;  /* 0x0000000c6b6b0221 */ /* 0x100fe20000010000 */
[----:B------:R-:W-:Y:S02]  /*13ba0*/  @!P0 IMAD.MOV.U32 R107, RZ, RZ, R12 ;  /* 0x000000ffff6b8224 */ /* 0x000fe400078e000c */
[----:B------:R-:W-:-:S03]  /*13bb0*/  HFMA2 R12, -RZ, RZ, 0, 1.1920928955078125e-07 ;  /* 0x00000002ff0c7431 */ /* 0x000fc600000001ff */
        /* <DEDUP_REMOVED lines=10> */
.L_x_3424:
        /* <DEDUP_REMOVED lines=12> */
.L_x_3425:
        /* <DEDUP_REMOVED lines=49> */
.L_x_3423:
        /* <DEDUP_REMOVED lines=19> */
.L_x_3427:
        /* <DEDUP_REMOVED lines=12> */
.L_x_3428:
        /* <DEDUP_REMOVED lines=49> */
.L_x_3426:
[----:B------:R-:W-:Y:S01]  /*14530*/  I2FP.F32.U32 R13, R13 ;  /* 0x0000000d000d7245 */ /* 0x000fe20000201000 */
[----:B------:R-:W-:Y:S02]  /*14540*/  HADD2.F32 R12, -RZ, R26.H1_H1 ;  /* 0x3000001aff0c7230 */ /* 0x000fe40000004100 */
[----:B------:R-:W-:Y:S02]  /*14550*/  @P0 HADD2.F32 R113, -RZ, R22.H1_H1 ;  /* 0x30000016ff710230 */ /* 0x000fe40000004100 */
        /* <DEDUP_REMOVED lines=21> */
.L_x_3430:
        /* <DEDUP_REMOVED lines=12> */
.L_x_3431:
        /* <DEDUP_REMOVED lines=49> */
.L_x_3429:
        /* <DEDUP_REMOVED lines=19> */
.L_x_3433:
        /* <DEDUP_REMOVED lines=12> */
.L_x_3434:
        /* <DEDUP_REMOVED lines=49> */
.L_x_3432:
[----:B------:R-:W-:Y:S01]  /*14f80*/  I2FP.F32.U32 R61, R61 ;  /* 0x0000003d003d7245 */ /* 0x000fe20000201000 */
[----:B------:R-:W-:Y:S02]  /*14f90*/  HADD2.F32 R60, -RZ, R27.H0_H0 ;  /* 0x2000001bff3c7230 */ /* 0x000fe40000004100 */
[----:B------:R-:W-:Y:S02]  /*14fa0*/  HFMA2 R96, -RZ, RZ, 0, 1.1920928955078125e-07 ;  /* 0x00000002ff607431 */ /* 0x000fe400000001ff */
[----:B------:R-:W-:Y:S02]  /*14fb0*/  @P0 HADD2.F32 R84, -RZ, R23.H0_H0 ;  /* 0x20000017ff540230 */ /* 0x000fe40000004100 */
[----:B------:R-:W-:Y:S01]  /*14fc0*/  FFMA.FTZ R61, R61, R64, 1.1641532182693481445e-10 ;  /* 0x2f0000003d3d7423 */ /* 0x000fe20000010040 */
[----:B------:R-:W-:-:S04]  /*14fd0*/  FMUL.FTZ R60, R60, UR5 ;  /* 0x000000053c3c7c20 */ /* 0x000fc80008410000 */
[----:B------:R-:W-:Y:S01]  /*14fe0*/  FSETP.GTU.FTZ.AND P5, PT, R61, UR4, PT ;  /* 0x000000043d007c0b */ /* 0x000fe2000bfbc000 */
        /* <DEDUP_REMOVED lines=18> */
.L_x_3436:
        /* <DEDUP_REMOVED lines=12> */
.L_x_3437:
        /* <DEDUP_REMOVED lines=49> */
.L_x_3435:
        /* <DEDUP_REMOVED lines=19> */
.L_x_3439:
        /* <DEDUP_REMOVED lines=14> */
.L_x_3440:
        /* <DEDUP_REMOVED lines=49> */
.L_x_3438:
[----:B------:R-:W-:Y:S01]  /*15a00*/  I2FP.F32.U32 R61, R62 ;  /* 0x0000003e003d7245 */ /* 0x000fe20000201000 */
[----:B------:R-:W-:Y:S01]  /*15a10*/  HADD2.F32 R60, -RZ, R27.H1_H1 ;  /* 0x3000001bff3c7230 */ /* 0x000fe20000004100 */
[----:B------:R-:W-:Y:S01]  /*15a20*/  PRMT R62, R88, 0x5410, R90 ;  /* 0x00005410583e7816 */ /* 0x000fe2000000005a */
[----:B------:R-:W-:Y:S02]  /*15a30*/  @P0 HADD2.F32 R115, -RZ, R23.H1_H1 ;  /* 0x30000017ff730230 */ /* 0x000fe40000004100 */
[----:B------:R-:W-:Y:S01]  /*15a40*/  FFMA.FTZ R61, R61, R64, 1.1641532182693481445e-10 ;  /* 0x2f0000003d3d7423 */ /* 0x000fe20000010040 */
[----:B------:R-:W-:-:S04]  /*15a50*/  FMUL.FTZ R60, R60, UR5 ;  /* 0x000000053c3c7c20 */ /* 0x000fc80008410000 */
[----:B------:R-:W-:-:S04]  /*15a60*/  FSETP.GTU.FTZ.AND P6, PT, R61, UR4, PT ;  /* 0x000000043d007c0b */ /* 0x000fc8000bfdc000 */
        /* <DEDUP_REMOVED lines=11> */
.L_x_3392:
        /* <DEDUP_REMOVED lines=15> */
.L_x_3443:
        /* <DEDUP_REMOVED lines=12> */
.L_x_3444:
[----:B0-----:R-:W-:Y:S01]  /*15cd0*/  IMAD.WIDE.U32 R98, R2, -0x326172a9, RZ ;  /* 0xcd9e8d5702627825 */ /* 0x001fe200078e00ff */
        /* <DEDUP_REMOVED lines=48> */
.L_x_3442:
[----:B0-----:R-:W-:Y:S01]  /*15fe0*/  I2FP.F32.U32 R95, R72 ;  /* 0x00000048005f7245 */ /* 0x001fe20000201000 */
[----:B-----5:R-:W-:Y:S01]  /*15ff0*/  HADD2.F32 R68, -RZ, R60.H0_H0 ;  /* 0x2000003cff447230 */ /* 0x020fe20000004100 */
        /* <DEDUP_REMOVED lines=21> */
.L_x_3446:
[----:B------:R-:W-:-:S04]  /*16150*/  VIADD R0, R0, 0x1 ;  /* 0x0000000100007836 */ /* 0x000fc80000000000 */
[C---:B--2---:R-:W-:Y:S01]  /*16160*/  IMAD.WIDE.U32 R104, R0.reuse, -0x2daee0ad, RZ ;  /* 0xd2511f5300687825 */ /* 0x044fe200078e00ff */
        /* <DEDUP_REMOVED lines=10> */
.L_x_3447:
        /* <DEDUP_REMOVED lines=49> */
.L_x_3445:
        /* <DEDUP_REMOVED lines=8> */
[----:B--2---:R-:W-:Y:S02]  /*165a0*/  FSEL R101, R60, RZ, !P1 ;  /* 0x000000ff3c657208 */ /* 0x004fe40004800000 */
        /* <DEDUP_REMOVED lines=14> */
.L_x_3449:
        /* <DEDUP_REMOVED lines=12> */
.L_x_3450:
        /* <DEDUP_REMOVED lines=49> */
.L_x_3448:
        /* <DEDUP_REMOVED lines=23> */
.L_x_3452:
        /* <DEDUP_REMOVED lines=12> */
.L_x_3453:
        /* <DEDUP_REMOVED lines=49> */
.L_x_3451:
        /* <DEDUP_REMOVED lines=22> */
.L_x_3455:
        /* <DEDUP_REMOVED lines=12> */
.L_x_3456:
        /* <DEDUP_REMOVED lines=49> */
.L_x_3454:
        /* <DEDUP_REMOVED lines=22> */
.L_x_3458:
        /* <DEDUP_REMOVED lines=12> */
.L_x_3459:
        /* <DEDUP_REMOVED lines=49> */
.L_x_3457:
        /* <DEDUP_REMOVED lines=22> */
.L_x_3461:
        /* <DEDUP_REMOVED lines=12> */
.L_x_3462:
        /* <DEDUP_REMOVED lines=49> */
.L_x_3460:
        /* <DEDUP_REMOVED lines=22> */
.L_x_3464:
        /* <DEDUP_REMOVED lines=12> */
.L_x_3465:
        /* <DEDUP_REMOVED lines=49> */
.L_x_3463:
        /* <DEDUP_REMOVED lines=14> */
.L_x_3441:
[----:B------:R-:W-:Y:S01]  /*18540*/  ISETP.NE.AND P6, PT, R68, RZ, PT ;  /* 0x000000ff4400720c */ /* 0x000fe20003fc5270 */
[C---:B------:R-:W-:Y:S01]  /*18550*/  IMAD.WIDE.U32 R118, R97.reuse, 0x10, R76 ;  /* 0x0000001061767825 */ /* 0x040fe200078e004c */
[----:B------:R-:W-:Y:S01]  /*18560*/  SEL R80, RZ, 0x1000000, !P5 ;  /* 0x01000000ff507807 */ /* 0x000fe20006800000 */
[----:B------:R-:W0:Y:S01]  /*18570*/  @P0 LDC.64 R116, c[0x0][0x3a0] ;  /* 0x0000e800ff740b82 */ /* 0x000e220000000a00 */
[----:B------:R-:W-:Y:S01]  /*18580*/  SEL R68, RZ, 0x10000, !P4 ;  /* 0x00010000ff447807 */ /* 0x000fe20006000000 */
[----:B------:R-:W-:Y:S01]  /*18590*/  IMAD.WIDE.U32 R124, R97, 0x8, R74 ;  /* 0x00000008617c7825 */ /* 0x000fe200078e004a */
[----:B------:R-:W-:Y:S01]  /*185a0*/  SEL R121, RZ, 0x100, !P3 ;  /* 0x00000100ff797807 */ /* 0x000fe20005800000 */
[----:B------:R1:W-:Y:S01]  /*185b0*/  STG.E.128 desc[UR8][R118.64], R60 ;  /* 0x0000003c76007986 */ /* 0x0003e2000c101d08 */
[----:B------:R-:W-:Y:S01]  /*185c0*/  ISETP.NE.AND P5, PT, R72, RZ, PT ;  /* 0x000000ff4800720c */ /* 0x000fe20003fa5270 */
[----:B------:R-:W2:Y:S01]  /*185d0*/  @UP0 LDCU.64 UR32, c[0x0][0x398] ;  /* 0x00007300ff2007ac */ /* 0x000ea20008000a00 */
[----:B------:R-:W-:Y:S01]  /*185e0*/  ISETP.NE.AND P4, PT, R78, RZ, PT ;  /* 0x000000ff4e00720c */ /* 0x000fe20003f85270 */
[----:B------:R-:W-:Y:S01]  /*185f0*/  HFMA2 R120, -RZ, RZ, 0, 9.5367431640625e-07 ;  /* 0x00000010ff787431 */ /* 0x000fe200000001ff */
[----:B------:R-:W-:-:S02]  /*18600*/  LOP3.LUT R121, R121, R80, R68, 0xfe, !PT ;  /* 0x0000005079797212 */ /* 0x000fc400078efe44 */
[----:B------:R-:W-:Y:S02]  /*18610*/  SEL R72, RZ, 0x1000000, !P1 ;  /* 0x01000000ff487807 */ /* 0x000fe40004800000 */
[----:B------:R-:W-:Y:S02]  /*18620*/  SEL R105, RZ, 0x10000, !P4 ;  /* 0x00010000ff697807 */ /* 0x000fe40006000000 */
[----:B------:R-:W-:Y:S02]  /*18630*/  SEL R68, RZ, 0x100, !P5 ;  /* 0x00000100ff447807 */ /* 0x000fe40006800000 */
[----:B------:R-:W-:Y:S02]  /*18640*/  SEL R104, RZ, 0x1, !P2 ;  /* 0x00000001ff687807 */ /* 0x000fe40005000000 */
[----:B------:R-:W-:Y:S02]  /*18650*/  LOP3.LUT R68, R68, R72, R105, 0xfe, !PT ;  /* 0x0000004844447212 */ /* 0x000fe400078efe69 */
[----:B------:R-:W-:Y:S01]  /*18660*/  LOP3.LUT R105, R121, R104, RZ, 0xfc, !PT ;  /* 0x0000006879697212 */ /* 0x000fe200078efcff */
[----:B-1----:R-:W-:Y:S01]  /*18670*/  VIADD R119, R5, 0x300 ;  /* 0x0000030005777836 */ /* 0x002fe20000000000 */
[----:B------:R-:W-:-:S02]  /*18680*/  SEL R121, RZ, 0x1, !P6 ;  /* 0x00000001ff797807 */ /* 0x000fc40007000000 */
[----:B------:R-:W-:Y:S01]  /*18690*/  PLOP3.LUT P3, PT, PT, PT, UP0, 0x80, 0x8 ;  /* 0x000000000008781c */ /* 0x000fe20003f6f008 */
[C---:B------:R-:W-:Y:S01]  /*186a0*/  IMAD.WIDE.U32 R122, R119.reuse, 0x10, R102 ;  /* 0x00000010777a7825 */ /* 0x040fe200078e0066 */
[----:B------:R-:W-:Y:S02]  /*186b0*/  LOP3.LUT R104, R68, R121, RZ, 0xfc, !PT ;  /* 0x0000007944687212 */ /* 0x000fe400078efcff */
[----:B------:R-:W-:Y:S01]  /*186c0*/  PLOP3.LUT P1, PT, PT, PT, UP0, 0x80, 0x8 ;  /* 0x000000000008781c */ /* 0x000fe20003f2f008 */
[C---:B0-----:R-:W-:Y:S02]  /*186d0*/  @P0 IMAD.WIDE.U32 R116, R119.reuse, 0x10, R116 ;  /* 0x0000001077740825 */ /* 0x041fe400078e0074 */
[----:B------:R0:W-:Y:S06]  /*186e0*/  STG.E.64 desc[UR8][R124.64], R104 ;  /* 0x000000687c007986 */ /* 0x0001ec000c101b08 */
[----:B--2---:R-:W-:Y:S01]  /*186f0*/  @P3 IMAD.WIDE.U32 R120, R119, R120, UR32 ;  /* 0x0000002077783e25 */ /* 0x004fe2000f8e0078 */
[----:B------:R-:W-:Y:S06]  /*18700*/  BRA.U !UP0, `(.L_x_3466) ;  /* 0x0000000108507547 */ /* 0x000fec000b800000 */
[----:B------:R-:W-:Y:S01]  /*18710*/  IMAD.U32 R63, R13, 0x10000, RZ ;  /* 0x000100000d3f7824 */ /* 0x000fe200078e00ff */
[----:B------:R-:W1:Y:S01]  /*18720*/  LDC.64 R60, c[0x0][0x3b8] ;  /* 0x0000ee00ff3c7b82 */ /* 0x000e620000000a00 */
[----:B------:R-:W-:Y:S02]  /*18730*/  LOP3.LUT R62, R14, 0xffff, RZ, 0xc0, !PT ;  /* 0x0000ffff0e3e7812 */ /* 0x000fe400078ec0ff */
[----:B------:R-:W-:Y:S02]  /*18740*/  PRMT R103, R12, 0x7104, RZ ;  /* 0x000071040c677816 */ /* 0x000fe400000000ff */
[----:B------:R-:W-:Y:S02]  /*18750*/  LOP3.LUT R63, R63, 0xff0000, RZ, 0xc0, !PT ;  /* 0x00ff00003f3f7812 */ /* 0x000fe400078ec0ff */
[----:B0-----:R-:W-:Y:S02]  /*18760*/  LOP3.LUT R104, R10, 0xff, RZ, 0xc0, !PT ;  /* 0x000000ff0a687812 */ /* 0x001fe400078ec0ff */
        /* <DEDUP_REMOVED lines=14> */
.L_x_3466:
        /* <DEDUP_REMOVED lines=19> */
.L_x_3469:
        /* <DEDUP_REMOVED lines=12> */
.L_x_3470:
        /* <DEDUP_REMOVED lines=49> */
.L_x_3468:
[----:B------:R-:W-:Y:S01]  /*18d50*/  I2FP.F32.U32 R9, R6 ;  /* 0x0000000600097245 */ /* 0x000fe20000201000 */
[----:B-----5:R-:W-:Y:S01]  /*18d60*/  HADD2.F32 R6, -RZ, R60.H0_H0 ;  /* 0x2000003cff067230 */ /* 0x020fe20000004100 */
        /* <DEDUP_REMOVED lines=18> */
.L_x_3472:
        /* <DEDUP_REMOVED lines=12> */
.L_x_3473:
        /* <DEDUP_REMOVED lines=46> */
[----:B------:R-:W-:Y:S02]  /*19230*/  HFMA2 R10, -RZ, RZ, 0, 0 ;  /* 0x00000000ff0a7431 */ /* 0x000fe400000001ff */
[----:B------:R-:W-:Y:S02]  /*19240*/  IMAD.MOV.U32 R9, RZ, RZ, R68 ;  /* 0x000000ffff097224 */ /* 0x000fe400078e0044 */
[----:B------:R-:W-:-:S07]  /*19250*/  IMAD.MOV.U32 R68, RZ, RZ, R8 ;  /* 0x000000ffff447224 */ /* 0x000fce00078e0008 */
.L_x_3471:
[----:B------:R-:W-:Y:S01]  /*19260*/  I2FP.F32.U32 R9, R9 ;  /* 0x0000000900097245 */ /* 0x000fe20000201000 */
[----:B------:R-:W-:Y:S01]  /*19270*/  HADD2.F32 R8, -RZ, R24.H0_H0 ;  /* 0x20000018ff087230 */ /* 0x000fe20000004100 */
[----:B------:R-:W-:Y:S01]  /*19280*/  ISETP.NE.AND P2, PT, R10, 0x1, PT ;  /* 0x000000010a00780c */ /* 0x000fe20003f45270 */
[----:B--2---:R-:W-:Y:S02]  /*19290*/  @P0 HADD2.F32 R117, -RZ, R20.H0_H0 ;  /* 0x20000014ff750230 */ /* 0x004fe40000004100 */
[----:B------:R-:W-:Y:S01]  /*192a0*/  FFMA.FTZ R9, R9, R64, 1.1641532182693481445e-10 ;  /* 0x2f00000009097423 */ /* 0x000fe20000010040 */
[----:B------:R-:W-:-:S04]  /*192b0*/  FMUL.FTZ R8, R8, UR5 ;  /* 0x0000000508087c20 */ /* 0x000fc80008410000 */
[----:B------:R-:W-:-:S04]  /*192c0*/  FSETP.GTU.FTZ.AND P1, PT, R9, UR4, PT ;  /* 0x0000000409007c0b */ /* 0x000fc8000bf3c000 */
[----:B------:R-:W-:Y:S01]  /*192d0*/  FSEL R9, R8, RZ, !P1 ;  /* 0x000000ff08097208 */ /* 0x000fe20004800000 */
[----:B------:R-:W-:-:S04]  /*192e0*/  IMAD.MOV.U32 R8, RZ, RZ, 0x2 ;  /* 0x00000002ff087424 */ /* 0x000fc800078e00ff */
        /* <DEDUP_REMOVED lines=15> */
.L_x_3475:
        /* <DEDUP_REMOVED lines=12> */
.L_x_3476:
        /* <DEDUP_REMOVED lines=47> */
[----:B------:R-:W-:Y:S02]  /*19790*/  IMAD.MOV.U32 R68, RZ, RZ, R8 ;  /* 0x000000ffff447224 */ /* 0x000fe400078e0008 */
[----:B------:R-:W-:-:S07]  /*197a0*/  IMAD.MOV.U32 R8, RZ, RZ, RZ ;  /* 0x000000ffff087224 */ /* 0x000fce00078e00ff */
.L_x_3474:
[----:B------:R-:W-:Y:S01]  /*197b0*/  I2FP.F32.U32 R9, R9 ;  /* 0x0000000900097245 */ /* 0x000fe20000201000 */
[----:B------:R-:W-:Y:S01]  /*197c0*/  HADD2.F32 R60, -RZ, R60.H1_H1 ;  /* 0x3000003cff3c7230 */ /* 0x000fe20000004100 */
        /* <DEDUP_REMOVED lines=18> */
.L_x_3478:
        /* <DEDUP_REMOVED lines=12> */
.L_x_3479:
        /* <DEDUP_REMOVED lines=49> */
.L_x_3477:
        /* <DEDUP_REMOVED lines=24> */
.L_x_3481:
        /* <DEDUP_REMOVED lines=12> */
.L_x_3482:
        /* <DEDUP_REMOVED lines=49> */
.L_x_3480:
[----:B------:R-:W-:Y:S01]  /*1a210*/  I2FP.F32.U32 R9, R9 ;  /* 0x0000000900097245 */ /* 0x000fe20000201000 */
[----:B------:R-:W-:Y:S01]  /*1a220*/  HADD2.F32 R10, -RZ, R61.H0_H0 ;  /* 0x2000003dff0a7230 */ /* 0x000fe20000004100 */
[----:B------:R-:W-:Y:S01]  /*1a230*/  ISETP.NE.AND P2, PT, R12, 0x1, PT ;  /* 0x000000010c00780c */ /* 0x000fe20003f45270 */
[----:B------:R-:W-:Y:S02]  /*1a240*/  HFMA2 R13, -RZ, RZ, 0, 1.1920928955078125e-07 ;  /* 0x00000002ff0d7431 */ /* 0x000fe400000001ff */
[----:B------:R-:W-:Y:S02]  /*1a250*/  IMAD.MOV.U32 R11, RZ, RZ, R18 ;  /* 0x000000ffff0b7224 */ /* 0x000fe400078e0012 */
[----:B------:R-:W-:-:S05]  /*1a260*/  FFMA.FTZ R9, R9, R64, 1.1641532182693481445e-10 ;  /* 0x2f00000009097423 */ /* 0x000fca0000010040 */
        /* <DEDUP_REMOVED lines=14> */
.L_x_3484:
        /* <DEDUP_REMOVED lines=12> */
.L_x_3485:
        /* <DEDUP_REMOVED lines=49> */
.L_x_3483:
        /* <DEDUP_REMOVED lines=8> */
[----:B------:R-:W-:-:S05]  /*1a7a0*/  FSEL R10, R10, RZ, !P1 ;  /* 0x000000ff0a0a7208 */ /* 0x000fca0004800000 */
[----:B------:R-:W-:Y:S01]  /*1a7b0*/  FADD.FTZ R9, R9, R10 ;  /* 0x0000000a09097221 */ /* 0x000fe20000010000 */
[----:B------:R-:W-:-:S03]  /*1a7c0*/  IMAD.MOV.U32 R10, RZ, RZ, 0x2 ;  /* 0x00000002ff0a7424 */ /* 0x000fc600078e00ff */
        /* <DEDUP_REMOVED lines=13> */
.L_x_3487:
        /* <DEDUP_REMOVED lines=12> */
.L_x_3488:
        /* <DEDUP_REMOVED lines=49> */
.L_x_3486:
[----:B------:R-:W-:Y:S01]  /*1ac70*/  ISETP.NE.AND P3, PT, R10, 0x1, PT ;  /* 0x000000010a00780c */ /* 0x000fe20003f65270 */
[----:B------:R-:W-:Y:S01]  /*1ac80*/  HADD2.F32 R61, -RZ, R61.H1_H1 ;  /* 0x3000003dff3d7230 */ /* 0x000fe20000004100 */
[----:B------:R-:W-:Y:S01]  /*1ac90*/  I2FP.F32.U32 R11, R11 ;  /* 0x0000000b000b7245 */ /* 0x000fe20000201000 */
[----:B------:R-:W-:-:S03]  /*1aca0*/  HFMA2 R12, -RZ, RZ, 0, 1.1920928955078125e-07 ;  /* 0x00000002ff0c7431 */ /* 0x000fc600000001ff */
        /* <DEDUP_REMOVED lines=15> */
.L_x_3490:
        /* <DEDUP_REMOVED lines=12> */
.L_x_3491:
        /* <DEDUP_REMOVED lines=49> */
.L_x_3489:
        /* <DEDUP_REMOVED lines=24> */
.L_x_3493:
        /* <DEDUP_REMOVED lines=12> */
.L_x_3494:
        /* <DEDUP_REMOVED lines=49> */
.L_x_3492:
        /* <DEDUP_REMOVED lines=19> */
.L_x_3496:
        /* <DEDUP_REMOVED lines=12> */
.L_x_3497:
        /* <DEDUP_REMOVED lines=49> */
.L_x_3495:
[----:B------:R-:W-:Y:S01]  /*1bbc0*/  I2FP.F32.U32 R13, R13 ;  /* 0x0000000d000d7245 */ /* 0x000fe20000201000 */
[----:B------:R-:W-:Y:S02]  /*1bbd0*/  HADD2.F32 R12, -RZ, R26.H0_H0 ;  /* 0x2000001aff0c7230 */ /* 0x000fe40000004100 */
[----:B0-----:R-:W-:Y:S02]  /*1bbe0*/  @P0 HADD2.F32 R125, -RZ, R22.H0_H0 ;  /* 0x20000016ff7d0230 */ /* 0x001fe40000004100 */
        /* <DEDUP_REMOVED lines=9> */
[----:B------:R-:W-:Y:S01]  /*1bc80*/  @!P0 IMAD.MOV.U32 R125, RZ, RZ, R12 ;  /* 0x000000ffff7d8224 */ /* 0x000fe200078e000c */
[----:B------:R-:W-:-:S04]  /*1bc90*/  MOV R12, 0x2 ;  /* 0x00000002000c7802 */ /* 0x000fc80000000f00 */
[----:B------:R-:W-:-:S06]  /*1bca0*/  F2FP.F16.F32.PACK_AB R96, RZ, R125 ;  /* 0x0000007dff60723e */ /* 0x000fcc00000000ff */
        /* <DEDUP_REMOVED lines=9> */
.L_x_3499:
        /* <DEDUP_REMOVED lines=12> */
.L_x_3500:
        /* <DEDUP_REMOVED lines=49> */
.L_x_3498:
        /* <DEDUP_REMOVED lines=19> */
.L_x_3502:
        /* <DEDUP_REMOVED lines=12> */
.L_x_3503:
        /* <DEDUP_REMOVED lines=49> */
.L_x_3501:
        /* <DEDUP_REMOVED lines=24> */
.L_x_3505:
        /* <DEDUP_REMOVED lines=12> */
.L_x_3506:
[----:B------:R-:W-:Y:S01]  /*1c850*/  IMAD.WIDE.U32 R102, R2, -0x326172a9, RZ ;  /* 0xcd9e8d5702667825 */ /* 0x000fe200078e00ff */
[----:B------:R-:W-:Y:S01]  /*1c860*/  LOP3.LUT R18, R4, UR11, R105, 0x96, !PT ;  /* 0x0000000b04127c12 */ /* 0x000fe2000f8e9669 */
[----:B------:R-:W-:Y:S02]  /*1c870*/  UIADD3 UR31, UPT, UPT, UR10, -0x61c88647, URZ ;  /* 0x9e3779b90a1f7890 */ /* 0x000fe4000fffe0ff */
[----:B------:R-:W-:Y:S01]  /*1c880*/  HFMA2 R62, -RZ, RZ, 0, 0 ;  /* 0x00000000ff3e7431 */ /* 0x000fe200000001ff */
[----:B------:R-:W-:Y:S01]  /*1c890*/  UIADD3 UR32, UPT, UPT, UR11, -0x24c28bd8, URZ ;  /* 0xdb3d74280b207890 */ /* 0x000fe2000fffe0ff */
[----:B------:R-:W-:Y:S01]  /*1c8a0*/  LOP3.LUT R60, R3, UR10, R103, 0x96, !PT ;  /* 0x0000000a033c7c12 */ /* 0x000fe2000f8e9667 */
[----:B------:R-:W-:Y:S01]  /*1c8b0*/  IMAD.WIDE.U32 R18, R18, -0x326172a9, RZ ;  /* 0xcd9e8d5712127825 */ /* 0x000fe200078e00ff */
[----:B------:R-:W-:-:S03]  /*1c8c0*/  MOV R13, R68 ;  /* 0x00000044000d7202 */ /* 0x000fc60000000f00 */
        /* <DEDUP_REMOVED lines=41> */
.L_x_3504:
        /* <DEDUP_REMOVED lines=19> */
.L_x_3508:
        /* <DEDUP_REMOVED lines=12> */
.L_x_3509:
        /* <DEDUP_REMOVED lines=49> */
.L_x_3507:
[----:B------:R-:W-:Y:S01]  /*1d060*/  I2FP.F32.U32 R61, R61 ;  /* 0x0000003d003d7245 */ /* 0x000fe20000201000 */
[----:B------:R-:W-:Y:S01]  /*1d070*/  HADD2.F32 R60, -RZ, R27.H0_H0 ;  /* 0x2000001bff3c7230 */ /* 0x000fe20000004100 */
[----:B------:R-:W-:Y:S01]  /*1d080*/  MOV R102, 0x2 ;  /* 0x0000000200667802 */ /* 0x000fe20000000f00 */
        /* <DEDUP_REMOVED lines=22> */
.L_x_3511:
        /* <DEDUP_REMOVED lines=12> */
.L_x_3512:
        /* <DEDUP_REMOVED lines=49> */
.L_x_3510:
        /* <DEDUP_REMOVED lines=19> */
.L_x_3514:
        /* <DEDUP_REMOVED lines=14> */
.L_x_3515:
[----:B------:R-:W-:Y:S01]  /*1d7d0*/  IMAD.WIDE.U32 R62, R2, -0x326172a9, RZ ;  /* 0xcd9e8d57023e7825 */ /* 0x000fe200078e00ff */
[----:B------:R-:W-:Y:S01]  /*1d7e0*/  LOP3.LUT R18, R4, UR11, R103, 0x96, !PT ;  /* 0x0000000b04127c12 */ /* 0x000fe2000f8e9667 */
[----:B------:R-:W-:Y:S02]  /*1d7f0*/  UIADD3 UR31, UPT, UPT, UR10, -0x61c88647, URZ ;  /* 0x9e3779b90a1f7890 */ /* 0x000fe4000fffe0ff */
        /* <DEDUP_REMOVED lines=34> */
[----:B------:R-:W-:Y:S01]  /*1da20*/  IMAD.WIDE.U32 R62, R62, -0x2daee0ad, RZ ;  /* 0xd2511f533e3e7825 */ /* 0x000fe200078e00ff */
[----:B------:R-:W-:-:S03]  /*1da30*/  UIADD3 UR6, UPT, UPT, UR10, -0xe443238, URZ ;  /* 0xf1bbcdc80a067890 */ /* 0x000fc6000fffe0ff */
        /* <DEDUP_REMOVED lines=10> */
.L_x_3513:
        /* <DEDUP_REMOVED lines=12> */
[----:B------:R-:W-:Y:S01]  /*1dba0*/  @P0 FADD.FTZ R105, R105, R100 ;  /* 0x0000006469690221 */ /* 0x000fe20000010000 */
[----:B------:R-:W-:Y:S02]  /*1dbb0*/  @!P0 MOV R105, R100 ;  /* 0x0000006400698202 */ /* 0x000fe40000000f00 */
[----:B------:R-:W-:Y:S02]  /*1dbc0*/  PRMT R60, R88, 0x5410, R90 ;  /* 0x00005410583c7816 */ /* 0x000fe4000000005a */
[----:B------:R-:W-:-:S04]  /*1dbd0*/  F2FP.F16.F32.PACK_AB R63, RZ, R105 ;  /* 0x00000069ff3f723e */ /* 0x000fc800000000ff */
[----:B------:R-:W-:Y:S01]  /*1dbe0*/  PRMT R63, R92, 0x5410, R63 ;  /* 0x000054105c3f7816 */ /* 0x000fe2000000003f */
[----:B------:R-:W-:Y:S06]  /*1dbf0*/  BRA `(.L_x_3516) ;  /* 0x0000002800887947 */ /* 0x000fec0003800000 */
.L_x_3467:
        /* <DEDUP_REMOVED lines=15> */
.L_x_3518:
[----:B------:R-:W-:-:S04]  /*1dcf0*/  IADD3 R0, PT, PT, R0, 0x1, RZ ;  /* 0x0000000100007810 */ /* 0x000fc80007ffe0ff */
[C---:B------:R-:W-:Y:S01]  /*1dd00*/  ISETP.NE.AND P1, PT, R0.reuse, RZ, PT ;  /* 0x000000ff0000720c */ /* 0x040fe20003f25270 */
[----:B--2---:R-:W-:-:S12]  /*1dd10*/  IMAD.WIDE.U32 R116, R0, -0x2daee0ad, RZ ;  /* 0xd2511f5300747825 */ /* 0x004fd800078e00ff */
        /* <DEDUP_REMOVED lines=9> */
.L_x_3519:
[----:B0-----:R-:W-:Y:S01]  /*1ddb0*/  IMAD.WIDE.U32 R104, R2, -0x326172a9, RZ ;  /* 0xcd9e8d5702687825 */ /* 0x001fe200078e00ff */
        /* <DEDUP_REMOVED lines=48> */
.L_x_3517:
[----:B------:R-:W-:Y:S01]  /*1e0c0*/  I2FP.F32.U32 R103, R72 ;  /* 0x0000004800677245 */ /* 0x000fe20000201000 */
[----:B-----5:R-:W-:Y:S01]  /*1e0d0*/  HADD2.F32 R70, -RZ, R60.H0_H0 ;  /* 0x2000003cff467230 */ /* 0x020fe20000004100 */
[----:B------:R-:W-:Y:S01]  /*1e0e0*/  ISETP.NE.AND P2, PT, R78, 0x1, PT ;  /* 0x000000014e00780c */ /* 0x000fe20003f45270 */
[----:B------:R-:W-:Y:S02]  /*1e0f0*/  @P0 HADD2.F32 R72, -RZ, R20.H0_H0 ;  /* 0x20000014ff480230 */ /* 0x000fe40000004100 */
[----:B------:R-:W-:Y:S01]  /*1e100*/  FFMA.FTZ R103, R103, R64, 1.1641532182693481445e-10 ;  /* 0x2f00000067677423 */ /* 0x000fe20000010040 */
[----:B------:R-:W-:-:S04]  /*1e110*/  FMUL.FTZ R70, R70, UR5 ;  /* 0x0000000546467c20 */ /* 0x000fc80008410000 */
[----:B------:R-:W-:-:S04]  /*1e120*/  FSETP.GTU.FTZ.AND P1, PT, R103, UR4, PT ;  /* 0x0000000467007c0b */ /* 0x000fc8000bf3c000 */
[----:B--2---:R-:W-:Y:S01]  /*1e130*/  FSEL R117, R70, RZ, !P1 ;  /* 0x000000ff46757208 */ /* 0x004fe20004800000 */
[----:B------:R-:W-:Y:S01]  /*1e140*/  IMAD.MOV.U32 R70, RZ, RZ, R18 ;  /* 0x000000ffff467224 */ /* 0x000fe200078e0012 */
        /* <DEDUP_REMOVED lines=14> */
.L_x_3521:
        /* <DEDUP_REMOVED lines=12> */
.L_x_3522:
[----:B0-----:R-:W-:Y:S01]  /*1e2f0*/  IMAD.WIDE.U32 R104, R2, -0x326172a9, RZ ;  /* 0xcd9e8d5702687825 */ /* 0x001fe200078e00ff */
        /* <DEDUP_REMOVED lines=48> */
.L_x_3520:
[----:B------:R-:W-:Y:S01]  /*1e600*/  I2FP.F32.U32 R103, R70 ;  /* 0x0000004600677245 */ /* 0x000fe20000201000 */
[----:B------:R-:W-:Y:S01]  /*1e610*/  HADD2.F32 R60, -RZ, R60.H1_H1 ;  /* 0x3000003cff3c7230 */ /* 0x000fe20000004100 */
[----:B------:R-:W-:Y:S01]  /*1e620*/  ISETP.NE.AND P2, PT, R72, 0x1, PT ;  /* 0x000000014800780c */ /* 0x000fe20003f45270 */
[----:B------:R-:W-:Y:S01]  /*1e630*/  @P0 HADD2.F32 R70, -RZ, R20.H1_H1 ;  /* 0x30000014ff460230 */ /* 0x000fe20000004100 */
[----:B------:R-:W-:Y:S01]  /*1e640*/  MOV R78, 0x2 ;  /* 0x00000002004e7802 */ /* 0x000fe20000000f00 */
        /* <DEDUP_REMOVED lines=18> */
.L_x_3524:
        /* <DEDUP_REMOVED lines=12> */
.L_x_3525:
        /* <DEDUP_REMOVED lines=49> */
.L_x_3523:
[----:B------:R-:W-:Y:S01]  /*1eb40*/  I2FP.F32.U32 R103, R60 ;  /* 0x0000003c00677245 */ /* 0x000fe20000201000 */
[----:B------:R-:W-:Y:S01]  /*1eb50*/  HADD2.F32 R60, -RZ, R61.H0_H0 ;  /* 0x2000003dff3c7230 */ /* 0x000fe20000004100 */
[----:B------:R-:W-:Y:S01]  /*1eb60*/  ISETP.NE.AND P2, PT, R78, 0x1, PT ;  /* 0x000000014e00780c */ /* 0x000fe20003f45270 */
[----:B------:R-:W-:Y:S02]  /*1eb70*/  @P0 HADD2.F32 R70, -RZ, R21.H0_H0 ;  /* 0x20000015ff460230 */ /* 0x000fe40000004100 */
[----:B------:R-:W-:Y:S01]  /*1eb80*/  FFMA.FTZ R103, R103, R64, 1.1641532182693481445e-10 ;  /* 0x2f00000067677423 */ /* 0x000fe20000010040 */
[----:B------:R-:W-:-:S04]  /*1eb90*/  FMUL.FTZ R60, R60, UR5 ;  /* 0x000000053c3c7c20 */ /* 0x000fc80008410000 */
[----:B------:R-:W-:-:S04]  /*1eba0*/  FSETP.GTU.FTZ.AND P1, PT, R103, UR4, PT ;  /* 0x0000000467007c0b */ /* 0x000fc8000bf3c000 */
[----:B------:R-:W-:Y:S01]  /*1ebb0*/  FSEL R121, R60, RZ, !P1 ;  /* 0x000000ff3c797208 */ /* 0x000fe20004800000 */
        /* <DEDUP_REMOVED lines=15> */
.L_x_3527:
[----:B------:R-:W-:-:S04]  /*1ecb0*/  IADD3 R0, PT, PT, R0, 0x1, RZ ;  /* 0x0000000100007810 */ /* 0x000fc80007ffe0ff */
[C---:B------:R-:W-:Y:S01]  /*1ecc0*/  ISETP.NE.AND P1, PT, R0.reuse, RZ, PT ;  /* 0x000000ff0000720c */ /* 0x040fe20003f25270 */
[----:B0-----:R-:W-:-:S12]  /*1ecd0*/  IMAD.WIDE.U32 R124, R0, -0x2daee0ad, RZ ;  /* 0xd2511f53007c7825 */ /* 0x001fd800078e00ff */
        /* <DEDUP_REMOVED lines=9> */
.L_x_3528:
        /* <DEDUP_REMOVED lines=49> */
.L_x_3526:
[----:B------:R-:W-:Y:S01]  /*1f080*/  I2FP.F32.U32 R103, R60 ;  /* 0x0000003c00677245 */ /* 0x000fe20000201000 */
[----:B------:R-:W-:Y:S01]  /*1f090*/  HADD2.F32 R61, -RZ, R61.H1_H1 ;  /* 0x3000003dff3d7230 */ /* 0x000fe20000004100 */
[----:B------:R-:W-:Y:S02]  /*1f0a0*/  ISETP.NE.AND P2, PT, R70, 0x1, PT ;  /* 0x000000014600780c */ /* 0x000fe40003f45270 */
[----:B------:R-:W-:Y:S01]  /*1f0b0*/  MOV R78, 0x2 ;  /* 0x00000002004e7802 */ /* 0x000fe20000000f00 */
[----:B------:R-:W-:Y:S01]  /*1f0c0*/  FFMA.FTZ R103, R103, R64, 1.1641532182693481445e-10 ;  /* 0x2f00000067677423 */ /* 0x000fe20000010040 */
[----:B------:R-:W-:-:S04]  /*1f0d0*/  FMUL.FTZ R61, R61, UR5 ;  /* 0x000000053d3d7c20 */ /* 0x000fc80008410000 */
[----:B------:R-:W-:Y:S01]  /*1f0e0*/  FSETP.GTU.FTZ.AND P1, PT, R103, UR4, PT ;  /* 0x0000000467007c0b */ /* 0x000fe2000bf3c000 */
[----:B------:R-:W-:-:S03]  /*1f0f0*/  @P0 HADD2.F32 R103, -RZ, R21.H1_H1 ;  /* 0x30000015ff670230 */ /* 0x000fc60000004100 */
        /* <DEDUP_REMOVED lines=14> */
.L_x_3530:
        /* <DEDUP_REMOVED lines=12> */
.L_x_3531:
        /* <DEDUP_REMOVED lines=49> */
.L_x_3529:
        /* <DEDUP_REMOVED lines=8> */
[----:B0-----:R-:W-:Y:S01]  /*1f630*/  FSEL R125, R60, RZ, !P2 ;  /* 0x000000ff3c7d7208 */ /* 0x001fe20005000000 */
        /* <DEDUP_REMOVED lines=13> */
.L_x_3533:
        /* <DEDUP_REMOVED lines=12> */
.L_x_3534:
        /* <DEDUP_REMOVED lines=49> */
.L_x_3532:
        /* <DEDUP_REMOVED lines=22> */
.L_x_3536:
        /* <DEDUP_REMOVED lines=12> */
.L_x_3537:
        /* <DEDUP_REMOVED lines=49> */
.L_x_3535:
        /* <DEDUP_REMOVED lines=22> */
.L_x_3539:
        /* <DEDUP_REMOVED lines=12> */
.L_x_3540:
        /* <DEDUP_REMOVED lines=49> */
.L_x_3538:
        /* <DEDUP_REMOVED lines=14> */
.L_x_3516:
[----:B------:R-:W-:Y:S01]  /*20620*/  ISETP.NE.AND P0, PT, R82, RZ, PT ;  /* 0x000000ff5200720c */ /* 0x000fe20003f05270 */
[----:B------:R-:W-:Y:S01]  /*20630*/  FADD.FTZ R82, RZ, R7 ;  /* 0x00000007ff527221 */ /* 0x000fe20000010000 */
[----:B------:R-:W-:Y:S01]  /*20640*/  SEL R64, RZ, 0x1000000, !P5 ;  /* 0x01000000ff407807 */ /* 0x000fe20006800000 */
[----:B------:R-:W-:Y:S01]  /*20650*/  IMAD.WIDE.U32 R76, R119, 0x10, R76 ;  /* 0x00000010774c7825 */ /* 0x000fe200078e004c */
[----:B------:R-:W-:-:S03]  /*20660*/  ISETP.NE.AND P6, PT, R84, RZ, PT ;  /* 0x000000ff5400720c */ /* 0x000fc60003fc5270 */
[----:B------:R-:W-:Y:S01]  /*20670*/  FADD.FTZ R82, R82, R15 ;  /* 0x0000000f52527221 */ /* 0x000fe20000010000 */
[----:B------:R-:W-:Y:S01]  /*20680*/  ISETP.NE.AND P5, PT, R86, RZ, PT ;  /* 0x000000ff5600720c */ /* 0x000fe20003fa5270 */
[----:B------:R-:W-:Y:S01]  /*20690*/  IMAD.WIDE.U32 R74, R119, 0x8, R74 ;  /* 0x00000008774a7825 */ /* 0x000fe200078e004a */
[----:B------:R-:W-:-:S03]  /*206a0*/  SEL R92, RZ, 0x10000, !P4 ;  /* 0x00010000ff5c7807 */ /* 0x000fc60006000000 */
[----:B------:R-:W-:Y:S01]  /*206b0*/  FADD.FTZ R82, R82, R17 ;  /* 0x0000001152527221 */ /* 0x000fe20000010000 */
[----:B------:R-:W-:Y:S01]  /*206c0*/  SEL R90, RZ, 0x100, !P3 ;  /* 0x00000100ff5a7807 */ /* 0x000fe20005800000 */
[----:B------:R0:W-:Y:S01]  /*206d0*/  STG.E.128 desc[UR8][R76.64], R60 ;  /* 0x0000003c4c007986 */ /* 0x0001e2000c101d08 */
[----:B------:R-:W-:Y:S01]  /*206e0*/  SEL R88, RZ, 0x1000000, !P1 ;  /* 0x01000000ff587807 */ /* 0x000fe20004800000 */
[----:B------:R-:W-:Y:S01]  /*206f0*/  FADD.FTZ R82, R82, R65 ;  /* 0x0000004152527221 */ /* 0x000fe20000010000 */
[----:B------:R-:W-:Y:S02]  /*20700*/  SEL R86, RZ, 0x10000, !P5 ;  /* 0x00010000ff567807 */ /* 0x000fe40006800000 */
[----:B------:R-:W-:Y:S01]  /*20710*/  SEL R84, RZ, 0x100, !P6 ;  /* 0x00000100ff547807 */ /* 0x000fe20007000000 */
[----:B------:R-:W-:Y:S01]  /*20720*/  FADD.FTZ R82, R82, R67 ;  /* 0x0000004352527221 */ /* 0x000fe20000010000 */
[----:B------:R-:W-:-:S03]  /*20730*/  SEL R102, RZ, 0x1, !P2 ;  /* 0x00000001ff667807 */ /* 0x000fc60005000000 */
        /* <DEDUP_REMOVED lines=23> */
[----:B------:R-:W-:Y:S02]  /*208b0*/  LOP3.LUT R103, R90, R64, R92, 0xfe, !PT ;  /* 0x000000405a677212 */ /* 0x000fe400078efe5c */
[----:B------:R-:W-:Y:S01]  /*208c0*/  LOP3.LUT R64, R84, R88, R86, 0xfe, !PT ;  /* 0x0000005854407212 */ /* 0x000fe200078efe56 */
[----:B------:R-:W-:Y:S01]  /*208d0*/  FADD.FTZ R82, R82, R125 ;  /* 0x0000007d52527221 */ /* 0x000fe20000010000 */
[----:B------:R-:W-:Y:S02]  /*208e0*/  SEL R84, RZ, 0x1, !P0 ;  /* 0x00000001ff547807 */ /* 0x000fe40004000000 */
[----:B------:R-:W-:Y:S01]  /*208f0*/  LOP3.LUT R103, R103, R102, RZ, 0xfc, !PT ;  /* 0x0000006667677212 */ /* 0x000fe200078efcff */
[----:B------:R-:W-:Y:S01]  /*20900*/  FADD.FTZ R82, R82, R80 ;  /* 0x0000005052527221 */ /* 0x000fe20000010000 */
[----:B------:R-:W-:-:S03]  /*20910*/  LOP3.LUT R102, R64, R84, RZ, 0xfc, !PT ;  /* 0x0000005440667212 */ /* 0x000fc600078efcff */
[----:B------:R-:W-:Y:S02]  /*20920*/  FADD.FTZ R82, R82, R78 ;  /* 0x0000004e52527221 */ /* 0x000fe40000010000 */
[----:B------:R0:W-:Y:S02]  /*20930*/  STG.E.64 desc[UR8][R74.64], R102 ;  /* 0x000000664a007986 */ /* 0x0001e4000c101b08 */
[----:B------:R-:W-:Y:S01]  /*20940*/  FADD.FTZ R82, R82, R105 ;  /* 0x0000006952527221 */ /* 0x000fe20000010000 */
[----:B------:R-:W-:Y:S06]  /*20950*/  BRA.U !UP0, `(.L_x_3541) ;  /* 0x0000000108507547 */ /* 0x000fec000b800000 */
        /* <DEDUP_REMOVED lines=20> */
.L_x_3541:
[----:B01----:R-:W0:Y:S01]  /*20aa0*/  SHFL.BFLY PT, R61, R82, 0x1, 0x1f ;  /* 0x0c201f00523d7f89 */ /* 0x003e2200000e0000 */
[----:B------:R-:W-:Y:S01]  /*20ab0*/  BSSY.RECONVERGENT B0, `(.L_x_3542) ;  /* 0x000005f000007945 */ /* 0x000fe20003800200 */
        /* <DEDUP_REMOVED lines=94> */
.L_x_3543:
[----:B------:R-:W-:Y:S05]  /*210a0*/  BSYNC.RECONVERGENT B0 ;  /* 0x0000000000007941 */ /* 0x000fea0003800200 */
.L_x_3542:
        /* <DEDUP_REMOVED lines=10> */
[----:B------:R-:W-:-:S03]  /*21150*/  IMAD.MOV.U32 R63, RZ, RZ, 0x400 ;  /* 0x00000400ff3f7424 */ /* 0x000fc600078e00ff */
[----:B------:R-:W-:Y:S01]  /*21160*/  LOP3.LUT R60, R60, 0xf8, RZ, 0xc0, !PT ;  /* 0x000000f83c3c7812 */ /* 0x000fe200078ec0ff */
[----:B0-----:R-:W-:-:S04]  /*21170*/  ULEA UR6, UR7, UR6, 0x18 ;  /* 0x0000000607067291 */ /* 0x001fc8000f8ec0ff */
[----:B------:R-:W-:-:S09]  /*21180*/  @UP1 UIADD3 UR6, UPT, UPT, UR6, 0x40, URZ ;  /* 0x0000004006061890 */ /* 0x000fd2000fffe0ff */
[----:B------:R-:W0:Y:S03]  /*21190*/  LDS.64 R60, [R60+UR6] ;  /* 0x000000063c3c7984 */ /* 0x000e260008000a00 */
.L_x_3545:
[----:B------:R-:W-:Y:S05]  /*211a0*/  BSYNC.RECONVERGENT B0 ;  /* 0x0000000000007941 */ /* 0x000fea0003800200 */
.L_x_3544:
[----:B------:R-:W1:Y:S01]  /*211b0*/  SHFL.DOWN PT, R64, R63, 0x4, 0x1f ;  /* 0x08801f003f407f89 */ /* 0x000e6200000e0000 */
[----:B------:R-:W-:Y:S01]  /*211c0*/  ISETP.NE.AND P0, PT, R82, RZ, PT ;  /* 0x000000ff5200720c */ /* 0x000fe20003f05270 */
[----:B------:R-:W-:Y:S01]  /*211d0*/  UPLOP3.LUT UP1, UPT, UPT, UPT, UP1, 0x40, 0x4 ;  /* 0x000000000004789c */ /* 0x000fe20003f2e810 */
[----:B------:R-:W-:Y:S01]  /*211e0*/  ISETP.NE.AND P1, PT, RZ, UR20, PT ;  /* 0x00000014ff007c0c */ /* 0x000fe2000bf25270 */
[----:B0-----:R-:W0:Y:S04]  /*211f0*/  SHFL.DOWN PT, R75, R60, 0x4, 0x1f ;  /* 0x08801f003c4b7f89 */ /* 0x001e2800000e0000 */
[----:B------:R-:W2:Y:S01]  /*21200*/  SHFL.DOWN PT, R74, R61, 0x4, 0x1f ;  /* 0x08801f003d4a7f89 */ /* 0x000ea200000e0000 */
[----:B-1----:R-:W-:Y:S02]  /*21210*/  IADD3 R76, PT, PT, R64, R63, RZ ;  /* 0x0000003f404c7210 */ /* 0x002fe40007ffe0ff */
[----:B------:R-:W-:-:S02]  /*21220*/  I2FP.F32.S32 R84, R64 ;  /* 0x0000004000547245 */ /* 0x000fc40000201400 */
[----:B------:R-:W-:Y:S01]  /*21230*/  I2FP.F32.S32 R62, R76 ;  /* 0x0000004c003e7245 */ /* 0x000fe20000201400 */
[----:B------:R-:W1:Y:S01]  /*21240*/  SHFL.DOWN PT, R88, R76, 0x2, 0x1f ;  /* 0x08401f004c587f89 */ /* 0x000e6200000e0000 */
[----:B------:R-:W-:Y:S01]  /*21250*/  I2FP.F32.U32 R64, R63 ;  /* 0x0000003f00407245 */ /* 0x000fe20000201000 */
        /* <DEDUP_REMOVED lines=38> */
[C---:B--2---:R-:W-:Y:S01]  /*214c0*/  FMUL.FTZ R103, R76.reuse, R103 ;  /* 0x000000674c677220 */ /* 0x044fe20000410000 */
[----:B---3--:R-:W-:Y:S02]  /*214d0*/  FADD.FTZ R61, R61, R64 ;  /* 0x000000403d3d7221 */ /* 0x008fe40000010000 */
[----:B------:R-:W-:Y:S02]  /*214e0*/  FMUL.FTZ R77, R63, R77 ;  /* 0x0000004d3f4d7220 */ /* 0x000fe40000410000 */
[----:B------:R-:W1:Y:S02]  /*214f0*/  SHFL.IDX PT, R63, R103, RZ, 0x1f ;  /* 0x00001fff673f7589 */ /* 0x000e6400000e0000 */
[----:B------:R-:W-:Y:S01]  /*21500*/  FFMA.FTZ R77, R76, R77, R61 ;  /* 0x0000004d4c4d7223 */ /* 0x000fe2000001003d */
[----:B------:R-:W-:Y:S01]  /*21510*/  IMAD.U32 R76, RZ, RZ, UR18 ;  /* 0x00000012ff4c7e24 */ /* 0x000fe2000f8e00ff */
[----:B------:R-:W2:Y:S04]  /*21520*/  @!P0 LDC.64 R60, c[0x0][0x3c0] ;  /* 0x0000f000ff3c8b82 */ /* 0x000ea80000000a00 */
[----:B------:R-:W0:Y:S01]  /*21530*/  SHFL.IDX PT, R77, R77, RZ, 0x1f ;  /* 0x00001fff4d4d7589 */ /* 0x000e2200000e0000 */
[C---:B-1----:R-:W-:Y:S01]  /*21540*/  FMUL.FTZ R64, R63.reuse, R63 ;  /* 0x0000003f3f407220 */ /* 0x042fe20000410000 */
[----:B------:R-:W-:Y:S01]  /*21550*/  FSEL R62, R63, RZ, !P1 ;  /* 0x000000ff3f3e7208 */ /* 0x000fe20004800000 */
[----:B--2---:R-:W-:-:S03]  /*21560*/  @!P0 IMAD.WIDE R60, R76, 0x4, R60 ;  /* 0x000000044c3c8825 */ /* 0x004fc600078e023c */
        /* <DEDUP_REMOVED lines=9> */
[----:B------:R-:W-:Y:S01]  /*21600*/  FADD.FTZ R65, -R62, R72 ;  /* 0x000000483e417221 */ /* 0x000fe20000010100 */
[----:B------:R-:W-:-:S02]  /*21610*/  HADD2.F32 R15, -RZ, R56.H0_H0 ;  /* 0x20000038ff0f7230 */ /* 0x000fc40000004100 */
[C---:B------:R-:W-:Y:S01]  /*21620*/  FADD.FTZ R90, -R62.reuse, R73 ;  /* 0x000000493e5a7221 */ /* 0x040fe20000010100 */
[----:B------:R-:W-:Y:S01]  /*21630*/  HADD2.F32 R17, -RZ, R40.H0_H0 ;  /* 0x20000028ff117230 */ /* 0x000fe20000004100 */
[----:B------:R-:W0:Y:S01]  /*21640*/  MUFU.RSQ R7, R7 ;  /* 0x0000000700077308 */ /* 0x000e220000001400 */
[----:B------:R-:W-:Y:S02]  /*21650*/  HADD2.F32 R69, -RZ, R56.H1_H1 ;  /* 0x30000038ff457230 */ /* 0x000fe40000004100 */
[C---:B------:R-:W-:Y:S01]  /*21660*/  FADD.FTZ R64, -R62.reuse, R67 ;  /* 0x000000433e407221 */ /* 0x040fe20000010100 */
[----:B------:R-:W-:Y:S02]  /*21670*/  HADD2.F32 R71, -RZ, R40.H1_H1 ;  /* 0x30000028ff477230 */ /* 0x000fe40000004100 */
[----:B------:R-:W-:Y:S01]  /*21680*/  FADD.FTZ R94, -R62, R79 ;  /* 0x0000004f3e5e7221 */ /* 0x000fe20000010100 */
[----:B------:R-:W-:Y:S01]  /*21690*/  HADD2.F32 R73, -RZ, R57.H0_H0 ;  /* 0x20000039ff497230 */ /* 0x000fe20000004100 */
[----:B------:R1:W-:Y:S01]  /*216a0*/  @!P0 STG.E desc[UR8][R60.64], R63 ;  /* 0x0000003f3c008986 */ /* 0x0003e2000c101908 */
[----:B------:R-:W-:-:S02]  /*216b0*/  HADD2.F32 R75, -RZ, R41.H0_H0 ;  /* 0x20000029ff4b7230 */ /* 0x000fc40000004100 */
[C---:B------:R-:W-:Y:S01]  /*216c0*/  FADD.FTZ R98, -R62.reuse, R83 ;  /* 0x000000533e627221 */ /* 0x040fe20000010100 */
[----:B------:R-:W-:Y:S02]  /*216d0*/  HADD2.F32 R77, -RZ, R57.H1_H1 ;  /* 0x30000039ff4d7230 */ /* 0x000fe40000004100 */
[C---:B------:R-:W-:Y:S01]  /*216e0*/  FADD.FTZ R102, -R62.reuse, R81 ;  /* 0x000000513e667221 */ /* 0x040fe20000010100 */
[----:B------:R-:W-:Y:S02]  /*216f0*/  HADD2.F32 R79, -RZ, R41.H1_H1 ;  /* 0x30000029ff4f7230 */ /* 0x000fe40000004100 */
[C---:B------:R-:W-:Y:S01]  /*21700*/  FADD.FTZ R108, -R62.reuse, R87 ;  /* 0x000000573e6c7221 */ /* 0x040fe20000010100 */
[C---:B------:R-:W-:Y:S01]  /*21710*/  FADD.FTZ R67, -R62.reuse, R80 ;  /* 0x000000503e437221 */ /* 0x040fe20000010100 */
[----:B------:R-:W-:Y:S02]  /*21720*/  HADD2.F32 R81, -RZ, R53.H1_H1 ;  /* 0x30000035ff517230 */ /* 0x000fe40000004100 */
[----:B------:R-:W-:Y:S01]  /*21730*/  FADD.FTZ R96, -R62, R85 ;  /* 0x000000553e607221 */ /* 0x000fe20000010100 */
[----:B------:R-:W-:-:S02]  /*21740*/  HADD2.F32 R83, -RZ, R37.H1_H1 ;  /* 0x30000025ff537230 */ /* 0x000fc40000004100 */
[----:B------:R-:W-:Y:S01]  /*21750*/  FADD.FTZ R100, -R62, R91 ;  /* 0x0000005b3e647221 */ /* 0x000fe20000010100 */
[C---:B0-----:R-:W-:Y:S01]  /*21760*/  FMUL.FTZ R72, R7.reuse, R74 ;  /* 0x0000004a07487220 */ /* 0x041fe20000410000 */
[C---:B------:R-:W-:Y:S01]  /*21770*/  FMUL.FTZ R76, R7.reuse, R76 ;  /* 0x0000004c074c7220 */ /* 0x040fe20000410000 */
[C---:B------:R-:W-:Y:S01]  /*21780*/  FMUL.FTZ R74, R7.reuse, R86 ;  /* 0x00000056074a7220 */ /* 0x040fe20000410000 */
[C---:B------:R-:W-:Y:S01]  /*21790*/  FMUL.FTZ R92, R7.reuse, R92 ;  /* 0x0000005c075c7220 */ /* 0x040fe20000410000 */
[----:B------:R-:W-:Y:S01]  /*217a0*/  FFMA.FTZ R72, R72, R15, R17 ;  /* 0x0000000f48487223 */ /* 0x000fe20000010011 */
[----:B------:R-:W-:Y:S01]  /*217b0*/  FFMA.FTZ R15, R76, R69, R71 ;  /* 0x000000454c0f7223 */ /* 0x000fe20000010047 */
[----:B------:R-:W-:Y:S01]  /*217c0*/  FFMA.FTZ R74, R74, R73, R75 ;  /* 0x000000494a4a7223 */ /* 0x000fe2000001004b */
[----:B-1----:R-:W-:Y:S02]  /*217d0*/  HADD2.F32 R61, -RZ, R58.H0_H0 ;  /* 0x2000003aff3d7230 */ /* 0x002fe40000004100 */
[----:B------:R-:W-:Y:S01]  /*217e0*/  FMUL.FTZ R64, R7, R64 ;  /* 0x0000004007407220 */ /* 0x000fe20000410000 */
[----:B------:R-:W-:-:S02]  /*217f0*/  HADD2.F32 R63, -RZ, R42.H0_H0 ;  /* 0x2000002aff3f7230 */ /* 0x000fc40000004100 */
        /* <DEDUP_REMOVED lines=8> */
[----:B------:R-:W-:Y:S01]  /*21880*/  FFMA.FTZ R73, R73, R60, R76 ;  /* 0x0000003c49497223 */ /* 0x000fe2000001004c */
[----:B------:R-:W-:Y:S02]  /*21890*/  HADD2.F32 R60, -RZ, R52.H0_H0 ;  /* 0x20000034ff3c7230 */ /* 0x000fe40000004100 */
[C---:B------:R-:W-:Y:S01]  /*218a0*/  FMUL.FTZ R98, R7.reuse, R98 ;  /* 0x0000006207627220 */ /* 0x040fe20000410000 */
[----:B------:R-:W-:Y:S02]  /*218b0*/  HADD2.F32 R64, -RZ, R36.H0_H0 ;  /* 0x20000024ff407230 */ /* 0x000fe40000004100 */
[----:B------:R-:W-:Y:S01]  /*218c0*/  FFMA.FTZ R63, R90, R69, R71 ;  /* 0x000000455a3f7223 */ /* 0x000fe20000010047 */
[----:B------:R-:W-:Y:S02]  /*218d0*/  HADD2.F32 R61, -RZ, R52.H1_H1 ;  /* 0x30000034ff3d7230 */ /* 0x000fe40000004100 */
[----:B------:R-:W-:Y:S01]  /*218e0*/  FMUL.FTZ R69, R7, R94 ;  /* 0x0000005e07457220 */ /* 0x000fe20000410000 */
[----:B------:R-:W-:-:S02]  /*218f0*/  HADD2.F32 R71, -RZ, R36.H1_H1 ;  /* 0x30000024ff477230 */ /* 0x000fc40000004100 */
[C---:B------:R-:W-:Y:S01]  /*21900*/  FMUL.FTZ R76, R7.reuse, R102 ;  /* 0x00000066074c7220 */ /* 0x040fe20000410000 */
[----:B------:R-:W-:Y:S02]  /*21910*/  HADD2.F32 R77, -RZ, R53.H0_H0 ;  /* 0x20000035ff4d7230 */ /* 0x000fe40000004100 */
[C---:B------:R-:W-:Y:S01]  /*21920*/  FMUL.FTZ R108, R7.reuse, R108 ;  /* 0x0000006c076c7220 */ /* 0x040fe20000410000 */
[----:B------:R-:W-:Y:S02]  /*21930*/  HADD2.F32 R79, -RZ, R37.H0_H0 ;  /* 0x20000025ff4f7230 */ /* 0x000fe40000004100 */
[----:B------:R-:W-:Y:S01]  /*21940*/  FMUL.FTZ R75, R7, R88 ;  /* 0x00000058074b7220 */ /* 0x000fe20000410000 */
[----:B------:R-:W-:Y:S02]  /*21950*/  HADD2.F32 R80, -RZ, R59.H0_H0 ;  /* 0x2000003bff507230 */ /* 0x000fe40000004100 */
[----:B------:R-:W-:Y:S01]  /*21960*/  FADD.FTZ R104, -R62, R89 ;  /* 0x000000593e687221 */ /* 0x000fe20000010100 */
[----:B------:R-:W-:-:S02]  /*21970*/  HADD2.F32 R86, -RZ, R43.H0_H0 ;  /* 0x2000002bff567230 */ /* 0x000fc40000004100 */
[----:B------:R-:W-:Y:S01]  /*21980*/  FFMA.FTZ R69, R69, R60, R64 ;  /* 0x0000003c45457223 */ /* 0x000fe20000010040 */
[----:B------:R-:W-:Y:S01]  /*21990*/  FFMA.FTZ R64, R98, R61, R71 ;  /* 0x0000003d62407223 */ /* 0x000fe20000010047 */
[----:B------:R-:W-:Y:S01]  /*219a0*/  FFMA.FTZ R76, R76, R77, R79 ;  /* 0x0000004d4c4c7223 */ /* 0x000fe2000001004f */
[----:B------:R-:W-:Y:S01]  /*219b0*/  FFMA.FTZ R71, R108, R81, R83 ;  /* 0x000000516c477223 */ /* 0x000fe20000010053 */
[----:B------:R-:W-:Y:S02]  /*219c0*/  HADD2.F32 R61, -RZ, R54.H0_H0 ;  /* 0x20000036ff3d7230 */ /* 0x000fe40000004100 */
[----:B------:R-:W-:Y:S01]  /*219d0*/  FFMA.FTZ R75, R75, R80, R86 ;  /* 0x000000504b4b7223 */ /* 0x000fe20000010056 */
[----:B------:R-:W-:Y:S02]  /*219e0*/  HADD2.F32 R77, -RZ, R38.H0_H0 ;  /* 0x20000026ff4d7230 */ /* 0x000fe40000004100 */
[----:B------:R-:W-:Y:S01]  /*219f0*/  FMUL.FTZ R96, R7, R96 ;  /* 0x0000006007607220 */ /* 0x000fe20000410000 */
[----:B------:R-:W-:-:S02]  /*21a00*/  HADD2.F32 R79, -RZ, R55.H0_H0 ;  /* 0x20000037ff4f7230 */ /* 0x000fc40000004100 */
[C---:B------:R-:W-:Y:S01]  /*21a10*/  FMUL.FTZ R83, R7.reuse, R100 ;  /* 0x0000006407537220 */ /* 0x040fe20000410000 */
[----:B------:R-:W-:Y:S02]  /*21a20*/  HADD2.F32 R81, -RZ, R39.H0_H0 ;  /* 0x20000027ff517230 */ /* 0x000fe40000004100 */
[----:B------:R-:W-:Y:S01]  /*21a30*/  FMUL.FTZ R100, R7, R104 ;  /* 0x0000006807647220 */ /* 0x000fe20000410000 */
[----:B------:R-:W-:Y:S02]  /*21a40*/  HADD2.F32 R60, -RZ, R54.H1_H1 ;  /* 0x30000036ff3c7230 */ /* 0x000fe40000004100 */
[C---:B------:R-:W-:Y:S01]  /*21a50*/  FADD.FTZ R110, -R62.reuse, R95 ;  /* 0x0000005f3e6e7221 */ /* 0x040fe20000010100 */
[----:B------:R-:W-:Y:S02]  /*21a60*/  HADD2.F32 R80, -RZ, R38.H1_H1 ;  /* 0x30000026ff507230 */ /* 0x000fe40000004100 */
[C---:B------:R-:W-:Y:S01]  /*21a70*/  FADD.FTZ R116, -R62.reuse, R101 ;  /* 0x000000653e747221 */ /* 0x040fe20000010100 */
[----:B------:R-:W-:Y:S01]  /*21a80*/  FADD.FTZ R109, -R62, R109 ;  /* 0x0000006d3e6d7221 */ /* 0x000fe20000010100 */
[----:B------:R-:W-:Y:S01]  /*21a90*/  FFMA.FTZ R98, R96, R61, R77 ;  /* 0x0000003d60627223 */ /* 0x000fe2000001004d */
[----:B------:R-:W-:Y:S01]  /*21aa0*/  FFMA.FTZ R100, R100, R79, R81 ;  /* 0x0000004f64647223 */ /* 0x000fe20000010051 */
[----:B------:R-:W-:-:S02]  /*21ab0*/  HADD2.F32 R61, -RZ, R48.H0_H0 ;  /* 0x20000030ff3d7230 */ /* 0x000fc40000004100 */
[----:B------:R-:W-:Y:S01]  /*21ac0*/  FFMA.FTZ R83, R83, R60, R80 ;  /* 0x0000003c53537223 */ /* 0x000fe20000010050 */
[----:B------:R-:W-:Y:S02]  /*21ad0*/  HADD2.F32 R77, -RZ, R32.H0_H0 ;  /* 0x20000020ff4d7230 */ /* 0x000fe40000004100 */
[C---:B------:R-:W-:Y:S01]  /*21ae0*/  FMUL.FTZ R94, R7.reuse, R110 ;  /* 0x0000006e075e7220 */ /* 0x040fe20000410000 */
[----:B------:R-:W-:Y:S02]  /*21af0*/  HADD2.F32 R79, -RZ, R48.H1_H1 ;  /* 0x30000030ff4f7230 */ /* 0x000fe40000004100 */
[C---:B------:R-:W-:Y:S01]  /*21b00*/  FMUL.FTZ R116, R7.reuse, R116 ;  /* 0x0000007407747220 */ /* 0x040fe20000410000 */
[----:B------:R-:W-:Y:S02]  /*21b10*/  HADD2.F32 R81, -RZ, R32.H1_H1 ;  /* 0x30000020ff517230 */ /* 0x000fe40000004100 */
[----:B------:R-:W-:Y:S01]  /*21b20*/  FMUL.FTZ R109, R7, R109 ;  /* 0x0000006d076d7220 */ /* 0x000fe20000410000 */
[----:B------:R-:W-:-:S02]  /*21b30*/  HADD2.F32 R60, -RZ, R49.H1_H1 ;  /* 0x30000031ff3c7230 */ /* 0x000fc40000004100 */
[C---:B------:R-:W-:Y:S01]  /*21b40*/  FADD.FTZ R114, -R62.reuse, R107 ;  /* 0x0000006b3e727221 */ /* 0x040fe20000010100 */
[----:B------:R-:W-:Y:S02]  /*21b50*/  HADD2.F32 R80, -RZ, R33.H1_H1 ;  /* 0x30000021ff507230 */ /* 0x000fe40000004100 */
[----:B------:R-:W-:Y:S01]  /*21b60*/  FADD.FTZ R118, -R62, R113 ;  /* 0x000000713e767221 */ /* 0x000fe20000010100 */
[----:B------:R-:W-:Y:S01]  /*21b70*/  FFMA.FTZ R94, R94, R61, R77 ;  /* 0x0000003d5e5e7223 */ /* 0x000fe2000001004d */
[----:B------:R-:W-:Y:S01]  /*21b80*/  FFMA.FTZ R77, R116, R79, R81 ;  /* 0x0000004f744d7223 */ /* 0x000fe20000010051 */
[----:B------:R-:W-:Y:S01]  /*21b90*/  FADD.FTZ R124, -R62, R99 ;  /* 0x000000633e7c7221 */ /* 0x000fe20000010100 */
[----:B------:R-:W-:Y:S01]  /*21ba0*/  FFMA.FTZ R79, R109, R60, R80 ;  /* 0x0000003c6d4f7223 */ /* 0x000fe20000010050 */
[----:B------:R-:W-:Y:S02]  /*21bb0*/  HADD2.F32 R60, -RZ, R50.H0_H0 ;  /* 0x20000032ff3c7230 */ /* 0x000fe40000004100 */
[----:B------:R-:W-:Y:S01]  /*21bc0*/  FMUL.FTZ R99, R7, R114 ;  /* 0x0000007207637220 */ /* 0x000fe20000410000 */
[----:B------:R-:W-:-:S02]  /*21bd0*/  HADD2.F32 R80, -RZ, R34.H0_H0 ;  /* 0x20000022ff507230 */ /* 0x000fc40000004100 */
[----:B------:R-:W-:Y:S01]  /*21be0*/  FMUL.FTZ R104, R7, R118 ;  /* 0x0000007607687220 */ /* 0x000fe20000410000 */
[----:B------:R-:W-:Y:S02]  /*21bf0*/  HADD2.F32 R61, -RZ, R50.H1_H1 ;  /* 0x30000032ff3d7230 */ /* 0x000fe40000004100 */
[----:B------:R-:W-:Y:S01]  /*21c00*/  FADD.FTZ R106, -R62, R93 ;  /* 0x0000005d3e6a7221 */ /* 0x000fe20000010100 */
[----:B------:R-:W-:Y:S02]  /*21c10*/  HADD2.F32 R81, -RZ, R34.H1_H1 ;  /* 0x30000022ff517230 */ /* 0x000fe40000004100 */
[----:B------:R-:W-:Y:S01]  /*21c20*/  FFMA.FTZ R99, R99, R60, R80 ;  /* 0x0000003c63637223 */ /* 0x000fe20000010050 */
[----:B------:R-:W-:Y:S02]  /*21c30*/  HADD2.F32 R84, -RZ, R55.H1_H1 ;  /* 0x30000037ff547230 */ /* 0x000fe40000004100 */
[----:B------:R-:W-:Y:S01]  /*21c40*/  FMUL.FTZ R93, R7, R106 ;  /* 0x0000006a075d7220 */ /* 0x000fe20000410000 */
[----:B------:R-:W-:-:S02]  /*21c50*/  HADD2.F32 R86, -RZ, R39.H1_H1 ;  /* 0x30000027ff567230 */ /* 0x000fc40000004100 */
[----:B------:R-:W-:Y:S01]  /*21c60*/  FFMA.FTZ R104, R104, R61, R81 ;  /* 0x0000003d68687223 */ /* 0x000fe20000010051 */
[----:B------:R-:W-:Y:S01]  /*21c70*/  HADD2.F32 R85, -RZ, R49.H0_H0 ;  /* 0x20000031ff557230 */ /* 0x000fe20000004100 */
[----:B------:R-:W0:Y:S01]  /*21c80*/  @!P0 LDC.64 R80, c[0x0][0x3c8] ;  /* 0x0000f200ff508b82 */ /* 0x000e220000000a00 */
[----:B------:R-:W-:Y:S02]  /*21c90*/  HADD2.F32 R87, -RZ, R33.H0_H0 ;  /* 0x20000021ff577230 */ /* 0x000fe40000004100 */
[----:B------:R-:W-:Y:S01]  /*21ca0*/  FMUL.FTZ R96, R7, R124 ;  /* 0x0000007c07607220 */ /* 0x000fe20000410000 */
[C---:B------:R-:W-:Y:S01]  /*21cb0*/  FADD.FTZ R111, -R62.reuse, R111 ;  /* 0x0000006f3e6f7221 */ /* 0x040fe20000010100 */
[----:B------:R-:W-:Y:S01]  /*21cc0*/  FADD.FTZ R115, -R62, R115 ;  /* 0x000000733e737221 */ /* 0x000fe20000010100 */
[----:B------:R-:W-:Y:S01]  /*21cd0*/  FFMA.FTZ R93, R93, R84, R86 ;  /* 0x000000545d5d7223 */ /* 0x000fe20000010056 */
[----:B------:R-:W-:Y:S01]  /*21ce0*/  FFMA.FTZ R96, R96, R85, R87 ;  /* 0x0000005560607223 */ /* 0x000fe20000010057 */
[----:B------:R-:W-:Y:S01]  /*21cf0*/  HADD2.F32 R84, -RZ, R51.H0_H0 ;  /* 0x20000033ff547230 */ /* 0x000fe20000004100 */
[----:B------:R-:W1:Y:S01]  /*21d00*/  LDC.64 R60, c[0x0][0x428] ;  /* 0x00010a00ff3c7b82 */ /* 0x000e620000000a00 */
[----:B------:R-:W-:-:S02]  /*21d10*/  HADD2.F32 R86, -RZ, R35.H0_H0 ;  /* 0x20000023ff567230 */ /* 0x000fc40000004100 */
[C---:B------:R-:W-:Y:S01]  /*21d20*/  FMUL.FTZ R101, R7.reuse, R111 ;  /* 0x0000006f07657220 */ /* 0x040fe20000410000 */
[----:B------:R-:W-:Y:S02]  /*21d30*/  HADD2.F32 R85, -RZ, R51.H1_H1 ;  /* 0x30000033ff557230 */ /* 0x000fe40000004100 */
[----:B------:R-:W-:Y:S01]  /*21d40*/  FMUL.FTZ R106, R7, R115 ;  /* 0x00000073076a7220 */ /* 0x000fe20000410000 */
[----:B------:R-:W-:Y:S02]  /*21d50*/  HADD2.F32 R87, -RZ, R35.H1_H1 ;  /* 0x30000023ff577230 */ /* 0x000fe40000004100 */
[C---:B------:R-:W-:Y:S01]  /*21d60*/  FADD.FTZ R112, -R62.reuse, R117 ;  /* 0x000000753e707221 */ /* 0x040fe20000010100 */
[C---:B------:R-:W-:Y:S01]  /*21d70*/  FADD.FTZ R120, -R62.reuse, R123 ;  /* 0x0000007b3e787221 */ /* 0x040fe20000010100 */
[----:B------:R-:W-:Y:S01]  /*21d80*/  FADD.FTZ R122, -R62, R121 ;  /* 0x000000793e7a7221 */ /* 0x000fe20000010100 */
[----:B------:R-:W-:Y:S01]  /*21d90*/  FFMA.FTZ R101, R101, R84, R86 ;  /* 0x0000005465657223 */ /* 0x000fe20000010056 */
[----:B------:R-:W-:Y:S01]  /*21da0*/  FFMA.FTZ R106, R106, R85, R87 ;  /* 0x000000556a6a7223 */ /* 0x000fe20000010057 */
[----:B------:R-:W-:-:S02]  /*21db0*/  HADD2.F32 R85, -RZ, R44.H0_H0 ;  /* 0x2000002cff557230 */ /* 0x000fc40000004100 */
[C---:B------:R-:W-:Y:S01]  /*21dc0*/  FMUL.FTZ R102, R7.reuse, R112 ;  /* 0x0000007007667220 */ /* 0x040fe20000410000 */
[----:B------:R-:W-:Y:S02]  /*21dd0*/  HADD2.F32 R87, -RZ, R28.H0_H0 ;  /* 0x2000001cff577230 */ /* 0x000fe40000004100 */
[C---:B------:R-:W-:Y:S01]  /*21de0*/  FMUL.FTZ R95, R7.reuse, R120 ;  /* 0x00000078075f7220 */ /* 0x040fe20000410000 */
[----:B------:R-:W-:Y:S02]  /*21df0*/  HADD2.F32 R84, -RZ, R44.H1_H1 ;  /* 0x3000002cff547230 */ /* 0x000fe40000004100 */
[C---:B------:R-:W-:Y:S01]  /*21e00*/  FMUL.FTZ R103, R7.reuse, R122 ;  /* 0x0000007a07677220 */ /* 0x040fe20000410000 */
[----:B------:R-:W-:Y:S02]  /*21e10*/  HADD2.F32 R86, -RZ, R28.H1_H1 ;  /* 0x3000001cff567230 */ /* 0x000fe40000004100 */
[----:B------:R-:W-:Y:S01]  /*21e20*/  FMUL.FTZ R65, R7, R65 ;  /* 0x0000004107417220 */ /* 0x000fe20000410000 */
[----:B------:R-:W-:-:S02]  /*21e30*/  HADD2.F32 R88, -RZ, R45.H0_H0 ;  /* 0x2000002dff587230 */ /* 0x000fc40000004100 */
[C---:B------:R-:W-:Y:S01]  /*21e40*/  FADD.FTZ R125, -R62.reuse, R125 ;  /* 0x0000007d3e7d7221 */ /* 0x040fe20000010100 */
[----:B------:R-:W-:Y:S02]  /*21e50*/  HADD2.F32 R90, -RZ, R29.H0_H0 ;  /* 0x2000001dff5a7230 */ /* 0x000fe40000004100 */
[C---:B------:R-:W-:Y:S01]  /*21e60*/  FADD.FTZ R78, -R62.reuse, R78 ;  /* 0x0000004e3e4e7221 */ /* 0x040fe20000010100 */
[----:B------:R-:W-:Y:S02]  /*21e70*/  HADD2.F32 R108, -RZ, R45.H1_H1 ;  /* 0x3000002dff6c7230 */ /* 0x000fe40000004100 */
[----:B------:R-:W-:Y:S01]  /*21e80*/  FADD.FTZ R62, -R62, R105 ;  /* 0x000000693e3e7221 */ /* 0x000fe20000010100 */
[----:B------:R-:W-:Y:S02]  /*21e90*/  HADD2.F32 R110, -RZ, R29.H1_H1 ;  /* 0x3000001dff6e7230 */ /* 0x000fe40000004100 */
[----:B------:R-:W-:Y:S01]  /*21ea0*/  FFMA.FTZ R102, R102, R85, R87 ;  /* 0x0000005566667223 */ /* 0x000fe20000010057 */
[----:B------:R-:W-:Y:S01]  /*21eb0*/  FFMA.FTZ R95, R95, R84, R86 ;  /* 0x000000545f5f7223 */ /* 0x000fe20000010056 */
[----:B------:R-:W-:Y:S01]  /*21ec0*/  FFMA.FTZ R103, R103, R88, R90 ;  /* 0x0000005867677223 */ /* 0x000fe2000001005a */
[----:B------:R-:W-:Y:S01]  /*21ed0*/  MOV R89, UR18 ;  /* 0x0000001200597c02 */ /* 0x000fe20008000f00 */
        /* <DEDUP_REMOVED lines=10> */
[----:B------:R-:W-:Y:S01]  /*21f80*/  FFMA.FTZ R78, R125, R84, R86 ;  /* 0x000000547d4e7223 */ /* 0x000fe20000010056 */
[----:B------:R-:W-:Y:S02]  /*21f90*/  HADD2.F32 R112, -RZ, R31.H0_H0 ;  /* 0x2000001fff707230 */ /* 0x000fe40000004100 */
[----:B------:R-:W-:Y:S01]  /*21fa0*/  FFMA.FTZ R105, R67, R88, R90 ;  /* 0x0000005843697223 */ /* 0x000fe2000001005a */
[----:B------:R-:W-:Y:S01]  /*21fb0*/  HADD2.F32 R85, -RZ, R47.H1_H1 ;  /* 0x3000002fff557230 */ /* 0x000fe20000004100 */
[----:B------:R-:W-:Y:S01]  /*21fc0*/  F2FP.F16.F32.PACK_AB R63, R63, R75 ;  /* 0x0000004b3f3f723e */ /* 0x000fe200000000ff */
[----:B------:R-:W-:Y:S02]  /*21fd0*/  HADD2.F32 R87, -RZ, R31.H1_H1 ;  /* 0x3000001fff577230 */ /* 0x000fe40000004100 */
[----:B------:R-:W-:Y:S01]  /*21fe0*/  FFMA.FTZ R110, R65, R110, R112 ;  /* 0x0000006e416e7223 */ /* 0x000fe20000010070 */
[----:B0-----:R-:W-:Y:S01]  /*21ff0*/  @!P0 IMAD.WIDE R80, R89, 0x4, R80 ;  /* 0x0000000459508825 */ /* 0x001fe200078e0250 */
[----:B------:R-:W-:Y:S01]  /*22000*/  F2FP.F16.F32.PACK_AB R67, R93, R100 ;  /* 0x000000645d43723e */ /* 0x000fe200000000ff */
[----:B------:R-:W-:-:S02]  /*22010*/  UIADD3 UR18, UPT, UPT, UR18, UR16, URZ ;  /* 0x0000001012127290 */ /* 0x000fc4000fffe0ff */
[----:B------:R-:W-:Y:S01]  /*22020*/  FFMA.FTZ R107, R62, R85, R87 ;  /* 0x000000553e6b7223 */ /* 0x000fe20000010057 */
[--C-:B-1----:R-:W-:Y:S01]  /*22030*/  IMAD.WIDE.U32 R84, R5, 0x10, R60.reuse ;  /* 0x0000001005547825 */ /* 0x102fe200078e003c */
[----:B------:R-:W-:Y:S01]  /*22040*/  F2FP.F16.F32.PACK_AB R62, R73, R92 ;  /* 0x0000005c493e723e */ /* 0x000fe200000000ff */
[----:B------:R1:W-:Y:S01]  /*22050*/  @!P0 STG.E desc[UR8][R80.64], R7 ;  /* 0x0000000750008986 */ /* 0x0003e2000c101908 */
[----:B------:R-:W-:Y:S01]  /*22060*/  F2FP.F16.F32.PACK_AB R65, R71, R76 ;  /* 0x0000004c4741723e */ /* 0x000fe200000000ff */
[--C-:B------:R-:W-:Y:S01]  /*22070*/  IMAD.WIDE.U32 R86, R66, 0x10, R60.reuse ;  /* 0x0000001042567825 */ /* 0x100fe200078e003c */
[----:B------:R-:W-:Y:S01]  /*22080*/  F2FP.F16.F32.PACK_AB R66, R83, R98 ;  /* 0x000000625342723e */ /* 0x000fe200000000ff */
[----:B------:R-:W-:Y:S01]  /*22090*/  UISETP.GE.AND UP2, UPT, UR18, UR17, UPT ;  /* 0x000000111200728c */ /* 0x000fe2000bf46270 */
[----:B------:R-:W-:Y:S01]  /*220a0*/  F2FP.F16.F32.PACK_AB R64, R64, R69 ;  /* 0x000000454040723e */ /* 0x000fe200000000ff */
[----:B------:R-:W-:Y:S01]  /*220b0*/  IMAD.WIDE.U32 R88, R97, 0x10, R60 ;  /* 0x0000001061587825 */ /* 0x000fe200078e003c */
[----:B------:R-:W-:-:S02]  /*220c0*/  F2FP.F16.F32.PACK_AB R75, R106, R101 ;  /* 0x000000656a4b723e */ /* 0x000fc400000000ff */
[----:B------:R-:W-:Y:S01]  /*220d0*/  F2FP.F16.F32.PACK_AB R73, R79, R96 ;  /* 0x000000604f49723e */ /* 0x000fe200000000ff */
        /* <DEDUP_REMOVED lines=9> */
[----:B------:R-:W-:Y:S02]  /*22170*/  F2FP.F16.F32.PACK_AB R77, R108, R103 ;  /* 0x000000676c4d723e */ /* 0x000fe400000000ff */
[----:B------:R-:W-:Y:S01]  /*22180*/  F2FP.F16.F32.PACK_AB R76, R95, R102 ;  /* 0x000000665f4c723e */ /* 0x000fe200000000ff */
[----:B------:R1:W-:Y:S04]  /*22190*/  STG.E.128 desc[UR8][R88.64], R72 ;  /* 0x0000004858007986 */ /* 0x0003e8000c101d08 */
[----:B------:R1:W-:Y:S01]  /*221a0*/  STG.E.128 desc[UR8][R90.64], R76 ;  /* 0x0000004c5a007986 */ /* 0x0003e2000c101d08 */
[----:B------:R-:W-:Y:S05]  /*221b0*/  BRA.U !UP2, `(.L_x_3546) ;  /* 0xfffffde50ae07547 */ /* 0x000fea000b83ffff */
[----:B------:R-:W-:Y:S05]  /*221c0*/  EXIT ;  /* 0x000000000000794d */ /* 0x000fea0003800000 */
.L_x_3547:
        /* <DEDUP_REMOVED lines=11> */
.L_x_18019:


//--------------------- .text._ZN10layer_norm31ln_parallel_residual_fwd_kernelINS_13Kernel_traitsIf13__nv_bfloat16S2_S2_fjLj8192ELj1ELj1ELj8ELj16ENS_18Kernel_traits_baseILj8192EfS2_S2_S2_fjLj256EEEEELb0ELb0ELb0EEEvNS_9FwdParamsE --------------------------
	.section	.text._ZN10layer_norm31ln_parallel_residual_fwd_kernelINS_13Kernel_traitsIf13__nv_bfloat16S2_S2_fjLj8192ELj1ELj1ELj8ELj16ENS_18Kernel_traits_baseILj8192EfS2_S2_S2_fjLj256EEEEELb0ELb0ELb0EEEvNS_9FwdParamsE,"ax",@progbits
	.align	128
        .global         _ZN10layer_norm31ln_parallel_residual_fwd_kernelINS_13Kernel_traitsIf13__nv_bfloat16S2_S2_fjLj8192ELj1ELj1ELj8ELj16ENS_18Kernel_traits_baseILj8192EfS2_S2_S2_fjLj256EEEEELb0ELb0ELb0EEEvNS_9FwdParamsE
        .type           _ZN10layer_norm31ln_parallel_residual_fwd_kernelINS_13Kernel_traitsIf13__nv_bfloat16S2_S2_fjLj8192ELj1ELj1ELj8ELj16ENS_18Kernel_traits_baseILj8192EfS2_S2_S2_fjLj256EEEEELb0ELb0ELb0EEEvNS_9FwdParamsE,@function
        .size           _ZN10layer_norm31ln_parallel_residual_fwd_kernelINS_13Kernel_traitsIf13__nv_bfloat16S2_S2_fjLj8192ELj1ELj1ELj8ELj16ENS_18Kernel_traits_baseILj8192EfS2_S2_S2_fjLj256EEEEELb0ELb0ELb0EEEvNS_9FwdParamsE,(.L_x_18020 - _ZN10layer_norm31ln_parallel_residual_fwd_kernelINS_13Kernel_traitsIf13__nv_bfloat16S2_S2_fjLj8192ELj1ELj1ELj8ELj16ENS_18Kernel_traits_baseILj8192EfS2_S2_S2_fjLj256EEEEELb0ELb0ELb0EEEvNS_9FwdParamsE)
        .other          _ZN10layer_norm31ln_parallel_residual_fwd_kernelINS_13Kernel_traitsIf13__nv_bfloat16S2_S2_fjLj8192ELj1ELj1ELj8ELj16ENS_18Kernel_traits_baseILj8192EfS2_S2_S2_fjLj256EEEEELb0ELb0ELb0EEEvNS_9FwdParamsE,@"STO_CUDA_ENTRY STV_DEFAULT"
_ZN10layer_norm31ln_parallel_residual_fwd_kernelINS_13Kernel_traitsIf13__nv_bfloat16S2_S2_fjLj8192ELj1ELj1ELj8ELj16ENS_18Kernel_traits_baseILj8192EfS2_S2_S2_fjLj256EEEEELb0ELb0ELb0EEEvNS_9FwdParamsE:
.text._ZN10layer_norm31ln_parallel_residual_fwd_kernelINS_13Kernel_traitsIf13__nv_bfloat16S2_S2_fjLj8192ELj1ELj1ELj8ELj16ENS_18Kernel_traits_baseILj8192EfS2_S2_S2_fjLj256EEEEELb0ELb0ELb0EEEvNS_9FwdParamsE:
        /* <DEDUP_REMOVED lines=33> */
[----:B------:R-:W-:Y:S01]  /*0210*/  @P1 LOP3.LUT R4, R4, 0x100, RZ, 0xfc, !PT ;  /* 0x0000010004041812 */ /* 0x000fe200078efcff */
[----:B------:R0:W5:Y:S04]  /*0220*/  @P1 LDG.E.128 R136, desc[UR6][R6.64+0x10] ;  /* 0x0000100606881981 */ /* 0x000168000c1e1d00 */
[----:B------:R0:W5:Y:S01]  /*0230*/  @P1 LDG.E.128 R132, desc[UR6][R8.64] ;  /* 0x0000000608841981 */ /* 0x000162000c1e1d00 */
[----:B------:R-:W1:Y:S01]  /*0240*/  LDC.64 R16, c[0x0][0x3d8] ;  /* 0x0000f600ff107b82 */ /* 0x000e620000000a00 */
[----:B--2---:R-:W-:-:S02]  /*0250*/  @P2 IMAD.WIDE.U32 R10, R4, 0x20, R10 ;  /* 0x00000020040a2825 */ /* 0x004fc400078e000a */
[----:B------:R0:W5:Y:S04]  /*0260*/  @P1 LDG.E.128 R128, desc[UR6][R8.64+0x10] ;  /* 0x0000100608801981 */ /* 0x000168000c1e1d00 */
[----:B------:R0:W5:Y:S01]  /*0270*/  @P2 LDG.E.128 R124, desc[UR6][R10.64] ;  /* 0x000000060a7c2981 */ /* 0x000162000c1e1d00 */
[----:B---3--:R-:W-:-:S03]  /*0280*/  @P2 IMAD.WIDE.U32 R12, R4, 0x20, R12 ;  /* 0x00000020040c2825 */ /* 0x008fc600078e000c */
[----:B------:R0:W5:Y:S01]  /*0290*/  @P2 LDG.E.128 R120, desc[UR6][R10.64+0x10] ;  /* 0x000010060a782981 */ /* 0x000162000c1e1d00 */
[----:B------:R-:W-:-:S03]  /*02a0*/  @P2 VIADD R4, R4, 0x100 ;  /* 0x0000010004042836 */ /* 0x000fc60000000000 */
[----:B------:R0:W5:Y:S01]  /*02b0*/  @P2 LDG.E.128 R116, desc[UR6][R12.64] ;  /* 0x000000060c742981 */ /* 0x000162000c1e1d00 */
[----:B----4-:R-:W-:-:S03]  /*02c0*/  @P3 IMAD.WIDE.U32 R14, R4, 0x20, R14 ;  /* 0x00000020040e3825 */ /* 0x010fc600078e000e */
[----:B------:R0:W5:Y:S04]  /*02d0*/  @P2 LDG.E.128 R112, desc[UR6][R12.64+0x10] ;  /* 0x000010060c702981 */ /* 0x000168000c1e1d00 */
[----:B------:R0:W5:Y:S01]  /*02e0*/  @P3 LDG.E.128 R108, desc[UR6][R14.64] ;  /* 0x000000060e6c3981 */ /* 0x000162000c1e1d00 */
[----:B-1----:R-:W-:-:S03]  /*02f0*/  @P3 IMAD.WIDE.U32 R16, R4, 0x20, R16 ;  /* 0x0000002004103825 */ /* 0x002fc600078e0010 */
[----:B------:R0:W5:Y:S04]  /*0300*/  @P3 LDG.E.128 R104, desc[UR6][R14.64+0x10] ;  /* 0x000010060e683981 */ /* 0x000168000c1e1d00 */
[----:B------:R0:W5:Y:S04]  /*0310*/  @P3 LDG.E.128 R100, desc[UR6][R16.64] ;  /* 0x0000000610643981 */ /* 0x000168000c1e1d00 */
[----:B------:R0:W5:Y:S01]  /*0320*/  @P3 LDG.E.128 R96, desc[UR6][R16.64+0x10] ;  /* 0x0000100610603981 */ /* 0x000162000c1e1d00 */
[----:B------:R-:W-:Y:S02]  /*0330*/  ISETP.GE.U32.AND P2, PT, R2, 0x400, PT ;  /* 0x000004000200780c */ /* 0x000fe40003f46070 */
        /* <DEDUP_REMOVED lines=24> */
[----:B------:R-:W-:Y:S01]  /*04c0*/  @P3 IADD3 R4, PT, PT, R4, 0x100, RZ ;  /* 0x0000010004043810 */ /* 0x000fe20007ffe0ff */
[----:B0-----:R-:W-:Y:S06]  /*04d0*/  @!P2 BRA `(.L_x_3551) ;  /* 0x00000010007ca947 */ /* 0x001fec0003800000 */
[----:B------:R-:W0:Y:S08]  /*04e0*/  LDC.64 R6, c[0x0][0x3d0] ;  /* 0x0000f400ff067b82 */ /* 0x000e300000000a00 */
[----:B------:R-:W1:Y:S01]  /*04f0*/  LDC.64 R8, c[0x0][0x3d8] ;  /* 0x0000f600ff087b82 */ /* 0x000e620000000a00 */
[----:B0-----:R-:W-:-:S05]  /*0500*/  IMAD.WIDE.U32 R6, R4, 0x20, R6 ;  /* 0x0000002004067825 */ /* 0x001fca00078e0006 */
[----:B------:R0:W5:Y:S01]  /*0510*/  LDG.E.128 R44, desc[UR6][R6.64] ;  /* 0x00000006062c7981 */ /* 0x000162000c1e1d00 */
[----:B-1----:R-:W-:-:S03]  /*0520*/  IMAD.WIDE.U32 R4, R4, 0x20, R8 ;  /* 0x0000002004047825 */ /* 0x002fc600078e0008 */
[----:B------:R0:W5:Y:S04]  /*0530*/  LDG.E.128 R40, desc[UR6][R6.64+0x10] ;  /* 0x0000100606287981 */ /* 0x000168000c1e1d00 */
[----:B------:R0:W5:Y:S04]  /*0540*/  LDG.E.128 R36, desc[UR6][R4.64] ;  /* 0x0000000604247981 */ /* 0x000168000c1e1d00 */
[----:B------:R0:W5:Y:S01]  /*0550*/  LDG.E.128 R32, desc[UR6][R4.64+0x10] ;  /* 0x0000100604207981 */ /* 0x000162000c1e1d00 */
        /* <DEDUP_REMOVED lines=31> */
[----:B------:R-:W-:Y:S01]  /*0750*/  CS2R R48, SRZ ;  /* 0x0000000000307805 */ /* 0x000fe2000001ff00 */
[----:B0-----:R-:W-:Y:S06]  /*0760*/  BRA `(.L_x_3551) ;  /* 0x0000000c00d87947 */ /* 0x001fec0003800000 */
.L_x_3550:
        /* <DEDUP_REMOVED lines=10> */
[C---:B-1----:R-:W-:Y:S01]  /*0810*/  @P1 IMAD.WIDE.U32 R10, R4.reuse, 0x20, R10 ;  /* 0x00000020040a1825 */ /* 0x042fe200078e000a */
[----:B------:R0:W5:Y:S04]  /*0820*/  @P1 LDG.E.128 R136, desc[UR6][R8.64+0x10] ;  /* 0x0000100608881981 */ /* 0x000168000c1e1d00 */
[----:B------:R0:W5:Y:S02]  /*0830*/  @P1 LDG.E.128 R132, desc[UR6][R10.64] ;  /* 0x000000060a841981 */ /* 0x000164000c1e1d00 */
[----:B------:R-:W1:Y:S01]  /*0840*/  @P2 LDC.64 R16, c[0x0][0x440] ;  /* 0x00011000ff102b82 */ /* 0x000e620000000a00 */
[----:B--2---:R-:W-:-:S07]  /*0850*/  @P1 IMAD.WIDE.U32 R6, R4, 0x20, R6 ;  /* 0x0000002004061825 */ /* 0x004fce00078e0006 */
[----:B------:R-:W2:Y:S08]  /*0860*/  LDC.64 R18, c[0x0][0x3d0] ;  /* 0x0000f400ff127b82 */ /* 0x000eb00000000a00 */
[----:B------:R-:W0:Y:S08]  /*0870*/  LDC.64 R20, c[0x0][0x3d8] ;  /* 0x0000f600ff147b82 */ /* 0x000e300000000a00 */
[----:B------:R-:W0:Y:S01]  /*0880*/  @P3 LDC.64 R22, c[0x0][0x440] ;  /* 0x00011000ff163b82 */ /* 0x000e220000000a00 */
[----:B------:R-:W-:Y:S01]  /*0890*/  @P1 LOP3.LUT R4, R4, 0x100, RZ, 0xfc, !PT ;  /* 0x0000010004041812 */ /* 0x000fe200078efcff */
[----:B------:R0:W5:Y:S04]  /*08a0*/  @P1 LDG.E.128 R128, desc[UR6][R10.64+0x10] ;  /* 0x000010060a801981 */ /* 0x000168000c1e1d00 */
[C---:B---3--:R-:W-:Y:S01]  /*08b0*/  @P2 IMAD.WIDE.U32 R12, R4.reuse, 0x20, R12 ;  /* 0x00000020040c2825 */ /* 0x048fe200078e000c */
[----:B------:R3:W5:Y:S03]  /*08c0*/  @P1 LD.E.128 R48, desc[UR6][R6.64] ;  /* 0x0000000606301980 */ /* 0x000766000c101d00 */
[C---:B----4-:R-:W-:Y:S01]  /*08d0*/  @P2 IMAD.WIDE.U32 R14, R4.reuse, 0x20, R14 ;  /* 0x00000020040e2825 */ /* 0x050fe200078e000e */
[----:B------:R3:W5:Y:S03]  /*08e0*/  @P1 LD.E.128 R52, desc[UR6][R6.64+0x10] ;  /* 0x0000100606341980 */ /* 0x000766000c101d00 */
[C---:B-1----:R-:W-:Y:S01]  /*08f0*/  @P2 IMAD.WIDE.U32 R16, R4.reuse, 0x20, R16 ;  /* 0x0000002004102825 */ /* 0x042fe200078e0010 */
[----:B------:R3:W5:Y:S03]  /*0900*/  @P2 LDG.E.128 R124, desc[UR6][R12.64] ;  /* 0x000000060c7c2981 */ /* 0x000766000c1e1d00 */
[----:B------:R-:W-:Y:S01]  /*0910*/  @P2 VIADD R4, R4, 0x100 ;  /* 0x0000010004042836 */ /* 0x000fe20000000000 */
[----:B------:R3:W5:Y:S03]  /*0920*/  @P2 LDG.E.128 R120, desc[UR6][R12.64+0x10] ;  /* 0x000010060c782981 */ /* 0x000766000c1e1d00 */
[C---:B--2---:R-:W-:Y:S01]  /*0930*/  @P3 IMAD.WIDE.U32 R18, R4.reuse, 0x20, R18 ;  /* 0x0000002004123825 */ /* 0x044fe200078e0012 */
[----:B------:R3:W5:Y:S03]  /*0940*/  @P2 LDG.E.128 R116, desc[UR6][R14.64] ;  /* 0x000000060e742981 */ /* 0x000766000c1e1d00 */
[C---:B0-----:R-:W-:Y:S01]  /*0950*/  @P3 IMAD.WIDE.U32 R20, R4.reuse, 0x20, R20 ;  /* 0x0000002004143825 */ /* 0x041fe200078e0014 */
[----:B------:R3:W5:Y:S03]  /*0960*/  @P3 LDG.E.128 R108, desc[UR6][R18.64] ;  /* 0x00000006126c3981 */ /* 0x000766000c1e1d00 */
[----:B------:R-:W-:Y:S01]  /*0970*/  @P3 IMAD.WIDE.U32 R22, R4, 0x20, R22 ;  /* 0x0000002004163825 */ /* 0x000fe200078e0016 */
[----:B------:R3:W5:Y:S04]  /*0980*/  @P3 LDG.E.128 R104, desc[UR6][R18.64+0x10] ;  /* 0x0000100612683981 */ /* 0x000768000c1e1d00 */
[----:B------:R3:W5:Y:S04]  /*0990*/  @P3 LDG.E.128 R100, desc[UR6][R20.64] ;  /* 0x0000000614643981 */ /* 0x000768000c1e1d00 */
[----:B------:R3:W5:Y:S04]  /*09a0*/  @P3 LDG.E.128 R96, desc[UR6][R20.64+0x10] ;  /* 0x0000100614603981 */ /* 0x000768000c1e1d00 */
[----:B------:R3:W5:Y:S04]  /*09b0*/  @P3 LD.E.128 R64, desc[UR6][R22.64] ;  /* 0x0000000616403980 */ /* 0x000768000c101d00 */
[----:B------:R3:W5:Y:S04]  /*09c0*/  @P3 LD.E.128 R68, desc[UR6][R22.64+0x10] ;  /* 0x0000100616443980 */ /* 0x000768000c101d00 */
[----:B------:R3:W5:Y:S04]  /*09d0*/  @P2 LDG.E.128 R112, desc[UR6][R14.64+0x10] ;  /* 0x000010060e702981 */ /* 0x000768000c1e1d00 */
[----:B------:R3:W5:Y:S04]  /*09e0*/  @P2 LD.E.128 R56, desc[UR6][R16.64] ;  /* 0x0000000610382980 */ /* 0x000768000c101d00 */
[----:B------:R3:W5:Y:S01]  /*09f0*/  @P2 LD.E.128 R60, desc[UR6][R16.64+0x10] ;  /* 0x00001006103c2980 */ /* 0x000762000c101d00 */
[----:B------:R-:W-:-:S02]  /*0a00*/  ISETP.GE.U32.AND P2, PT, R2, 0x400, PT ;  /* 0x000004000200780c */ /* 0x000fc40003f46070 */
        /* <DEDUP_REMOVED lines=12> */
[----:B------:R-:W-:Y:S01]  /*0ad0*/  @P3 IADD3 R4, PT, PT, R4, 0x100, RZ ;  /* 0x0000010004043810 */ /* 0x000fe20007ffe0ff */
[----:B---3--:R-:W-:Y:S06]  /*0ae0*/  @!P2 BRA `(.L_x_3551) ;  /* 0x0000000800f8a947 */ /* 0x008fec0003800000 */
        /* <DEDUP_REMOVED lines=10> */
[----:B------:R0:W5:Y:S04]  /*0b90*/  LD.E.128 R16, desc[UR6][R4.64] ;  /* 0x0000000604107980 */ /* 0x000168000c101d00 */
[----:B------:R0:W5:Y:S01]  /*0ba0*/  LD.E.128 R20, desc[UR6][R4.64+0x10] ;  /* 0x0000100604147980 */ /* 0x000162000c101d00 */
        /* <DEDUP_REMOVED lines=16> */
[----:B0-----:R-:W-:Y:S06]  /*0cb0*/  BRA `(.L_x_3551) ;  /* 0x0000000800847947 */ /* 0x001fec0003800000 */
.L_x_3549:
        /* <DEDUP_REMOVED lines=13> */
[----:B------:R-:W4:Y:S08]  /*0d90*/  LDC.64 R14, c[0x0][0x3d0] ;  /* 0x0000f400ff0e7b82 */ /* 0x000f300000000a00 */
[----:B------:R-:W0:Y:S08]  /*0da0*/  @P2 LDC.64 R16, c[0x0][0x438] ;  /* 0x00010e00ff102b82 */ /* 0x000e300000000a00 */
[----:B------:R-:W0:Y:S08]  /*0db0*/  LDC.64 R18, c[0x0][0x3d8] ;  /* 0x0000f600ff127b82 */ /* 0x000e300000000a00 */
[----:B------:R-:W0:Y:S08]  /*0dc0*/  @P2 LDC.64 R20, c[0x0][0x440] ;  /* 0x00011000ff142b82 */ /* 0x000e300000000a00 */
[----:B------:R-:W0:Y:S08]  /*0dd0*/  LDC.64 R22, c[0x0][0x3d0] ;  /* 0x0000f400ff167b82 */ /* 0x000e300000000a00 */
[----:B------:R-:W0:Y:S08]  /*0de0*/  LDC.64 R26, c[0x0][0x3d8] ;  /* 0x0000f600ff1a7b82 */ /* 0x000e300000000a00 */
[----:B------:R-:W0:Y:S08]  /*0df0*/  @P3 LDC.64 R24, c[0x0][0x438] ;  /* 0x00010e00ff183b82 */ /* 0x000e300000000a00 */
[----:B------:R-:W0:Y:S01]  /*0e00*/  @P3 LDC.64 R28, c[0x0][0x440] ;  /* 0x00011000ff1c3b82 */ /* 0x000e220000000a00 */
[C---:B--2---:R-:W-:Y:S01]  /*0e10*/  @P1 IMAD.WIDE.U32 R6, R4.reuse, 0x20, R6 ;  /* 0x0000002004061825 */ /* 0x044fe200078e0006 */
[----:B------:R2:W5:Y:S03]  /*0e20*/  @P1 LDG.E.128 R136, desc[UR6][R8.64+0x10] ;  /* 0x0000100608881981 */ /* 0x000566000c1e1d00 */
[C---:B-1----:R-:W-:Y:S01]  /*0e30*/  @P1 IMAD.WIDE.U32 R10, R4.reuse, 0x20, R10 ;  /* 0x00000020040a1825 */ /* 0x042fe200078e000a */
[----:B------:R2:W5:Y:S03]  /*0e40*/  @P1 LD.E.128 R72, desc[UR6][R6.64] ;  /* 0x0000000606481980 */ /* 0x000566000c101d00 */
[C---:B---3--:R-:W-:Y:S01]  /*0e50*/  @P1 IMAD.WIDE.U32 R12, R4.reuse, 0x20, R12 ;  /* 0x00000020040c1825 */ /* 0x048fe200078e000c */
[----:B------:R-:W-:Y:S01]  /*0e60*/  @P1 LOP3.LUT R4, R4, 0x100, RZ, 0xfc, !PT ;  /* 0x0000010004041812 */ /* 0x000fe200078efcff */
[----:B------:R2:W5:Y:S04]  /*0e70*/  @P1 LD.E.128 R76, desc[UR6][R6.64+0x10] ;  /* 0x00001006064c1980 */ /* 0x000568000c101d00 */
[C---:B----4-:R-:W-:Y:S01]  /*0e80*/  @P2 IMAD.WIDE.U32 R14, R4.reuse, 0x20, R14 ;  /* 0x00000020040e2825 */ /* 0x050fe200078e000e */
[----:B------:R2:W5:Y:S03]  /*0e90*/  @P1 LDG.E.128 R132, desc[UR6][R10.64] ;  /* 0x000000060a841981 */ /* 0x000566000c1e1d00 */
[C---:B0-----:R-:W-:Y:S01]  /*0ea0*/  @P2 IMAD.WIDE.U32 R16, R4.reuse, 0x20, R16 ;  /* 0x0000002004102825 */ /* 0x041fe200078e0010 */
[----:B------:R2:W5:Y:S03]  /*0eb0*/  @P1 LDG.E.128 R128, desc[UR6][R10.64+0x10] ;  /* 0x000010060a801981 */ /* 0x000566000c1e1d00 */
[C---:B------:R-:W-:Y:S01]  /*0ec0*/  @P2 IMAD.WIDE.U32 R18, R4.reuse, 0x20, R18 ;  /* 0x0000002004122825 */ /* 0x040fe200078e0012 */
[----:B------:R2:W5:Y:S03]  /*0ed0*/  @P1 LD.E.128 R48, desc[UR6][R12.64] ;  /* 0x000000060c301980 */ /* 0x000566000c101d00 */
[C---:B------:R-:W-:Y:S01]  /*0ee0*/  @P2 IMAD.WIDE.U32 R20, R4.reuse, 0x20, R20 ;  /* 0x0000002004142825 */ /* 0x040fe200078e0014 */
[----:B------:R2:W5:Y:S03]  /*0ef0*/  @P1 LD.E.128 R52, desc[UR6][R12.64+0x10] ;  /* 0x000010060c341980 */ /* 0x000566000c101d00 */
[----:B------:R-:W-:Y:S01]  /*0f00*/  @P2 VIADD R4, R4, 0x100 ;  /* 0x0000010004042836 */ /* 0x000fe20000000000 */
[----:B------:R2:W5:Y:S03]  /*0f10*/  @P2 LDG.E.128 R124, desc[UR6][R14.64] ;  /* 0x000000060e7c2981 */ /* 0x000566000c1e1d00 */
[C---:B------:R-:W-:Y:S01]  /*0f20*/  @P3 IMAD.WIDE.U32 R22, R4.reuse, 0x20, R22 ;  /* 0x0000002004163825 */ /* 0x040fe200078e0016 */
[----:B------:R2:W5:Y:S03]  /*0f30*/  @P2 LDG.E.128 R120, desc[UR6][R14.64+0x10] ;  /* 0x000010060e782981 */ /* 0x000566000c1e1d00 */
[C---:B------:R-:W-:Y:S01]  /*0f40*/  @P3 IMAD.WIDE.U32 R24, R4.reuse, 0x20, R24 ;  /* 0x0000002004183825 */ /* 0x040fe200078e0018 */
[----:B------:R2:W5:Y:S03]  /*0f50*/  @P3 LDG.E.128 R108, desc[UR6][R22.64] ;  /* 0x00000006166c3981 */ /* 0x000566000c1e1d00 */
[C---:B------:R-:W-:Y:S01]  /*0f60*/  @P3 IMAD.WIDE.U32 R26, R4.reuse, 0x20, R26 ;  /* 0x00000020041a3825 */ /* 0x040fe200078e001a */
[----:B------:R2:W5:Y:S03]  /*0f70*/  @P3 LDG.E.128 R104, desc[UR6][R22.64+0x10] ;  /* 0x0000100616683981 */ /* 0x000566000c1e1d00 */
[----:B------:R-:W-:Y:S01]  /*0f80*/  @P3 IMAD.WIDE.U32 R28, R4, 0x20, R28 ;  /* 0x00000020041c3825 */ /* 0x000fe200078e001c */
[----:B------:R2:W5:Y:S04]  /*0f90*/  @P3 LD.E.128 R88, desc[UR6][R24.64] ;  /* 0x0000000618583980 */ /* 0x000568000c101d00 */
[----:B------:R2:W5:Y:S04]  /*0fa0*/  @P3 LD.E.128 R92, desc[UR6][R24.64+0x10] ;  /* 0x00001006185c3980 */ /* 0x000568000c101d00 */
[----:B------:R2:W5:Y:S04]  /*0fb0*/  @P3 LDG.E.128 R100, desc[UR6][R26.64] ;  /* 0x000000061a643981 */ /* 0x000568000c1e1d00 */
[----:B------:R2:W5:Y:S04]  /*0fc0*/  @P3 LDG.E.128 R96, desc[UR6][R26.64+0x10] ;  /* 0x000010061a603981 */ /* 0x000568000c1e1d00 */
[----:B------:R2:W5:Y:S04]  /*0fd0*/  @P3 LD.E.128 R64, desc[UR6][R28.64] ;  /* 0x000000061c403980 */ /* 0x000568000c101d00 */
[----:B------:R2:W5:Y:S04]  /*0fe0*/  @P3 LD.E.128 R68, desc[UR6][R28.64+0x10] ;  /* 0x000010061c443980 */ /* 0x000568000c101d00 */
[----:B------:R2:W5:Y:S04]  /*0ff0*/  @P2 LD.E.128 R80, desc[UR6][R16.64] ;  /* 0x0000000610502980 */ /* 0x000568000c101d00 */
[----:B------:R2:W5:Y:S04]  /*1000*/  @P2 LD.E.128 R84, desc[UR6][R16.64+0x10] ;  /* 0x0000100610542980 */ /* 0x000568000c101d00 */
[----:B------:R2:W5:Y:S04]  /*1010*/  @P2 LDG.E.128 R116, desc[UR6][R18.64] ;  /* 0x0000000612742981 */ /* 0x000568000c1e1d00 */
[----:B------:R2:W5:Y:S04]  /*1020*/  @P2 LDG.E.128 R112, desc[UR6][R18.64+0x10] ;  /* 0x0000100612702981 */ /* 0x000568000c1e1d00 */
[----:B------:R2:W5:Y:S04]  /*1030*/  @P2 LD.E.128 R56, desc[UR6][R20.64] ;  /* 0x0000000614382980 */ /* 0x000568000c101d00 */
        /* <DEDUP_REMOVED lines=12> */
[----:B------:R0:W5:Y:S01]  /*1100*/  LD.E.128 R24, desc[UR6][R8.64] ;  /* 0x0000000608187980 */ /* 0x000162000c101d00 */
[----:B--2---:R-:W-:-:S03]  /*1110*/  IMAD.WIDE.U32 R10, R4, 0x20, R10 ;  /* 0x00000020040a7825 */ /* 0x004fc600078e000a */
[----:B------:R0:W5:Y:S04]  /*1120*/  LD.E.128 R28, desc[UR6][R8.64+0x10] ;  /* 0x00001006081c7980 */ /* 0x000168000c101d00 */
[----:B------:R0:W5:Y:S01]  /*1130*/  LDG.E.128 R36, desc[UR6][R10.64] ;  /* 0x000000060a247981 */ /* 0x000162000c1e1d00 */
[----:B---3--:R-:W-:-:S03]  /*1140*/  IMAD.WIDE.U32 R4, R4, 0x20, R12 ;  /* 0x0000002004047825 */ /* 0x008fc600078e000c */
[----:B------:R0:W5:Y:S04]  /*1150*/  LDG.E.128 R32, desc[UR6][R10.64+0x10] ;  /* 0x000010060a207981 */ /* 0x000168000c1e1d00 */
[----:B------:R0:W5:Y:S04]  /*1160*/  LD.E.128 R16, desc[UR6][R4.64] ;  /* 0x0000000604107980 */ /* 0x000168000c101d00 */
[----:B------:R0:W5:Y:S01]  /*1170*/  LD.E.128 R20, desc[UR6][R4.64+0x10] ;  /* 0x0000100604147980 */ /* 0x000162000c101d00 */
[----:B------:R-:W-:Y:S05]  /*1180*/  BRA `(.L_x_3551) ;  /* 0x0000000400507947 */ /* 0x000fea0003800000 */
.L_x_3552:
        /* <DEDUP_REMOVED lines=9> */
[----:B------:R-:W4:Y:S01]  /*1220*/  @P2 LDC.64 R14, c[0x0][0x438] ;  /* 0x00010e00ff0e2b82 */ /* 0x000f220000000a00 */
[C---:B-1----:R-:W-:Y:S01]  /*1230*/  @P1 IMAD.WIDE.U32 R10, R4.reuse, 0x20, R10 ;  /* 0x00000020040a1825 */ /* 0x042fe200078e000a */
[----:B------:R0:W5:Y:S04]  /*1240*/  @P1 LDG.E.128 R136, desc[UR6][R6.64+0x10] ;  /* 0x0000100606881981 */ /* 0x000168000c1e1d00 */
[----:B------:R0:W5:Y:S02]  /*1250*/  @P1 LDG.E.128 R132, desc[UR6][R10.64] ;  /* 0x000000060a841981 */ /* 0x000164000c1e1d00 */
[----:B------:R-:W1:Y:S01]  /*1260*/  LDC.64 R16, c[0x0][0x3d8] ;  /* 0x0000f600ff107b82 */ /* 0x000e620000000a00 */
[----:B--2---:R-:W-:-:S07]  /*1270*/  @P1 IMAD.WIDE.U32 R8, R4, 0x20, R8 ;  /* 0x0000002004081825 */ /* 0x004fce00078e0008 */
[----:B------:R-:W2:Y:S08]  /*1280*/  LDC.64 R18, c[0x0][0x3d0] ;  /* 0x0000f400ff127b82 */ /* 0x000eb00000000a00 */
[----:B------:R-:W0:Y:S08]  /*1290*/  @P3 LDC.64 R20, c[0x0][0x438] ;  /* 0x00010e00ff143b82 */ /* 0x000e300000000a00 */
[----:B------:R-:W0:Y:S01]  /*12a0*/  LDC.64 R22, c[0x0][0x3d8] ;  /* 0x0000f600ff167b82 */ /* 0x000e220000000a00 */
[----:B------:R-:W-:Y:S01]  /*12b0*/  @P1 LOP3.LUT R4, R4, 0x100, RZ, 0xfc, !PT ;  /* 0x0000010004041812 */ /* 0x000fe200078efcff */
[----:B------:R0:W5:Y:S04]  /*12c0*/  @P1 LD.E.128 R72, desc[UR6][R8.64] ;  /* 0x0000000608481980 */ /* 0x000168000c101d00 */
[C---:B---3--:R-:W-:Y:S01]  /*12d0*/  @P2 IMAD.WIDE.U32 R12, R4.reuse, 0x20, R12 ;  /* 0x00000020040c2825 */ /* 0x048fe200078e000c */
[----:B------:R3:W5:Y:S03]  /*12e0*/  @P1 LD.E.128 R76, desc[UR6][R8.64+0x10] ;  /* 0x00001006084c1980 */ /* 0x000766000c101d00 */
[C---:B----4-:R-:W-:Y:S01]  /*12f0*/  @P2 IMAD.WIDE.U32 R14, R4.reuse, 0x20, R14 ;  /* 0x00000020040e2825 */ /* 0x050fe200078e000e */
[----:B------:R3:W5:Y:S03]  /*1300*/  @P1 LDG.E.128 R128, desc[UR6][R10.64+0x10] ;  /* 0x000010060a801981 */ /* 0x000766000c1e1d00 */
[C---:B-1----:R-:W-:Y:S01]  /*1310*/  @P2 IMAD.WIDE.U32 R16, R4.reuse, 0x20, R16 ;  /* 0x0000002004102825 */ /* 0x042fe200078e0010 */
[----:B------:R3:W5:Y:S03]  /*1320*/  @P2 LDG.E.128 R124, desc[UR6][R12.64] ;  /* 0x000000060c7c2981 */ /* 0x000766000c1e1d00 */
[----:B------:R-:W-:Y:S01]  /*1330*/  @P2 VIADD R4, R4, 0x100 ;  /* 0x0000010004042836 */ /* 0x000fe20000000000 */
[----:B------:R3:W5:Y:S03]  /*1340*/  @P2 LDG.E.128 R120, desc[UR6][R12.64+0x10] ;  /* 0x000010060c782981 */ /* 0x000766000c1e1d00 */
[C---:B--2---:R-:W-:Y:S01]  /*1350*/  @P3 IMAD.WIDE.U32 R18, R4.reuse, 0x20, R18 ;  /* 0x0000002004123825 */ /* 0x044fe200078e0012 */
[----:B------:R3:W5:Y:S03]  /*1360*/  @P2 LD.E.128 R80, desc[UR6][R14.64] ;  /* 0x000000060e502980 */ /* 0x000766000c101d00 */
[C---:B0-----:R-:W-:Y:S01]  /*1370*/  @P3 IMAD.WIDE.U32 R20, R4.reuse, 0x20, R20 ;  /* 0x0000002004143825 */ /* 0x041fe200078e0014 */
[----:B------:R3:W5:Y:S03]  /*1380*/  @P3 LDG.E.128 R108, desc[UR6][R18.64] ;  /* 0x00000006126c3981 */ /* 0x000766000c1e1d00 */
[----:B------:R-:W-:Y:S01]  /*1390*/  @P3 IMAD.WIDE.U32 R22, R4, 0x20, R22 ;  /* 0x0000002004163825 */ /* 0x000fe200078e0016 */
[----:B------:R3:W5:Y:S04]  /*13a0*/  @P3 LDG.E.128 R104, desc[UR6][R18.64+0x10] ;  /* 0x0000100612683981 */ /* 0x000768000c1e1d00 */
[----:B------:R3:W5:Y:S04]  /*13b0*/  @P3 LD.E.128 R88, desc[UR6][R20.64] ;  /* 0x0000000614583980 */ /* 0x000768000c101d00 */
[----:B------:R3:W5:Y:S04]  /*13c0*/  @P3 LD.E.128 R92, desc[UR6][R20.64+0x10] ;  /* 0x00001006145c3980 */ /* 0x000768000c101d00 */
[----:B------:R3:W5:Y:S04]  /*13d0*/  @P3 LDG.E.128 R100, desc[UR6][R22.64] ;  /* 0x0000000616643981 */ /* 0x000768000c1e1d00 */
[----:B------:R3:W5:Y:S04]  /*13e0*/  @P3 LDG.E.128 R96, desc[UR6][R22.64+0x10] ;  /* 0x0000100616603981 */ /* 0x000768000c1e1d00 */
[----:B------:R3:W5:Y:S04]  /*13f0*/  @P2 LD.E.128 R84, desc[UR6][R14.64+0x10] ;  /* 0x000010060e542980 */ /* 0x000768000c101d00 */
[----:B------:R3:W5:Y:S04]  /*1400*/  @P2 LDG.E.128 R116, desc[UR6][R16.64] ;  /* 0x0000000610742981 */ /* 0x000768000c1e1d00 */
[----:B------:R3:W5:Y:S01]  /*1410*/  @P2 LDG.E.128 R112, desc[UR6][R16.64+0x10] ;  /* 0x0000100610702981 */ /* 0x000762000c1e1d00 */
        /* <DEDUP_REMOVED lines=22> */
[----:B------:R0:W5:Y:S01]  /*1580*/  LD.E.128 R24, desc[UR6][R8.64] ;  /* 0x0000000608187980 */ /* 0x000162000c101d00 */
[----:B--2---:R-:W-:-:S03]  /*1590*/  IMAD.WIDE.U32 R4, R4, 0x20, R10 ;  /* 0x0000002004047825 */ /* 0x004fc600078e000a */
[----:B------:R0:W5:Y:S04]  /*15a0*/  LD.E.128 R28, desc[UR6][R8.64+0x10] ;  /* 0x00001006081c7980 */ /* 0x000168000c101d00 */
        /* <DEDUP_REMOVED lines=17> */
[----:B0-----:R-:W-:-:S07]  /*16c0*/  CS2R R48, SRZ ;  /* 0x0000000000307805 */ /* 0x001fce000001ff00 */
.L_x_3551:
[----:B------:R-:W-:Y:S05]  /*16d0*/  BSYNC.RECONVERGENT B0 ;  /* 0x0000000000007941 */ /* 0x000fea0003800200 */
.L_x_3548:
[----:B------:R-:W1:Y:S08]  /*16e0*/  S2UR UR4, SR_CTAID.X ;  /* 0x00000000000479c3 */ /* 0x000e700000002500 */
[----:B0-----:R-:W1:Y:S02]  /*16f0*/  LDC R4, c[0x0][0x384] ;  /* 0x0000e100ff047b82 */ /* 0x001e640000000800 */
[----:B-1----:R-:W-:-:S13]  /*1700*/  ISETP.LE.AND P2, PT, R4, UR4, PT ;  /* 0x0000000404007c0c */ /* 0x002fda000bf43270 */
        /* <DEDUP_REMOVED lines=12> */
[----:B------:R-:W-:-:S03]  /*17d0*/  MOV R153, UR4 ;  /* 0x0000000400997c02 */ /* 0x000fc60008000f00 */
[----:B------:R-:W-:Y:S01]  /*17e0*/  IMAD R5, R5, 0x8, R152 ;  /* 0x0000000805057824 */ /* 0x000fe200078e0298 */
[----:B------:R-:W4:Y:S04]  /*17f0*/  LDCU.64 UR14, c[0x0][0x3a0] ;  /* 0x00007400ff0e77ac */ /* 0x000f280008000a00 */
[----:B------:R-:W-:Y:S01]  /*1800*/  I2FP.F32.U32 R3, R5 ;  /* 0x0000000500037245 */ /* 0x000fe20000201000 */
[----:B------:R-:W-:Y:S01]  /*1810*/  UPLOP3.LUT UP1, UPT, UPT, UPT, UPT, 0x40, 0x4 ;  /* 0x000000000004789c */ /* 0x000fe20003f2e870 */
[----:B------:R-:W-:-:S04]  /*1820*/  LOP3.LUT R5, R6, 0x3e0, RZ, 0xc0, !PT ;  /* 0x000003e006057812 */ /* 0x000fc800078ec0ff */
[----:B------:R-:W0:Y:S01]  /*1830*/  MUFU.RCP R3, R3 ;  /* 0x0000000300037308 */ /* 0x000e220000001000 */
[----:B------:R-:W-:-:S04]  /*1840*/  VIADDMNMX R5, R4, -R5, RZ, !PT ;  /* 0x8000000504057246 */ /* 0x000fc800078001ff */
[----:B------:R-:W-:-:S05]  /*1850*/  VIMNMX R5, PT, PT, R5, 0x20, PT ;  /* 0x0000002005057848 */ /* 0x000fca0003fe0100 */
[----:B-1234-:R-:W-:-:S07]  /*1860*/  IMAD R152, R5, 0x8, R152 ;  /* 0x0000000805987824 */ /* 0x01efce00078e0298 */
.L_x_3589:
[----:B0-----:R-:W-:Y:S01]  /*1870*/  IMAD R144, R153, UR10, RZ ;  /* 0x0000000a99907c24 */ /* 0x001fe2000f8e02ff */
        /* <DEDUP_REMOVED lines=28> */
[C---:B0-----:R-:W-:Y:S01]  /*1a40*/  PRMT R148, R145.reuse, 0x7632, R148 ;  /* 0x0000763291947816 */ /* 0x041fe20000000094 */
[----:B------:R-:W-:Y:S01]  /*1a50*/  FADD.FTZ R5, R144, R5 ;  /* 0x0000000590057221 */ /* 0x000fe20000010000 */
[----:B------:R-:W-:Y:S01]  /*1a60*/  SHF.L.U32 R7, R4, 0x10, RZ ;  /* 0x0000001004077819 */ /* 0x000fe200000006ff */
[----:B------:R-:W-:Y:S01]  /*1a70*/  IMAD.U32 R145, R145, 0x10000, RZ ;  /* 0x0001000091917824 */ /* 0x000fe200078e00ff */
        /* <DEDUP_REMOVED lines=46> */
.L_x_3556:
        /* <DEDUP_REMOVED lines=37> */
.L_x_3555:
        /* <DEDUP_REMOVED lines=38> */
.L_x_3558:
        /* <DEDUP_REMOVED lines=12> */
.L_x_3557:
[----:B------:R-:W1:Y:S01]  /*22d0*/  @P0 LDC.64 R144, c[0x0][0x3a8] ;  /* 0x0000ea00ff900b82 */ /* 0x000e620000000a00 */
[C---:B------:R-:W-:Y:S01]  /*22e0*/  IADD3 R0, PT, PT, R178.reuse, 0x100, RZ ;  /* 0x00000100b2007810 */ /* 0x040fe20007ffe0ff */
[----:B-1----:R-:W-:-:S05]  /*22f0*/  @P0 IMAD.WIDE.U32 R144, R178, 0x10, R144 ;  /* 0x00000010b2900825 */ /* 0x002fca00078e0090 */
[----:B------:R1:W-:Y:S02]  /*2300*/  @P0 STG.E.128 desc[UR6][R144.64], R4 ;  /* 0x0000000490000986 */ /* 0x0003e4000c101d06 */
.L_x_3554:
[----:B------:R-:W-:Y:S05]  /*2310*/  BSYNC.RECONVERGENT B0 ;  /* 0x0000000000007941 */ /* 0x000fea0003800200 */
.L_x_3553:
        /* <DEDUP_REMOVED lines=35> */
.L_x_3562:
        /* <DEDUP_REMOVED lines=37> */
.L_x_3561:
[----:B------:R-:W-:-:S04]  /*27a0*/  UISETP.NE.U32.AND UP0, UPT, UR14, URZ, UPT ;  /* 0x000000ff0e00728c */ /* 0x000fc8000bf05070 */
[----:B------:R-:W-:-:S09]  /*27b0*/  UISETP.NE.AND.EX UP0, UPT, UR15, URZ, UPT, UP0 ;  /* 0x000000ff0f00728c */ /* 0x000fd2000bf05300 */
[----:B------:R-:W-:Y:S05]  /*27c0*/  BRA.U UP0, `(.L_x_3564) ;  /* 0x0000000100947547 */ /* 0x000fea000b800000 */
        /* <DEDUP_REMOVED lines=37> */
.L_x_3564:
[----:B-----5:R-:W-:Y:S01]  /*2a20*/  PRMT R5, R144, 0x7632, R5 ;  /* 0x0000763290057816 */ /* 0x020fe20000000005 */
[C---:B------:R-:W-:Y:S01]  /*2a30*/  IMAD.U32 R7, R12.reuse, 0x10000, RZ ;  /* 0x000100000c077824 */ /* 0x040fe200078e00ff */
        /* <DEDUP_REMOVED lines=10> */
[C---:B------:R-:W-:Y:S01]  /*2ae0*/  PRMT R148, R145.reuse, 0x7632, R148 ;  /* 0x0000763291947816 */ /* 0x040fe20000000094 */
[----:B------:R-:W-:Y:S01]  /*2af0*/  FADD.FTZ R157, R6, R7 ;  /* 0x00000007069d7221 */ /* 0x000fe20000010000 */
[----:B------:R-:W-:Y:S01]  /*2b00*/  SHF.L.U32 R145, R145, 0x10, RZ ;  /* 0x0000001091917819 */ /* 0x000fe200000006ff */
[--C-:B------:R-:W-:Y:S01]  /*2b10*/  FADD.FTZ R156, R5, R4.reuse ;  /* 0x00000004059c7221 */ /* 0x100fe20000010000 */
[----:B------:R-:W-:-:S02]  /*2b20*/  PRMT R4, R13, 0x7632, R4 ;  /* 0x000076320d047816 */ /* 0x000fc40000000004 */
[----:B------:R-:W-:Y:S02]  /*2b30*/  SHF.L.U32 R144, R13, 0x10, RZ ;  /* 0x000000100d907819 */ /* 0x000fe400000006ff */
[----:B------:R-:W-:Y:S01]  /*2b40*/  PRMT R149, R146, 0x7632, R149 ;  /* 0x0000763292957816 */ /* 0x000fe20000000095 */
[----:B------:R-:W-:Y:S01]  /*2b50*/  IMAD.U32 R4, R4, 0x10000, RZ ;  /* 0x0001000004047824 */ /* 0x000fe200078e00ff */
[----:B------:R-:W-:Y:S01]  /*2b60*/  PRMT R150, R147, 0x7632, R150 ;  /* 0x0000763293967816 */ /* 0x000fe20000000096 */
[----:B------:R-:W-:Y:S01]  /*2b70*/  FADD.FTZ R144, R144, R145 ;  /* 0x0000009190907221 */ /* 0x000fe20000010000 */
[----:B------:R-:W-:Y:S02]  /*2b80*/  PRMT R5, R14, 0x7632, R5 ;  /* 0x000076320e057816 */ /* 0x000fe40000000005 */
        /* <DEDUP_REMOVED lines=33> */
.L_x_3563:
[----:B------:R-:W0:Y:S02]  /*2da0*/  @P0 LDC.64 R144, c[0x0][0x3a8] ;  /* 0x0000ea00ff900b82 */ /* 0x000e240000000a00 */
[C---:B0-----:R-:W-:Y:S01]  /*2db0*/  @P0 IMAD.WIDE.U32 R144, R0.reuse, 0x10, R144 ;  /* 0x0000001000900825 */ /* 0x041fe200078e0090 */
[----:B------:R-:W-:-:S04]  /*2dc0*/  IADD3 R0, PT, PT, R0, 0x100, RZ ;  /* 0x0000010000007810 */ /* 0x000fc80007ffe0ff */
[----:B------:R2:W-:Y:S03]  /*2dd0*/  @P0 STG.E.128 desc[UR6][R144.64], R4 ;  /* 0x0000000490000986 */ /* 0x0005e6000c101d06 */
.L_x_3560:
[----:B------:R-:W-:Y:S05]  /*2de0*/  BSYNC.RECONVERGENT B0 ;  /* 0x0000000000007941 */ /* 0x000fea0003800200 */
.L_x_3559:
        /* <DEDUP_REMOVED lines=35> */
.L_x_3568:
        /* <DEDUP_REMOVED lines=37> */
.L_x_3567:
        /* <DEDUP_REMOVED lines=40> */
.L_x_3570:
        /* <DEDUP_REMOVED lines=13> */
[----:B------:R-:W-:Y:S01]  /*35c0*/  PRMT R148, R145, 0x7632, R148 ;  /* 0x0000763291947816 */ /* 0x000fe20000000094 */
[--C-:B------:R-:W-:Y:S01]  /*35d0*/  FADD.FTZ R164, R5, R4.reuse ;  /* 0x0000000405a47221 */ /* 0x100fe20000010000 */
[----:B------:R-:W-:Y:S01]  /*35e0*/  SHF.L.U32 R145, R145, 0x10, RZ ;  /* 0x0000001091917819 */ /* 0x000fe200000006ff */
[----:B------:R-:W-:Y:S01]  /*35f0*/  FADD.FTZ R159, R6, R7 ;  /* 0x00000007069f7221 */ /* 0x000fe20000010000 */
[----:B------:R-:W-:-:S02]  /*3600*/  PRMT R4, R13, 0x7632, R4 ;  /* 0x000076320d047816 */ /* 0x000fc40000000004 */
[----:B------:R-:W-:Y:S01]  /*3610*/  PRMT R149, R146, 0x7632, R149 ;  /* 0x0000763292957816 */ /* 0x000fe20000000095 */
[----:B------:R-:W-:Y:S01]  /*3620*/  FADD.FTZ R144, R144, R145 ;  /* 0x0000009190907221 */ /* 0x000fe20000010000 */
[----:B------:R-:W-:Y:S01]  /*3630*/  PRMT R5, R14, 0x7632, R5 ;  /* 0x000076320e057816 */ /* 0x000fe20000000005 */
[----:B------:R-:W-:Y:S01]  /*3640*/  IMAD.U32 R146, R146, 0x10000, RZ ;  /* 0x0001000092927824 */ /* 0x000fe200078e00ff */
        /* <DEDUP_REMOVED lines=34> */
.L_x_3569:
[----:B------:R-:W0:Y:S02]  /*3870*/  @P0 LDC.64 R144, c[0x0][0x3a8] ;  /* 0x0000ea00ff900b82 */ /* 0x000e240000000a00 */
[----:B0-----:R-:W-:-:S04]  /*3880*/  @P0 IMAD.WIDE.U32 R144, R0, 0x10, R144 ;  /* 0x0000001000900825 */ /* 0x001fc800078e0090 */
[----:B------:R-:W-:Y:S01]  /*3890*/  VIADD R0, R0, 0x100 ;  /* 0x0000010000007836 */ /* 0x000fe20000000000 */
[----:B------:R3:W-:Y:S06]  /*38a0*/  @P0 STG.E.128 desc[UR6][R144.64], R4 ;  /* 0x0000000490000986 */ /* 0x0007ec000c101d06 */
.L_x_3566:
[----:B------:R-:W-:Y:S05]  /*38b0*/  BSYNC.RECONVERGENT B0 ;  /* 0x0000000000007941 */ /* 0x000fea0003800200 */
.L_x_3565:
        /* <DEDUP_REMOVED lines=35> */
.L_x_3574:
        /* <DEDUP_REMOVED lines=16> */
[C---:B------:R-:W-:Y:S02]  /*3bf0*/  PRMT R7, R11.reuse, 0x7632, R7 ;  /* 0x000076320b077816 */ /* 0x040fe40000000007 */
[----:B------:R-:W-:Y:S02]  /*3c00*/  SHF.L.U32 R175, R11, 0x10, RZ ;  /* 0x000000100baf7819 */ /* 0x000fe400000006ff */
[----:B------:R-:W-:Y:S01]  /*3c10*/  SHF.L.U32 R146, R146, 0x10, RZ ;  /* 0x0000001092927819 */ /* 0x000fe200000006ff */
[----:B------:R-:W-:Y:S01]  /*3c20*/  IMAD.U32 R7, R7, 0x10000, RZ ;  /* 0x0001000007077824 */ /* 0x000fe200078e00ff */
[----:B------:R-:W-:Y:S01]  /*3c30*/  SHF.L.U32 R173, R10, 0x10, RZ ;  /* 0x000000100aad7819 */ /* 0x000fe200000006ff */
[----:B------:R-:W-:Y:S01]  /*3c40*/  FADD.FTZ R172, R175, R172 ;  /* 0x000000acafac7221 */ /* 0x000fe20000010000 */
        /* <DEDUP_REMOVED lines=15> */
.L_x_3573:
        /* <DEDUP_REMOVED lines=40> */
.L_x_3576:
[----:B-----5:R-:W-:Y:S01]  /*3fc0*/  PRMT R5, R144, 0x7632, R5 ;  /* 0x0000763290057816 */ /* 0x020fe20000000005 */
[----:B------:R-:W-:Y:S01]  /*3fd0*/  IMAD.U32 R151, R147, 0x10000, RZ ;  /* 0x0001000093977824 */ /* 0x000fe200078e00ff */
[----:B------:R-:W-:Y:S01]  /*3fe0*/  PRMT R4, R12, 0x7632, R4 ;  /* 0x000076320c047816 */ /* 0x000fe20000000004 */
[----:B------:R-:W-:Y:S01]  /*3ff0*/  IMAD.U32 R172, R11, 0x10000, RZ ;  /* 0x000100000bac7824 */ /* 0x000fe200078e00ff */
        /* <DEDUP_REMOVED lines=30> */
[----:B------:R-:W-:Y:S01]  /*41e0*/  PRMT R7, R11, 0x7632, R7 ;  /* 0x000076320b077816 */ /* 0x000fe20000000007 */
[----:B------:R-:W-:Y:S01]  /*41f0*/  FADD.FTZ R175, R175, R6 ;  /* 0x00000006afaf7221 */ /* 0x000fe20000010000 */
[----:B------:R-:W-:Y:S01]  /*4200*/  PRMT R5, R9, 0x7632, R5 ;  /* 0x0000763209057816 */ /* 0x000fe20000000005 */
[----:B------:R-:W-:Y:S01]  /*4210*/  FADD.FTZ R171, R171, R144 ;  /* 0x00000090abab7221 */ /* 0x000fe20000010000 */
[----:B------:R-:W-:-:S02]  /*4220*/  SHF.L.U32 R146, R146, 0x10, RZ ;  /* 0x0000001092927819 */ /* 0x000fc400000006ff */
[----:B------:R-:W-:Y:S02]  /*4230*/  PRMT R4, R8, 0x7632, R4 ;  /* 0x0000763208047816 */ /* 0x000fe40000000004 */
[C---:B------:R-:W-:Y:S01]  /*4240*/  PRMT R6, R10.reuse, 0x7632, R6 ;  /* 0x000076320a067816 */ /* 0x040fe20000000006 */
[----:B------:R-:W-:Y:S01]  /*4250*/  FADD.FTZ R146, R147, R146 ;  /* 0x0000009293927221 */ /* 0x000fe20000010000 */
[----:B------:R-:W-:Y:S01]  /*4260*/  SHF.L.U32 R144, R7, 0x10, RZ ;  /* 0x0000001007907819 */ /* 0x000fe200000006ff */
[----:B------:R-:W-:Y:S01]  /*4270*/  IMAD.U32 R7, R5, 0x10000, RZ ;  /* 0x0001000005077824 */ /* 0x000fe200078e00ff */
[----:B------:R-:W-:Y:S02]  /*4280*/  SHF.L.U32 R173, R10, 0x10, RZ ;  /* 0x000000100aad7819 */ /* 0x000fe400000006ff */
        /* <DEDUP_REMOVED lines=11> */
.L_x_3575:
[----:B------:R-:W0:Y:S02]  /*4340*/  @P0 LDC.64 R144, c[0x0][0x3a8] ;  /* 0x0000ea00ff900b82 */ /* 0x000e240000000a00 */
[----:B0-----:R-:W-:-:S05]  /*4350*/  @P0 IMAD.WIDE.U32 R144, R0, 0x10, R144 ;  /* 0x0000001000900825 */ /* 0x001fca00078e0090 */
[----:B------:R4:W-:Y:S02]  /*4360*/  @P0 STG.E.128 desc[UR6][R144.64], R4 ;  /* 0x0000000490000986 */ /* 0x0009e4000c101d06 */
.L_x_3572:
[----:B------:R-:W-:Y:S05]  /*4370*/  BSYNC.RECONVERGENT B0 ;  /* 0x0000000000007941 */ /* 0x000fea0003800200 */
.L_x_3571:
        /* <DEDUP_REMOVED lines=140> */
.L_x_3578:
[----:B------:R-:W-:Y:S05]  /*4c40*/  BSYNC.RECONVERGENT B0 ;  /* 0x0000000000007941 */ /* 0x000fea0003800200 */
.L_x_3577:
[----:B------:R-:W-:Y:S01]  /*4c50*/  BAR.SYNC.DEFER_BLOCKING 0x0 ;  /* 0x0000000000007b1d */ /* 0x000fe20000010000 */
[----:B0-----:R-:W-:-:S05]  /*4c60*/  CS2R R144, SRZ ;  /* 0x0000000000907805 */ /* 0x001fca000001ff00 */
[----:B------:R-:W-:Y:S04]  /*4c70*/  BSSY.RECONVERGENT B0, `(.L_x_3579) ;  /* 0x000000a000007945 */ /* 0x000fe80003800200 */
[----:B------:R-:W-:Y:S05]  /*4c80*/  @P6 BRA `(.L_x_3580) ;  /* 0x0000000000206947 */ /* 0x000fea0003800000 */
[----:B------:R-:W0:Y:S01]  /*4c90*/  S2UR UR5, SR_CgaCtaId ;  /* 0x00000000000579c3 */ /* 0x000e220000008800 */
[----:B------:R-:W-:Y:S01]  /*4ca0*/  UMOV UR4, 0x400 ;  /* 0x0000040000047882 */ /* 0x000fe20000000000 */
[----:B------:R-:W-:Y:S01]  /*4cb0*/  IMAD.SHL.U32 R144, R0, 0x8, RZ ;  /* 0x0000000800907824 */ /* 0x000fe200078e00ff */
[----:B------:R-:W-:-:S04]  /*4cc0*/  MOV R151, R152 ;  /* 0x0000009800977202 */ /* 0x000fc80000000f00 */
[----:B------:R-:W-:Y:S01]  /*4cd0*/  LOP3.LUT R144, R144, 0xf8, RZ, 0xc0, !PT ;  /* 0x000000f890907812 */ /* 0x000fe200078ec0ff */
[----:B0-----:R-:W-:-:S04]  /*4ce0*/  ULEA UR4, UR5, UR4, 0x18 ;  /* 0x0000000405047291 */ /* 0x001fc8000f8ec0ff */
[----:B------:R-:W-:-:S09]  /*4cf0*/  @UP1 UIADD3 UR4, UPT, UPT, UR4, 0x40, URZ ;  /* 0x0000004004041890 */ /* 0x000fd2000fffe0ff */
[----:B------:R-:W0:Y:S03]  /*4d00*/  LDS.64 R144, [R144+UR4] ;  /* 0x0000000490907984 */ /* 0x000e260008000a00 */
.L_x_3580:
[----:B------:R-:W-:Y:S05]  /*4d10*/  BSYNC.RECONVERGENT B0 ;  /* 0x0000000000007941 */ /* 0x000fea0003800200 */
.L_x_3579:
        /* <DEDUP_REMOVED lines=57> */
[C---:B0-----:R-:W-:Y:S01]  /*50b0*/  FMUL.FTZ R150, R189.reuse, R189 ;  /* 0x000000bdbd967220 */ /* 0x041fe20000410000 */
[----:B------:R-:W-:Y:S01]  /*50c0*/  FSEL R192, R189, RZ, !P6 ;  /* 0x000000ffbdc07208 */ /* 0x000fe20007000000 */
[----:B--2---:R-:W-:-:S03]  /*50d0*/  @!P5 IMAD.WIDE R144, R153, 0x4, R144 ;  /* 0x000000049990d825 */ /* 0x004fc600078e0290 */
[----:B------:R-:W-:Y:S01]  /*50e0*/  FSEL R151, R150, RZ, P6 ;  /* 0x000000ff96977208 */ /* 0x000fe20003000000 */
[----:B-1----:R-:W-:Y:S01]  /*50f0*/  FFMA.FTZ R150, R188, UR9, R187 ;  /* 0x00000009bc967c23 */ /* 0x002fe200080100bb */
[----:B------:R0:W-:Y:S03]  /*5100*/  @!P5 STG.E desc[UR6][R144.64], R189 ;  /* 0x000000bd9000d986 */ /* 0x0001e6000c101906 */
[----:B------:R-:W-:Y:S01]  /*5110*/  FADD.FTZ R150, R150, R151 ;  /* 0x0000009796967221 */ /* 0x000fe20000010000 */
[----:B---3--:R-:W-:-:S03]  /*5120*/  @!P5 IMAD.WIDE R146, R153, 0x4, R146 ;  /* 0x000000049992d825 */ /* 0x008fc600078e0292 */
[----:B------:R-:W1:Y:S02]  /*5130*/  MUFU.RSQ R187, R150 ;  /* 0x0000009600bb7308 */ /* 0x000e640000001400 */
[----:B-1----:R0:W-:Y:S01]  /*5140*/  @!P5 STG.E desc[UR6][R146.64], R187 ;  /* 0x000000bb9200d986 */ /* 0x0021e2000c101906 */
[----:B------:R-:W-:Y:S05]  /*5150*/  @!P1 BRA `(.L_x_3582) ;  /* 0x0000000000bc9947 */ /* 0x000fea0003800000 */
[--C-:B0-----:R-:W-:Y:S01]  /*5160*/  FADD.FTZ R144, R155, -R192.reuse ;  /* 0x800000c09b907221 */ /* 0x101fe20000010000 */
[--C-:B------:R-:W-:Y:S01]  /*5170*/  FADD.FTZ R146, R186, -R192.reuse ;  /* 0x800000c0ba927221 */ /* 0x100fe20000010000 */
[----:B------:R-:W0:Y:S01]  /*5180*/  LDC.64 R190, c[0x0][0x428] ;  /* 0x00010a00ffbe7b82 */ /* 0x000e220000000a00 */
[--C-:B------:R-:W-:Y:S01]  /*5190*/  FADD.FTZ R148, R181, -R192.reuse ;  /* 0x800000c0b5947221 */ /* 0x100fe20000010000 */
[--C-:B------:R-:W-:Y:S01]  /*51a0*/  FADD.FTZ R194, R184, -R192.reuse ;  /* 0x800000c0b8c27221 */ /* 0x100fe20000010000 */
[--C-:B------:R-:W-:Y:S01]  /*51b0*/  FADD.FTZ R196, R183, -R192.reuse ;  /* 0x800000c0b7c47221 */ /* 0x100fe20000010000 */
[----:B------:R-:W-:Y:S01]  /*51c0*/  FADD.FTZ R198, R182, -R192 ;  /* 0x800000c0b6c67221 */ /* 0x000fe20000010000 */
[C---:B------:R-:W-:Y:S01]  /*51d0*/  FMUL.FTZ R147, R187.reuse, R144 ;  /* 0x00000090bb937220 */ /* 0x040fe20000410000 */
[C---:B------:R-:W-:Y:S01]  /*51e0*/  FMUL.FTZ R150, R187.reuse, R146 ;  /* 0x00000092bb967220 */ /* 0x040fe20000410000 */
[C---:B------:R-:W-:Y:S01]  /*51f0*/  FMUL.FTZ R149, R187.reuse, R148 ;  /* 0x00000094bb957220 */ /* 0x040fe20000410000 */
[----:B------:R-:W1:Y:S01]  /*5200*/  LDC.64 R188, c[0x0][0x430] ;  /* 0x00010c00ffbc7b82 */ /* 0x000e620000000a00 */
[C---:B------:R-:W-:Y:S01]  /*5210*/  FMUL.FTZ R194, R187.reuse, R194 ;  /* 0x000000c2bbc27220 */ /* 0x040fe20000410000 */
[C---:B------:R-:W-:Y:S01]  /*5220*/  FMUL.FTZ R193, R187.reuse, R196 ;  /* 0x000000c4bbc17220 */ /* 0x040fe20000410000 */
[----:B------:R-:W-:Y:S01]  /*5230*/  FMUL.FTZ R198, R187, R198 ;  /* 0x000000c6bbc67220 */ /* 0x000fe20000410000 */
[----:B-----5:R-:W-:Y:S01]  /*5240*/  FFMA.FTZ R144, R147, R140, R72 ;  /* 0x0000008c93907223 */ /* 0x020fe20000010048 */
[----:B------:R-:W-:Y:S01]  /*5250*/  FFMA.FTZ R145, R150, R141, R73 ;  /* 0x0000008d96917223 */ /* 0x000fe20000010049 */
[----:B------:R-:W-:Y:S01]  /*5260*/  FFMA.FTZ R146, R149, R142, R74 ;  /* 0x0000008e95927223 */ /* 0x000fe2000001004a */
[----:B------:R-:W-:Y:S01]  /*5270*/  FFMA.FTZ R151, R194, R143, R75 ;  /* 0x0000008fc2977223 */ /* 0x000fe2000001004b */
[--C-:B------:R-:W-:Y:S01]  /*5280*/  FADD.FTZ R196, R185, -R192.reuse ;  /* 0x800000c0b9c47221 */ /* 0x100fe20000010000 */
[----:B------:R-:W-:Y:S01]  /*5290*/  FADD.FTZ R200, R180, -R192 ;  /* 0x800000c0b4c87221 */ /* 0x000fe20000010000 */
[----:B------:R-:W-:Y:S01]  /*52a0*/  FFMA.FTZ R148, R193, R136, R76 ;  /* 0x00000088c1947223 */ /* 0x000fe2000001004c */
[----:B------:R-:W-:Y:S01]  /*52b0*/  FFMA.FTZ R195, R198, R137, R77 ;  /* 0x00000089c6c37223 */ /* 0x000fe2000001004d */
[----:B------:R-:W-:Y:S01]  /*52c0*/  F2FP.BF16.F32.PACK_AB R144, R145, R144 ;  /* 0x000000909190723e */ /* 0x000fe200000010ff */
[----:B------:R-:W-:Y:S01]  /*52d0*/  FMUL.FTZ R200, R187, R200 ;  /* 0x000000c8bbc87220 */ /* 0x000fe20000410000 */
[----:B------:R-:W-:Y:S01]  /*52e0*/  F2FP.BF16.F32.PACK_AB R145, R151, R146 ;  /* 0x000000929791723e */ /* 0x000fe200000010ff */
[----:B------:R-:W-:Y:S01]  /*52f0*/  FMUL.FTZ R151, R187, R196 ;  /* 0x000000c4bb977220 */ /* 0x000fe20000410000 */
[----:B------:R-:W-:Y:S01]  /*5300*/  F2FP.BF16.F32.PACK_AB R146, R195, R148 ;  /* 0x00000094c392723e */ /* 0x000fe200000010ff */
[----:B------:R-:W-:Y:S01]  /*5310*/  FFMA.FTZ R148, R147, R132, R48 ;  /* 0x0000008493947223 */ /* 0x000fe20000010030 */
[----:B------:R-:W-:Y:S01]  /*5320*/  FFMA.FTZ R195, R193, R128, R52 ;  /* 0x00000080c1c37223 */ /* 0x000fe20000010034 */
[----:B------:R-:W-:Y:S01]  /*5330*/  FFMA.FTZ R147, R151, R138, R78 ;  /* 0x0000008a97937223 */ /* 0x000fe2000001004e */
[C---:B------:R-:W-:Y:S01]  /*5340*/  FFMA.FTZ R196, R200.reuse, R139, R79 ;  /* 0x0000008bc8c47223 */ /* 0x040fe2000001004f */
[----:B------:R-:W-:Y:S01]  /*5350*/  FFMA.FTZ R149, R149, R134, R50 ;  /* 0x0000008695957223 */ /* 0x000fe20000010032 */
[----:B------:R-:W-:Y:S01]  /*5360*/  FFMA.FTZ R151, R151, R130, R54 ;  /* 0x0000008297977223 */ /* 0x000fe20000010036 */
[----:B------:R-:W-:Y:S01]  /*5370*/  FFMA.FTZ R200, R200, R131, R55 ;  /* 0x00000083c8c87223 */ /* 0x000fe20000010037 */
[----:B------:R-:W-:Y:S01]  /*5380*/  FFMA.FTZ R198, R198, R129, R53 ;  /* 0x00000081c6c67223 */ /* 0x000fe20000010035 */
[----:B------:R-:W-:Y:S01]  /*5390*/  FFMA.FTZ R194, R194, R135, R51 ;  /* 0x00000087c2c27223 */ /* 0x000fe20000010033 */
[----:B------:R-:W-:Y:S01]  /*53a0*/  FFMA.FTZ R193, R150, R133, R49 ;  /* 0x0000008596c17223 */ /* 0x000fe20000010031 */
[----:B------:R-:W-:Y:S01]  /*53b0*/  F2FP.BF16.F32.PACK_AB R147, R196, R147 ;  /* 0x00000093c493723e */ /* 0x000fe200000010ff */
[----:B0-----:R-:W-:Y:S01]  /*53c0*/  IMAD.WIDE.U32 R190, R178, 0x10, R190 ;  /* 0x00000010b2be7825 */ /* 0x001fe200078e00be */
[----:B------:R-:W-:-:S02]  /*53d0*/  F2FP.BF16.F32.PACK_AB R151, R200, R151 ;  /* 0x00000097c897723e */ /* 0x000fc400000010ff */
[----:B------:R-:W-:Y:S01]  /*53e0*/  F2FP.BF16.F32.PACK_AB R150, R198, R195 ;  /* 0x000000c3c696723e */ /* 0x000fe200000010ff */
[----:B-1----:R-:W-:Y:S01]  /*53f0*/  IMAD.WIDE.U32 R188, R178, 0x10, R188 ;  /* 0x00000010b2bc7825 */ /* 0x002fe200078e00bc */
[----:B------:R-:W-:Y:S01]  /*5400*/  F2FP.BF16.F32.PACK_AB R149, R194, R149 ;  /* 0x00000095c295723e */ /* 0x000fe200000010ff */
[----:B------:R1:W-:Y:S01]  /*5410*/  STG.E.128 desc[UR6][R190.64], R144 ;  /* 0x00000090be007986 */ /* 0x0003e2000c101d06 */
[----:B------:R-:W-:Y:S02]  /*5420*/  F2FP.BF16.F32.PACK_AB R148, R193, R148 ;  /* 0x00000094c194723e */ /* 0x000fe400000010ff */
[----:B------:R-:W-:-:S03]  /*5430*/  IADD3 R178, PT, PT, R178, 0x100, RZ ;  /* 0x00000100b2b27810 */ /* 0x000fc60007ffe0ff */
[----:B------:R1:W-:Y:S04]  /*5440*/  STG.E.128 desc[UR6][R188.64], R148 ;  /* 0x00000094bc007986 */ /* 0x0003e8000c101d06 */
.L_x_3582:
[----:B------:R-:W-:Y:S05]  /*5450*/  BSYNC.RECONVERGENT B0 ;  /* 0x0000000000007941 */ /* 0x000fea0003800200 */
.L_x_3581:
[----:B------:R-:W-:Y:S04]  /*5460*/  BSSY.RECONVERGENT B0, `(.L_x_3583) ;  /* 0x0000031000007945 */ /* 0x000fe80003800200 */
[----:B------:R-:W-:Y:S05]  /*5470*/  @!P2 BRA `(.L_x_3584) ;  /* 0x0000000000bca947 */ /* 0x000fea0003800000 */
[--C-:B01----:R-:W-:Y:S01]  /*5480*/  FADD.FTZ R144, R157, -R192.reuse ;  /* 0x800000c09d907221 */ /* 0x103fe20000010000 */
        /* <DEDUP_REMOVED lines=43> */
[----:B------:R-:W-:Y:S01]  /*5740*/  F2FP.BF16.F32.PACK_AB R148, R193, R148 ;  /* 0x00000094c194723e */ /* 0x000fe200000010ff */
[----:B------:R-:W-:-:S04]  /*5750*/  VIADD R178, R178, 0x100 ;  /* 0x00000100b2b27836 */ /* 0x000fc80000000000 */
[----:B------:R2:W-:Y:S03]  /*5760*/  STG.E.128 desc[UR6][R188.64], R148 ;  /* 0x00000094bc007986 */ /* 0x0005e6000c101d06 */
.L_x_3584:
[----:B------:R-:W-:Y:S05]  /*5770*/  BSYNC.RECONVERGENT B0 ;  /* 0x0000000000007941 */ /* 0x000fea0003800200 */
.L_x_3583:
[----:B------:R-:W-:Y:S04]  /*5780*/  BSSY.RECONVERGENT B0, `(.L_x_3585) ;  /* 0x0000031000007945 */ /* 0x000fe80003800200 */
[----:B------:R-:W-:Y:S05]  /*5790*/  @!P3 BRA `(.L_x_3586) ;  /* 0x0000000000bcb947 */ /* 0x000fea0003800000 */
[--C-:B012---:R-:W-:Y:S01]  /*57a0*/  FADD.FTZ R144, R159, -R192.reuse ;  /* 0x800000c09f907221 */ /* 0x107fe20000010000 */
        /* <DEDUP_REMOVED lines=46> */
.L_x_3586:
[----:B------:R-:W-:Y:S05]  /*5a90*/  BSYNC.RECONVERGENT B0 ;  /* 0x0000000000007941 */ /* 0x000fea0003800200 */
.L_x_3585:
[----:B------:R-:W-:Y:S04]  /*5aa0*/  BSSY.RECONVERGENT B0, `(.L_x_3587) ;  /* 0x0000030000007945 */ /* 0x000fe80003800200 */
[----:B------:R-:W-:Y:S05]  /*5ab0*/  @!P4 BRA `(.L_x_3588) ;  /* 0x0000000000b8c947 */ /* 0x000fea0003800000 */
[----:B0123--:R-:W0:Y:S01]  /*5ac0*/  LDC.64 R144, c[0x0][0x430] ;  /* 0x00010c00ff907b82 */ /* 0x00fe220000000a00 */
[--C-:B------:R-:W-:Y:S01]  /*5ad0*/  FADD.FTZ R190, R171, -R192.reuse ;  /* 0x800000c0abbe7221 */ /* 0x100fe20000010000 */
[--C-:B------:R-:W-:Y:S01]  /*5ae0*/  FADD.FTZ R194, R176, -R192.reuse ;  /* 0x800000c0b0c27221 */ /* 0x100fe20000010000 */
[--C-:B------:R-:W-:Y:S01]  /*5af0*/  FADD.FTZ R146, R161, -R192.reuse ;  /* 0x800000c0a1927221 */ /* 0x100fe20000010000 */
[--C-:B------:R-:W-:Y:S01]  /*5b00*/  FADD.FTZ R148, R174, -R192.reuse ;  /* 0x800000c0ae947221 */ /* 0x100fe20000010000 */
[--C-:B------:R-:W-:Y:S01]  /*5b10*/  FADD.FTZ R196, R173, -R192.reuse ;  /* 0x800000c0adc47221 */ /* 0x100fe20000010000 */
[--C-:B------:R-:W-:Y:S01]  /*5b20*/  FADD.FTZ R198, R154, -R192.reuse ;  /* 0x800000c09ac67221 */ /* 0x100fe20000010000 */
[--C-:B------:R-:W-:Y:S01]  /*5b30*/  FADD.FTZ R200, R172, -R192.reuse ;  /* 0x800000c0acc87221 */ /* 0x100fe20000010000 */
[----:B------:R-:W1:Y:S01]  /*5b40*/  LDC.64 R188, c[0x0][0x428] ;  /* 0x00010a00ffbc7b82 */ /* 0x000e620000000a00 */
[----:B------:R-:W-:Y:S01]  /*5b50*/  FADD.FTZ R192, R175, -R192 ;  /* 0x800000c0afc07221 */ /* 0x000fe20000010000 */
[C---:B------:R-:W-:Y:S01]  /*5b60*/  FMUL.FTZ R151, R187.reuse, R190 ;  /* 0x000000bebb977220 */ /* 0x040fe20000410000 */
[C---:B------:R-:W-:Y:S01]  /*5b70*/  FMUL.FTZ R194, R187.reuse, R194 ;  /* 0x000000c2bbc27220 */ /* 0x040fe20000410000 */
[C---:B------:R-:W-:Y:S01]  /*5b80*/  FMUL.FTZ R147, R187.reuse, R146 ;  /* 0x00000092bb937220 */ /* 0x040fe20000410000 */
[C---:B------:R-:W-:Y:S01]  /*5b90*/  FMUL.FTZ R150, R187.reuse, R148 ;  /* 0x00000094bb967220 */ /* 0x040fe20000410000 */
[C---:B------:R-:W-:Y:S01]  /*5ba0*/  FMUL.FTZ R193, R187.reuse, R196 ;  /* 0x000000c4bbc17220 */ /* 0x040fe20000410000 */
[C---:B------:R-:W-:Y:S01]  /*5bb0*/  FMUL.FTZ R198, R187.reuse, R198 ;  /* 0x000000c6bbc67220 */ /* 0x040fe20000410000 */
[C---:B------:R-:W-:Y:S01]  /*5bc0*/  FMUL.FTZ R197, R187.reuse, R200 ;  /* 0x000000c8bbc57220 */ /* 0x040fe20000410000 */
[----:B------:R-:W-:Y:S01]  /*5bd0*/  FMUL.FTZ R196, R187, R192 ;  /* 0x000000c0bbc47220 */ /* 0x000fe20000410000 */
[----:B-----5:R-:W-:Y:S01]  /*5be0*/  FFMA.FTZ R148, R151, R46, R26 ;  /* 0x0000002e97947223 */ /* 0x020fe2000001001a */
[----:B------:R-:W-:Y:S01]  /*5bf0*/  FFMA.FTZ R187, R194, R47, R27 ;  /* 0x0000002fc2bb7223 */ /* 0x000fe2000001001b */
[----:B------:R-:W-:Y:S01]  /*5c00*/  FFMA.FTZ R146, R147, R44, R24 ;  /* 0x0000002c93927223 */ /* 0x000fe20000010018 */
[----:B------:R-:W-:Y:S01]  /*5c10*/  FFMA.FTZ R149, R150, R45, R25 ;  /* 0x0000002d96957223 */ /* 0x000fe20000010019 */
[----:B------:R-:W-:Y:S01]  /*5c20*/  FFMA.FTZ R192, R193, R40, R28 ;  /* 0x00000028c1c07223 */ /* 0x000fe2000001001c */
[----:B------:R-:W-:Y:S01]  /*5c30*/  FFMA.FTZ R195, R198, R41, R29 ;  /* 0x00000029c6c37223 */ /* 0x000fe2000001001d */
[----:B0-----:R-:W-:Y:S01]  /*5c40*/  IMAD.WIDE.U32 R190, R178, 0x10, R144 ;  /* 0x00000010b2be7825 */ /* 0x001fe200078e0090 */
[----:B------:R-:W-:-:S03]  /*5c50*/  F2FP.BF16.F32.PACK_AB R145, R187, R148 ;  /* 0x00000094bb91723e */ /* 0x000fc600000010ff */
[----:B------:R-:W-:Y:S01]  /*5c60*/  FFMA.FTZ R148, R147, R36, R16 ;  /* 0x0000002493947223 */ /* 0x000fe20000010010 */
[----:B------:R-:W-:Y:S01]  /*5c70*/  F2FP.BF16.F32.PACK_AB R144, R149, R146 ;  /* 0x000000929590723e */ /* 0x000fe200000010ff */
[----:B------:R-:W-:Y:S01]  /*5c80*/  FFMA.FTZ R149, R151, R38, R18 ;  /* 0x0000002697957223 */ /* 0x000fe20000010012 */
[----:B------:R-:W-:Y:S01]  /*5c90*/  FFMA.FTZ R147, R197, R42, R30 ;  /* 0x0000002ac5937223 */ /* 0x000fe2000001001e */
[----:B------:R-:W-:Y:S01]  /*5ca0*/  FFMA.FTZ R193, R193, R32, R20 ;  /* 0x00000020c1c17223 */ /* 0x000fe20000010014 */
[----:B------:R-:W-:Y:S01]  /*5cb0*/  FFMA.FTZ R151, R197, R34, R22 ;  /* 0x00000022c5977223 */ /* 0x000fe20000010016 */
[----:B-1----:R-:W-:-:S04]  /*5cc0*/  IMAD.WIDE.U32 R188, R178, 0x10, R188 ;  /* 0x00000010b2bc7825 */ /* 0x002fc800078e00bc */
[C---:B------:R-:W-:Y:S01]  /*5cd0*/  FFMA.FTZ R178, R196.reuse, R43, R31 ;  /* 0x0000002bc4b27223 */ /* 0x040fe2000001001f */
[----:B------:R-:W-:Y:S01]  /*5ce0*/  FFMA.FTZ R196, R196, R35, R23 ;  /* 0x00000023c4c47223 */ /* 0x000fe20000010017 */
[----:B------:R-:W-:Y:S01]  /*5cf0*/  FFMA.FTZ R198, R198, R33, R21 ;  /* 0x00000021c6c67223 */ /* 0x000fe20000010015 */
[----:B------:R-:W-:Y:S01]  /*5d00*/  FFMA.FTZ R194, R194, R39, R19 ;  /* 0x00000027c2c27223 */ /* 0x000fe20000010013 */
[----:B------:R-:W-:Y:S01]  /*5d10*/  FFMA.FTZ R187, R150, R37, R17 ;  /* 0x0000002596bb7223 */ /* 0x000fe20000010011 */
[----:B------:R-:W-:Y:S02]  /*5d20*/  F2FP.BF16.F32.PACK_AB R146, R195, R192 ;  /* 0x000000c0c392723e */ /* 0x000fe400000010ff */
[----:B------:R-:W-:Y:S02]  /*5d30*/  F2FP.BF16.F32.PACK_AB R147, R178, R147 ;  /* 0x00000093b293723e */ /* 0x000fe400000010ff */
[----:B------:R-:W-:Y:S02]  /*5d40*/  F2FP.BF16.F32.PACK_AB R151, R196, R151 ;  /* 0x00000097c497723e */ /* 0x000fe400000010ff */
[----:B------:R-:W-:Y:S01]  /*5d50*/  F2FP.BF16.F32.PACK_AB R150, R198, R193 ;  /* 0x000000c1c696723e */ /* 0x000fe200000010ff */
[----:B------:R4:W-:Y:S01]  /*5d60*/  STG.E.128 desc[UR6][R188.64], R144 ;  /* 0x00000090bc007986 */ /* 0x0009e2000c101d06 */
[----:B------:R-:W-:-:S02]  /*5d70*/  F2FP.BF16.F32.PACK_AB R149, R194, R149 ;  /* 0x00000095c295723e */ /* 0x000fc400000010ff */
[----:B------:R-:W-:-:S05]  /*5d80*/  F2FP.BF16.F32.PACK_AB R148, R187, R148 ;  /* 0x00000094bb94723e */ /* 0x000fca00000010ff */
[----:B------:R4:W-:Y:S02]  /*5d90*/  STG.E.128 desc[UR6][R190.64], R148 ;  /* 0x00000094be007986 */ /* 0x0009e4000c101d06 */
.L_x_3588:
[----:B------:R-:W-:Y:S05]  /*5da0*/  BSYNC.RECONVERGENT B0 ;  /* 0x0000000000007941 */ /* 0x000fea0003800200 */
.L_x_3587:
[----:B01234-:R-:W0:Y:S01]  /*5db0*/  LDC.64 R144, c[0x0][0x380] ;  /* 0x0000e000ff907b82 */ /* 0x01fe220000000a00 */
[----:B------:R-:W-:Y:S01]  /*5dc0*/  UPLOP3.LUT UP1, UPT, UPT, UPT, UP1, 0x40, 0x4 ;  /* 0x000000000004789c */ /* 0x000fe20003f2e810 */
[----:B0-----:R-:W-:-:S04]  /*5dd0*/  IADD3 R153, PT, PT, R153, R144, RZ ;  /* 0x0000009099997210 */ /* 0x001fc80007ffe0ff */
[----:B------:R-:W-:-:S13]  /*5de0*/  ISETP.GE.AND P2, PT, R153, R145, PT ;  /* 0x000000919900720c */ /* 0x000fda0003f46270 */
[----:B------:R-:W-:Y:S05]  /*5df0*/  @!P2 BRA `(.L_x_3589) ;  /* 0xffffffb8009ca947 */ /* 0x000fea000383ffff */
[----:B------:R-:W-:Y:S05]  /*5e00*/  EXIT ;  /* 0x000000000000794d */ /* 0x000fea0003800000 */
.L_x_3590:
        /* <DEDUP_REMOVED lines=15> */
.L_x_18020:


//--------------------- .text._ZN10layer_norm31ln_parallel_residual_fwd_kernelINS_13Kernel_traitsIf13__nv_bfloat16S2_S2_fjLj8192ELj1ELj1ELj8ELj16ENS_18Kernel_traits_baseILj8192EfS2_S2_S2_fjLj256EEEEELb0ELb0ELb1EEEvNS_9FwdParamsE --------------------------
	.section	.text._ZN10layer_norm31ln_parallel_residual_fwd_kernelINS_13Kernel_traitsIf13__nv_bfloat16S2_S2_fjLj8192ELj1ELj1ELj8ELj16ENS_18Kernel_traits_baseILj8192EfS2_S2_S2_fjLj256EEEEELb0ELb0ELb1EEEvNS_9FwdParamsE,"ax",@progbits
	.align	128
        .global         _ZN10layer_norm31ln_parallel_residual_fwd_kernelINS_13Kernel_traitsIf13__nv_bfloat16S2_S2_fjLj8192ELj1ELj1ELj8ELj16ENS_18Kernel_traits_baseILj8192EfS2_S2_S2_fjLj256EEEEELb0ELb0ELb1EEEvNS_9FwdParamsE
        .type           _ZN10layer_norm31ln_parallel_residual_fwd_kernelINS_13Kernel_traitsIf13__nv_bfloat16S2_S2_fjLj8192ELj1ELj1ELj8ELj16ENS_18Kernel_traits_baseILj8192EfS2_S2_S2_fjLj256EEEEELb0ELb0ELb1EEEvNS_9FwdParamsE,@function
        .size           _ZN10layer_norm31ln_parallel_residual_fwd_kernelINS_13Kernel_traitsIf13__nv_bfloat16S2_S2_fjLj8192ELj1ELj1ELj8ELj16ENS_18Kernel_traits_baseILj8192EfS2_S2_S2_fjLj256EEEEELb0ELb0ELb1EEEvNS_9FwdParamsE,(.L_x_18021 - _ZN10layer_norm31ln_parallel_residual_fwd_kernelINS_13Kernel_traitsIf13__nv_bfloat16S2_S2_fjLj8192ELj1ELj1ELj8ELj16ENS_18Kernel_traits_baseILj8192EfS2_S2_S2_fjLj256EEEEELb0ELb0ELb1EEEvNS_9FwdParamsE)
        .other          _ZN10layer_norm31ln_parallel_residual_fwd_kernelINS_13Kernel_traitsIf13__nv_bfloat16S2_S2_fjLj8192ELj1ELj1ELj8ELj16ENS_18Kernel_traits_baseILj8192EfS2_S2_S2_fjLj256EEEEELb0ELb0ELb1EEEvNS_9FwdParamsE,@"STO_CUDA_ENTRY STV_DEFAULT"
_ZN10layer_norm31ln_parallel_residual_fwd_kernelINS_13Kernel_traitsIf13__nv_bfloat16S2_S2_fjLj8192ELj1ELj1ELj8ELj16ENS_18Kernel_traits_baseILj8192EfS2_S2_S2_fjLj256EEEEELb0ELb0ELb1EEEvNS_9FwdParamsE:
.text._ZN10layer_norm31ln_parallel_residual_fwd_kernelINS_13Kernel_traitsIf13__nv_bfloat16S2_S2_fjLj8192ELj1ELj1ELj8ELj16ENS_18Kernel_traits_baseILj8192EfS2_S2_S2_fjLj256EEEEELb0ELb0ELb1EEEvNS_9FwdParamsE:
        /* <DEDUP_REMOVED lines=11> */
[----:B------:R-:W0:Y:S01]  /*00b0*/  LDCU.64 UR4, c[0x0][0x440] ;  /* 0x00008800ff0477ac */ /* 0x000e220008000a00 */
        /* <DEDUP_REMOVED lines=56> */
.L_x_3592:
        /* <DEDUP_REMOVED lines=31> */
.L_x_3591:
        /* <DEDUP_REMOVED lines=45> */
.L_x_3594:
        /* <DEDUP_REMOVED lines=45> */
[----:B---3--:R-:W-:-:S07]  /*0bd0*/  CS2R R16, SRZ ;  /* 0x0000000000107805 */ /* 0x008fce000001ff00 */
.L_x_3593:
[----:B------:R-:W1:Y:S08]  /*0be0*/  S2UR UR4, SR_CTAID.X ;  /* 0x00000000000479c3 */ /* 0x000e700000002500 */
[----:B0---4-:R-:W1:Y:S02]  /*0bf0*/  LDC R2, c[0x0][0x384] ;  /* 0x0000e100ff027b82 */ /* 0x011e640000000800 */
[----:B-1----:R-:W-:-:S13]  /*0c00*/  ISETP.LE.AND P1, PT, R2, UR4, PT ;  /* 0x0000000402007c0c */ /* 0x002fda000bf23270 */
[----:B------:R-:W-:Y:S05]  /*0c10*/  @P1 EXIT ;  /* 0x000000000000194d */ /* 0x000fea0003800000 */
[----:B------:R-:W-:Y:S01]  /*0c20*/  ISETP.NE.U32.AND P1, PT, R10, RZ, PT ;  /* 0x000000ff0a00720c */ /* 0x000fe20003f25070 */
[----:B------:R-:W0:Y:S01]  /*0c30*/  LDCU UR8, c[0x0][0x388] ;  /* 0x00007100ff0877ac */ /* 0x000e220008000800 */
[----:B------:R-:W-:Y:S02]  /*0c40*/  MOV R2, UR4 ;  /* 0x0000000400027c02 */ /* 0x000fe40008000f00 */
[----:B------:R-:W-:Y:S01]  /*0c50*/  ISETP.NE.AND.EX P1, PT, R11, RZ, PT, P1 ;  /* 0x000000ff0b00720c */ /* 0x000fe20003f25310 */
[----:B------:R-:W1:Y:S01]  /*0c60*/  LDCU.U8 UR12, c[0x0][0x410] ;  /* 0x00008200ff0c77ac */ /* 0x000e620008000000 */
[----:B------:R-:W2:Y:S01]  /*0c70*/  LDCU UR9, c[0x0][0x400] ;  /* 0x00008000ff0977ac */ /* 0x000ea20008000800 */
[----:B------:R-:W3:Y:S01]  /*0c80*/  LDCU.64 UR10, c[0x0][0x3a0] ;  /* 0x00007400ff0a77ac */ /* 0x000ee20008000a00 */
[----:B------:R-:W-:-:S11]  /*0c90*/  UPLOP3.LUT UP1, UPT, UPT, UPT, UPT, 0x40, 0x4 ;  /* 0x000000000004789c */ /* 0x000fd60003f2e870 */
.L_x_3615:
[----:B---3--:R-:W-:Y:S01]  /*0ca0*/  ISETP.NE.U32.AND P2, PT, RZ, UR10, PT ;  /* 0x0000000aff007c0c */ /* 0x008fe2000bf45070 */
[----:B----4-:R-:W3:Y:S01]  /*0cb0*/  LDC.64 R144, c[0x0][0x390] ;  /* 0x0000e400ff907b82 */ /* 0x010ee20000000a00 */
[----:B0-----:R-:W-:Y:S02]  /*0cc0*/  IMAD R3, R2, UR8, RZ ;  /* 0x0000000802037c24 */ /* 0x001fe4000f8e02ff */
[----:B------:R-:W-:-:S03]  /*0cd0*/  ISETP.NE.AND.EX P2, PT, RZ, UR11, PT, P2 ;  /* 0x0000000bff007c0c */ /* 0x000fc6000bf45320 */
[----:B------:R-:W-:Y:S02]  /*0ce0*/  SHF.R.S32.HI R146, RZ, 0x1f, R3 ;  /* 0x0000001fff927819 */ /* 0x000fe40000011403 */
[----:B------:R-:W0:Y:S02]  /*0cf0*/  @P1 LDC.64 R148, c[0x0][0x398] ;  /* 0x0000e600ff941b82 */ /* 0x000e240000000a00 */
[----:B------:R-:W-:-:S04]  /*0d00*/  LEA.HI R3, R146, R3, RZ, 0x3 ;  /* 0x0000000392037211 */ /* 0x000fc800078f18ff */
[----:B------:R-:W-:Y:S02]  /*0d10*/  LEA.HI.SX32 R3, R3, R0, 0x1d ;  /* 0x0000000003037211 */ /* 0x000fe400078feaff */
[----:B------:R-:W4:Y:S03]  /*0d20*/  @P2 LDC.64 R150, c[0x0][0x3a0] ;  /* 0x0000e800ff962b82 */ /* 0x000f260000000a00 */
[----:B---3--:R-:W-:-:S05]  /*0d30*/  IMAD.WIDE.U32 R156, R3, 0x10, R144 ;  /* 0x00000010039c7825 */ /* 0x008fca00078e0090 */
[----:B------:R-:W3:Y:S01]  /*0d40*/  LDC.64 R146, c[0x0][0x398] ;  /* 0x0000e600ff927b82 */ /* 0x000ee20000000a00 */
[----:B-----5:R-:W5:Y:S01]  /*0d50*/  LDG.E.128 R156, desc[UR6][R156.64] ;  /* 0x000000069c9c7981 */ /* 0x020f62000c1e1d00 */
[----:B0-----:R-:W-:-:S05]  /*0d60*/  @P1 IMAD.WIDE.U32 R148, R3, 0x10, R148 ;  /* 0x0000001003941825 */ /* 0x001fca00078e0094 */
[----:B------:R0:W5:Y:S01]  /*0d70*/  @P1 LDG.E.128 R12, desc[UR6][R148.64] ;  /* 0x00000006940c1981 */ /* 0x000162000c1e1d00 */
[----:B----4-:R-:W-:-:S05]  /*0d80*/  @P2 IMAD.WIDE.U32 R150, R3, 0x10, R150 ;  /* 0x0000001003962825 */ /* 0x010fca00078e0096 */
[----:B------:R0:W5:Y:S01]  /*0d90*/  @P2 LDG.E.128 R8, desc[UR6][R150.64] ;  /* 0x0000000696082981 */ /* 0x000162000c1e1d00 */
[----:B---3--:R-:W-:-:S04]  /*0da0*/  ISETP.NE.U32.AND P1, PT, R146, RZ, PT ;  /* 0x000000ff9200720c */ /* 0x008fc80003f25070 */
[----:B------:R-:W-:-:S13]  /*0db0*/  ISETP.NE.AND.EX P1, PT, R147, RZ, PT, P1 ;  /* 0x000000ff9300720c */ /* 0x000fda0003f25310 */
[----:B0-----:R-:W-:Y:S05]  /*0dc0*/  @!P1 BRA `(.L_x_3595) ;  /* 0x00000004007c9947 */ /* 0x001fea0003800000 */
[----:B------:R-:W-:Y:S05]  /*0dd0*/  @!P2 BRA `(.L_x_3596) ;  /* 0x0000000000e4a947 */ /* 0x000fea0003800000 */
[----:B-----5:R-:W-:Y:S01]  /*0de0*/  PRMT R0, R156, 0x7632, R0 ;  /* 0x000076329c007816 */ /* 0x020fe20000000000 */
[C---:B------:R-:W-:Y:S01]  /*0df0*/  IMAD.U32 R5, R12.reuse, 0x10000, RZ ;  /* 0x000100000c057824 */ /* 0x040fe200078e00ff */
[----:B------:R-:W-:Y:S01]  /*0e00*/  PRMT R4, R12, 0x7632, R4 ;  /* 0x000076320c047816 */ /* 0x000fe20000000004 */
[----:B------:R-:W-:Y:S01]  /*0e10*/  IMAD.U32 R150, R13, 0x10000, RZ ;  /* 0x000100000d967824 */ /* 0x000fe200078e00ff */
[----:B------:R-:W-:Y:S02]  /*0e20*/  SHF.L.U32 R156, R156, 0x10, RZ ;  /* 0x000000109c9c7819 */ /* 0x000fe400000006ff */
[----:B------:R-:W-:Y:S01]  /*0e30*/  SHF.L.U32 R0, R0, 0x10, RZ ;  /* 0x0000001000007819 */ /* 0x000fe200000006ff */
[----:B------:R-:W-:Y:S01]  /*0e40*/  IMAD.U32 R7, R4, 0x10000, RZ ;  /* 0x0001000004077824 */ /* 0x000fe200078e00ff */
[----:B------:R-:W-:Y:S01]  /*0e50*/  PRMT R152, R158, 0x7632, R152 ;  /* 0x000076329e987816 */ /* 0x000fe20000000098 */
[----:B------:R-:W-:Y:S01]  /*0e60*/  FADD.FTZ R5, R156, R5 ;  /* 0x000000059c057221 */ /* 0x000fe20000010000 */
        /* <DEDUP_REMOVED lines=8> */
[----:B------:R-:W-:Y:S02]  /*0ef0*/  SHF.L.U32 R157, R157, 0x10, RZ ;  /* 0x000000109d9d7819 */ /* 0x000fe400000006ff */
        /* <DEDUP_REMOVED lines=15> */
[----:B------:R-:W-:-:S02]  /*0ff0*/  PRMT R0, R8, 0x7632, R0 ;  /* 0x0000763208007816 */ /* 0x000fc40000000000 */
[----:B------:R-:W-:Y:S01]  /*1000*/  PRMT R148, R11, 0x7632, R148 ;  /* 0x000076320b947816 */ /* 0x000fe20000000094 */
[----:B------:R-:W-:Y:S01]  /*1010*/  FADD.FTZ R152, R152, R153 ;  /* 0x0000009998987221 */ /* 0x000fe20000010000 */
[C---:B------:R-:W-:Y:S02]  /*1020*/  PRMT R6, R10.reuse, 0x7632, R6 ;  /* 0x000076320a067816 */ /* 0x040fe40000000006 */
[C---:B------:R-:W-:Y:S02]  /*1030*/  PRMT R4, R9.reuse, 0x7632, R4 ;  /* 0x0000763209047816 */ /* 0x040fe40000000004 */
        /* <DEDUP_REMOVED lines=19> */
.L_x_3596:
[----:B-----5:R-:W-:Y:S01]  /*1170*/  SHF.L.U32 R149, R156, 0x10, RZ ;  /* 0x000000109c957819 */ /* 0x020fe200000006ff */
[----:B------:R-:W-:Y:S01]  /*1180*/  IMAD.U32 R155, R158, 0x10000, RZ ;  /* 0x000100009e9b7824 */ /* 0x000fe200078e00ff */
[----:B------:R-:W-:Y:S02]  /*1190*/  SHF.L.U32 R151, R157, 0x10, RZ ;  /* 0x000000109d977819 */ /* 0x000fe400000006ff */
[----:B------:R-:W-:Y:S02]  /*11a0*/  SHF.L.U32 R0, R12, 0x10, RZ ;  /* 0x000000100c007819 */ /* 0x000fe400000006ff */
[----:B------:R-:W-:Y:S02]  /*11b0*/  SHF.L.U32 R4, R13, 0x10, RZ ;  /* 0x000000100d047819 */ /* 0x000fe400000006ff */
[----:B------:R-:W-:Y:S01]  /*11c0*/  SHF.L.U32 R6, R14, 0x10, RZ ;  /* 0x000000100e067819 */ /* 0x000fe200000006ff */
[----:B------:R-:W-:Y:S01]  /*11d0*/  FADD.FTZ R149, R149, R0 ;  /* 0x0000000095957221 */ /* 0x000fe20000010000 */
[----:B------:R-:W-:Y:S01]  /*11e0*/  PRMT R7, R156, 0x7632, R7 ;  /* 0x000076329c077816 */ /* 0x000fe20000000007 */
[----:B------:R-:W-:Y:S01]  /*11f0*/  FADD.FTZ R151, R151, R4 ;  /* 0x0000000497977221 */ /* 0x000fe20000010000 */
[----:B------:R-:W-:Y:S01]  /*1200*/  PRMT R148, R157, 0x7632, R148 ;  /* 0x000076329d947816 */ /* 0x000fe20000000094 */
[----:B------:R-:W-:Y:S01]  /*1210*/  FADD.FTZ R155, R155, R6 ;  /* 0x000000069b9b7221 */ /* 0x000fe20000010000 */
[----:B------:R-:W-:-:S02]  /*1220*/  PRMT R150, R158, 0x7632, R150 ;  /* 0x000076329e967816 */ /* 0x000fc40000000096 */
[C---:B------:R-:W-:Y:S01]  /*1230*/  PRMT R152, R159.reuse, 0x7632, R152 ;  /* 0x000076329f987816 */ /* 0x040fe20000000098 */
[----:B------:R-:W-:Y:S01]  /*1240*/  IMAD.U32 R159, R159, 0x10000, RZ ;  /* 0x000100009f9f7824 */ /* 0x000fe200078e00ff */
[----:B------:R-:W-:Y:S01]  /*1250*/  PRMT R0, R12, 0x7632, R0 ;  /* 0x000076320c007816 */ /* 0x000fe20000000000 */
[----:B------:R-:W-:Y:S01]  /*1260*/  IMAD.U32 R150, R150, 0x10000, RZ ;  /* 0x0001000096967824 */ /* 0x000fe200078e00ff */
[----:B------:R-:W-:Y:S02]  /*1270*/  PRMT R4, R13, 0x7632, R4 ;  /* 0x000076320d047816 */ /* 0x000fe40000000004 */
[----:B------:R-:W-:Y:S02]  /*1280*/  PRMT R5, R14, 0x7632, R5 ;  /* 0x000076320e057816 */ /* 0x000fe40000000005 */
[C---:B------:R-:W-:Y:S01]  /*1290*/  PRMT R6, R15.reuse, 0x7632, R6 ;  /* 0x000076320f067816 */ /* 0x040fe20000000006 */
[----:B------:R-:W-:Y:S01]  /*12a0*/  IMAD.U32 R4, R4, 0x10000, RZ ;  /* 0x0001000004047824 */ /* 0x000fe200078e00ff */
[----:B------:R-:W-:-:S02]  /*12b0*/  SHF.L.U32 R154, R15, 0x10, RZ ;  /* 0x000000100f9a7819 */ /* 0x000fc400000006ff */
[----:B------:R-:W-:Y:S02]  /*12c0*/  SHF.L.U32 R7, R7, 0x10, RZ ;  /* 0x0000001007077819 */ /* 0x000fe400000006ff */
[----:B------:R-:W-:Y:S01]  /*12d0*/  SHF.L.U32 R153, R148, 0x10, RZ ;  /* 0x0000001094997819 */ /* 0x000fe200000006ff */
[----:B------:R-:W-:Y:S01]  /*12e0*/  FADD.FTZ R148, R159, R154 ;  /* 0x0000009a9f947221 */ /* 0x000fe20000010000 */
[----:B------:R-:W-:Y:S02]  /*12f0*/  SHF.L.U32 R157, R152, 0x10, RZ ;  /* 0x00000010989d7819 */ /* 0x000fe400000006ff */
[----:B------:R-:W-:Y:S01]  /*1300*/  SHF.L.U32 R6, R6, 0x10, RZ ;  /* 0x0000001006067819 */ /* 0x000fe200000006ff */
[----:B------:R-:W-:Y:S01]  /*1310*/  FADD.FTZ R156, R153, R4 ;  /* 0x00000004999c7221 */ /* 0x000fe20000010000 */
[----:B------:R-:W-:Y:S02]  /*1320*/  SHF.L.U32 R5, R5, 0x10, RZ ;  /* 0x0000001005057819 */ /* 0x000fe400000006ff */
        /* <DEDUP_REMOVED lines=9> */
.L_x_3595:
[----:B------:R-:W-:Y:S05]  /*13c0*/  @!P2 BRA `(.L_x_3598) ;  /* 0x000000000094a947 */ /* 0x000fea0003800000 */
        /* <DEDUP_REMOVED lines=37> */
.L_x_3598:
[----:B-----5:R-:W-:Y:S01]  /*1620*/  PRMT R0, R156, 0x7632, R0 ;  /* 0x000076329c007816 */ /* 0x020fe20000000000 */
[----:B------:R-:W-:Y:S01]  /*1630*/  IMAD.U32 R155, R158, 0x10000, RZ ;  /* 0x000100009e9b7824 */ /* 0x000fe200078e00ff */
[----:B------:R-:W-:Y:S02]  /*1640*/  SHF.L.U32 R149, R156, 0x10, RZ ;  /* 0x000000109c957819 */ /* 0x000fe400000006ff */
[C---:B------:R-:W-:Y:S02]  /*1650*/  PRMT R156, R157.reuse, 0x7632, R156 ;  /* 0x000076329d9c7816 */ /* 0x040fe4000000009c */
[----:B------:R-:W-:Y:S02]  /*1660*/  SHF.L.U32 R151, R157, 0x10, RZ ;  /* 0x000000109d977819 */ /* 0x000fe400000006ff */
[----:B------:R-:W-:Y:S02]  /*1670*/  PRMT R150, R158, 0x7632, R150 ;  /* 0x000076329e967816 */ /* 0x000fe40000000096 */
[----:B------:R-:W-:-:S02]  /*1680*/  PRMT R157, R159, 0x7632, R157 ;  /* 0x000076329f9d7816 */ /* 0x000fc4000000009d */
[----:B------:R-:W-:Y:S01]  /*1690*/  SHF.L.U32 R148, R159, 0x10, RZ ;  /* 0x000000109f947819 */ /* 0x000fe200000006ff */
[----:B------:R-:W-:Y:S01]  /*16a0*/  IMAD.U32 R150, R150, 0x10000, RZ ;  /* 0x0001000096967824 */ /* 0x000fe200078e00ff */
[----:B------:R-:W-:Y:S02]  /*16b0*/  SHF.L.U32 R158, R0, 0x10, RZ ;  /* 0x00000010009e7819 */ /* 0x000fe400000006ff */
[----:B------:R-:W-:Y:S02]  /*16c0*/  SHF.L.U32 R156, R156, 0x10, RZ ;  /* 0x000000109c9c7819 */ /* 0x000fe400000006ff */
[----:B------:R-:W-:-:S07]  /*16d0*/  SHF.L.U32 R157, R157, 0x10, RZ ;  /* 0x000000109d9d7819 */ /* 0x000fce00000006ff */
.L_x_3597:
[----:B------:R-:W0:Y:S01]  /*16e0*/  @P0 LDC.64 R160, c[0x0][0x3a8] ;  /* 0x0000ea00ffa00b82 */ /* 0x000e220000000a00 */
[----:B------:R-:W-:-:S05]  /*16f0*/  IADD3 R152, PT, PT, R3, 0x100, RZ ;  /* 0x0000010003987810 */ /* 0x000fca0007ffe0ff */
[----:B------:R-:W-:Y:S02]  /*1700*/  IMAD.WIDE.U32 R164, R152, 0x10, R144 ;  /* 0x0000001098a47825 */ /* 0x000fe400078e0090 */
[----:B------:R-:W3:Y:S08]  /*1710*/  @P1 LDC.64 R162, c[0x0][0x398] ;  /* 0x0000e600ffa21b82 */ /* 0x000ef00000000a00 */
[----:B------:R-:W4:Y:S01]  /*1720*/  @P2 LDC.64 R168, c[0x0][0x3a0] ;  /* 0x0000e800ffa82b82 */ /* 0x000f220000000a00 */
[----:B0-----:R-:W-:-:S05]  /*1730*/  @P0 IMAD.WIDE.U32 R160, R3, 0x10, R160 ;  /* 0x0000001003a00825 */ /* 0x001fca00078e00a0 */
[----:B------:R0:W-:Y:S01]  /*1740*/  @P0 STG.E.128 desc[UR6][R160.64], R4 ;  /* 0x00000004a0000986 */ /* 0x0001e2000c101d06 */
[----:B---3--:R-:W-:-:S03]  /*1750*/  @P1 IMAD.WIDE.U32 R162, R152, 0x10, R162 ;  /* 0x0000001098a21825 */ /* 0x008fc600078e00a2 */
[----:B------:R-:W5:Y:S04]  /*1760*/  LDG.E.128 R164, desc[UR6][R164.64] ;  /* 0x00000006a4a47981 */ /* 0x000f68000c1e1d00 */
[----:B------:R0:W5:Y:S01]  /*1770*/  @P1 LDG.E.128 R12, desc[UR6][R162.64] ;  /* 0x00000006a20c1981 */ /* 0x000162000c1e1d00 */
[----:B----4-:R-:W-:-:S05]  /*1780*/  @P2 IMAD.WIDE.U32 R168, R152, 0x10, R168 ;  /* 0x0000001098a82825 */ /* 0x010fca00078e00a8 */
        /* <DEDUP_REMOVED lines=20> */
.L_x_3600:
[----:B-----5:R-:W-:Y:S01]  /*18d0*/  SHF.L.U32 R159, R164, 0x10, RZ ;  /* 0x00000010a49f7819 */ /* 0x020fe200000006ff */
[----:B------:R-:W-:Y:S01]  /*18e0*/  IMAD.U32 R161, R165, 0x10000, RZ ;  /* 0x00010000a5a17824 */ /* 0x000fe200078e00ff */
[----:B------:R-:W-:Y:S01]  /*18f0*/  SHF.L.U32 R163, R166, 0x10, RZ ;  /* 0x00000010a6a37819 */ /* 0x000fe200000006ff */
[----:B------:R-:W-:Y:S01]  /*1900*/  IMAD.U32 R6, R10, 0x10000, RZ ;  /* 0x000100000a067824 */ /* 0x000fe200078e00ff */
        /* <DEDUP_REMOVED lines=12> */
[----:B------:R-:W-:Y:S02]  /*19d0*/  PRMT R5, R10, 0x7632, R5 ;  /* 0x000076320a057816 */ /* 0x000fe40000000005 */
[----:B------:R-:W-:Y:S02]  /*19e0*/  PRMT R6, R11, 0x7632, R6 ;  /* 0x000076320b067816 */ /* 0x000fe40000000006 */
[----:B------:R-:W-:Y:S01]  /*19f0*/  SHF.L.U32 R167, R167, 0x10, RZ ;  /* 0x00000010a7a77819 */ /* 0x000fe200000006ff */
[----:B------:R-:W-:Y:S01]  /*1a00*/  IMAD.U32 R5, R5, 0x10000, RZ ;  /* 0x0001000005057824 */ /* 0x000fe200078e00ff */
[----:B------:R-:W-:-:S02]  /*1a10*/  SHF.L.U32 R160, R11, 0x10, RZ ;  /* 0x000000100ba07819 */ /* 0x000fc400000006ff */
[----:B------:R-:W-:Y:S02]  /*1a20*/  SHF.L.U32 R162, R153, 0x10, RZ ;  /* 0x0000001099a27819 */ /* 0x000fe400000006ff */
[----:B------:R-:W-:Y:S01]  /*1a30*/  SHF.L.U32 R7, R7, 0x10, RZ ;  /* 0x0000001007077819 */ /* 0x000fe200000006ff */
[----:B------:R-:W-:Y:S01]  /*1a40*/  FADD.FTZ R169, R160, R167 ;  /* 0x000000a7a0a97221 */ /* 0x000fe20000010000 */
[----:B------:R-:W-:Y:S01]  /*1a50*/  SHF.L.U32 R153, R154, 0x10, RZ ;  /* 0x000000109a997819 */ /* 0x000fe200000006ff */
[----:B------:R-:W-:Y:S01]  /*1a60*/  FADD.FTZ R162, R162, R5 ;  /* 0x00000005a2a27221 */ /* 0x000fe20000010000 */
[----:B------:R-:W-:Y:S02]  /*1a70*/  SHF.L.U32 R6, R6, 0x10, RZ ;  /* 0x0000001006067819 */ /* 0x000fe400000006ff */
        /* <DEDUP_REMOVED lines=10> */
.L_x_3599:
[----:B------:R-:W-:-:S04]  /*1b20*/  UISETP.NE.U32.AND UP0, UPT, UR10, URZ, UPT ;  /* 0x000000ff0a00728c */ /* 0x000fc8000bf05070 */
[----:B------:R-:W-:-:S09]  /*1b30*/  UISETP.NE.AND.EX UP0, UPT, UR11, URZ, UPT, UP0 ;  /* 0x000000ff0b00728c */ /* 0x000fd2000bf05300 */
[----:B------:R-:W-:Y:S05]  /*1b40*/  BRA.U UP0, `(.L_x_3602) ;  /* 0x0000000100947547 */ /* 0x000fea000b800000 */
        /* <DEDUP_REMOVED lines=37> */
.L_x_3602:
        /* <DEDUP_REMOVED lines=8> */
[----:B------:R-:W-:-:S02]  /*1e20*/  SHF.L.U32 R0, R0, 0x10, RZ ;  /* 0x0000001000007819 */ /* 0x000fc400000006ff */
[----:B------:R-:W-:Y:S01]  /*1e30*/  PRMT R147, R166, 0x7632, R147 ;  /* 0x00007632a6937816 */ /* 0x000fe20000000093 */
[--C-:B------:R-:W-:Y:S01]  /*1e40*/  FADD.FTZ R159, R6, R5.reuse ;  /* 0x00000005069f7221 */ /* 0x100fe20000010000 */
[----:B------:R-:W-:Y:S01]  /*1e50*/  PRMT R5, R15, 0x7632, R5 ;  /* 0x000076320f057816 */ /* 0x000fe20000000005 */
[----:B------:R-:W-:Y:S01]  /*1e60*/  FADD.FTZ R170, R7, R0 ;  /* 0x0000000007aa7221 */ /* 0x000fe20000010000 */
[C---:B------:R-:W-:Y:S01]  /*1e70*/  PRMT R146, R165.reuse, 0x7632, R146 ;  /* 0x00007632a5927816 */ /* 0x040fe20000000092 */
[----:B------:R-:W-:Y:S01]  /*1e80*/  IMAD.U32 R160, R160, 0x10000, RZ ;  /* 0x00010000a0a07824 */ /* 0x000fe200078e00ff */
[----:B------:R-:W-:Y:S01]  /*1e90*/  SHF.L.U32 R166, R166, 0x10, RZ ;  /* 0x00000010a6a67819 */ /* 0x000fe200000006ff */
[----:B------:R-:W-:Y:S01]  /*1ea0*/  IMAD.U32 R165, R165, 0x10000, RZ ;  /* 0x00010000a5a57824 */ /* 0x000fe200078e00ff */
[----:B------:R-:W-:Y:S01]  /*1eb0*/  SHF.L.U32 R153, R14, 0x10, RZ ;  /* 0x000000100e997819 */ /* 0x000fe200000006ff */
[----:B------:R-:W-:Y:S01]  /*1ec0*/  IMAD.U32 R7, R146, 0x10000, RZ ;  /* 0x0001000092077824 */ /* 0x000fe200078e00ff */
[----:B------:R-:W-:-:S02]  /*1ed0*/  PRMT R0, R13, 0x7632, R0 ;  /* 0x000076320d007816 */ /* 0x000fc40000000000 */
[----:B------:R-:W-:Y:S01]  /*1ee0*/  PRMT R4, R14, 0x7632, R4 ;  /* 0x000076320e047816 */ /* 0x000fe20000000004 */
[----:B------:R-:W-:Y:S01]  /*1ef0*/  FADD.FTZ R153, R153, R166 ;  /* 0x000000a699997221 */ /* 0x000fe20000010000 */
[----:B------:R-:W-:Y:S02]  /*1f00*/  SHF.L.U32 R5, R5, 0x10, RZ ;  /* 0x0000001005057819 */ /* 0x000fe400000006ff */
[----:B------:R-:W-:Y:S02]  /*1f10*/  SHF.L.U32 R167, R167, 0x10, RZ ;  /* 0x00000010a7a77819 */ /* 0x000fe400000006ff */
        /* <DEDUP_REMOVED lines=16> */
[C---:B------:R-:W-:Y:S01]  /*2020*/  PRMT R4, R9.reuse, 0x7632, R4 ;  /* 0x0000763209047816 */ /* 0x040fe20000000004 */
[----:B------:R-:W-:Y:S01]  /*2030*/  FADD.FTZ R162, R162, R147 ;  /* 0x00000093a2a27221 */ /* 0x000fe20000010000 */
        /* <DEDUP_REMOVED lines=8> */
[----:B------:R-:W-:Y:S01]  /*20c0*/  F2FP.BF16.F32.PACK_AB R6, R162, R163 ;  /* 0x000000a3a206723e */ /* 0x000fe200000010ff */
[----:B------:R-:W-:Y:S02]  /*20d0*/  FADD.FTZ R168, R168, R7 ;  /* 0x00000007a8a87221 */ /* 0x000fe40000010000 */
[----:B------:R-:W-:Y:S01]  /*20e0*/  FADD.FTZ R170, R170, R5 ;  /* 0x00000005aaaa7221 */ /* 0x000fe20000010000 */
[----:B------:R-:W-:-:S02]  /*20f0*/  F2FP.BF16.F32.PACK_AB R7, R160, R169 ;  /* 0x000000a9a007723e */ /* 0x000fc400000010ff */
[----:B------:R-:W-:Y:S02]  /*2100*/  F2FP.BF16.F32.PACK_AB R5, R168, R161 ;  /* 0x000000a1a805723e */ /* 0x000fe400000010ff */
[----:B------:R-:W-:-:S07]  /*2110*/  F2FP.BF16.F32.PACK_AB R4, R170, R159 ;  /* 0x0000009faa04723e */ /* 0x000fce00000010ff */
.L_x_3601:
        /* <DEDUP_REMOVED lines=12> */
[----:B------:R-:W-:Y:S05]  /*21e0*/  @P3 BRA `(.L_x_3603) ;  /* 0x0000000000cc3947 */ /* 0x000fea0003800000 */
[----:B------:R-:W-:Y:S05]  /*21f0*/  BRA.U UP0, `(.L_x_3604) ;  /* 0x0000000100347547 */ /* 0x000fea000b800000 */
[C---:B0----5:R-:W-:Y:S01]  /*2200*/  PRMT R174, R164.reuse, 0x7632, R174 ;  /* 0x00007632a4ae7816 */ /* 0x061fe200000000ae */
        /* <DEDUP_REMOVED lines=12> */
.L_x_3604:
[----:B0----5:R-:W-:Y:S01]  /*22d0*/  PRMT R146, R165, 0x7632, R146 ;  /* 0x00007632a5927816 */ /* 0x021fe20000000092 */
[----:B------:R-:W-:Y:S01]  /*22e0*/  IMAD.U32 R0, R9, 0x10000, RZ ;  /* 0x0001000009007824 */ /* 0x000fe200078e00ff */
[----:B------:R-:W-:Y:S02]  /*22f0*/  SHF.L.U32 R165, R165, 0x10, RZ ;  /* 0x00000010a5a57819 */ /* 0x000fe400000006ff */
[C---:B------:R-:W-:Y:S01]  /*2300*/  PRMT R7, R164.reuse, 0x7632, R7 ;  /* 0x00007632a4077816 */ /* 0x040fe20000000007 */
[----:B------:R-:W-:Y:S01]  /*2310*/  IMAD.U32 R164, R164, 0x10000, RZ ;  /* 0x00010000a4a47824 */ /* 0x000fe200078e00ff */
        /* <DEDUP_REMOVED lines=9> */
[----:B------:R-:W-:Y:S02]  /*23b0*/  PRMT R6, R11, 0x7632, R6 ;  /* 0x000076320b067816 */ /* 0x000fe40000000006 */
[----:B------:R-:W-:Y:S02]  /*23c0*/  SHF.L.U32 R166, R166, 0x10, RZ ;  /* 0x00000010a6a67819 */ /* 0x000fe400000006ff */
[----:B------:R-:W-:Y:S01]  /*23d0*/  SHF.L.U32 R173, R10, 0x10, RZ ;  /* 0x000000100aad7819 */ /* 0x000fe200000006ff */
[----:B------:R-:W-:Y:S01]  /*23e0*/  IMAD.U32 R6, R6, 0x10000, RZ ;  /* 0x0001000006067824 */ /* 0x000fe200078e00ff */
[----:B------:R-:W-:-:S02]  /*23f0*/  SHF.L.U32 R167, R167, 0x10, RZ ;  /* 0x00000010a7a77819 */ /* 0x000fc400000006ff */
[----:B------:R-:W-:Y:S01]  /*2400*/  SHF.L.U32 R164, R11, 0x10, RZ ;  /* 0x000000100ba47819 */ /* 0x000fe200000006ff */
[----:B------:R-:W-:Y:S01]  /*2410*/  FADD.FTZ R173, R173, R166 ;  /* 0x000000a6adad7221 */ /* 0x000fe20000010000 */
[----:B------:R-:W-:Y:S02]  /*2420*/  SHF.L.U32 R147, R146, 0x10, RZ ;  /* 0x0000001092937819 */ /* 0x000fe400000006ff */
[----:B------:R-:W-:Y:S01]  /*2430*/  SHF.L.U32 R154, R154, 0x10, RZ ;  /* 0x000000109a9a7819 */ /* 0x000fe200000006ff */
[----:B------:R-:W-:Y:S01]  /*2440*/  FADD.FTZ R167, R164, R167 ;  /* 0x000000a7a4a77221 */ /* 0x000fe20000010000 */
[----:B------:R-:W-:Y:S02]  /*2450*/  SHF.L.U32 R175, R172, 0x10, RZ ;  /* 0x00000010acaf7819 */ /* 0x000fe400000006ff */
[----:B------:R-:W-:Y:S02]  /*2460*/  SHF.L.U32 R5, R5, 0x10, RZ ;  /* 0x0000001005057819 */ /* 0x000fe400000006ff */
        /* <DEDUP_REMOVED lines=11> */
.L_x_3603:
[----:B------:R-:W-:Y:S05]  /*2520*/  BRA.U UP0, `(.L_x_3606) ;  /* 0x0000000100947547 */ /* 0x000fea000b800000 */
        /* <DEDUP_REMOVED lines=37> */
.L_x_3606:
[C---:B0----5:R-:W-:Y:S01]  /*2780*/  PRMT R4, R164.reuse, 0x7632, R4 ;  /* 0x00007632a4047816 */ /* 0x061fe20000000004 */
[----:B------:R-:W-:Y:S01]  /*2790*/  IMAD.U32 R164, R164, 0x10000, RZ ;  /* 0x00010000a4a47824 */ /* 0x000fe200078e00ff */
[----:B------:R-:W-:Y:S01]  /*27a0*/  SHF.L.U32 R5, R12, 0x10, RZ ;  /* 0x000000100c057819 */ /* 0x000fe200000006ff */
[C---:B------:R-:W-:Y:S01]  /*27b0*/  IMAD.U32 R171, R167.reuse, 0x10000, RZ ;  /* 0x00010000a7ab7824 */ /* 0x040fe200078e00ff */
[----:B------:R-:W-:Y:S01]  /*27c0*/  PRMT R147, R166, 0x7632, R147 ;  /* 0x00007632a6937816 */ /* 0x000fe20000000093 */
[----:B------:R-:W-:Y:S01]  /*27d0*/  IMAD.U32 R173, R10, 0x10000, RZ ;  /* 0x000100000aad7824 */ /* 0x000fe200078e00ff */
[----:B------:R-:W-:Y:S01]  /*27e0*/  PRMT R172, R167, 0x7632, R172 ;  /* 0x00007632a7ac7816 */ /* 0x000fe200000000ac */
[----:B------:R-:W-:Y:S01]  /*27f0*/  FADD.FTZ R5, R5, R164 ;  /* 0x000000a405057221 */ /* 0x000fe20000010000 */
[----:B------:R-:W-:Y:S01]  /*2800*/  SHF.L.U32 R166, R166, 0x10, RZ ;  /* 0x00000010a6a67819 */ /* 0x000fe200000006ff */
[----:B------:R-:W-:Y:S01]  /*2810*/  IMAD.U32 R164, R15, 0x10000, RZ ;  /* 0x000100000fa47824 */ /* 0x000fe200078e00ff */
[----:B------:R-:W-:-:S02]  /*2820*/  PRMT R0, R12, 0x7632, R0 ;  /* 0x000076320c007816 */ /* 0x000fc40000000000 */
[----:B------:R-:W-:Y:S02]  /*2830*/  SHF.L.U32 R167, R14, 0x10, RZ ;  /* 0x000000100ea77819 */ /* 0x000fe400000006ff */
[----:B------:R-:W-:Y:S02]  /*2840*/  SHF.L.U32 R6, R8, 0x10, RZ ;  /* 0x0000001008067819 */ /* 0x000fe400000006ff */
[----:B------:R-:W-:Y:S01]  /*2850*/  SHF.L.U32 R7, R4, 0x10, RZ ;  /* 0x0000001004077819 */ /* 0x000fe200000006ff */
[----:B------:R-:W-:Y:S01]  /*2860*/  FADD.FTZ R166, R167, R166 ;  /* 0x000000a6a7a67221 */ /* 0x000fe20000010000 */
[----:B------:R-:W-:Y:S01]  /*2870*/  SHF.L.U32 R0, R0, 0x10, RZ ;  /* 0x0000001000007819 */ /* 0x000fe200000006ff */
[----:B------:R-:W-:Y:S01]  /*2880*/  FADD.FTZ R167, R164, R171 ;  /* 0x000000aba4a77221 */ /* 0x000fe20000010000 */
[--C-:B------:R-:W-:Y:S01]  /*2890*/  FADD.FTZ R171, R6, R5.reuse ;  /* 0x0000000506ab7221 */ /* 0x100fe20000010000 */
[----:B------:R-:W-:Y:S01]  /*28a0*/  PRMT R5, R15, 0x7632, R5 ;  /* 0x000076320f057816 */ /* 0x000fe20000000005 */
[----:B------:R-:W-:Y:S01]  /*28b0*/  FADD.FTZ R173, R173, R166 ;  /* 0x000000a6adad7221 */ /* 0x000fe20000010000 */
[----:B------:R-:W-:Y:S01]  /*28c0*/  PRMT R146, R165, 0x7632, R146 ;  /* 0x00007632a5927816 */ /* 0x000fe20000000092 */
[----:B------:R-:W-:Y:S01]  /*28d0*/  FADD.FTZ R174, R7, R0 ;  /* 0x0000000007ae7221 */ /* 0x000fe20000010000 */
[----:B------:R-:W-:-:S02]  /*28e0*/  SHF.L.U32 R165, R165, 0x10, RZ ;  /* 0x00000010a5a57819 */ /* 0x000fc400000006ff */
[C---:B------:R-:W-:Y:S02]  /*28f0*/  SHF.L.U32 R154, R13.reuse, 0x10, RZ ;  /* 0x000000100d9a7819 */ /* 0x040fe400000006ff */
[----:B------:R-:W-:Y:S02]  /*2900*/  PRMT R0, R13, 0x7632, R0 ;  /* 0x000076320d007816 */ /* 0x000fe40000000000 */
[----:B------:R-:W-:Y:S01]  /*2910*/  PRMT R4, R14, 0x7632, R4 ;  /* 0x000076320e047816 */ /* 0x000fe20000000004 */
[----:B------:R-:W-:Y:S01]  /*2920*/  FADD.FTZ R165, R154, R165 ;  /* 0x000000a59aa57221 */ /* 0x000fe20000010000 */
        /* <DEDUP_REMOVED lines=9> */
[----:B------:R-:W-:Y:S01]  /*29c0*/  PRMT R5, R10, 0x7632, R5 ;  /* 0x000076320a057816 */ /* 0x000fe20000000005 */
[--C-:B------:R-:W-:Y:S01]  /*29d0*/  FADD.FTZ R172, R7, R0.reuse ;  /* 0x0000000007ac7221 */ /* 0x100fe20000010000 */
        /* <DEDUP_REMOVED lines=18> */
.L_x_3605:
        /* <DEDUP_REMOVED lines=14> */
[C---:B0----5:R-:W-:Y:S02]  /*2be0*/  PRMT R180, R144.reuse, 0x7632, R180 ;  /* 0x0000763290b47816 */ /* 0x061fe400000000b4 */
[----:B------:R-:W-:Y:S02]  /*2bf0*/  SHF.L.U32 R175, R144, 0x10, RZ ;  /* 0x0000001090af7819 */ /* 0x000fe400000006ff */
[C---:B------:R-:W-:Y:S02]  /*2c00*/  PRMT R0, R146.reuse, 0x7632, R0 ;  /* 0x0000763292007816 */ /* 0x040fe40000000000 */
[C---:B------:R-:W-:Y:S01]  /*2c10*/  PRMT R176, R145.reuse, 0x7632, R176 ;  /* 0x0000763291b07816 */ /* 0x040fe200000000b0 */
[----:B------:R-:W-:Y:S01]  /*2c20*/  IMAD.U32 R145, R145, 0x10000, RZ ;  /* 0x0001000091917824 */ /* 0x000fe200078e00ff */
[C---:B------:R-:W-:Y:S02]  /*2c30*/  PRMT R144, R147.reuse, 0x7632, R144 ;  /* 0x0000763293907816 */ /* 0x040fe40000000090 */
[----:B------:R-:W-:Y:S01]  /*2c40*/  SHF.L.U32 R177, R146, 0x10, RZ ;  /* 0x0000001092b17819 */ /* 0x000fe200000006ff */
[----:B------:R-:W-:Y:S01]  /*2c50*/  IMAD.U32 R146, R0, 0x10000, RZ ;  /* 0x0001000000927824 */ /* 0x000fe200078e00ff */
[----:B------:R-:W-:-:S02]  /*2c60*/  SHF.L.U32 R147, R147, 0x10, RZ ;  /* 0x0000001093937819 */ /* 0x000fc400000006ff */
[----:B------:R-:W-:Y:S02]  /*2c70*/  SHF.L.U32 R180, R180, 0x10, RZ ;  /* 0x00000010b4b47819 */ /* 0x000fe400000006ff */
[----:B------:R-:W-:Y:S02]  /*2c80*/  SHF.L.U32 R176, R176, 0x10, RZ ;  /* 0x00000010b0b07819 */ /* 0x000fe400000006ff */
[----:B------:R-:W-:Y:S01]  /*2c90*/  SHF.L.U32 R144, R144, 0x10, RZ ;  /* 0x0000001090907819 */ /* 0x000fe200000006ff */
[----:B------:R-:W-:Y:S06]  /*2ca0*/  BRA `(.L_x_3609) ;  /* 0x00000008000c7947 */ /* 0x000fec0003800000 */
.L_x_3608:
[C---:B0----5:R-:W-:Y:S01]  /*2cb0*/  PRMT R176, R145.reuse, 0x7632, R176 ;  /* 0x0000763291b07816 */ /* 0x061fe200000000b0 */
[----:B------:R-:W-:Y:S01]  /*2cc0*/  IMAD.U32 R175, R8, 0x10000, RZ ;  /* 0x0001000008af7824 */ /* 0x000fe200078e00ff */
[----:B------:R-:W-:Y:S02]  /*2cd0*/  SHF.L.U32 R145, R145, 0x10, RZ ;  /* 0x0000001091917819 */ /* 0x000fe400000006ff */
[----:B------:R-:W-:Y:S02]  /*2ce0*/  SHF.L.U32 R0, R9, 0x10, RZ ;  /* 0x0000001009007819 */ /* 0x000fe400000006ff */
[C---:B------:R-:W-:Y:S02]  /*2cf0*/  PRMT R7, R144.reuse, 0x7632, R7 ;  /* 0x0000763290077816 */ /* 0x040fe40000000007 */
        /* <DEDUP_REMOVED lines=10> */
[----:B------:R-:W-:Y:S01]  /*2da0*/  SHF.L.U32 R146, R146, 0x10, RZ ;  /* 0x0000001092927819 */ /* 0x000fe200000006ff */
[----:B------:R-:W-:Y:S01]  /*2db0*/  IMAD.U32 R5, R5, 0x10000, RZ ;  /* 0x0001000005057824 */ /* 0x000fe200078e00ff */
[----:B------:R-:W-:Y:S02]  /*2dc0*/  SHF.L.U32 R177, R10, 0x10, RZ ;  /* 0x000000100ab17819 */ /* 0x000fe400000006ff */
[----:B------:R-:W-:-:S02]  /*2dd0*/  SHF.L.U32 R147, R147, 0x10, RZ ;  /* 0x0000001093937819 */ /* 0x000fc400000006ff */
[----:B------:R-:W-:Y:S01]  /*2de0*/  SHF.L.U32 R144, R11, 0x10, RZ ;  /* 0x000000100b907819 */ /* 0x000fe200000006ff */
[----:B------:R-:W-:Y:S01]  /*2df0*/  FADD.FTZ R177, R177, R146 ;  /* 0x00000092b1b17221 */ /* 0x000fe20000010000 */
[----:B------:R-:W-:Y:S02]  /*2e00*/  SHF.L.U32 R179, R176, 0x10, RZ ;  /* 0x00000010b0b37819 */ /* 0x000fe400000006ff */
        /* <DEDUP_REMOVED lines=15> */
.L_x_3607:
[----:B------:R-:W-:Y:S05]  /*2f00*/  BRA.U UP0, `(.L_x_3610) ;  /* 0x0000000100947547 */ /* 0x000fea000b800000 */
[C---:B0----5:R-:W-:Y:S02]  /*2f10*/  PRMT R176, R145.reuse, 0x7632, R176 ;  /* 0x0000763291b07816 */ /* 0x061fe400000000b0 */
[----:B------:R-:W-:Y:S02]  /*2f20*/  SHF.L.U32 R145, R145, 0x10, RZ ;  /* 0x0000001091917819 */ /* 0x000fe400000006ff */
[----:B------:R-:W-:Y:S02]  /*2f30*/  SHF.L.U32 R0, R13, 0x10, RZ ;  /* 0x000000100d007819 */ /* 0x000fe400000006ff */
[C---:B------:R-:W-:Y:S02]  /*2f40*/  PRMT R7, R144.reuse, 0x7632, R7 ;  /* 0x0000763290077816 */ /* 0x040fe40000000007 */
[----:B------:R-:W-:Y:S01]  /*2f50*/  SHF.L.U32 R144, R144, 0x10, RZ ;  /* 0x0000001090907819 */ /* 0x000fe200000006ff */
[----:B------:R-:W-:Y:S01]  /*2f60*/  FADD.FTZ R145, R0, R145 ;  /* 0x0000009100917221 */ /* 0x000fe20000010000 */
[----:B------:R-:W-:-:S02]  /*2f70*/  SHF.L.U32 R175, R12, 0x10, RZ ;  /* 0x000000100caf7819 */ /* 0x000fc400000006ff */
[C---:B------:R-:W-:Y:S01]  /*2f80*/  PRMT R178, R146.reuse, 0x7632, R178 ;  /* 0x0000763292b27816 */ /* 0x040fe200000000b2 */
[----:B------:R-:W-:Y:S01]  /*2f90*/  IMAD.U32 R146, R146, 0x10000, RZ ;  /* 0x0001000092927824 */ /* 0x000fe200078e00ff */
[----:B------:R-:W-:Y:S01]  /*2fa0*/  PRMT R180, R147, 0x7632, R180 ;  /* 0x0000763293b47816 */ /* 0x000fe200000000b4 */
[----:B------:R-:W-:Y:S01]  /*2fb0*/  FADD.FTZ R175, R175, R144 ;  /* 0x00000090afaf7221 */ /* 0x000fe20000010000 */
[----:B------:R-:W-:Y:S01]  /*2fc0*/  PRMT R0, R12, 0x7632, R0 ;  /* 0x000076320c007816 */ /* 0x000fe20000000000 */
[----:B------:R-:W-:Y:S01]  /*2fd0*/  IMAD.U32 R144, R15, 0x10000, RZ ;  /* 0x000100000f907824 */ /* 0x000fe200078e00ff */
[----:B------:R-:W-:Y:S02]  /*2fe0*/  PRMT R4, R13, 0x7632, R4 ;  /* 0x000076320d047816 */ /* 0x000fe40000000004 */
[----:B------:R-:W-:Y:S02]  /*2ff0*/  PRMT R5, R14, 0x7632, R5 ;  /* 0x000076320e057816 */ /* 0x000fe40000000005 */
        /* <DEDUP_REMOVED lines=9> */
[----:B------:R-:W-:-:S02]  /*3090*/  SHF.L.U32 R181, R180, 0x10, RZ ;  /* 0x00000010b4b57819 */ /* 0x000fc400000006ff */
[----:B------:R-:W-:Y:S02]  /*30a0*/  SHF.L.U32 R5, R5, 0x10, RZ ;  /* 0x0000001005057819 */ /* 0x000fe400000006ff */
[----:B------:R-:W-:Y:S01]  /*30b0*/  SHF.L.U32 R4, R4, 0x10, RZ ;  /* 0x0000001004047819 */ /* 0x000fe200000006ff */
[----:B------:R-:W-:Y:S01]  /*30c0*/  FADD.FTZ R144, R181, R6 ;  /* 0x00000006b5907221 */ /* 0x000fe20000010000 */
[----:B------:R-:W-:Y:S01]  /*30d0*/  SHF.L.U32 R0, R0, 0x10, RZ ;  /* 0x0000001000007819 */ /* 0x000fe200000006ff */
[----:B------:R-:W-:Y:S02]  /*30e0*/  FADD.FTZ R146, R178, R5 ;  /* 0x00000005b2927221 */ /* 0x000fe40000010000 */
[----:B------:R-:W-:Y:S02]  /*30f0*/  FADD.FTZ R176, R179, R4 ;  /* 0x00000004b3b07221 */ /* 0x000fe40000010000 */
[----:B------:R-:W-:Y:S01]  /*3100*/  FADD.FTZ R180, R7, R0 ;  /* 0x0000000007b47221 */ /* 0x000fe20000010000 */
[----:B------:R-:W-:-:S02]  /*3110*/  F2FP.BF16.F32.PACK_AB R7, R144, R147 ;  /* 0x000000939007723e */ /* 0x000fc400000010ff */
[----:B------:R-:W-:Y:S02]  /*3120*/  F2FP.BF16.F32.PACK_AB R6, R146, R177 ;  /* 0x000000b19206723e */ /* 0x000fe400000010ff */
[----:B------:R-:W-:Y:S02]  /*3130*/  F2FP.BF16.F32.PACK_AB R5, R176, R145 ;  /* 0x00000091b005723e */ /* 0x000fe400000010ff */
[----:B------:R-:W-:Y:S01]  /*3140*/  F2FP.BF16.F32.PACK_AB R4, R180, R175 ;  /* 0x000000afb404723e */ /* 0x000fe200000010ff */
[----:B------:R-:W-:Y:S06]  /*3150*/  BRA `(.L_x_3609) ;  /* 0x0000000000e07947 */ /* 0x000fec0003800000 */
.L_x_3610:
[C---:B0----5:R-:W-:Y:S02]  /*3160*/  PRMT R4, R144.reuse, 0x7632, R4 ;  /* 0x0000763290047816 */ /* 0x061fe40000000004 */
[----:B------:R-:W-:Y:S02]  /*3170*/  SHF.L.U32 R144, R144, 0x10, RZ ;  /* 0x0000001090907819 */ /* 0x000fe400000006ff */
[C---:B------:R-:W-:Y:S02]  /*3180*/  SHF.L.U32 R5, R12.reuse, 0x10, RZ ;  /* 0x000000100c057819 */ /* 0x040fe400000006ff */
[----:B------:R-:W-:Y:S02]  /*3190*/  PRMT R0, R12, 0x7632, R0 ;  /* 0x000076320c007816 */ /* 0x000fe40000000000 */
[----:B------:R-:W-:Y:S01]  /*31a0*/  SHF.L.U32 R175, R147, 0x10, RZ ;  /* 0x0000001093af7819 */ /* 0x000fe200000006ff */
[----:B------:R-:W-:Y:S01]  /*31b0*/  FADD.FTZ R5, R5, R144 ;  /* 0x0000009005057221 */ /* 0x000fe20000010000 */
[----:B------:R-:W-:Y:S01]  /*31c0*/  SHF.L.U32 R180, R15, 0x10, RZ ;  /* 0x000000100fb47819 */ /* 0x000fe200000006ff */
[----:B------:R-:W-:Y:S01]  /*31d0*/  IMAD.U32 R144, R13, 0x10000, RZ ;  /* 0x000100000d907824 */ /* 0x000fe200078e00ff */
[----:B------:R-:W-:-:S02]  /*31e0*/  SHF.L.U32 R6, R8, 0x10, RZ ;  /* 0x0000001008067819 */ /* 0x000fc400000006ff */
[----:B------:R-:W-:Y:S01]  /*31f0*/  SHF.L.U32 R7, R4, 0x10, RZ ;  /* 0x0000001004077819 */ /* 0x000fe200000006ff */
[----:B------:R-:W-:Y:S01]  /*3200*/  FADD.FTZ R182, R180, R175 ;  /* 0x000000afb4b67221 */ /* 0x000fe20000010000 */
[----:B------:R-:W-:Y:S01]  /*3210*/  SHF.L.U32 R0, R0, 0x10, RZ ;  /* 0x0000001000007819 */ /* 0x000fe200000006ff */
[----:B------:R-:W-:Y:S01]  /*3220*/  FADD.FTZ R175, R6, R5 ;  /* 0x0000000506af7221 */ /* 0x000fe20000010000 */
[C---:B------:R-:W-:Y:S01]  /*3230*/  PRMT R176, R145.reuse, 0x7632, R176 ;  /* 0x0000763291b07816 */ /* 0x040fe200000000b0 */
[----:B------:R-:W-:Y:S01]  /*3240*/  IMAD.U32 R145, R145, 0x10000, RZ ;  /* 0x0001000091917824 */ /* 0x000fe200078e00ff */
[----:B------:R-:W-:Y:S01]  /*3250*/  PRMT R177, R146, 0x7632, R177 ;  /* 0x0000763292b17816 */ /* 0x000fe200000000b1 */
[----:B------:R-:W-:Y:S01]  /*3260*/  FADD.FTZ R180, R7, R0 ;  /* 0x0000000007b47221 */ /* 0x000fe20000010000 */
[----:B------:R-:W-:Y:S01]  /*3270*/  PRMT R178, R147, 0x7632, R178 ;  /* 0x0000763293b27816 */ /* 0x000fe200000000b2 */
[----:B------:R-:W-:Y:S01]  /*3280*/  FADD.FTZ R145, R144, R145 ;  /* 0x0000009190917221 */ /* 0x000fe20000010000 */
[----:B------:R-:W-:Y:S01]  /*3290*/  SHF.L.U32 R146, R146, 0x10, RZ ;  /* 0x0000001092927819 */ /* 0x000fe200000006ff */
[----:B------:R-:W-:Y:S01]  /*32a0*/  IMAD.U32 R6, R9, 0x10000, RZ ;  /* 0x0001000009067824 */ /* 0x000fe200078e00ff */
[----:B------:R-:W-:-:S02]  /*32b0*/  SHF.L.U32 R147, R14, 0x10, RZ ;  /* 0x000000100e937819 */ /* 0x000fc400000006ff */
[----:B------:R-:W-:Y:S01]  /*32c0*/  PRMT R5, R15, 0x7632, R5 ;  /* 0x000076320f057816 */ /* 0x000fe20000000005 */
[----:B------:R-:W-:Y:S01]  /*32d0*/  FADD.FTZ R145, R6, R145 ;  /* 0x0000009106917221 */ /* 0x000fe20000010000 */
[----:B------:R-:W-:Y:S01]  /*32e0*/  PRMT R0, R13, 0x7632, R0 ;  /* 0x000076320d007816 */ /* 0x000fe20000000000 */
[----:B------:R-:W-:Y:S01]  /*32f0*/  FADD.FTZ R146, R147, R146 ;  /* 0x0000009293927221 */ /* 0x000fe20000010000 */
[----:B------:R-:W-:Y:S02]  /*3300*/  PRMT R4, R14, 0x7632, R4 ;  /* 0x000076320e047816 */ /* 0x000fe40000000004 */
[----:B------:R-:W-:Y:S02]  /*3310*/  SHF.L.U32 R144, R178, 0x10, RZ ;  /* 0x00000010b2907819 */ /* 0x000fe400000006ff */
[----:B------:R-:W-:Y:S01]  /*3320*/  SHF.L.U32 R5, R5, 0x10, RZ ;  /* 0x0000001005057819 */ /* 0x000fe200000006ff */
[----:B------:R-:W-:Y:S01]  /*3330*/  IMAD.U32 R4, R4, 0x10000, RZ ;  /* 0x0001000004047824 */ /* 0x000fe200078e00ff */
[----:B------:R-:W-:-:S02]  /*3340*/  SHF.L.U32 R147, R10, 0x10, RZ ;  /* 0x000000100a937819 */ /* 0x000fc400000006ff */
[----:B------:R-:W-:Y:S01]  /*3350*/  SHF.L.U32 R7, R176, 0x10, RZ ;  /* 0x00000010b0077819 */ /* 0x000fe200000006ff */
[--C-:B------:R-:W-:Y:S01]  /*3360*/  FADD.FTZ R144, R144, R5.reuse ;  /* 0x0000000590907221 */ /* 0x100fe20000010000 */
[----:B------:R-:W-:Y:S02]  /*3370*/  SHF.L.U32 R0, R0, 0x10, RZ ;  /* 0x0000001000007819 */ /* 0x000fe400000006ff */
[----:B------:R-:W-:Y:S01]  /*3380*/  SHF.L.U32 R179, R177, 0x10, RZ ;  /* 0x00000010b1b37819 */ /* 0x000fe200000006ff */
[----:B------:R-:W-:Y:S01]  /*3390*/  FADD.FTZ R177, R147, R146 ;  /* 0x0000009293b17221 */ /* 0x000fe20000010000 */
        /* <DEDUP_REMOVED lines=20> */
.L_x_3609:
        /* <DEDUP_REMOVED lines=46> */
[----:B------:R-:W-:Y:S02]  /*37c0*/  FADD.FTZ R181, -R178, R151 ;  /* 0x00000097b2b57221 */ /* 0x000fe40000010100 */
[----:B------:R-:W-:-:S04]  /*37d0*/  FFMA.FTZ R0, R0, R0, RZ ;  /* 0x0000000000007223 */ /* 0x000fc800000100ff */
        /* <DEDUP_REMOVED lines=65> */
[----:B------:R-:W3:Y:S02]  /*3bf0*/  SHFL.BFLY PT, R183, R184, 0x4, 0x1f ;  /* 0x0c801f00b8b77f89 */ /* 0x000ee400000e0000 */
[----:B---3--:R-:W-:Y:S02]  /*3c00*/  FADD.FTZ R185, R184, R183 ;  /* 0x000000b7b8b97221 */ /* 0x008fe40000010000 */
[----:B------:R-:W3:Y:S01]  /*3c10*/  @P0 LDC.64 R182, c[0x0][0x3a8] ;  /* 0x0000ea00ffb60b82 */ /* 0x000ee20000000a00 */
[----:B0-----:R-:W-:-:S02]  /*3c20*/  LOP3.LUT P2, RZ, R0, 0x1f, RZ, 0xc0, !PT ;  /* 0x0000001f00ff7812 */ /* 0x001fc4000784c0ff */
[----:B------:R-:W0:Y:S01]  /*3c30*/  SHFL.BFLY PT, R186, R185, 0x8, 0x1f ;  /* 0x0d001f00b9ba7f89 */ /* 0x000e2200000e0000 */
[----:B---3--:R-:W-:-:S04]  /*3c40*/  @P0 IMAD.WIDE.U32 R182, R154, 0x10, R182 ;  /* 0x000000109ab60825 */ /* 0x008fc800078e00b6 */
[----:B0-----:R-:W-:Y:S01]  /*3c50*/  FADD.FTZ R186, R185, R186 ;  /* 0x000000bab9ba7221 */ /* 0x001fe20000010000 */
        /* <DEDUP_REMOVED lines=11> */
.L_x_3612:
[----:B-12---:R-:W-:Y:S05]  /*3d10*/  BSYNC.RECONVERGENT B0 ;  /* 0x0000000000007941 */ /* 0x006fea0003800200 */
.L_x_3611:
        /* <DEDUP_REMOVED lines=15> */
.L_x_3614:
[----:B------:R-:W-:Y:S05]  /*3e10*/  BSYNC.RECONVERGENT B0 ;  /* 0x0000000000007941 */ /* 0x000fea0003800200 */
.L_x_3613:
[----:B------:R-:W1:Y:S01]  /*3e20*/  SHFL.DOWN PT, R182, R181, 0x4, 0x1f ;  /* 0x08801f00b5b67f89 */ /* 0x000e6200000e0000 */
[----:B------:R-:W-:Y:S01]  /*3e30*/  ISETP.NE.AND P3, PT, RZ, UR12, PT ;  /* 0x0000000cff007c0c */ /* 0x000fe2000bf65270 */
[----:B------:R-:W-:Y:S01]  /*3e40*/  UPLOP3.LUT UP1, UPT, UPT, UPT, UP1, 0x40, 0x4 ;  /* 0x000000000004789c */ /* 0x000fe20003f2e810 */
[----:B------:R-:W-:Y:S01]  /*3e50*/  ISETP.NE.AND P2, PT, R0, RZ, PT ;  /* 0x000000ff0000720c */ /* 0x000fe20003f45270 */
        /* <DEDUP_REMOVED lines=47> */
[----:B------:R-:W0:Y:S01]  /*4150*/  LDC R181, c[0x0][0x448] ;  /* 0x00011200ffb57b82 */ /* 0x000e220000000800 */
[----:B------:R-:W1:Y:S02]  /*4160*/  SHFL.IDX PT, R193, R186, RZ, 0x1f ;  /* 0x00001fffbac17589 */ /* 0x000e6400000e0000 */
[----:B------:R-:W-:-:S06]  /*4170*/  FFMA.FTZ R182, R185, R184, R182 ;  /* 0x000000b8b9b67223 */ /* 0x000fcc00000100b6 */
[----:B------:R-:W0:Y:S01]  /*4180*/  SHFL.IDX PT, R182, R182, RZ, 0x1f ;  /* 0x00001fffb6b67589 */ /* 0x000e2200000e0000 */
[C---:B-1----:R-:W-:Y:S01]  /*4190*/  FMUL.FTZ R178, R193.reuse, R193 ;  /* 0x000000c1c1b27220 */ /* 0x042fe20000410000 */
[----:B------:R-:W-:-:S04]  /*41a0*/  FSEL R183, R193, RZ, !P3 ;  /* 0x000000ffc1b77208 */ /* 0x000fc80005800000 */
[----:B------:R-:W-:Y:S01]  /*41b0*/  FSEL R184, R178, RZ, P3 ;  /* 0x000000ffb2b87208 */ /* 0x000fe20001800000 */
[C---:B------:R-:W-:Y:S01]  /*41c0*/  FADD.FTZ R198, -R183.reuse, R163 ;  /* 0x000000a3b7c67221 */ /* 0x040fe20000010100 */
[----:B------:R-:W1:Y:S01]  /*41d0*/  @!P2 LDC.64 R178, c[0x0][0x3c0] ;  /* 0x0000f000ffb2ab82 */ /* 0x000e620000000a00 */
[----:B0-----:R-:W-:Y:S01]  /*41e0*/  FFMA.FTZ R181, R182, UR9, R181 ;  /* 0x00000009b6b57c23 */ /* 0x001fe200080100b5 */
[C---:B------:R-:W-:Y:S01]  /*41f0*/  FADD.FTZ R200, -R183.reuse, R162 ;  /* 0x000000a2b7c87221 */ /* 0x040fe20000010100 */
[C---:B------:R-:W-:Y:S01]  /*4200*/  FADD.FTZ R188, -R183.reuse, R156 ;  /* 0x0000009cb7bc7221 */ /* 0x040fe20000010100 */
[----:B------:R-:W-:Y:S01]  /*4210*/  FADD.FTZ R192, -R183, R157 ;  /* 0x0000009db7c07221 */ /* 0x000fe20000010100 */
[----:B------:R-:W-:Y:S01]  /*4220*/  FADD.FTZ R181, R181, R184 ;  /* 0x000000b8b5b57221 */ /* 0x000fe20000010000 */
[C---:B------:R-:W-:Y:S01]  /*4230*/  FADD.FTZ R158, -R183.reuse, R158 ;  /* 0x0000009eb79e7221 */ /* 0x040fe20000010100 */
[C---:B------:R-:W-:Y:S01]  /*4240*/  FADD.FTZ R186, -R183.reuse, R149 ;  /* 0x00000095b7ba7221 */ /* 0x040fe20000010100 */
[----:B------:R-:W0:Y:S01]  /*4250*/  @!P2 LDC.64 R162, c[0x0][0x3c8] ;  /* 0x0000f200ffa2ab82 */ /* 0x000e220000000a00 */
[C---:B------:R-:W-:Y:S01]  /*4260*/  FADD.FTZ R190, -R183.reuse, R155 ;  /* 0x0000009bb7be7221 */ /* 0x040fe20000010100 */
[C---:B------:R-:W-:Y:S01]  /*4270*/  FADD.FTZ R150, -R183.reuse, R150 ;  /* 0x00000096b7967221 */ /* 0x040fe20000010100 */
[----:B------:R-:W2:Y:S01]  /*4280*/  MUFU.RSQ R181, R181 ;  /* 0x000000b500b57308 */ /* 0x000ea20000001400 */
[C---:B------:R-:W-:Y:S01]  /*4290*/  FADD.FTZ R182, -R183.reuse, R151 ;  /* 0x00000097b7b67221 */ /* 0x040fe20000010100 */
[C---:B------:R-:W-:Y:S01]  /*42a0*/  FADD.FTZ R148, -R183.reuse, R148 ;  /* 0x00000094b7947221 */ /* 0x040fe20000010100 */
[C---:B------:R-:W-:Y:S01]  /*42b0*/  FADD.FTZ R194, -R183.reuse, R159 ;  /* 0x0000009fb7c27221 */ /* 0x040fe20000010100 */
[C---:B------:R-:W-:Y:S01]  /*42c0*/  FADD.FTZ R170, -R183.reuse, R170 ;  /* 0x000000aab7aa7221 */ /* 0x040fe20000010100 */
[----:B------:R-:W3:Y:S01]  /*42d0*/  LDC.64 R156, c[0x0][0x428] ;  /* 0x00010a00ff9c7b82 */ /* 0x000ee20000000a00 */
        /* <DEDUP_REMOVED lines=20> */
[C---:B--2---:R-:W-:Y:S01]  /*4420*/  FMUL.FTZ R184, R181.reuse, R158 ;  /* 0x0000009eb5b87220 */ /* 0x044fe20000410000 */
[C---:B------:R-:W-:Y:S01]  /*4430*/  FMUL.FTZ R183, R181.reuse, R186 ;  /* 0x000000bab5b77220 */ /* 0x040fe20000410000 */
[----:B------:R-:W2:Y:S01]  /*4440*/  LDC.64 R158, c[0x0][0x430] ;  /* 0x00010c00ff9e7b82 */ /* 0x000ea20000000a00 */
        /* <DEDUP_REMOVED lines=8> */
[----:B-1----:R-:W-:-:S04]  /*44d0*/  @!P2 IMAD.WIDE R178, R2, 0x4, R178 ;  /* 0x0000000402b2a825 */ /* 0x002fc800078e02b2 */
[----:B------:R-:W-:Y:S01]  /*44e0*/  FFMA.FTZ R148, R183, R108, R112 ;  /* 0x0000006cb7947223 */ /* 0x000fe20000010070 */
[----:B------:R-:W-:Y:S01]  /*44f0*/  FFMA.FTZ R145, R184, R109, R113 ;  /* 0x0000006db8917223 */ /* 0x000fe20000010071 */
[----:B------:R-:W-:Y:S01]  /*4500*/  FFMA.FTZ R149, R147, R110, R114 ;  /* 0x0000006e93957223 */ /* 0x000fe20000010072 */
[----:B------:R-:W-:Y:S01]  /*4510*/  FFMA.FTZ R144, R188, R111, R115 ;  /* 0x0000006fbc907223 */ /* 0x000fe20000010073 */
[----:B------:R-:W-:Y:S01]  /*4520*/  FFMA.FTZ R146, R187, R106, R118 ;  /* 0x0000006abb927223 */ /* 0x000fe20000010076 */
[----:B------:R-:W-:Y:S01]  /*4530*/  FFMA.FTZ R155, R192, R107, R119 ;  /* 0x0000006bc09b7223 */ /* 0x000fe20000010077 */
[----:B------:R-:W-:Y:S01]  /*4540*/  F2FP.BF16.F32.PACK_AB R150, R151, R150 ;  /* 0x000000969796723e */ /* 0x000fe200000010ff */
[----:B0-----:R-:W-:Y:S01]  /*4550*/  @!P2 IMAD.WIDE R162, R2, 0x4, R162 ;  /* 0x0000000402a2a825 */ /* 0x001fe200078e02a2 */
[----:B------:R0:W-:Y:S01]  /*4560*/  @!P2 STG.E desc[UR6][R178.64], R193 ;  /* 0x000000c1b200a986 */ /* 0x0001e2000c101906 */
[----:B------:R-:W-:Y:S02]  /*4570*/  F2FP.BF16.F32.PACK_AB R148, R145, R148 ;  /* 0x000000949194723e */ /* 0x000fe400000010ff */
[----:B------:R-:W-:Y:S01]  /*4580*/  FMUL.FTZ R182, R181, R200 ;  /* 0x000000c8b5b67220 */ /* 0x000fe20000410000 */
[----:B------:R-:W-:Y:S01]  /*4590*/  F2FP.BF16.F32.PACK_AB R149, R144, R149 ;  /* 0x000000959095723e */ /* 0x000fe200000010ff */
[----:B---3--:R-:W-:Y:S01]  /*45a0*/  IMAD.WIDE.U32 R160, R3, 0x10, R156 ;  /* 0x0000001003a07825 */ /* 0x008fe200078e009c */
[----:B------:R-:W-:-:S03]  /*45b0*/  F2FP.BF16.F32.PACK_AB R151, R155, R146 ;  /* 0x000000929b97723e */ /* 0x000fc600000010ff */
[----:B------:R-:W-:Y:S01]  /*45c0*/  FFMA.FTZ R146, R185, R72, R20 ;  /* 0x00000048b9927223 */ /* 0x000fe20000010014 */
[C---:B------:R-:W-:Y:S01]  /*45d0*/  FMUL.FTZ R191, R181.reuse, R196 ;  /* 0x000000c4b5bf7220 */ /* 0x040fe20000410000 */
[C---:B------:R-:W-:Y:S01]  /*45e0*/  FMUL.FTZ R180, R181.reuse, R168 ;  /* 0x000000a8b5b47220 */ /* 0x040fe20000410000 */
[C---:B------:R-:W-:Y:S01]  /*45f0*/  FMUL.FTZ R195, R181.reuse, R202 ;  /* 0x000000cab5c37220 */ /* 0x040fe20000410000 */
[C---:B------:R-:W-:Y:S01]  /*4600*/  FMUL.FTZ R204, R181.reuse, R204 ;  /* 0x000000ccb5cc7220 */ /* 0x040fe20000410000 */
[C---:B------:R-:W-:Y:S01]  /*4610*/  FMUL.FTZ R189, R181.reuse, R194 ;  /* 0x000000c2b5bd7220 */ /* 0x040fe20000410000 */
[----:B0-----:R-:W-:Y:S01]  /*4620*/  FFMA.FTZ R179, R186, R73, R21 ;  /* 0x00000049bab37223 */ /* 0x001fe20000010015 */
[C---:B------:R-:W-:Y:S01]  /*4630*/  FMUL.FTZ R193, R181.reuse, R198 ;  /* 0x000000c6b5c17220 */ /* 0x040fe20000410000 */
[----:B------:R-:W-:Y:S01]  /*4640*/  FMUL.FTZ R190, R181, R170 ;  /* 0x000000aab5be7220 */ /* 0x000fe20000410000 */
[----:B------:R0:W-:Y:S01]  /*4650*/  @!P2 STG.E desc[UR6][R162.64], R181 ;  /* 0x000000b5a200a986 */ /* 0x0001e2000c101906 */
[----:B------:R-:W-:Y:S01]  /*4660*/  FFMA.FTZ R144, R183, R76, R16 ;  /* 0x0000004cb7907223 */ /* 0x000fe20000010010 */
[----:B------:R-:W-:Y:S01]  /*4670*/  F2FP.BF16.F32.PACK_AB R146, R179, R146 ;  /* 0x00000092b392723e */ /* 0x000fe200000010ff */
[----:B------:R-:W-:Y:S01]  /*4680*/  FFMA.FTZ R179, R184, R77, R17 ;  /* 0x0000004db8b37223 */ /* 0x000fe20000010011 */
[----:B------:R1:W-:Y:S01]  /*4690*/  STG.E.128 desc[UR6][R160.64], R148 ;  /* 0x00000094a0007986 */ /* 0x0003e2000c101d06 */
[----:B------:R-:W-:Y:S01]  /*46a0*/  FFMA.FTZ R185, R191, R102, R122 ;  /* 0x00000066bfb97223 */ /* 0x000fe2000001007a */
[----:B------:R-:W-:Y:S01]  /*46b0*/  FFMA.FTZ R186, R180, R103, R123 ;  /* 0x00000067b4ba7223 */ /* 0x000fe2000001007b */
[----:B------:R-:W-:Y:S01]  /*46c0*/  FFMA.FTZ R145, R147, R78, R18 ;  /* 0x0000004e93917223 */ /* 0x000fe20000010012 */
[----:B------:R-:W-:Y:S01]  /*46d0*/  FFMA.FTZ R183, R189, R100, R120 ;  /* 0x00000064bdb77223 */ /* 0x000fe20000010078 */
[----:B------:R-:W-:Y:S01]  /*46e0*/  FFMA.FTZ R184, R190, R101, R121 ;  /* 0x00000065beb87223 */ /* 0x000fe20000010079 */
[----:B------:R-:W-:Y:S01]  /*46f0*/  FFMA.FTZ R147, R187, R74, R22 ;  /* 0x0000004abb937223 */ /* 0x000fe20000010016 */
[----:B------:R-:W-:Y:S01]  /*4700*/  FFMA.FTZ R192, R192, R75, R23 ;  /* 0x0000004bc0c07223 */ /* 0x000fe20000010017 */
[----:B0-----:R-:W-:Y:S01]  /*4710*/  FFMA.FTZ R162, R193, R96, R124 ;  /* 0x00000060c1a27223 */ /* 0x001fe2000001007c */
[----:B------:R-:W-:Y:S01]  /*4720*/  FFMA.FTZ R188, R188, R79, R19 ;  /* 0x0000004fbcbc7223 */ /* 0x000fe20000010013 */
[C---:B------:R-:W-:Y:S01]  /*4730*/  FMUL.FTZ R171, R181.reuse, R206 ;  /* 0x000000ceb5ab7220 */ /* 0x040fe20000410000 */
[C---:B------:R-:W-:Y:S01]  /*4740*/  FMUL.FTZ R174, R181.reuse, R174 ;  /* 0x000000aeb5ae7220 */ /* 0x040fe20000410000 */
[----:B------:R-:W-:Y:S01]  /*4750*/  F2FP.BF16.F32.PACK_AB R147, R192, R147 ;  /* 0x00000093c093723e */ /* 0x000fe200000010ff */
[C---:B------:R-:W-:Y:S01]  /*4760*/  FMUL.FTZ R173, R181.reuse, R208 ;  /* 0x000000d0b5ad7220 */ /* 0x040fe20000410000 */
[----:B------:R-:W-:Y:S01]  /*4770*/  F2FP.BF16.F32.PACK_AB R145, R188, R145 ;  /* 0x00000091bc91723e */ /* 0x000fe200000010ff */
[----:B------:R-:W-:Y:S01]  /*4780*/  FMUL.FTZ R172, R181, R172 ;  /* 0x000000acb5ac7220 */ /* 0x000fe20000410000 */
[----:B------:R-:W-:Y:S01]  /*4790*/  F2FP.BF16.F32.PACK_AB R144, R179, R144 ;  /* 0x00000090b390723e */ /* 0x000fe200000010ff */
[----:B------:R-:W-:Y:S01]  /*47a0*/  FFMA.FTZ R191, R191, R70, R26 ;  /* 0x00000046bfbf7223 */ /* 0x000fe2000001001a */
[----:B-1----:R-:W-:Y:S01]  /*47b0*/  FFMA.FTZ R151, R182, R97, R125 ;  /* 0x00000061b6977223 */ /* 0x002fe2000001007d */
[----:B------:R-:W-:Y:S01]  /*47c0*/  FFMA.FTZ R160, R195, R98, R126 ;  /* 0x00000062c3a07223 */ /* 0x000fe2000001007e */
[----:B------:R-:W-:Y:S01]  /*47d0*/  FFMA.FTZ R161, R204, R99, R127 ;  /* 0x00000063cca17223 */ /* 0x000fe2000001007f */
[----:B------:R-:W-:Y:S01]  /*47e0*/  F2FP.BF16.F32.PACK_AB R149, R186, R185 ;  /* 0x000000b9ba95723e */ /* 0x000fe200000010ff */
[----:B------:R-:W-:Y:S01]  /*47f0*/  IMAD.WIDE.U32 R186, R152, 0x10, R156 ;  /* 0x0000001098ba7825 */ /* 0x000fe200078e009c */
[----:B------:R-:W-:-:S03]  /*4800*/  F2FP.BF16.F32.PACK_AB R150, R151, R162 ;  /* 0x000000a29796723e */ /* 0x000fc600000010ff */
[----:B------:R-:W-:Y:S01]  /*4810*/  FFMA.FTZ R193, R193, R64, R28 ;  /* 0x00000040c1c17223 */ /* 0x000fe2000001001c */
[----:B------:R-:W-:Y:S01]  /*4820*/  F2FP.BF16.F32.PACK_AB R151, R161, R160 ;  /* 0x000000a0a197723e */ /* 0x000fe200000010ff */
[----:B------:R-:W-:Y:S01]  /*4830*/  IMAD.WIDE.U32 R160, R153, 0x10, R156 ;  /* 0x0000001099a07825 */ /* 0x000fe200078e009c */
[----:B------:R-:W-:-:S03]  /*4840*/  F2FP.BF16.F32.PACK_AB R148, R184, R183 ;  /* 0x000000b7b894723e */ /* 0x000fc600000010ff */
[----:B------:R-:W-:Y:S01]  /*4850*/  FFMA.FTZ R182, R182, R65, R29 ;  /* 0x00000041b6b67223 */ /* 0x000fe2000001001d */
[----:B------:R-:W-:Y:S01]  /*4860*/  FFMA.FTZ R180, R180, R71, R27 ;  /* 0x00000047b4b47223 */ /* 0x000fe2000001001b */
[----:B--2---:R-:W-:-:S04]  /*4870*/  IMAD.WIDE.U32 R162, R152, 0x10, R158 ;  /* 0x0000001098a27825 */ /* 0x004fc800078e009e */
[C---:B------:R-:W-:Y:S01]  /*4880*/  FMUL.FTZ R175, R181.reuse, R210 ;  /* 0x000000d2b5af7220 */ /* 0x040fe20000410000 */
[C---:B------:R-:W-:Y:S01]  /*4890*/  FMUL.FTZ R176, R181.reuse, R166 ;  /* 0x000000a6b5b07220 */ /* 0x040fe20000410000 */
[----:B------:R-:W-:Y:S01]  /*48a0*/  FMUL.FTZ R178, R181, R164 ;  /* 0x000000a4b5b27220 */ /* 0x000fe20000410000 */
[----:B------:R-:W-:-:S04]  /*48b0*/  IMAD.WIDE.U32 R184, R3, 0x10, R158 ;  /* 0x0000001003b87825 */ /* 0x000fc800078e009e */
[----:B------:R-:W-:Y:S01]  /*48c0*/  FFMA.FTZ R3, R171, R92, R128 ;  /* 0x0000005cab037223 */ /* 0x000fe20000010080 */
[C---:B------:R-:W-:Y:S01]  /*48d0*/  FMUL.FTZ R177, R181.reuse, R212 ;  /* 0x000000d4b5b17220 */ /* 0x040fe20000410000 */
[----:B------:R-:W-:Y:S01]  /*48e0*/  FMUL.FTZ R167, R181, R218 ;  /* 0x000000dab5a77220 */ /* 0x000fe20000410000 */
[----:B------:R-:W-:Y:S01]  /*48f0*/  IMAD.WIDE.U32 R152, R153, 0x10, R158 ;  /* 0x0000001099987825 */ /* 0x000fe200078e009e */
[----:B------:R0:W-:Y:S03]  /*4900*/  STG.E.128 desc[UR6][R184.64], R144 ;  /* 0x00000090b8007986 */ /* 0x0001e6000c101d06 */
[C---:B------:R-:W-:Y:S01]  /*4910*/  FMUL.FTZ R168, R181.reuse, R220 ;  /* 0x000000dcb5a87220 */ /* 0x040fe20000410000 */
[C---:B------:R-:W-:Y:S01]  /*4920*/  FMUL.FTZ R169, R181.reuse, R222 ;  /* 0x000000deb5a97220 */ /* 0x040fe20000410000 */
[C---:B------:R-:W-:Y:S01]  /*4930*/  IMAD.WIDE.U32 R156, R154.reuse, 0x10, R156 ;  /* 0x000000109a9c7825 */ /* 0x040fe200078e009c */
[----:B------:R1:W-:Y:S03]  /*4940*/  STG.E.128 desc[UR6][R186.64], R148 ;  /* 0x00000094ba007986 */ /* 0x0003e6000c101d06 */
[----:B------:R-:W-:Y:S01]  /*4950*/  FMUL.FTZ R170, R181, R224 ;  /* 0x000000e0b5aa7220 */ /* 0x000fe20000410000 */
[----:B------:R-:W-:Y:S01]  /*4960*/  FFMA.FTZ R179, R177, R58, R38 ;  /* 0x0000003ab1b37223 */ /* 0x000fe20000010026 */
[----:B------:R-:W-:-:S04]  /*4970*/  IMAD.WIDE.U32 R158, R154, 0x10, R158 ;  /* 0x000000109a9e7825 */ /* 0x000fc800078e009e */
[----:B------:R-:W-:Y:S01]  /*4980*/  FFMA.FTZ R154, R174, R93, R129 ;  /* 0x0000005dae9a7223 */ /* 0x000fe20000010081 */
[C---:B------:R-:W-:Y:S01]  /*4990*/  FMUL.FTZ R165, R181.reuse, R214 ;  /* 0x000000d6b5a57220 */ /* 0x040fe20000410000 */
[C---:B------:R-:W-:Y:S01]  /*49a0*/  FMUL.FTZ R166, R181.reuse, R216 ;  /* 0x000000d8b5a67220 */ /* 0x040fe20000410000 */
[C---:B------:R-:W-:Y:S01]  /*49b0*/  FMUL.FTZ R155, R181.reuse, R226 ;  /* 0x000000e2b59b7220 */ /* 0x040fe20000410000 */
[----:B------:R-:W-:Y:S01]  /*49c0*/  FMUL.FTZ R164, R181, R228 ;  /* 0x000000e4b5a47220 */ /* 0x000fe20000410000 */
[----:B------:R-:W-:Y:S01]  /*49d0*/  FFMA.FTZ R189, R189, R68, R24 ;  /* 0x00000044bdbd7223 */ /* 0x000fe20000010018 */
[----:B------:R-:W-:Y:S01]  /*49e0*/  FFMA.FTZ R190, R190, R69, R25 ;  /* 0x00000045bebe7223 */ /* 0x000fe20000010019 */
[----:B------:R-:W-:Y:S01]  /*49f0*/  FFMA.FTZ R195, R195, R66, R30 ;  /* 0x00000042c3c37223 */ /* 0x000fe2000001001e */
[----:B------:R-:W-:Y:S01]  /*4a00*/  FFMA.FTZ R204, R204, R67, R31 ;  /* 0x00000043cccc7223 */ /* 0x000fe2000001001f */
[----:B0-----:R-:W-:Y:S01]  /*4a10*/  F2FP.BF16.F32.PACK_AB R146, R182, R193 ;  /* 0x000000c1b692723e */ /* 0x001fe200000010ff */
[----:B------:R-:W-:Y:S01]  /*4a20*/  FFMA.FTZ R182, R178, R59, R39 ;  /* 0x0000003bb2b67223 */ /* 0x000fe20000010027 */
[----:B------:R-:W-:Y:S01]  /*4a30*/  F2FP.BF16.F32.PACK_AB R145, R180, R191 ;  /* 0x000000bfb491723e */ /* 0x000fe200000010ff */
[----:B------:R-:W-:Y:S01]  /*4a40*/  FFMA.FTZ R180, R178, R91, R135 ;  /* 0x0000005bb2b47223 */ /* 0x000fe20000010087 */
[----:B-1----:R-:W-:Y:S01]  /*4a50*/  F2FP.BF16.F32.PACK_AB R148, R154, R3 ;  /* 0x000000039a94723e */ /* 0x002fe200000010ff */
[----:B------:R-:W-:Y:S01]  /*4a60*/  FFMA.FTZ R149, R173, R94, R130 ;  /* 0x0000005ead957223 */ /* 0x000fe20000010082 */
[----:B------:R-:W-:Y:S01]  /*4a70*/  FFMA.FTZ R150, R172, R95, R131 ;  /* 0x0000005fac967223 */ /* 0x000fe20000010083 */
[C---:B------:R-:W-:Y:S01]  /*4a80*/  FFMA.FTZ R3, R175.reuse, R88, R132 ;  /* 0x00000058af037223 */ /* 0x040fe20000010084 */
[C---:B------:R-:W-:Y:S01]  /*4a90*/  FFMA.FTZ R154, R176.reuse, R89, R133 ;  /* 0x00000059b09a7223 */ /* 0x040fe20000010085 */
[----:B------:R-:W-:Y:S01]  /*4aa0*/  FFMA.FTZ R175, R175, R56, R36 ;  /* 0x00000038afaf7223 */ /* 0x000fe20000010024 */
[----:B------:R-:W-:Y:S01]  /*4ab0*/  FFMA.FTZ R151, R177, R90, R134 ;  /* 0x0000005ab1977223 */ /* 0x000fe20000010086 */
[----:B------:R-:W-:Y:S01]  /*4ac0*/  FFMA.FTZ R178, R176, R57, R37 ;  /* 0x00000039b0b27223 */ /* 0x000fe20000010025 */
[----:B------:R-:W-:Y:S01]  /*4ad0*/  F2FP.BF16.F32.PACK_AB R149, R150, R149 ;  /* 0x000000959695723e */ /* 0x000fe200000010ff */
[----:B------:R-:W-:Y:S01]  /*4ae0*/  FFMA.FTZ R177, R173, R62, R34 ;  /* 0x0000003eadb17223 */ /* 0x000fe20000010022 */
[----:B------:R-:W-:Y:S01]  /*4af0*/  F2FP.BF16.F32.PACK_AB R150, R154, R3 ;  /* 0x000000039a96723e */ /* 0x000fe200000010ff */
[----:B------:R-:W-:Y:S01]  /*4b00*/  FFMA.FTZ R3, R174, R61, R33 ;  /* 0x0000003dae037223 */ /* 0x000fe20000010021 */
[----:B------:R-:W-:Y:S01]  /*4b10*/  F2FP.BF16.F32.PACK_AB R151, R180, R151 ;  /* 0x00000097b497723e */ /* 0x000fe200000010ff */
[----:B------:R-:W-:Y:S01]  /*4b20*/  FFMA.FTZ R173, R167, R86, R138 ;  /* 0x00000056a7ad7223 */ /* 0x000fe2000001008a */
[----:B------:R-:W-:Y:S01]  /*4b30*/  F2FP.BF16.F32.PACK_AB R178, R178, R175 ;  /* 0x000000afb2b2723e */ /* 0x000fe200000010ff */
[----:B------:R-:W-:Y:S01]  /*4b40*/  FFMA.FTZ R174, R168, R87, R139 ;  /* 0x00000057a8ae7223 */ /* 0x000fe2000001008b */
[----:B------:R-:W-:Y:S01]  /*4b50*/  FFMA.FTZ R175, R169, R80, R140 ;  /* 0x00000050a9af7223 */ /* 0x000fe2000001008c */
[----:B------:R-:W-:Y:S01]  /*4b60*/  FFMA.FTZ R180, R170, R81, R141 ;  /* 0x00000051aab47223 */ /* 0x000fe2000001008d */
[----:B------:R-:W-:Y:S01]  /*4b70*/  FFMA.FTZ R176, R171, R60, R32 ;  /* 0x0000003cabb07223 */ /* 0x000fe20000010020 */
[----:B------:R-:W-:Y:S01]  /*4b80*/  FFMA.FTZ R172, R172, R63, R35 ;  /* 0x0000003facac7223 */ /* 0x000fe20000010023 */
[----:B------:R-:W-:Y:S01]  /*4b90*/  F2FP.BF16.F32.PACK_AB R173, R174, R173 ;  /* 0x000000adaead723e */ /* 0x000fe200000010ff */
[----:B------:R-:W-:Y:S01]  /*4ba0*/  FFMA.FTZ R154, R165, R84, R136 ;  /* 0x00000054a59a7223 */ /* 0x000fe20000010088 */
[----:B------:R-:W-:Y:S01]  /*4bb0*/  F2FP.BF16.F32.PACK_AB R174, R180, R175 ;  /* 0x000000afb4ae723e */ /* 0x000fe200000010ff */
[----:B------:R-:W-:Y:S01]  /*4bc0*/  FFMA.FTZ R171, R166, R85, R137 ;  /* 0x00000055a6ab7223 */ /* 0x000fe20000010089 */
[----:B------:R-:W0:Y:S01]  /*4bd0*/  LDC.64 R180, c[0x0][0x380] ;  /* 0x0000e000ffb47b82 */ /* 0x000e220000000a00 */
[----:B------:R-:W-:Y:S01]  /*4be0*/  F2FP.BF16.F32.PACK_AB R177, R172, R177 ;  /* 0x000000b1acb1723e */ /* 0x000fe200000010ff */
[----:B------:R-:W-:Y:S01]  /*4bf0*/  FFMA.FTZ R169, R169, R48, R44 ;  /* 0x00000030a9a97223 */ /* 0x000fe2000001002c */
[----:B------:R-:W-:Y:S01]  /*4c00*/  FFMA.FTZ R170, R170, R49, R45 ;  /* 0x00000031aaaa7223 */ /* 0x000fe2000001002d */
[----:B------:R-:W-:Y:S01]  /*4c10*/  F2FP.BF16.F32.PACK_AB R172, R171, R154 ;  /* 0x0000009aabac723e */ /* 0x000fe200000010ff */
[----:B------:R-:W-:Y:S01]  /*4c20*/  FFMA.FTZ R167, R167, R54, R42 ;  /* 0x00000036a7a77223 */ /* 0x000fe2000001002a */
[----:B------:R-:W-:Y:S01]  /*4c30*/  FFMA.FTZ R175, R155, R82, R142 ;  /* 0x000000529baf7223 */ /* 0x000fe2000001008e */
[----:B------:R-:W-:Y:S01]  /*4c40*/  FFMA.FTZ R154, R164, R83, R143 ;  /* 0x00000053a49a7223 */ /* 0x000fe2000001008f */
[----:B------:R-:W-:Y:S01]  /*4c50*/  FFMA.FTZ R168, R168, R55, R43 ;  /* 0x00000037a8a87223 */ /* 0x000fe2000001002b */
[----:B------:R-:W-:Y:S01]  /*4c60*/  FFMA.FTZ R165, R165, R52, R40 ;  /* 0x00000034a5a57223 */ /* 0x000fe20000010028 */
[----:B------:R-:W-:Y:S01]  /*4c70*/  FFMA.FTZ R155, R155, R50, R46 ;  /* 0x000000329b9b7223 */ /* 0x000fe2000001002e */
[----:B------:R-:W-:Y:S01]  /*4c80*/  FFMA.FTZ R164, R164, R51, R47 ;  /* 0x00000033a4a47223 */ /* 0x000fe2000001002f */
[----:B------:R-:W-:Y:S01]  /*4c90*/  FFMA.FTZ R166, R166, R53, R41 ;  /* 0x00000035a6a67223 */ /* 0x000fe20000010029 */
[----:B------:R-:W-:-:S02]  /*4ca0*/  F2FP.BF16.F32.PACK_AB R147, R204, R195 ;  /* 0x000000c3cc93723e */ /* 0x000fc400000010ff */
[----:B------:R-:W-:Y:S02]  /*4cb0*/  F2FP.BF16.F32.PACK_AB R144, R190, R189 ;  /* 0x000000bdbe90723e */ /* 0x000fe400000010ff */
[----:B------:R-:W-:Y:S02]  /*4cc0*/  F2FP.BF16.F32.PACK_AB R179, R182, R179 ;  /* 0x000000b3b6b3723e */ /* 0x000fe400000010ff */
[----:B------:R-:W-:Y:S01]  /*4cd0*/  F2FP.BF16.F32.PACK_AB R176, R3, R176 ;  /* 0x000000b003b0723e */ /* 0x000fe200000010ff */
[----:B------:R4:W-:Y:S01]  /*4ce0*/  STG.E.128 desc[UR6][R162.64], R144 ;  /* 0x00000090a2007986 */ /* 0x0009e2000c101d06 */
[----:B------:R-:W-:Y:S02]  /*4cf0*/  F2FP.BF16.F32.PACK_AB R170, R170, R169 ;  /* 0x000000a9aaaa723e */ /* 0x000fe400000010ff */
[----:B------:R-:W-:Y:S01]  /*4d00*/  F2FP.BF16.F32.PACK_AB R175, R154, R175 ;  /* 0x000000af9aaf723e */ /* 0x000fe200000010ff */
[----:B------:R4:W-:Y:S01]  /*4d10*/  STG.E.128 desc[UR6][R160.64], R148 ;  /* 0x00000094a0007986 */ /* 0x0009e2000c101d06 */
[----:B------:R-:W-:-:S02]  /*4d20*/  F2FP.BF16.F32.PACK_AB R169, R168, R167 ;  /* 0x000000a7a8a9723e */ /* 0x000fc400000010ff */
[----:B------:R-:W-:Y:S01]  /*4d30*/  F2FP.BF16.F32.PACK_AB R171, R164, R155 ;  /* 0x0000009ba4ab723e */ /* 0x000fe200000010ff */
[----:B------:R4:W-:Y:S01]  /*4d40*/  STG.E.128 desc[UR6][R152.64], R176 ;  /* 0x000000b098007986 */ /* 0x0009e2000c101d06 */
[----:B------:R-:W-:Y:S02]  /*4d50*/  F2FP.BF16.F32.PACK_AB R168, R166, R165 ;  /* 0x000000a5a6a8723e */ /* 0x000fe400000010ff */
[----:B0-----:R-:W-:Y:S01]  /*4d60*/  IADD3 R2, PT, PT, R2, R180, RZ ;  /* 0x000000b402027210 */ /* 0x001fe20007ffe0ff */
[----:B------:R4:W-:Y:S03]  /*4d70*/  STG.E.128 desc[UR6][R156.64], R172 ;  /* 0x000000ac9c007986 */ /* 0x0009e6000c101d06 */
[----:B------:R-:W-:Y:S01]  /*4d80*/  ISETP.GE.AND P2, PT, R2, R181, PT ;  /* 0x000000b50200720c */ /* 0x000fe20003f46270 */
[----:B------:R4:W-:-:S12]  /*4d90*/  STG.E.128 desc[UR6][R158.64], R168 ;  /* 0x000000a89e007986 */ /* 0x0009d8000c101d06 */
[----:B------:R-:W-:Y:S05]  /*4da0*/  @!P2 BRA `(.L_x_3615) ;  /* 0xffffffbc00bca947 */ /* 0x000fea000383ffff */
[----:B------:R-:W-:Y:S05]  /*4db0*/  EXIT ;  /* 0x000000000000794d */ /* 0x000fea0003800000 */
.L_x_3616:
        /* <DEDUP_REMOVED lines=12> */
.L_x_18021:


//--------------------- .text._ZN10layer_norm31ln_parallel_residual_fwd_kernelINS_13Kernel_traitsIf13__nv_bfloat16S2_S2_fjLj8192ELj1ELj1ELj8ELj16ENS_18Kernel_traits_baseILj8192EfS2_S2_S2_fjLj256EEEEELb0ELb1ELb0EEEvNS_9FwdParamsE --------------------------
	.section	.text._ZN10layer_norm31ln_parallel_residual_fwd_kernelINS_13Kernel_traitsIf13__nv_bfloat16S2_S2_fjLj8192ELj1ELj1ELj8ELj16ENS_18Kernel_traits_baseILj8192EfS2_S2_S2_fjLj256EEEEELb0ELb1ELb0EEEvNS_9FwdParamsE,"ax",@progbits
	.align	128
        .global         _ZN10layer_norm31ln_parallel_residual_fwd_kernelINS_13Kernel_traitsIf13__nv_bfloat16S2_S2_fjLj8192ELj1ELj1ELj8ELj16ENS_18Kernel_traits_baseILj8192EfS2_S2_S2_fjLj256EEEEELb0ELb1ELb0EEEvNS_9FwdParamsE
        .type           _ZN10layer_norm31ln_parallel_residual_fwd_kernelINS_13Kernel_traitsIf13__nv_bfloat16S2_S2_fjLj8192ELj1ELj1ELj8ELj16ENS_18Kernel_traits_baseILj8192EfS2_S2_S2_fjLj256EEEEELb0ELb1ELb0EEEvNS_9FwdParamsE,@function
        .size           _ZN10layer_norm31ln_parallel_residual_fwd_kernelINS_13Kernel_traitsIf13__nv_bfloat16S2_S2_fjLj8192ELj1ELj1ELj8ELj16ENS_18Kernel_traits_baseILj8192EfS2_S2_S2_fjLj256EEEEELb0ELb1ELb0EEEvNS_9FwdParamsE,(.L_x_18022 - _ZN10layer_norm31ln_parallel_residual_fwd_kernelINS_13Kernel_traitsIf13__nv_bfloat16S2_S2_fjLj8192ELj1ELj1ELj8ELj16ENS_18Kernel_traits_baseILj8192EfS2_S2_S2_fjLj256EEEEELb0ELb1ELb0EEEvNS_9FwdParamsE)
        .other          _ZN10layer_norm31ln_parallel_residual_fwd_kernelINS_13Kernel_traitsIf13__nv_bfloat16S2_S2_fjLj8192ELj1ELj1ELj8ELj16ENS_18Kernel_traits_baseILj8192EfS2_S2_S2_fjLj256EEEEELb0ELb1ELb0EEEvNS_9FwdParamsE,@"STO_CUDA_ENTRY STV_DEFAULT"
_ZN10layer_norm31ln_parallel_residual_fwd_kernelINS_13Kernel_traitsIf13__nv_bfloat16S2_S2_fjLj8192ELj1ELj1ELj8ELj16ENS_18Kernel_traits_baseILj8192EfS2_S2_S2_fjLj256EEEEELb0ELb1ELb0EEEvNS_9FwdParamsE:
.text._ZN10layer_norm31ln_parallel_residual_fwd_kernelINS_13Kernel_traitsIf13__nv_bfloat16S2_S2_fjLj8192ELj1ELj1ELj8ELj16ENS_18Kernel_traits_baseILj8192EfS2_S2_S2_fjLj256EEEEELb0ELb1ELb0EEEvNS_9FwdParamsE:
        /* <DEDUP_REMOVED lines=32> */
[----:B------:R-:W-:Y:S01]  /*0200*/  @P0 LOP3.LUT R17, R17, 0x100, RZ, 0xfc, !PT ;  /* 0x0000010011110812 */ /* 0x000fe200078efcff */
[----:B------:R0:W5:Y:S04]  /*0210*/  @P0 LDG.E.128 R84, desc[UR8][R2.64+0x10] ;  /* 0x0000100802540981 */ /* 0x000168000c1e1d00 */
[----:B------:R0:W5:Y:S01]  /*0220*/  @P0 LD.E.128 R80, desc[UR8][R6.64] ;  /* 0x0000000806500980 */ /* 0x000162000c101d00 */
[----:B------:R-:W1:Y:S01]  /*0230*/  @P2 LDC.64 R14, c[0x0][0x438] ;  /* 0x00010e00ff0e2b82 */ /* 0x000e620000000a00 */
[----:B--2---:R-:W-:-:S02]  /*0240*/  @P1 IMAD.WIDE.U32 R8, R17, 0x20, R8 ;  /* 0x0000002011081825 */ /* 0x004fc400078e0008 */
[----:B------:R0:W5:Y:S04]  /*0250*/  @P0 LD.E.128 R76, desc[UR8][R6.64+0x10] ;  /* 0x00001008064c0980 */ /* 0x000168000c101d00 */
[----:B------:R0:W5:Y:S01]  /*0260*/  @P1 LDG.E.128 R72, desc[UR8][R8.64] ;  /* 0x0000000808481981 */ /* 0x000162000c1e1d00 */
[C---:B---3--:R-:W-:Y:S01]  /*0270*/  @P1 IMAD.WIDE.U32 R10, R17.reuse, 0x20, R10 ;  /* 0x00000020110a1825 */ /* 0x048fe200078e000a */
[----:B------:R-:W-:Y:S02]  /*0280*/  @P1 IADD3 R17, PT, PT, R17, 0x100, RZ ;  /* 0x0000010011111810 */ /* 0x000fe40007ffe0ff */
[----:B------:R0:W5:Y:S04]  /*0290*/  @P1 LDG.E.128 R68, desc[UR8][R8.64+0x10] ;  /* 0x0000100808441981 */ /* 0x000168000c1e1d00 */
[----:B------:R0:W5:Y:S01]  /*02a0*/  @P1 LD.E.128 R64, desc[UR8][R10.64] ;  /* 0x000000080a401980 */ /* 0x000162000c101d00 */
[----:B----4-:R-:W-:-:S03]  /*02b0*/  @P2 IMAD.WIDE.U32 R12, R17, 0x20, R12 ;  /* 0x00000020110c2825 */ /* 0x010fc600078e000c */
[----:B------:R0:W5:Y:S04]  /*02c0*/  @P1 LD.E.128 R60, desc[UR8][R10.64+0x10] ;  /* 0x000010080a3c1980 */ /* 0x000168000c101d00 */
[----:B------:R0:W5:Y:S01]  /*02d0*/  @P2 LDG.E.128 R56, desc[UR8][R12.64] ;  /* 0x000000080c382981 */ /* 0x000162000c1e1d00 */
[----:B-1----:R-:W-:-:S03]  /*02e0*/  @P2 IMAD.WIDE.U32 R14, R17, 0x20, R14 ;  /* 0x00000020110e2825 */ /* 0x002fc600078e000e */
[----:B------:R0:W5:Y:S04]  /*02f0*/  @P2 LDG.E.128 R52, desc[UR8][R12.64+0x10] ;  /* 0x000010080c342981 */ /* 0x000168000c1e1d00 */
[----:B------:R0:W5:Y:S04]  /*0300*/  @P2 LD.E.128 R48, desc[UR8][R14.64] ;  /* 0x000000080e302980 */ /* 0x000168000c101d00 */
[----:B------:R0:W5:Y:S01]  /*0310*/  @P2 LD.E.128 R44, desc[UR8][R14.64+0x10] ;  /* 0x000010080e2c2980 */ /* 0x000162000c101d00 */
[----:B------:R-:W-:Y:S02]  /*0320*/  ISETP.GE.U32.AND P1, PT, R4, 0x400, PT ;  /* 0x000004000400780c */ /* 0x000fe40003f26070 */
[----:B------:R-:W-:-:S11]  /*0330*/  @P2 IADD3 R17, PT, PT, R17, 0x100, RZ ;  /* 0x0000010011112810 */ /* 0x000fd60007ffe0ff */
[----:B0-----:R-:W-:Y:S05]  /*0340*/  @!P1 BRA `(.L_x_3619) ;  /* 0x0000000000c09947 */ /* 0x001fea0003800000 */
[----:B------:R-:W0:Y:S08]  /*0350*/  LDC.64 R2, c[0x0][0x3d0] ;  /* 0x0000f400ff027b82 */ /* 0x000e300000000a00 */
[----:B------:R-:W1:Y:S01]  /*0360*/  LDC.64 R6, c[0x0][0x438] ;  /* 0x00010e00ff067b82 */ /* 0x000e620000000a00 */
[----:B0-----:R-:W-:-:S05]  /*0370*/  IMAD.WIDE.U32 R2, R17, 0x20, R2 ;  /* 0x0000002011027825 */ /* 0x001fca00078e0002 */
[----:B------:R0:W5:Y:S01]  /*0380*/  LDG.E.128 R40, desc[UR8][R2.64] ;  /* 0x0000000802287981 */ /* 0x000162000c1e1d00 */
[----:B-1----:R-:W-:-:S03]  /*0390*/  IMAD.WIDE.U32 R6, R17, 0x20, R6 ;  /* 0x0000002011067825 */ /* 0x002fc600078e0006 */
[----:B------:R0:W5:Y:S04]  /*03a0*/  LDG.E.128 R36, desc[UR8][R2.64+0x10] ;  /* 0x0000100802247981 */ /* 0x000168000c1e1d00 */
[----:B------:R0:W5:Y:S04]  /*03b0*/  LD.E.128 R32, desc[UR8][R6.64] ;  /* 0x0000000806207980 */ /* 0x000168000c101d00 */
[----:B------:R0:W5:Y:S01]  /*03c0*/  LD.E.128 R28, desc[UR8][R6.64+0x10] ;  /* 0x00001008061c7980 */ /* 0x000162000c101d00 */
[----:B------:R-:W-:Y:S05]  /*03d0*/  BRA `(.L_x_3619) ;  /* 0x00000000009c7947 */ /* 0x000fea0003800000 */
.L_x_3618:
        /* <DEDUP_REMOVED lines=11> */
[----:B-1----:R-:W-:-:S03]  /*0490*/  @P1 IMAD.WIDE.U32 R8, R17, 0x20, R8 ;  /* 0x0000002011081825 */ /* 0x002fc600078e0008 */
[----:B------:R0:W5:Y:S01]  /*04a0*/  @P0 LDG.E.128 R84, desc[UR8][R6.64+0x10] ;  /* 0x0000100806540981 */ /* 0x000162000c1e1d00 */
[----:B------:R-:W-:-:S03]  /*04b0*/  @P1 VIADD R17, R17, 0x100 ;  /* 0x0000010011111836 */ /* 0x000fc60000000000 */
[----:B------:R0:W5:Y:S01]  /*04c0*/  @P1 LDG.E.128 R72, desc[UR8][R8.64] ;  /* 0x0000000808481981 */ /* 0x000162000c1e1d00 */
[C---:B--2---:R-:W-:Y:S01]  /*04d0*/  @P2 IMAD.WIDE.U32 R10, R17.reuse, 0x20, R10 ;  /* 0x00000020110a2825 */ /* 0x044fe200078e000a */
[----:B------:R-:W-:Y:S02]  /*04e0*/  @P2 IADD3 R17, PT, PT, R17, 0x100, RZ ;  /* 0x0000010011112810 */ /* 0x000fe40007ffe0ff */
[----:B------:R0:W5:Y:S04]  /*04f0*/  @P1 LDG.E.128 R68, desc[UR8][R8.64+0x10] ;  /* 0x0000100808441981 */ /* 0x000168000c1e1d00 */
[----:B------:R0:W5:Y:S01]  /*0500*/  @P2 LDG.E.128 R56, desc[UR8][R10.64] ;  /* 0x000000080a382981 */ /* 0x000162000c1e1d00 */
[----:B---3--:R-:W-:-:S03]  /*0510*/  @P3 IMAD.WIDE.U32 R2, R17, 0x20, R12 ;  /* 0x0000002011023825 */ /* 0x008fc600078e000c */
[----:B------:R0:W5:Y:S04]  /*0520*/  @P2 LDG.E.128 R52, desc[UR8][R10.64+0x10] ;  /* 0x000010080a342981 */ /* 0x000168000c1e1d00 */
[----:B------:R0:W5:Y:S04]  /*0530*/  @P3 LDG.E.128 R40, desc[UR8][R2.64] ;  /* 0x0000000802283981 */ /* 0x000168000c1e1d00 */
[----:B------:R0:W5:Y:S01]  /*0540*/  @P3 LDG.E.128 R36, desc[UR8][R2.64+0x10] ;  /* 0x0000100802243981 */ /* 0x000162000c1e1d00 */
        /* <DEDUP_REMOVED lines=12> */
[----:B------:R-:W-:Y:S02]  /*0610*/  @P3 CS2R R30, SRZ ;  /* 0x00000000001e3805 */ /* 0x000fe4000001ff00 */
[----:B------:R-:W-:-:S02]  /*0620*/  @P3 CS2R R28, SRZ ;  /* 0x00000000001c3805 */ /* 0x000fc4000001ff00 */
[----:B------:R-:W-:Y:S02]  /*0630*/  @P3 CS2R R34, SRZ ;  /* 0x0000000000223805 */ /* 0x000fe4000001ff00 */
[----:B0-----:R-:W-:-:S07]  /*0640*/  @P3 CS2R R32, SRZ ;  /* 0x0000000000203805 */ /* 0x001fce000001ff00 */
.L_x_3619:
[----:B------:R-:W-:Y:S05]  /*0650*/  BSYNC.RECONVERGENT B0 ;  /* 0x0000000000007941 */ /* 0x000fea0003800200 */
.L_x_3617:
[----:B------:R-:W1:Y:S02]  /*0660*/  LDCU UR4, c[0x0][0x384] ;  /* 0x00007080ff0477ac */ /* 0x000e640008000800 */
[----:B-1----:R-:W-:-:S06]  /*0670*/  UISETP.GE.AND UP1, UPT, UR6, UR4, UPT ;  /* 0x000000040600728c */ /* 0x002fcc000bf26270 */
[----:B------:R-:W-:-:S13]  /*0680*/  PLOP3.LUT P1, PT, PT, PT, UP1, 0x80, 0x8 ;  /* 0x000000000008781c */ /* 0x000fda0003f2f018 */
[----:B------:R-:W-:Y:S05]  /*0690*/  @P1 EXIT ;  /* 0x000000000000194d */ /* 0x000fea0003800000 */
[----:B------:R-:W-:Y:S01]  /*06a0*/  SHF.R.S32.HI R16, RZ, 0x3, R16 ;  /* 0x00000003ff107819 */ /* 0x000fe20000011410 */
[----:B------:R-:W1:Y:S03]  /*06b0*/  LDCU UR11, c[0x0][0x388] ;  /* 0x00007100ff0b77ac */ /* 0x000e660008000800 */
[C---:B0-----:R-:W-:Y:S01]  /*06c0*/  LOP3.LUT R3, R16.reuse, 0xff, RZ, 0xc0, !PT ;  /* 0x000000ff10037812 */ /* 0x041fe200078ec0ff */
[----:B------:R-:W0:Y:S01]  /*06d0*/  LDCU.U8 UR7, c[0x0][0x410] ;  /* 0x00008200ff0777ac */ /* 0x000e220008000000 */
[----:B------:R-:W-:Y:S02]  /*06e0*/  LOP3.LUT R2, R16, 0xffffff00, RZ, 0xc0, !PT ;  /* 0xffffff0010027812 */ /* 0x000fe400078ec0ff */
[----:B------:R-:W-:Y:S01]  /*06f0*/  VIADDMNMX R5, R3, -R5, RZ, !PT ;  /* 0x8000000503057246 */ /* 0x000fe200078001ff */
[----:B------:R-:W-:Y:S01]  /*0700*/  IMAD R0, R0, -0x20, R3 ;  /* 0xffffffe000007824 */ /* 0x000fe200078e0203 */
[----:B------:R-:W2:Y:S02]  /*0710*/  LDCU UR10, c[0x0][0x400] ;  /* 0x00008000ff0a77ac */ /* 0x000ea40008000800 */
[----:B------:R-:W-:-:S02]  /*0720*/  VIMNMX R5, PT, PT, R5, 0x20, PT ;  /* 0x0000002005057848 */ /* 0x000fc40003fe0100 */
[----:B------:R-:W-:Y:S01]  /*0730*/  VIMNMX R0, PT, PT, RZ, R0, !PT ;  /* 0x00000000ff007248 */ /* 0x000fe20007fe0100 */
[----:B------:R-:W3:Y:S01]  /*0740*/  LDCU.64 UR14, c[0x0][0x398] ;  /* 0x00007300ff0e77ac */ /* 0x000ee20008000a00 */
[----:B------:R-:W-:Y:S02]  /*0750*/  LEA R5, R5, R2, 0x3 ;  /* 0x0000000205057211 */ /* 0x000fe400078e18ff */
[----:B------:R-:W-:Y:S01]  /*0760*/  VIMNMX R7, PT, PT, R0, 0x20, PT ;  /* 0x0000002000077848 */ /* 0x000fe20003fe0100 */
[----:B------:R-:W4:Y:S01]  /*0770*/  LDCU.64 UR16, c[0x0][0x3a0] ;  /* 0x00007400ff1077ac */ /* 0x000f220008000a00 */
[----:B------:R-:W-:-:S03]  /*0780*/  I2FP.F32.U32 R5, R5 ;  /* 0x0000000500057245 */ /* 0x000fc60000201000 */
[----:B------:R-:W-:Y:S01]  /*0790*/  IMAD R2, R7, 0x8, R2 ;  /* 0x0000000807027824 */ /* 0x000fe200078e0202 */
[----:B------:R0:W0:Y:S01]  /*07a0*/  MUFU.RCP R3, R5 ;  /* 0x0000000500037308 */ /* 0x0000220000001000 */
[----:B------:R-:W0:Y:S01]  /*07b0*/  LDCU.64 UR12, c[0x0][0x380] ;  /* 0x00007000ff0c77ac */ /* 0x000e220008000a00 */
[----:B-1----:R-:W-:-:S11]  /*07c0*/  UPLOP3.LUT UP2, UPT, UPT, UPT, UPT, 0x40, 0x4 ;  /* 0x000000000004789c */ /* 0x002fd60003f4e870 */
.L_x_3656:
[----:B------:R-:W-:Y:S01]  /*07d0*/  UIMAD UR4, UR6, UR11, URZ ;  /* 0x0000000b060472a4 */ /* 0x000fe2000f8e02ff */
[----:B------:R-:W-:Y:S03]  /*07e0*/  BSSY.RECONVERGENT B0, `(.L_x_3620) ;  /* 0x00000ad000007945 */ /* 0x000fe60003800200 */
[----:B------:R-:W-:-:S04]  /*07f0*/  USHF.R.S32.HI UR5, URZ, 0x1f, UR4 ;  /* 0x0000001fff057899 */ /* 0x000fc80008011404 */
[----:B------:R-:W-:-:S06]  /*0800*/  ULEA.HI UR5, UR5, UR4, URZ, 0x3 ;  /* 0x0000000405057291 */ /* 0x000fcc000f8f18ff */
[----:B------:R-:W-:-:S04]  /*0810*/  MOV R0, UR5 ;  /* 0x0000000500007c02 */ /* 0x000fc80008000f00 */
[----:B------:R-:W-:-:S04]  /*0820*/  LEA.HI.SX32 R0, R0, R117, 0x1d ;  /* 0x0000007500007211 */ /* 0x000fc800078feaff */
[----:B------:R-:W-:Y:S01]  /*0830*/  MOV R117, R0 ;  /* 0x0000000000757202 */ /* 0x000fe20000000f00 */
[----:B01234-:R-:W-:Y:S06]  /*0840*/  @!P0 BRA `(.L_x_3621) ;  /* 0x0000000800988947 */ /* 0x01ffec0003800000 */
[----:B---3--:R-:W-:Y:S01]  /*0850*/  ISETP.NE.U32.AND P0, PT, RZ, UR14, PT ;  /* 0x0000000eff007c0c */ /* 0x008fe2000bf05070 */
[----:B------:R-:W1:Y:S01]  /*0860*/  LDC.64 R92, c[0x0][0x390] ;  /* 0x0000e400ff5c7b82 */ /* 0x000e620000000a00 */
[----:B----4-:R-:W-:Y:S02]  /*0870*/  ISETP.NE.U32.AND P1, PT, RZ, UR16, PT ;  /* 0x00000010ff007c0c */ /* 0x010fe4000bf25070 */
[----:B------:R-:W-:Y:S02]  /*0880*/  ISETP.NE.AND.EX P0, PT, RZ, UR15, PT, P0 ;  /* 0x0000000fff007c0c */ /* 0x000fe4000bf05300 */
[----:B------:R-:W-:-:S11]  /*0890*/  ISETP.NE.AND.EX P1, PT, RZ, UR17, PT, P1 ;  /* 0x00000011ff007c0c */ /* 0x000fd6000bf25310 */
[----:B------:R-:W3:Y:S08]  /*08a0*/  @P0 LDC.64 R118, c[0x0][0x398] ;  /* 0x0000e600ff760b82 */ /* 0x000ef00000000a00 */
[----:B------:R-:W4:Y:S01]  /*08b0*/  @P1 LDC.64 R12, c[0x0][0x3a0] ;  /* 0x0000e800ff0c1b82 */ /* 0x000f220000000a00 */
[----:B-1----:R-:W-:-:S06]  /*08c0*/  IMAD.WIDE.U32 R92, R0, 0x10, R92 ;  /* 0x00000010005c7825 */ /* 0x002fcc00078e005c */
[----:B------:R-:W5:Y:S01]  /*08d0*/  LDG.E.128 R92, desc[UR8][R92.64] ;  /* 0x000000085c5c7981 */ /* 0x000f62000c1e1d00 */
[----:B---3--:R-:W-:-:S05]  /*08e0*/  @P0 IMAD.WIDE.U32 R118, R0, 0x10, R118 ;  /* 0x0000001000760825 */ /* 0x008fca00078e0076 */
[----:B------:R1:W5:Y:S01]  /*08f0*/  @P0 LDG.E.128 R24, desc[UR8][R118.64] ;  /* 0x0000000876180981 */ /* 0x000362000c1e1d00 */
[----:B----4-:R-:W-:-:S05]  /*0900*/  @P1 IMAD.WIDE.U32 R12, R0, 0x10, R12 ;  /* 0x00000010000c1825 */ /* 0x010fca00078e000c */
[----:B------:R1:W5:Y:S01]  /*0910*/  @P1 LDG.E.128 R20, desc[UR8][R12.64] ;  /* 0x000000080c141981 */ /* 0x000362000c1e1d00 */
[----:B------:R-:W-:Y:S05]  /*0920*/  @!P0 BRA `(.L_x_3622) ;  /* 0x00000004007c8947 */ /* 0x000fea0003800000 */
[----:B------:R-:W-:Y:S05]  /*0930*/  @!P1 BRA `(.L_x_3623) ;  /* 0x0000000000e49947 */ /* 0x000fea0003800000 */
[C---:B0----5:R-:W-:Y:S01]  /*0940*/  PRMT R5, R92.reuse, 0x7632, R5 ;  /* 0x000076325c057816 */ /* 0x061fe20000000005 */
[----:B------:R-:W-:Y:S01]  /*0950*/  IMAD.U32 R92, R92, 0x10000, RZ ;  /* 0x000100005c5c7824 */ /* 0x000fe200078e00ff */
[C---:B-1----:R-:W-:Y:S01]  /*0960*/  SHF.L.U32 R13, R24.reuse, 0x10, RZ ;  /* 0x00000010180d7819 */ /* 0x042fe200000006ff */
[----:B------:R-:W-:Y:S01]  /*0970*/  IMAD.U32 R18, R25, 0x10000, RZ ;  /* 0x0001000019127824 */ /* 0x000fe200078e00ff */
[----:B------:R-:W-:Y:S01]  /*0980*/  PRMT R12, R24, 0x7632, R12 ;  /* 0x00007632180c7816 */ /* 0x000fe2000000000c */
[----:B------:R-:W-:Y:S01]  /*0990*/  IMAD.U32 R16, R5, 0x10000, RZ ;  /* 0x0001000005107824 */ /* 0x000fe200078e00ff */
[----:B------:R-:W-:Y:S01]  /*09a0*/  SHF.L.U32 R17, R20, 0x10, RZ ;  /* 0x0000001014117819 */ /* 0x000fe200000006ff */
[----:B------:R-:W-:Y:S01]  /*09b0*/  FADD.FTZ R92, R92, R13 ;  /* 0x0000000d5c5c7221 */ /* 0x000fe20000010000 */
[----:B------:R-:W-:Y:S01]  /*09c0*/  SHF.L.U32 R19, R12, 0x10, RZ ;  /* 0x000000100c137819 */ /* 0x000fe200000006ff */
[----:B------:R-:W-:Y:S01]  /*09d0*/  IMAD.U32 R101, R94, 0x10000, RZ ;  /* 0x000100005e657824 */ /* 0x000fe200078e00ff */
[C---:B------:R-:W-:Y:S01]  /*09e0*/  PRMT R10, R93.reuse, 0x7632, R10 ;  /* 0x000076325d0a7816 */ /* 0x040fe2000000000a */
        /* <DEDUP_REMOVED lines=8> */
[----:B------:R-:W-:Y:S01]  /*0a70*/  SHF.L.U32 R94, R26, 0x10, RZ ;  /* 0x000000101a5e7819 */ /* 0x000fe200000006ff */
[----:B------:R-:W-:Y:S01]  /*0a80*/  IMAD.U32 R6, R6, 0x10000, RZ ;  /* 0x0001000006067824 */ /* 0x000fe200078e00ff */
[----:B------:R-:W-:Y:S02]  /*0a90*/  PRMT R8, R95, 0x7632, R8 ;  /* 0x000076325f087816 */ /* 0x000fe40000000008 */
[----:B------:R-:W-:Y:S01]  /*0aa0*/  SHF.L.U32 R18, R21, 0x10, RZ ;  /* 0x0000001015127819 */ /* 0x000fe200000006ff */
[----:B------:R-:W-:Y:S01]  /*0ab0*/  FADD.FTZ R101, R101, R94 ;  /* 0x0000005e65657221 */ /* 0x000fe20000010000 */
[----:B------:R-:W-:Y:S02]  /*0ac0*/  SHF.L.U32 R10, R10, 0x10, RZ ;  /* 0x000000100a0a7819 */ /* 0x000fe400000006ff */
[----:B------:R-:W-:Y:S01]  /*0ad0*/  SHF.L.U32 R17, R17, 0x10, RZ ;  /* 0x0000001011117819 */ /* 0x000fe200000006ff */
[----:B------:R-:W-:Y:S01]  /*0ae0*/  FADD.FTZ R13, R13, R18 ;  /* 0x000000120d0d7221 */ /* 0x000fe20000010000 */
[----:B------:R-:W-:Y:S01]  /*0af0*/  PRMT R93, R27, 0x7632, R93 ;  /* 0x000076321b5d7816 */ /* 0x000fe2000000005d */
[----:B------:R-:W-:Y:S01]  /*0b00*/  FADD.FTZ R101, R101, R92 ;  /* 0x0000005c65657221 */ /* 0x000fe20000010000 */
[----:B------:R-:W-:-:S02]  /*0b10*/  SHF.L.U32 R19, R19, 0x10, RZ ;  /* 0x0000001013137819 */ /* 0x000fc400000006ff */
        /* <DEDUP_REMOVED lines=25> */
[----:B------:R-:W-:Y:S01]  /*0cb0*/  F2FP.BF16.F32.PACK_AB R16, R6, R5 ;  /* 0x000000050610723e */ /* 0x000fe200000010ff */
[----:B------:R-:W-:Y:S06]  /*0cc0*/  BRA `(.L_x_3624) ;  /* 0x00000004005c7947 */ /* 0x000fec0003800000 */
.L_x_3623:
[----:B-1---5:R-:W-:Y:S01]  /*0cd0*/  SHF.L.U32 R13, R93, 0x10, RZ ;  /* 0x000000105d0d7819 */ /* 0x022fe200000006ff */
[----:B0-----:R-:W-:Y:S01]  /*0ce0*/  IMAD.U32 R5, R92, 0x10000, RZ ;  /* 0x000100005c057824 */ /* 0x001fe200078e00ff */
[----:B------:R-:W-:Y:S01]  /*0cf0*/  SHF.L.U32 R8, R25, 0x10, RZ ;  /* 0x0000001019087819 */ /* 0x000fe200000006ff */
[----:B------:R-:W-:Y:S01]  /*0d00*/  IMAD.U32 R6, R24, 0x10000, RZ ;  /* 0x0001000018067824 */ /* 0x000fe200078e00ff */
[----:B------:R-:W-:Y:S01]  /*0d10*/  PRMT R17, R92, 0x7632, R17 ;  /* 0x000076325c117816 */ /* 0x000fe20000000011 */
[----:B------:R-:W-:Y:S01]  /*0d20*/  IMAD.U32 R12, R95, 0x10000, RZ ;  /* 0x000100005f0c7824 */ /* 0x000fe200078e00ff */
[----:B------:R-:W-:Y:S01]  /*0d30*/  PRMT R18, R93, 0x7632, R18 ;  /* 0x000076325d127816 */ /* 0x000fe20000000012 */
[----:B------:R-:W-:Y:S01]  /*0d40*/  FADD.FTZ R5, R5, R6 ;  /* 0x0000000605057221 */ /* 0x000fe20000010000 */
[----:B------:R-:W-:Y:S01]  /*0d50*/  FADD.FTZ R13, R13, R8 ;  /* 0x000000080d0d7221 */ /* 0x000fe20000010000 */
[----:B------:R-:W-:Y:S02]  /*0d60*/  PRMT R92, R94, 0x7632, R92 ;  /* 0x000076325e5c7816 */ /* 0x000fe4000000005c */
[----:B------:R-:W-:Y:S01]  /*0d70*/  PRMT R109, R95, 0x7632, R109 ;  /* 0x000076325f6d7816 */ /* 0x000fe2000000006d */
[----:B------:R-:W-:Y:S01]  /*0d80*/  IMAD.U32 R19, R18, 0x10000, RZ ;  /* 0x0001000012137824 */ /* 0x000fe200078e00ff */
        /* <DEDUP_REMOVED lines=25> */
.L_x_3622:
[----:B------:R-:W-:Y:S05]  /*0f20*/  @!P1 BRA `(.L_x_3625) ;  /* 0x0000000000949947 */ /* 0x000fea0003800000 */
[----:B0----5:R-:W-:Y:S01]  /*0f30*/  SHF.L.U32 R5, R92, 0x10, RZ ;  /* 0x000000105c057819 */ /* 0x021fe200000006ff */
[----:B------:R-:W-:Y:S01]  /*0f40*/  IMAD.U32 R101, R22, 0x10000, RZ ;  /* 0x0001000016657824 */ /* 0x000fe200078e00ff */
[----:B-1----:R-:W-:Y:S02]  /*0f50*/  SHF.L.U32 R13, R93, 0x10, RZ ;  /* 0x000000105d0d7819 */ /* 0x002fe400000006ff */
[----:B------:R-:W-:Y:S02]  /*0f60*/  SHF.L.U32 R6, R20, 0x10, RZ ;  /* 0x0000001014067819 */ /* 0x000fe400000006ff */
[----:B------:R-:W-:Y:S02]  /*0f70*/  SHF.L.U32 R8, R21, 0x10, RZ ;  /* 0x0000001015087819 */ /* 0x000fe400000006ff */
[----:B------:R-:W-:Y:S01]  /*0f80*/  PRMT R17, R92, 0x7632, R17 ;  /* 0x000076325c117816 */ /* 0x000fe20000000011 */
[----:B------:R-:W-:Y:S01]  /*0f90*/  FADD.FTZ R5, R5, R6 ;  /* 0x0000000605057221 */ /* 0x000fe20000010000 */
        /* <DEDUP_REMOVED lines=30> */
.L_x_3625:
[----:B-----5:R-:W-:Y:S01]  /*1180*/  PRMT R6, R92, 0x7632, R6 ;  /* 0x000076325c067816 */ /* 0x020fe20000000006 */
[----:B-1----:R-:W-:Y:S01]  /*1190*/  IMAD.U32 R13, R93, 0x10000, RZ ;  /* 0x000100005d0d7824 */ /* 0x002fe200078e00ff */
[----:B------:R-:W-:Y:S02]  /*11a0*/  PRMT R109, R95, 0x7632, R109 ;  /* 0x000076325f6d7816 */ /* 0x000fe4000000006d */
[----:B------:R-:W-:Y:S01]  /*11b0*/  PRMT R8, R93, 0x7632, R8 ;  /* 0x000076325d087816 */ /* 0x000fe20000000008 */
[----:B------:R-:W-:Y:S01]  /*11c0*/  IMAD.U32 R6, R6, 0x10000, RZ ;  /* 0x0001000006067824 */ /* 0x000fe200078e00ff */
[----:B------:R-:W-:Y:S01]  /*11d0*/  PRMT R10, R94, 0x7632, R10 ;  /* 0x000076325e0a7816 */ /* 0x000fe2000000000a */
[----:B------:R-:W-:Y:S01]  /*11e0*/  IMAD.U32 R109, R109, 0x10000, RZ ;  /* 0x000100006d6d7824 */ /* 0x000fe200078e00ff */
[----:B0-----:R-:W-:Y:S02]  /*11f0*/  SHF.L.U32 R5, R92, 0x10, RZ ;  /* 0x000000105c057819 */ /* 0x001fe400000006ff */
[----:B------:R-:W-:-:S02]  /*1200*/  SHF.L.U32 R101, R94, 0x10, RZ ;  /* 0x000000105e657819 */ /* 0x000fc400000006ff */
[----:B------:R-:W-:Y:S02]  /*1210*/  SHF.L.U32 R12, R95, 0x10, RZ ;  /* 0x000000105f0c7819 */ /* 0x000fe400000006ff */
[----:B------:R-:W-:Y:S02]  /*1220*/  SHF.L.U32 R8, R8, 0x10, RZ ;  /* 0x0000001008087819 */ /* 0x000fe400000006ff */
[----:B------:R-:W-:-:S07]  /*1230*/  SHF.L.U32 R10, R10, 0x10, RZ ;  /* 0x000000100a0a7819 */ /* 0x000fce00000006ff */
.L_x_3624:
[----:B------:R-:W0:Y:S01]  /*1240*/  @UP0 LDCU.64 UR4, c[0x0][0x3a8] ;  /* 0x00007500ff0407ac */ /* 0x000e220008000a00 */
[----:B------:R-:W-:Y:S01]  /*1250*/  PLOP3.LUT P0, PT, PT, PT, UP0, 0x80, 0x8 ;  /* 0x000000000008781c */ /* 0x000fe20003f0f008 */
[----:B------:R-:W-:Y:S01]  /*1260*/  HFMA2 R93, -RZ, RZ, 0, 9.5367431640625e-07 ;  /* 0x00000010ff5d7431 */ /* 0x000fe200000001ff */
[----:B------:R-:W-:Y:S02]  /*1270*/  PLOP3.LUT P1, PT, PT, PT, UP0, 0x80, 0x8 ;  /* 0x000000000008781c */ /* 0x000fe40003f2f008 */
[----:B------:R-:W-:-:S09]  /*1280*/  IADD3 R117, PT, PT, R0, 0x100, RZ ;  /* 0x0000010000757810 */ /* 0x000fd20007ffe0ff */
[----:B0-----:R-:W-:-:S05]  /*1290*/  @P0 IMAD.WIDE.U32 R92, R0, R93, UR4 ;  /* 0x00000004005c0e25 */ /* 0x001fca000f8e005d */
[----:B------:R1:W-:Y:S02]  /*12a0*/  @P1 STG.E.128 desc[UR8][R92.64], R16 ;  /* 0x000000105c001986 */ /* 0x0003e4000c101d08 */
.L_x_3621:
[----:B0-234-:R-:W-:Y:S05]  /*12b0*/  BSYNC.RECONVERGENT B0 ;  /* 0x0000000000007941 */ /* 0x01dfea0003800200 */
.L_x_3620:
[----:B------:R-:W-:Y:S01]  /*12c0*/  ISETP.GE.U32.AND P2, PT, R4, 0x200, PT ;  /* 0x000002000400780c */ /* 0x000fe20003f46070 */
[----:B------:R-:W-:-:S12]  /*12d0*/  BSSY.RECONVERGENT B0, `(.L_x_3626) ;  /* 0x00000ae000007945 */ /* 0x000fd80003800200 */
        /* <DEDUP_REMOVED lines=33> */
.L_x_3629:
[----:B-----5:R-:W-:Y:S01]  /*14f0*/  SHF.L.U32 R7, R92, 0x10, RZ ;  /* 0x000000105c077819 */ /* 0x020fe200000006ff */
[----:B------:R-:W-:Y:S01]  /*1500*/  IMAD.U32 R15, R93, 0x10000, RZ ;  /* 0x000100005d0f7824 */ /* 0x000fe200078e00ff */
[----:B------:R-:W-:Y:S01]  /*1510*/  SHF.L.U32 R14, R20, 0x10, RZ ;  /* 0x00000010140e7819 */ /* 0x000fe200000006ff */
[----:B------:R-:W-:Y:S01]  /*1520*/  IMAD.U32 R16, R21, 0x10000, RZ ;  /* 0x0001000015107824 */ /* 0x000fe200078e00ff */
[----:B------:R-:W-:Y:S02]  /*1530*/  PRMT R19, R92, 0x7632, R19 ;  /* 0x000076325c137816 */ /* 0x000fe40000000013 */
        /* <DEDUP_REMOVED lines=10> */
[----:B------:R-:W-:Y:S01]  /*15e0*/  IMAD.U32 R119, R98, 0x10000, RZ ;  /* 0x0001000062777824 */ /* 0x000fe200078e00ff */
[----:B------:R-:W-:Y:S02]  /*15f0*/  PRMT R18, R23, 0x7632, R18 ;  /* 0x0000763217127816 */ /* 0x000fe40000000012 */
        /* <DEDUP_REMOVED lines=20> */
.L_x_3628:
[----:B------:R-:W-:-:S04]  /*1740*/  UISETP.NE.U32.AND UP1, UPT, UR16, URZ, UPT ;  /* 0x000000ff1000728c */ /* 0x000fc8000bf25070 */
[----:B------:R-:W-:-:S09]  /*1750*/  UISETP.NE.AND.EX UP1, UPT, UR17, URZ, UPT, UP1 ;  /* 0x000000ff1100728c */ /* 0x000fd2000bf25310 */
[----:B------:R-:W-:Y:S05]  /*1760*/  BRA.U UP1, `(.L_x_3631) ;  /* 0x0000000101947547 */ /* 0x000fea000b800000 */
        /* <DEDUP_REMOVED lines=15> */
[----:B------:R-:W-:Y:S01]  /*1860*/  PRMT R18, R27, 0x7632, R18 ;  /* 0x000076321b127816 */ /* 0x000fe20000000012 */
[----:B------:R-:W-:Y:S01]  /*1870*/  IMAD.U32 R14, R14, 0x10000, RZ ;  /* 0x000100000e0e7824 */ /* 0x000fe200078e00ff */
[----:B------:R-:W-:Y:S02]  /*1880*/  SHF.L.U32 R93, R92, 0x10, RZ ;  /* 0x000000105c5d7819 */ /* 0x000fe400000006ff */
[----:B------:R-:W-:Y:S01]  /*1890*/  SHF.L.U32 R17, R17, 0x10, RZ ;  /* 0x0000001011117819 */ /* 0x000fe200000006ff */
        /* <DEDUP_REMOVED lines=16> */
[----:B------:R-:W-:Y:S01]  /*19a0*/  F2FP.BF16.F32.PACK_AB R17, R96, R15 ;  /* 0x0000000f6011723e */ /* 0x000fe200000010ff */
[----:B------:R-:W-:Y:S06]  /*19b0*/  BRA `(.L_x_3630) ;  /* 0x0000000000e07947 */ /* 0x000fec0003800000 */
.L_x_3631:
[----:B-----5:R-:W-:Y:S01]  /*19c0*/  SHF.L.U32 R7, R92, 0x10, RZ ;  /* 0x000000105c077819 */ /* 0x020fe200000006ff */
[----:B------:R-:W-:Y:S01]  /*19d0*/  IMAD.U32 R15, R93, 0x10000, RZ ;  /* 0x000100005d0f7824 */ /* 0x000fe200078e00ff */
[----:B------:R-:W-:Y:S01]  /*19e0*/  SHF.L.U32 R14, R24, 0x10, RZ ;  /* 0x00000010180e7819 */ /* 0x000fe200000006ff */
[----:B------:R-:W-:Y:S01]  /*19f0*/  IMAD.U32 R18, R20, 0x10000, RZ ;  /* 0x0001000014127824 */ /* 0x000fe200078e00ff */
[----:B------:R-:W-:Y:S01]  /*1a00*/  PRMT R92, R92, 0x7632, R92 ;  /* 0x000076325c5c7816 */ /* 0x000fe2000000005c */
[----:B------:R-:W-:Y:S01]  /*1a10*/  IMAD.U32 R96, R27, 0x10000, RZ ;  /* 0x000100001b607824 */ /* 0x000fe200078e00ff */
[----:B------:R-:W-:Y:S01]  /*1a20*/  SHF.L.U32 R16, R25, 0x10, RZ ;  /* 0x0000001019107819 */ /* 0x000fe200000006ff */
[--C-:B------:R-:W-:Y:S01]  /*1a30*/  FADD.FTZ R17, R14, R7.reuse ;  /* 0x000000070e117221 */ /* 0x100fe20000010000 */
[----:B------:R-:W-:Y:S02]  /*1a40*/  PRMT R7, R24, 0x7632, R7 ;  /* 0x0000763218077816 */ /* 0x000fe40000000007 */
[----:B------:R-:W-:Y:S01]  /*1a50*/  SHF.L.U32 R19, R92, 0x10, RZ ;  /* 0x000000105c137819 */ /* 0x000fe200000006ff */
        /* <DEDUP_REMOVED lines=9> */
[----:B------:R-:W-:Y:S01]  /*1af0*/  PRMT R95, R95, 0x7632, R95 ;  /* 0x000076325f5f7816 */ /* 0x000fe2000000005f */
[----:B------:R-:W-:Y:S01]  /*1b00*/  FADD.FTZ R15, R92, R15 ;  /* 0x0000000f5c0f7221 */ /* 0x000fe20000010000 */
[----:B------:R-:W-:-:S02]  /*1b10*/  PRMT R19, R27, 0x7632, R19 ;  /* 0x000076321b137816 */ /* 0x000fc40000000013 */
[----:B------:R-:W-:Y:S01]  /*1b20*/  SHF.L.U32 R103, R94, 0x10, RZ ;  /* 0x000000105e677819 */ /* 0x000fe200000006ff */
[----:B------:R-:W-:Y:S01]  /*1b30*/  IMAD.U32 R100, R95, 0x10000, RZ ;  /* 0x000100005f647824 */ /* 0x000fe200078e00ff */
[C---:B------:R-:W-:Y:S02]  /*1b40*/  SHF.L.U32 R94, R26.reuse, 0x10, RZ ;  /* 0x000000101a5e7819 */ /* 0x040fe400000006ff */
[----:B------:R-:W-:Y:S02]  /*1b50*/  PRMT R17, R25, 0x7632, R17 ;  /* 0x0000763219117816 */ /* 0x000fe40000000011 */
[----:B------:R-:W-:Y:S01]  /*1b60*/  PRMT R18, R26, 0x7632, R18 ;  /* 0x000076321a127816 */ /* 0x000fe20000000012 */
[----:B------:R-:W-:Y:S01]  /*1b70*/  FADD.FTZ R103, R94, R103 ;  /* 0x000000675e677221 */ /* 0x000fe20000010000 */
        /* <DEDUP_REMOVED lines=28> */
.L_x_3630:
[----:B------:R-:W0:Y:S01]  /*1d40*/  @UP0 LDCU.64 UR4, c[0x0][0x3a8] ;  /* 0x00007500ff0407ac */ /* 0x000e220008000a00 */
[----:B------:R-:W-:Y:S02]  /*1d50*/  PLOP3.LUT P0, PT, PT, PT, UP0, 0x80, 0x8 ;  /* 0x000000000008781c */ /* 0x000fe40003f0f008 */
[----:B------:R-:W-:Y:S02]  /*1d60*/  PLOP3.LUT P1, PT, PT, PT, UP0, 0x80, 0x8 ;  /* 0x000000000008781c */ /* 0x000fe40003f2f008 */
[----:B------:R-:W-:-:S09]  /*1d70*/  MOV R92, 0x10 ;  /* 0x00000010005c7802 */ /* 0x000fd20000000f00 */
[C---:B0-----:R-:W-:Y:S01]  /*1d80*/  @P0 IMAD.WIDE.U32 R92, R117.reuse, R92, UR4 ;  /* 0x00000004755c0e25 */ /* 0x041fe2000f8e005c */
[----:B------:R-:W-:-:S04]  /*1d90*/  IADD3 R117, PT, PT, R117, 0x100, RZ ;  /* 0x0000010075757810 */ /* 0x000fc80007ffe0ff */
[----:B------:R0:W-:Y:S03]  /*1da0*/  @P1 STG.E.128 desc[UR8][R92.64], R16 ;  /* 0x000000105c001986 */ /* 0x0001e6000c101d08 */
.L_x_3627:
[----:B------:R-:W-:Y:S05]  /*1db0*/  BSYNC.RECONVERGENT B0 ;  /* 0x0000000000007941 */ /* 0x000fea0003800200 */
.L_x_3626:
        /* <DEDUP_REMOVED lines=35> */
.L_x_3635:
[C---:B-----5:R-:W-:Y:S01]  /*1ff0*/  PRMT R102, R92.reuse, 0x7632, R102 ;  /* 0x000076325c667816 */ /* 0x060fe20000000066 */
[----:B------:R-:W-:Y:S01]  /*2000*/  IMAD.U32 R18, R21, 0x10000, RZ ;  /* 0x0001000015127824 */ /* 0x000fe200078e00ff */
[----:B------:R-:W-:Y:S02]  /*2010*/  SHF.L.U32 R9, R92, 0x10, RZ ;  /* 0x000000105c097819 */ /* 0x000fe400000006ff */
[C---:B------:R-:W-:Y:S01]  /*2020*/  PRMT R92, R93.reuse, 0x7632, R92 ;  /* 0x000076325d5c7816 */ /* 0x040fe2000000005c */
[----:B------:R-:W-:Y:S01]  /*2030*/  IMAD.U32 R93, R93, 0x10000, RZ ;  /* 0x000100005d5d7824 */ /* 0x000fe200078e00ff */
[----:B------:R-:W-:Y:S02]  /*2040*/  SHF.L.U32 R16, R20, 0x10, RZ ;  /* 0x0000001014107819 */ /* 0x000fe400000006ff */
[----:B------:R-:W-:Y:S01]  /*2050*/  PRMT R104, R94, 0x7632, R104 ;  /* 0x000076325e687816 */ /* 0x000fe20000000068 */
[----:B------:R-:W-:Y:S01]  /*2060*/  FADD.FTZ R97, R18, R93 ;  /* 0x0000005d12617221 */ /* 0x000fe20000010000 */
        /* <DEDUP_REMOVED lines=8> */
[----:B------:R-:W-:Y:S01]  /*20f0*/  IMAD.U32 R106, R106, 0x10000, RZ ;  /* 0x000100006a6a7824 */ /* 0x000fe200078e00ff */
[----:B------:R-:W-:Y:S02]  /*2100*/  PRMT R17, R21, 0x7632, R17 ;  /* 0x0000763215117816 */ /* 0x000fe40000000011 */
[----:B------:R-:W-:Y:S02]  /*2110*/  PRMT R18, R22, 0x7632, R18 ;  /* 0x0000763216127816 */ /* 0x000fe40000000012 */
[----:B------:R-:W-:Y:S02]  /*2120*/  SHF.L.U32 R19, R19, 0x10, RZ ;  /* 0x0000001013137819 */ /* 0x000fe400000006ff */
[----:B------:R-:W-:Y:S01]  /*2130*/  SHF.L.U32 R95, R95, 0x10, RZ ;  /* 0x000000105f5f7819 */ /* 0x000fe200000006ff */
[----:B------:R-:W-:Y:S01]  /*2140*/  IMAD.U32 R18, R18, 0x10000, RZ ;  /* 0x0001000012127824 */ /* 0x000fe200078e00ff */
[----:B------:R-:W-:Y:S01]  /*2150*/  SHF.L.U32 R92, R92, 0x10, RZ ;  /* 0x000000105c5c7819 */ /* 0x000fe200000006ff */
[----:B------:R-:W-:Y:S01]  /*2160*/  FADD.FTZ R108, R106, R19 ;  /* 0x000000136a6c7221 */ /* 0x000fe20000010000 */
[----:B------:R-:W-:-:S02]  /*2170*/  SHF.L.U32 R119, R104, 0x10, RZ ;  /* 0x0000001068777819 */ /* 0x000fc400000006ff */
[----:B------:R-:W-:Y:S02]  /*2180*/  SHF.L.U32 R94, R23, 0x10, RZ ;  /* 0x00000010175e7819 */ /* 0x000fe400000006ff */
        /* <DEDUP_REMOVED lines=11> */
.L_x_3634:
        /* <DEDUP_REMOVED lines=19> */
[----:B------:R-:W-:-:S02]  /*2370*/  PRMT R16, R24, 0x7632, R16 ;  /* 0x0000763218107816 */ /* 0x000fc40000000010 */
        /* <DEDUP_REMOVED lines=20> */
.L_x_3637:
[----:B-----5:R-:W-:Y:S01]  /*24c0*/  SHF.L.U32 R9, R92, 0x10, RZ ;  /* 0x000000105c097819 */ /* 0x020fe200000006ff */
[----:B------:R-:W-:Y:S01]  /*24d0*/  IMAD.U32 R97, R93, 0x10000, RZ ;  /* 0x000100005d617824 */ /* 0x000fe200078e00ff */
[----:B------:R-:W-:Y:S01]  /*24e0*/  SHF.L.U32 R16, R24, 0x10, RZ ;  /* 0x0000001018107819 */ /* 0x000fe200000006ff */
[----:B------:R-:W-:Y:S01]  /*24f0*/  IMAD.U32 R104, R27, 0x10000, RZ ;  /* 0x000100001b687824 */ /* 0x000fe200078e00ff */
[----:B------:R-:W-:Y:S02]  /*2500*/  SHF.L.U32 R18, R25, 0x10, RZ ;  /* 0x0000001019127819 */ /* 0x000fe400000006ff */
[----:B------:R-:W-:Y:S01]  /*2510*/  PRMT R92, R92, 0x7632, R92 ;  /* 0x000076325c5c7816 */ /* 0x000fe2000000005c */
[--C-:B------:R-:W-:Y:S01]  /*2520*/  FADD.FTZ R17, R16, R9.reuse ;  /* 0x0000000910117221 */ /* 0x100fe20000010000 */
        /* <DEDUP_REMOVED lines=15> */
[----:B------:R-:W-:Y:S02]  /*2620*/  PRMT R19, R27, 0x7632, R19 ;  /* 0x000076321b137816 */ /* 0x000fe40000000013 */
[----:B------:R-:W-:Y:S02]  /*2630*/  SHF.L.U32 R105, R94, 0x10, RZ ;  /* 0x000000105e697819 */ /* 0x000fe400000006ff */
[C---:B------:R-:W-:Y:S01]  /*2640*/  SHF.L.U32 R94, R26.reuse, 0x10, RZ ;  /* 0x000000101a5e7819 */ /* 0x040fe200000006ff */
[----:B------:R-:W-:Y:S01]  /*2650*/  IMAD.U32 R19, R19, 0x10000, RZ ;  /* 0x0001000013137824 */ /* 0x000fe200078e00ff */
[----:B------:R-:W-:Y:S02]  /*2660*/  PRMT R18, R26, 0x7632, R18 ;  /* 0x000076321a127816 */ /* 0x000fe40000000012 */
        /* <DEDUP_REMOVED lines=8> */
[--C-:B------:R-:W-:Y:S01]  /*26f0*/  FADD.FTZ R108, R108, R19.reuse ;  /* 0x000000136c6c7221 */ /* 0x100fe20000010000 */
[----:B------:R-:W-:Y:S01]  /*2700*/  PRMT R19, R23, 0x7632, R19 ;  /* 0x0000763217137816 */ /* 0x000fe20000000013 */
[----:B------:R-:W-:Y:S01]  /*2710*/  FADD.FTZ R106, R93, R18 ;  /* 0x000000125d6a7221 */ /* 0x000fe20000010000 */
[----:B------:R-:W-:Y:S01]  /*2720*/  PRMT R17, R21, 0x7632, R17 ;  /* 0x0000763215117816 */ /* 0x000fe20000000011 */
[----:B------:R-:W-:Y:S01]  /*2730*/  FADD.FTZ R105, R16, R105 ;  /* 0x0000006910697221 */ /* 0x000fe20000010000 */
[----:B------:R-:W-:Y:S02]  /*2740*/  PRMT R16, R20, 0x7632, R16 ;  /* 0x0000763214107816 */ /* 0x000fe40000000010 */
        /* <DEDUP_REMOVED lines=15> */
.L_x_3636:
[----:B------:R-:W0:Y:S01]  /*2840*/  @UP0 LDCU.64 UR4, c[0x0][0x3a8] ;  /* 0x00007500ff0407ac */ /* 0x000e220008000a00 */
[----:B------:R-:W-:Y:S01]  /*2850*/  PLOP3.LUT P0, PT, PT, PT, UP0, 0x80, 0x8 ;  /* 0x000000000008781c */ /* 0x000fe20003f0f008 */
[----:B------:R-:W-:Y:S01]  /*2860*/  HFMA2 R92, -RZ, RZ, 0, 9.5367431640625e-07 ;  /* 0x00000010ff5c7431 */ /* 0x000fe200000001ff */
[----:B------:R-:W-:-:S11]  /*2870*/  PLOP3.LUT P1, PT, PT, PT, UP0, 0x80, 0x8 ;  /* 0x000000000008781c */ /* 0x000fd60003f2f008 */
[C---:B0-----:R-:W-:Y:S01]  /*2880*/  @P0 IMAD.WIDE.U32 R92, R117.reuse, R92, UR4 ;  /* 0x00000004755c0e25 */ /* 0x041fe2000f8e005c */
[----:B------:R-:W-:-:S04]  /*2890*/  IADD3 R117, PT, PT, R117, 0x100, RZ ;  /* 0x0000010075757810 */ /* 0x000fc80007ffe0ff */
[----:B------:R2:W-:Y:S03]  /*28a0*/  @P1 STG.E.128 desc[UR8][R92.64], R16 ;  /* 0x000000105c001986 */ /* 0x0005e6000c101d08 */
.L_x_3633:
[----:B------:R-:W-:Y:S05]  /*28b0*/  BSYNC.RECONVERGENT B0 ;  /* 0x0000000000007941 */ /* 0x000fea0003800200 */
.L_x_3632:
        /* <DEDUP_REMOVED lines=35> */
.L_x_3641:
[C---:B-----5:R-:W-:Y:S01]  /*2af0*/  PRMT R110, R92.reuse, 0x7632, R110 ;  /* 0x000076325c6e7816 */ /* 0x060fe2000000006e */
[----:B------:R-:W-:Y:S01]  /*2b00*/  IMAD.U32 R11, R92, 0x10000, RZ ;  /* 0x000100005c0b7824 */ /* 0x000fe200078e00ff */
        /* <DEDUP_REMOVED lines=10> */
[----:B------:R-:W-:Y:S02]  /*2bb0*/  PRMT R114, R95, 0x7632, R114 ;  /* 0x000076325f727816 */ /* 0x000fe40000000072 */
[----:B------:R-:W-:Y:S01]  /*2bc0*/  PRMT R19, R23, 0x7632, R19 ;  /* 0x0000763217137816 */ /* 0x000fe20000000013 */
[----:B------:R-:W-:Y:S01]  /*2bd0*/  FADD.FTZ R107, R107, R94 ;  /* 0x0000005e6b6b7221 */ /* 0x000fe20000010000 */
[----:B------:R-:W-:Y:S02]  /*2be0*/  PRMT R16, R20, 0x7632, R16 ;  /* 0x0000763214107816 */ /* 0x000fe40000000010 */
[----:B------:R-:W-:Y:S01]  /*2bf0*/  PRMT R17, R21, 0x7632, R17 ;  /* 0x0000763215117816 */ /* 0x000fe20000000011 */
[----:B------:R-:W-:Y:S01]  /*2c00*/  IMAD.U32 R19, R19, 0x10000, RZ ;  /* 0x0001000013137824 */ /* 0x000fe200078e00ff */
[----:B------:R-:W-:Y:S02]  /*2c10*/  PRMT R18, R22, 0x7632, R18 ;  /* 0x0000763216127816 */ /* 0x000fe40000000012 */
[----:B------:R-:W-:-:S02]  /*2c20*/  SHF.L.U32 R114, R114, 0x10, RZ ;  /* 0x0000001072727819 */ /* 0x000fc400000006ff */
[----:B------:R-:W-:Y:S02]  /*2c30*/  SHF.L.U32 R95, R95, 0x10, RZ ;  /* 0x000000105f5f7819 */ /* 0x000fe400000006ff */
[----:B------:R-:W-:Y:S01]  /*2c40*/  SHF.L.U32 R93, R110, 0x10, RZ ;  /* 0x000000106e5d7819 */ /* 0x000fe200000006ff */
[----:B------:R-:W-:Y:S01]  /*2c50*/  FADD.FTZ R116, R114, R19 ;  /* 0x0000001372747221 */ /* 0x000fe20000010000 */
[----:B------:R-:W-:Y:S02]  /*2c60*/  SHF.L.U32 R119, R112, 0x10, RZ ;  /* 0x0000001070777819 */ /* 0x000fe400000006ff */
[----:B------:R-:W-:Y:S02]  /*2c70*/  SHF.L.U32 R94, R23, 0x10, RZ ;  /* 0x00000010175e7819 */ /* 0x000fe400000006ff */
[----:B------:R-:W-:Y:S02]  /*2c80*/  SHF.L.U32 R18, R18, 0x10, RZ ;  /* 0x0000001012127819 */ /* 0x000fe400000006ff */
        /* <DEDUP_REMOVED lines=11> */
.L_x_3640:
[----:B------:R-:W-:-:S04]  /*2d40*/  UISETP.NE.U32.AND UP1, UPT, UR16, URZ, UPT ;  /* 0x000000ff1000728c */ /* 0x000fc8000bf25070 */
[----:B------:R-:W-:-:S09]  /*2d50*/  UISETP.NE.AND.EX UP1, UPT, UR17, URZ, UPT, UP1 ;  /* 0x000000ff1100728c */ /* 0x000fd2000bf25310 */
[----:B------:R-:W-:Y:S05]  /*2d60*/  BRA.U UP1, `(.L_x_3643) ;  /* 0x0000000101947547 */ /* 0x000fea000b800000 */
        /* <DEDUP_REMOVED lines=37> */
.L_x_3643:
[----:B-----5:R-:W-:Y:S01]  /*2fc0*/  SHF.L.U32 R16, R24, 0x10, RZ ;  /* 0x0000001018107819 */ /* 0x020fe200000006ff */
[----:B------:R-:W-:Y:S01]  /*2fd0*/  IMAD.U32 R11, R92, 0x10000, RZ ;  /* 0x000100005c0b7824 */ /* 0x000fe200078e00ff */
[----:B------:R-:W-:Y:S01]  /*2fe0*/  SHF.L.U32 R99, R93, 0x10, RZ ;  /* 0x000000105d637819 */ /* 0x000fe200000006ff */
[----:B------:R-:W-:Y:S01]  /*2ff0*/  IMAD.U32 R112, R27, 0x10000, RZ ;  /* 0x000100001b707824 */ /* 0x000fe200078e00ff */
[----:B------:R-:W-:Y:S01]  /*3000*/  SHF.L.U32 R18, R25, 0x10, RZ ;  /* 0x0000001019127819 */ /* 0x000fe200000006ff */
[--C-:B------:R-:W-:Y:S01]  /*3010*/  FADD.FTZ R17, R16, R11.reuse ;  /* 0x0000000b10117221 */ /* 0x100fe20000010000 */
[----:B------:R-:W-:Y:S01]  /*3020*/  PRMT R92, R92, 0x7632, R92 ;  /* 0x000076325c5c7816 */ /* 0x000fe2000000005c */
[----:B------:R-:W-:Y:S01]  /*3030*/  IMAD.U32 R107, R94, 0x10000, RZ ;  /* 0x000100005e6b7824 */ /* 0x000fe200078e00ff */
[----:B------:R-:W-:Y:S01]  /*3040*/  PRMT R11, R24, 0x7632, R11 ;  /* 0x00007632180b7816 */ /* 0x000fe2000000000b */
[----:B------:R-:W-:Y:S01]  /*3050*/  FADD.FTZ R99, R18, R99 ;  /* 0x0000006312637221 */ /* 0x000fe20000010000 */
[----:B------:R-:W-:-:S02]  /*3060*/  SHF.L.U32 R19, R92, 0x10, RZ ;  /* 0x000000105c137819 */ /* 0x000fc400000006ff */
        /* <DEDUP_REMOVED lines=12> */
[C---:B------:R-:W-:Y:S02]  /*3130*/  SHF.L.U32 R94, R26.reuse, 0x10, RZ ;  /* 0x000000101a5e7819 */ /* 0x040fe400000006ff */
[----:B------:R-:W-:Y:S02]  /*3140*/  PRMT R18, R26, 0x7632, R18 ;  /* 0x000076321a127816 */ /* 0x000fe40000000012 */
[----:B------:R-:W-:Y:S01]  /*3150*/  SHF.L.U32 R116, R95, 0x10, RZ ;  /* 0x000000105f747819 */ /* 0x000fe200000006ff */
[----:B------:R-:W-:Y:S01]  /*3160*/  FADD.FTZ R107, R94, R107 ;  /* 0x0000006b5e6b7221 */ /* 0x000fe20000010000 */
[----:B------:R-:W-:-:S02]  /*3170*/  SHF.L.U32 R19, R19, 0x10, RZ ;  /* 0x0000001013137819 */ /* 0x000fc400000006ff */
[----:B------:R-:W-:Y:S02]  /*3180*/  SHF.L.U32 R17, R17, 0x10, RZ ;  /* 0x0000001011117819 */ /* 0x000fe400000006ff */
[----:B------:R-:W-:Y:S01]  /*3190*/  SHF.L.U32 R93, R16, 0x10, RZ ;  /* 0x00000010105d7819 */ /* 0x000fe200000006ff */
[----:B------:R-:W-:Y:S01]  /*31a0*/  IMAD.U32 R16, R22, 0x10000, RZ ;  /* 0x0001000016107824 */ /* 0x000fe200078e00ff */
[----:B------:R-:W-:Y:S01]  /*31b0*/  SHF.L.U32 R18, R18, 0x10, RZ ;  /* 0x0000001012127819 */ /* 0x000fe200000006ff */
[--C-:B------:R-:W-:Y:S01]  /*31c0*/  FADD.FTZ R116, R116, R19.reuse ;  /* 0x0000001374747221 */ /* 0x100fe20000010000 */
[----:B------:R-:W-:Y:S01]  /*31d0*/  PRMT R19, R23, 0x7632, R19 ;  /* 0x0000763217137816 */ /* 0x000fe20000000013 */
[----:B------:R-:W-:Y:S01]  /*31e0*/  FADD.FTZ R112, R112, R17 ;  /* 0x0000001170707221 */ /* 0x000fe20000010000 */
[----:B------:R-:W-:Y:S01]  /*31f0*/  SHF.L.U32 R92, R21, 0x10, RZ ;  /* 0x00000010155c7819 */ /* 0x000fe200000006ff */
[----:B------:R-:W-:Y:S01]  /*3200*/  FADD.FTZ R107, R16, R107 ;  /* 0x0000006b106b7221 */ /* 0x000fe20000010000 */
[----:B------:R-:W-:Y:S01]  /*3210*/  FADD.FTZ R114, R93, R18 ;  /* 0x000000125d727221 */ /* 0x000fe20000010000 */
[----:B------:R-:W-:Y:S01]  /*3220*/  PRMT R17, R21, 0x7632, R17 ;  /* 0x0000763215117816 */ /* 0x000fe20000000011 */
[----:B------:R-:W-:Y:S01]  /*3230*/  IMAD.U32 R95, R19, 0x10000, RZ ;  /* 0x00010000135f7824 */ /* 0x000fe200078e00ff */
[----:B------:R-:W-:Y:S01]  /*3240*/  PRMT R16, R20, 0x7632, R16 ;  /* 0x0000763214107816 */ /* 0x000fe20000000010 */
[----:B------:R-:W-:Y:S01]  /*3250*/  FADD.FTZ R99, R92, R99 ;  /* 0x000000635c637221 */ /* 0x000fe20000010000 */
[----:B------:R-:W-:Y:S01]  /*3260*/  PRMT R18, R22, 0x7632, R18 ;  /* 0x0000763216127816 */ /* 0x000fe20000000012 */
[----:B------:R-:W-:Y:S01]  /*3270*/  FADD.FTZ R116, R116, R95 ;  /* 0x0000005f74747221 */ /* 0x000fe20000010000 */
        /* <DEDUP_REMOVED lines=11> */
[----:B------:R-:W-:-:S07]  /*3330*/  F2FP.BF16.F32.PACK_AB R16, R110, R11 ;  /* 0x0000000b6e10723e */ /* 0x000fce00000010ff */
.L_x_3642:
[----:B------:R-:W0:Y:S01]  /*3340*/  @UP0 LDCU.64 UR4, c[0x0][0x3a8] ;  /* 0x00007500ff0407ac */ /* 0x000e220008000a00 */
[----:B------:R-:W-:Y:S01]  /*3350*/  PLOP3.LUT P0, PT, PT, PT, UP0, 0x80, 0x8 ;  /* 0x000000000008781c */ /* 0x000fe20003f0f008 */
[----:B------:R-:W-:Y:S01]  /*3360*/  IMAD.MOV.U32 R92, RZ, RZ, 0x10 ;  /* 0x00000010ff5c7424 */ /* 0x000fe200078e00ff */
[----:B------:R-:W-:-:S11]  /*3370*/  PLOP3.LUT P1, PT, PT, PT, UP0, 0x80, 0x8 ;  /* 0x000000000008781c */ /* 0x000fd60003f2f008 */
[----:B0-----:R-:W-:-:S05]  /*3380*/  @P0 IMAD.WIDE.U32 R92, R117, R92, UR4 ;  /* 0x00000004755c0e25 */ /* 0x001fca000f8e005c */
[----:B------:R3:W-:Y:S02]  /*3390*/  @P1 STG.E.128 desc[UR8][R92.64], R16 ;  /* 0x000000105c001986 */ /* 0x0007e4000c101d08 */
.L_x_3639:
[----:B------:R-:W-:Y:S05]  /*33a0*/  BSYNC.RECONVERGENT B0 ;  /* 0x0000000000007941 */ /* 0x000fea0003800200 */
.L_x_3638:
        /* <DEDUP_REMOVED lines=47> */
[----:B0-----:R-:W-:-:S04]  /*36a0*/  LOP3.LUT R121, R117, 0x1f, RZ, 0xc0, !PT ;  /* 0x0000001f75797812 */ /* 0x001fc800078ec0ff */
[----:B------:R-:W0:Y:S02]  /*36b0*/  SHFL.BFLY PT, R92, R119, 0x10, 0x1f ;  /* 0x0e001f00775c7f89 */ /* 0x000e2400000e0000 */
[----:B0-----:R-:W-:-:S04]  /*36c0*/  FADD.FTZ R92, R119, R92 ;  /* 0x0000005c775c7221 */ /* 0x001fc80000010000 */
[----:B------:R-:W-:-:S04]  /*36d0*/  FMUL.FTZ R92, R3, R92 ;  /* 0x0000005c035c7220 */ /* 0x000fc80000410000 */
[--C-:B------:R-:W-:Y:S01]  /*36e0*/  FADD.FTZ R93, R5, -R92.reuse ;  /* 0x8000005c055d7221 */ /* 0x100fe20000010000 */
[--C-:B------:R-:W-:Y:S01]  /*36f0*/  FADD.FTZ R94, R6, -R92.reuse ;  /* 0x8000005c065e7221 */ /* 0x100fe20000010000 */
[----:B------:R-:W-:Y:S02]  /*3700*/  FADD.FTZ R95, R14, -R92 ;  /* 0x8000005c0e5f7221 */ /* 0x000fe40000010000 */
[----:B------:R-:W-:-:S04]  /*3710*/  FFMA.FTZ R93, R93, R93, RZ ;  /* 0x0000005d5d5d7223 */ /* 0x000fc800000100ff */
[----:B------:R-:W-:Y:S01]  /*3720*/  FFMA.FTZ R93, R94, R94, R93 ;  /* 0x0000005e5e5d7223 */ /* 0x000fe2000001005d */
[----:B------:R-:W-:-:S04]  /*3730*/  FADD.FTZ R94, R13, -R92 ;  /* 0x8000005c0d5e7221 */ /* 0x000fc80000010000 */
        /* <DEDUP_REMOVED lines=12> */
[----:B------:R-:W-:-:S05]  /*3800*/  FSEL R93, R93, RZ, P0 ;  /* 0x000000ff5d5d7208 */ /* 0x000fca0000000000 */
[----:B------:R-:W-:-:S04]  /*3810*/  FFMA.FTZ R94, R94, R94, R93 ;  /* 0x0000005e5e5e7223 */ /* 0x000fc8000001005d */
        /* <DEDUP_REMOVED lines=12> */
[----:B------:R-:W-:Y:S01]  /*38e0*/  @P6 FFMA.FTZ R93, R95, R95, R94 ;  /* 0x0000005f5f5d6223 */ /* 0x000fe2000001005e */
[--C-:B------:R-:W-:Y:S01]  /*38f0*/  FADD.FTZ R94, R9, -R92.reuse ;  /* 0x8000005c095e7221 */ /* 0x100fe20000010000 */
[----:B------:R-:W-:-:S03]  /*3900*/  FADD.FTZ R95, R102, -R92 ;  /* 0x8000005c665f7221 */ /* 0x000fc60000010000 */
        /* <DEDUP_REMOVED lines=15> */
[----:B------:R-:W-:Y:S01]  /*3a00*/  FADD.FTZ R95, R110, -R92 ;  /* 0x8000005c6e5f7221 */ /* 0x000fe20000010000 */
[----:B------:R-:W-:Y:S02]  /*3a10*/  ISETP.GT.U32.AND P5, PT, R121, 0x7, PT ;  /* 0x000000077900780c */ /* 0x000fe40003fa4070 */
        /* <DEDUP_REMOVED lines=14> */
[----:B------:R-:W-:-:S04]  /*3b00*/  LOP3.LUT P1, RZ, R117, 0x1f, RZ, 0xc0, !PT ;  /* 0x0000001f75ff7812 */ /* 0x000fc8000782c0ff */
        /* <DEDUP_REMOVED lines=18> */
.L_x_3645:
[----:B------:R-:W-:Y:S05]  /*3c30*/  BSYNC.RECONVERGENT B0 ;  /* 0x0000000000007941 */ /* 0x000fea0003800200 */
.L_x_3644:
[----:B------:R-:W-:Y:S01]  /*3c40*/  BAR.SYNC.DEFER_BLOCKING 0x0 ;  /* 0x0000000000007b1d */ /* 0x000fe20000010000 */
[----:B------:R-:W-:Y:S02]  /*3c50*/  MOV R118, RZ ;  /* 0x000000ff00767202 */ /* 0x000fe40000000f00 */
[----:B0-----:R-:W-:-:S03]  /*3c60*/  CS2R R92, SRZ ;  /* 0x00000000005c7805 */ /* 0x001fc6000001ff00 */
        /* <DEDUP_REMOVED lines=10> */
.L_x_3647:
[----:B------:R-:W-:Y:S05]  /*3d10*/  BSYNC.RECONVERGENT B0 ;  /* 0x0000000000007941 */ /* 0x000fea0003800200 */
.L_x_3646:
[----:B------:R-:W1:Y:S01]  /*3d20*/  SHFL.DOWN PT, R119, R118, 0x4, 0x1f ;  /* 0x08801f0076777f89 */ /* 0x000e6200000e0000 */
[----:B------:R-:W-:Y:S01]  /*3d30*/  I2FP.F32.S32 R121, R118 ;  /* 0x0000007600797245 */ /* 0x000fe20000201400 */
[----:B------:R-:W-:Y:S01]  /*3d40*/  IMAD.U32 R125, RZ, RZ, UR6 ;  /* 0x00000006ff7d7e24 */ /* 0x000fe2000f8e00ff */
[----:B------:R-:W-:Y:S01]  /*3d50*/  ISETP.NE.AND P1, PT, R117, RZ, PT ;  /* 0x000000ff7500720c */ /* 0x000fe20003f25270 */
[----:B0-----:R-:W0:Y:S01]  /*3d60*/  SHFL.DOWN PT, R120, R92, 0x4, 0x1f ;  /* 0x08801f005c787f89 */ /* 0x001e2200000e0000 */
[----:B------:R-:W-:Y:S01]  /*3d70*/  ISETP.NE.AND P5, PT, RZ, UR7, PT ;  /* 0x00000007ff007c0c */ /* 0x000fe2000bfa5270 */
[----:B------:R-:W-:Y:S01]  /*3d80*/  BSSY.RECONVERGENT B0, `(.L_x_3648) ;  /* 0x0000060000007945 */ /* 0x000fe20003800200 */
[----:B-1----:R-:W-:Y:S01]  /*3d90*/  I2FP.F32.S32 R95, R119 ;  /* 0x00000077005f7245 */ /* 0x002fe20000201400 */
[----:B------:R-:W-:Y:S02]  /*3da0*/  IMAD.IADD R94, R119, 0x1, R118 ;  /* 0x00000001775e7824 */ /* 0x000fe400078e0276 */
[----:B0-----:R-:W-:-:S02]  /*3db0*/  FADD.FTZ R119, -R120, R92 ;  /* 0x0000005c78777221 */ /* 0x001fc40000010100 */
[----:B------:R-:W-:Y:S01]  /*3dc0*/  FMUL.FTZ R120, R120, R95 ;  /* 0x0000005f78787220 */ /* 0x000fe20000410000 */
[----:B------:R-:W-:Y:S01]  /*3dd0*/  I2FP.F32.S32 R118, R94 ;  /* 0x0000005e00767245 */ /* 0x000fe20000201400 */
[----:B------:R-:W-:Y:S02]  /*3de0*/  FMUL.FTZ R119, R119, R119 ;  /* 0x0000007777777220 */ /* 0x000fe40000410000 */
[----:B------:R-:W-:Y:S02]  /*3df0*/  FFMA.FTZ R123, R121, R92, R120 ;  /* 0x0000005c797b7223 */ /* 0x000fe40000010078 */
[----:B------:R-:W0:Y:S01]  /*3e00*/  MUFU.RCP R92, R118 ;  /* 0x00000076005c7308 */ /* 0x000e220000001000 */
[----:B------:R-:W-:Y:S01]  /*3e10*/  FMUL.FTZ R122, R119, R121 ;  /* 0x00000079777a7220 */ /* 0x000fe20000410000 */
[----:B------:R-:W1:Y:S03]  /*3e20*/  SHFL.DOWN PT, R120, R93, 0x4, 0x1f ;  /* 0x08801f005d787f89 */ /* 0x000e6600000e0000 */
[----:B------:R-:W-:Y:S01]  /*3e30*/  FMUL.FTZ R122, R122, R95 ;  /* 0x0000005f7a7a7220 */ /* 0x000fe20000410000 */
[----:B------:R-:W2:Y:S01]  /*3e40*/  SHFL.DOWN PT, R121, R94, 0x2, 0x1f ;  /* 0x08401f005e797f89 */ /* 0x000ea200000e0000 */
[----:B0-----:R-:W-:-:S05]  /*3e50*/  FMUL.FTZ R119, R92, R123 ;  /* 0x0000007b5c777220 */ /* 0x001fca0000410000 */
[----:B------:R-:W0:Y:S01]  /*3e60*/  SHFL.DOWN PT, R123, R119, 0x2, 0x1f ;  /* 0x08401f00777b7f89 */ /* 0x000e2200000e0000 */
[----:B-1----:R-:W-:Y:S01]  /*3e70*/  FADD.FTZ R95, R120, R93 ;  /* 0x0000005d785f7221 */ /* 0x002fe20000010000 */
[----:B--2---:R-:W-:-:S03]  /*3e80*/  I2FP.F32.S32 R120, R121 ;  /* 0x0000007900787245 */ /* 0x004fc60000201400 */
[----:B------:R-:W-:Y:S01]  /*3e90*/  FFMA.FTZ R95, R92, R122, R95 ;  /* 0x0000007a5c5f7223 */ /* 0x000fe2000001005f */
[----:B------:R-:W-:-:S04]  /*3ea0*/  IADD3 R92, PT, PT, R94, R121, RZ ;  /* 0x000000795e5c7210 */ /* 0x000fc80007ffe0ff */
[----:B------:R-:W1:Y:S01]  /*3eb0*/  SHFL.DOWN PT, R122, R95, 0x2, 0x1f ;  /* 0x08401f005f7a7f89 */ /* 0x000e6200000e0000 */
[----:B0-----:R-:W-:Y:S01]  /*3ec0*/  FADD.FTZ R93, R119, -R123 ;  /* 0x8000007b775d7221 */ /* 0x001fe20000010000 */
[----:B------:R-:W-:-:S03]  /*3ed0*/  FMUL.FTZ R123, R123, R120 ;  /* 0x000000787b7b7220 */ /* 0x000fc60000410000 */
[----:B------:R-:W-:Y:S01]  /*3ee0*/  FMUL.FTZ R93, R93, R93 ;  /* 0x0000005d5d5d7220 */ /* 0x000fe20000410000 */
[C---:B------:R-:W-:Y:S02]  /*3ef0*/  FFMA.FTZ R123, R118.reuse, R119, R123 ;  /* 0x00000077767b7223 */ /* 0x040fe4000001007b */
[----:B------:R-:W0:Y:S01]  /*3f00*/  SHFL.DOWN PT, R119, R92, 0x1, 0x1f ;  /* 0x08201f005c777f89 */ /* 0x000e2200000e0000 */
[----:B------:R-:W-:Y:S01]  /*3f10*/  FMUL.FTZ R121, R118, R93 ;  /* 0x0000005d76797220 */ /* 0x000fe20000410000 */
[----:B------:R-:W-:-:S03]  /*3f20*/  I2FP.F32.S32 R93, R92 ;  /* 0x0000005c005d7245 */ /* 0x000fc60000201400 */
[----:B------:R-:W-:Y:S01]  /*3f30*/  FMUL.FTZ R120, R121, R120 ;  /* 0x0000007879787220 */ /* 0x000fe20000410000 */
[----:B------:R-:W2:Y:S02]  /*3f40*/  MUFU.RCP R118, R93 ;  /* 0x0000005d00767308 */ /* 0x000ea40000001000 */
[----:B--2---:R-:W-:Y:S01]  /*3f50*/  FMUL.FTZ R94, R118, R123 ;  /* 0x0000007b765e7220 */ /* 0x004fe20000410000 */
[----:B-1----:R-:W-:Y:S01]  /*3f60*/  FADD.FTZ R123, R95, R122 ;  /* 0x0000007a5f7b7221 */ /* 0x002fe20000010000 */
[----:B0-----:R-:W-:-:S03]  /*3f70*/  I2FP.F32.S32 R122, R119 ;  /* 0x00000077007a7245 */ /* 0x001fc60000201400 */
[----:B------:R-:W0:Y:S01]  /*3f80*/  SHFL.DOWN PT, R121, R94, 0x1, 0x1f ;  /* 0x08201f005e797f89 */ /* 0x000e2200000e0000 */
[----:B------:R-:W-:Y:S01]  /*3f90*/  FFMA.FTZ R118, R118, R120, R123 ;  /* 0x0000007876767223 */ /* 0x000fe2000001007b */
[----:B------:R-:W-:-:S04]  /*3fa0*/  IADD3 R120, PT, PT, R92, R119, RZ ;  /* 0x000000775c787210 */ /* 0x000fc80007ffe0ff */
[----:B------:R-:W1:Y:S01]  /*3fb0*/  SHFL.DOWN PT, R123, R118, 0x1, 0x1f ;  /* 0x08201f00767b7f89 */ /* 0x000e6200000e0000 */
[----:B------:R-:W-:-:S04]  /*3fc0*/  I2FP.F32.S32 R120, R120 ;  /* 0x0000007800787245 */ /* 0x000fc80000201400 */
[----:B------:R-:W2:Y:S01]  /*3fd0*/  MUFU.RCP R95, R120 ;  /* 0x00000078005f7308 */ /* 0x000ea20000001000 */
[----:B0-----:R-:W-:Y:S01]  /*3fe0*/  FADD.FTZ R119, R94, -R121 ;  /* 0x800000795e777221 */ /* 0x001fe20000010000 */
[----:B------:R-:W-:-:S03]  /*3ff0*/  FMUL.FTZ R124, R121, R122 ;  /* 0x0000007a797c7220 */ /* 0x000fc60000410000 */
[----:B------:R-:W-:Y:S01]  /*4000*/  FMUL.FTZ R92, R119, R119 ;  /* 0x00000077775c7220 */ /* 0x000fe20000410000 */
[----:B------:R-:W-:-:S03]  /*4010*/  FFMA.FTZ R124, R93, R94, R124 ;  /* 0x0000005e5d7c7223 */ /* 0x000fc6000001007c */
[----:B------:R-:W-:Y:S01]  /*4020*/  FMUL.FTZ R92, R93, R92 ;  /* 0x0000005c5d5c7220 */ /* 0x000fe20000410000 */
[----:B--2---:R-:W-:-:S03]  /*4030*/  FMUL.FTZ R121, R95, R124 ;  /* 0x0000007c5f797220 */ /* 0x004fc60000410000 */
[----:B------:R-:W-:Y:S01]  /*4040*/  FMUL.FTZ R122, R92, R122 ;  /* 0x0000007a5c7a7220 */ /* 0x000fe20000410000 */
[----:B-1----:R-:W-:Y:S01]  /*4050*/  FADD.FTZ R92, R118, R123 ;  /* 0x0000007b765c7221 */ /* 0x002fe20000010000 */
[----:B------:R-:W-:Y:S01]  /*4060*/  MOV R123, UR6 ;  /* 0x00000006007b7c02 */ /* 0x000fe20008000f00 */
[----:B------:R-:W0:Y:S01]  /*4070*/  SHFL.IDX PT, R121, R121, RZ, 0x1f ;  /* 0x00001fff79797589 */ /* 0x000e2200000e0000 */
[----:B------:R-:W1:Y:S01]  /*4080*/  LDC R118, c[0x0][0x448] ;  /* 0x00011200ff767b82 */ /* 0x000e620000000800 */
[----:B------:R-:W-:-:S05]  /*4090*/  FFMA.FTZ R122, R95, R122, R92 ;  /* 0x0000007a5f7a7223 */ /* 0x000fca000001005c */
[----:B------:R-:W1:Y:S02]  /*40a0*/  SHFL.IDX PT, R93, R122, RZ, 0x1f ;  /* 0x00001fff7a5d7589 */ /* 0x000e6400000e0000 */
[----:B------:R-:W2:Y:S01]  /*40b0*/  @!P1 LDC.64 R94, c[0x0][0x3c0] ;  /* 0x0000f000ff5e9b82 */ /* 0x000ea20000000a00 */
[----:B0-----:R-:W-:-:S05]  /*40c0*/  FMUL.FTZ R92, R121, R121 ;  /* 0x00000079795c7220 */ /* 0x001fca0000410000 */
[----:B------:R-:W-:Y:S01]  /*40d0*/  FSEL R119, R92, RZ, P5 ;  /* 0x000000ff5c777208 */ /* 0x000fe20002800000 */
[----:B-1----:R-:W-:Y:S02]  /*40e0*/  FFMA.FTZ R118, R93, UR10, R118 ;  /* 0x0000000a5d767c23 */ /* 0x002fe40008010076 */
[----:B------:R-:W0:Y:S01]  /*40f0*/  @!P1 LDC.64 R92, c[0x0][0x3c8] ;  /* 0x0000f200ff5c9b82 */ /* 0x000e220000000a00 */
[----:B--2---:R-:W-:-:S04]  /*4100*/  @!P1 IMAD.WIDE R94, R123, 0x4, R94 ;  /* 0x000000047b5e9825 */ /* 0x004fc800078e025e */
[----:B------:R-:W-:Y:S01]  /*4110*/  FADD.FTZ R119, R118, R119 ;  /* 0x0000007776777221 */ /* 0x000fe20000010000 */
[----:B------:R-:W-:Y:S01]  /*4120*/  FSEL R118, R121, RZ, !P5 ;  /* 0x000000ff79767208 */ /* 0x000fe20006800000 */
[----:B------:R1:W-:Y:S04]  /*4130*/  @!P1 STG.E desc[UR8][R94.64], R121 ;  /* 0x000000795e009986 */ /* 0x0003e8000c101908 */
[----:B------:R-:W2:Y:S01]  /*4140*/  MUFU.RSQ R119, R119 ;  /* 0x0000007700777308 */ /* 0x000ea20000001400 */
[----:B0-----:R-:W-:-:S05]  /*4150*/  @!P1 IMAD.WIDE R92, R125, 0x4, R92 ;  /* 0x000000047d5c9825 */ /* 0x001fca00078e025c */
[----:B--2---:R1:W-:Y:S01]  /*4160*/  @!P1 STG.E desc[UR8][R92.64], R119 ;  /* 0x000000775c009986 */ /* 0x0043e2000c101908 */
[----:B------:R-:W-:Y:S05]  /*4170*/  @!P0 BRA `(.L_x_3649) ;  /* 0x0000000000808947 */ /* 0x000fea0003800000 */
[--C-:B-1----:R-:W-:Y:S01]  /*4180*/  FADD.FTZ R92, R5, -R118.reuse ;  /* 0x80000076055c7221 */ /* 0x102fe20000010000 */
[--C-:B------:R-:W-:Y:S01]  /*4190*/  FADD.FTZ R120, R13, -R118.reuse ;  /* 0x800000760d787221 */ /* 0x100fe20000010000 */
[--C-:B------:R-:W-:Y:S01]  /*41a0*/  FADD.FTZ R122, R8, -R118.reuse ;  /* 0x80000076087a7221 */ /* 0x100fe20000010000 */
[--C-:B------:R-:W-:Y:S01]  /*41b0*/  FADD.FTZ R124, R109, -R118.reuse ;  /* 0x800000766d7c7221 */ /* 0x100fe20000010000 */
[C---:B------:R-:W-:Y:S01]  /*41c0*/  FMUL.FTZ R93, R119.reuse, R92 ;  /* 0x0000005c775d7220 */ /* 0x040fe20000410000 */
[----:B------:R-:W-:Y:S01]  /*41d0*/  FADD.FTZ R92, R6, -R118 ;  /* 0x80000076065c7221 */ /* 0x000fe20000010000 */
        /* <DEDUP_REMOVED lines=8> */
[----:B------:R-:W-:Y:S01]  /*4260*/  FADD.FTZ R94, R101, -R118 ;  /* 0x80000076655e7221 */ /* 0x000fe20000010000 */
[----:B------:R-:W-:-:S03]  /*4270*/  FFMA.FTZ R124, R124, R87, R79 ;  /* 0x000000577c7c7223 */ /* 0x000fc6000001004f */
[----:B------:R-:W-:Y:S02]  /*4280*/  F2FP.BF16.F32.PACK_AB R92, R93, R92 ;  /* 0x0000005c5d5c723e */ /* 0x000fe400000010ff */
[----:B------:R-:W-:Y:S01]  /*4290*/  F2FP.BF16.F32.PACK_AB R93, R122, R95 ;  /* 0x0000005f7a5d723e */ /* 0x000fe200000010ff */
[----:B------:R-:W-:Y:S01]  /*42a0*/  FMUL.FTZ R95, R119, R94 ;  /* 0x0000005e775f7220 */ /* 0x000fe20000410000 */
[--C-:B------:R-:W-:Y:S01]  /*42b0*/  FADD.FTZ R94, R10, -R118.reuse ;  /* 0x800000760a5e7221 */ /* 0x100fe20000010000 */
[----:B------:R-:W-:-:S03]  /*42c0*/  FADD.FTZ R122, R12, -R118 ;  /* 0x800000760c7a7221 */ /* 0x000fc60000010000 */
[C---:B------:R-:W-:Y:S01]  /*42d0*/  FMUL.FTZ R120, R119.reuse, R94 ;  /* 0x0000005e77787220 */ /* 0x040fe20000410000 */
[----:B------:R-:W-:Y:S01]  /*42e0*/  FMUL.FTZ R121, R119, R122 ;  /* 0x0000007a77797220 */ /* 0x000fe20000410000 */
[----:B------:R-:W-:Y:S02]  /*42f0*/  FFMA.FTZ R94, R95, R84, R76 ;  /* 0x000000545f5e7223 */ /* 0x000fe4000001004c */
[----:B------:R-:W-:Y:S01]  /*4300*/  FFMA.FTZ R95, R120, R85, R77 ;  /* 0x00000055785f7223 */ /* 0x000fe2000001004d */
[----:B------:R-:W-:-:S04]  /*4310*/  FFMA.FTZ R121, R121, R86, R78 ;  /* 0x0000005679797223 */ /* 0x000fc8000001004e */
[----:B------:R-:W-:Y:S02]  /*4320*/  F2FP.BF16.F32.PACK_AB R94, R95, R94 ;  /* 0x0000005e5f5e723e */ /* 0x000fe400000010ff */
[----:B------:R-:W-:Y:S02]  /*4330*/  F2FP.BF16.F32.PACK_AB R95, R124, R121 ;  /* 0x000000797c5f723e */ /* 0x000fe400000010ff */
[----:B------:R-:W0:Y:S02]  /*4340*/  LDC.64 R120, c[0x0][0x428] ;  /* 0x00010a00ff787b82 */ /* 0x000e240000000a00 */
[C---:B0-----:R-:W-:Y:S01]  /*4350*/  IMAD.WIDE.U32 R120, R0.reuse, 0x10, R120 ;  /* 0x0000001000787825 */ /* 0x041fe200078e0078 */
[----:B------:R-:W-:-:S04]  /*4360*/  IADD3 R0, PT, PT, R0, 0x100, RZ ;  /* 0x0000010000007810 */ /* 0x000fc80007ffe0ff */
[----:B------:R0:W-:Y:S03]  /*4370*/  STG.E.128 desc[UR8][R120.64], R92 ;  /* 0x0000005c78007986 */ /* 0x0001e6000c101d08 */
.L_x_3649:
[----:B------:R-:W-:Y:S05]  /*4380*/  BSYNC.RECONVERGENT B0 ;  /* 0x0000000000007941 */ /* 0x000fea0003800200 */
.L_x_3648:
[----:B------:R-:W-:Y:S04]  /*4390*/  BSSY.RECONVERGENT B0, `(.L_x_3650) ;  /* 0x0000022000007945 */ /* 0x000fe80003800200 */
[----:B------:R-:W-:Y:S05]  /*43a0*/  @!P2 BRA `(.L_x_3651) ;  /* 0x000000000080a947 */ /* 0x000fea0003800000 */
[--C-:B01----:R-:W-:Y:S01]  /*43b0*/  FADD.FTZ R92, R7, -R118.reuse ;  /* 0x80000076075c7221 */ /* 0x103fe20000010000 */
        /* <DEDUP_REMOVED lines=31> */
.L_x_3651:
[----:B------:R-:W-:Y:S05]  /*45b0*/  BSYNC.RECONVERGENT B0 ;  /* 0x0000000000007941 */ /* 0x000fea0003800200 */
.L_x_3650:
[----:B------:R-:W-:Y:S04]  /*45c0*/  BSSY.RECONVERGENT B0, `(.L_x_3652) ;  /* 0x0000022000007945 */ /* 0x000fe80003800200 */
[----:B------:R-:W-:Y:S05]  /*45d0*/  @!P3 BRA `(.L_x_3653) ;  /* 0x000000000080b947 */ /* 0x000fea0003800000 */
[--C-:B012---:R-:W-:Y:S01]  /*45e0*/  FADD.FTZ R92, R9, -R118.reuse ;  /* 0x80000076095c7221 */ /* 0x107fe20000010000 */
        /* <DEDUP_REMOVED lines=31> */
.L_x_3653:
[----:B------:R-:W-:Y:S05]  /*47e0*/  BSYNC.RECONVERGENT B0 ;  /* 0x0000000000007941 */ /* 0x000fea0003800200 */
.L_x_3652:
        /* <DEDUP_REMOVED lines=24> */
[----:B------:R-:W-:Y:S01]  /*4970*/  FFMA.FTZ R120, R120, R43, R35 ;  /* 0x0000002b78787223 */ /* 0x000fe20000010023 */
[----:B------:R-:W-:Y:S01]  /*4980*/  F2FP.BF16.F32.PACK_AB R95, R118, R95 ;  /* 0x0000005f765f723e */ /* 0x000fe200000010ff */
[----:B------:R-:W-:Y:S01]  /*4990*/  FFMA.FTZ R121, R92, R41, R33 ;  /* 0x000000295c797223 */ /* 0x000fe20000010021 */
[----:B------:R-:W-:-:S02]  /*49a0*/  F2FP.BF16.F32.PACK_AB R94, R119, R94 ;  /* 0x0000005e775e723e */ /* 0x000fc400000010ff */
[----:B------:R-:W0:Y:S01]  /*49b0*/  LDC.64 R118, c[0x0][0x428] ;  /* 0x00010a00ff767b82 */ /* 0x000e220000000a00 */
[----:B------:R-:W-:Y:S02]  /*49c0*/  F2FP.BF16.F32.PACK_AB R93, R120, R93 ;  /* 0x0000005d785d723e */ /* 0x000fe400000010ff */
[----:B------:R-:W-:Y:S01]  /*49d0*/  F2FP.BF16.F32.PACK_AB R92, R121, R122 ;  /* 0x0000007a795c723e */ /* 0x000fe200000010ff */
[----:B0-----:R-:W-:-:S05]  /*49e0*/  IMAD.WIDE.U32 R118, R0, 0x10, R118 ;  /* 0x0000001000767825 */ /* 0x001fca00078e0076 */
[----:B------:R4:W-:Y:S02]  /*49f0*/  STG.E.128 desc[UR8][R118.64], R92 ;  /* 0x0000005c76007986 */ /* 0x0009e4000c101d08 */
.L_x_3655:
[----:B------:R-:W-:Y:S05]  /*4a00*/  BSYNC.RECONVERGENT B0 ;  /* 0x0000000000007941 */ /* 0x000fea0003800200 */
.L_x_3654:
[----:B------:R-:W-:Y:S02]  /*4a10*/  UIADD3 UR6, UPT, UPT, UR6, UR12, URZ ;  /* 0x0000000c06067290 */ /* 0x000fe4000fffe0ff */
[----:B------:R-:W-:Y:S02]  /*4a20*/  UPLOP3.LUT UP2, UPT, UPT, UPT, UP2, 0x40, 0x4 ;  /* 0x000000000004789c */ /* 0x000fe40003f4e820 */
[----:B------:R-:W-:-:S09]  /*4a30*/  UISETP.GE.AND UP1, UPT, UR6, UR13, UPT ;  /* 0x0000000d0600728c */ /* 0x000fd2000bf26270 */
[----:B------:R-:W-:Y:S05]  /*4a40*/  BRA.U !UP1, `(.L_x_3656) ;  /* 0xffffffbd09607547 */ /* 0x000fea000b83ffff */
[----:B------:R-:W-:Y:S05]  /*4a50*/  EXIT ;  /* 0x000000000000794d */ /* 0x000fea0003800000 */
.L_x_3657:
        /* <DEDUP_REMOVED lines=10> */
.L_x_18022:


//--------------------- .text._ZN10layer_norm31ln_parallel_residual_fwd_kernelINS_13Kernel_traitsIf13__nv_bfloat16S2_S2_fjLj8192ELj1ELj1ELj8ELj16ENS_18Kernel_traits_baseILj8192EfS2_S2_S2_fjLj256EEEEELb0ELb1ELb1EEEvNS_9FwdParamsE --------------------------
	.section	.text._ZN10layer_norm31ln_parallel_residual_fwd_kernelINS_13Kernel_traitsIf13__nv_bfloat16S2_S2_fjLj8192ELj1ELj1ELj8ELj16ENS_18Kernel_traits_baseILj8192EfS2_S2_S2_fjLj256EEEEELb0ELb1ELb1EEEvNS_9FwdParamsE,"ax",@progbits
	.align	128
        .global         _ZN10layer_norm31ln_parallel_residual_fwd_kernelINS_13Kernel_traitsIf13__nv_bfloat16S2_S2_fjLj8192ELj1ELj1ELj8ELj16ENS_18Kernel_traits_baseILj8192EfS2_S2_S2_fjLj256EEEEELb0ELb1ELb1EEEvNS_9FwdParamsE
        .type           _ZN10layer_norm31ln_parallel_residual_fwd_kernelINS_13Kernel_traitsIf13__nv_bfloat16S2_S2_fjLj8192ELj1ELj1ELj8ELj16ENS_18Kernel_traits_baseILj8192EfS2_S2_S2_fjLj256EEEEELb0ELb1ELb1EEEvNS_9FwdParamsE,@function
        .size           _ZN10layer_norm31ln_parallel_residual_fwd_kernelINS_13Kernel_traitsIf13__nv_bfloat16S2_S2_fjLj8192ELj1ELj1ELj8ELj16ENS_18Kernel_traits_baseILj8192EfS2_S2_S2_fjLj256EEEEELb0ELb1ELb1EEEvNS_9FwdParamsE,(.L_x_18023 - _ZN10layer_norm31ln_parallel_residual_fwd_kernelINS_13Kernel_traitsIf13__nv_bfloat16S2_S2_fjLj8192ELj1ELj1ELj8ELj16ENS_18Kernel_traits_baseILj8192EfS2_S2_S2_fjLj256EEEEELb0ELb1ELb1EEEvNS_9FwdParamsE)
        .other          _ZN10layer_norm31ln_parallel_residual_fwd_kernelINS_13Kernel_traitsIf13__nv_bfloat16S2_S2_fjLj8192ELj1ELj1ELj8ELj16ENS_18Kernel_traits_baseILj8192EfS2_S2_S2_fjLj256EEEEELb0ELb1ELb1EEEvNS_9FwdParamsE,@"STO_CUDA_ENTRY STV_DEFAULT"
_ZN10layer_norm31ln_parallel_residual_fwd_kernelINS_13Kernel_traitsIf13__nv_bfloat16S2_S2_fjLj8192ELj1ELj1ELj8ELj16ENS_18Kernel_traits_baseILj8192EfS2_S2_S2_fjLj256EEEEELb0ELb1ELb1EEEvNS_9FwdParamsE:
.text._ZN10layer_norm31ln_parallel_residual_fwd_kernelINS_13Kernel_traitsIf13__nv_bfloat16S2_S2_fjLj8192ELj1ELj1ELj8ELj16ENS_18Kernel_traits_baseILj8192EfS2_S2_S2_fjLj256EEEEELb0ELb1ELb1EEEvNS_9FwdParamsE:
[----:B------:R-:W-:Y:S01]  /*0000*/  LDC R1, c[0x0][0x37c] ;  /* 0x0000df00ff017b82 */ /* 0x000fe20000000800 */
[----:B------:R-:W0:Y:S07]  /*0010*/  LDCU.64 UR10, c[0x0][0x438] ;  /* 0x00008700ff0a77ac */ /* 0x000e2e0008000a00 */
[----:B------:R-:W1:Y:S01]  /*0020*/  LDC.64 R6, c[0x0][0x398] ;  /* 0x0000e600ff067b82 */ /* 0x000e620000000a00 */
[----:B------:R-:W2:Y:S01]  /*0030*/  S2R R92, SR_TID.X ;  /* 0x00000000005c7919 */ /* 0x000ea20000002100 */
[----:B------:R-:W1:Y:S01]  /*0040*/  LDCU.64 UR8, c[0x0][0x3a0] ;  /* 0x00007400ff0877ac */ /* 0x000e620008000a00 */
[----:B------:R-:W3:Y:S05]  /*0050*/  LDCU.64 UR6, c[0x0][0x358] ;  /* 0x00006b00ff0677ac */ /* 0x000eea0008000a00 */
[----:B------:R-:W4:Y:S01]  /*0060*/  S2UR UR4, SR_CTAID.X ;  /* 0x00000000000479c3 */ /* 0x000f220000002500 */
[----:B0-----:R-:W-:-:S04]  /*0070*/  UISETP.NE.U32.AND UP0, UPT, UR10, URZ, UPT ;  /* 0x000000ff0a00728c */ /* 0x001fc8000bf05070 */
[----:B------:R-:W-:Y:S01]  /*0080*/  UISETP.NE.AND.EX UP0, UPT, UR11, URZ, UPT, UP0 ;  /* 0x000000ff0b00728c */ /* 0x000fe2000bf05300 */
[----:B-1----:R-:W-:-:S04]  /*0090*/  LOP3.LUT P0, RZ, R6, UR8, RZ, 0xfc, !PT ;  /* 0x0000000806ff7c12 */ /* 0x002fc8000f80fcff */
[----:B------:R-:W-:Y:S02]  /*00a0*/  LOP3.LUT P0, RZ, R7, UR9, RZ, 0xfc, P0 ;  /* 0x0000000907ff7c12 */ /* 0x000fe4000800fcff */
[----:B----4-:R-:W-:Y:S02]  /*00b0*/  MOV R11, UR4 ;  /* 0x00000004000b7c02 */ /* 0x010fe40008000f00 */
[----:B--23--:R-:W-:Y:S09]  /*00c0*/  BRA.U !UP0, `(.L_x_3658) ;  /* 0x0000000108547547 */ /* 0x00cff2000b800000 */
        /* <DEDUP_REMOVED lines=21> */
.L_x_3658:
[----:B------:R-:W0:Y:S02]  /*0220*/  LDC.64 R2, c[0x0][0x3d0] ;  /* 0x0000f400ff027b82 */ /* 0x000e240000000a00 */
[----:B0-----:R-:W-:-:S05]  /*0230*/  IMAD.WIDE.U32 R2, R92, 0x20, R2 ;  /* 0x000000205c027825 */ /* 0x001fca00078e0002 */
        /* <DEDUP_REMOVED lines=23> */
[----:B0-----:R-:W-:-:S07]  /*03b0*/  CS2R R52, SRZ ;  /* 0x0000000000347805 */ /* 0x001fce000001ff00 */
.L_x_3659:
[----:B------:R-:W1:Y:S02]  /*03c0*/  LDCU UR4, c[0x0][0x384] ;  /* 0x00007080ff0477ac */ /* 0x000e640008000800 */
[----:B-1----:R-:W-:-:S13]  /*03d0*/  ISETP.GE.AND P1, PT, R11, UR4, PT ;  /* 0x000000040b007c0c */ /* 0x002fda000bf26270 */
[----:B------:R-:W-:Y:S05]  /*03e0*/  @P1 EXIT ;  /* 0x000000000000194d */ /* 0x000fea0003800000 */
[----:B------:R-:W-:Y:S01]  /*03f0*/  ISETP.NE.U32.AND P1, PT, R6, RZ, PT ;  /* 0x000000ff0600720c */ /* 0x000fe20003f25070 */
[----:B------:R-:W1:Y:S03]  /*0400*/  LDCU UR8, c[0x0][0x388] ;  /* 0x00007100ff0877ac */ /* 0x000e660008000800 */
[----:B------:R-:W-:Y:S01]  /*0410*/  ISETP.NE.AND.EX P1, PT, R7, RZ, PT, P1 ;  /* 0x000000ff0700720c */ /* 0x000fe20003f25310 */
[----:B------:R-:W2:Y:S01]  /*0420*/  LDCU.U8 UR14, c[0x0][0x410] ;  /* 0x00008200ff0e77ac */ /* 0x000ea20008000000 */
[----:B------:R-:W3:Y:S01]  /*0430*/  LDCU UR9, c[0x0][0x400] ;  /* 0x00008000ff0977ac */ /* 0x000ee20008000800 */
[----:B------:R-:W4:Y:S01]  /*0440*/  LDCU.64 UR10, c[0x0][0x3a0] ;  /* 0x00007400ff0a77ac */ /* 0x000f220008000a00 */
[----:B------:R-:W0:Y:S01]  /*0450*/  LDCU.64 UR12, c[0x0][0x398] ;  /* 0x00007300ff0c77ac */ /* 0x000e220008000a00 */
[----:B------:R-:W-:-:S11]  /*0460*/  UPLOP3.LUT UP2, UPT, UPT, UPT, UPT, 0x40, 0x4 ;  /* 0x000000000004789c */ /* 0x000fd60003f4e870 */
.L_x_3680:
[----:B----4-:R-:W-:Y:S01]  /*0470*/  ISETP.NE.U32.AND P2, PT, RZ, UR10, PT ;  /* 0x0000000aff007c0c */ /* 0x010fe2000bf45070 */
[----:B------:R-:W4:Y:S01]  /*0480*/  LDC.64 R112, c[0x0][0x390] ;  /* 0x0000e400ff707b82 */ /* 0x000f220000000a00 */
[----:B-1----:R-:W-:Y:S02]  /*0490*/  IMAD R0, R11, UR8, RZ ;  /* 0x000000080b007c24 */ /* 0x002fe4000f8e02ff */
[----:B------:R-:W-:-:S03]  /*04a0*/  ISETP.NE.AND.EX P2, PT, RZ, UR11, PT, P2 ;  /* 0x0000000bff007c0c */ /* 0x000fc6000bf45320 */
[----:B0-----:R-:W-:Y:S02]  /*04b0*/  SHF.R.S32.HI R3, RZ, 0x1f, R0 ;  /* 0x0000001fff037819 */ /* 0x001fe40000011400 */
[----:B------:R-:W0:Y:S02]  /*04c0*/  @P1 LDC.64 R6, c[0x0][0x398] ;  /* 0x0000e600ff061b82 */ /* 0x000e240000000a00 */
[----:B------:R-:W-:-:S04]  /*04d0*/  LEA.HI R3, R3, R0, RZ, 0x3 ;  /* 0x0000000003037211 */ /* 0x000fc800078f18ff */
[----:B------:R-:W-:Y:S02]  /*04e0*/  LEA.HI.SX32 R10, R3, R92, 0x1d ;  /* 0x0000005c030a7211 */ /* 0x000fe400078feaff */
[----:B------:R-:W1:Y:S03]  /*04f0*/  @P2 LDC.64 R8, c[0x0][0x3a0] ;  /* 0x0000e800ff082b82 */ /* 0x000e660000000a00 */
[----:B----4-:R-:W-:-:S06]  /*0500*/  IMAD.WIDE.U32 R88, R10, 0x10, R112 ;  /* 0x000000100a587825 */ /* 0x010fcc00078e0070 */
[----:B-----5:R-:W5:Y:S01]  /*0510*/  LDG.E.128 R88, desc[UR6][R88.64] ;  /* 0x0000000658587981 */ /* 0x020f62000c1e1d00 */
[----:B0-----:R-:W-:-:S05]  /*0520*/  @P1 IMAD.WIDE.U32 R6, R10, 0x10, R6 ;  /* 0x000000100a061825 */ /* 0x001fca00078e0006 */
[----:B------:R0:W5:Y:S01]  /*0530*/  @P1 LDG.E.128 R16, desc[UR6][R6.64] ;  /* 0x0000000606101981 */ /* 0x000162000c1e1d00 */
[----:B-1----:R-:W-:-:S05]  /*0540*/  @P2 IMAD.WIDE.U32 R8, R10, 0x10, R8 ;  /* 0x000000100a082825 */ /* 0x002fca00078e0008 */
[----:B------:R-:W4:Y:S02]  /*0550*/  @P2 LDG.E.128 R20, desc[UR6][R8.64] ;  /* 0x0000000608142981 */ /* 0x000f24000c1e1d00 */
[----:B----4-:R-:W-:Y:S02]  /*0560*/  PRMT R4, R23, 0x7632, R4 ;  /* 0x0000763217047816 */ /* 0x010fe40000000004 */
[----:B------:R-:W-:Y:S02]  /*0570*/  PRMT R3, R22, 0x7632, R3 ;  /* 0x0000763216037816 */ /* 0x000fe40000000003 */
[----:B------:R-:W-:Y:S02]  /*0580*/  PRMT R2, R21, 0x7632, R2 ;  /* 0x0000763215027816 */ /* 0x000fe40000000002 */
[----:B------:R-:W-:Y:S01]  /*0590*/  PRMT R0, R20, 0x7632, R0 ;  /* 0x0000763214007816 */ /* 0x000fe20000000000 */
[----:B0-----:R-:W-:Y:S06]  /*05a0*/  @!P1 BRA `(.L_x_3660) ;  /* 0x00000004006c9947 */ /* 0x001fec0003800000 */
[----:B------:R-:W-:Y:S05]  /*05b0*/  @!P2 BRA `(.L_x_3661) ;  /* 0x0000000000d4a947 */ /* 0x000fea0003800000 */
[C---:B-----5:R-:W-:Y:S01]  /*05c0*/  PRMT R8, R89.reuse, 0x7632, R8 ;  /* 0x0000763259087816 */ /* 0x060fe20000000008 */
[----:B------:R-:W-:Y:S01]  /*05d0*/  IMAD.U32 R15, R18, 0x10000, RZ ;  /* 0x00010000120f7824 */ /* 0x000fe200078e00ff */
[----:B------:R-:W-:Y:S01]  /*05e0*/  SHF.L.U32 R89, R89, 0x10, RZ ;  /* 0x0000001059597819 */ /* 0x000fe200000006ff */
[----:B------:R-:W-:Y:S01]  /*05f0*/  IMAD.U32 R7, R16, 0x10000, RZ ;  /* 0x0001000010077824 */ /* 0x000fe200078e00ff */
[----:B------:R-:W-:Y:S01]  /*0600*/  SHF.L.U32 R6, R17, 0x10, RZ ;  /* 0x0000001011067819 */ /* 0x000fe200000006ff */
[----:B------:R-:W-:Y:S01]  /*0610*/  IMAD.U32 R8, R8, 0x10000, RZ ;  /* 0x0001000008087824 */ /* 0x000fe200078e00ff */
[----:B------:R-:W-:Y:S02]  /*0620*/  PRMT R5, R88, 0x7632, R5 ;  /* 0x0000763258057816 */ /* 0x000fe40000000005 */
[----:B------:R-:W-:Y:S01]  /*0630*/  PRMT R93, R91, 0x7632, R93 ;  /* 0x000076325b5d7816 */ /* 0x000fe2000000005d */
[--C-:B------:R-:W-:Y:S01]  /*0640*/  FADD.FTZ R89, R89, R6.reuse ;  /* 0x0000000659597221 */ /* 0x100fe20000010000 */
[----:B------:R-:W-:-:S02]  /*0650*/  PRMT R6, R16, 0x7632, R6 ;  /* 0x0000763210067816 */ /* 0x000fc40000000006 */
[----:B------:R-:W-:Y:S01]  /*0660*/  SHF.L.U32 R91, R91, 0x10, RZ ;  /* 0x000000105b5b7819 */ /* 0x000fe200000006ff */
[----:B------:R-:W-:Y:S01]  /*0670*/  IMAD.U32 R93, R93, 0x10000, RZ ;  /* 0x000100005d5d7824 */ /* 0x000fe200078e00ff */
[----:B------:R-:W-:Y:S02]  /*0680*/  SHF.L.U32 R12, R19, 0x10, RZ ;  /* 0x00000010130c7819 */ /* 0x000fe400000006ff */
[----:B------:R-:W-:Y:S02]  /*0690*/  SHF.L.U32 R5, R5, 0x10, RZ ;  /* 0x0000001005057819 */ /* 0x000fe400000006ff */
[----:B------:R-:W-:Y:S01]  /*06a0*/  SHF.L.U32 R6, R6, 0x10, RZ ;  /* 0x0000001006067819 */ /* 0x000fe200000006ff */
[----:B------:R-:W-:Y:S01]  /*06b0*/  FADD.FTZ R91, R91, R12 ;  /* 0x0000000c5b5b7221 */ /* 0x000fe20000010000 */
[C---:B------:R-:W-:Y:S02]  /*06c0*/  PRMT R13, R90.reuse, 0x7632, R13 ;  /* 0x000076325a0d7816 */ /* 0x040fe4000000000d */
[----:B------:R-:W-:Y:S01]  /*06d0*/  SHF.L.U32 R90, R90, 0x10, RZ ;  /* 0x000000105a5a7819 */ /* 0x000fe200000006ff */
[----:B------:R-:W-:Y:S01]  /*06e0*/  FADD.FTZ R12, R5, R6 ;  /* 0x00000006050c7221 */ /* 0x000fe20000010000 */
[----:B------:R-:W-:-:S02]  /*06f0*/  PRMT R9, R17, 0x7632, R9 ;  /* 0x0000763211097816 */ /* 0x000fc40000000009 */
[----:B------:R-:W-:Y:S01]  /*0700*/  PRMT R6, R19, 0x7632, R6 ;  /* 0x0000763213067816 */ /* 0x000fe20000000006 */
[----:B------:R-:W-:Y:S01]  /*0710*/  FADD.FTZ R15, R90, R15 ;  /* 0x0000000f5a0f7221 */ /* 0x000fe20000010000 */
[----:B------:R-:W-:Y:S02]  /*0720*/  SHF.L.U32 R88, R88, 0x10, RZ ;  /* 0x0000001058587819 */ /* 0x000fe400000006ff */
[----:B------:R-:W-:Y:S02]  /*0730*/  PRMT R5, R18, 0x7632, R5 ;  /* 0x0000763212057816 */ /* 0x000fe40000000005 */
        /* <DEDUP_REMOVED lines=11> */
[----:B------:R-:W-:-:S02]  /*07f0*/  SHF.L.U32 R4, R4, 0x10, RZ ;  /* 0x0000001004047819 */ /* 0x000fc400000006ff */
[----:B------:R-:W-:Y:S01]  /*0800*/  FADD.FTZ R90, R13, R90 ;  /* 0x0000005a0d5a7221 */ /* 0x000fe20000010000 */
        /* <DEDUP_REMOVED lines=16> */
.L_x_3661:
[----:B-----5:R-:W-:Y:S01]  /*0910*/  SHF.L.U32 R8, R89, 0x10, RZ ;  /* 0x0000001059087819 */ /* 0x020fe200000006ff */
[----:B------:R-:W-:Y:S01]  /*0920*/  IMAD.U32 R7, R90, 0x10000, RZ ;  /* 0x000100005a077824 */ /* 0x000fe200078e00ff */
[----:B------:R-:W-:Y:S02]  /*0930*/  SHF.L.U32 R3, R17, 0x10, RZ ;  /* 0x0000001011037819 */ /* 0x000fe400000006ff */
        /* <DEDUP_REMOVED lines=9> */
[----:B------:R-:W-:Y:S01]  /*09d0*/  IMAD.U32 R91, R91, 0x10000, RZ ;  /* 0x000100005b5b7824 */ /* 0x000fe200078e00ff */
[----:B------:R-:W-:Y:S02]  /*09e0*/  PRMT R12, R90, 0x7632, R12 ;  /* 0x000076325a0c7816 */ /* 0x000fe4000000000c */
[----:B------:R-:W-:Y:S02]  /*09f0*/  PRMT R3, R18, 0x7632, R3 ;  /* 0x0000763212037816 */ /* 0x000fe40000000003 */
[----:B------:R-:W-:Y:S01]  /*0a00*/  PRMT R6, R89, 0x7632, R6 ;  /* 0x0000763259067816 */ /* 0x000fe20000000006 */
[----:B------:R-:W-:Y:S01]  /*0a10*/  IMAD.U32 R12, R12, 0x10000, RZ ;  /* 0x000100000c0c7824 */ /* 0x000fe200078e00ff */
[----:B------:R-:W-:-:S02]  /*0a20*/  PRMT R2, R17, 0x7632, R2 ;  /* 0x0000763211027816 */ /* 0x000fc40000000002 */
[----:B------:R-:W-:Y:S02]  /*0a30*/  PRMT R0, R16, 0x7632, R0 ;  /* 0x0000763210007816 */ /* 0x000fe40000000000 */
[----:B------:R-:W-:Y:S01]  /*0a40*/  SHF.L.U32 R13, R5, 0x10, RZ ;  /* 0x00000010050d7819 */ /* 0x000fe200000006ff */
        /* <DEDUP_REMOVED lines=17> */
.L_x_3660:
[----:B------:R-:W-:Y:S05]  /*0b60*/  @!P2 BRA `(.L_x_3663) ;  /* 0x000000000084a947 */ /* 0x000fea0003800000 */
[----:B-----5:R-:W-:Y:S02]  /*0b70*/  SHF.L.U32 R8, R89, 0x10, RZ ;  /* 0x0000001059087819 */ /* 0x020fe400000006ff */
[----:B------:R-:W-:Y:S02]  /*0b80*/  SHF.L.U32 R7, R21, 0x10, RZ ;  /* 0x0000001015077819 */ /* 0x000fe400000006ff */
[----:B------:R-:W-:Y:S02]  /*0b90*/  SHF.L.U32 R9, R88, 0x10, RZ ;  /* 0x0000001058097819 */ /* 0x000fe400000006ff */
[C---:B------:R-:W-:Y:S01]  /*0ba0*/  PRMT R14, R90.reuse, 0x7632, R14 ;  /* 0x000076325a0e7816 */ /* 0x040fe2000000000e */
[----:B------:R-:W-:Y:S01]  /*0bb0*/  IMAD.U32 R90, R90, 0x10000, RZ ;  /* 0x000100005a5a7824 */ /* 0x000fe200078e00ff */
[----:B------:R-:W-:Y:S01]  /*0bc0*/  SHF.L.U32 R6, R20, 0x10, RZ ;  /* 0x0000001014067819 */ /* 0x000fe200000006ff */
[----:B------:R-:W-:Y:S01]  /*0bd0*/  FADD.FTZ R8, R8, R7 ;  /* 0x0000000708087221 */ /* 0x000fe20000010000 */
[----:B------:R-:W-:-:S02]  /*0be0*/  SHF.L.U32 R13, R22, 0x10, RZ ;  /* 0x00000010160d7819 */ /* 0x000fc400000006ff */
[----:B------:R-:W-:Y:S01]  /*0bf0*/  PRMT R5, R88, 0x7632, R5 ;  /* 0x0000763258057816 */ /* 0x000fe20000000005 */
[----:B------:R-:W-:Y:S01]  /*0c00*/  FADD.FTZ R9, R9, R6 ;  /* 0x0000000609097221 */ /* 0x000fe20000010000 */
        /* <DEDUP_REMOVED lines=23> */
.L_x_3663:
        /* <DEDUP_REMOVED lines=11> */
[----:B------:R-:W-:-:S07]  /*0e30*/  SHF.L.U32 R5, R5, 0x10, RZ ;  /* 0x0000001005057819 */ /* 0x000fce00000006ff */
.L_x_3662:
[----:B------:R-:W0:Y:S01]  /*0e40*/  @P0 LDC.64 R94, c[0x0][0x3a8] ;  /* 0x0000ea00ff5e0b82 */ /* 0x000e220000000a00 */
[----:B------:R-:W-:-:S05]  /*0e50*/  IADD3 R0, PT, PT, R10, 0x100, RZ ;  /* 0x000001000a007810 */ /* 0x000fca0007ffe0ff */
[----:B------:R-:W-:Y:S02]  /*0e60*/  IMAD.WIDE.U32 R88, R0, 0x10, R112 ;  /* 0x0000001000587825 */ /* 0x000fe400078e0070 */
[----:B------:R-:W1:Y:S08]  /*0e70*/  @P1 LDC.64 R96, c[0x0][0x398] ;  /* 0x0000e600ff601b82 */ /* 0x000e700000000a00 */
[----:B------:R-:W4:Y:S01]  /*0e80*/  @P2 LDC.64 R98, c[0x0][0x3a0] ;  /* 0x0000e800ff622b82 */ /* 0x000f220000000a00 */
[----:B0-----:R-:W-:-:S05]  /*0e90*/  @P0 IMAD.WIDE.U32 R94, R10, 0x10, R94 ;  /* 0x000000100a5e0825 */ /* 0x001fca00078e005e */
[----:B------:R0:W-:Y:S01]  /*0ea0*/  @P0 STG.E.128 desc[UR6][R94.64], R12 ;  /* 0x0000000c5e000986 */ /* 0x0001e2000c101d06 */
[----:B-1----:R-:W-:-:S03]  /*0eb0*/  @P1 IMAD.WIDE.U32 R96, R0, 0x10, R96 ;  /* 0x0000001000601825 */ /* 0x002fc600078e0060 */
[----:B------:R-:W5:Y:S04]  /*0ec0*/  LDG.E.128 R88, desc[UR6][R88.64] ;  /* 0x0000000658587981 */ /* 0x000f68000c1e1d00 */
[----:B------:R0:W5:Y:S01]  /*0ed0*/  @P1 LDG.E.128 R16, desc[UR6][R96.64] ;  /* 0x0000000660101981 */ /* 0x000162000c1e1d00 */
[----:B----4-:R-:W-:-:S05]  /*0ee0*/  @P2 IMAD.WIDE.U32 R98, R0, 0x10, R98 ;  /* 0x0000001000622825 */ /* 0x010fca00078e0062 */
[----:B------:R0:W5:Y:S01]  /*0ef0*/  @P2 LDG.E.128 R20, desc[UR6][R98.64] ;  /* 0x0000000662142981 */ /* 0x000162000c1e1d00 */
[----:B------:R-:W-:-:S04]  /*0f00*/  UISETP.NE.U32.AND UP0, UPT, UR12, URZ, UPT ;  /* 0x000000ff0c00728c */ /* 0x000fc8000bf05070 */
[----:B------:R-:W-:-:S09]  /*0f10*/  UISETP.NE.AND.EX UP0, UPT, UR13, URZ, UPT, UP0 ;  /* 0x000000ff0d00728c */ /* 0x000fd2000bf05300 */
[----:B0-----:R-:W-:Y:S05]  /*0f20*/  BRA.U UP0, `(.L_x_3664) ;  /* 0x0000000100d47547 */ /* 0x001fea000b800000 */
        /* <DEDUP_REMOVED lines=20> */
.L_x_3665:
[----:B------:R-:W-:Y:S01]  /*1070*/  PRMT R12, R88, 0x7632, R12 ;  /* 0x00007632580c7816 */ /* 0x000fe2000000000c */
[----:B------:R-:W-:Y:S01]  /*1080*/  IMAD.U32 R93, R20, 0x10000, RZ ;  /* 0x00010000145d7824 */ /* 0x000fe200078e00ff */
[----:B------:R-:W-:Y:S02]  /*1090*/  PRMT R14, R90, 0x7632, R14 ;  /* 0x000076325a0e7816 */ /* 0x000fe4000000000e */
[----:B------:R-:W-:Y:S02]  /*10a0*/  PRMT R15, R91, 0x7632, R15 ;  /* 0x000076325b0f7816 */ /* 0x000fe4000000000f */
[----:B------:R-:W-:Y:S02]  /*10b0*/  SHF.L.U32 R88, R88, 0x10, RZ ;  /* 0x0000001058587819 */ /* 0x000fe400000006ff */
[----:B------:R-:W-:Y:S01]  /*10c0*/  SHF.L.U32 R100, R99, 0x10, RZ ;  /* 0x0000001063647819 */ /* 0x000fe200000006ff */
[----:B------:R-:W-:Y:S01]  /*10d0*/  IMAD.U32 R99, R98, 0x10000, RZ ;  /* 0x0001000062637824 */ /* 0x000fe200078e00ff */
[----:B------:R-:W-:Y:S01]  /*10e0*/  PRMT R13, R89, 0x7632, R13 ;  /* 0x00007632590d7816 */ /* 0x000fe2000000000d */
[----:B------:R-:W-:Y:S01]  /*10f0*/  FADD.FTZ R93, R93, R88 ;  /* 0x000000585d5d7221 */ /* 0x000fe20000010000 */
[----:B------:R-:W-:-:S02]  /*1100*/  SHF.L.U32 R98, R97, 0x10, RZ ;  /* 0x0000001061627819 */ /* 0x000fc400000006ff */
        /* <DEDUP_REMOVED lines=23> */
.L_x_3664:
[----:B------:R-:W-:-:S04]  /*1280*/  UISETP.NE.U32.AND UP1, UPT, UR10, URZ, UPT ;  /* 0x000000ff0a00728c */ /* 0x000fc8000bf25070 */
[----:B------:R-:W-:-:S09]  /*1290*/  UISETP.NE.AND.EX UP1, UPT, UR11, URZ, UPT, UP1 ;  /* 0x000000ff0b00728c */ /* 0x000fd2000bf25310 */
[----:B------:R-:W-:Y:S05]  /*12a0*/  BRA.U UP1, `(.L_x_3667) ;  /* 0x0000000101947547 */ /* 0x000fea000b800000 */
[C---:B-----5:R-:W-:Y:S02]  /*12b0*/  PRMT R97, R89.reuse, 0x7632, R97 ;  /* 0x0000763259617816 */ /* 0x060fe40000000061 */
[C---:B------:R-:W-:Y:S02]  /*12c0*/  PRMT R96, R88.reuse, 0x7632, R96 ;  /* 0x0000763258607816 */ /* 0x040fe40000000060 */
[----:B------:R-:W-:Y:S02]  /*12d0*/  SHF.L.U32 R89, R89, 0x10, RZ ;  /* 0x0000001059597819 */ /* 0x000fe400000006ff */
[----:B------:R-:W-:Y:S02]  /*12e0*/  SHF.L.U32 R94, R17, 0x10, RZ ;  /* 0x00000010115e7819 */ /* 0x000fe400000006ff */
[----:B------:R-:W-:Y:S02]  /*12f0*/  SHF.L.U32 R88, R88, 0x10, RZ ;  /* 0x0000001058587819 */ /* 0x000fe400000006ff */
[----:B------:R-:W-:Y:S01]  /*1300*/  SHF.L.U32 R93, R16, 0x10, RZ ;  /* 0x00000010105d7819 */ /* 0x000fe200000006ff */
[----:B------:R-:W-:Y:S01]  /*1310*/  FADD.FTZ R94, R94, R89 ;  /* 0x000000595e5e7221 */ /* 0x000fe20000010000 */
[C---:B------:R-:W-:Y:S01]  /*1320*/  PRMT R98, R90.reuse, 0x7632, R98 ;  /* 0x000076325a627816 */ /* 0x040fe20000000062 */
[----:B------:R-:W-:Y:S01]  /*1330*/  IMAD.U32 R90, R90, 0x10000, RZ ;  /* 0x000100005a5a7824 */ /* 0x000fe200078e00ff */
[----:B------:R-:W-:Y:S01]  /*1340*/  SHF.L.U32 R95, R18, 0x10, RZ ;  /* 0x00000010125f7819 */ /* 0x000fe200000006ff */
[----:B------:R-:W-:Y:S01]  /*1350*/  FADD.FTZ R93, R93, R88 ;  /* 0x000000585d5d7221 */ /* 0x000fe20000010000 */
[----:B------:R-:W-:-:S02]  /*1360*/  PRMT R99, R91, 0x7632, R99 ;  /* 0x000076325b637816 */ /* 0x000fc40000000063 */
[----:B------:R-:W-:Y:S01]  /*1370*/  PRMT R12, R16, 0x7632, R12 ;  /* 0x00007632100c7816 */ /* 0x000fe2000000000c */
[----:B------:R-:W-:Y:S01]  /*1380*/  FADD.FTZ R95, R95, R90 ;  /* 0x0000005a5f5f7221 */ /* 0x000fe20000010000 */
[----:B------:R-:W-:Y:S01]  /*1390*/  PRMT R13, R17, 0x7632, R13 ;  /* 0x00007632110d7816 */ /* 0x000fe2000000000d */
[C---:B------:R-:W-:Y:S01]  /*13a0*/  IMAD.U32 R90, R19.reuse, 0x10000, RZ ;  /* 0x00010000135a7824 */ /* 0x040fe200078e00ff */
        /* <DEDUP_REMOVED lines=21> */
.L_x_3667:
[C---:B-----5:R-:W-:Y:S02]  /*1500*/  PRMT R13, R88.reuse, 0x7632, R13 ;  /* 0x00007632580d7816 */ /* 0x060fe4000000000d */
        /* <DEDUP_REMOVED lines=35> */
[C---:B------:R-:W-:Y:S01]  /*1740*/  PRMT R14, R22.reuse, 0x7632, R14 ;  /* 0x00007632160e7816 */ /* 0x040fe2000000000e */
[--C-:B------:R-:W-:Y:S01]  /*1750*/  FADD.FTZ R99, R99, R12.reuse ;  /* 0x0000000c63637221 */ /* 0x100fe20000010000 */
[----:B------:R-:W-:Y:S02]  /*1760*/  SHF.L.U32 R89, R22, 0x10, RZ ;  /* 0x0000001016597819 */ /* 0x000fe400000006ff */
[----:B------:R-:W-:Y:S02]  /*1770*/  PRMT R13, R21, 0x7632, R13 ;  /* 0x00007632150d7816 */ /* 0x000fe4000000000d */
[----:B------:R-:W-:Y:S01]  /*1780*/  PRMT R12, R20, 0x7632, R12 ;  /* 0x00007632140c7816 */ /* 0x000fe2000000000c */
        /* <DEDUP_REMOVED lines=8> */
[----:B------:R-:W-:Y:S01]  /*1810*/  FADD.FTZ R99, R99, R14 ;  /* 0x0000000e63637221 */ /* 0x000fe20000010000 */
[----:B------:R-:W-:Y:S02]  /*1820*/  FADD.FTZ R101, R90, R101 ;  /* 0x000000655a657221 */ /* 0x000fe40000010000 */
[----:B------:R-:W-:Y:S01]  /*1830*/  FADD.FTZ R100, R100, R13 ;  /* 0x0000000d64647221 */ /* 0x000fe20000010000 */
[----:B------:R-:W-:Y:S02]  /*1840*/  F2FP.BF16.F32.PACK_AB R14, R98, R95 ;  /* 0x0000005f620e723e */ /* 0x000fe400000010ff */
[----:B------:R-:W-:-:S02]  /*1850*/  F2FP.BF16.F32.PACK_AB R15, R97, R101 ;  /* 0x00000065610f723e */ /* 0x000fc400000010ff */
[----:B------:R-:W-:Y:S02]  /*1860*/  F2FP.BF16.F32.PACK_AB R13, R99, R94 ;  /* 0x0000005e630d723e */ /* 0x000fe400000010ff */
[----:B------:R-:W-:-:S07]  /*1870*/  F2FP.BF16.F32.PACK_AB R12, R100, R93 ;  /* 0x0000005d640c723e */ /* 0x000fce00000010ff */
.L_x_3666:
[----:B------:R-:W0:Y:S01]  /*1880*/  @P0 LDC.64 R104, c[0x0][0x3a8] ;  /* 0x0000ea00ff680b82 */ /* 0x000e220000000a00 */
[----:B------:R-:W-:-:S05]  /*1890*/  IADD3 R96, PT, PT, R10, 0x200, RZ ;  /* 0x000002000a607810 */ /* 0x000fca0007ffe0ff */
[----:B------:R-:W-:Y:S02]  /*18a0*/  IMAD.WIDE.U32 R102, R96, 0x10, R112 ;  /* 0x0000001060667825 */ /* 0x000fe400078e0070 */
[----:B------:R-:W1:Y:S08]  /*18b0*/  @P1 LDC.64 R90, c[0x0][0x398] ;  /* 0x0000e600ff5a1b82 */ /* 0x000e700000000a00 */
[----:B------:R-:W4:Y:S01]  /*18c0*/  @P2 LDC.64 R88, c[0x0][0x3a0] ;  /* 0x0000e800ff582b82 */ /* 0x000f220000000a00 */
[----:B0-----:R-:W-:-:S05]  /*18d0*/  @P0 IMAD.WIDE.U32 R104, R0, 0x10, R104 ;  /* 0x0000001000680825 */ /* 0x001fca00078e0068 */
[----:B------:R0:W-:Y:S01]  /*18e0*/  @P0 STG.E.128 desc[UR6][R104.64], R12 ;  /* 0x0000000c68000986 */ /* 0x0001e2000c101d06 */
[----:B-1----:R-:W-:-:S05]  /*18f0*/  @P1 IMAD.WIDE.U32 R90, R96, 0x10, R90 ;  /* 0x00000010605a1825 */ /* 0x002fca00078e005a */
[----:B------:R0:W5:Y:S01]  /*1900*/  @P1 LDG.E.128 R16, desc[UR6][R90.64] ;  /* 0x000000065a101981 */ /* 0x000162000c1e1d00 */
[----:B----4-:R-:W-:-:S05]  /*1910*/  @P2 IMAD.WIDE.U32 R88, R96, 0x10, R88 ;  /* 0x0000001060582825 */ /* 0x010fca00078e0058 */
[----:B------:R0:W5:Y:S04]  /*1920*/  @P2 LDG.E.128 R20, desc[UR6][R88.64] ;  /* 0x0000000658142981 */ /* 0x000168000c1e1d00 */
[----:B------:R0:W5:Y:S01]  /*1930*/  LDG.E.128 R88, desc[UR6][R102.64] ;  /* 0x0000000666587981 */ /* 0x000162000c1e1d00 */
[----:B------:R-:W-:Y:S05]  /*1940*/  BRA.U UP0, `(.L_x_3668) ;  /* 0x0000000100cc7547 */ /* 0x000fea000b800000 */
[----:B------:R-:W-:Y:S05]  /*1950*/  BRA.U UP1, `(.L_x_3669) ;  /* 0x0000000101347547 */ /* 0x000fea000b800000 */
[----:B-----5:R-:W-:Y:S01]  /*1960*/  PRMT R107, R90, 0x7632, R107 ;  /* 0x000076325a6b7816 */ /* 0x020fe2000000006b */
[C---:B0-----:R-:W-:Y:S01]  /*1970*/  IMAD.U32 R103, R89.reuse, 0x10000, RZ ;  /* 0x0001000059677824 */ /* 0x041fe200078e00ff */
[C---:B------:R-:W-:Y:S02]  /*1980*/  PRMT R105, R88.reuse, 0x7632, R105 ;  /* 0x0000763258697816 */ /* 0x040fe40000000069 */
        /* <DEDUP_REMOVED lines=10> */
.L_x_3669:
[----:B0----5:R-:W-:Y:S01]  /*1a30*/  PRMT R105, R88, 0x7632, R105 ;  /* 0x0000763258697816 */ /* 0x021fe20000000069 */
[----:B------:R-:W-:Y:S01]  /*1a40*/  IMAD.U32 R13, R20, 0x10000, RZ ;  /* 0x00010000140d7824 */ /* 0x000fe200078e00ff */
[----:B------:R-:W-:Y:S02]  /*1a50*/  PRMT R106, R89, 0x7632, R106 ;  /* 0x00007632596a7816 */ /* 0x000fe4000000006a */
[----:B------:R-:W-:Y:S01]  /*1a60*/  PRMT R107, R90, 0x7632, R107 ;  /* 0x000076325a6b7816 */ /* 0x000fe2000000006b */
[----:B------:R-:W-:Y:S01]  /*1a70*/  IMAD.U32 R105, R105, 0x10000, RZ ;  /* 0x0001000069697824 */ /* 0x000fe200078e00ff */
[----:B------:R-:W-:Y:S02]  /*1a80*/  SHF.L.U32 R88, R88, 0x10, RZ ;  /* 0x0000001058587819 */ /* 0x000fe400000006ff */
[----:B------:R-:W-:Y:S02]  /*1a90*/  SHF.L.U32 R89, R89, 0x10, RZ ;  /* 0x0000001059597819 */ /* 0x000fe400000006ff */
        /* <DEDUP_REMOVED lines=8> */
[----:B------:R-:W-:Y:S02]  /*1b20*/  PRMT R13, R21, 0x7632, R13 ;  /* 0x00007632150d7816 */ /* 0x000fe4000000000d */
[----:B------:R-:W-:Y:S02]  /*1b30*/  PRMT R14, R22, 0x7632, R14 ;  /* 0x00007632160e7816 */ /* 0x000fe4000000000e */
[----:B------:R-:W-:-:S02]  /*1b40*/  PRMT R15, R23, 0x7632, R15 ;  /* 0x00007632170f7816 */ /* 0x000fc4000000000f */
        /* <DEDUP_REMOVED lines=19> */
.L_x_3668:
[----:B------:R-:W-:Y:S05]  /*1c80*/  BRA.U UP1, `(.L_x_3671) ;  /* 0x0000000101947547 */ /* 0x000fea000b800000 */
[C---:B0----5:R-:W-:Y:S02]  /*1c90*/  PRMT R105, R88.reuse, 0x7632, R105 ;  /* 0x0000763258697816 */ /* 0x061fe40000000069 */
[C---:B------:R-:W-:Y:S02]  /*1ca0*/  PRMT R106, R89.reuse, 0x7632, R106 ;  /* 0x00007632596a7816 */ /* 0x040fe4000000006a */
[----:B------:R-:W-:Y:S02]  /*1cb0*/  SHF.L.U32 R88, R88, 0x10, RZ ;  /* 0x0000001058587819 */ /* 0x000fe400000006ff */
[----:B------:R-:W-:Y:S02]  /*1cc0*/  SHF.L.U32 R89, R89, 0x10, RZ ;  /* 0x0000001059597819 */ /* 0x000fe400000006ff */
[C---:B------:R-:W-:Y:S01]  /*1cd0*/  PRMT R107, R90.reuse, 0x7632, R107 ;  /* 0x000076325a6b7816 */ /* 0x040fe2000000006b */
[----:B------:R-:W-:Y:S01]  /*1ce0*/  IMAD.U32 R90, R90, 0x10000, RZ ;  /* 0x000100005a5a7824 */ /* 0x000fe200078e00ff */
[----:B------:R-:W-:-:S02]  /*1cf0*/  SHF.L.U32 R13, R16, 0x10, RZ ;  /* 0x00000010100d7819 */ /* 0x000fc400000006ff */
        /* <DEDUP_REMOVED lines=14> */
[----:B------:R-:W-:Y:S02]  /*1de0*/  SHF.L.U32 R105, R105, 0x10, RZ ;  /* 0x0000001069697819 */ /* 0x000fe400000006ff */
[----:B------:R-:W-:Y:S02]  /*1df0*/  SHF.L.U32 R107, R107, 0x10, RZ ;  /* 0x000000106b6b7819 */ /* 0x000fe400000006ff */
        /* <DEDUP_REMOVED lines=14> */
.L_x_3671:
[C---:B0----5:R-:W-:Y:S01]  /*1ee0*/  PRMT R15, R88.reuse, 0x7632, R15 ;  /* 0x00007632580f7816 */ /* 0x061fe2000000000f */
[C---:B------:R-:W-:Y:S01]  /*1ef0*/  IMAD.U32 R102, R89.reuse, 0x10000, RZ ;  /* 0x0001000059667824 */ /* 0x040fe200078e00ff */
[----:B------:R-:W-:Y:S02]  /*1f00*/  PRMT R103, R89, 0x7632, R103 ;  /* 0x0000763259677816 */ /* 0x000fe40000000067 */
[----:B------:R-:W-:Y:S02]  /*1f10*/  SHF.L.U32 R88, R88, 0x10, RZ ;  /* 0x0000001058587819 */ /* 0x000fe400000006ff */
[C---:B------:R-:W-:Y:S02]  /*1f20*/  SHF.L.U32 R89, R16.reuse, 0x10, RZ ;  /* 0x0000001010597819 */ /* 0x040fe400000006ff */
[----:B------:R-:W-:Y:S02]  /*1f30*/  PRMT R14, R16, 0x7632, R14 ;  /* 0x00007632100e7816 */ /* 0x000fe4000000000e */
[C---:B------:R-:W-:Y:S01]  /*1f40*/  PRMT R13, R90.reuse, 0x7632, R13 ;  /* 0x000076325a0d7816 */ /* 0x040fe2000000000d */
[----:B------:R-:W-:Y:S01]  /*1f50*/  FADD.FTZ R88, R89, R88 ;  /* 0x0000005859587221 */ /* 0x000fe20000010000 */
[----:B------:R-:W-:-:S02]  /*1f60*/  SHF.L.U32 R90, R90, 0x10, RZ ;  /* 0x000000105a5a7819 */ /* 0x000fc400000006ff */
[----:B------:R-:W-:Y:S02]  /*1f70*/  SHF.L.U32 R105, R18, 0x10, RZ ;  /* 0x0000001012697819 */ /* 0x000fe400000006ff */
[C---:B------:R-:W-:Y:S02]  /*1f80*/  PRMT R12, R91.reuse, 0x7632, R12 ;  /* 0x000076325b0c7816 */ /* 0x040fe4000000000c */
[----:B------:R-:W-:Y:S01]  /*1f90*/  SHF.L.U32 R109, R91, 0x10, RZ ;  /* 0x000000105b6d7819 */ /* 0x000fe200000006ff */
[----:B------:R-:W-:Y:S01]  /*1fa0*/  IMAD.U32 R91, R17, 0x10000, RZ ;  /* 0x00010000115b7824 */ /* 0x000fe200078e00ff */
[----:B------:R-:W-:Y:S01]  /*1fb0*/  SHF.L.U32 R15, R15, 0x10, RZ ;  /* 0x000000100f0f7819 */ /* 0x000fe200000006ff */
        /* <DEDUP_REMOVED lines=9> */
[----:B------:R-:W-:Y:S01]  /*2050*/  PRMT R88, R19, 0x7632, R88 ;  /* 0x0000763213587816 */ /* 0x000fe20000000058 */
[----:B------:R-:W-:Y:S01]  /*2060*/  FADD.FTZ R109, R106, R109 ;  /* 0x0000006d6a6d7221 */ /* 0x000fe20000010000 */
[----:B------:R-:W-:Y:S01]  /*2070*/  SHF.L.U32 R107, R22, 0x10, RZ ;  /* 0x00000010166b7819 */ /* 0x000fe200000006ff */
[----:B------:R-:W-:Y:S01]  /*2080*/  IMAD.U32 R15, R15, 0x10000, RZ ;  /* 0x000100000f0f7824 */ /* 0x000fe200078e00ff */
[----:B------:R-:W-:-:S02]  /*2090*/  SHF.L.U32 R106, R13, 0x10, RZ ;  /* 0x000000100d6a7819 */ /* 0x000fc400000006ff */
[----:B------:R-:W-:Y:S01]  /*20a0*/  PRMT R14, R17, 0x7632, R14 ;  /* 0x00007632110e7816 */ /* 0x000fe2000000000e */
        /* <DEDUP_REMOVED lines=27> */
.L_x_3670:
        /* <DEDUP_REMOVED lines=14> */
[C---:B0----5:R-:W-:Y:S01]  /*2340*/  PRMT R113, R88.reuse, 0x7632, R113 ;  /* 0x0000763258717816 */ /* 0x061fe20000000071 */
[C---:B------:R-:W-:Y:S01]  /*2350*/  IMAD.U32 R112, R89.reuse, 0x10000, RZ ;  /* 0x0001000059707824 */ /* 0x040fe200078e00ff */
[----:B------:R-:W-:Y:S02]  /*2360*/  SHF.L.U32 R111, R88, 0x10, RZ ;  /* 0x00000010586f7819 */ /* 0x000fe400000006ff */
[----:B------:R-:W-:Y:S02]  /*2370*/  PRMT R115, R90, 0x7632, R115 ;  /* 0x000076325a737816 */ /* 0x000fe40000000073 */
[----:B------:R-:W-:Y:S02]  /*2380*/  PRMT R114, R89, 0x7632, R114 ;  /* 0x0000763259727816 */ /* 0x000fe40000000072 */
[----:B------:R-:W-:Y:S01]  /*2390*/  PRMT R88, R91, 0x7632, R88 ;  /* 0x000076325b587816 */ /* 0x000fe20000000058 */
[----:B------:R-:W-:Y:S01]  /*23a0*/  IMAD.U32 R115, R115, 0x10000, RZ ;  /* 0x0001000073737824 */ /* 0x000fe200078e00ff */
[----:B------:R-:W-:-:S02]  /*23b0*/  SHF.L.U32 R116, R91, 0x10, RZ ;  /* 0x000000105b747819 */ /* 0x000fc400000006ff */
[----:B------:R-:W-:Y:S02]  /*23c0*/  SHF.L.U32 R91, R113, 0x10, RZ ;  /* 0x00000010715b7819 */ /* 0x000fe400000006ff */
[----:B------:R-:W-:Y:S02]  /*23d0*/  SHF.L.U32 R90, R90, 0x10, RZ ;  /* 0x000000105a5a7819 */ /* 0x000fe400000006ff */
[----:B------:R-:W-:Y:S02]  /*23e0*/  SHF.L.U32 R114, R114, 0x10, RZ ;  /* 0x0000001072727819 */ /* 0x000fe400000006ff */
[----:B------:R-:W-:Y:S01]  /*23f0*/  SHF.L.U32 R113, R88, 0x10, RZ ;  /* 0x0000001058717819 */ /* 0x000fe200000006ff */
[----:B------:R-:W-:Y:S06]  /*2400*/  BRA `(.L_x_3674) ;  /* 0x00000008000c7947 */ /* 0x000fec0003800000 */
.L_x_3673:
[----:B-----5:R-:W-:Y:S01]  /*2410*/  SHF.L.U32 R111, R88, 0x10, RZ ;  /* 0x00000010586f7819 */ /* 0x020fe200000006ff */
[----:B0-----:R-:W-:Y:S01]  /*2420*/  IMAD.U32 R112, R21, 0x10000, RZ ;  /* 0x0001000015707824 */ /* 0x001fe200078e00ff */
[----:B------:R-:W-:Y:S02]  /*2430*/  SHF.L.U32 R14, R20, 0x10, RZ ;  /* 0x00000010140e7819 */ /* 0x000fe400000006ff */
[C---:B------:R-:W-:Y:S01]  /*2440*/  PRMT R113, R91.reuse, 0x7632, R113 ;  /* 0x000076325b717816 */ /* 0x040fe20000000071 */
[----:B------:R-:W-:Y:S01]  /*2450*/  IMAD.U32 R91, R91, 0x10000, RZ ;  /* 0x000100005b5b7824 */ /* 0x000fe200078e00ff */
[----:B------:R-:W-:Y:S01]  /*2460*/  PRMT R13, R23, 0x7632, R13 ;  /* 0x00007632170d7816 */ /* 0x000fe2000000000d */
[----:B------:R-:W-:Y:S01]  /*2470*/  FADD.FTZ R111, R14, R111 ;  /* 0x0000006f0e6f7221 */ /* 0x000fe20000010000 */
[----:B------:R-:W-:Y:S02]  /*2480*/  SHF.L.U32 R14, R90, 0x10, RZ ;  /* 0x000000105a0e7819 */ /* 0x000fe400000006ff */
[----:B------:R-:W-:-:S02]  /*2490*/  SHF.L.U32 R15, R22, 0x10, RZ ;  /* 0x00000010160f7819 */ /* 0x000fc400000006ff */
[----:B------:R-:W-:Y:S02]  /*24a0*/  SHF.L.U32 R116, R113, 0x10, RZ ;  /* 0x0000001071747819 */ /* 0x000fe400000006ff */
[----:B------:R-:W-:Y:S02]  /*24b0*/  SHF.L.U32 R13, R13, 0x10, RZ ;  /* 0x000000100d0d7819 */ /* 0x000fe400000006ff */
[----:B------:R-:W-:Y:S02]  /*24c0*/  PRMT R12, R89, 0x7632, R12 ;  /* 0x00007632590c7816 */ /* 0x000fe4000000000c */
[----:B------:R-:W-:Y:S01]  /*24d0*/  PRMT R114, R90, 0x7632, R114 ;  /* 0x000076325a727816 */ /* 0x000fe20000000072 */
        /* <DEDUP_REMOVED lines=9> */
[----:B------:R-:W-:Y:S02]  /*2570*/  SHF.L.U32 R114, R114, 0x10, RZ ;  /* 0x0000001072727819 */ /* 0x000fe400000006ff */
[----:B------:R-:W-:Y:S02]  /*2580*/  SHF.L.U32 R116, R23, 0x10, RZ ;  /* 0x0000001017747819 */ /* 0x000fe400000006ff */
[----:B------:R-:W-:Y:S01]  /*2590*/  SHF.L.U32 R88, R88, 0x10, RZ ;  /* 0x0000001058587819 */ /* 0x000fe200000006ff */
[----:B------:R-:W-:Y:S01]  /*25a0*/  FADD.FTZ R115, R114, R15 ;  /* 0x0000000f72737221 */ /* 0x000fe20000010000 */
[----:B------:R-:W-:Y:S01]  /*25b0*/  SHF.L.U32 R89, R12, 0x10, RZ ;  /* 0x000000100c597819 */ /* 0x000fe200000006ff */
[----:B------:R-:W-:Y:S01]  /*25c0*/  FADD.FTZ R116, R116, R91 ;  /* 0x0000005b74747221 */ /* 0x000fe20000010000 */
[----:B------:R-:W-:-:S02]  /*25d0*/  SHF.L.U32 R14, R14, 0x10, RZ ;  /* 0x000000100e0e7819 */ /* 0x000fc400000006ff */
[----:B------:R-:W-:Y:S02]  /*25e0*/  SHF.L.U32 R13, R13, 0x10, RZ ;  /* 0x000000100d0d7819 */ /* 0x000fe400000006ff */
[----:B------:R-:W-:Y:S01]  /*25f0*/  F2FP.BF16.F32.PACK_AB R15, R113, R116 ;  /* 0x00000074710f723e */ /* 0x000fe200000010ff */
[----:B------:R-:W-:Y:S01]  /*2600*/  FADD.FTZ R114, R89, R14 ;  /* 0x0000000e59727221 */ /* 0x000fe20000010000 */
[----:B------:R-:W-:Y:S01]  /*2610*/  F2FP.BF16.F32.PACK_AB R14, R115, R90 ;  /* 0x0000005a730e723e */ /* 0x000fe200000010ff */
[----:B------:R-:W-:-:S03]  /*2620*/  FADD.FTZ R91, R88, R13 ;  /* 0x0000000d585b7221 */ /* 0x000fc60000010000 */
[----:B------:R-:W-:Y:S02]  /*2630*/  F2FP.BF16.F32.PACK_AB R13, R114, R112 ;  /* 0x00000070720d723e */ /* 0x000fe400000010ff */
[----:B------:R-:W-:Y:S01]  /*2640*/  F2FP.BF16.F32.PACK_AB R12, R91, R111 ;  /* 0x0000006f5b0c723e */ /* 0x000fe200000010ff */
[----:B------:R-:W-:Y:S06]  /*2650*/  BRA `(.L_x_3674) ;  /* 0x0000000400787947 */ /* 0x000fec0003800000 */
.L_x_3672:
[----:B------:R-:W-:Y:S05]  /*2660*/  BRA.U UP1, `(.L_x_3675) ;  /* 0x0000000101947547 */ /* 0x000fea000b800000 */
[----:B-----5:R-:W-:Y:S02]  /*2670*/  SHF.L.U32 R111, R88, 0x10, RZ ;  /* 0x00000010586f7819 */ /* 0x020fe400000006ff */
[----:B0-----:R-:W-:Y:S02]  /*2680*/  SHF.L.U32 R14, R16, 0x10, RZ ;  /* 0x00000010100e7819 */ /* 0x001fe400000006ff */
[----:B------:R-:W-:Y:S02]  /*2690*/  PRMT R113, R91, 0x7632, R113 ;  /* 0x000076325b717816 */ /* 0x000fe40000000071 */
[----:B------:R-:W-:Y:S01]  /*26a0*/  PRMT R13, R19, 0x7632, R13 ;  /* 0x00007632130d7816 */ /* 0x000fe2000000000d */
[----:B------:R-:W-:Y:S01]  /*26b0*/  FADD.FTZ R111, R14, R111 ;  /* 0x0000006f0e6f7221 */ /* 0x000fe20000010000 */
[----:B------:R-:W-:Y:S02]  /*26c0*/  SHF.L.U32 R14, R90, 0x10, RZ ;  /* 0x000000105a0e7819 */ /* 0x000fe400000006ff */
[----:B------:R-:W-:Y:S01]  /*26d0*/  SHF.L.U32 R15, R18, 0x10, RZ ;  /* 0x00000010120f7819 */ /* 0x000fe200000006ff */
[----:B------:R-:W-:Y:S01]  /*26e0*/  IMAD.U32 R13, R13, 0x10000, RZ ;  /* 0x000100000d0d7824 */ /* 0x000fe200078e00ff */
[----:B------:R-:W-:-:S02]  /*26f0*/  SHF.L.U32 R116, R113, 0x10, RZ ;  /* 0x0000001071747819 */ /* 0x000fc400000006ff */
[----:B------:R-:W-:Y:S01]  /*2700*/  PRMT R114, R90, 0x7632, R114 ;  /* 0x000076325a727816 */ /* 0x000fe20000000072 */
[----:B------:R-:W-:Y:S01]  /*2710*/  FADD.FTZ R90, R15, R14 ;  /* 0x0000000e0f5a7221 */ /* 0x000fe20000010000 */
        /* <DEDUP_REMOVED lines=10> */
[----:B------:R-:W-:Y:S02]  /*27c0*/  SHF.L.U32 R91, R91, 0x10, RZ ;  /* 0x000000105b5b7819 */ /* 0x000fe400000006ff */
[----:B------:R-:W-:Y:S02]  /*27d0*/  SHF.L.U32 R114, R114, 0x10, RZ ;  /* 0x0000001072727819 */ /* 0x000fe400000006ff */
[----:B------:R-:W-:Y:S01]  /*27e0*/  SHF.L.U32 R15, R15, 0x10, RZ ;  /* 0x000000100f0f7819 */ /* 0x000fe200000006ff */
[----:B------:R-:W-:Y:S01]  /*27f0*/  FADD.FTZ R116, R116, R91 ;  /* 0x0000005b74747221 */ /* 0x000fe20000010000 */
[----:B------:R-:W-:Y:S02]  /*2800*/  SHF.L.U32 R88, R88, 0x10, RZ ;  /* 0x0000001058587819 */ /* 0x000fe400000006ff */
        /* <DEDUP_REMOVED lines=11> */
.L_x_3675:
[----:B-----5:R-:W-:Y:S01]  /*28c0*/  SHF.L.U32 R111, R88, 0x10, RZ ;  /* 0x00000010586f7819 */ /* 0x020fe200000006ff */
[----:B0-----:R-:W-:Y:S01]  /*28d0*/  IMAD.U32 R12, R16, 0x10000, RZ ;  /* 0x00010000100c7824 */ /* 0x001fe200078e00ff */
[----:B------:R-:W-:Y:S01]  /*28e0*/  SHF.L.U32 R112, R89, 0x10, RZ ;  /* 0x0000001059707819 */ /* 0x000fe200000006ff */
[----:B------:R-:W-:Y:S01]  /*28f0*/  IMAD.U32 R116, R91, 0x10000, RZ ;  /* 0x000100005b747824 */ /* 0x000fe200078e00ff */
[----:B------:R-:W-:Y:S01]  /*2900*/  SHF.L.U32 R13, R17, 0x10, RZ ;  /* 0x00000010110d7819 */ /* 0x000fe200000006ff */
[----:B------:R-:W-:Y:S01]  /*2910*/  FADD.FTZ R111, R12, R111 ;  /* 0x0000006f0c6f7221 */ /* 0x000fe20000010000 */
[----:B------:R-:W-:Y:S02]  /*2920*/  SHF.L.U32 R14, R90, 0x10, RZ ;  /* 0x000000105a0e7819 */ /* 0x000fe400000006ff */
[----:B------:R-:W-:Y:S01]  /*2930*/  SHF.L.U32 R15, R18, 0x10, RZ ;  /* 0x00000010120f7819 */ /* 0x000fe200000006ff */
[----:B------:R-:W-:Y:S01]  /*2940*/  FADD.FTZ R112, R13, R112 ;  /* 0x000000700d707221 */ /* 0x000fe20000010000 */
[----:B------:R-:W-:-:S02]  /*2950*/  PRMT R88, R88, 0x7632, R88 ;  /* 0x0000763258587816 */ /* 0x000fc40000000058 */
[----:B------:R-:W-:Y:S01]  /*2960*/  PRMT R89, R89, 0x7632, R89 ;  /* 0x0000763259597816 */ /* 0x000fe20000000059 */
[--C-:B------:R-:W-:Y:S01]  /*2970*/  FADD.FTZ R12, R15, R14.reuse ;  /* 0x0000000e0f0c7221 */ /* 0x100fe20000010000 */
[----:B------:R-:W-:Y:S02]  /*2980*/  PRMT R13, R16, 0x7632, R13 ;  /* 0x00007632100d7816 */ /* 0x000fe4000000000d */
[----:B------:R-:W-:Y:S01]  /*2990*/  PRMT R14, R17, 0x7632, R14 ;  /* 0x00007632110e7816 */ /* 0x000fe2000000000e */
[----:B------:R-:W-:Y:S01]  /*29a0*/  IMAD.U32 R89, R89, 0x10000, RZ ;  /* 0x0001000059597824 */ /* 0x000fe200078e00ff */
[----:B------:R-:W-:Y:S02]  /*29b0*/  SHF.L.U32 R114, R20, 0x10, RZ ;  /* 0x0000001014727819 */ /* 0x000fe400000006ff */
[----:B------:R-:W-:Y:S02]  /*29c0*/  PRMT R91, R91, 0x7632, R91 ;  /* 0x000076325b5b7816 */ /* 0x000fe4000000005b */
[----:B------:R-:W-:Y:S01]  /*29d0*/  SHF.L.U32 R88, R88, 0x10, RZ ;  /* 0x0000001058587819 */ /* 0x000fe200000006ff */
[----:B------:R-:W-:Y:S01]  /*29e0*/  FADD.FTZ R111, R114, R111 ;  /* 0x0000006f726f7221 */ /* 0x000fe20000010000 */
[----:B------:R-:W-:-:S02]  /*29f0*/  SHF.L.U32 R13, R13, 0x10, RZ ;  /* 0x000000100d0d7819 */ /* 0x000fc400000006ff */
[----:B------:R-:W-:Y:S02]  /*2a00*/  SHF.L.U32 R14, R14, 0x10, RZ ;  /* 0x000000100e0e7819 */ /* 0x000fe400000006ff */
[C---:B------:R-:W-:Y:S02]  /*2a10*/  PRMT R15, R19.reuse, 0x7632, R15 ;  /* 0x00007632130f7816 */ /* 0x040fe4000000000f */
        /* <DEDUP_REMOVED lines=11> */
[----:B------:R-:W-:Y:S02]  /*2ad0*/  SHF.L.U32 R113, R22, 0x10, RZ ;  /* 0x0000001016717819 */ /* 0x000fe400000006ff */
[----:B------:R-:W-:Y:S02]  /*2ae0*/  SHF.L.U32 R13, R13, 0x10, RZ ;  /* 0x000000100d0d7819 */ /* 0x000fe400000006ff */
[----:B------:R-:W-:Y:S01]  /*2af0*/  SHF.L.U32 R14, R14, 0x10, RZ ;  /* 0x000000100e0e7819 */ /* 0x000fe200000006ff */
[--C-:B------:R-:W-:Y:S01]  /*2b00*/  FADD.FTZ R90, R113, R12.reuse ;  /* 0x0000000c715a7221 */ /* 0x100fe20000010000 */
[----:B------:R-:W-:Y:S01]  /*2b10*/  PRMT R12, R20, 0x7632, R12 ;  /* 0x00007632140c7816 */ /* 0x000fe2000000000c */
[--C-:B------:R-:W-:Y:S01]  /*2b20*/  FADD.FTZ R115, R88, R13.reuse ;  /* 0x0000000d58737221 */ /* 0x100fe20000010000 */
[----:B------:R-:W-:Y:S01]  /*2b30*/  PRMT R13, R21, 0x7632, R13 ;  /* 0x00007632150d7816 */ /* 0x000fe2000000000d */
[--C-:B------:R-:W-:Y:S01]  /*2b40*/  FADD.FTZ R113, R15, R14.reuse ;  /* 0x0000000e0f717221 */ /* 0x100fe20000010000 */
        /* <DEDUP_REMOVED lines=15> */
.L_x_3674:
        /* <DEDUP_REMOVED lines=49> */
[----:B------:R-:W-:-:S04]  /*2f50*/  FFMA.FTZ R89, R122, R122, R89 ;  /* 0x0000007a7a597223 */ /* 0x000fc80000010059 */
        /* <DEDUP_REMOVED lines=80> */
.L_x_3677:
[----:B--23--:R-:W-:Y:S05]  /*3460*/  BSYNC.RECONVERGENT B0 ;  /* 0x0000000000007941 */ /* 0x00cfea0003800200 */
.L_x_3676:
        /* <DEDUP_REMOVED lines=15> */
.L_x_3679:
[----:B------:R-:W-:Y:S05]  /*3560*/  BSYNC.RECONVERGENT B0 ;  /* 0x0000000000007941 */ /* 0x000fea0003800200 */
.L_x_3678:
[----:B------:R-:W1:Y:S01]  /*3570*/  SHFL.DOWN PT, R117, R120, 0x4, 0x1f ;  /* 0x08801f0078757f89 */ /* 0x000e6200000e0000 */
[-C--:B------:R-:W-:Y:S01]  /*3580*/  I2FP.F32.U32 R122, R120.reuse ;  /* 0x00000078007a7245 */ /* 0x080fe20000201000 */
[----:B------:R-:W-:Y:S01]  /*3590*/  UPLOP3.LUT UP2, UPT, UPT, UPT, UP2, 0x40, 0x4 ;  /* 0x000000000004789c */ /* 0x000fe20003f4e820 */
[----:B------:R-:W-:Y:S01]  /*35a0*/  ISETP.NE.AND P2, PT, R92, RZ, PT ;  /* 0x000000ff5c00720c */ /* 0x000fe20003f45270 */
[----:B0-----:R-:W0:Y:S01]  /*35b0*/  SHFL.DOWN PT, R119, R88, 0x4, 0x1f ;  /* 0x08801f0058777f89 */ /* 0x001e2200000e0000 */
[----:B------:R-:W-:Y:S02]  /*35c0*/  ISETP.NE.AND P3, PT, RZ, UR14, PT ;  /* 0x0000000eff007c0c */ /* 0x000fe4000bf65270 */
[----:B-1----:R-:W-:Y:S02]  /*35d0*/  I2FP.F32.S32 R118, R117 ;  /* 0x0000007500767245 */ /* 0x002fe40000201400 */
[----:B------:R-:W-:Y:S01]  /*35e0*/  IADD3 R117, PT, PT, R117, R120, RZ ;  /* 0x0000007875757210 */ /* 0x000fe20007ffe0ff */
[----:B0-----:R-:W-:-:S02]  /*35f0*/  FADD.FTZ R121, -R119, R88 ;  /* 0x0000005877797221 */ /* 0x001fc40000010100 */
[----:B------:R-:W-:Y:S02]  /*3600*/  FMUL.FTZ R119, R119, R118 ;  /* 0x0000007677777220 */ /* 0x000fe40000410000 */
[----:B------:R-:W-:Y:S02]  /*3610*/  FMUL.FTZ R121, R121, R121 ;  /* 0x0000007979797220 */ /* 0x000fe40000410000 */
[----:B------:R-:W-:Y:S01]  /*3620*/  FFMA.FTZ R119, R122, R88, R119 ;  /* 0x000000587a777223 */ /* 0x000fe20000010077 */
[----:B------:R-:W-:Y:S01]  /*3630*/  I2FP.F32.S32 R88, R117 ;  /* 0x0000007500587245 */ /* 0x000fe20000201400 */
[----:B------:R-:W-:Y:S02]  /*3640*/  FMUL.FTZ R121, R121, R122 ;  /* 0x0000007a79797220 */ /* 0x000fe40000410000 */
[----:B------:R-:W0:Y:S01]  /*3650*/  SHFL.DOWN PT, R122, R89, 0x4, 0x1f ;  /* 0x08801f00597a7f89 */ /* 0x000e2200000e0000 */
[----:B------:R-:W1:Y:S01]  /*3660*/  MUFU.RCP R120, R88 ;  /* 0x0000005800787308 */ /* 0x000e620000001000 */
[----:B------:R-:W-:Y:S01]  /*3670*/  FMUL.FTZ R118, R121, R118 ;  /* 0x0000007679767220 */ /* 0x000fe20000410000 */
[----:B0-----:R-:W-:-:S04]  /*3680*/  FADD.FTZ R121, R122, R89 ;  /* 0x000000597a797221 */ /* 0x001fc80000010000 */
[C---:B-1----:R-:W-:Y:S01]  /*3690*/  FFMA.FTZ R118, R120.reuse, R118, R121 ;  /* 0x0000007678767223 */ /* 0x042fe20000010079 */
[----:B------:R-:W-:Y:S02]  /*36a0*/  FMUL.FTZ R121, R120, R119 ;  /* 0x0000007778797220 */ /* 0x000fe40000410000 */
[----:B------:R-:W0:Y:S04]  /*36b0*/  SHFL.DOWN PT, R120, R117, 0x2, 0x1f ;  /* 0x08401f0075787f89 */ /* 0x000e2800000e0000 */
[----:B------:R-:W1:Y:S01]  /*36c0*/  SHFL.DOWN PT, R122, R121, 0x2, 0x1f ;  /* 0x08401f00797a7f89 */ /* 0x000e6200000e0000 */
[-C--:B0-----:R-:W-:Y:S02]  /*36d0*/  IADD3 R119, PT, PT, R117, R120.reuse, RZ ;  /* 0x0000007875777210 */ /* 0x081fe40007ffe0ff */
[----:B------:R-:W-:Y:S01]  /*36e0*/  I2FP.F32.S32 R120, R120 ;  /* 0x0000007800787245 */ /* 0x000fe20000201400 */
[----:B-1----:R-:W-:-:S04]  /*36f0*/  FADD.FTZ R89, R121, -R122 ;  /* 0x8000007a79597221 */ /* 0x002fc80000010000 */
[----:B------:R-:W-:Y:S01]  /*3700*/  FMUL.FTZ R125, R122, R120 ;  /* 0x000000787a7d7220 */ /* 0x000fe20000410000 */
[----:B------:R-:W-:-:S03]  /*3710*/  FMUL.FTZ R123, R89, R89 ;  /* 0x00000059597b7220 */ /* 0x000fc60000410000 */
[C---:B------:R-:W-:Y:S01]  /*3720*/  FFMA.FTZ R89, R88.reuse, R121, R125 ;  /* 0x0000007958597223 */ /* 0x040fe2000001007d */
[----:B------:R-:W-:Y:S01]  /*3730*/  FMUL.FTZ R125, R88, R123 ;  /* 0x0000007b587d7220 */ /* 0x000fe20000410000 */
[----:B------:R-:W-:Y:S01]  /*3740*/  I2FP.F32.S32 R88, R119 ;  /* 0x0000007700587245 */ /* 0x000fe20000201400 */
[----:B------:R-:W0:Y:S02]  /*3750*/  SHFL.DOWN PT, R123, R118, 0x2, 0x1f ;  /* 0x08401f00767b7f89 */ /* 0x000e2400000e0000 */
[----:B------:R-:W-:Y:S02]  /*3760*/  FMUL.FTZ R125, R125, R120 ;  /* 0x000000787d7d7220 */ /* 0x000fe40000410000 */
[----:B------:R-:W1:Y:S01]  /*3770*/  MUFU.RCP R120, R88 ;  /* 0x0000005800787308 */ /* 0x000e620000001000 */
[----:B0-----:R-:W-:Y:S01]  /*3780*/  FADD.FTZ R117, R118, R123 ;  /* 0x0000007b76757221 */ /* 0x001fe20000010000 */
[----:B-1----:R-:W-:-:S03]  /*3790*/  FMUL.FTZ R123, R120, R89 ;  /* 0x00000059787b7220 */ /* 0x002fc60000410000 */
[----:B------:R-:W-:Y:S02]  /*37a0*/  FFMA.FTZ R117, R120, R125, R117 ;  /* 0x0000007d78757223 */ /* 0x000fe40000010075 */
[----:B------:R-:W0:Y:S04]  /*37b0*/  SHFL.DOWN PT, R120, R119, 0x1, 0x1f ;  /* 0x08201f0077787f89 */ /* 0x000e2800000e0000 */
[----:B------:R-:W1:Y:S01]  /*37c0*/  SHFL.DOWN PT, R122, R123, 0x1, 0x1f ;  /* 0x08201f007b7a7f89 */ /* 0x000e6200000e0000 */
[-C--:B0-----:R-:W-:Y:S02]  /*37d0*/  IADD3 R121, PT, PT, R119, R120.reuse, RZ ;  /* 0x0000007877797210 */ /* 0x081fe40007ffe0ff */
[----:B------:R-:W-:Y:S02]  /*37e0*/  I2FP.F32.S32 R89, R120 ;  /* 0x0000007800597245 */ /* 0x000fe40000201400 */
[----:B------:R-:W-:Y:S01]  /*37f0*/  I2FP.F32.S32 R121, R121 ;  /* 0x0000007900797245 */ /* 0x000fe20000201400 */
[----:B------:R-:W0:Y:S02]  /*3800*/  SHFL.DOWN PT, R120, R117, 0x1, 0x1f ;  /* 0x08201f0075787f89 */ /* 0x000e2400000e0000 */
[----:B-1----:R-:W-:Y:S01]  /*3810*/  FMUL.FTZ R125, R122, R89 ;  /* 0x000000597a7d7220 */ /* 0x002fe20000410000 */
[----:B------:R-:W-:-:S02]  /*3820*/  FADD.FTZ R122, R123, -R122 ;  /* 0x8000007a7b7a7221 */ /* 0x000fc40000010000 */
[----:B------:R-:W1:Y:S01]  /*3830*/  MUFU.RCP R121, R121 ;  /* 0x0000007900797308 */ /* 0x000e620000001000 */
[----:B------:R-:W-:Y:S01]  /*3840*/  FFMA.FTZ R118, R88, R123, R125 ;  /* 0x0000007b58767223 */ /* 0x000fe2000001007d */
[----:B------:R-:W-:-:S04]  /*3850*/  FMUL.FTZ R125, R122, R122 ;  /* 0x0000007a7a7d7220 */ /* 0x000fc80000410000 */
[----:B------:R-:W-:-:S04]  /*3860*/  FMUL.FTZ R88, R88, R125 ;  /* 0x0000007d58587220 */ /* 0x000fc80000410000 */
[----:B------:R-:W-:Y:S01]  /*3870*/  FMUL.FTZ R88, R88, R89 ;  /* 0x0000005958587220 */ /* 0x000fe20000410000 */
[----:B-1----:R-:W-:Y:S01]  /*3880*/  FMUL.FTZ R118, R121, R118 ;  /* 0x0000007679767220 */ /* 0x002fe20000410000 */
[----:B0-----:R-:W-:Y:S02]  /*3890*/  FADD.FTZ R120, R117, R120 ;  /* 0x0000007875787221 */ /* 0x001fe40000010000 */
[----:B------:R-:W0:Y:S02]  /*38a0*/  LDC R117, c[0x0][0x448] ;  /* 0x00011200ff757b82 */ /* 0x000e240000000800 */
[----:B------:R-:W-:Y:S01]  /*38b0*/  FFMA.FTZ R120, R121, R88, R120 ;  /* 0x0000005879787223 */ /* 0x000fe20000010078 */
[----:B------:R-:W1:Y:S05]  /*38c0*/  SHFL.IDX PT, R123, R118, RZ, 0x1f ;  /* 0x00001fff767b7589 */ /* 0x000e6a00000e0000 */
[----:B------:R-:W2:Y:S01]  /*38d0*/  @!P2 LDC.64 R88, c[0x0][0x3c0] ;  /* 0x0000f000ff58ab82 */ /* 0x000ea20000000a00 */
[----:B------:R-:W0:Y:S01]  /*38e0*/  SHFL.IDX PT, R120, R120, RZ, 0x1f ;  /* 0x00001fff78787589 */ /* 0x000e2200000e0000 */
[----:B-1----:R-:W-:Y:S01]  /*38f0*/  FMUL.FTZ R119, R123, R123 ;  /* 0x0000007b7b777220 */ /* 0x002fe20000410000 */
[----:B--2---:R-:W-:-:S04]  /*3900*/  @!P2 IMAD.WIDE R88, R11, 0x4, R88 ;  /* 0x000000040b58a825 */ /* 0x004fc800078e0258 */
[----:B------:R-:W-:Y:S01]  /*3910*/  FSEL R122, R119, RZ, P3 ;  /* 0x000000ff777a7208 */ /* 0x000fe20001800000 */
[----:B0-----:R-:W-:Y:S02]  /*3920*/  FFMA.FTZ R117, R120, UR9, R117 ;  /* 0x0000000978757c23 */ /* 0x001fe40008010075 */
[----:B------:R-:W0:Y:S01]  /*3930*/  LDC.64 R120, c[0x0][0x428] ;  /* 0x00010a00ff787b82 */ /* 0x000e220000000a00 */
[----:B------:R1:W-:Y:S02]  /*3940*/  @!P2 STG.E desc[UR6][R88.64], R123 ;  /* 0x0000007b5800a986 */ /* 0x0003e4000c101906 */
[----:B-1----:R-:W-:Y:S01]  /*3950*/  FSEL R89, R123, RZ, !P3 ;  /* 0x000000ff7b597208 */ /* 0x002fe20005800000 */
[----:B------:R-:W-:-:S04]  /*3960*/  FADD.FTZ R88, R117, R122 ;  /* 0x0000007a75587221 */ /* 0x000fc80000010000 */
        /* <DEDUP_REMOVED lines=21> */
[----:B------:R-:W-:Y:S01]  /*3ac0*/  FMUL.FTZ R4, R97, R4 ;  /* 0x0000000461047220 */ /* 0x000fe20000410000 */
        /* <DEDUP_REMOVED lines=13> */
[C---:B------:R-:W-:Y:S01]  /*3ba0*/  FMUL.FTZ R89, R97.reuse, R6 ;  /* 0x0000000661597220 */ /* 0x040fe20000410000 */
[----:B------:R-:W-:Y:S01]  /*3bb0*/  FMUL.FTZ R88, R97, R5 ;  /* 0x0000000561587220 */ /* 0x000fe20000410000 */
[----:B------:R-:W-:Y:S01]  /*3bc0*/  FFMA.FTZ R6, R7, R80, R48 ;  /* 0x0000005007067223 */ /* 0x000fe20000010030 */
[----:B------:R-:W-:Y:S01]  /*3bd0*/  FFMA.FTZ R5, R4, R81, R49 ;  /* 0x0000005104057223 */ /* 0x000fe20000010031 */
[----:B0-----:R-:W-:-:S04]  /*3be0*/  IMAD.WIDE.U32 R124, R0, 0x10, R120 ;  /* 0x00000010007c7825 */ /* 0x001fc800078e0078 */
[C---:B------:R-:W-:Y:S01]  /*3bf0*/  FMUL.FTZ R9, R97.reuse, R9 ;  /* 0x0000000961097220 */ /* 0x040fe20000410000 */
[C---:B------:R-:W-:Y:S01]  /*3c00*/  FMUL.FTZ R2, R97.reuse, R2 ;  /* 0x0000000261027220 */ /* 0x040fe20000410000 */
[----:B------:R-:W-:Y:S01]  /*3c10*/  FMUL.FTZ R0, R97, R3 ;  /* 0x0000000361007220 */ /* 0x000fe20000410000 */
[----:B------:R-:W-:Y:S01]  /*3c20*/  F2FP.BF16.F32.PACK_AB R6, R5, R6 ;  /* 0x000000060506723e */ /* 0x000fe200000010ff */
[----:B------:R-:W-:Y:S01]  /*3c30*/  FMUL.FTZ R5, R97, R8 ;  /* 0x0000000861057220 */ /* 0x000fe20000410000 */
[----:B------:R-:W-:Y:S01]  /*3c40*/  FFMA.FTZ R4, R9, R84, R52 ;  /* 0x0000005409047223 */ /* 0x000fe20000010034 */
[----:B------:R-:W-:Y:S01]  /*3c50*/  FFMA.FTZ R3, R2, R85, R53 ;  /* 0x0000005502037223 */ /* 0x000fe20000010035 */
[----:B------:R-:W-:Y:S01]  /*3c60*/  FFMA.FTZ R0, R0, R87, R55 ;  /* 0x0000005700007223 */ /* 0x000fe20000010037 */
[----:B------:R-:W-:Y:S01]  /*3c70*/  FFMA.FTZ R5, R5, R86, R54 ;  /* 0x0000005605057223 */ /* 0x000fe20000010036 */
[----:B------:R-:W-:Y:S01]  /*3c80*/  FFMA.FTZ R7, R89, R82, R50 ;  /* 0x0000005259077223 */ /* 0x000fe20000010032 */
[----:B------:R-:W-:Y:S01]  /*3c90*/  FFMA.FTZ R88, R88, R83, R51 ;  /* 0x0000005358587223 */ /* 0x000fe20000010033 */
[----:B------:R-:W-:Y:S01]  /*3ca0*/  F2FP.BF16.F32.PACK_AB R4, R3, R4 ;  /* 0x000000040304723e */ /* 0x000fe200000010ff */
[C---:B------:R-:W-:Y:S01]  /*3cb0*/  FMUL.FTZ R3, R97.reuse, R94 ;  /* 0x0000005e61037220 */ /* 0x040fe20000410000 */
[----:B------:R-:W-:Y:S01]  /*3cc0*/  F2FP.BF16.F32.PACK_AB R5, R0, R5 ;  /* 0x000000050005723e */ /* 0x000fe200000010ff */
[C---:B------:R-:W-:Y:S01]  /*3cd0*/  FMUL.FTZ R101, R97.reuse, R101 ;  /* 0x0000006561657220 */ /* 0x040fe20000410000 */
[C---:B------:R-:W-:Y:S01]  /*3ce0*/  FMUL.FTZ R8, R97.reuse, R117 ;  /* 0x0000007561087220 */ /* 0x040fe20000410000 */
[C---:B------:R-:W-:Y:S01]  /*3cf0*/  FMUL.FTZ R93, R97.reuse, R93 ;  /* 0x0000005d615d7220 */ /* 0x040fe20000410000 */
[C---:B------:R-:W-:Y:S01]  /*3d00*/  FMUL.FTZ R100, R97.reuse, R100 ;  /* 0x0000006461647220 */ /* 0x040fe20000410000 */
[C---:B------:R-:W-:Y:S01]  /*3d10*/  FMUL.FTZ R0, R97.reuse, R99 ;  /* 0x0000006361007220 */ /* 0x040fe20000410000 */
[C---:B------:R-:W-:Y:S01]  /*3d20*/  FMUL.FTZ R95, R97.reuse, R95 ;  /* 0x0000005f615f7220 */ /* 0x040fe20000410000 */
[----:B------:R-:W-:Y:S01]  /*3d30*/  FMUL.FTZ R98, R97, R98 ;  /* 0x0000006261627220 */ /* 0x000fe20000410000 */
        /* <DEDUP_REMOVED lines=9> */
[----:B------:R-:W-:Y:S01]  /*3dd0*/  F2FP.BF16.F32.PACK_AB R91, R8, R91 ;  /* 0x0000005b085b723e */ /* 0x000fe200000010ff */
[----:B------:R-:W-:Y:S01]  /*3de0*/  FMUL.FTZ R93, R97, R104 ;  /* 0x00000068615d7220 */ /* 0x000fe20000410000 */
[----:B------:R-:W-:Y:S01]  /*3df0*/  F2FP.BF16.F32.PACK_AB R90, R9, R90 ;  /* 0x0000005a095a723e */ /* 0x000fe200000010ff */
[----:B------:R-:W-:Y:S01]  /*3e00*/  FMUL.FTZ R2, R97, R107 ;  /* 0x0000006b61027220 */ /* 0x000fe20000410000 */
[----:B------:R-:W-:Y:S01]  /*3e10*/  F2FP.BF16.F32.PACK_AB R89, R0, R89 ;  /* 0x000000590059723e */ /* 0x000fe200000010ff */
[----:B------:R-:W0:Y:S01]  /*3e20*/  @!P2 LDC.64 R8, c[0x0][0x3c8] ;  /* 0x0000f200ff08ab82 */ /* 0x000e220000000a00 */
[----:B------:R-:W-:Y:S01]  /*3e30*/  F2FP.BF16.F32.PACK_AB R88, R3, R88 ;  /* 0x000000580358723e */ /* 0x000fe200000010ff */
[C---:B------:R-:W-:Y:S01]  /*3e40*/  FMUL.FTZ R3, R97.reuse, R102 ;  /* 0x0000006661037220 */ /* 0x040fe20000410000 */
[----:B------:R-:W-:Y:S01]  /*3e50*/  FMUL.FTZ R0, R97, R105 ;  /* 0x0000006961007220 */ /* 0x000fe20000410000 */
[----:B------:R-:W-:Y:S01]  /*3e60*/  FFMA.FTZ R93, R93, R64, R32 ;  /* 0x000000405d5d7223 */ /* 0x000fe20000010020 */
[----:B------:R-:W-:Y:S01]  /*3e70*/  FFMA.FTZ R2, R2, R65, R33 ;  /* 0x0000004102027223 */ /* 0x000fe20000010021 */
[----:B------:R-:W-:Y:S01]  /*3e80*/  FFMA.FTZ R3, R3, R68, R36 ;  /* 0x0000004403037223 */ /* 0x000fe20000010024 */
[----:B------:R-:W-:Y:S01]  /*3e90*/  FFMA.FTZ R0, R0, R69, R37 ;  /* 0x0000004500007223 */ /* 0x000fe20000010025 */
[C---:B------:R-:W-:Y:S01]  /*3ea0*/  FMUL.FTZ R103, R97.reuse, R103 ;  /* 0x0000006761677220 */ /* 0x040fe20000410000 */
[C---:B------:R-:W-:Y:S01]  /*3eb0*/  FMUL.FTZ R109, R97.reuse, R109 ;  /* 0x0000006d616d7220 */ /* 0x040fe20000410000 */
[----:B------:R-:W-:Y:S01]  /*3ec0*/  F2FP.BF16.F32.PACK_AB R102, R2, R93 ;  /* 0x0000005d0266723e */ /* 0x000fe200000010ff */
[----:B------:R-:W-:Y:S01]  /*3ed0*/  FMUL.FTZ R106, R97, R106 ;  /* 0x0000006a616a7220 */ /* 0x000fe20000410000 */
[----:B------:R-:W-:Y:S01]  /*3ee0*/  F2FP.BF16.F32.PACK_AB R100, R0, R3 ;  /* 0x000000030064723e */ /* 0x000fe200000010ff */
[----:B------:R-:W-:Y:S01]  /*3ef0*/  FFMA.FTZ R101, R103, R70, R38 ;  /* 0x0000004667657223 */ /* 0x000fe20000010026 */
[----:B------:R-:W1:Y:S01]  /*3f00*/  LDC.64 R2, c[0x0][0x380] ;  /* 0x0000e000ff027b82 */ /* 0x000e620000000a00 */
[----:B------:R-:W-:Y:S01]  /*3f10*/  FFMA.FTZ R103, R109, R66, R34 ;  /* 0x000000426d677223 */ /* 0x000fe20000010022 */
[----:B------:R-:W-:Y:S01]  /*3f20*/  FFMA.FTZ R106, R106, R67, R35 ;  /* 0x000000436a6a7223 */ /* 0x000fe20000010023 */
[----:B------:R-:W-:-:S04]  /*3f30*/  IMAD.WIDE.U32 R122, R10, 0x10, R120 ;  /* 0x000000100a7a7825 */ /* 0x000fc800078e0078 */
[C---:B------:R-:W-:Y:S01]  /*3f40*/  FMUL.FTZ R108, R97.reuse, R108 ;  /* 0x0000006c616c7220 */ /* 0x040fe20000410000 */
        /* <DEDUP_REMOVED lines=18> */
[----:B0-----:R-:W-:Y:S01]  /*4070*/  @!P2 IMAD.WIDE R8, R11, 0x4, R8 ;  /* 0x000000040b08a825 */ /* 0x001fe200078e0208 */
[----:B------:R-:W-:-:S02]  /*4080*/  F2FP.BF16.F32.PACK_AB R101, R108, R101 ;  /* 0x000000656c65723e */ /* 0x000fc400000010ff */
[----:B------:R-:W-:Y:S01]  /*4090*/  F2FP.BF16.F32.PACK_AB R107, R10, R107 ;  /* 0x0000006b0a6b723e */ /* 0x000fe200000010ff */
[--C-:B------:R-:W-:Y:S01]  /*40a0*/  IMAD.WIDE.U32 R126, R96, 0x10, R120.reuse ;  /* 0x00000010607e7825 */ /* 0x100fe200078e0078 */
[----:B------:R-:W-:Y:S01]  /*40b0*/  F2FP.BF16.F32.PACK_AB R106, R95, R106 ;  /* 0x0000006a5f6a723e */ /* 0x000fe200000010ff */
[----:B------:R0:W-:Y:S01]  /*40c0*/  @!P2 STG.E desc[UR6][R8.64], R97 ;  /* 0x000000610800a986 */ /* 0x0001e2000c101906 */
[----:B------:R-:W-:Y:S01]  /*40d0*/  F2FP.BF16.F32.PACK_AB R105, R114, R105 ;  /* 0x000000697269723e */ /* 0x000fe200000010ff */
[----:B------:R-:W-:Y:S01]  /*40e0*/  IMAD.WIDE.U32 R120, R110, 0x10, R120 ;  /* 0x000000106e787825 */ /* 0x000fe200078e0078 */
[----:B------:R-:W-:Y:S01]  /*40f0*/  F2FP.BF16.F32.PACK_AB R104, R93, R104 ;  /* 0x000000685d68723e */ /* 0x000fe200000010ff */
[----:B------:R0:W-:Y:S01]  /*4100*/  STG.E.128 desc[UR6][R122.64], R4 ;  /* 0x000000047a007986 */ /* 0x0001e2000c101d06 */
[----:B-1----:R-:W-:-:S03]  /*4110*/  IADD3 R11, PT, PT, R11, R2, RZ ;  /* 0x000000020b0b7210 */ /* 0x002fc60007ffe0ff */
[----:B------:R0:W-:Y:S01]  /*4120*/  STG.E.128 desc[UR6][R124.64], R88 ;  /* 0x000000587c007986 */ /* 0x0001e2000c101d06 */
[----:B------:R-:W-:-:S03]  /*4130*/  ISETP.GE.AND P2, PT, R11, R3, PT ;  /* 0x000000030b00720c */ /* 0x000fc60003f46270 */
[----:B------:R0:W-:Y:S04]  /*4140*/  STG.E.128 desc[UR6][R126.64], R100 ;  /* 0x000000647e007986 */ /* 0x0001e8000c101d06 */
[----:B------:R0:W-:Y:S06]  /*4150*/  STG.E.128 desc[UR6][R120.64], R104 ;  /* 0x0000006878007986 */ /* 0x0001ec000c101d06 */
[----:B------:R-:W-:Y:S05]  /*4160*/  @!P2 BRA `(.L_x_3680) ;  /* 0xffffffc000c0a947 */ /* 0x000fea000383ffff */
[----:B------:R-:W-:Y:S05]  /*4170*/  EXIT ;  /* 0x000000000000794d */ /* 0x000fea0003800000 */
.L_x_3681:
        /* <DEDUP_REMOVED lines=16> */
.L_x_18023:


//--------------------- .text._ZN10layer_norm31ln_parallel_residual_fwd_kernelINS_13Kernel_traitsIf13__nv_bfloat16S2_S2_fjLj8192ELj1ELj1ELj8ELj16ENS_18Kernel_traits_baseILj8192EfS2_S2_S2_fjLj256EEEEELb1ELb0ELb0EEEvNS_9FwdParamsE --------------------------
	.section	.text._ZN10layer_norm31ln_parallel_residual_fwd_kernelINS_13Kernel_traitsIf13__nv_bfloat16S2_S2_fjLj8192ELj1ELj1ELj8ELj16ENS_18Kernel_traits_baseILj8192EfS2_S2_S2_fjLj256EEEEELb1ELb0ELb0EEEvNS_9FwdParamsE,"ax",@progbits
	.align	128
        .global         _ZN10layer_norm31ln_parallel_residual_fwd_kernelINS_13Kernel_traitsIf13__nv_bfloat16S2_S2_fjLj8192ELj1ELj1ELj8ELj16ENS_18Kernel_traits_baseILj8192EfS2_S2_S2_fjLj256EEEEELb1ELb0ELb0EEEvNS_9FwdParamsE
        .type           _ZN10layer_norm31ln_parallel_residual_fwd_kernelINS_13Kernel_traitsIf13__nv_bfloat16S2_S2_fjLj8192ELj1ELj1ELj8ELj16ENS_18Kernel_traits_baseILj8192EfS2_S2_S2_fjLj256EEEEELb1ELb0ELb0EEEvNS_9FwdParamsE,@function
        .size           _ZN10layer_norm31ln_parallel_residual_fwd_kernelINS_13Kernel_traitsIf13__nv_bfloat16S2_S2_fjLj8192ELj1ELj1ELj8ELj16ENS_18Kernel_traits_baseILj8192EfS2_S2_S2_fjLj256EEEEELb1ELb0ELb0EEEvNS_9FwdParamsE,(.L_x_18024 - _ZN10layer_norm31ln_parallel_residual_fwd_kernelINS_13Kernel_traitsIf13__nv_bfloat16S2_S2_fjLj8192ELj1ELj1ELj8ELj16ENS_18Kernel_traits_baseILj8192EfS2_S2_S2_fjLj256EEEEELb1ELb0ELb0EEEvNS_9FwdParamsE)
        .other          _ZN10layer_norm31ln_parallel_residual_fwd_kernelINS_13Kernel_traitsIf13__nv_bfloat16S2_S2_fjLj8192ELj1ELj1ELj8ELj16ENS_18Kernel_traits_baseILj8192EfS2_S2_S2_fjLj256EEEEELb1ELb0ELb0EEEvNS_9FwdParamsE,@"STO_CUDA_ENTRY STV_DEFAULT"
_ZN10layer_norm31ln_parallel_residual_fwd_kernelINS_13Kernel_traitsIf13__nv_bfloat16S2_S2_fjLj8192ELj1ELj1ELj8ELj16ENS_18Kernel_traits_baseILj8192EfS2_S2_S2_fjLj256EEEEELb1ELb0ELb0EEEvNS_9FwdParamsE:
.text._ZN10layer_norm31ln_parallel_residual_fwd_kernelINS_13Kernel_traitsIf13__nv_bfloat16S2_S2_fjLj8192ELj1ELj1ELj8ELj16ENS_18Kernel_traits_baseILj8192EfS2_S2_S2_fjLj256EEEEELb1ELb0ELb0EEEvNS_9FwdParamsE:
        /* <DEDUP_REMOVED lines=19> */
[C---:B----4-:R-:W-:Y:S02]  /*0130*/  LOP3.LUT R0, R25.reuse, 0xe0, RZ, 0xc0, !PT ;  /* 0x000000e019007812 */ /* 0x050fe400078ec0ff */
[----:B------:R-:W-:Y:S02]  /*0140*/  LOP3.LUT R22, R25, 0x1f, RZ, 0xc0, !PT ;  /* 0x0000001f19167812 */ /* 0x000fe400078ec0ff */
[--C-:B------:R-:W-:Y:S02]  /*0150*/  LOP3.LUT R24, R0, 0x1f, R25.reuse, 0xf8, !PT ;  /* 0x0000001f00187812 */ /* 0x100fe400078ef819 */
[----:B------:R-:W0:Y:S02]  /*0160*/  LDC R6, c[0x0][0x360] ;  /* 0x0000d800ff067b82 */ /* 0x000e240000000800 */
[----:B------:R-:W-:Y:S01]  /*0170*/  LOP3.LUT R21, R24, 0xff, RZ, 0x3c, !PT ;  /* 0x000000ff18157812 */ /* 0x000fe200078e3cff */
[----:B0-----:R-:W-:Y:S01]  /*0180*/  IMAD R23, R6, UR10, R25 ;  /* 0x0000000a06177c24 */ /* 0x001fe2000f8e0219 */
[----:B--2---:R-:W-:-:S02]  /*0190*/  @P0 R2UR UR8, R2 ;  /* 0x00000000020802ca */ /* 0x004fc400000e0000 */
[----:B------:R-:W-:Y:S02]  /*01a0*/  @P0 R2UR UR9, R3 ;  /* 0x00000000030902ca */ /* 0x000fe400000e0000 */
[----:B---3--:R-:W-:Y:S02]  /*01b0*/  @P0 IADD3 R14, P1, PT, R4, R7, RZ ;  /* 0x00000007040e0210 */ /* 0x008fe40007f3e0ff */
[----:B-----5:R-:W-:-:S03]  /*01c0*/  SHF.R.S32.HI R2, RZ, 0x1f, R9 ;  /* 0x0000001fff027819 */ /* 0x020fc60000011409 */
[----:B------:R-:W-:Y:S01]  /*01d0*/  @P0 IMAD.X R15, RZ, RZ, R5, P1 ;  /* 0x000000ffff0f0224 */ /* 0x000fe200008e0605 */
[----:B------:R-:W-:-:S03]  /*01e0*/  LEA.HI R2, R2, R9, RZ, 0x3 ;  /* 0x0000000902027211 */ /* 0x000fc600078f18ff */
[----:B------:R-:W-:Y:S01]  /*01f0*/  UIADD3 UR18, UPT, UPT, UR8, -0x61c88647, URZ ;  /* 0x9e3779b908127890 */ /* 0x000fe2000fffe0ff */
[----:B------:R-:W-:Y:S01]  /*0200*/  LEA.HI.SX32 R21, R2, R21, 0x1d ;  /* 0x0000001502157211 */ /* 0x000fe200078feaff */
[----:B------:R-:W-:Y:S01]  /*0210*/  UIADD3 UR19, UPT, UPT, UR9, -0x4498517b, URZ ;  /* 0xbb67ae8509137890 */ /* 0x000fe2000fffe0ff */
[--C-:B------:R-:W-:Y:S01]  /*0220*/  SHF.R.U64 R20, R14, 0x2, R15.reuse ;  /* 0x000000020e147819 */ /* 0x100fe2000000120f */
[----:B------:R-:W-:Y:S01]  /*0230*/  UIADD3 UR20, UPT, UPT, UR8, 0x3c6ef372, URZ ;  /* 0x3c6ef37208147890 */ /* 0x000fe2000fffe0ff */
[----:B------:R-:W-:Y:S01]  /*0240*/  SHF.R.U32.HI R19, RZ, 0x2, R15 ;  /* 0x00000002ff137819 */ /* 0x000fe2000001160f */
[----:B------:R-:W-:Y:S02]  /*0250*/  UIADD3 UR21, UPT, UPT, UR9, 0x76cf5d0a, URZ ;  /* 0x76cf5d0a09157890 */ /* 0x000fe4000fffe0ff */
[----:B------:R-:W-:Y:S02]  /*0260*/  UIADD3 UR22, UPT, UPT, UR8, -0x255992d5, URZ ;  /* 0xdaa66d2b08167890 */ /* 0x000fe4000fffe0ff */
[----:B------:R-:W-:-:S02]  /*0270*/  UIADD3 UR23, UPT, UPT, UR9, 0x32370b8f, URZ ;  /* 0x32370b8f09177890 */ /* 0x000fc4000fffe0ff */
[----:B------:R-:W-:Y:S02]  /*0280*/  UIADD3 UR24, UPT, UPT, UR8, 0x78dde6e4, URZ ;  /* 0x78dde6e408187890 */ /* 0x000fe4000fffe0ff */
[----:B------:R-:W-:Y:S02]  /*0290*/  UIADD3 UR25, UPT, UPT, UR9, -0x126145ec, URZ ;  /* 0xed9eba1409197890 */ /* 0x000fe4000fffe0ff */
[----:B------:R-:W-:Y:S02]  /*02a0*/  UIADD3 UR26, UPT, UPT, UR8, 0x1715609d, URZ ;  /* 0x1715609d081a7890 */ /* 0x000fe4000fffe0ff */
[----:B------:R-:W-:Y:S02]  /*02b0*/  UIADD3 UR27, UPT, UPT, UR9, -0x56f99767, URZ ;  /* 0xa9066899091b7890 */ /* 0x000fe4000fffe0ff */
[----:B------:R-:W-:Y:S02]  /*02c0*/  UIADD3 UR28, UPT, UPT, UR8, -0x4ab325aa, URZ ;  /* 0xb54cda56081c7890 */ /* 0x000fe4000fffe0ff */
[----:B------:R-:W-:-:S02]  /*02d0*/  UIADD3 UR29, UPT, UPT, UR9, 0x646e171e, URZ ;  /* 0x646e171e091d7890 */ /* 0x000fc4000fffe0ff */
[----:B------:R-:W-:Y:S02]  /*02e0*/  UIADD3 UR30, UPT, UPT, UR8, 0x5384540f, URZ ;  /* 0x5384540f081e7890 */ /* 0x000fe4000fffe0ff */
[----:B------:R-:W-:Y:S02]  /*02f0*/  UIADD3 UR31, UPT, UPT, UR9, 0x1fd5c5a3, URZ ;  /* 0x1fd5c5a3091f7890 */ /* 0x000fe4000fffe0ff */
[----:B------:R-:W-:Y:S02]  /*0300*/  UIADD3 UR32, UPT, UPT, UR8, -0xe443238, URZ ;  /* 0xf1bbcdc808207890 */ /* 0x000fe4000fffe0ff */
[----:B------:R-:W-:Y:S02]  /*0310*/  UIADD3 UR33, UPT, UPT, UR9, -0x24c28bd8, URZ ;  /* 0xdb3d742809217890 */ /* 0x000fe4000fffe0ff */
[----:B------:R-:W-:Y:S02]  /*0320*/  UIADD3 UR34, UPT, UPT, UR8, -0x700cb87f, URZ ;  /* 0x8ff3478108227890 */ /* 0x000fe4000fffe0ff */
        /* <DEDUP_REMOVED lines=18> */
[C---:B-1----:R-:W-:Y:S01]  /*0450*/  @P0 IMAD.WIDE.U32 R10, R3.reuse, 0x20, R10 ;  /* 0x00000020030a0825 */ /* 0x042fe200078e000a */
[----:B------:R0:W5:Y:S06]  /*0460*/  @P0 LDG.E.128 R48, desc[UR6][R8.64+0x10] ;  /* 0x0000100608300981 */ /* 0x00016c000c1e1d00 */
[----:B------:R-:W1:Y:S01]  /*0470*/  LDC.64 R16, c[0x0][0x3d8] ;  /* 0x0000f600ff107b82 */ /* 0x000e620000000a00 */
[----:B------:R-:W-:Y:S01]  /*0480*/  @P0 VIADD R3, R3, 0x100 ;  /* 0x0000010003030836 */ /* 0x000fe20000000000 */
[----:B------:R0:W5:Y:S01]  /*0490*/  @P0 LDG.E.128 R52, desc[UR6][R10.64] ;  /* 0x000000060a340981 */ /* 0x000162000c1e1d00 */
[----:B--2---:R-:W-:-:S03]  /*04a0*/  @P1 IMAD.WIDE.U32 R4, R24, 0x20, R4 ;  /* 0x0000002018041825 */ /* 0x004fc600078e0004 */
[----:B------:R0:W5:Y:S01]  /*04b0*/  @P0 LDG.E.128 R56, desc[UR6][R10.64+0x10] ;  /* 0x000010060a380981 */ /* 0x000162000c1e1d00 */
[----:B---3--:R-:W-:-:S03]  /*04c0*/  @P1 IMAD.WIDE.U32 R6, R24, 0x20, R6 ;  /* 0x0000002018061825 */ /* 0x008fc600078e0006 */
[----:B------:R0:W5:Y:S04]  /*04d0*/  @P1 LDG.E.128 R28, desc[UR6][R4.64] ;  /* 0x00000006041c1981 */ /* 0x000168000c1e1d00 */
[----:B------:R0:W5:Y:S01]  /*04e0*/  @P1 LDG.E.128 R32, desc[UR6][R4.64+0x10] ;  /* 0x0000100604201981 */ /* 0x000162000c1e1d00 */
[----:B----4-:R-:W-:-:S03]  /*04f0*/  @P2 IMAD.WIDE.U32 R12, R3, 0x20, R12 ;  /* 0x00000020030c2825 */ /* 0x010fc600078e000c */
[----:B------:R0:W5:Y:S04]  /*0500*/  @P1 LDG.E.128 R36, desc[UR6][R6.64] ;  /* 0x0000000606241981 */ /* 0x000168000c1e1d00 */
[----:B------:R0:W5:Y:S01]  /*0510*/  @P1 LDG.E.128 R40, desc[UR6][R6.64+0x10] ;  /* 0x0000100606281981 */ /* 0x000162000c1e1d00 */
[----:B-1----:R-:W-:-:S03]  /*0520*/  @P2 IMAD.WIDE.U32 R16, R3, 0x20, R16 ;  /* 0x0000002003102825 */ /* 0x002fc600078e0010 */
[----:B------:R0:W5:Y:S04]  /*0530*/  @P2 LDG.E.128 R60, desc[UR6][R12.64] ;  /* 0x000000060c3c2981 */ /* 0x000168000c1e1d00 */
[----:B------:R0:W5:Y:S04]  /*0540*/  @P2 LDG.E.128 R64, desc[UR6][R12.64+0x10] ;  /* 0x000010060c402981 */ /* 0x000168000c1e1d00 */
        /* <DEDUP_REMOVED lines=27> */
[----:B------:R-:W-:Y:S01]  /*0700*/  @P2 VIADD R3, R3, 0x100 ;  /* 0x0000010003032836 */ /* 0x000fe20000000000 */
        /* <DEDUP_REMOVED lines=42> */
.L_x_3684:
[C---:B------:R-:W-:Y:S01]  /*09b0*/  ISETP.GE.U32.AND P1, PT, R21.reuse, 0x100, PT ;  /* 0x000001001500780c */ /* 0x040fe20003f26070 */
[----:B------:R-:W0:Y:S01]  /*09c0*/  LDC.64 R6, c[0x0][0x3d0] ;  /* 0x0000f400ff067b82 */ /* 0x000e220000000a00 */
[C---:B------:R-:W-:Y:S01]  /*09d0*/  ISETP.GE.U32.AND P0, PT, R21.reuse, 0x200, PT ;  /* 0x000002001500780c */ /* 0x040fe20003f06070 */
[----:B------:R-:W-:Y:S01]  /*09e0*/  IMAD.MOV.U32 R3, RZ, RZ, R24 ;  /* 0x000000ffff037224 */ /* 0x000fe200078e0018 */
[----:B------:R-:W-:-:S05]  /*09f0*/  ISETP.GE.U32.AND P2, PT, R21, 0x300, PT ;  /* 0x000003001500780c */ /* 0x000fca0003f46070 */
[----:B------:R-:W1:Y:S04]  /*0a00*/  LDC.64 R8, c[0x0][0x3d8] ;  /* 0x0000f600ff087b82 */ /* 0x000e680000000a00 */
[----:B------:R-:W-:-:S04]  /*0a10*/  @P1 LOP3.LUT R3, R24, 0x100, RZ, 0xfc, !PT ;  /* 0x0000010018031812 */ /* 0x000fc800078efcff */
[----:B------:R-:W2:Y:S08]  /*0a20*/  LDC.64 R10, c[0x0][0x3d0] ;  /* 0x0000f400ff0a7b82 */ /* 0x000eb00000000a00 */
[----:B------:R-:W3:Y:S01]  /*0a30*/  @P1 LDC.64 R4, c[0x0][0x440] ;  /* 0x00011000ff041b82 */ /* 0x000ee20000000a00 */
[----:B0-----:R-:W-:-:S05]  /*0a40*/  @P1 IMAD.WIDE.U32 R12, R24, 0x20, R6 ;  /* 0x00000020180c1825 */ /* 0x001fca00078e0006 */
[----:B------:R-:W5:Y:S02]  /*0a50*/  @P1 LDG.E.128 R28, desc[UR6][R12.64] ;  /* 0x000000060c1c1981 */ /* 0x000f64000c1e1d00 */
[----:B------:R-:W0:Y:S01]  /*0a60*/  LDC.64 R26, c[0x0][0x3d8] ;  /* 0x0000f600ff1a7b82 */ /* 0x000e220000000a00 */
[C---:B-1----:R-:W-:Y:S01]  /*0a70*/  @P1 IMAD.WIDE.U32 R16, R24.reuse, 0x20, R8 ;  /* 0x0000002018101825 */ /* 0x042fe200078e0008 */
[----:B------:R1:W5:Y:S04]  /*0a80*/  @P1 LDG.E.128 R32, desc[UR6][R12.64+0x10] ;  /* 0x000010060c201981 */ /* 0x000368000c1e1d00 */
[----:B------:R-:W5:Y:S02]  /*0a90*/  @P1 LDG.E.128 R36, desc[UR6][R16.64] ;  /* 0x0000000610241981 */ /* 0x000f64000c1e1d00 */
[----:B------:R-:W4:Y:S08]  /*0aa0*/  @P0 LDC.64 R76, c[0x0][0x440] ;  /* 0x00011000ff4c0b82 */ /* 0x000f300000000a00 */
[----:B------:R-:W1:Y:S08]  /*0ab0*/  LDC.64 R78, c[0x0][0x3d0] ;  /* 0x0000f400ff4e7b82 */ /* 0x000e700000000a00 */
[----:B------:R-:W1:Y:S08]  /*0ac0*/  LDC.64 R80, c[0x0][0x3d8] ;  /* 0x0000f600ff507b82 */ /* 0x000e700000000a00 */
[----:B------:R-:W1:Y:S01]  /*0ad0*/  @P2 LDC.64 R82, c[0x0][0x440] ;  /* 0x00011000ff522b82 */ /* 0x000e620000000a00 */
[C---:B--2---:R-:W-:Y:S01]  /*0ae0*/  @P0 IMAD.WIDE.U32 R6, R3.reuse, 0x20, R10 ;  /* 0x0000002003060825 */ /* 0x044fe200078e000a */
[----:B------:R2:W5:Y:S03]  /*0af0*/  @P1 LDG.E.128 R40, desc[UR6][R16.64+0x10] ;  /* 0x0000100610281981 */ /* 0x000566000c1e1d00 */
[----:B---3--:R-:W-:Y:S01]  /*0b00*/  @P1 IMAD.WIDE.U32 R4, R24, 0x20, R4 ;  /* 0x0000002018041825 */ /* 0x008fe200078e0004 */
[----:B------:R-:W5:Y:S03]  /*0b10*/  @P0 LDG.E.128 R44, desc[UR6][R6.64] ;  /* 0x00000006062c0981 */ /* 0x000f66000c1e1d00 */
[C---:B0-----:R-:W-:Y:S01]  /*0b20*/  @P0 IMAD.WIDE.U32 R8, R3.reuse, 0x20, R26 ;  /* 0x0000002003080825 */ /* 0x041fe200078e001a */
[----:B------:R-:W5:Y:S03]  /*0b30*/  @P1 LD.E.128 R120, desc[UR6][R4.64] ;  /* 0x0000000604781980 */ /* 0x000f66000c101d00 */
[C---:B----4-:R-:W-:Y:S01]  /*0b40*/  @P0 IMAD.WIDE.U32 R10, R3.reuse, 0x20, R76 ;  /* 0x00000020030a0825 */ /* 0x050fe200078e004c */
[----:B------:R-:W-:Y:S01]  /*0b50*/  @P0 IADD3 R3, PT, PT, R3, 0x100, RZ ;  /* 0x0000010003030810 */ /* 0x000fe20007ffe0ff */
[----:B------:R0:W5:Y:S04]  /*0b60*/  @P1 LD.E.128 R116, desc[UR6][R4.64+0x10] ;  /* 0x0000100604741980 */ /* 0x000168000c101d00 */
[C---:B-1----:R-:W-:Y:S01]  /*0b70*/  @P2 IMAD.WIDE.U32 R12, R3.reuse, 0x20, R78 ;  /* 0x00000020030c2825 */ /* 0x042fe200078e004e */
[----:B------:R1:W5:Y:S03]  /*0b80*/  @P0 LDG.E.128 R48, desc[UR6][R6.64+0x10] ;  /* 0x0000100606300981 */ /* 0x000366000c1e1d00 */
[C---:B--2---:R-:W-:Y:S01]  /*0b90*/  @P2 IMAD.WIDE.U32 R16, R3.reuse, 0x20, R80 ;  /* 0x0000002003102825 */ /* 0x044fe200078e0050 */
[----:B------:R1:W5:Y:S03]  /*0ba0*/  @P2 LDG.E.128 R60, desc[UR6][R12.64] ;  /* 0x000000060c3c2981 */ /* 0x000366000c1e1d00 */
[----:B0-----:R-:W-:Y:S01]  /*0bb0*/  @P2 IMAD.WIDE.U32 R4, R3, 0x20, R82 ;  /* 0x0000002003042825 */ /* 0x001fe200078e0052 */
[----:B------:R1:W5:Y:S04]  /*0bc0*/  @P2 LDG.E.128 R64, desc[UR6][R12.64+0x10] ;  /* 0x000010060c402981 */ /* 0x000368000c1e1d00 */
[----:B------:R1:W5:Y:S04]  /*0bd0*/  @P2 LDG.E.128 R68, desc[UR6][R16.64] ;  /* 0x0000000610442981 */ /* 0x000368000c1e1d00 */
[----:B------:R1:W5:Y:S04]  /*0be0*/  @P2 LDG.E.128 R72, desc[UR6][R16.64+0x10] ;  /* 0x0000100610482981 */ /* 0x000368000c1e1d00 */
[----:B------:R1:W5:Y:S04]  /*0bf0*/  @P2 LD.E.128 R104, desc[UR6][R4.64] ;  /* 0x0000000604682980 */ /* 0x000368000c101d00 */
[----:B------:R1:W5:Y:S04]  /*0c00*/  @P2 LD.E.128 R100, desc[UR6][R4.64+0x10] ;  /* 0x0000100604642980 */ /* 0x000368000c101d00 */
[----:B------:R1:W5:Y:S04]  /*0c10*/  @P0 LDG.E.128 R52, desc[UR6][R8.64] ;  /* 0x0000000608340981 */ /* 0x000368000c1e1d00 */
        /* <DEDUP_REMOVED lines=17> */
[----:B-1----:R-:W-:Y:S06]  /*0d30*/  @!P0 BRA `(.L_x_3685) ;  /* 0x0000000c00008947 */ /* 0x002fec0003800000 */
        /* <DEDUP_REMOVED lines=29> */
.L_x_3683:
        /* <DEDUP_REMOVED lines=9> */
[----:B------:R-:W1:Y:S08]  /*0fa0*/  LDC.64 R8, c[0x0][0x3d8] ;  /* 0x0000f600ff087b82 */ /* 0x000e700000000a00 */
[----:B------:R-:W2:Y:S08]  /*0fb0*/  @P1 LDC.64 R10, c[0x0][0x440] ;  /* 0x00011000ff0a1b82 */ /* 0x000eb00000000a00 */
[----:B------:R-:W3:Y:S01]  /*0fc0*/  LDC.64 R12, c[0x0][0x3d0] ;  /* 0x0000f400ff0c7b82 */ /* 0x000ee20000000a00 */
[----:B0-----:R-:W-:-:S07]  /*0fd0*/  @P1 IMAD.WIDE.U32 R6, R24, 0x20, R6 ;  /* 0x0000002018061825 */ /* 0x001fce00078e0006 */
[----:B------:R-:W0:Y:S08]  /*0fe0*/  @P0 LDC.64 R124, c[0x0][0x438] ;  /* 0x00010e00ff7c0b82 */ /* 0x000e300000000a00 */
[----:B------:R-:W4:Y:S08]  /*0ff0*/  LDC.64 R126, c[0x0][0x3d8] ;  /* 0x0000f600ff7e7b82 */ /* 0x000f300000000a00 */
[----:B------:R-:W4:Y:S08]  /*1000*/  @P0 LDC.64 R128, c[0x0][0x440] ;  /* 0x00011000ff800b82 */ /* 0x000f300000000a00 */
[----:B------:R-:W4:Y:S08]  /*1010*/  @P1 LDC.64 R4, c[0x0][0x438] ;  /* 0x00010e00ff041b82 */ /* 0x000f300000000a00 */
[----:B------:R-:W4:Y:S08]  /*1020*/  LDC.64 R130, c[0x0][0x3d0] ;  /* 0x0000f400ff827b82 */ /* 0x000f300000000a00 */
[----:B------:R-:W4:Y:S01]  /*1030*/  LDC.64 R134, c[0x0][0x3d8] ;  /* 0x0000f600ff867b82 */ /* 0x000f220000000a00 */
[C---:B------:R-:W-:Y:S01]  /*1040*/  @P1 LOP3.LUT R3, R24.reuse, 0x100, RZ, 0xfc, !PT ;  /* 0x0000010018031812 */ /* 0x040fe200078efcff */
[----:B------:R-:W5:Y:S06]  /*1050*/  @P1 LDG.E.128 R28, desc[UR6][R6.64] ;  /* 0x00000006061c1981 */ /* 0x000f6c000c1e1d00 */
[----:B------:R-:W4:Y:S01]  /*1060*/  @P2 LDC.64 R132, c[0x0][0x438] ;  /* 0x00010e00ff842b82 */ /* 0x000f220000000a00 */
[----:B------:R3:W5:Y:S01]  /*1070*/  @P1 LDG.E.128 R32, desc[UR6][R6.64+0x10] ;  /* 0x0000100606201981 */ /* 0x000762000c1e1d00 */
[----:B-1----:R-:W-:-:S04]  /*1080*/  @P1 IMAD.WIDE.U32 R16, R24, 0x20, R8 ;  /* 0x0000002018101825 */ /* 0x002fc800078e0008 */
[C---:B--2---:R-:W-:Y:S01]  /*1090*/  @P1 IMAD.WIDE.U32 R26, R24.reuse, 0x20, R10 ;  /* 0x00000020181a1825 */ /* 0x044fe200078e000a */
[----:B------:R1:W5:Y:S01]  /*10a0*/  @P1 LDG.E.128 R36, desc[UR6][R16.64] ;  /* 0x0000000610241981 */ /* 0x000362000c1e1d00 */
[----:B------:R-:W2:Y:S02]  /*10b0*/  @P2 LDC.64 R136, c[0x0][0x440] ;  /* 0x00011000ff882b82 */ /* 0x000ea40000000a00 */
[C---:B0-----:R-:W-:Y:S01]  /*10c0*/  @P0 IMAD.WIDE.U32 R8, R3.reuse, 0x20, R124 ;  /* 0x0000002003080825 */ /* 0x041fe200078e007c */
[----:B------:R1:W5:Y:S03]  /*10d0*/  @P1 LDG.E.128 R40, desc[UR6][R16.64+0x10] ;  /* 0x0000100610281981 */ /* 0x000366000c1e1d00 */
[C---:B---3--:R-:W-:Y:S01]  /*10e0*/  @P0 IMAD.WIDE.U32 R6, R3.reuse, 0x20, R12 ;  /* 0x0000002003060825 */ /* 0x048fe200078e000c */
[----:B------:R1:W5:Y:S03]  /*10f0*/  @P1 LD.E.128 R120, desc[UR6][R26.64] ;  /* 0x000000061a781980 */ /* 0x000366000c101d00 */
[C---:B----4-:R-:W-:Y:S01]  /*1100*/  @P0 IMAD.WIDE.U32 R10, R3.reuse, 0x20, R126 ;  /* 0x00000020030a0825 */ /* 0x050fe200078e007e */
[----:B------:R1:W5:Y:S03]  /*1110*/  @P1 LD.E.128 R116, desc[UR6][R26.64+0x10] ;  /* 0x000010061a741980 */ /* 0x000366000c101d00 */
[C---:B------:R-:W-:Y:S01]  /*1120*/  @P0 IMAD.WIDE.U32 R12, R3.reuse, 0x20, R128 ;  /* 0x00000020030c0825 */ /* 0x040fe200078e0080 */
[----:B------:R1:W5:Y:S03]  /*1130*/  @P0 LDG.E.128 R44, desc[UR6][R6.64] ;  /* 0x00000006062c0981 */ /* 0x000366000c1e1d00 */
[----:B------:R-:W-:Y:S01]  /*1140*/  @P0 VIADD R3, R3, 0x100 ;  /* 0x0000010003030836 */ /* 0x000fe20000000000 */
[----:B------:R1:W5:Y:S01]  /*1150*/  @P0 LDG.E.128 R48, desc[UR6][R6.64+0x10] ;  /* 0x0000100606300981 */ /* 0x000362000c1e1d00 */
[----:B------:R-:W-:-:S03]  /*1160*/  @P1 IMAD.WIDE.U32 R4, R24, 0x20, R4 ;  /* 0x0000002018041825 */ /* 0x000fc600078e0004 */
[----:B------:R1:W5:Y:S01]  /*1170*/  @P0 LD.E.128 R88, desc[UR6][R8.64] ;  /* 0x0000000608580980 */ /* 0x000362000c101d00 */
[----:B------:R-:W-:-:S03]  /*1180*/  @P2 IMAD.WIDE.U32 R130, R3, 0x20, R130 ;  /* 0x0000002003822825 */ /* 0x000fc600078e0082 */
[----:B------:R1:W5:Y:S01]  /*1190*/  @P1 LD.E.128 R96, desc[UR6][R4.64] ;  /* 0x0000000604601980 */ /* 0x000362000c101d00 */
[----:B------:R-:W-:-:S03]  /*11a0*/  @P2 IMAD.WIDE.U32 R132, R3, 0x20, R132 ;  /* 0x0000002003842825 */ /* 0x000fc600078e0084 */
[----:B------:R1:W5:Y:S01]  /*11b0*/  @P1 LD.E.128 R92, desc[UR6][R4.64+0x10] ;  /* 0x00001006045c1980 */ /* 0x000362000c101d00 */
[----:B------:R-:W-:-:S03]  /*11c0*/  @P2 IMAD.WIDE.U32 R134, R3, 0x20, R134 ;  /* 0x0000002003862825 */ /* 0x000fc600078e0086 */
[----:B------:R1:W5:Y:S01]  /*11d0*/  @P2 LDG.E.128 R60, desc[UR6][R130.64] ;  /* 0x00000006823c2981 */ /* 0x000362000c1e1d00 */
[----:B--2---:R-:W-:-:S03]  /*11e0*/  @P2 IMAD.WIDE.U32 R136, R3, 0x20, R136 ;  /* 0x0000002003882825 */ /* 0x004fc600078e0088 */
[----:B------:R1:W5:Y:S04]  /*11f0*/  @P2 LDG.E.128 R64, desc[UR6][R130.64+0x10] ;  /* 0x0000100682402981 */ /* 0x000368000c1e1d00 */
[----:B------:R1:W5:Y:S04]  /*1200*/  @P2 LD.E.128 R80, desc[UR6][R132.64] ;  /* 0x0000000684502980 */ /* 0x000368000c101d00 */
[----:B------:R1:W5:Y:S04]  /*1210*/  @P2 LD.E.128 R76, desc[UR6][R132.64+0x10] ;  /* 0x00001006844c2980 */ /* 0x000368000c101d00 */
[----:B------:R1:W5:Y:S04]  /*1220*/  @P2 LDG.E.128 R68, desc[UR6][R134.64] ;  /* 0x0000000686442981 */ /* 0x000368000c1e1d00 */
[----:B------:R1:W5:Y:S04]  /*1230*/  @P2 LDG.E.128 R72, desc[UR6][R134.64+0x10] ;  /* 0x0000100686482981 */ /* 0x000368000c1e1d00 */
        /* <DEDUP_REMOVED lines=27> */
.L_x_3686:
        /* <DEDUP_REMOVED lines=10> */
[----:B------:R-:W5:Y:S02]  /*1490*/  @P1 LDG.E.128 R28, desc[UR6][R10.64] ;  /* 0x000000060a1c1981 */ /* 0x000f64000c1e1d00 */
[----:B------:R-:W0:Y:S01]  /*14a0*/  @P0 LDC.64 R100, c[0x0][0x438] ;  /* 0x00010e00ff640b82 */ /* 0x000e220000000a00 */
[C---:B-1----:R-:W-:Y:S01]  /*14b0*/  @P1 IMAD.WIDE.U32 R16, R24.reuse, 0x20, R8 ;  /* 0x0000002018101825 */ /* 0x042fe200078e0008 */
[----:B------:R1:W5:Y:S04]  /*14c0*/  @P1 LDG.E.128 R32, desc[UR6][R10.64+0x10] ;  /* 0x000010060a201981 */ /* 0x000368000c1e1d00 */
[----:B------:R-:W5:Y:S02]  /*14d0*/  @P1 LDG.E.128 R36, desc[UR6][R16.64] ;  /* 0x0000000610241981 */ /* 0x000f64000c1e1d00 */
[----:B------:R-:W4:Y:S01]  /*14e0*/  LDC.64 R102, c[0x0][0x3d8] ;  /* 0x0000f600ff667b82 */ /* 0x000f220000000a00 */
[----:B--2---:R-:W-:Y:S01]  /*14f0*/  @P1 IMAD.WIDE.U32 R12, R24, 0x20, R6 ;  /* 0x00000020180c1825 */ /* 0x004fe200078e0006 */
[----:B------:R-:W5:Y:S04]  /*1500*/  @P1 LDG.E.128 R40, desc[UR6][R16.64+0x10] ;  /* 0x0000100610281981 */ /* 0x000f68000c1e1d00 */
[----:B------:R-:W5:Y:S02]  /*1510*/  @P1 LD.E.128 R96, desc[UR6][R12.64] ;  /* 0x000000060c601980 */ /* 0x000f64000c101d00 */
[----:B------:R-:W1:Y:S01]  /*1520*/  @P2 LDC.64 R106, c[0x0][0x438] ;  /* 0x00010e00ff6a2b82 */ /* 0x000e620000000a00 */
[C---:B---3--:R-:W-:Y:S01]  /*1530*/  @P0 IMAD.WIDE.U32 R4, R3.reuse, 0x20, R26 ;  /* 0x0000002003040825 */ /* 0x048fe200078e001a */
[----:B------:R-:W5:Y:S04]  /*1540*/  @P1 LD.E.128 R92, desc[UR6][R12.64+0x10] ;  /* 0x000010060c5c1980 */ /* 0x000f68000c101d00 */
[----:B------:R-:W5:Y:S01]  /*1550*/  @P0 LDG.E.128 R44, desc[UR6][R4.64] ;  /* 0x00000006042c0981 */ /* 0x000f62000c1e1d00 */
[C---:B0-----:R-:W-:Y:S01]  /*1560*/  @P0 IMAD.WIDE.U32 R6, R3.reuse, 0x20, R100 ;  /* 0x0000002003060825 */ /* 0x041fe200078e0064 */
[----:B------:R-:W0:Y:S02]  /*1570*/  LDC.64 R104, c[0x0][0x3d0] ;  /* 0x0000f400ff687b82 */ /* 0x000e240000000a00 */
[----:B------:R-:W5:Y:S04]  /*1580*/  @P0 LDG.E.128 R48, desc[UR6][R4.64+0x10] ;  /* 0x0000100604300981 */ /* 0x000f68000c1e1d00 */
[----:B------:R-:W5:Y:S01]  /*1590*/  @P0 LD.E.128 R88, desc[UR6][R6.64] ;  /* 0x0000000606580980 */ /* 0x000f62000c101d00 */
[C---:B----4-:R-:W-:Y:S01]  /*15a0*/  @P0 IMAD.WIDE.U32 R8, R3.reuse, 0x20, R102 ;  /* 0x0000002003080825 */ /* 0x050fe200078e0066 */
[----:B------:R-:W2:Y:S02]  /*15b0*/  LDC.64 R108, c[0x0][0x3d8] ;  /* 0x0000f600ff6c7b82 */ /* 0x000ea40000000a00 */
[----:B------:R-:W5:Y:S01]  /*15c0*/  @P0 LD.E.128 R84, desc[UR6][R6.64+0x10] ;  /* 0x0000100606540980 */ /* 0x000f62000c101d00 */
[----:B------:R-:W-:-:S03]  /*15d0*/  @P0 VIADD R3, R3, 0x100 ;  /* 0x0000010003030836 */ /* 0x000fc60000000000 */
[----:B------:R-:W5:Y:S01]  /*15e0*/  @P0 LDG.E.128 R52, desc[UR6][R8.64] ;  /* 0x0000000608340981 */ /* 0x000f62000c1e1d00 */
[----:B-1----:R-:W-:-:S03]  /*15f0*/  @P2 IMAD.WIDE.U32 R10, R3, 0x20, R106 ;  /* 0x00000020030a2825 */ /* 0x002fc600078e006a */
[----:B------:R-:W5:Y:S04]  /*1600*/  @P0 LDG.E.128 R56, desc[UR6][R8.64+0x10] ;  /* 0x0000100608380981 */ /* 0x000f68000c1e1d00 */
[----:B------:R-:W5:Y:S04]  /*1610*/  @P2 LD.E.128 R80, desc[UR6][R10.64] ;  /* 0x000000060a502980 */ /* 0x000f68000c101d00 */
[----:B------:R-:W5:Y:S01]  /*1620*/  @P2 LD.E.128 R76, desc[UR6][R10.64+0x10] ;  /* 0x000010060a4c2980 */ /* 0x000f62000c101d00 */
[----:B------:R-:W-:Y:S01]  /*1630*/  ISETP.GE.U32.AND P0, PT, R21, 0x400, PT ;  /* 0x000004001500780c */ /* 0x000fe20003f06070 */
[----:B0-----:R-:W-:-:S04]  /*1640*/  @P2 IMAD.WIDE.U32 R104, R3, 0x20, R104 ;  /* 0x0000002003682825 */ /* 0x001fc800078e0068 */
[----:B--2---:R-:W-:Y:S01]  /*1650*/  @P2 IMAD.WIDE.U32 R108, R3, 0x20, R108 ;  /* 0x00000020036c2825 */ /* 0x004fe200078e006c */
[----:B------:R-:W5:Y:S01]  /*1660*/  @P2 LDG.E.128 R60, desc[UR6][R104.64] ;  /* 0x00000006683c2981 */ /* 0x000f62000c1e1d00 */
[----:B------:R-:W-:Y:S02]  /*1670*/  CS2R R102, SRZ ;  /* 0x0000000000667805 */ /* 0x000fe4000001ff00 */
[----:B------:R-:W-:Y:S02]  /*1680*/  CS2R R100, SRZ ;  /* 0x0000000000647805 */ /* 0x000fe4000001ff00 */
[----:B------:R-:W-:Y:S01]  /*1690*/  CS2R R106, SRZ ;  /* 0x00000000006a7805 */ /* 0x000fe2000001ff00 */
[----:B------:R0:W5:Y:S01]  /*16a0*/  @P2 LDG.E.128 R64, desc[UR6][R104.64+0x10] ;  /* 0x0000100668402981 */ /* 0x000162000c1e1d00 */
[----:B------:R-:W-:Y:S02]  /*16b0*/  CS2R R110, SRZ ;  /* 0x00000000006e7805 */ /* 0x000fe4000001ff00 */
[----:B------:R-:W-:-:S02]  /*16c0*/  CS2R R114, SRZ ;  /* 0x0000000000727805 */ /* 0x000fc4000001ff00 */
[----:B------:R-:W-:Y:S01]  /*16d0*/  CS2R R112, SRZ ;  /* 0x0000000000707805 */ /* 0x000fe2000001ff00 */
[----:B------:R-:W5:Y:S01]  /*16e0*/  @P2 LDG.E.128 R68, desc[UR6][R108.64] ;  /* 0x000000066c442981 */ /* 0x000f62000c1e1d00 */
[----:B------:R-:W-:Y:S02]  /*16f0*/  CS2R R118, SRZ ;  /* 0x0000000000767805 */ /* 0x000fe4000001ff00 */
[----:B------:R-:W-:Y:S02]  /*1700*/  CS2R R116, SRZ ;  /* 0x0000000000747805 */ /* 0x000fe4000001ff00 */
[----:B------:R-:W-:Y:S01]  /*1710*/  CS2R R122, SRZ ;  /* 0x00000000007a7805 */ /* 0x000fe2000001ff00 */
[----:B------:R1:W5:Y:S01]  /*1720*/  @P2 LDG.E.128 R72, desc[UR6][R108.64+0x10] ;  /* 0x000010066c482981 */ /* 0x000362000c1e1d00 */
[----:B------:R-:W-:Y:S02]  /*1730*/  CS2R R120, SRZ ;  /* 0x0000000000787805 */ /* 0x000fe4000001ff00 */
[----:B0-----:R-:W-:Y:S01]  /*1740*/  CS2R R104, SRZ ;  /* 0x0000000000687805 */ /* 0x001fe2000001ff00 */
[----:B------:R-:W-:Y:S01]  /*1750*/  @P2 VIADD R3, R3, 0x100 ;  /* 0x0000010003032836 */ /* 0x000fe20000000000 */
[----:B-1----:R-:W-:Y:S01]  /*1760*/  CS2R R108, SRZ ;  /* 0x00000000006c7805 */ /* 0x002fe2000001ff00 */
[----:B------:R-:W-:Y:S06]  /*1770*/  @!P0 BRA `(.L_x_3685) ;  /* 0x0000000000708947 */ /* 0x000fec0003800000 */
        /* <DEDUP_REMOVED lines=28> */
.L_x_3685:
[----:B------:R-:W-:Y:S05]  /*1940*/  BSYNC.RECONVERGENT B0 ;  /* 0x0000000000007941 */ /* 0x000fea0003800200 */
.L_x_3682:
[----:B------:R-:W1:Y:S02]  /*1950*/  LDCU UR4, c[0x0][0x384] ;  /* 0x00007080ff0477ac */ /* 0x000e640008000800 */
[----:B-1----:R-:W-:-:S06]  /*1960*/  UISETP.GE.AND UP0, UPT, UR10, UR4, UPT ;  /* 0x000000040a00728c */ /* 0x002fcc000bf06270 */
[----:B------:R-:W-:-:S13]  /*1970*/  PLOP3.LUT P0, PT, PT, PT, UP0, 0x80, 0x8 ;  /* 0x000000000008781c */ /* 0x000fda0003f0f008 */
[----:B------:R-:W-:Y:S05]  /*1980*/  @P0 EXIT ;  /* 0x000000000000094d */ /* 0x000fea0003800000 */
[----:B------:R-:W-:Y:S01]  /*1990*/  IMAD.HI.U32 R3, R20, -0x2daee0ad, RZ ;  /* 0xd2511f5314037827 */ /* 0x000fe200078e00ff */
[----:B0-----:R-:W-:Y:S01]  /*19a0*/  SHF.R.S32.HI R10, RZ, 0x3, R2 ;  /* 0x00000003ff0a7819 */ /* 0x001fe20000011402 */
[----:B------:R-:W0:Y:S01]  /*19b0*/  LDCU.U8 UR4, c[0x0][0x410] ;  /* 0x00008200ff0477ac */ /* 0x000e220008000000 */
[----:B------:R-:W-:Y:S01]  /*19c0*/  LOP3.LUT R14, R14, 0x3, RZ, 0xc0, !PT ;  /* 0x000000030e0e7812 */ /* 0x000fe200078ec0ff */
[----:B------:R-:W-:Y:S01]  /*19d0*/  IMAD.HI.U32 R4, R23, -0x326172a9, RZ ;  /* 0xcd9e8d5717047827 */ /* 0x000fe200078e00ff */
[----:B------:R-:W-:Y:S01]  /*19e0*/  LOP3.LUT R3, R3, UR9, RZ, 0x3c, !PT ;  /* 0x0000000903037c12 */ /* 0x000fe2000f8e3cff */
[----:B------:R-:W1:Y:S02]  /*19f0*/  LDCU UR36, c[0x0][0x388] ;  /* 0x00007100ff2477ac */ /* 0x000e640008000800 */
[----:B------:R-:W-:Y:S01]  /*1a00*/  IMAD R6, R23, -0x326172a9, RZ ;  /* 0xcd9e8d5717067824 */ /* 0x000fe200078e02ff */
[----:B------:R-:W-:Y:S01]  /*1a10*/  LOP3.LUT R4, R19, UR8, R4, 0x96, !PT ;  /* 0x0000000813047c12 */ /* 0x000fe2000f8e9604 */
[----:B------:R-:W-:Y:S01]  /*1a20*/  IMAD.HI.U32 R5, R3, -0x326172a9, RZ ;  /* 0xcd9e8d5703057827 */ /* 0x000fe200078e00ff */
[----:B------:R-:W2:Y:S03]  /*1a30*/  LDCU UR11, c[0x0][0x400] ;  /* 0x00008000ff0b77ac */ /* 0x000ea60008000800 */
[----:B------:R-:W-:Y:S01]  /*1a40*/  IMAD R8, R20, -0x2daee0ad, RZ ;  /* 0xd2511f5314087824 */ /* 0x000fe200078e02ff */
[----:B------:R-:W-:Y:S01]  /*1a50*/  LOP3.LUT R5, R6, UR18, R5, 0x96, !PT ;  /* 0x0000001206057c12 */ /* 0x000fe2000f8e9605 */
[C---:B------:R-:W-:Y:S01]  /*1a60*/  IMAD.HI.U32 R7, R4.reuse, -0x2daee0ad, RZ ;  /* 0xd2511f5304077827 */ /* 0x040fe200078e00ff */
[----:B------:R-:W3:Y:S03]  /*1a70*/  LDCU.64 UR12, c[0x0][0x398] ;  /* 0x00007300ff0c77ac */ /* 0x000ee60008000a00 */
[----:B------:R-:W-:Y:S01]  /*1a80*/  IMAD R9, R4, -0x2daee0ad, RZ ;  /* 0xd2511f5304097824 */ /* 0x000fe200078e02ff */
[----:B------:R-:W-:Y:S01]  /*1a90*/  LOP3.LUT R7, R8, UR19, R7, 0x96, !PT ;  /* 0x0000001308077c12 */ /* 0x000fe2000f8e9607 */
[----:B------:R-:W-:Y:S01]  /*1aa0*/  IMAD.HI.U32 R4, R5, -0x2daee0ad, RZ ;  /* 0xd2511f5305047827 */ /* 0x000fe200078e00ff */
[----:B------:R-:W4:Y:S03]  /*1ab0*/  LDCU.64 UR14, c[0x0][0x3a0] ;  /* 0x00007400ff0e77ac */ /* 0x000f260008000a00 */
[----:B------:R-:W-:Y:S01]  /*1ac0*/  IMAD R6, R3, -0x326172a9, RZ ;  /* 0xcd9e8d5703067824 */ /* 0x000fe200078e02ff */
[----:B------:R-:W-:Y:S01]  /*1ad0*/  LOP3.LUT R4, R9, UR21, R4, 0x96, !PT ;  /* 0x0000001509047c12 */ /* 0x000fe2000f8e9604 */
[----:B------:R-:W-:Y:S01]  /*1ae0*/  IMAD.HI.U32 R3, R7, -0x326172a9, RZ ;  /* 0xcd9e8d5707037827 */ /* 0x000fe200078e00ff */
[----:B------:R-:W1:Y:S03]  /*1af0*/  LDCU.64 UR16, c[0x0][0x380] ;  /* 0x00007000ff1077ac */ /* 0x000e660008000a00 */
[----:B------:R-:W-:Y:S01]  /*1b00*/  IMAD R8, R5, -0x2daee0ad, RZ ;  /* 0xd2511f5305087824 */ /* 0x000fe200078e02ff */
[----:B------:R-:W-:Y:S01]  /*1b10*/  LOP3.LUT R3, R6, UR20, R3, 0x96, !PT ;  /* 0x0000001406037c12 */ /* 0x000fe2000f8e9603 */
[----:B------:R-:W-:Y:S01]  /*1b20*/  IMAD R6, R7, -0x326172a9, RZ ;  /* 0xcd9e8d5707067824 */ /* 0x000fe200078e02ff */
[----:B------:R-:W-:Y:S01]  /*1b30*/  UPLOP3.LUT UP1, UPT, UPT, UPT, UPT, 0x40, 0x4 ;  /* 0x000000000004789c */ /* 0x000fe20003f2e870 */
[----:B------:R-:W-:Y:S01]  /*1b40*/  IMAD.HI.U32 R5, R4, -0x326172a9, RZ ;  /* 0xcd9e8d5704057827 */ /* 0x000fe200078e00ff */
[----:B0-----:R-:W-:-:S03]  /*1b50*/  UISETP.NE.AND UP2, UPT, UR4, URZ, UPT ;  /* 0x000000ff0400728c */ /* 0x001fc6000bf45270 */
[----:B------:R-:W-:Y:S01]  /*1b60*/  IMAD.HI.U32 R7, R3, -0x2daee0ad, RZ ;  /* 0xd2511f5303077827 */ /* 0x000fe200078e00ff */
[----:B------:R-:W-:-:S03]  /*1b70*/  LOP3.LUT R5, R6, UR22, R5, 0x96, !PT ;  /* 0x0000001606057c12 */ /* 0x000fc6000f8e9605 */
[----:B------:R-:W-:Y:S01]  /*1b80*/  IMAD R9, R3, -0x2daee0ad, RZ ;  /* 0xd2511f5303097824 */ /* 0x000fe200078e02ff */
[----:B------:R-:W-:Y:S01]  /*1b90*/  LOP3.LUT R7, R8, UR23, R7, 0x96, !PT ;  /* 0x0000001708077c12 */ /* 0x000fe2000f8e9607 */
[----:B------:R-:W-:-:S04]  /*1ba0*/  IMAD.HI.U32 R6, R5, -0x2daee0ad, RZ ;  /* 0xd2511f5305067827 */ /* 0x000fc800078e00ff */
        /* <DEDUP_REMOVED lines=9> */
[----:B------:R-:W-:Y:S01]  /*1c40*/  IMAD.HI.U32 R7, R4, -0x2daee0ad, RZ ;  /* 0xd2511f5304077827 */ /* 0x000fe200078e00ff */
[----:B------:R-:W-:-:S03]  /*1c50*/  LOP3.LUT R5, R8, UR27, R5, 0x96, !PT ;  /* 0x0000001b08057c12 */ /* 0x000fc6000f8e9605 */
[----:B------:R-:W-:Y:S02]  /*1c60*/  IMAD R8, R3, -0x2daee0ad, RZ ;  /* 0xd2511f5303087824 */ /* 0x000fe400078e02ff */
[----:B------:R-:W-:Y:S02]  /*1c70*/  IMAD R6, R6, -0x326172a9, RZ ;  /* 0xcd9e8d5706067824 */ /* 0x000fe400078e02ff */
[----:B------:R-:W-:Y:S01]  /*1c80*/  IMAD.HI.U32 R3, R5, -0x326172a9, RZ ;  /* 0xcd9e8d5705037827 */ /* 0x000fe200078e00ff */
[----:B------:R-:W-:-:S03]  /*1c90*/  LOP3.LUT R7, R8, UR29, R7, 0x96, !PT ;  /* 0x0000001d08077c12 */ /* 0x000fc6000f8e9607 */
[----:B------:R-:W-:Y:S01]  /*1ca0*/  IMAD R9, R4, -0x2daee0ad, RZ ;  /* 0xd2511f5304097824 */ /* 0x000fe200078e02ff */
[----:B------:R-:W-:Y:S01]  /*1cb0*/  LOP3.LUT R3, R6, UR28, R3, 0x96, !PT ;  /* 0x0000001c06037c12 */ /* 0x000fe2000f8e9603 */
[----:B------:R-:W-:Y:S02]  /*1cc0*/  IMAD R5, R5, -0x326172a9, RZ ;  /* 0xcd9e8d5705057824 */ /* 0x000fe400078e02ff */
[----:B------:R-:W-:-:S04]  /*1cd0*/  IMAD.HI.U32 R4, R7, -0x326172a9, RZ ;  /* 0xcd9e8d5707047827 */ /* 0x000fc800078e00ff */
[----:B------:R-:W-:Y:S01]  /*1ce0*/  IMAD.HI.U32 R6, R3, -0x2daee0ad, RZ ;  /* 0xd2511f5303067827 */ /* 0x000fe200078e00ff */
[----:B------:R-:W-:Y:S02]  /*1cf0*/  LOP3.LUT R4, R5, UR30, R4, 0x96, !PT ;  /* 0x0000001e05047c12 */ /* 0x000fe4000f8e9604 */
[----:B------:R-:W-:Y:S01]  /*1d00*/  LOP3.LUT R5, R10, 0xff, RZ, 0xc0, !PT ;  /* 0x000000ff0a057812 */ /* 0x000fe200078ec0ff */
[----:B------:R-:W-:Y:S01]  /*1d10*/  IMAD R8, R3, -0x2daee0ad, RZ ;  /* 0xd2511f5303087824 */ /* 0x000fe200078e02ff */
[----:B------:R-:W-:Y:S01]  /*1d20*/  LOP3.LUT R6, R9, UR31, R6, 0x96, !PT ;  /* 0x0000001f09067c12 */ /* 0x000fe2000f8e9606 */
[----:B------:R-:W-:Y:S01]  /*1d30*/  IMAD R7, R7, -0x326172a9, RZ ;  /* 0xcd9e8d5707077824 */ /* 0x000fe200078e02ff */
[----:B------:R-:W-:Y:S01]  /*1d40*/  VIADDMNMX R0, R5, -R0, RZ, !PT ;  /* 0x8000000005007246 */ /* 0x000fe200078001ff */
[----:B------:R-:W-:Y:S01]  /*1d50*/  IMAD R9, R22, -0x20, R5 ;  /* 0xffffffe016097824 */ /* 0x000fe200078e0205 */
[----:B------:R-:W-:Y:S01]  /*1d60*/  LOP3.LUT R10, R10, 0xffffff00, RZ, 0xc0, !PT ;  /* 0xffffff000a0a7812 */ /* 0x000fe200078ec0ff */
[----:B------:R-:W-:Y:S01]  /*1d70*/  IMAD.HI.U32 R2, R6, -0x326172a9, RZ ;  /* 0xcd9e8d5706027827 */ /* 0x000fe200078e00ff */
[----:B------:R-:W-:-:S02]  /*1d80*/  VIMNMX R5, PT, PT, R0, 0x20, PT ;  /* 0x0000002000057848 */ /* 0x000fc40003fe0100 */
[----:B------:R-:W-:Y:S01]  /*1d90*/  VIMNMX R9, PT, PT, RZ, R9, !PT ;  /* 0x00000009ff097248 */ /* 0x000fe20007fe0100 */
[----:B------:R-:W-:Y:S01]  /*1da0*/  IMAD.HI.U32 R3, R4, -0x2daee0ad, RZ ;  /* 0xd2511f5304037827 */ /* 0x000fe200078e00ff */
[----:B------:R-:W-:Y:S02]  /*1db0*/  LEA R5, R5, R10, 0x3 ;  /* 0x0000000a05057211 */ /* 0x000fe400078e18ff */
[----:B------:R-:W-:Y:S01]  /*1dc0*/  LOP3.LUT R2, R7, UR32, R2, 0x96, !PT ;  /* 0x0000002007027c12 */ /* 0x000fe2000f8e9602 */
[----:B------:R-:W-:Y:S01]  /*1dd0*/  IMAD R7, R6, -0x326172a9, RZ ;  /* 0xcd9e8d5706077824 */ /* 0x000fe200078e02ff */
[----:B------:R-:W-:Y:S01]  /*1de0*/  I2FP.F32.U32 R5, R5 ;  /* 0x0000000500057245 */ /* 0x000fe20000201000 */
[----:B------:R-:W-:Y:S01]  /*1df0*/  IMAD R4, R4, -0x2daee0ad, RZ ;  /* 0xd2511f5304047824 */ /* 0x000fe200078e02ff */
[----:B------:R-:W-:Y:S01]  /*1e00*/  LOP3.LUT R3, R8, UR33, R3, 0x96, !PT ;  /* 0x0000002108037c12 */ /* 0x000fe2000f8e9603 */
[----:B------:R-:W-:Y:S01]  /*1e10*/  IMAD.HI.U32 R17, R2, -0x2daee0ad, RZ ;  /* 0xd2511f5302117827 */ /* 0x000fe200078e00ff */
[----:B------:R0:W0:Y:S01]  /*1e20*/  MUFU.RCP R15, R5 ;  /* 0x00000005000f7308 */ /* 0x0000220000001000 */
[----:B------:R-:W-:-:S02]  /*1e30*/  VIMNMX R9, PT, PT, R9, 0x20, PT ;  /* 0x0000002009097848 */ /* 0x000fc40003fe0100 */
[----:B------:R-:W-:Y:S01]  /*1e40*/  IMAD.HI.U32 R16, R3, -0x326172a9, RZ ;  /* 0xcd9e8d5703107827 */ /* 0x000fe200078e00ff */
[----:B------:R-:W-:-:S03]  /*1e50*/  LOP3.LUT R17, R4, UR35, R17, 0x96, !PT ;  /* 0x0000002304117c12 */ /* 0x000fc6000f8e9611 */
[----:B------:R-:W-:Y:S01]  /*1e60*/  IMAD R18, R9, 0x8, R10 ;  /* 0x0000000809127824 */ /* 0x000fe200078e020a */
[----:B------:R-:W-:Y:S01]  /*1e70*/  LOP3.LUT R16, R7, UR34, R16, 0x96, !PT ;  /* 0x0000002207107c12 */ /* 0x000fe2000f8e9610 */
[----:B------:R-:W-:Y:S02]  /*1e80*/  IMAD.MOV.U32 R13, RZ, RZ, RZ ;  /* 0x000000ffff0d7224 */ /* 0x000fe400078e00ff */
[----:B------:R-:W-:Y:S02]  /*1e90*/  IMAD R172, R2, -0x2daee0ad, RZ ;  /* 0xd2511f5302ac7824 */ /* 0x000fe400078e02ff */
[----:B-1234-:R-:W-:-:S07]  /*1ea0*/  IMAD R12, R3, -0x326172a9, RZ ;  /* 0xcd9e8d57030c7824 */ /* 0x01efce00078e02ff */
.L_x_4194:
[----:B------:R-:W-:Y:S01]  /*1eb0*/  UIMAD UR4, UR10, UR36, URZ ;  /* 0x000000240a0472a4 */ /* 0x000fe2000f8e02ff */
[----:B------:R-:W-:Y:S03]  /*1ec0*/  BSSY.RECONVERGENT B0, `(.L_x_3687) ;  /* 0x000080c000007945 */ /* 0x000fe60003800200 */
[----:B------:R-:W-:-:S04]  /*1ed0*/  USHF.R.S32.HI UR5, URZ, 0x1f, UR4 ;  /* 0x0000001fff057899 */ /* 0x000fc80008011404 */
[----:B------:R-:W-:-:S06]  /*1ee0*/  ULEA.HI UR5, UR5, UR4, URZ, 0x3 ;  /* 0x0000000405057291 */ /* 0x000fcc000f8f18ff */
[----:B01234-:R-:W-:-:S05]  /*1ef0*/  IMAD.U32 R165, RZ, RZ, UR5 ;  /* 0x00000005ffa57e24 */ /* 0x01ffca000f8e00ff */
[----:B------:R-:W-:-:S04]  /*1f00*/  LEA.HI.SX32 R26, R165, R24, 0x1d ;  /* 0x00000018a51a7211 */ /* 0x000fc800078feaff */
[----:B------:R-:W-:Y:S01]  /*1f10*/  MOV R168, R26 ;  /* 0x0000001a00a87202 */ /* 0x000fe20000000f00 */
[----:B------:R-:W-:Y:S06]  /*1f20*/  @!P1 BRA `(.L_x_3688) ;  /* 0x0000008000149947 */ /* 0x000fec0003800000 */
[----:B------:R-:W-:Y:S01]  /*1f30*/  ISETP.NE.U32.AND P0, PT, RZ, UR14, PT ;  /* 0x0000000eff007c0c */ /* 0x000fe2000bf05070 */
[----:B------:R-:W1:Y:S01]  /*1f40*/  LDC.64 R164, c[0x0][0x390] ;  /* 0x0000e400ffa47b82 */ /* 0x000e620000000a00 */
[----:B------:R-:W-:Y:S02]  /*1f50*/  ISETP.NE.U32.AND P1, PT, RZ, UR12, PT ;  /* 0x0000000cff007c0c */ /* 0x000fe4000bf25070 */
[----:B------:R-:W-:Y:S02]  /*1f60*/  ISETP.NE.AND.EX P0, PT, RZ, UR15, PT, P0 ;  /* 0x0000000fff007c0c */ /* 0x000fe4000bf05300 */
[----:B------:R-:W-:-:S11]  /*1f70*/  ISETP.NE.AND.EX P1, PT, RZ, UR13, PT, P1 ;  /* 0x0000000dff007c0c */ /* 0x000fd6000bf25310 */
[----:B------:R-:W2:Y:S08]  /*1f80*/  @P0 LDC.64 R170, c[0x0][0x3a0] ;  /* 0x0000e800ffaa0b82 */ /* 0x000eb00000000a00 */
[----:B------:R-:W3:Y:S01]  /*1f90*/  @P1 LDC.64 R168, c[0x0][0x398] ;  /* 0x0000e600ffa81b82 */ /* 0x000ee20000000a00 */
[----:B-1----:R-:W-:-:S06]  /*1fa0*/  IMAD.WIDE.U32 R164, R26, 0x10, R164 ;  /* 0x000000101aa47825 */ /* 0x002fcc00078e00a4 */
[----:B------:R-:W5:Y:S01]  /*1fb0*/  LDG.E.128 R164, desc[UR6][R164.64] ;  /* 0x00000006a4a47981 */ /* 0x000f62000c1e1d00 */
[----:B--2---:R-:W-:-:S05]  /*1fc0*/  @P0 IMAD.WIDE.U32 R170, R26, 0x10, R170 ;  /* 0x000000101aaa0825 */ /* 0x004fca00078e00aa */
[----:B------:R-:W2:Y:S01]  /*1fd0*/  @P0 LDG.E.128 R156, desc[UR6][R170.64] ;  /* 0x00000006aa9c0981 */ /* 0x000ea2000c1e1d00 */
[----:B---3--:R-:W-:-:S05]  /*1fe0*/  @P1 IMAD.WIDE.U32 R168, R26, 0x10, R168 ;  /* 0x000000101aa81825 */ /* 0x008fca00078e00a8 */
[----:B------:R1:W5:Y:S01]  /*1ff0*/  @P1 LDG.E.128 R160, desc[UR6][R168.64] ;  /* 0x00000006a8a01981 */ /* 0x000362000c1e1d00 */
[----:B------:R-:W-:-:S04]  /*2000*/  UISETP.NE.U32.AND UP0, UPT, UR12, URZ, UPT ;  /* 0x000000ff0c00728c */ /* 0x000fc8000bf05070 */
[----:B------:R-:W-:Y:S01]  /*2010*/  UISETP.NE.AND.EX UP0, UPT, UR13, URZ, UPT, UP0 ;  /* 0x000000ff0d00728c */ /* 0x000fe2000bf05300 */
[----:B--2---:R-:W-:Y:S02]  /*2020*/  PRMT R186, R158, 0x7632, R186 ;  /* 0x000076329eba7816 */ /* 0x004fe400000000ba */
[----:B------:R-:W-:Y:S02]  /*2030*/  PRMT R184, R157, 0x7632, R184 ;  /* 0x000076329db87816 */ /* 0x000fe400000000b8 */
[----:B------:R-:W-:-:S04]  /*2040*/  PRMT R174, R156, 0x7632, R174 ;  /* 0x000076329cae7816 */ /* 0x000fc800000000ae */
[----:B-1----:R-:W-:Y:S05]  /*2050*/  BRA.U UP0, `(.L_x_3689) ;  /* 0x0000002900807547 */ /* 0x002fea000b800000 */
        /* <DEDUP_REMOVED lines=16> */
.L_x_3692:
        /* <DEDUP_REMOVED lines=13> */
.L_x_3694:
[----:B------:R-:W-:Y:S05]  /*2230*/  BSYNC.RECONVERGENT B2 ;  /* 0x0000000000027941 */ /* 0x000fea0003800200 */
.L_x_3693:
        /* <DEDUP_REMOVED lines=42> */
[----:B------:R-:W-:-:S07]  /*24e0*/  IMAD.MOV.U32 R168, RZ, RZ, R182 ;  /* 0x000000ffffa87224 */ /* 0x000fce00078e00b6 */
.L_x_3691:
[----:B------:R-:W-:Y:S05]  /*24f0*/  BSYNC.RECONVERGENT B1 ;  /* 0x0000000000017941 */ /* 0x000fea0003800200 */
.L_x_3690:
[----:B------:R-:W1:Y:S01]  /*2500*/  LDC R182, c[0x0][0x408] ;  /* 0x00010200ffb67b82 */ /* 0x000e620000000800 */
[----:B------:R-:W-:Y:S01]  /*2510*/  I2FP.F32.U32 R11, R11 ;  /* 0x0000000b000b7245 */ /* 0x000fe20000201000 */
[----:B------:R-:W-:Y:S01]  /*2520*/  IMAD.MOV.U32 R178, RZ, RZ, 0x2f800000 ;  /* 0x2f800000ffb27424 */ /* 0x000fe200078e00ff */
[----:B------:R-:W-:Y:S01]  /*2530*/  ISETP.NE.AND P3, PT, R170, 0x1, PT ;  /* 0x00000001aa00780c */ /* 0x000fe20003f65270 */
[----:B-----5:R-:W-:Y:S01]  /*2540*/  IMAD.U32 R169, R164, 0x10000, RZ ;  /* 0x00010000a4a97824 */ /* 0x020fe200078e00ff */
[----:B------:R-:W-:Y:S01]  /*2550*/  LOP3.LUT R10, R10, 0xffffffef, RZ, 0xc0, !PT ;  /* 0xffffffef0a0a7812 */ /* 0x000fe200078ec0ff */
[----:B------:R-:W-:Y:S01]  /*2560*/  FFMA.FTZ R11, R11, R178, 1.1641532182693481445e-10 ;  /* 0x2f0000000b0b7423 */ /* 0x000fe200000100b2 */
[----:B------:R-:W-:Y:S01]  /*2570*/  @P0 IMAD.U32 R14, R156, 0x10000, RZ ;  /* 0x000100009c0e0824 */ /* 0x000fe200078e00ff */
[----:B------:R-:W2:Y:S01]  /*2580*/  LDC R180, c[0x0][0x404] ;  /* 0x00010100ffb47b82 */ /* 0x000ea20000000800 */
[----:B------:R-:W-:Y:S01]  /*2590*/  BSSY.RECONVERGENT B1, `(.L_x_3695) ;  /* 0x000004d000017945 */ /* 0x000fe20003800200 */
[----:B------:R-:W-:Y:S01]  /*25a0*/  HFMA2 R176, -RZ, RZ, 0, 1.1920928955078125e-07 ;  /* 0x00000002ffb07431 */ /* 0x000fe200000001ff */
[----:B------:R-:W-:Y:S01]  /*25b0*/  PRMT R164, R164, 0x7632, R164 ;  /* 0x00007632a4a47816 */ /* 0x000fe200000000a4 */
[----:B-1----:R-:W-:Y:S01]  /*25c0*/  FMUL.FTZ R169, R169, R182 ;  /* 0x000000b6a9a97220 */ /* 0x002fe20000410000 */
[----:B--2---:R-:W-:-:S04]  /*25d0*/  FSETP.GTU.FTZ.AND P2, PT, R11, R180, PT ;  /* 0x000000b40b00720b */ /* 0x004fc80003f5c000 */
        /* <DEDUP_REMOVED lines=15> */
.L_x_3697:
        /* <DEDUP_REMOVED lines=13> */
.L_x_3699:
[----:B------:R-:W-:Y:S05]  /*27a0*/  BSYNC.RECONVERGENT B2 ;  /* 0x0000000000027941 */ /* 0x000fea0003800200 */
.L_x_3698:
        /* <DEDUP_REMOVED lines=43> */
.L_x_3696:
[----:B------:R-:W-:Y:S05]  /*2a60*/  BSYNC.RECONVERGENT B1 ;  /* 0x0000000000017941 */ /* 0x000fea0003800200 */
.L_x_3695:
        /* <DEDUP_REMOVED lines=25> */
.L_x_3702:
        /* <DEDUP_REMOVED lines=13> */
.L_x_3704:
[----:B------:R-:W-:Y:S05]  /*2cd0*/  BSYNC.RECONVERGENT B2 ;  /* 0x0000000000027941 */ /* 0x000fea0003800200 */
.L_x_3703:
        /* <DEDUP_REMOVED lines=43> */
.L_x_3701:
[----:B------:R-:W-:Y:S05]  /*2f90*/  BSYNC.RECONVERGENT B1 ;  /* 0x0000000000017941 */ /* 0x000fea0003800200 */
.L_x_3700:
        /* <DEDUP_REMOVED lines=9> */
[----:B------:R-:W-:-:S04]  /*3030*/  FSETP.GTU.FTZ.AND P2, PT, R171, R180, PT ;  /* 0x000000b4ab00720b */ /* 0x000fc80003f5c000 */
[----:B------:R-:W-:Y:S02]  /*3040*/  FSEL R183, R183, RZ, !P2 ;  /* 0x000000ffb7b77208 */ /* 0x000fe40005000000 */
[----:B------:R-:W-:-:S03]  /*3050*/  PLOP3.LUT P2, PT, P2, PT, PT, 0x8, 0x80 ;  /* 0x000000000080781c */ /* 0x000fc6000174e170 */
[----:B------:R-:W-:Y:S01]  /*3060*/  @P0 FADD.FTZ R183, R14, R183 ;  /* 0x000000b70eb70221 */ /* 0x000fe20000010000 */
[----:B------:R-:W-:Y:S01]  /*3070*/  PRMT R14, R165, 0x7632, R14 ;  /* 0x00007632a50e7816 */ /* 0x000fe2000000000e */
[----:B------:R-:W-:-:S03]  /*3080*/  IMAD.MOV.U32 R165, RZ, RZ, R12 ;  /* 0x000000ffffa57224 */ /* 0x000fc600078e000c */
        /* <DEDUP_REMOVED lines=11> */
.L_x_3707:
        /* <DEDUP_REMOVED lines=13> */
.L_x_3709:
[----:B------:R-:W-:Y:S05]  /*3210*/  BSYNC.RECONVERGENT B2 ;  /* 0x0000000000027941 */ /* 0x000fea0003800200 */
.L_x_3708:
        /* <DEDUP_REMOVED lines=43> */
.L_x_3706:
[----:B------:R-:W-:Y:S05]  /*34d0*/  BSYNC.RECONVERGENT B1 ;  /* 0x0000000000017941 */ /* 0x000fea0003800200 */
.L_x_3705:
        /* <DEDUP_REMOVED lines=25> */
.L_x_3712:
        /* <DEDUP_REMOVED lines=13> */
.L_x_3714:
[----:B------:R-:W-:Y:S05]  /*3740*/  BSYNC.RECONVERGENT B2 ;  /* 0x0000000000027941 */ /* 0x000fea0003800200 */
.L_x_3713:
        /* <DEDUP_REMOVED lines=43> */
.L_x_3711:
[----:B------:R-:W-:Y:S05]  /*3a00*/  BSYNC.RECONVERGENT B1 ;  /* 0x0000000000017941 */ /* 0x000fea0003800200 */
.L_x_3710:
        /* <DEDUP_REMOVED lines=9> */
[----:B------:R-:W-:-:S04]  /*3aa0*/  FSETP.GTU.FTZ.AND P2, PT, R165, R180, PT ;  /* 0x000000b4a500720b */ /* 0x000fc80003f5c000 */
        /* <DEDUP_REMOVED lines=14> */
.L_x_3717:
        /* <DEDUP_REMOVED lines=13> */
.L_x_3719:
[----:B------:R-:W-:Y:S05]  /*3c60*/  BSYNC.RECONVERGENT B2 ;  /* 0x0000000000027941 */ /* 0x000fea0003800200 */
.L_x_3718:
        /* <DEDUP_REMOVED lines=43> */
.L_x_3716:
[----:B------:R-:W-:Y:S05]  /*3f20*/  BSYNC.RECONVERGENT B1 ;  /* 0x0000000000017941 */ /* 0x000fea0003800200 */
.L_x_3715:
[----:B------:R-:W-:Y:S01]  /*3f30*/  I2FP.F32.U32 R165, R14 ;  /* 0x0000000e00a57245 */ /* 0x000fe20000201000 */
[----:B------:R-:W-:Y:S01]  /*3f40*/  IMAD.U32 R171, R166, 0x10000, RZ ;  /* 0x00010000a6ab7824 */ /* 0x000fe200078e00ff */
[----:B------:R-:W-:Y:S01]  /*3f50*/  ISETP.NE.AND P4, PT, R170, 0x1, PT ;  /* 0x00000001aa00780c */ /* 0x000fe20003f85270 */
[----:B------:R-:W-:Y:S01]  /*3f60*/  @P0 IMAD.U32 R186, R186, 0x10000, RZ ;  /* 0x00010000baba0824 */ /* 0x000fe200078e00ff */
        /* <DEDUP_REMOVED lines=19> */
.L_x_3722:
        /* <DEDUP_REMOVED lines=13> */
.L_x_3724:
[----:B------:R-:W-:Y:S05]  /*4170*/  BSYNC.RECONVERGENT B2 ;  /* 0x0000000000027941 */ /* 0x000fea0003800200 */
.L_x_3723:
        /* <DEDUP_REMOVED lines=43> */
.L_x_3721:
[----:B------:R-:W-:Y:S05]  /*4430*/  BSYNC.RECONVERGENT B1 ;  /* 0x0000000000017941 */ /* 0x000fea0003800200 */
.L_x_3720:
[----:B------:R-:W-:Y:S01]  /*4440*/  I2FP.F32.U32 R165, R14 ;  /* 0x0000000e00a57245 */ /* 0x000fe20000201000 */
[----:B------:R-:W-:Y:S01]  /*4450*/  @P0 IMAD.U32 R14, R159, 0x10000, RZ ;  /* 0x000100009f0e0824 */ /* 0x000fe200078e00ff */
[----:B------:R-:W-:Y:S01]  /*4460*/  SHF.L.U32 R171, R167, 0x10, RZ ;  /* 0x00000010a7ab7819 */ /* 0x000fe200000006ff */
[----:B------:R-:W-:Y:S01]  /*4470*/  BSSY.RECONVERGENT B1, `(.L_x_3725) ;  /* 0x000004e000017945 */ /* 0x000fe20003800200 */
[----:B------:R-:W-:Y:S01]  /*4480*/  ISETP.NE.AND P5, PT, R164, 0x1, PT ;  /* 0x00000001a400780c */ /* 0x000fe20003fa5270 */
[----:B------:R-:W-:Y:S01]  /*4490*/  FFMA.FTZ R165, R165, R178, 1.1641532182693481445e-10 ;  /* 0x2f000000a5a57423 */ /* 0x000fe200000100b2 */
[----:B------:R-:W-:Y:S01]  /*44a0*/  PRMT R190, R167, 0x7632, R190 ;  /* 0x00007632a7be7816 */ /* 0x000fe200000000be */
[----:B------:R-:W-:-:S03]  /*44b0*/  FMUL.FTZ R171, R171, R182 ;  /* 0x000000b6abab7220 */ /* 0x000fc60000410000 */
[----:B------:R-:W-:Y:S01]  /*44c0*/  FSETP.GTU.FTZ.AND P4, PT, R165, R180, PT ;  /* 0x000000b4a500720b */ /* 0x000fe20003f9c000 */
        /* <DEDUP_REMOVED lines=15> */
.L_x_3727:
        /* <DEDUP_REMOVED lines=13> */
.L_x_3729:
[----:B------:R-:W-:Y:S05]  /*4690*/  BSYNC.RECONVERGENT B2 ;  /* 0x0000000000027941 */ /* 0x000fea0003800200 */
.L_x_3728:
        /* <DEDUP_REMOVED lines=43> */
.L_x_3726:
[----:B------:R-:W-:Y:S05]  /*4950*/  BSYNC.RECONVERGENT B1 ;  /* 0x0000000000017941 */ /* 0x000fea0003800200 */
.L_x_3725:
        /* <DEDUP_REMOVED lines=16> */
.L_x_3689:
        /* <DEDUP_REMOVED lines=16> */
.L_x_3733:
[----:B------:R-:W-:Y:S01]  /*4b60*/  VIADD R20, R20, 0x1 ;  /* 0x0000000114147836 */ /* 0x000fe20000000000 */
[----:B------:R-:W-:Y:S03]  /*4b70*/  BSSY.RECONVERGENT B2, `(.L_x_3734) ;  /* 0x000000c000027945 */ /* 0x000fe60003800200 */
[C---:B0-----:R-:W-:Y:S01]  /*4b80*/  IMAD.WIDE.U32 R4, R20.reuse, -0x2daee0ad, RZ ;  /* 0xd2511f5314047825 */ /* 0x041fe200078e00ff */
        /* <DEDUP_REMOVED lines=10> */
.L_x_3735:
[----:B------:R-:W-:Y:S05]  /*4c30*/  BSYNC.RECONVERGENT B2 ;  /* 0x0000000000027941 */ /* 0x000fea0003800200 */
.L_x_3734:
        /* <DEDUP_REMOVED lines=42> */
.L_x_3732:
[----:B------:R-:W-:Y:S05]  /*4ee0*/  BSYNC.RECONVERGENT B1 ;  /* 0x0000000000017941 */ /* 0x000fea0003800200 */
.L_x_3731:
[----:B------:R-:W1:Y:S01]  /*4ef0*/  LDC R0, c[0x0][0x404] ;  /* 0x00010100ff007b82 */ /* 0x000e620000000800 */
[----:B0-----:R-:W-:Y:S01]  /*4f00*/  I2FP.F32.U32 R5, R2 ;  /* 0x0000000200057245 */ /* 0x001fe20000201000 */
[----:B------:R-:W-:Y:S01]  /*4f10*/  HFMA2 R178, -RZ, RZ, 0.1171875, 0 ;  /* 0x2f800000ffb27431 */ /* 0x000fe200000001ff */
[----:B------:R-:W-:Y:S01]  /*4f20*/  ISETP.NE.AND P3, PT, R8, 0x1, PT ;  /* 0x000000010800780c */ /* 0x000fe20003f65270 */
[----:B-----5:R-:W-:Y:S01]  /*4f30*/  IMAD.U32 R7, R164, 0x10000, RZ ;  /* 0x00010000a4077824 */ /* 0x020fe200078e00ff */
[----:B------:R-:W-:Y:S01]  /*4f40*/  LOP3.LUT R10, R10, 0xffffffef, RZ, 0xc0, !PT ;  /* 0xffffffef0a0a7812 */ /* 0x000fe200078ec0ff */
[----:B------:R-:W-:Y:S01]  /*4f50*/  BSSY.RECONVERGENT B1, `(.L_x_3736) ;  /* 0x000004d000017945 */ /* 0x000fe20003800200 */
[----:B------:R-:W-:Y:S01]  /*4f60*/  FFMA.FTZ R5, R5, R178, 1.1641532182693481445e-10 ;  /* 0x2f00000005057423 */ /* 0x000fe200000100b2 */
[----:B------:R-:W0:Y:S01]  /*4f70*/  LDC R176, c[0x0][0x408] ;  /* 0x00010200ffb07b82 */ /* 0x000e220000000800 */
[----:B------:R-:W-:Y:S01]  /*4f80*/  PRMT R2, R164, 0x7632, R2 ;  /* 0x00007632a4027816 */ /* 0x000fe20000000002 */
[----:B------:R-:W-:-:S02]  /*4f90*/  IMAD.MOV.U32 R14, RZ, RZ, 0x2 ;  /* 0x00000002ff0e7424 */ /* 0x000fc400078e00ff */
[----:B------:R-:W-:Y:S01]  /*4fa0*/  IMAD.MOV.U32 R4, RZ, RZ, R12 ;  /* 0x000000ffff047224 */ /* 0x000fe200078e000c */
[----:B-1----:R-:W-:-:S04]  /*4fb0*/  FSETP.GTU.FTZ.AND P2, PT, R5, R0, PT ;  /* 0x000000000500720b */ /* 0x002fc80003f5c000 */
[----:B------:R-:W-:Y:S01]  /*4fc0*/  PLOP3.LUT P4, PT, P2, PT, PT, 0x8, 0x80 ;  /* 0x000000000080781c */ /* 0x000fe2000178e170 */
[----:B0-----:R-:W-:-:S05]  /*4fd0*/  FMUL.FTZ R6, R7, R176 ;  /* 0x000000b007067220 */ /* 0x001fca0000410000 */
[----:B------:R-:W-:-:S07]  /*4fe0*/  FSEL R6, R6, RZ, !P2 ;  /* 0x000000ff06067208 */ /* 0x000fce0005000000 */
        /* <DEDUP_REMOVED lines=10> */
.L_x_3738:
        /* <DEDUP_REMOVED lines=13> */
.L_x_3740:
[----:B------:R-:W-:Y:S05]  /*5160*/  BSYNC.RECONVERGENT B2 ;  /* 0x0000000000027941 */ /* 0x000fea0003800200 */
.L_x_3739:
        /* <DEDUP_REMOVED lines=43> */
.L_x_3737:
[----:B------:R-:W-:Y:S05]  /*5420*/  BSYNC.RECONVERGENT B1 ;  /* 0x0000000000017941 */ /* 0x000fea0003800200 */
.L_x_3736:
        /* <DEDUP_REMOVED lines=13> */
[--C-:B------:R-:W-:Y:S01]  /*5500*/  @P0 FADD.FTZ R11, R11, R6.reuse ;  /* 0x000000060b0b0221 */ /* 0x100fe20000010000 */
[----:B------:R-:W-:-:S05]  /*5510*/  @!P0 IMAD.MOV.U32 R11, RZ, RZ, R6 ;  /* 0x000000ffff0b8224 */ /* 0x000fca00078e0006 */
        /* <DEDUP_REMOVED lines=10> */
.L_x_3743:
        /* <DEDUP_REMOVED lines=13> */
.L_x_3745:
[----:B------:R-:W-:Y:S05]  /*5690*/  BSYNC.RECONVERGENT B2 ;  /* 0x0000000000027941 */ /* 0x000fea0003800200 */
.L_x_3744:
        /* <DEDUP_REMOVED lines=43> */
.L_x_3742:
[----:B------:R-:W-:Y:S05]  /*5950*/  BSYNC.RECONVERGENT B1 ;  /* 0x0000000000017941 */ /* 0x000fea0003800200 */
.L_x_3741:
        /* <DEDUP_REMOVED lines=22> */
.L_x_3748:
        /* <DEDUP_REMOVED lines=13> */
.L_x_3750:
[----:B------:R-:W-:Y:S05]  /*5b90*/  BSYNC.RECONVERGENT B2 ;  /* 0x0000000000027941 */ /* 0x000fea0003800200 */
.L_x_3749:
        /* <DEDUP_REMOVED lines=43> */
.L_x_3747:
[----:B------:R-:W-:Y:S05]  /*5e50*/  BSYNC.RECONVERGENT B1 ;  /* 0x0000000000017941 */ /* 0x000fea0003800200 */
.L_x_3746:
[----:B------:R-:W-:Y:S01]  /*5e60*/  I2FP.F32.U32 R5, R5 ;  /* 0x0000000500057245 */ /* 0x000fe20000201000 */
[----:B------:R-:W-:Y:S01]  /*5e70*/  @P0 IMAD.U32 R185, R174, 0x10000, RZ ;  /* 0x00010000aeb90824 */ /* 0x000fe200078e00ff */
[----:B------:R-:W-:Y:S01]  /*5e80*/  PRMT R4, R160, 0x7632, R4 ;  /* 0x00007632a0047816 */ /* 0x000fe20000000004 */
[----:B------:R-:W-:Y:S01]  /*5e90*/  BSSY.RECONVERGENT B1, `(.L_x_3751) ;  /* 0x0000050000017945 */ /* 0x000fe20003800200 */
[----:B------:R-:W-:Y:S01]  /*5ea0*/  ISETP.NE.AND P3, PT, R6, 0x1, PT ;  /* 0x000000010600780c */ /* 0x000fe20003f65270 */
[----:B------:R-:W-:Y:S01]  /*5eb0*/  FFMA.FTZ R5, R5, R178, 1.1641532182693481445e-10 ;  /* 0x2f00000005057423 */ /* 0x000fe200000100b2 */
[----:B------:R-:W-:Y:S01]  /*5ec0*/  MOV R14, 0x2 ;  /* 0x00000002000e7802 */ /* 0x000fe20000000f00 */
[----:B------:R-:W-:-:S03]  /*5ed0*/  IMAD.U32 R7, R4, 0x10000, RZ ;  /* 0x0001000004077824 */ /* 0x000fc600078e00ff */
[----:B------:R-:W-:Y:S01]  /*5ee0*/  FSETP.GTU.FTZ.AND P2, PT, R5, R0, PT ;  /* 0x000000000500720b */ /* 0x000fe20003f5c000 */
[----:B------:R-:W-:-:S03]  /*5ef0*/  FMUL.FTZ R7, R7, R176 ;  /* 0x000000b007077220 */ /* 0x000fc60000410000 */
[----:B------:R-:W-:Y:S02]  /*5f00*/  SEL R8, RZ, 0x1, P2 ;  /* 0x00000001ff087807 */ /* 0x000fe40001000000 */
[----:B------:R-:W-:-:S05]  /*5f10*/  FSEL R7, R7, RZ, !P2 ;  /* 0x000000ff07077208 */ /* 0x000fca0005000000 */
        /* <DEDUP_REMOVED lines=14> */
.L_x_3753:
        /* <DEDUP_REMOVED lines=13> */
.L_x_3755:
[----:B------:R-:W-:Y:S05]  /*60d0*/  BSYNC.RECONVERGENT B2 ;  /* 0x0000000000027941 */ /* 0x000fea0003800200 */
.L_x_3754:
        /* <DEDUP_REMOVED lines=43> */
.L_x_3752:
[----:B------:R-:W-:Y:S05]  /*6390*/  BSYNC.RECONVERGENT B1 ;  /* 0x0000000000017941 */ /* 0x000fea0003800200 */
.L_x_3751:
        /* <DEDUP_REMOVED lines=23> */
.L_x_3758:
        /* <DEDUP_REMOVED lines=13> */
.L_x_3760:
[----:B------:R-:W-:Y:S05]  /*65e0*/  BSYNC.RECONVERGENT B2 ;  /* 0x0000000000027941 */ /* 0x000fea0003800200 */
.L_x_3759:
        /* <DEDUP_REMOVED lines=43> */
.L_x_3757:
[----:B------:R-:W-:Y:S05]  /*68a0*/  BSYNC.RECONVERGENT B1 ;  /* 0x0000000000017941 */ /* 0x000fea0003800200 */
.L_x_3756:
        /* <DEDUP_REMOVED lines=25> */
.L_x_3763:
        /* <DEDUP_REMOVED lines=13> */
.L_x_3765:
[----:B------:R-:W-:Y:S05]  /*6b10*/  BSYNC.RECONVERGENT B2 ;  /* 0x0000000000027941 */ /* 0x000fea0003800200 */
.L_x_3764:
        /* <DEDUP_REMOVED lines=43> */
.L_x_3762:
[----:B------:R-:W-:Y:S05]  /*6dd0*/  BSYNC.RECONVERGENT B1 ;  /* 0x0000000000017941 */ /* 0x000fea0003800200 */
.L_x_3761:
[----:B------:R-:W-:Y:S01]  /*6de0*/  I2FP.F32.U32 R5, R2 ;  /* 0x0000000200057245 */ /* 0x000fe20000201000 */
[----:B------:R-:W-:Y:S01]  /*6df0*/  IMAD.U32 R165, R165, 0x10000, RZ ;  /* 0x00010000a5a57824 */ /* 0x000fe200078e00ff */
        /* <DEDUP_REMOVED lines=20> */
.L_x_3768:
        /* <DEDUP_REMOVED lines=13> */
.L_x_3770:
[----:B------:R-:W-:Y:S05]  /*7010*/  BSYNC.RECONVERGENT B2 ;  /* 0x0000000000027941 */ /* 0x000fea0003800200 */
.L_x_3769:
        /* <DEDUP_REMOVED lines=43> */
.L_x_3767:
[----:B------:R-:W-:Y:S05]  /*72d0*/  BSYNC.RECONVERGENT B1 ;  /* 0x0000000000017941 */ /* 0x000fea0003800200 */
.L_x_3766:
[----:B------:R-:W-:Y:S01]  /*72e0*/  I2FP.F32.U32 R5, R4 ;  /* 0x0000000400057245 */ /* 0x000fe20000201000 */
[----:B------:R-:W-:Y:S01]  /*72f0*/  @P0 IMAD.U32 R205, R184, 0x10000, RZ ;  /* 0x00010000b8cd0824 */ /* 0x000fe200078e00ff */
[----:B------:R-:W-:Y:S01]  /*7300*/  PRMT R4, R161, 0x7632, R4 ;  /* 0x00007632a1047816 */ /* 0x000fe20000000004 */
[----:B------:R-:W-:Y:S02]  /*7310*/  BSSY.RECONVERGENT B1, `(.L_x_3771) ;  /* 0x0000050000017945 */ /* 0x000fe40003800200 */
[----:B------:R-:W-:Y:S02]  /*7320*/  FFMA.FTZ R5, R5, R178, 1.1641532182693481445e-10 ;  /* 0x2f00000005057423 */ /* 0x000fe400000100b2 */
[----:B------:R-:W-:Y:S01]  /*7330*/  IMAD.U32 R165, R4, 0x10000, RZ ;  /* 0x0001000004a57824 */ /* 0x000fe200078e00ff */
[----:B------:R-:W-:Y:S02]  /*7340*/  MOV R4, 0x2 ;  /* 0x0000000200047802 */ /* 0x000fe40000000f00 */
        /* <DEDUP_REMOVED lines=19> */
.L_x_3773:
        /* <DEDUP_REMOVED lines=13> */
.L_x_3775:
[----:B------:R-:W-:Y:S05]  /*7550*/  BSYNC.RECONVERGENT B2 ;  /* 0x0000000000027941 */ /* 0x000fea0003800200 */
.L_x_3774:
        /* <DEDUP_REMOVED lines=43> */
.L_x_3772:
[----:B------:R-:W-:Y:S05]  /*7810*/  BSYNC.RECONVERGENT B1 ;  /* 0x0000000000017941 */ /* 0x000fea0003800200 */
.L_x_3771:
[----:B------:R-:W-:Y:S01]  /*7820*/  I2FP.F32.U32 R5, R2 ;  /* 0x0000000200057245 */ /* 0x000fe20000201000 */
[----:B------:R-:W-:Y:S01]  /*7830*/  IMAD.U32 R171, R166, 0x10000, RZ ;  /* 0x00010000a6ab7824 */ /* 0x000fe200078e00ff */
[----:B------:R-:W-:Y:S01]  /*7840*/  ISETP.NE.AND P3, PT, R4, 0x1, PT ;  /* 0x000000010400780c */ /* 0x000fe20003f65270 */
[----:B------:R-:W-:Y:S01]  /*7850*/  BSSY.RECONVERGENT B1, `(.L_x_3776) ;  /* 0x000004b000017945 */ /* 0x000fe20003800200 */
[----:B------:R-:W-:Y:S01]  /*7860*/  PRMT R166, R166, 0x7632, R166 ;  /* 0x00007632a6a67816 */ /* 0x000fe200000000a6 */
[----:B------:R-:W-:Y:S01]  /*7870*/  FFMA.FTZ R5, R5, R178, 1.1641532182693481445e-10 ;  /* 0x2f00000005057423 */ /* 0x000fe200000100b2 */
[----:B------:R-:W-:Y:S01]  /*7880*/  FMUL.FTZ R2, R171, R176 ;  /* 0x000000b0ab027220 */ /* 0x000fe20000410000 */
[----:B------:R-:W-:-:S03]  /*7890*/  IMAD.MOV.U32 R14, RZ, RZ, 0x2 ;  /* 0x00000002ff0e7424 */ /* 0x000fc600078e00ff */
[----:B------:R-:W-:Y:S01]  /*78a0*/  FSETP.GTU.FTZ.AND P2, PT, R5, R0, PT ;  /* 0x000000000500720b */ /* 0x000fe20003f5c000 */
        /* <DEDUP_REMOVED lines=12> */
.L_x_3778:
        /* <DEDUP_REMOVED lines=13> */
.L_x_3780:
[----:B------:R-:W-:Y:S05]  /*7a40*/  BSYNC.RECONVERGENT B2 ;  /* 0x0000000000027941 */ /* 0x000fea0003800200 */
.L_x_3779:
        /* <DEDUP_REMOVED lines=43> */
.L_x_3777:
[----:B------:R-:W-:Y:S05]  /*7d00*/  BSYNC.RECONVERGENT B1 ;  /* 0x0000000000017941 */ /* 0x000fea0003800200 */
.L_x_3776:
        /* <DEDUP_REMOVED lines=25> */
.L_x_3783:
        /* <DEDUP_REMOVED lines=13> */
.L_x_3785:
[----:B------:R-:W-:Y:S05]  /*7f70*/  BSYNC.RECONVERGENT B2 ;  /* 0x0000000000027941 */ /* 0x000fea0003800200 */
.L_x_3784:
        /* <DEDUP_REMOVED lines=43> */
.L_x_3782:
[----:B------:R-:W-:Y:S05]  /*8230*/  BSYNC.RECONVERGENT B1 ;  /* 0x0000000000017941 */ /* 0x000fea0003800200 */
.L_x_3781:
        /* <DEDUP_REMOVED lines=20> */
.L_x_3788:
        /* <DEDUP_REMOVED lines=13> */
.L_x_3790:
[----:B------:R-:W-:Y:S05]  /*8450*/  BSYNC.RECONVERGENT B2 ;  /* 0x0000000000027941 */ /* 0x000fea0003800200 */
.L_x_3789:
        /* <DEDUP_REMOVED lines=43> */
.L_x_3787:
[----:B------:R-:W-:Y:S05]  /*8710*/  BSYNC.RECONVERGENT B1 ;  /* 0x0000000000017941 */ /* 0x000fea0003800200 */
.L_x_3786:
        /* <DEDUP_REMOVED lines=8> */
[----:B------:R-:W-:Y:S02]  /*87a0*/  @P0 IMAD.U32 R171, R186, 0x10000, RZ ;  /* 0x00010000baab0824 */ /* 0x000fe400078e00ff */
        /* <DEDUP_REMOVED lines=17> */
.L_x_3793:
        /* <DEDUP_REMOVED lines=13> */
.L_x_3795:
[----:B------:R-:W-:Y:S05]  /*8990*/  BSYNC.RECONVERGENT B2 ;  /* 0x0000000000027941 */ /* 0x000fea0003800200 */
.L_x_3794:
        /* <DEDUP_REMOVED lines=43> */
.L_x_3792:
[----:B------:R-:W-:Y:S05]  /*8c50*/  BSYNC.RECONVERGENT B1 ;  /* 0x0000000000017941 */ /* 0x000fea0003800200 */
.L_x_3791:
[----:B------:R-:W-:Y:S01]  /*8c60*/  I2FP.F32.U32 R171, R2 ;  /* 0x0000000200ab7245 */ /* 0x000fe20000201000 */
[C---:B------:R-:W-:Y:S01]  /*8c70*/  IMAD.U32 R209, R167.reuse, 0x10000, RZ ;  /* 0x00010000a7d17824 */ /* 0x040fe200078e00ff */
[----:B------:R-:W-:Y:S01]  /*8c80*/  ISETP.NE.AND P5, PT, R166, 0x1, PT ;  /* 0x00000001a600780c */ /* 0x000fe20003fa5270 */
[----:B------:R-:W-:Y:S01]  /*8c90*/  BSSY.RECONVERGENT B1, `(.L_x_3796) ;  /* 0x000004b000017945 */ /* 0x000fe20003800200 */
[----:B------:R-:W-:Y:S01]  /*8ca0*/  PRMT R14, R167, 0x7632, R14 ;  /* 0x00007632a70e7816 */ /* 0x000fe2000000000e */
[----:B------:R-:W-:Y:S01]  /*8cb0*/  FFMA.FTZ R171, R171, R178, 1.1641532182693481445e-10 ;  /* 0x2f000000abab7423 */ /* 0x000fe200000100b2 */
[----:B------:R-:W-:Y:S01]  /*8cc0*/  FMUL.FTZ R2, R209, R176 ;  /* 0x000000b0d1027220 */ /* 0x000fe20000410000 */
[----:B------:R-:W-:Y:S02]  /*8cd0*/  IMAD.MOV.U32 R170, RZ, RZ, 0x2 ;  /* 0x00000002ffaa7424 */ /* 0x000fe400078e00ff */
[----:B------:R-:W-:Y:S01]  /*8ce0*/  IMAD.MOV.U32 R167, RZ, RZ, R12 ;  /* 0x000000ffffa77224 */ /* 0x000fe200078e000c */
        /* <DEDUP_REMOVED lines=12> */
.L_x_3798:
        /* <DEDUP_REMOVED lines=13> */
.L_x_3800:
[----:B------:R-:W-:Y:S05]  /*8e80*/  BSYNC.RECONVERGENT B2 ;  /* 0x0000000000027941 */ /* 0x000fea0003800200 */
.L_x_3799:
        /* <DEDUP_REMOVED lines=43> */
.L_x_3797:
[----:B------:R-:W-:Y:S05]  /*9140*/  BSYNC.RECONVERGENT B1 ;  /* 0x0000000000017941 */ /* 0x000fea0003800200 */
.L_x_3796:
[----:B------:R-:W-:Y:S01]  /*9150*/  I2FP.F32.U32 R167, R167 ;  /* 0x000000a700a77245 */ /* 0x000fe20000201000 */
[----:B------:R-:W-:Y:S01]  /*9160*/  IMAD.U32 R171, R163, 0x10000, RZ ;  /* 0x00010000a3ab7824 */ /* 0x000fe200078e00ff */
[----:B------:R-:W-:Y:S01]  /*9170*/  @P0 SHF.L.U32 R209, R159, 0x10, RZ ;  /* 0x000000109fd10819 */ /* 0x000fe200000006ff */
[----:B------:R-:W-:Y:S01]  /*9180*/  BSSY.RECONVERGENT B1, `(.L_x_3801) ;  /* 0x0000050000017945 */ /* 0x000fe20003800200 */
[----:B------:R-:W-:Y:S02]  /*9190*/  IMAD.MOV.U32 R186, RZ, RZ, 0x2 ;  /* 0x00000002ffba7424 */ /* 0x000fe400078e00ff */
        /* <DEDUP_REMOVED lines=21> */
.L_x_3803:
        /* <DEDUP_REMOVED lines=13> */
.L_x_3805:
[----:B------:R-:W-:Y:S05]  /*93c0*/  BSYNC.RECONVERGENT B2 ;  /* 0x0000000000027941 */ /* 0x000fea0003800200 */
.L_x_3804:
        /* <DEDUP_REMOVED lines=43> */
.L_x_3802:
[----:B------:R-:W-:Y:S05]  /*9680*/  BSYNC.RECONVERGENT B1 ;  /* 0x0000000000017941 */ /* 0x000fea0003800200 */
.L_x_3801:
        /* <DEDUP_REMOVED lines=20> */
.L_x_3808:
        /* <DEDUP_REMOVED lines=12> */
[----:B------:R-:W-:Y:S01]  /*9890*/  @P0 IMAD.MOV R14, RZ, RZ, R13 ;  /* 0x000000ffff0e0224 */ /* 0x000fe200078e020d */
[----:B------:R-:W-:-:S04]  /*98a0*/  ISETP.NE.AND P0, PT, R12, RZ, PT ;  /* 0x000000ff0c00720c */ /* 0x000fc80003f05270 */
[----:B------:R-:W-:-:S09]  /*98b0*/  @!P6 MOV R13, R14 ;  /* 0x0000000e000de202 */ /* 0x000fd20000000f00 */
.L_x_3810:
[----:B------:R-:W-:Y:S05]  /*98c0*/  BSYNC.RECONVERGENT B2 ;  /* 0x0000000000027941 */ /* 0x000fea0003800200 */
.L_x_3809:
        /* <DEDUP_REMOVED lines=42> */
[----:B------:R-:W-:-:S07]  /*9b70*/  IMAD.MOV.U32 R168, RZ, RZ, R166 ;  /* 0x000000ffffa87224 */ /* 0x000fce00078e00a6 */
.L_x_3807:
[----:B------:R-:W-:Y:S05]  /*9b80*/  BSYNC.RECONVERGENT B1 ;  /* 0x0000000000017941 */ /* 0x000fea0003800200 */
.L_x_3806:
[----:B------:R-:W-:Y:S02]  /*9b90*/  I2FP.F32.U32 R167, R170 ;  /* 0x000000aa00a77245 */ /* 0x000fe40000201000 */
[----:B------:R-:W-:Y:S02]  /*9ba0*/  PRMT R166, R163, 0x7632, R166 ;  /* 0x00007632a3a67816 */ /* 0x000fe400000000a6 */
[----:B------:R-:W-:Y:S01]  /*9bb0*/  PRMT R165, R172, 0x5410, R165 ;  /* 0x00005410aca57816 */ /* 0x000fe200000000a5 */
[----:B------:R-:W-:Y:S01]  /*9bc0*/  FFMA.FTZ R167, R167, R178, 1.1641532182693481445e-10 ;  /* 0x2f000000a7a77423 */ /* 0x000fe200000100b2 */
[----:B------:R-:W-:Y:S01]  /*9bd0*/  PRMT R164, R164, 0x5410, R169 ;  /* 0x00005410a4a47816 */ /* 0x000fe200000000a9 */
[----:B------:R-:W-:Y:S01]  /*9be0*/  IMAD.U32 R171, R166, 0x10000, RZ ;  /* 0x00010000a6ab7824 */ /* 0x000fe200078e00ff */
[----:B------:R-:W-:Y:S02]  /*9bf0*/  @P0 PRMT R166, R159, 0x7632, R166 ;  /* 0x000076329fa60816 */ /* 0x000fe400000000a6 */
[----:B------:R-:W-:Y:S01]  /*9c00*/  FSETP.GTU.FTZ.AND P6, PT, R167, R0, PT ;  /* 0x00000000a700720b */ /* 0x000fe20003fdc000 */
[----:B------:R-:W-:-:S02]  /*9c10*/  FMUL.FTZ R171, R171, R176 ;  /* 0x000000b0abab7220 */ /* 0x000fc40000410000 */
[----:B------:R-:W-:Y:S01]  /*9c20*/  @P0 IMAD.U32 R223, R166, 0x10000, RZ ;  /* 0x00010000a6df0824 */ /* 0x000fe200078e00ff */
[----:B------:R-:W-:Y:S02]  /*9c30*/  SEL R0, RZ, 0x1, P6 ;  /* 0x00000001ff007807 */ /* 0x000fe40003000000 */
[----:B------:R-:W-:Y:S02]  /*9c40*/  FSEL R171, R171, RZ, !P6 ;  /* 0x000000ffabab7208 */ /* 0x000fe40007000000 */
[----:B------:R-:W-:-:S03]  /*9c50*/  PRMT R166, R180, 0x5410, R182 ;  /* 0x00005410b4a67816 */ /* 0x000fc600000000b6 */
[----:B------:R-:W-:-:S04]  /*9c60*/  FADD.FTZ R184, R184, R171 ;  /* 0x000000abb8b87221 */ /* 0x000fc80000010000 */
[----:B------:R-:W-:Y:S01]  /*9c70*/  @P0 FADD.FTZ R223, R184, R223 ;  /* 0x000000dfb8df0221 */ /* 0x000fe20000010000 */
[----:B------:R-:W-:-:S05]  /*9c80*/  @!P0 IMAD.MOV.U32 R223, RZ, RZ, R184 ;  /* 0x000000ffffdf8224 */ /* 0x000fca00078e00b8 */
[----:B------:R-:W-:-:S04]  /*9c90*/  F2FP.BF16.F32.PACK_AB R167, RZ, R223 ;  /* 0x000000dfffa7723e */ /* 0x000fc800000010ff */
[----:B------:R-:W-:-:S07]  /*9ca0*/  PRMT R167, R174, 0x5410, R167 ;  /* 0x00005410aea77816 */ /* 0x000fce00000000a7 */
.L_x_3730:
[----:B------:R-:W1:Y:S01]  /*9cb0*/  LDC.64 R230, c[0x0][0x3a8] ;  /* 0x0000ea00ffe67b82 */ /* 0x000e620000000a00 */
[----:B------:R-:W-:Y:S02]  /*9cc0*/  SEL R178, RZ, 0x1000000, !P5 ;  /* 0x01000000ffb27807 */ /* 0x000fe40006800000 */
[----:B------:R-:W-:Y:S02]  /*9cd0*/  SEL R176, RZ, 0x10000, !P4 ;  /* 0x00010000ffb07807 */ /* 0x000fe40006000000 */
[C---:B------:R-:W-:Y:S02]  /*9ce0*/  LOP3.LUT P6, RZ, R10.reuse, 0x8, RZ, 0xc0, !PT ;  /* 0x000000080aff7812 */ /* 0x040fe400078cc0ff */
[C---:B------:R-:W-:Y:S01]  /*9cf0*/  LOP3.LUT P5, RZ, R10.reuse, 0x4, RZ, 0xc0, !PT ;  /* 0x000000040aff7812 */ /* 0x040fe200078ac0ff */
[----:B------:R-:W2:Y:S01]  /*9d00*/  LDC.64 R170, c[0x0][0x3b0] ;  /* 0x0000ec00ffaa7b82 */ /* 0x000ea20000000a00 */
        /* <DEDUP_REMOVED lines=8> */
[----:B-1----:R-:W-:Y:S01]  /*9d90*/  IMAD.WIDE.U32 R230, R26, 0x10, R230 ;  /* 0x000000101ae67825 */ /* 0x002fe200078e00e6 */
[----:B------:R-:W-:-:S02]  /*9da0*/  LOP3.LUT R169, R169, R174, R172, 0xfe, !PT ;  /* 0x000000aea9a97212 */ /* 0x000fc400078efeac */
[----:B------:R-:W-:Y:S02]  /*9db0*/  SEL R172, RZ, 0x1, !P0 ;  /* 0x00000001ffac7807 */ /* 0x000fe40004000000 */
[----:B------:R-:W-:Y:S01]  /*9dc0*/  LOP3.LUT R233, R233, R232, RZ, 0xfc, !PT ;  /* 0x000000e8e9e97212 */ /* 0x000fe200078efcff */
[----:B------:R1:W-:Y:S01]  /*9dd0*/  STG.E.128 desc[UR6][R230.64], R164 ;  /* 0x000000a4e6007986 */ /* 0x0003e2000c101d06 */
[----:B------:R-:W-:Y:S01]  /*9de0*/  LOP3.LUT R232, R169, R172, RZ, 0xfc, !PT ;  /* 0x000000aca9e87212 */ /* 0x000fe200078efcff */
[----:B--2---:R-:W-:-:S05]  /*9df0*/  IMAD.WIDE.U32 R170, R26, 0x8, R170 ;  /* 0x000000081aaa7825 */ /* 0x004fca00078e00aa */
[----:B------:R1:W-:Y:S01]  /*9e00*/  STG.E.64 desc[UR6][R170.64], R232 ;  /* 0x000000e8aa007986 */ /* 0x0003e2000c101b06 */
[----:B------:R-:W-:Y:S05]  /*9e10*/  @!P1 BRA `(.L_x_3811) ;  /* 0x0000000000509947 */ /* 0x000fea0003800000 */
[----:B-1----:R-:W-:Y:S01]  /*9e20*/  SHF.L.U32 R167, R2, 0x10, RZ ;  /* 0x0000001002a77819 */ /* 0x002fe200000006ff */
[----:B------:R-:W1:Y:S01]  /*9e30*/  LDC.64 R164, c[0x0][0x3b8] ;  /* 0x0000ee00ffa47b82 */ /* 0x000e620000000a00 */
        /* <DEDUP_REMOVED lines=13> */
[----:B-1----:R-:W-:Y:S01]  /*9f10*/  IMAD.WIDE.U32 R164, R26, 0x8, R164 ;  /* 0x000000081aa47825 */ /* 0x002fe200078e00a4 */
[----:B------:R-:W-:Y:S02]  /*9f20*/  LOP3.LUT R166, R166, R230, R170, 0xfe, !PT ;  /* 0x000000e6a6a67212 */ /* 0x000fe400078efeaa */
[----:B------:R-:W-:Y:S02]  /*9f30*/  LOP3.LUT R167, R171, R167, RZ, 0xfc, !PT ;  /* 0x000000a7aba77212 */ /* 0x000fe400078efcff */
[----:B------:R-:W-:-:S05]  /*9f40*/  LOP3.LUT R166, R166, 0xff, R9, 0xf8, !PT ;  /* 0x000000ffa6a67812 */ /* 0x000fca00078ef809 */
[----:B------:R2:W-:Y:S02]  /*9f50*/  STG.E.64 desc[UR6][R164.64], R166 ;  /* 0x000000a6a4007986 */ /* 0x0005e4000c101b06 */
.L_x_3811:
[----:B------:R-:W-:Y:S02]  /*9f60*/  IMAD.MOV.U32 R172, RZ, RZ, R168 ;  /* 0x000000ffffac7224 */ /* 0x000fe400078e00a8 */
[----:B------:R-:W-:-:S07]  /*9f70*/  VIADD R168, R26, 0x100 ;  /* 0x000001001aa87836 */ /* 0x000fce0000000000 */
.L_x_3688:
[----:B------:R-:W-:Y:S05]  /*9f80*/  BSYNC.RECONVERGENT B0 ;  /* 0x0000000000007941 */ /* 0x000fea0003800200 */
.L_x_3687:
[----:B------:R-:W-:Y:S01]  /*9f90*/  ISETP.GE.U32.AND P0, PT, R21, 0x200, PT ;  /* 0x000002001500780c */ /* 0x000fe20003f06070 */
[----:B------:R-:W-:Y:S01]  /*9fa0*/  BSSY.RECONVERGENT B0, `(.L_x_3812) ;  /* 0x000080a000007945 */ /* 0x000fe20003800200 */
[----:B------:R-:W-:-:S11]  /*9fb0*/  LOP3.LUT R10, R10, 0xffffff7f, RZ, 0xc0, !PT ;  /* 0xffffff7f0a0a7812 */ /* 0x000fd600078ec0ff */
[----:B------:R-:W-:Y:S01]  /*9fc0*/  @P0 LOP3.LUT R10, R10, 0x80, RZ, 0xfc, !PT ;  /* 0x000000800a0a0812 */ /* 0x000fe200078efcff */
[----:B------:R-:W-:Y:S06]  /*9fd0*/  @!P0 BRA `(.L_x_3813) ;  /* 0x0000008000188947 */ /* 0x000fec0003800000 */
[----:B------:R-:W-:Y:S01]  /*9fe0*/  ISETP.NE.U32.AND P0, PT, RZ, UR14, PT ;  /* 0x0000000eff007c0c */ /* 0x000fe2000bf05070 */
[----:B-12---:R-:W1:Y:S01]  /*9ff0*/  LDC.64 R164, c[0x0][0x390] ;  /* 0x0000e400ffa47b82 */ /* 0x006e620000000a00 */
        /* <DEDUP_REMOVED lines=11> */
[----:B--2---:R-:W-:Y:S02]  /*a0b0*/  PRMT R182, R157, 0x7632, R182 ;  /* 0x000076329db67816 */ /* 0x004fe400000000b6 */
[----:B------:R-:W-:Y:S01]  /*a0c0*/  PRMT R171, R156, 0x7632, R171 ;  /* 0x000076329cab7816 */ /* 0x000fe200000000ab */
[----:B-1----:R-:W-:Y:S06]  /*a0d0*/  @!P1 BRA `(.L_x_3814) ;  /* 0x0000005000a49947 */ /* 0x002fec0003800000 */
        /* <DEDUP_REMOVED lines=16> */
.L_x_3817:
        /* <DEDUP_REMOVED lines=13> */
.L_x_3819:
[----:B------:R-:W-:Y:S05]  /*a2b0*/  BSYNC.RECONVERGENT B2 ;  /* 0x0000000000027941 */ /* 0x000fea0003800200 */
.L_x_3818:
[----:B0-----:R-:W-:Y:S01]  /*a2c0*/  IMAD.WIDE.U32 R4, R23, -0x326172a9, RZ ;  /* 0xcd9e8d5717047825 */ /* 0x001fe200078e00ff */
        /* <DEDUP_REMOVED lines=42> */
.L_x_3816:
[----:B------:R-:W-:Y:S05]  /*a570*/  BSYNC.RECONVERGENT B1 ;  /* 0x0000000000017941 */ /* 0x000fea0003800200 */
.L_x_3815:
[----:B------:R-:W1:Y:S01]  /*a580*/  LDC R172, c[0x0][0x404] ;  /* 0x00010100ffac7b82 */ /* 0x000e620000000800 */
[----:B------:R-:W-:Y:S01]  /*a590*/  I2FP.F32.U32 R3, R0 ;  /* 0x0000000000037245 */ /* 0x000fe20000201000 */
[----:B------:R-:W-:Y:S01]  /*a5a0*/  IMAD.MOV.U32 R176, RZ, RZ, 0x2f800000 ;  /* 0x2f800000ffb07424 */ /* 0x000fe200078e00ff */
[----:B------:R-:W-:Y:S01]  /*a5b0*/  ISETP.NE.AND P3, PT, R6, 0x1, PT ;  /* 0x000000010600780c */ /* 0x000fe20003f65270 */
[----:B------:R-:W-:Y:S01]  /*a5c0*/  BSSY.RECONVERGENT B1, `(.L_x_3820) ;  /* 0x000004f000017945 */ /* 0x000fe20003800200 */
[----:B0----5:R-:W-:Y:S01]  /*a5d0*/  SHF.L.U32 R5, R164, 0x10, RZ ;  /* 0x00000010a4057819 */ /* 0x021fe200000006ff */
[----:B------:R-:W-:Y:S01]  /*a5e0*/  FFMA.FTZ R3, R3, R176, 1.1641532182693481445e-10 ;  /* 0x2f00000003037423 */ /* 0x000fe200000100b0 */
[----:B------:R-:W-:Y:S01]  /*a5f0*/  LOP3.LUT R10, R10, 0xffffffef, RZ, 0xc0, !PT ;  /* 0xffffffef0a0a7812 */ /* 0x000fe200078ec0ff */
        /* <DEDUP_REMOVED lines=18> */
.L_x_3822:
        /* <DEDUP_REMOVED lines=13> */
.L_x_3824:
[----:B------:R-:W-:Y:S05]  /*a7f0*/  BSYNC.RECONVERGENT B2 ;  /* 0x0000000000027941 */ /* 0x000fea0003800200 */
.L_x_3823:
        /* <DEDUP_REMOVED lines=43> */
.L_x_3821:
[----:B------:R-:W-:Y:S05]  /*aab0*/  BSYNC.RECONVERGENT B1 ;  /* 0x0000000000017941 */ /* 0x000fea0003800200 */
.L_x_3820:
[----:B------:R-:W-:Y:S01]  /*aac0*/  I2FP.F32.U32 R3, R2 ;  /* 0x0000000200037245 */ /* 0x000fe20000201000 */
[----:B------:R-:W-:Y:S01]  /*aad0*/  IMAD.U32 R5, R160, 0x10000, RZ ;  /* 0x00010000a0057824 */ /* 0x000fe200078e00ff */
[----:B------:R-:W-:Y:S01]  /*aae0*/  ISETP.NE.AND P3, PT, R7, 0x1, PT ;  /* 0x000000010700780c */ /* 0x000fe20003f65270 */
[----:B------:R-:W-:Y:S01]  /*aaf0*/  BSSY.RECONVERGENT B1, `(.L_x_3825) ;  /* 0x000004f000017945 */ /* 0x000fe20003800200 */
[----:B------:R-:W-:Y:S02]  /*ab00*/  IMAD.MOV.U32 R2, RZ, RZ, R12 ;  /* 0x000000ffff027224 */ /* 0x000fe400078e000c */
        /* <DEDUP_REMOVED lines=20> */
.L_x_3827:
        /* <DEDUP_REMOVED lines=13> */
.L_x_3829:
[----:B------:R-:W-:Y:S05]  /*ad20*/  BSYNC.RECONVERGENT B2 ;  /* 0x0000000000027941 */ /* 0x000fea0003800200 */
.L_x_3828:
        /* <DEDUP_REMOVED lines=43> */
.L_x_3826:
[----:B------:R-:W-:Y:S05]  /*afe0*/  BSYNC.RECONVERGENT B1 ;  /* 0x0000000000017941 */ /* 0x000fea0003800200 */
.L_x_3825:
        /* <DEDUP_REMOVED lines=22> */
.L_x_3832:
        /* <DEDUP_REMOVED lines=13> */
.L_x_3834:
[----:B------:R-:W-:Y:S05]  /*b220*/  BSYNC.RECONVERGENT B2 ;  /* 0x0000000000027941 */ /* 0x000fea0003800200 */
.L_x_3833:
        /* <DEDUP_REMOVED lines=43> */
.L_x_3831:
[----:B------:R-:W-:Y:S05]  /*b4e0*/  BSYNC.RECONVERGENT B1 ;  /* 0x0000000000017941 */ /* 0x000fea0003800200 */
.L_x_3830:
[----:B------:R-:W-:Y:S01]  /*b4f0*/  I2FP.F32.U32 R5, R2 ;  /* 0x0000000200057245 */ /* 0x000fe20000201000 */
[----:B------:R-:W-:Y:S01]  /*b500*/  @P0 IMAD.U32 R171, R171, 0x10000, RZ ;  /* 0x00010000abab0824 */ /* 0x000fe200078e00ff */
[----:B------:R-:W-:Y:S01]  /*b510*/  PRMT R2, R160, 0x7632, R2 ;  /* 0x00007632a0027816 */ /* 0x000fe20000000002 */
[----:B------:R-:W-:Y:S01]  /*b520*/  BSSY.RECONVERGENT B1, `(.L_x_3835) ;  /* 0x0000050000017945 */ /* 0x000fe20003800200 */
[----:B------:R-:W-:Y:S01]  /*b530*/  ISETP.NE.AND P3, PT, R6, 0x1, PT ;  /* 0x000000010600780c */ /* 0x000fe20003f65270 */
[----:B------:R-:W-:Y:S01]  /*b540*/  FFMA.FTZ R5, R5, R176, 1.1641532182693481445e-10 ;  /* 0x2f00000005057423 */ /* 0x000fe200000100b0 */
[----:B------:R-:W-:Y:S01]  /*b550*/  SHF.L.U32 R7, R2, 0x10, RZ ;  /* 0x0000001002077819 */ /* 0x000fe200000006ff */
[----:B------:R-:W-:-:S03]  /*b560*/  IMAD.MOV.U32 R4, RZ, RZ, 0x2 ;  /* 0x00000002ff047424 */ /* 0x000fc600078e00ff */
[----:B------:R-:W-:Y:S01]  /*b570*/  FSETP.GTU.FTZ.AND P2, PT, R5, R172, PT ;  /* 0x000000ac0500720b */ /* 0x000fe20003f5c000 */
[----:B------:R-:W-:-:S03]  /*b580*/  FMUL.FTZ R7, R7, R174 ;  /* 0x000000ae07077220 */ /* 0x000fc60000410000 */
[----:B------:R-:W-:Y:S02]  /*b590*/  SEL R8, RZ, 0x1, P2 ;  /* 0x00000001ff087807 */ /* 0x000fe40001000000 */
[----:B------:R-:W-:-:S05]  /*b5a0*/  FSEL R7, R7, RZ, !P2 ;  /* 0x000000ff07077208 */ /* 0x000fca0005000000 */
        /* <DEDUP_REMOVED lines=14> */
.L_x_3837:
        /* <DEDUP_REMOVED lines=13> */
.L_x_3839:
[----:B------:R-:W-:Y:S05]  /*b760*/  BSYNC.RECONVERGENT B2 ;  /* 0x0000000000027941 */ /* 0x000fea0003800200 */
.L_x_3838:
        /* <DEDUP_REMOVED lines=43> */
.L_x_3836:
[----:B------:R-:W-:Y:S05]  /*ba20*/  BSYNC.RECONVERGENT B1 ;  /* 0x0000000000017941 */ /* 0x000fea0003800200 */
.L_x_3835:
[----:B------:R-:W-:Y:S01]  /*ba30*/  I2FP.F32.U32 R5, R0 ;  /* 0x0000000000057245 */ /* 0x000fe20000201000 */
[----:B------:R-:W-:Y:S01]  /*ba40*/  BSSY.RECONVERGENT B1, `(.L_x_3840) ;  /* 0x000004f000017945 */ /* 0x000fe20003800200 */
[----:B------:R-:W-:Y:S01]  /*ba50*/  SHF.L.U32 R7, R165, 0x10, RZ ;  /* 0x00000010a5077819 */ /* 0x000fe200000006ff */
[----:B------:R-:W-:Y:S01]  /*ba60*/  IMAD.MOV.U32 R6, RZ, RZ, 0x2 ;  /* 0x00000002ff067424 */ /* 0x000fe200078e00ff */
        /* <DEDUP_REMOVED lines=19> */
.L_x_3842:
        /* <DEDUP_REMOVED lines=13> */
.L_x_3844:
[----:B------:R-:W-:Y:S05]  /*bc70*/  BSYNC.RECONVERGENT B2 ;  /* 0x0000000000027941 */ /* 0x000fea0003800200 */
.L_x_3843:
        /* <DEDUP_REMOVED lines=43> */
.L_x_3841:
[----:B------:R-:W-:Y:S05]  /*bf30*/  BSYNC.RECONVERGENT B1 ;  /* 0x0000000000017941 */ /* 0x000fea0003800200 */
.L_x_3840:
[----:B------:R-:W-:Y:S01]  /*bf40*/  I2FP.F32.U32 R5, R2 ;  /* 0x0000000200057245 */ /* 0x000fe20000201000 */
[----:B------:R-:W-:Y:S01]  /*bf50*/  IMAD.U32 R7, R161, 0x10000, RZ ;  /* 0x00010000a1077824 */ /* 0x000fe200078e00ff */
[----:B------:R-:W-:Y:S01]  /*bf60*/  BSSY.RECONVERGENT B1, `(.L_x_3845) ;  /* 0x0000050000017945 */ /* 0x000fe20003800200 */
[----:B------:R-:W-:Y:S02]  /*bf70*/  @P0 IMAD.U32 R179, R157, 0x10000, RZ ;  /* 0x000100009db30824 */ /* 0x000fe400078e00ff */
[----:B------:R-:W-:Y:S01]  /*bf80*/  FFMA.FTZ R5, R5, R176, 1.1641532182693481445e-10 ;  /* 0x2f00000005057423 */ /* 0x000fe200000100b0 */
[----:B------:R-:W-:Y:S01]  /*bf90*/  FMUL.FTZ R7, R7, R174 ;  /* 0x000000ae07077220 */ /* 0x000fe20000410000 */
[----:B------:R-:W-:Y:S02]  /*bfa0*/  IMAD.MOV.U32 R14, RZ, RZ, 0x2 ;  /* 0x00000002ff0e7424 */ /* 0x000fe400078e00ff */
[----:B------:R-:W-:Y:S01]  /*bfb0*/  IMAD.MOV.U32 R2, RZ, RZ, R12 ;  /* 0x000000ffff027224 */ /* 0x000fe200078e000c */
[----:B------:R-:W-:-:S04]  /*bfc0*/  FSETP.GTU.FTZ.AND P2, PT, R5, R172, PT ;  /* 0x000000ac0500720b */ /* 0x000fc80003f5c000 */
[----:B------:R-:W-:Y:S02]  /*bfd0*/  FSEL R5, R7, RZ, !P2 ;  /* 0x000000ff07057208 */ /* 0x000fe40005000000 */
        /* <DEDUP_REMOVED lines=15> */
.L_x_3847:
        /* <DEDUP_REMOVED lines=13> */
.L_x_3849:
[----:B------:R-:W-:Y:S05]  /*c1a0*/  BSYNC.RECONVERGENT B2 ;  /* 0x0000000000027941 */ /* 0x000fea0003800200 */
.L_x_3848:
        /* <DEDUP_REMOVED lines=43> */
.L_x_3846:
[----:B------:R-:W-:Y:S05]  /*c460*/  BSYNC.RECONVERGENT B1 ;  /* 0x0000000000017941 */ /* 0x000fea0003800200 */
.L_x_3845:
        /* <DEDUP_REMOVED lines=22> */
.L_x_3852:
        /* <DEDUP_REMOVED lines=13> */
.L_x_3854:
[----:B------:R-:W-:Y:S05]  /*c6a0*/  BSYNC.RECONVERGENT B2 ;  /* 0x0000000000027941 */ /* 0x000fea0003800200 */
.L_x_3853:
        /* <DEDUP_REMOVED lines=43> */
.L_x_3851:
[----:B------:R-:W-:Y:S05]  /*c960*/  BSYNC.RECONVERGENT B1 ;  /* 0x0000000000017941 */ /* 0x000fea0003800200 */
.L_x_3850:
[----:B------:R-:W-:Y:S01]  /*c970*/  I2FP.F32.U32 R5, R4 ;  /* 0x0000000400057245 */ /* 0x000fe20000201000 */
[----:B------:R-:W-:Y:S01]  /*c980*/  @P0 IMAD.U32 R201, R182, 0x10000, RZ ;  /* 0x00010000b6c90824 */ /* 0x000fe200078e00ff */
[----:B------:R-:W-:Y:S01]  /*c990*/  PRMT R4, R161, 0x7632, R4 ;  /* 0x00007632a1047816 */ /* 0x000fe20000000004 */
[----:B------:R-:W-:Y:S02]  /*c9a0*/  BSSY.RECONVERGENT B1, `(.L_x_3855) ;  /* 0x0000050000017945 */ /* 0x000fe40003800200 */
[----:B------:R-:W-:Y:S01]  /*c9b0*/  FFMA.FTZ R5, R5, R176, 1.1641532182693481445e-10 ;  /* 0x2f00000005057423 */ /* 0x000fe200000100b0 */
[----:B------:R-:W-:Y:S01]  /*c9c0*/  SHF.L.U32 R165, R4, 0x10, RZ ;  /* 0x0000001004a57819 */ /* 0x000fe200000006ff */
[----:B------:R-:W-:-:S03]  /*c9d0*/  IMAD.MOV.U32 R4, RZ, RZ, 0x2 ;  /* 0x00000002ff047424 */ /* 0x000fc600078e00ff */
[----:B------:R-:W-:Y:S01]  /*c9e0*/  FSETP.GTU.FTZ.AND P2, PT, R5, R172, PT ;  /* 0x000000ac0500720b */ /* 0x000fe20003f5c000 */
[----:B------:R-:W-:-:S03]  /*c9f0*/  FMUL.FTZ R165, R165, R174 ;  /* 0x000000aea5a57220 */ /* 0x000fc60000410000 */
[----:B------:R-:W-:Y:S02]  /*ca00*/  SEL R6, RZ, 0x1, P2 ;  /* 0x00000001ff067807 */ /* 0x000fe40001000000 */
[----:B------:R-:W-:Y:S02]  /*ca10*/  FSEL R165, R165, RZ, !P2 ;  /* 0x000000ffa5a57208 */ /* 0x000fe40005000000 */
[----:B------:R-:W-:-:S03]  /*ca20*/  ISETP.NE.AND P2, PT, R171, 0x1, PT ;  /* 0x00000001ab00780c */ /* 0x000fc60003f45270 */
        /* <DEDUP_REMOVED lines=14> */
.L_x_3857:
        /* <DEDUP_REMOVED lines=13> */
.L_x_3859:
[----:B------:R-:W-:Y:S05]  /*cbe0*/  BSYNC.RECONVERGENT B2 ;  /* 0x0000000000027941 */ /* 0x000fea0003800200 */
.L_x_3858:
        /* <DEDUP_REMOVED lines=43> */
.L_x_3856:
[----:B------:R-:W-:Y:S05]  /*cea0*/  BSYNC.RECONVERGENT B1 ;  /* 0x0000000000017941 */ /* 0x000fea0003800200 */
.L_x_3855:
        /* <DEDUP_REMOVED lines=21> */
.L_x_3862:
        /* <DEDUP_REMOVED lines=13> */
.L_x_3864:
[----:B------:R-:W-:Y:S05]  /*d0d0*/  BSYNC.RECONVERGENT B2 ;  /* 0x0000000000027941 */ /* 0x000fea0003800200 */
.L_x_3863:
        /* <DEDUP_REMOVED lines=43> */
.L_x_3861:
[----:B------:R-:W-:Y:S05]  /*d390*/  BSYNC.RECONVERGENT B1 ;  /* 0x0000000000017941 */ /* 0x000fea0003800200 */
.L_x_3860:
        /* <DEDUP_REMOVED lines=25> */
.L_x_3867:
        /* <DEDUP_REMOVED lines=13> */
.L_x_3869:
[----:B------:R-:W-:Y:S05]  /*d600*/  BSYNC.RECONVERGENT B2 ;  /* 0x0000000000027941 */ /* 0x000fea0003800200 */
.L_x_3868:
        /* <DEDUP_REMOVED lines=43> */
.L_x_3866:
[----:B------:R-:W-:Y:S05]  /*d8c0*/  BSYNC.RECONVERGENT B1 ;  /* 0x0000000000017941 */ /* 0x000fea0003800200 */
.L_x_3865:
        /* <DEDUP_REMOVED lines=20> */
.L_x_3872:
        /* <DEDUP_REMOVED lines=13> */
.L_x_3874:
[----:B------:R-:W-:Y:S05]  /*dae0*/  BSYNC.RECONVERGENT B2 ;  /* 0x0000000000027941 */ /* 0x000fea0003800200 */
.L_x_3873:
        /* <DEDUP_REMOVED lines=43> */
.L_x_3871:
[----:B------:R-:W-:Y:S05]  /*dda0*/  BSYNC.RECONVERGENT B1 ;  /* 0x0000000000017941 */ /* 0x000fea0003800200 */
.L_x_3870:
[----:B------:R-:W-:Y:S01]  /*ddb0*/  I2FP.F32.U32 R171, R4 ;  /* 0x0000000400ab7245 */ /* 0x000fe20000201000 */
[----:B------:R-:W-:Y:S01]  /*ddc0*/  BSSY.RECONVERGENT B1, `(.L_x_3875) ;  /* 0x0000053000017945 */ /* 0x000fe20003800200 */
[----:B------:R-:W-:Y:S01]  /*ddd0*/  PRMT R4, R162, 0x7632, R4 ;  /* 0x00007632a2047816 */ /* 0x000fe20000000004 */
[----:B------:R-:W-:Y:S01]  /*dde0*/  IMAD.MOV.U32 R182, RZ, RZ, 0x2 ;  /* 0x00000002ffb67424 */ /* 0x000fe200078e00ff */
[----:B------:R-:W-:Y:S01]  /*ddf0*/  @P0 PRMT R14, R158, 0x7632, R14 ;  /* 0x000076329e0e0816 */ /* 0x000fe2000000000e */
[----:B------:R-:W-:Y:S01]  /*de00*/  FFMA.FTZ R171, R171, R176, 1.1641532182693481445e-10 ;  /* 0x2f000000abab7423 */ /* 0x000fe200000100b0 */
[----:B------:R-:W-:-:S04]  /*de10*/  SHF.L.U32 R211, R4, 0x10, RZ ;  /* 0x0000001004d37819 */ /* 0x000fc800000006ff */
[----:B------:R-:W-:Y:S01]  /*de20*/  FSETP.GTU.FTZ.AND P4, PT, R171, R172, PT ;  /* 0x000000acab00720b */ /* 0x000fe20003f9c000 */
[----:B------:R-:W-:-:S03]  /*de30*/  FMUL.FTZ R211, R211, R174 ;  /* 0x000000aed3d37220 */ /* 0x000fc60000410000 */
[----:B------:R-:W-:Y:S02]  /*de40*/  SEL R4, RZ, 0x1, P4 ;  /* 0x00000001ff047807 */ /* 0x000fe40002000000 */
[----:B------:R-:W-:Y:S01]  /*de50*/  FSEL R171, R211, RZ, !P4 ;  /* 0x000000ffd3ab7208 */ /* 0x000fe20006000000 */
[----:B------:R-:W-:Y:S01]  /*de60*/  @P0 IMAD.U32 R211, R14, 0x10000, RZ ;  /* 0x000100000ed30824 */ /* 0x000fe200078e00ff */
        /* <DEDUP_REMOVED lines=15> */
.L_x_3877:
        /* <DEDUP_REMOVED lines=13> */
.L_x_3879:
[----:B------:R-:W-:Y:S05]  /*e030*/  BSYNC.RECONVERGENT B2 ;  /* 0x0000000000027941 */ /* 0x000fea0003800200 */
.L_x_3878:
        /* <DEDUP_REMOVED lines=43> */
.L_x_3876:
[----:B------:R-:W-:Y:S05]  /*e2f0*/  BSYNC.RECONVERGENT B1 ;  /* 0x0000000000017941 */ /* 0x000fea0003800200 */
.L_x_3875:
        /* <DEDUP_REMOVED lines=21> */
.L_x_3882:
        /* <DEDUP_REMOVED lines=13> */
.L_x_3884:
[----:B------:R-:W-:Y:S05]  /*e520*/  BSYNC.RECONVERGENT B2 ;  /* 0x0000000000027941 */ /* 0x000fea0003800200 */
.L_x_3883:
        /* <DEDUP_REMOVED lines=43> */
.L_x_3881:
[----:B------:R-:W-:Y:S05]  /*e7e0*/  BSYNC.RECONVERGENT B1 ;  /* 0x0000000000017941 */ /* 0x000fea0003800200 */
.L_x_3880:
        /* <DEDUP_REMOVED lines=26> */
.L_x_3887:
        /* <DEDUP_REMOVED lines=13> */
.L_x_3889:
[----:B------:R-:W-:Y:S05]  /*ea60*/  BSYNC.RECONVERGENT B2 ;  /* 0x0000000000027941 */ /* 0x000fea0003800200 */
.L_x_3888:
        /* <DEDUP_REMOVED lines=43> */
.L_x_3886:
[----:B------:R-:W-:Y:S05]  /*ed20*/  BSYNC.RECONVERGENT B1 ;  /* 0x0000000000017941 */ /* 0x000fea0003800200 */
.L_x_3885:
        /* <DEDUP_REMOVED lines=20> */
.L_x_3892:
        /* <DEDUP_REMOVED lines=15> */
.L_x_3894:
[----:B------:R-:W-:Y:S05]  /*ef60*/  BSYNC.RECONVERGENT B2 ;  /* 0x0000000000027941 */ /* 0x000fea0003800200 */
.L_x_3893:
        /* <DEDUP_REMOVED lines=43> */
.L_x_3891:
[----:B------:R-:W-:Y:S05]  /*f220*/  BSYNC.RECONVERGENT B1 ;  /* 0x0000000000017941 */ /* 0x000fea0003800200 */
.L_x_3890:
        /* <DEDUP_REMOVED lines=8> */
[----:B------:R-:W-:-:S04]  /*f2b0*/  PRMT R164, R164, 0x5410, R169 ;  /* 0x00005410a4a47816 */ /* 0x000fc800000000a9 */
[----:B------:R-:W-:Y:S01]  /*f2c0*/  FSEL R167, R225, RZ, !P6 ;  /* 0x000000ffe1a77208 */ /* 0x000fe20007000000 */
[----:B------:R-:W-:Y:S01]  /*f2d0*/  @P0 IMAD.U32 R225, R166, 0x10000, RZ ;  /* 0x00010000a6e10824 */ /* 0x000fe200078e00ff */
[----:B------:R-:W-:-:S03]  /*f2e0*/  PRMT R166, R178, 0x5410, R180 ;  /* 0x00005410b2a67816 */ /* 0x000fc600000000b4 */
[----:B------:R-:W-:Y:S01]  /*f2f0*/  FADD.FTZ R182, R182, R167 ;  /* 0x000000a7b6b67221 */ /* 0x000fe20000010000 */
[----:B------:R-:W-:-:S03]  /*f300*/  SEL R167, RZ, 0x1, P6 ;  /* 0x00000001ffa77807 */ /* 0x000fc60003000000 */
[----:B------:R-:W-:Y:S01]  /*f310*/  @P0 FADD.FTZ R225, R182, R225 ;  /* 0x000000e1b6e10221 */ /* 0x000fe20000010000 */
[----:B------:R-:W-:Y:S01]  /*f320*/  @!P0 IMAD.MOV.U32 R225, RZ, RZ, R182 ;  /* 0x000000ffffe18224 */ /* 0x000fe200078e00b6 */
[----:B------:R-:W-:-:S04]  /*f330*/  PRMT R0, R167, 0x7610, R0 ;  /* 0x00007610a7007816 */ /* 0x000fc80000000000 */
[----:B------:R-:W-:-:S04]  /*f340*/  F2FP.BF16.F32.PACK_AB R172, RZ, R225 ;  /* 0x000000e1ffac723e */ /* 0x000fc800000010ff */
[----:B------:R-:W-:Y:S01]  /*f350*/  PRMT R167, R171, 0x5410, R172 ;  /* 0x00005410aba77816 */ /* 0x000fe200000000ac */
[----:B------:R-:W-:Y:S06]  /*f360*/  BRA `(.L_x_3895) ;  /* 0x0000002800807947 */ /* 0x000fec0003800000 */
.L_x_3814:
        /* <DEDUP_REMOVED lines=16> */
.L_x_3898:
        /* <DEDUP_REMOVED lines=13> */
.L_x_3900:
[----:B------:R-:W-:Y:S05]  /*f540*/  BSYNC.RECONVERGENT B2 ;  /* 0x0000000000027941 */ /* 0x000fea0003800200 */
.L_x_3899:
        /* <DEDUP_REMOVED lines=43> */
.L_x_3897:
[----:B------:R-:W-:Y:S05]  /*f800*/  BSYNC.RECONVERGENT B1 ;  /* 0x0000000000017941 */ /* 0x000fea0003800200 */
.L_x_3896:
[----:B------:R-:W1:Y:S01]  /*f810*/  LDC R176, c[0x0][0x408] ;  /* 0x00010200ffb07b82 */ /* 0x000e620000000800 */
[----:B------:R-:W-:Y:S01]  /*f820*/  I2FP.F32.U32 R3, R3 ;  /* 0x0000000300037245 */ /* 0x000fe20000201000 */
[----:B------:R-:W-:Y:S01]  /*f830*/  IMAD.MOV.U32 R180, RZ, RZ, 0x2f800000 ;  /* 0x2f800000ffb47424 */ /* 0x000fe200078e00ff */
[----:B-----5:R-:W-:Y:S01]  /*f840*/  SHF.L.U32 R169, R164, 0x10, RZ ;  /* 0x00000010a4a97819 */ /* 0x020fe200000006ff */
[----:B------:R-:W-:Y:S01]  /*f850*/  @P0 IMAD.U32 R14, R156, 0x10000, RZ ;  /* 0x000100009c0e0824 */ /* 0x000fe200078e00ff */
[----:B------:R-:W-:Y:S01]  /*f860*/  ISETP.NE.AND P3, PT, R174, 0x1, PT ;  /* 0x00000001ae00780c */ /* 0x000fe20003f65270 */
[----:B------:R-:W-:Y:S01]  /*f870*/  FFMA.FTZ R3, R3, R180, 1.1641532182693481445e-10 ;  /* 0x2f00000003037423 */ /* 0x000fe200000100b4 */
[----:B------:R-:W-:Y:S01]  /*f880*/  LOP3.LUT R10, R10, 0xffffffef, RZ, 0xc0, !PT ;  /* 0xffffffef0a0a7812 */ /* 0x000fe200078ec0ff */
[----:B------:R-:W2:Y:S01]  /*f890*/  LDC R178, c[0x0][0x404] ;  /* 0x00010100ffb27b82 */ /* 0x000ea20000000800 */
[----:B------:R-:W-:Y:S01]  /*f8a0*/  BSSY.RECONVERGENT B1, `(.L_x_3901) ;  /* 0x000004d000017945 */ /* 0x000fe20003800200 */
[----:B------:R-:W-:Y:S01]  /*f8b0*/  PRMT R164, R164, 0x7632, R164 ;  /* 0x00007632a4a47816 */ /* 0x000fe200000000a4 */
[----:B------:R-:W-:-:S02]  /*f8c0*/  IMAD.MOV.U32 R172, RZ, RZ, 0x2 ;  /* 0x00000002ffac7424 */ /* 0x000fc400078e00ff */
        /* <DEDUP_REMOVED lines=17> */
.L_x_3903:
        /* <DEDUP_REMOVED lines=13> */
.L_x_3905:
[----:B------:R-:W-:Y:S05]  /*fab0*/  BSYNC.RECONVERGENT B2 ;  /* 0x0000000000027941 */ /* 0x000fea0003800200 */
.L_x_3904:
        /* <DEDUP_REMOVED lines=43> */
.L_x_3902:
[----:B------:R-:W-:Y:S05]  /*fd70*/  BSYNC.RECONVERGENT B1 ;  /* 0x0000000000017941 */ /* 0x000fea0003800200 */
.L_x_3901:
        /* <DEDUP_REMOVED lines=25> */
.L_x_3908:
        /* <DEDUP_REMOVED lines=13> */
.L_x_3910:
[----:B------:R-:W-:Y:S05]  /*ffe0*/  BSYNC.RECONVERGENT B2 ;  /* 0x0000000000027941 */ /* 0x000fea0003800200 */
.L_x_3909:
        /* <DEDUP_REMOVED lines=43> */
.L_x_3907:
[----:B------:R-:W-:Y:S05]  /*102a0*/  BSYNC.RECONVERGENT B1 ;  /* 0x0000000000017941 */ /* 0x000fea0003800200 */
.L_x_3906:
        /* <DEDUP_REMOVED lines=26> */
.L_x_3913:
        /* <DEDUP_REMOVED lines=13> */
.L_x_3915:
[----:B------:R-:W-:Y:S05]  /*10520*/  BSYNC.RECONVERGENT B2 ;  /* 0x0000000000027941 */ /* 0x000fea0003800200 */
.L_x_3914:
        /* <DEDUP_REMOVED lines=43> */
.L_x_3912:
[----:B------:R-:W-:Y:S05]  /*107e0*/  BSYNC.RECONVERGENT B1 ;  /* 0x0000000000017941 */ /* 0x000fea0003800200 */
.L_x_3911:
[----:B------:R-:W-:Y:S01]  /*107f0*/  I2FP.F32.U32 R165, R165 ;  /* 0x000000a500a57245 */ /* 0x000fe20000201000 */
[----:B------:R-:W-:Y:S01]  /*10800*/  IMAD.U32 R199, R14, 0x10000, RZ ;  /* 0x000100000ec77824 */ /* 0x000fe200078e00ff */
[----:B------:R-:W-:Y:S01]  /*10810*/  LOP3.LUT R10, R10, 0xfffffffd, RZ, 0xc0, !PT ;  /* 0xfffffffd0a0a7812 */ /* 0x000fe200078ec0ff */
        /* <DEDUP_REMOVED lines=22> */
.L_x_3918:
        /* <DEDUP_REMOVED lines=13> */
.L_x_3920:
[----:B------:R-:W-:Y:S05]  /*10a50*/  BSYNC.RECONVERGENT B2 ;  /* 0x0000000000027941 */ /* 0x000fea0003800200 */
.L_x_3919:
        /* <DEDUP_REMOVED lines=43> */
.L_x_3917:
[----:B------:R-:W-:Y:S05]  /*10d10*/  BSYNC.RECONVERGENT B1 ;  /* 0x0000000000017941 */ /* 0x000fea0003800200 */
.L_x_3916:
        /* <DEDUP_REMOVED lines=24> */
.L_x_3923:
        /* <DEDUP_REMOVED lines=13> */
.L_x_3925:
[----:B------:R-:W-:Y:S05]  /*10f70*/  BSYNC.RECONVERGENT B2 ;  /* 0x0000000000027941 */ /* 0x000fea0003800200 */
.L_x_3924:
        /* <DEDUP_REMOVED lines=43> */
.L_x_3922:
[----:B------:R-:W-:Y:S05]  /*11230*/  BSYNC.RECONVERGENT B1 ;  /* 0x0000000000017941 */ /* 0x000fea0003800200 */
.L_x_3921:
        /* <DEDUP_REMOVED lines=24> */
.L_x_3928:
        /* <DEDUP_REMOVED lines=13> */
.L_x_3930:
[----:B------:R-:W-:Y:S05]  /*11490*/  BSYNC.RECONVERGENT B2 ;  /* 0x0000000000027941 */ /* 0x000fea0003800200 */
.L_x_3929:
        /* <DEDUP_REMOVED lines=43> */
.L_x_3927:
[----:B------:R-:W-:Y:S05]  /*11750*/  BSYNC.RECONVERGENT B1 ;  /* 0x0000000000017941 */ /* 0x000fea0003800200 */
.L_x_3926:
        /* <DEDUP_REMOVED lines=8> */
[----:B------:R-:W-:Y:S01]  /*117e0*/  FSETP.GTU.FTZ.AND P4, PT, R165, R178, PT ;  /* 0x000000b2a500720b */ /* 0x000fe20003f9c000 */
[----:B------:R-:W-:-:S03]  /*117f0*/  IMAD.MOV.U32 R165, RZ, RZ, R12 ;  /* 0x000000ffffa57224 */ /* 0x000fc600078e000c */
[----:B------:R-:W-:Y:S02]  /*11800*/  FSEL R213, R213, RZ, !P4 ;  /* 0x000000ffd5d57208 */ /* 0x000fe40006000000 */
[----:B------:R-:W-:-:S03]  /*11810*/  PLOP3.LUT P4, PT, P4, PT, PT, 0x8, 0x80 ;  /* 0x000000000080781c */ /* 0x000fc6000278e170 */
[----:B------:R-:W-:Y:S01]  /*11820*/  @P0 FADD.FTZ R213, R14, R213 ;  /* 0x000000d50ed50221 */ /* 0x000fe20000010000 */
[----:B------:R-:W-:-:S04]  /*11830*/  HFMA2 R14, -RZ, RZ, 0, 1.1920928955078125e-07 ;  /* 0x00000002ff0e7431 */ /* 0x000fc800000001ff */
        /* <DEDUP_REMOVED lines=10> */
.L_x_3933:
        /* <DEDUP_REMOVED lines=13> */
.L_x_3935:
[----:B------:R-:W-:Y:S05]  /*119b0*/  BSYNC.RECONVERGENT B2 ;  /* 0x0000000000027941 */ /* 0x000fea0003800200 */
.L_x_3934:
        /* <DEDUP_REMOVED lines=43> */
.L_x_3932:
[----:B------:R-:W-:Y:S05]  /*11c70*/  BSYNC.RECONVERGENT B1 ;  /* 0x0000000000017941 */ /* 0x000fea0003800200 */
.L_x_3931:
        /* <DEDUP_REMOVED lines=15> */
.L_x_3895:
        /* <DEDUP_REMOVED lines=23> */
[----:B-1----:R-:W-:Y:S01]  /*11ee0*/  IMAD.U32 R167, R2, 0x10000, RZ ;  /* 0x0001000002a77824 */ /* 0x002fe200078e00ff */
[----:B------:R-:W1:Y:S01]  /*11ef0*/  LDC.64 R164, c[0x0][0x3b8] ;  /* 0x0000ee00ffa47b82 */ /* 0x000e620000000a00 */
        /* <DEDUP_REMOVED lines=18> */
.L_x_3936:
[----:B------:R-:W-:Y:S01]  /*12020*/  MOV R172, R170 ;  /* 0x000000aa00ac7202 */ /* 0x000fe20000000f00 */
[----:B------:R-:W-:-:S07]  /*12030*/  VIADD R168, R168, 0x100 ;  /* 0x00000100a8a87836 */ /* 0x000fce0000000000 */
.L_x_3813:
[----:B------:R-:W-:Y:S05]  /*12040*/  BSYNC.RECONVERGENT B0 ;  /* 0x0000000000007941 */ /* 0x000fea0003800200 */
.L_x_3812:
        /* <DEDUP_REMOVED lines=12> */
[----:B-1----:R-:W-:-:S04]  /*12110*/  IMAD.WIDE.U32 R164, R168, 0x10, R164 ;  /* 0x00000010a8a47825 */ /* 0x002fc800078e00a4 */
[----:B--2---:R-:W-:-:S05]  /*12120*/  @P0 IMAD.WIDE.U32 R176, R168, 0x10, R170 ;  /* 0x00000010a8b00825 */ /* 0x004fca00078e00aa */
[----:B------:R-:W2:Y:S01]  /*12130*/  @P0 LDG.E.128 R156, desc[UR6][R176.64] ;  /* 0x00000006b09c0981 */ /* 0x000ea2000c1e1d00 */
[----:B---3--:R-:W-:-:S03]  /*12140*/  @P1 IMAD.WIDE.U32 R174, R168, 0x10, R166 ;  /* 0x00000010a8ae1825 */ /* 0x008fc600078e00a6 */
[----:B------:R-:W5:Y:S04]  /*12150*/  LDG.E.128 R164, desc[UR6][R164.64] ;  /* 0x00000006a4a47981 */ /* 0x000f68000c1e1d00 */
        /* <DEDUP_REMOVED lines=14> */
[----:B------:R-:W-:Y:S01]  /*12240*/  @P2 IADD3 R6, PT, PT, R14, 0x1, RZ ;  /* 0x000000010e062810 */ /* 0x000fe20007ffe0ff */
[--C-:B------:R-:W-:Y:S02]  /*12250*/  @!P2 IMAD.MOV.U32 R170, RZ, RZ, R172.reuse ;  /* 0x000000ffffaaa224 */ /* 0x100fe400078e00ac */
[----:B------:R-:W-:Y:S02]  /*12260*/  @!P2 IMAD.MOV.U32 R0, RZ, RZ, R17 ;  /* 0x000000ffff00a224 */ /* 0x000fe400078e0011 */
[----:B------:R-:W-:Y:S02]  /*12270*/  @P2 IMAD.MOV.U32 R170, RZ, RZ, R172 ;  /* 0x000000ffffaa2224 */ /* 0x000fe400078e00ac */
[----:B------:R-:W-:Y:S01]  /*12280*/  @P2 IMAD.MOV.U32 R0, RZ, RZ, R16 ;  /* 0x000000ffff002224 */ /* 0x000fe200078e0010 */
[----:B------:R-:W-:Y:S06]  /*12290*/  BRA `(.L_x_3941) ;  /* 0x0000000000e47947 */ /* 0x000fec0003800000 */
.L_x_3942:
[----:B------:R-:W-:Y:S01]  /*122a0*/  VIADD R20, R20, 0x1 ;  /* 0x0000000114147836 */ /* 0x000fe20000000000 */
[----:B------:R-:W-:Y:S03]  /*122b0*/  BSSY.RECONVERGENT B2, `(.L_x_3943) ;  /* 0x000000c000027945 */ /* 0x000fe60003800200 */
[C---:B0-----:R-:W-:Y:S01]  /*122c0*/  IMAD.WIDE.U32 R4, R20.reuse, -0x2daee0ad, RZ ;  /* 0xd2511f5314047825 */ /* 0x041fe200078e00ff */
        /* <DEDUP_REMOVED lines=10> */
.L_x_3944:
[----:B------:R-:W-:Y:S05]  /*12370*/  BSYNC.RECONVERGENT B2 ;  /* 0x0000000000027941 */ /* 0x000fea0003800200 */
.L_x_3943:
        /* <DEDUP_REMOVED lines=43> */
.L_x_3941:
[----:B------:R-:W-:Y:S05]  /*12630*/  BSYNC.RECONVERGENT B1 ;  /* 0x0000000000017941 */ /* 0x000fea0003800200 */
.L_x_3940:
[----:B------:R-:W1:Y:S01]  /*12640*/  LDC R172, c[0x0][0x404] ;  /* 0x00010100ffac7b82 */ /* 0x000e620000000800 */
[----:B0-----:R-:W-:Y:S01]  /*12650*/  I2FP.F32.U32 R5, R0 ;  /* 0x0000000000057245 */ /* 0x001fe20000201000 */
[----:B------:R-:W-:Y:S01]  /*12660*/  IMAD.MOV.U32 R176, RZ, RZ, 0x2f800000 ;  /* 0x2f800000ffb07424 */ /* 0x000fe200078e00ff */
[----:B------:R-:W-:Y:S01]  /*12670*/  ISETP.NE.AND P3, PT, R6, 0x1, PT ;  /* 0x000000010600780c */ /* 0x000fe20003f65270 */
[----:B-----5:R-:W-:Y:S01]  /*12680*/  IMAD.U32 R7, R164, 0x10000, RZ ;  /* 0x00010000a4077824 */ /* 0x020fe200078e00ff */
[----:B------:R-:W-:Y:S01]  /*12690*/  LOP3.LUT R10, R10, 0xffffffef, RZ, 0xc0, !PT ;  /* 0xffffffef0a0a7812 */ /* 0x000fe200078ec0ff */
[----:B------:R-:W-:Y:S01]  /*126a0*/  FFMA.FTZ R5, R5, R176, 1.1641532182693481445e-10 ;  /* 0x2f00000005057423 */ /* 0x000fe200000100b0 */
[----:B------:R-:W-:Y:S01]  /*126b0*/  BSSY.RECONVERGENT B1, `(.L_x_3945) ;  /* 0x000004c000017945 */ /* 0x000fe20003800200 */
[----:B------:R-:W0:Y:S01]  /*126c0*/  LDC R174, c[0x0][0x408] ;  /* 0x00010200ffae7b82 */ /* 0x000e220000000800 */
[----:B------:R-:W-:Y:S01]  /*126d0*/  HFMA2 R8, -RZ, RZ, 0, 1.1920928955078125e-07 ;  /* 0x00000002ff087431 */ /* 0x000fe200000001ff */
[----:B------:R-:W-:Y:S01]  /*126e0*/  PRMT R0, R164, 0x7632, R0 ;  /* 0x00007632a4007816 */ /* 0x000fe20000000000 */
        /* <DEDUP_REMOVED lines=15> */
.L_x_3947:
        /* <DEDUP_REMOVED lines=13> */
.L_x_3949:
[----:B------:R-:W-:Y:S05]  /*128b0*/  BSYNC.RECONVERGENT B2 ;  /* 0x0000000000027941 */ /* 0x000fea0003800200 */
.L_x_3948:
        /* <DEDUP_REMOVED lines=43> */
.L_x_3946:
[----:B------:R-:W-:Y:S05]  /*12b70*/  BSYNC.RECONVERGENT B1 ;  /* 0x0000000000017941 */ /* 0x000fea0003800200 */
.L_x_3945:
        /* <DEDUP_REMOVED lines=25> */
.L_x_3952:
        /* <DEDUP_REMOVED lines=13> */
.L_x_3954:
[----:B------:R-:W-:Y:S05]  /*12de0*/  BSYNC.RECONVERGENT B2 ;  /* 0x0000000000027941 */ /* 0x000fea0003800200 */
.L_x_3953:
        /* <DEDUP_REMOVED lines=43> */
.L_x_3951:
[----:B------:R-:W-:Y:S05]  /*130a0*/  BSYNC.RECONVERGENT B1 ;  /* 0x0000000000017941 */ /* 0x000fea0003800200 */
.L_x_3950:
        /* <DEDUP_REMOVED lines=22> */
.L_x_3957:
        /* <DEDUP_REMOVED lines=13> */
.L_x_3959:
[----:B------:R-:W-:Y:S05]  /*132e0*/  BSYNC.RECONVERGENT B2 ;  /* 0x0000000000027941 */ /* 0x000fea0003800200 */
.L_x_3958:
        /* <DEDUP_REMOVED lines=43> */
.L_x_3956:
[----:B------:R-:W-:Y:S05]  /*135a0*/  BSYNC.RECONVERGENT B1 ;  /* 0x0000000000017941 */ /* 0x000fea0003800200 */
.L_x_3955:
        /* <DEDUP_REMOVED lines=26> */
.L_x_3962:
        /* <DEDUP_REMOVED lines=13> */
.L_x_3964:
[----:B------:R-:W-:Y:S05]  /*13820*/  BSYNC.RECONVERGENT B2 ;  /* 0x0000000000027941 */ /* 0x000fea0003800200 */
.L_x_3963:
        /* <DEDUP_REMOVED lines=43> */
.L_x_3961:
[----:B------:R-:W-:Y:S05]  /*13ae0*/  BSYNC.RECONVERGENT B1 ;  /* 0x0000000000017941 */ /* 0x000fea0003800200 */
.L_x_3960:
        /* <DEDUP_REMOVED lines=23> */
.L_x_3967:
        /* <DEDUP_REMOVED lines=13> */
.L_x_3969:
[----:B------:R-:W-:Y:S05]  /*13d30*/  BSYNC.RECONVERGENT B2 ;  /* 0x0000000000027941 */ /* 0x000fea0003800200 */
.L_x_3968:
        /* <DEDUP_REMOVED lines=43> */
.L_x_3966:
[----:B------:R-:W-:Y:S05]  /*13ff0*/  BSYNC.RECONVERGENT B1 ;  /* 0x0000000000017941 */ /* 0x000fea0003800200 */
.L_x_3965:
[----:B------:R-:W-:Y:S01]  /*14000*/  I2FP.F32.U32 R5, R2 ;  /* 0x0000000200057245 */ /* 0x000fe20000201000 */
[----:B------:R-:W-:Y:S01]  /*14010*/  IMAD.U32 R7, R161, 0x10000, RZ ;  /* 0x00010000a1077824 */ /* 0x000fe200078e00ff */
[----:B------:R-:W-:Y:S01]  /*14020*/  BSSY.RECONVERGENT B1, `(.L_x_3970) ;  /* 0x0000050000017945 */ /* 0x000fe20003800200 */
[----:B------:R-:W-:Y:S01]  /*14030*/  @P0 IMAD.U32 R175, R157, 0x10000, RZ ;  /* 0x000100009daf0824 */ /* 0x000fe200078e00ff */
[----:B------:R-:W-:Y:S01]  /*14040*/  MOV R14, 0x2 ;  /* 0x00000002000e7802 */ /* 0x000fe20000000f00 */
        /* <DEDUP_REMOVED lines=20> */
.L_x_3972:
        /* <DEDUP_REMOVED lines=13> */
.L_x_3974:
[----:B------:R-:W-:Y:S05]  /*14260*/  BSYNC.RECONVERGENT B2 ;  /* 0x0000000000027941 */ /* 0x000fea0003800200 */
.L_x_3973:
        /* <DEDUP_REMOVED lines=43> */
.L_x_3971:
[----:B------:R-:W-:Y:S05]  /*14520*/  BSYNC.RECONVERGENT B1 ;  /* 0x0000000000017941 */ /* 0x000fea0003800200 */
.L_x_3970:
[----:B------:R-:W-:Y:S01]  /*14530*/  I2FP.F32.U32 R5, R2 ;  /* 0x0000000200057245 */ /* 0x000fe20000201000 */
[----:B------:R-:W-:Y:S01]  /*14540*/  IMAD.U32 R165, R165, 0x10000, RZ ;  /* 0x00010000a5a57824 */ /* 0x000fe200078e00ff */
        /* <DEDUP_REMOVED lines=20> */
.L_x_3977:
        /* <DEDUP_REMOVED lines=13> */
.L_x_3979:
[----:B------:R-:W-:Y:S05]  /*14760*/  BSYNC.RECONVERGENT B2 ;  /* 0x0000000000027941 */ /* 0x000fea0003800200 */
.L_x_3978:
        /* <DEDUP_REMOVED lines=43> */
.L_x_3976:
[----:B------:R-:W-:Y:S05]  /*14a20*/  BSYNC.RECONVERGENT B1 ;  /* 0x0000000000017941 */ /* 0x000fea0003800200 */
.L_x_3975:
[----:B------:R-:W-:Y:S01]  /*14a30*/  I2FP.F32.U32 R5, R4 ;  /* 0x0000000400057245 */ /* 0x000fe20000201000 */
[----:B------:R-:W-:Y:S01]  /*14a40*/  BSSY.RECONVERGENT B1, `(.L_x_3980) ;  /* 0x0000052000017945 */ /* 0x000fe20003800200 */
[----:B------:R-:W-:Y:S02]  /*14a50*/  PRMT R4, R161, 0x7632, R4 ;  /* 0x00007632a1047816 */ /* 0x000fe40000000004 */
[----:B------:R-:W-:Y:S01]  /*14a60*/  @P0 SHF.L.U32 R197, R182, 0x10, RZ ;  /* 0x00000010b6c50819 */ /* 0x000fe200000006ff */
[----:B------:R-:W-:Y:S02]  /*14a70*/  FFMA.FTZ R5, R5, R176, 1.1641532182693481445e-10 ;  /* 0x2f00000005057423 */ /* 0x000fe400000100b0 */
[----:B------:R-:W-:Y:S02]  /*14a80*/  IMAD.U32 R165, R4, 0x10000, RZ ;  /* 0x0001000004a57824 */ /* 0x000fe400078e00ff */
[----:B------:R-:W-:Y:S01]  /*14a90*/  IMAD.MOV.U32 R4, RZ, RZ, 0x2 ;  /* 0x00000002ff047424 */ /* 0x000fe200078e00ff */
        /* <DEDUP_REMOVED lines=19> */
.L_x_3982:
        /* <DEDUP_REMOVED lines=13> */
.L_x_3984:
[----:B------:R-:W-:Y:S05]  /*14ca0*/  BSYNC.RECONVERGENT B2 ;  /* 0x0000000000027941 */ /* 0x000fea0003800200 */
.L_x_3983:
        /* <DEDUP_REMOVED lines=43> */
.L_x_3981:
[----:B------:R-:W-:Y:S05]  /*14f60*/  BSYNC.RECONVERGENT B1 ;  /* 0x0000000000017941 */ /* 0x000fea0003800200 */
.L_x_3980:
        /* <DEDUP_REMOVED lines=21> */
.L_x_3987:
        /* <DEDUP_REMOVED lines=13> */
.L_x_3989:
[----:B------:R-:W-:Y:S05]  /*15190*/  BSYNC.RECONVERGENT B2 ;  /* 0x0000000000027941 */ /* 0x000fea0003800200 */
.L_x_3988:
        /* <DEDUP_REMOVED lines=43> */
.L_x_3986:
[----:B------:R-:W-:Y:S05]  /*15450*/  BSYNC.RECONVERGENT B1 ;  /* 0x0000000000017941 */ /* 0x000fea0003800200 */
.L_x_3985:
        /* <DEDUP_REMOVED lines=25> */
.L_x_3992:
        /* <DEDUP_REMOVED lines=13> */
.L_x_3994:
[----:B------:R-:W-:Y:S05]  /*156c0*/  BSYNC.RECONVERGENT B2 ;  /* 0x0000000000027941 */ /* 0x000fea0003800200 */
.L_x_3993:
        /* <DEDUP_REMOVED lines=43> */
.L_x_3991:
[----:B------:R-:W-:Y:S05]  /*15980*/  BSYNC.RECONVERGENT B1 ;  /* 0x0000000000017941 */ /* 0x000fea0003800200 */
.L_x_3990:
        /* <DEDUP_REMOVED lines=20> */
.L_x_3997:
        /* <DEDUP_REMOVED lines=13> */
.L_x_3999:
[----:B------:R-:W-:Y:S05]  /*15ba0*/  BSYNC.RECONVERGENT B2 ;  /* 0x0000000000027941 */ /* 0x000fea0003800200 */
.L_x_3998:
        /* <DEDUP_REMOVED lines=43> */
.L_x_3996:
[----:B------:R-:W-:Y:S05]  /*15e60*/  BSYNC.RECONVERGENT B1 ;  /* 0x0000000000017941 */ /* 0x000fea0003800200 */
.L_x_3995:
[----:B------:R-:W-:Y:S01]  /*15e70*/  I2FP.F32.U32 R171, R4 ;  /* 0x0000000400ab7245 */ /* 0x000fe20000201000 */
[----:B------:R-:W-:Y:S01]  /*15e80*/  BSSY.RECONVERGENT B1, `(.L_x_4000) ;  /* 0x0000053000017945 */ /* 0x000fe20003800200 */
[----:B------:R-:W-:Y:S01]  /*15e90*/  PRMT R4, R162, 0x7632, R4 ;  /* 0x00007632a2047816 */ /* 0x000fe20000000004 */
[----:B------:R-:W-:Y:S01]  /*15ea0*/  IMAD.MOV.U32 R182, RZ, RZ, 0x2 ;  /* 0x00000002ffb67424 */ /* 0x000fe200078e00ff */
[----:B------:R-:W-:Y:S01]  /*15eb0*/  @P0 PRMT R14, R158, 0x7632, R14 ;  /* 0x000076329e0e0816 */ /* 0x000fe2000000000e */
[----:B------:R-:W-:Y:S02]  /*15ec0*/  FFMA.FTZ R171, R171, R176, 1.1641532182693481445e-10 ;  /* 0x2f000000abab7423 */ /* 0x000fe400000100b0 */
[----:B------:R-:W-:-:S03]  /*15ed0*/  IMAD.U32 R215, R4, 0x10000, RZ ;  /* 0x0001000004d77824 */ /* 0x000fc600078e00ff */
[----:B------:R-:W-:Y:S01]  /*15ee0*/  FSETP.GTU.FTZ.AND P4, PT, R171, R172, PT ;  /* 0x000000acab00720b */ /* 0x000fe20003f9c000 */
[----:B------:R-:W-:-:S03]  /*15ef0*/  FMUL.FTZ R215, R215, R174 ;  /* 0x000000aed7d77220 */ /* 0x000fc60000410000 */
[----:B------:R-:W-:Y:S02]  /*15f00*/  SEL R4, RZ, 0x1, P4 ;  /* 0x00000001ff047807 */ /* 0x000fe40002000000 */
[----:B------:R-:W-:Y:S02]  /*15f10*/  FSEL R171, R215, RZ, !P4 ;  /* 0x000000ffd7ab7208 */ /* 0x000fe40006000000 */
        /* <DEDUP_REMOVED lines=16> */
.L_x_4002:
        /* <DEDUP_REMOVED lines=13> */
.L_x_4004:
[----:B------:R-:W-:Y:S05]  /*160f0*/  BSYNC.RECONVERGENT B2 ;  /* 0x0000000000027941 */ /* 0x000fea0003800200 */
.L_x_4003:
        /* <DEDUP_REMOVED lines=43> */
.L_x_4001:
[----:B------:R-:W-:Y:S05]  /*163b0*/  BSYNC.RECONVERGENT B1 ;  /* 0x0000000000017941 */ /* 0x000fea0003800200 */
.L_x_4000:
        /* <DEDUP_REMOVED lines=21> */
.L_x_4007:
        /* <DEDUP_REMOVED lines=13> */
.L_x_4009:
[----:B------:R-:W-:Y:S05]  /*165e0*/  BSYNC.RECONVERGENT B2 ;  /* 0x0000000000027941 */ /* 0x000fea0003800200 */
.L_x_4008:
        /* <DEDUP_REMOVED lines=43> */
.L_x_4006:
[----:B------:R-:W-:Y:S05]  /*168a0*/  BSYNC.RECONVERGENT B1 ;  /* 0x0000000000017941 */ /* 0x000fea0003800200 */
.L_x_4005:
        /* <DEDUP_REMOVED lines=26> */
.L_x_4012:
        /* <DEDUP_REMOVED lines=13> */
.L_x_4014:
[----:B------:R-:W-:Y:S05]  /*16b20*/  BSYNC.RECONVERGENT B2 ;  /* 0x0000000000027941 */ /* 0x000fea0003800200 */
.L_x_4013:
        /* <DEDUP_REMOVED lines=43> */
.L_x_4011:
[----:B------:R-:W-:Y:S05]  /*16de0*/  BSYNC.RECONVERGENT B1 ;  /* 0x0000000000017941 */ /* 0x000fea0003800200 */
.L_x_4010:
        /* <DEDUP_REMOVED lines=20> */
.L_x_4017:
        /* <DEDUP_REMOVED lines=15> */
.L_x_4019:
[----:B------:R-:W-:Y:S05]  /*17020*/  BSYNC.RECONVERGENT B2 ;  /* 0x0000000000027941 */ /* 0x000fea0003800200 */
.L_x_4018:
        /* <DEDUP_REMOVED lines=43> */
.L_x_4016:
[----:B------:R-:W-:Y:S05]  /*172e0*/  BSYNC.RECONVERGENT B1 ;  /* 0x0000000000017941 */ /* 0x000fea0003800200 */
.L_x_4015:
        /* <DEDUP_REMOVED lines=8> */
[----:B------:R-:W-:-:S05]  /*17370*/  FMUL.FTZ R227, R227, R174 ;  /* 0x000000aee3e37220 */ /* 0x000fca0000410000 */
[----:B------:R-:W-:Y:S02]  /*17380*/  FSEL R167, R227, RZ, !P6 ;  /* 0x000000ffe3a77208 */ /* 0x000fe40007000000 */
[----:B------:R-:W-:Y:S02]  /*17390*/  @P0 SHF.L.U32 R227, R166, 0x10, RZ ;  /* 0x00000010a6e30819 */ /* 0x000fe400000006ff */
[----:B------:R-:W-:Y:S01]  /*173a0*/  PRMT R166, R178, 0x5410, R180 ;  /* 0x00005410b2a67816 */ /* 0x000fe200000000b4 */
        /* <DEDUP_REMOVED lines=8> */
.L_x_3939:
        /* <DEDUP_REMOVED lines=16> */
.L_x_4023:
        /* <DEDUP_REMOVED lines=13> */
.L_x_4025:
[----:B------:R-:W-:Y:S05]  /*17600*/  BSYNC.RECONVERGENT B2 ;  /* 0x0000000000027941 */ /* 0x000fea0003800200 */
.L_x_4024:
        /* <DEDUP_REMOVED lines=43> */
.L_x_4022:
[----:B------:R-:W-:Y:S05]  /*178c0*/  BSYNC.RECONVERGENT B1 ;  /* 0x0000000000017941 */ /* 0x000fea0003800200 */
.L_x_4021:
[----:B------:R-:W1:Y:S01]  /*178d0*/  LDC R176, c[0x0][0x408] ;  /* 0x00010200ffb07b82 */ /* 0x000e620000000800 */
[----:B------:R-:W-:Y:S01]  /*178e0*/  I2FP.F32.U32 R27, R27 ;  /* 0x0000001b001b7245 */ /* 0x000fe20000201000 */
[----:B------:R-:W-:Y:S01]  /*178f0*/  IMAD.MOV.U32 R180, RZ, RZ, 0x2f800000 ;  /* 0x2f800000ffb47424 */ /* 0x000fe200078e00ff */
[----:B------:R-:W-:Y:S01]  /*17900*/  ISETP.NE.AND P3, PT, R174, 0x1, PT ;  /* 0x00000001ae00780c */ /* 0x000fe20003f65270 */
[----:B-----5:R-:W-:Y:S01]  /*17910*/  IMAD.U32 R169, R164, 0x10000, RZ ;  /* 0x00010000a4a97824 */ /* 0x020fe200078e00ff */
[----:B------:R-:W-:Y:S01]  /*17920*/  @P0 SHF.L.U32 R14, R156, 0x10, RZ ;  /* 0x000000109c0e0819 */ /* 0x000fe200000006ff */
        /* <DEDUP_REMOVED lines=23> */
.L_x_4028:
        /* <DEDUP_REMOVED lines=13> */
.L_x_4030:
[----:B------:R-:W-:Y:S05]  /*17b70*/  BSYNC.RECONVERGENT B2 ;  /* 0x0000000000027941 */ /* 0x000fea0003800200 */
.L_x_4029:
        /* <DEDUP_REMOVED lines=43> */
.L_x_4027:
[----:B------:R-:W-:Y:S05]  /*17e30*/  BSYNC.RECONVERGENT B1 ;  /* 0x0000000000017941 */ /* 0x000fea0003800200 */
.L_x_4026:
        /* <DEDUP_REMOVED lines=25> */
.L_x_4033:
        /* <DEDUP_REMOVED lines=13> */
.L_x_4035:
[----:B------:R-:W-:Y:S05]  /*180a0*/  BSYNC.RECONVERGENT B2 ;  /* 0x0000000000027941 */ /* 0x000fea0003800200 */
.L_x_4034:
        /* <DEDUP_REMOVED lines=43> */
.L_x_4032:
[----:B------:R-:W-:Y:S05]  /*18360*/  BSYNC.RECONVERGENT B1 ;  /* 0x0000000000017941 */ /* 0x000fea0003800200 */
.L_x_4031:
[----:B------:R-:W-:Y:S01]  /*18370*/  I2FP.F32.U32 R175, R14 ;  /* 0x0000000e00af7245 */ /* 0x000fe20000201000 */
[----:B------:R-:W-:Y:S01]  /*18380*/  IMAD.U32 R195, R165, 0x10000, RZ ;  /* 0x00010000a5c37824 */ /* 0x000fe200078e00ff */
[----:B------:R-:W-:Y:S01]  /*18390*/  LOP3.LUT R10, R10, 0xfffffffb, RZ, 0xc0, !PT ;  /* 0xfffffffb0a0a7812 */ /* 0x000fe200078ec0ff */
[----:B------:R-:W-:Y:S01]  /*183a0*/  @P0 IMAD.U32 R14, R157, 0x10000, RZ ;  /* 0x000100009d0e0824 */ /* 0x000fe200078e00ff */
        /* <DEDUP_REMOVED lines=9> */
[----:B------:R-:W-:Y:S02]  /*18440*/  PRMT R14, R165, 0x7632, R14 ;  /* 0x00007632a50e7816 */ /* 0x000fe4000000000e */
[----:B------:R-:W-:Y:S02]  /*18450*/  MOV R165, R12 ;  /* 0x0000000c00a57202 */ /* 0x000fe40000000f00 */
        /* <DEDUP_REMOVED lines=11> */
.L_x_4038:
        /* <DEDUP_REMOVED lines=13> */
.L_x_4040:
[----:B------:R-:W-:Y:S05]  /*185e0*/  BSYNC.RECONVERGENT B2 ;  /* 0x0000000000027941 */ /* 0x000fea0003800200 */
.L_x_4039:
        /* <DEDUP_REMOVED lines=43> */
.L_x_4037:
[----:B------:R-:W-:Y:S05]  /*188a0*/  BSYNC.RECONVERGENT B1 ;  /* 0x0000000000017941 */ /* 0x000fea0003800200 */
.L_x_4036:
[----:B------:R-:W-:Y:S01]  /*188b0*/  I2FP.F32.U32 R165, R165 ;  /* 0x000000a500a57245 */ /* 0x000fe20000201000 */
[----:B------:R-:W-:Y:S01]  /*188c0*/  @P0 IMAD.U32 R182, R182, 0x10000, RZ ;  /* 0x00010000b6b60824 */ /* 0x000fe200078e00ff */
[----:B------:R-:W-:Y:S01]  /*188d0*/  SHF.L.U32 R195, R14, 0x10, RZ ;  /* 0x000000100ec37819 */ /* 0x000fe200000006ff */
[----:B------:R-:W-:Y:S01]  /*188e0*/  BSSY.RECONVERGENT B1, `(.L_x_4041) ;  /* 0x000004f000017945 */ /* 0x000fe20003800200 */
[----:B------:R-:W-:Y:S01]  /*188f0*/  LOP3.LUT R10, R10, 0xfffffffd, RZ, 0xc0, !PT ;  /* 0xfffffffd0a0a7812 */ /* 0x000fe200078ec0ff */
[----:B------:R-:W-:Y:S01]  /*18900*/  FFMA.FTZ R165, R165, R180, 1.1641532182693481445e-10 ;  /* 0x2f000000a5a57423 */ /* 0x000fe200000100b4 */
[----:B------:R-:W-:Y:S02]  /*18910*/  IMAD.MOV.U32 R164, RZ, RZ, 0x2 ;  /* 0x00000002ffa47424 */ /* 0x000fe400078e00ff */
[----:B------:R-:W-:Y:S01]  /*18920*/  FMUL.FTZ R195, R195, R176 ;  /* 0x000000b0c3c37220 */ /* 0x000fe20000410000 */
[----:B------:R-:W-:Y:S01]  /*18930*/  IMAD.MOV.U32 R14, RZ, RZ, R12 ;  /* 0x000000ffff0e7224 */ /* 0x000fe200078e000c */
        /* <DEDUP_REMOVED lines=16> */
.L_x_4043:
        /* <DEDUP_REMOVED lines=13> */
.L_x_4045:
[----:B------:R-:W-:Y:S05]  /*18b10*/  BSYNC.RECONVERGENT B2 ;  /* 0x0000000000027941 */ /* 0x000fea0003800200 */
.L_x_4044:
        /* <DEDUP_REMOVED lines=43> */
.L_x_4042:
[----:B------:R-:W-:Y:S05]  /*18dd0*/  BSYNC.RECONVERGENT B1 ;  /* 0x0000000000017941 */ /* 0x000fea0003800200 */
.L_x_4041:
        /* <DEDUP_REMOVED lines=24> */
.L_x_4048:
        /* <DEDUP_REMOVED lines=13> */
.L_x_4050:
[----:B------:R-:W-:Y:S05]  /*19030*/  BSYNC.RECONVERGENT B2 ;  /* 0x0000000000027941 */ /* 0x000fea0003800200 */
.L_x_4049:
        /* <DEDUP_REMOVED lines=43> */
.L_x_4047:
[----:B------:R-:W-:Y:S05]  /*192f0*/  BSYNC.RECONVERGENT B1 ;  /* 0x0000000000017941 */ /* 0x000fea0003800200 */
.L_x_4046:
[----:B------:R-:W-:Y:S01]  /*19300*/  I2FP.F32.U32 R165, R14 ;  /* 0x0000000e00a57245 */ /* 0x000fe20000201000 */
[----:B------:R-:W-:Y:S01]  /*19310*/  IMAD.U32 R215, R166, 0x10000, RZ ;  /* 0x00010000a6d77824 */ /* 0x000fe200078e00ff */
[----:B------:R-:W-:Y:S01]  /*19320*/  ISETP.NE.AND P4, PT, R186, 0x1, PT ;  /* 0x00000001ba00780c */ /* 0x000fe20003f85270 */
[----:B------:R-:W-:Y:S01]  /*19330*/  BSSY.RECONVERGENT B1, `(.L_x_4051) ;  /* 0x000004e000017945 */ /* 0x000fe20003800200 */
[----:B------:R-:W-:Y:S01]  /*19340*/  @P0 PRMT R14, R158, 0x7632, R14 ;  /* 0x000076329e0e0816 */ /* 0x000fe2000000000e */
[----:B------:R-:W-:Y:S01]  /*19350*/  FFMA.FTZ R165, R165, R180, 1.1641532182693481445e-10 ;  /* 0x2f000000a5a57423 */ /* 0x000fe200000100b4 */
[----:B------:R-:W-:Y:S01]  /*19360*/  FMUL.FTZ R215, R215, R176 ;  /* 0x000000b0d7d77220 */ /* 0x000fe20000410000 */
[----:B------:R-:W-:Y:S02]  /*19370*/  HFMA2 R164, -RZ, RZ, 0, 1.1920928955078125e-07 ;  /* 0x00000002ffa47431 */ /* 0x000fe400000001ff */
[----:B------:R-:W-:Y:S01]  /*19380*/  @P0 IMAD.U32 R14, R14, 0x10000, RZ ;  /* 0x000100000e0e0824 */ /* 0x000fe200078e00ff */
        /* <DEDUP_REMOVED lines=15> */
.L_x_4053:
        /* <DEDUP_REMOVED lines=13> */
.L_x_4055:
[----:B------:R-:W-:Y:S05]  /*19550*/  BSYNC.RECONVERGENT B2 ;  /* 0x0000000000027941 */ /* 0x000fea0003800200 */
.L_x_4054:
        /* <DEDUP_REMOVED lines=43> */
.L_x_4052:
[----:B------:R-:W-:Y:S05]  /*19810*/  BSYNC.RECONVERGENT B1 ;  /* 0x0000000000017941 */ /* 0x000fea0003800200 */
.L_x_4051:
        /* <DEDUP_REMOVED lines=24> */
.L_x_4058:
        /* <DEDUP_REMOVED lines=13> */
.L_x_4060:
[----:B------:R-:W-:Y:S05]  /*19a70*/  BSYNC.RECONVERGENT B2 ;  /* 0x0000000000027941 */ /* 0x000fea0003800200 */
.L_x_4059:
        /* <DEDUP_REMOVED lines=43> */
.L_x_4057:
[----:B------:R-:W-:Y:S05]  /*19d30*/  BSYNC.RECONVERGENT B1 ;  /* 0x0000000000017941 */ /* 0x000fea0003800200 */
.L_x_4056:
[----:B------:R-:W-:Y:S02]  /*19d40*/  I2FP.F32.U32 R165, R165 ;  /* 0x000000a500a57245 */ /* 0x000fe40000201000 */
[----:B------:R-:W-:Y:S02]  /*19d50*/  SHF.L.U32 R167, R188, 0x10, RZ ;  /* 0x00000010bca77819 */ /* 0x000fe400000006ff */
[----:B------:R-:W-:Y:S01]  /*19d60*/  @P0 PRMT R164, R159, 0x7632, R164 ;  /* 0x000076329fa40816 */ /* 0x000fe200000000a4 */
[----:B------:R-:W-:Y:S01]  /*19d70*/  FFMA.FTZ R165, R165, R180, 1.1641532182693481445e-10 ;  /* 0x2f000000a5a57423 */ /* 0x000fe200000100b4 */
[----:B------:R-:W-:Y:S01]  /*19d80*/  PRMT R166, R182, 0x5410, R184 ;  /* 0x00005410b6a67816 */ /* 0x000fe200000000b8 */
[----:B------:R-:W-:Y:S02]  /*19d90*/  FMUL.FTZ R167, R167, R176 ;  /* 0x000000b0a7a77220 */ /* 0x000fe40000410000 */
[----:B------:R-:W-:Y:S01]  /*19da0*/  @P0 IMAD.U32 R164, R164, 0x10000, RZ ;  /* 0x00010000a4a40824 */ /* 0x000fe200078e00ff */
        /* <DEDUP_REMOVED lines=8> */
.L_x_4020:
        /* <DEDUP_REMOVED lines=43> */
.L_x_4061:
[----:B------:R-:W-:Y:S01]  /*1a0e0*/  IMAD.MOV.U32 R172, RZ, RZ, R170 ;  /* 0x000000ffffac7224 */ /* 0x000fe200078e00aa */
[----:B------:R-:W-:-:S07]  /*1a0f0*/  IADD3 R168, PT, PT, R168, 0x100, RZ ;  /* 0x00000100a8a87810 */ /* 0x000fce0007ffe0ff */
.L_x_3938:
[----:B------:R-:W-:Y:S05]  /*1a100*/  BSYNC.RECONVERGENT B0 ;  /* 0x0000000000007941 */ /* 0x000fea0003800200 */
.L_x_3937:
        /* <DEDUP_REMOVED lines=35> */
.L_x_4067:
        /* <DEDUP_REMOVED lines=13> */
.L_x_4069:
[----:B------:R-:W-:Y:S05]  /*1a410*/  BSYNC.RECONVERGENT B2 ;  /* 0x0000000000027941 */ /* 0x000fea0003800200 */
.L_x_4068:
        /* <DEDUP_REMOVED lines=43> */
.L_x_4066:
[----:B------:R-:W-:Y:S05]  /*1a6d0*/  BSYNC.RECONVERGENT B1 ;  /* 0x0000000000017941 */ /* 0x000fea0003800200 */
.L_x_4065:
        /* <DEDUP_REMOVED lines=9> */
[----:B------:R-:W-:Y:S01]  /*1a770*/  PRMT R2, R164, 0x7632, R2 ;  /* 0x00007632a4027816 */ /* 0x000fe20000000002 */
[----:B------:R-:W-:Y:S01]  /*1a780*/  IMAD.MOV.U32 R14, RZ, RZ, 0x2 ;  /* 0x00000002ff0e7424 */ /* 0x000fe200078e00ff */
[----:B------:R-:W-:Y:S01]  /*1a790*/  MOV R4, R12 ;  /* 0x0000000c00047202 */ /* 0x000fe20000000f00 */
[----:B-1----:R-:W-:Y:S01]  /*1a7a0*/  FMUL.FTZ R6, R7, R176 ;  /* 0x000000b007067220 */ /* 0x002fe20000410000 */
[----:B0-----:R-:W-:-:S04]  /*1a7b0*/  FSETP.GTU.FTZ.AND P4, PT, R5, R178, PT ;  /* 0x000000b20500720b */ /* 0x001fc80003f9c000 */
        /* <DEDUP_REMOVED lines=12> */
.L_x_4072:
        /* <DEDUP_REMOVED lines=13> */
.L_x_4074:
[----:B------:R-:W-:Y:S05]  /*1a950*/  BSYNC.RECONVERGENT B2 ;  /* 0x0000000000027941 */ /* 0x000fea0003800200 */
.L_x_4073:
        /* <DEDUP_REMOVED lines=43> */
.L_x_4071:
[----:B------:R-:W-:Y:S05]  /*1ac10*/  BSYNC.RECONVERGENT B1 ;  /* 0x0000000000017941 */ /* 0x000fea0003800200 */
.L_x_4070:
        /* <DEDUP_REMOVED lines=25> */
.L_x_4077:
        /* <DEDUP_REMOVED lines=13> */
.L_x_4079:
[----:B------:R-:W-:Y:S05]  /*1ae80*/  BSYNC.RECONVERGENT B2 ;  /* 0x0000000000027941 */ /* 0x000fea0003800200 */
.L_x_4078:
        /* <DEDUP_REMOVED lines=43> */
.L_x_4076:
[----:B------:R-:W-:Y:S05]  /*1b140*/  BSYNC.RECONVERGENT B1 ;  /* 0x0000000000017941 */ /* 0x000fea0003800200 */
.L_x_4075:
        /* <DEDUP_REMOVED lines=22> */
.L_x_4082:
        /* <DEDUP_REMOVED lines=13> */
.L_x_4084:
[----:B------:R-:W-:Y:S05]  /*1b380*/  BSYNC.RECONVERGENT B2 ;  /* 0x0000000000027941 */ /* 0x000fea0003800200 */
.L_x_4083:
        /* <DEDUP_REMOVED lines=43> */
.L_x_4081:
[----:B------:R-:W-:Y:S05]  /*1b640*/  BSYNC.RECONVERGENT B1 ;  /* 0x0000000000017941 */ /* 0x000fea0003800200 */
.L_x_4080:
[----:B------:R-:W-:Y:S01]  /*1b650*/  I2FP.F32.U32 R5, R5 ;  /* 0x0000000500057245 */ /* 0x000fe20000201000 */
[----:B------:R-:W-:Y:S01]  /*1b660*/  @P1 IMAD.U32 R187, R174, 0x10000, RZ ;  /* 0x00010000aebb1824 */ /* 0x000fe200078e00ff */
[----:B------:R-:W-:Y:S01]  /*1b670*/  PRMT R4, R160, 0x7632, R4 ;  /* 0x00007632a0047816 */ /* 0x000fe20000000004 */
[----:B------:R-:W-:Y:S01]  /*1b680*/  BSSY.RECONVERGENT B1, `(.L_x_4085) ;  /* 0x0000050000017945 */ /* 0x000fe20003800200 */
[----:B------:R-:W-:Y:S02]  /*1b690*/  IMAD.MOV.U32 R14, RZ, RZ, 0x2 ;  /* 0x00000002ff0e7424 */ /* 0x000fe400078e00ff */
[----:B------:R-:W-:Y:S01]  /*1b6a0*/  FFMA.FTZ R5, R5, R180, 1.1641532182693481445e-10 ;  /* 0x2f00000005057423 */ /* 0x000fe200000100b4 */
[----:B------:R-:W-:-:S04]  /*1b6b0*/  IMAD.U32 R7, R4, 0x10000, RZ ;  /* 0x0001000004077824 */ /* 0x000fc800078e00ff */
[----:B------:R-:W-:Y:S01]  /*1b6c0*/  FSETP.GTU.FTZ.AND P3, PT, R5, R178, PT ;  /* 0x000000b20500720b */ /* 0x000fe20003f7c000 */
[----:B------:R-:W-:-:S03]  /*1b6d0*/  FMUL.FTZ R7, R7, R176 ;  /* 0x000000b007077220 */ /* 0x000fc60000410000 */
        /* <DEDUP_REMOVED lines=17> */
.L_x_4087:
        /* <DEDUP_REMOVED lines=13> */
.L_x_4089:
[----:B------:R-:W-:Y:S05]  /*1b8c0*/  BSYNC.RECONVERGENT B2 ;  /* 0x0000000000027941 */ /* 0x000fea0003800200 */
.L_x_4088:
        /* <DEDUP_REMOVED lines=43> */
.L_x_4086:
[----:B------:R-:W-:Y:S05]  /*1bb80*/  BSYNC.RECONVERGENT B1 ;  /* 0x0000000000017941 */ /* 0x000fea0003800200 */
.L_x_4085:
[----:B------:R-:W-:Y:S01]  /*1bb90*/  I2FP.F32.U32 R5, R2 ;  /* 0x0000000200057245 */ /* 0x000fe20000201000 */
[C---:B------:R-:W-:Y:S01]  /*1bba0*/  IMAD.U32 R7, R165.reuse, 0x10000, RZ ;  /* 0x00010000a5077824 */ /* 0x040fe200078e00ff */
        /* <DEDUP_REMOVED lines=21> */
.L_x_4092:
        /* <DEDUP_REMOVED lines=13> */
.L_x_4094:
[----:B------:R-:W-:Y:S05]  /*1bdd0*/  BSYNC.RECONVERGENT B2 ;  /* 0x0000000000027941 */ /* 0x000fea0003800200 */
.L_x_4093:
        /* <DEDUP_REMOVED lines=43> */
.L_x_4091:
[----:B------:R-:W-:Y:S05]  /*1c090*/  BSYNC.RECONVERGENT B1 ;  /* 0x0000000000017941 */ /* 0x000fea0003800200 */
.L_x_4090:
        /* <DEDUP_REMOVED lines=25> */
.L_x_4097:
        /* <DEDUP_REMOVED lines=13> */
.L_x_4099:
[----:B------:R-:W-:Y:S05]  /*1c300*/  BSYNC.RECONVERGENT B2 ;  /* 0x0000000000027941 */ /* 0x000fea0003800200 */
.L_x_4098:
        /* <DEDUP_REMOVED lines=43> */
.L_x_4096:
[----:B------:R-:W-:Y:S05]  /*1c5c0*/  BSYNC.RECONVERGENT B1 ;  /* 0x0000000000017941 */ /* 0x000fea0003800200 */
.L_x_4095:
        /* <DEDUP_REMOVED lines=22> */
.L_x_4102:
        /* <DEDUP_REMOVED lines=13> */
.L_x_4104:
[----:B------:R-:W-:Y:S05]  /*1c800*/  BSYNC.RECONVERGENT B2 ;  /* 0x0000000000027941 */ /* 0x000fea0003800200 */
.L_x_4103:
        /* <DEDUP_REMOVED lines=43> */
.L_x_4101:
[----:B------:R-:W-:Y:S05]  /*1cac0*/  BSYNC.RECONVERGENT B1 ;  /* 0x0000000000017941 */ /* 0x000fea0003800200 */
.L_x_4100:
        /* <DEDUP_REMOVED lines=26> */
.L_x_4107:
        /* <DEDUP_REMOVED lines=13> */
.L_x_4109:
[----:B------:R-:W-:Y:S05]  /*1cd40*/  BSYNC.RECONVERGENT B2 ;  /* 0x0000000000027941 */ /* 0x000fea0003800200 */
.L_x_4108:
        /* <DEDUP_REMOVED lines=43> */
.L_x_4106:
[----:B------:R-:W-:Y:S05]  /*1d000*/  BSYNC.RECONVERGENT B1 ;  /* 0x0000000000017941 */ /* 0x000fea0003800200 */
.L_x_4105:
        /* <DEDUP_REMOVED lines=23> */
.L_x_4112:
        /* <DEDUP_REMOVED lines=13> */
.L_x_4114:
[----:B------:R-:W-:Y:S05]  /*1d250*/  BSYNC.RECONVERGENT B2 ;  /* 0x0000000000027941 */ /* 0x000fea0003800200 */
.L_x_4113:
        /* <DEDUP_REMOVED lines=43> */
.L_x_4111:
[----:B------:R-:W-:Y:S05]  /*1d510*/  BSYNC.RECONVERGENT B1 ;  /* 0x0000000000017941 */ /* 0x000fea0003800200 */
.L_x_4110:
        /* <DEDUP_REMOVED lines=25> */
.L_x_4117:
        /* <DEDUP_REMOVED lines=13> */
.L_x_4119:
[----:B------:R-:W-:Y:S05]  /*1d780*/  BSYNC.RECONVERGENT B2 ;  /* 0x0000000000027941 */ /* 0x000fea0003800200 */
.L_x_4118:
        /* <DEDUP_REMOVED lines=43> */
.L_x_4116:
[----:B------:R-:W-:Y:S05]  /*1da40*/  BSYNC.RECONVERGENT B1 ;  /* 0x0000000000017941 */ /* 0x000fea0003800200 */
.L_x_4115:
        /* <DEDUP_REMOVED lines=20> */
.L_x_4122:
        /* <DEDUP_REMOVED lines=13> */
.L_x_4124:
[----:B------:R-:W-:Y:S05]  /*1dc60*/  BSYNC.RECONVERGENT B2 ;  /* 0x0000000000027941 */ /* 0x000fea0003800200 */
.L_x_4123:
        /* <DEDUP_REMOVED lines=43> */
.L_x_4121:
[----:B------:R-:W-:Y:S05]  /*1df20*/  BSYNC.RECONVERGENT B1 ;  /* 0x0000000000017941 */ /* 0x000fea0003800200 */
.L_x_4120:
[----:B------:R-:W-:Y:S01]  /*1df30*/  I2FP.F32.U32 R171, R4 ;  /* 0x0000000400ab7245 */ /* 0x000fe20000201000 */
[----:B------:R-:W-:Y:S01]  /*1df40*/  BSSY.RECONVERGENT B1, `(.L_x_4125) ;  /* 0x0000053000017945 */ /* 0x000fe20003800200 */
[----:B------:R-:W-:Y:S01]  /*1df50*/  PRMT R4, R162, 0x7632, R4 ;  /* 0x00007632a2047816 */ /* 0x000fe20000000004 */
[----:B------:R-:W-:Y:S01]  /*1df60*/  HFMA2 R170, -RZ, RZ, 0, 1.1920928955078125e-07 ;  /* 0x00000002ffaa7431 */ /* 0x000fe200000001ff */
        /* <DEDUP_REMOVED lines=23> */
.L_x_4127:
        /* <DEDUP_REMOVED lines=13> */
.L_x_4129:
[----:B------:R-:W-:Y:S05]  /*1e1b0*/  BSYNC.RECONVERGENT B2 ;  /* 0x0000000000027941 */ /* 0x000fea0003800200 */
.L_x_4128:
        /* <DEDUP_REMOVED lines=43> */
.L_x_4126:
[----:B------:R-:W-:Y:S05]  /*1e470*/  BSYNC.RECONVERGENT B1 ;  /* 0x0000000000017941 */ /* 0x000fea0003800200 */
.L_x_4125:
        /* <DEDUP_REMOVED lines=21> */
.L_x_4132:
        /* <DEDUP_REMOVED lines=13> */
.L_x_4134:
[----:B------:R-:W-:Y:S05]  /*1e6a0*/  BSYNC.RECONVERGENT B2 ;  /* 0x0000000000027941 */ /* 0x000fea0003800200 */
.L_x_4133:
        /* <DEDUP_REMOVED lines=43> */
.L_x_4131:
[----:B------:R-:W-:Y:S05]  /*1e960*/  BSYNC.RECONVERGENT B1 ;  /* 0x0000000000017941 */ /* 0x000fea0003800200 */
.L_x_4130:
        /* <DEDUP_REMOVED lines=26> */
.L_x_4137:
        /* <DEDUP_REMOVED lines=13> */
.L_x_4139:
[----:B------:R-:W-:Y:S05]  /*1ebe0*/  BSYNC.RECONVERGENT B2 ;  /* 0x0000000000027941 */ /* 0x000fea0003800200 */
.L_x_4138:
        /* <DEDUP_REMOVED lines=43> */
.L_x_4136:
[----:B------:R-:W-:Y:S05]  /*1eea0*/  BSYNC.RECONVERGENT B1 ;  /* 0x0000000000017941 */ /* 0x000fea0003800200 */
.L_x_4135:
        /* <DEDUP_REMOVED lines=20> */
.L_x_4142:
        /* <DEDUP_REMOVED lines=15> */
.L_x_4144:
[----:B------:R-:W-:Y:S05]  /*1f0e0*/  BSYNC.RECONVERGENT B2 ;  /* 0x0000000000027941 */ /* 0x000fea0003800200 */
.L_x_4143:
        /* <DEDUP_REMOVED lines=43> */
.L_x_4141:
[----:B------:R-:W-:Y:S05]  /*1f3a0*/  BSYNC.RECONVERGENT B1 ;  /* 0x0000000000017941 */ /* 0x000fea0003800200 */
.L_x_4140:
[----:B------:R-:W-:Y:S02]  /*1f3b0*/  I2FP.F32.U32 R167, R170 ;  /* 0x000000aa00a77245 */ /* 0x000fe40000201000 */
[----:B------:R-:W-:Y:S02]  /*1f3c0*/  PRMT R166, R163, 0x7632, R166 ;  /* 0x00007632a3a67816 */ /* 0x000fe400000000a6 */
[----:B------:R-:W-:Y:S01]  /*1f3d0*/  PRMT R165, R172, 0x5410, R165 ;  /* 0x00005410aca57816 */ /* 0x000fe200000000a5 */
[----:B------:R-:W-:Y:S01]  /*1f3e0*/  FFMA.FTZ R167, R167, R180, 1.1641532182693481445e-10 ;  /* 0x2f000000a7a77423 */ /* 0x000fe200000100b4 */
[----:B------:R-:W-:Y:S01]  /*1f3f0*/  IMAD.MOV.U32 R172, RZ, RZ, R0 ;  /* 0x000000ffffac7224 */ /* 0x000fe200078e0000 */
        /* <DEDUP_REMOVED lines=16> */
.L_x_4064:
        /* <DEDUP_REMOVED lines=16> */
.L_x_4148:
        /* <DEDUP_REMOVED lines=13> */
.L_x_4150:
[----:B------:R-:W-:Y:S05]  /*1f6d0*/  BSYNC.RECONVERGENT B2 ;  /* 0x0000000000027941 */ /* 0x000fea0003800200 */
.L_x_4149:
        /* <DEDUP_REMOVED lines=43> */
.L_x_4147:
[----:B------:R-:W-:Y:S05]  /*1f990*/  BSYNC.RECONVERGENT B1 ;  /* 0x0000000000017941 */ /* 0x000fea0003800200 */
.L_x_4146:
        /* <DEDUP_REMOVED lines=29> */
.L_x_4153:
        /* <DEDUP_REMOVED lines=13> */
.L_x_4155:
[----:B------:R-:W-:Y:S05]  /*1fc40*/  BSYNC.RECONVERGENT B2 ;  /* 0x0000000000027941 */ /* 0x000fea0003800200 */
.L_x_4154:
        /* <DEDUP_REMOVED lines=43> */
.L_x_4152:
[----:B------:R-:W-:Y:S05]  /*1ff00*/  BSYNC.RECONVERGENT B1 ;  /* 0x0000000000017941 */ /* 0x000fea0003800200 */
.L_x_4151:
        /* <DEDUP_REMOVED lines=25> */
.L_x_4158:
        /* <DEDUP_REMOVED lines=13> */
.L_x_4160:
[----:B------:R-:W-:Y:S05]  /*20170*/  BSYNC.RECONVERGENT B2 ;  /* 0x0000000000027941 */ /* 0x000fea0003800200 */
.L_x_4159:
        /* <DEDUP_REMOVED lines=43> */
.L_x_4157:
[----:B------:R-:W-:Y:S05]  /*20430*/  BSYNC.RECONVERGENT B1 ;  /* 0x0000000000017941 */ /* 0x000fea0003800200 */
.L_x_4156:
        /* <DEDUP_REMOVED lines=13> */
[----:B------:R-:W-:Y:S01]  /*20510*/  PRMT R14, R165, 0x7632, R14 ;  /* 0x00007632a50e7816 */ /* 0x000fe2000000000e */
[----:B------:R-:W-:-:S03]  /*20520*/  IMAD.MOV.U32 R165, RZ, RZ, R12 ;  /* 0x000000ffffa57224 */ /* 0x000fc600078e000c */
        /* <DEDUP_REMOVED lines=11> */
.L_x_4163:
        /* <DEDUP_REMOVED lines=13> */
.L_x_4165:
[----:B------:R-:W-:Y:S05]  /*206b0*/  BSYNC.RECONVERGENT B2 ;  /* 0x0000000000027941 */ /* 0x000fea0003800200 */
.L_x_4164:
        /* <DEDUP_REMOVED lines=43> */
.L_x_4162:
[----:B------:R-:W-:Y:S05]  /*20970*/  BSYNC.RECONVERGENT B1 ;  /* 0x0000000000017941 */ /* 0x000fea0003800200 */
.L_x_4161:
[----:B------:R-:W-:Y:S01]  /*20980*/  I2FP.F32.U32 R165, R165 ;  /* 0x000000a500a57245 */ /* 0x000fe20000201000 */
[----:B------:R-:W-:Y:S01]  /*20990*/  IMAD.U32 R171, R14, 0x10000, RZ ;  /* 0x000100000eab7824 */ /* 0x000fe200078e00ff */
[----:B------:R-:W-:Y:S01]  /*209a0*/  @P1 SHF.L.U32 R186, R186, 0x10, RZ ;  /* 0x00000010baba1819 */ /* 0x000fe200000006ff */
        /* <DEDUP_REMOVED lines=22> */
.L_x_4168:
        /* <DEDUP_REMOVED lines=13> */
.L_x_4170:
[----:B------:R-:W-:Y:S05]  /*20be0*/  BSYNC.RECONVERGENT B2 ;  /* 0x0000000000027941 */ /* 0x000fea0003800200 */
.L_x_4169:
        /* <DEDUP_REMOVED lines=43> */
.L_x_4167:
[----:B------:R-:W-:Y:S05]  /*20ea0*/  BSYNC.RECONVERGENT B1 ;  /* 0x0000000000017941 */ /* 0x000fea0003800200 */
.L_x_4166:
[----:B------:R-:W-:Y:S01]  /*20eb0*/  I2FP.F32.U32 R165, R14 ;  /* 0x0000000e00a57245 */ /* 0x000fe20000201000 */
[----:B------:R-:W-:Y:S01]  /*20ec0*/  @P1 IMAD.U32 R14, R158, 0x10000, RZ ;  /* 0x000100009e0e1824 */ /* 0x000fe200078e00ff */
[----:B------:R-:W-:Y:S01]  /*20ed0*/  SHF.L.U32 R171, R166, 0x10, RZ ;  /* 0x00000010a6ab7819 */ /* 0x000fe200000006ff */
[----:B------:R-:W-:Y:S01]  /*20ee0*/  BSSY.RECONVERGENT B1, `(.L_x_4171) ;  /* 0x0000050000017945 */ /* 0x000fe20003800200 */
[----:B------:R-:W-:Y:S01]  /*20ef0*/  LOP3.LUT R10, R10, 0xfffffffd, RZ, 0xc0, !PT ;  /* 0xfffffffd0a0a7812 */ /* 0x000fe200078ec0ff */
[----:B------:R-:W-:Y:S01]  /*20f00*/  FFMA.FTZ R165, R165, R184, 1.1641532182693481445e-10 ;  /* 0x2f000000a5a57423 */ /* 0x000fe200000100b8 */
[----:B------:R-:W-:Y:S01]  /*20f10*/  PRMT R166, R166, 0x7632, R166 ;  /* 0x00007632a6a67816 */ /* 0x000fe200000000a6 */
[----:B------:R-:W-:Y:S01]  /*20f20*/  FMUL.FTZ R171, R171, R172 ;  /* 0x000000acabab7220 */ /* 0x000fe20000410000 */
[----:B------:R-:W-:Y:S02]  /*20f30*/  IMAD.MOV.U32 R170, RZ, RZ, 0x2 ;  /* 0x00000002ffaa7424 */ /* 0x000fe400078e00ff */
[----:B------:R-:W-:-:S04]  /*20f40*/  FSETP.GTU.FTZ.AND P3, PT, R165, R182, PT ;  /* 0x000000b6a500720b */ /* 0x000fc80003f7c000 */
[----:B------:R-:W-:Y:S02]  /*20f50*/  FSEL R191, R171, RZ, !P3 ;  /* 0x000000ffabbf7208 */ /* 0x000fe40005800000 */
[----:B------:R-:W-:Y:S02]  /*20f60*/  PLOP3.LUT P4, PT, P3, PT, PT, 0x8, 0x80 ;  /* 0x000000000080781c */ /* 0x000fe40001f8e170 */
[----:B------:R-:W-:Y:S01]  /*20f70*/  ISETP.NE.AND P3, PT, R164, 0x1, PT ;  /* 0x00000001a400780c */ /* 0x000fe20003f65270 */
[----:B------:R-:W-:Y:S01]  /*20f80*/  @P1 FADD.FTZ R191, R14, R191 ;  /* 0x000000bf0ebf1221 */ /* 0x000fe20000010000 */
[----:B------:R-:W-:-:S04]  /*20f90*/  MOV R14, R12 ;  /* 0x0000000c000e7202 */ /* 0x000fc80000000f00 */
        /* <DEDUP_REMOVED lines=11> */
.L_x_4173:
        /* <DEDUP_REMOVED lines=13> */
.L_x_4175:
[----:B------:R-:W-:Y:S05]  /*21120*/  BSYNC.RECONVERGENT B2 ;  /* 0x0000000000027941 */ /* 0x000fea0003800200 */
.L_x_4174:
        /* <DEDUP_REMOVED lines=43> */
.L_x_4172:
[----:B------:R-:W-:Y:S05]  /*213e0*/  BSYNC.RECONVERGENT B1 ;  /* 0x0000000000017941 */ /* 0x000fea0003800200 */
.L_x_4171:
[----:B------:R-:W-:Y:S01]  /*213f0*/  I2FP.F32.U32 R165, R14 ;  /* 0x0000000e00a57245 */ /* 0x000fe20000201000 */
[----:B------:R-:W-:Y:S01]  /*21400*/  IMAD.U32 R171, R166, 0x10000, RZ ;  /* 0x00010000a6ab7824 */ /* 0x000fe200078e00ff */
[----:B------:R-:W-:Y:S01]  /*21410*/  ISETP.NE.AND P4, PT, R170, 0x1, PT ;  /* 0x00000001aa00780c */ /* 0x000fe20003f85270 */
[----:B------:R-:W-:Y:S01]  /*21420*/  BSSY.RECONVERGENT B1, `(.L_x_4176) ;  /* 0x000004e000017945 */ /* 0x000fe20003800200 */
[----:B------:R-:W-:Y:S01]  /*21430*/  @P1 PRMT R14, R158, 0x7632, R14 ;  /* 0x000076329e0e1816 */ /* 0x000fe2000000000e */
[----:B------:R-:W-:Y:S01]  /*21440*/  FFMA.FTZ R165, R165, R184, 1.1641532182693481445e-10 ;  /* 0x2f000000a5a57423 */ /* 0x000fe200000100b8 */
[----:B------:R-:W-:Y:S01]  /*21450*/  FMUL.FTZ R171, R171, R172 ;  /* 0x000000acabab7220 */ /* 0x000fe20000410000 */
[----:B------:R-:W-:Y:S02]  /*21460*/  MOV R164, 0x2 ;  /* 0x0000000200a47802 */ /* 0x000fe40000000f00 */
        /* <DEDUP_REMOVED lines=16> */
.L_x_4178:
        /* <DEDUP_REMOVED lines=13> */
.L_x_4180:
[----:B------:R-:W-:Y:S05]  /*21640*/  BSYNC.RECONVERGENT B2 ;  /* 0x0000000000027941 */ /* 0x000fea0003800200 */
.L_x_4179:
        /* <DEDUP_REMOVED lines=43> */
.L_x_4177:
[----:B------:R-:W-:Y:S05]  /*21900*/  BSYNC.RECONVERGENT B1 ;  /* 0x0000000000017941 */ /* 0x000fea0003800200 */
.L_x_4176:
[----:B------:R-:W-:Y:S01]  /*21910*/  I2FP.F32.U32 R165, R14 ;  /* 0x0000000e00a57245 */ /* 0x000fe20000201000 */
[----:B------:R-:W-:Y:S01]  /*21920*/  IMAD.U32 R171, R167, 0x10000, RZ ;  /* 0x00010000a7ab7824 */ /* 0x000fe200078e00ff */
[----:B------:R-:W-:Y:S01]  /*21930*/  ISETP.NE.AND P5, PT, R164, 0x1, PT ;  /* 0x00000001a400780c */ /* 0x000fe20003fa5270 */
[----:B------:R-:W-:Y:S01]  /*21940*/  BSSY.RECONVERGENT B1, `(.L_x_4181) ;  /* 0x000004e000017945 */ /* 0x000fe20003800200 */
[----:B------:R-:W-:Y:S01]  /*21950*/  @P1 SHF.L.U32 R14, R159, 0x10, RZ ;  /* 0x000000109f0e1819 */ /* 0x000fe200000006ff */
        /* <DEDUP_REMOVED lines=19> */
.L_x_4183:
        /* <DEDUP_REMOVED lines=13> */
.L_x_4185:
[----:B------:R-:W-:Y:S05]  /*21b60*/  BSYNC.RECONVERGENT B2 ;  /* 0x0000000000027941 */ /* 0x000fea0003800200 */
.L_x_4184:
        /* <DEDUP_REMOVED lines=43> */
.L_x_4182:
[----:B------:R-:W-:Y:S05]  /*21e20*/  BSYNC.RECONVERGENT B1 ;  /* 0x0000000000017941 */ /* 0x000fea0003800200 */
.L_x_4181:
[----:B------:R-:W-:Y:S02]  /*21e30*/  I2FP.F32.U32 R165, R165 ;  /* 0x000000a500a57245 */ /* 0x000fe40000201000 */
[----:B------:R-:W-:Y:S02]  /*21e40*/  SHF.L.U32 R167, R192, 0x10, RZ ;  /* 0x00000010c0a77819 */ /* 0x000fe400000006ff */
[----:B------:R-:W-:Y:S01]  /*21e50*/  @P1 PRMT R164, R159, 0x7632, R164 ;  /* 0x000076329fa41816 */ /* 0x000fe200000000a4 */
[----:B------:R-:W-:Y:S01]  /*21e60*/  FFMA.FTZ R165, R165, R184, 1.1641532182693481445e-10 ;  /* 0x2f000000a5a57423 */ /* 0x000fe200000100b8 */
[----:B------:R-:W-:Y:S01]  /*21e70*/  PRMT R166, R186, 0x5410, R188 ;  /* 0x00005410baa67816 */ /* 0x000fe200000000bc */
[----:B------:R-:W-:Y:S01]  /*21e80*/  FMUL.FTZ R167, R167, R172 ;  /* 0x000000aca7a77220 */ /* 0x000fe20000410000 */
[----:B------:R-:W-:Y:S02]  /*21e90*/  IMAD.MOV.U32 R172, RZ, RZ, R176 ;  /* 0x000000ffffac7224 */ /* 0x000fe400078e00b0 */
[----:B------:R-:W-:Y:S01]  /*21ea0*/  FSETP.GTU.FTZ.AND P5, PT, R165, R182, PT ;  /* 0x000000b6a500720b */ /* 0x000fe20003fbc000 */
[----:B------:R-:W-:Y:S01]  /*21eb0*/  @P1 IMAD.U32 R164, R164, 0x10000, RZ ;  /* 0x00010000a4a41824 */ /* 0x000fe200078e00ff */
[----:B------:R-:W-:-:S02]  /*21ec0*/  PRMT R165, R180, 0x5410, R178 ;  /* 0x00005410b4a57816 */ /* 0x000fc400000000b2 */
[----:B------:R-:W-:Y:S02]  /*21ed0*/  FSEL R229, R167, RZ, !P5 ;  /* 0x000000ffa7e57208 */ /* 0x000fe40006800000 */
[----:B------:R-:W-:-:S03]  /*21ee0*/  PLOP3.LUT P5, PT, P5, PT, PT, 0x8, 0x80 ;  /* 0x000000000080781c */ /* 0x000fc60002fae170 */
[----:B------:R-:W-:Y:S01]  /*21ef0*/  @P1 FADD.FTZ R229, R164, R229 ;  /* 0x000000e5a4e51221 */ /* 0x000fe20000010000 */
[----:B------:R-:W-:-:S04]  /*21f00*/  PRMT R164, R169, 0x5410, R174 ;  /* 0x00005410a9a47816 */ /* 0x000fc800000000ae */
[----:B------:R-:W-:-:S04]  /*21f10*/  F2FP.BF16.F32.PACK_AB R167, RZ, R229 ;  /* 0x000000e5ffa7723e */ /* 0x000fc800000010ff */
[----:B------:R-:W-:-:S07]  /*21f20*/  PRMT R167, R190, 0x5410, R167 ;  /* 0x00005410bea77816 */ /* 0x000fce00000000a7 */
.L_x_4145:
[----:B------:R-:W1:Y:S01]  /*21f30*/  LDC.64 R230, c[0x0][0x3a8] ;  /* 0x0000ea00ffe67b82 */ /* 0x000e620000000a00 */
[----:B------:R-:W-:Y:S02]  /*21f40*/  SEL R180, RZ, 0x1000000, !P5 ;  /* 0x01000000ffb47807 */ /* 0x000fe40006800000 */
[----:B------:R-:W-:Y:S02]  /*21f50*/  SEL R178, RZ, 0x10000, !P4 ;  /* 0x00010000ffb27807 */ /* 0x000fe40006000000 */
[----:B------:R-:W-:Y:S02]  /*21f60*/  SEL R233, RZ, 0x100, !P3 ;  /* 0x00000100ffe97807 */ /* 0x000fe40005800000 */
[C---:B------:R-:W-:Y:S01]  /*21f70*/  LOP3.LUT P5, RZ, R10.reuse, 0x10, RZ, 0xc0, !PT ;  /* 0x000000100aff7812 */ /* 0x040fe200078ac0ff */
[----:B------:R-:W2:Y:S01]  /*21f80*/  LDC.64 R170, c[0x0][0x3b0] ;  /* 0x0000ec00ffaa7b82 */ /* 0x000ea20000000a00 */
[C---:B------:R-:W-:Y:S02]  /*21f90*/  LOP3.LUT P4, RZ, R10.reuse, 0x8, RZ, 0xc0, !PT ;  /* 0x000000080aff7812 */ /* 0x040fe4000788c0ff */
[----:B------:R-:W-:-:S02]  /*21fa0*/  LOP3.LUT P3, RZ, R10, 0x4, RZ, 0xc0, !PT ;  /* 0x000000040aff7812 */ /* 0x000fc4000786c0ff */
[C---:B------:R-:W-:Y:S02]  /*21fb0*/  LOP3.LUT P6, RZ, R10.reuse, 0x2, RZ, 0xc0, !PT ;  /* 0x000000020aff7812 */ /* 0x040fe400078cc0ff */
[----:B------:R-:W-:Y:S02]  /*21fc0*/  SEL R176, RZ, 0x1000000, !P3 ;  /* 0x01000000ffb07807 */ /* 0x000fe40005800000 */
[----:B------:R-:W-:Y:S02]  /*21fd0*/  SEL R174, RZ, 0x10000, !P4 ;  /* 0x00010000ffae7807 */ /* 0x000fe40006000000 */
[----:B------:R-:W-:Y:S02]  /*21fe0*/  SEL R169, RZ, 0x100, !P5 ;  /* 0x00000100ffa97807 */ /* 0x000fe40006800000 */
[----:B------:R-:W-:Y:S02]  /*21ff0*/  LOP3.LUT P1, RZ, R10, 0x20, RZ, 0xc0, !PT ;  /* 0x000000200aff7812 */ /* 0x000fe4000782c0ff */
[----:B------:R-:W-:Y:S01]  /*22000*/  LOP3.LUT R233, R233, R180, R178, 0xfe, !PT ;  /* 0x000000b4e9e97212 */ /* 0x000fe200078efeb2 */
[----:B-1----:R-:W-:Y:S01]  /*22010*/  IMAD.WIDE.U32 R230, R168, 0x10, R230 ;  /* 0x00000010a8e67825 */ /* 0x002fe200078e00e6 */
[----:B------:R-:W-:-:S02]  /*22020*/  SEL R232, RZ, 0x1, !P6 ;  /* 0x00000001ffe87807 */ /* 0x000fc40007000000 */
[----:B------:R-:W-:Y:S02]  /*22030*/  LOP3.LUT R169, R169, R176, R174, 0xfe, !PT ;  /* 0x000000b0a9a97212 */ /* 0x000fe400078efeae */
[----:B------:R-:W-:Y:S01]  /*22040*/  SEL R174, RZ, 0x1, !P1 ;  /* 0x00000001ffae7807 */ /* 0x000fe20004800000 */
[----:B------:R3:W-:Y:S01]  /*22050*/  STG.E.128 desc[UR6][R230.64], R164 ;  /* 0x000000a4e6007986 */ /* 0x0007e2000c101d06 */
[----:B------:R-:W-:Y:S01]  /*22060*/  LOP3.LUT R233, R233, R232, RZ, 0xfc, !PT ;  /* 0x000000e8e9e97212 */ /* 0x000fe200078efcff */
[----:B--2---:R-:W-:Y:S01]  /*22070*/  IMAD.WIDE.U32 R170, R168, 0x8, R170 ;  /* 0x00000008a8aa7825 */ /* 0x004fe200078e00aa */
[----:B------:R-:W-:-:S05]  /*22080*/  LOP3.LUT R232, R169, R174, RZ, 0xfc, !PT ;  /* 0x000000aea9e87212 */ /* 0x000fca00078efcff */
[----:B------:R3:W-:Y:S01]  /*22090*/  STG.E.64 desc[UR6][R170.64], R232 ;  /* 0x000000e8aa007986 */ /* 0x0007e2000c101b06 */
[----:B------:R-:W-:Y:S05]  /*220a0*/  @!P2 BRA `(.L_x_4063) ;  /* 0x000000000050a947 */ /* 0x000fea0003800000 */
[----:B---3--:R-:W-:Y:S01]  /*220b0*/  SHF.L.U32 R167, R2, 0x10, RZ ;  /* 0x0000001002a77819 */ /* 0x008fe200000006ff */
        /* <DEDUP_REMOVED lines=19> */
.L_x_4063:
[----:B------:R-:W-:Y:S05]  /*221f0*/  BSYNC.RECONVERGENT B0 ;  /* 0x0000000000007941 */ /* 0x000fea0003800200 */
.L_x_4062:
[----:B-1234-:R-:W-:Y:S01]  /*22200*/  FADD.FTZ R164, RZ, R11 ;  /* 0x0000000bffa47221 */ /* 0x01efe20000010000 */
[C---:B------:R-:W-:Y:S01]  /*22210*/  ISETP.GE.U32.AND P1, PT, R21.reuse, 0x100, PT ;  /* 0x000001001500780c */ /* 0x040fe20003f26070 */
[----:B------:R-:W1:Y:S01]  /*22220*/  S2UR UR5, SR_CgaCtaId ;  /* 0x00000000000579c3 */ /* 0x000e620000008800 */
[----:B------:R-:W-:Y:S01]  /*22230*/  ISETP.GT.U32.AND P4, PT, R21, 0x1ff, PT ;  /* 0x000001ff1500780c */ /* 0x000fe20003f84070 */
        /* <DEDUP_REMOVED lines=10> */
[----:B-1----:R-:W-:-:S03]  /*222e0*/  ULEA UR4, UR5, UR4, 0x18 ;  /* 0x0000000405047291 */ /* 0x002fc6000f8ec0ff */
        /* <DEDUP_REMOVED lines=27> */
[----:B------:R-:W1:Y:S02]  /*224a0*/  SHFL.BFLY PT, R165, R166, 0x1, 0x1f ;  /* 0x0c201f00a6a57f89 */ /* 0x000e6400000e0000 */
[----:B-1----:R-:W-:-:S05]  /*224b0*/  FADD.FTZ R167, R166, R165 ;  /* 0x000000a5a6a77221 */ /* 0x002fca0000010000 */
[----:B------:R-:W1:Y:S02]  /*224c0*/  SHFL.BFLY PT, R164, R167, 0x2, 0x1f ;  /* 0x0c401f00a7a47f89 */ /* 0x000e6400000e0000 */
[----:B-1----:R-:W-:-:S05]  /*224d0*/  FADD.FTZ R168, R167, R164 ;  /* 0x000000a4a7a87221 */ /* 0x002fca0000010000 */
[----:B------:R-:W1:Y:S02]  /*224e0*/  SHFL.BFLY PT, R165, R168, 0x4, 0x1f ;  /* 0x0c801f00a8a57f89 */ /* 0x000e6400000e0000 */
[----:B-1----:R-:W-:-:S05]  /*224f0*/  FADD.FTZ R169, R168, R165 ;  /* 0x000000a5a8a97221 */ /* 0x002fca0000010000 */
[----:B------:R-:W1:Y:S02]  /*22500*/  SHFL.BFLY PT, R164, R169, 0x8, 0x1f ;  /* 0x0d001f00a9a47f89 */ /* 0x000e6400000e0000 */
[----:B-1----:R-:W-:-:S05]  /*22510*/  FADD.FTZ R170, R169, R164 ;  /* 0x000000a4a9aa7221 */ /* 0x002fca0000010000 */
[----:B------:R-:W1:Y:S02]  /*22520*/  SHFL.BFLY PT, R165, R170, 0x10, 0x1f ;  /* 0x0e001f00aaa57f89 */ /* 0x000e6400000e0000 */
[----:B-1----:R-:W-:-:S04]  /*22530*/  FADD.FTZ R164, R170, R165 ;  /* 0x000000a5aaa47221 */ /* 0x002fc80000010000 */
[----:B0-----:R-:W-:-:S04]  /*22540*/  FMUL.FTZ R164, R15, R164 ;  /* 0x000000a40fa47220 */ /* 0x001fc80000410000 */
        /* <DEDUP_REMOVED lines=81> */
[----:B------:R-:W-:-:S02]  /*22a60*/  IMAD.MOV.U32 R169, RZ, RZ, RZ ;  /* 0x000000ffffa97224 */ /* 0x000fc400078e00ff */
[----:B------:R-:W-:Y:S01]  /*22a70*/  @!P3 IMAD.MOV.U32 R169, RZ, RZ, R18 ;  /* 0x000000ffffa9b224 */ /* 0x000fe200078e0012 */
[----:B------:R0:W-:Y:S01]  /*22a80*/  @!P2 STS.64 [R168+UR4], R164 ;  /* 0x000000a4a800a988 */ /* 0x0001e20008000a04 */
[----:B------:R-:W-:Y:S01]  /*22a90*/  BAR.SYNC.DEFER_BLOCKING 0x0 ;  /* 0x0000000000007b1d */ /* 0x000fe20000010000 */
[----:B------:R-:W-:-:S05]  /*22aa0*/  ISETP.NE.AND P2, PT, R25, RZ, PT ;  /* 0x000000ff1900720c */ /* 0x000fca0003f45270 */
[----:B------:R-:W1:Y:S01]  /*22ab0*/  SHFL.DOWN PT, R174, R169, 0x4, 0x1f ;  /* 0x08801f00a9ae7f89 */ /* 0x000e6200000e0000 */
[----:B0-----:R-:W-:-:S03]  /*22ac0*/  I2FP.F32.S32 R164, R169 ;  /* 0x000000a900a47245 */ /* 0x001fc60000201400 */
[----:B------:R-:W-:Y:S01]  /*22ad0*/  @!P3 LDS.64 R166, [R170] ;  /* 0x00000000aaa6b984 */ /* 0x000fe20000000a00 */
[----:B------:R-:W-:Y:S02]  /*22ae0*/  PLOP3.LUT P3, PT, PT, PT, UP2, 0x40, 0x4 ;  /* 0x000000000004781c */ /* 0x000fe40003f6e828 */
[----:B-1----:R-:W-:Y:S02]  /*22af0*/  IADD3 R178, PT, PT, R174, R169, RZ ;  /* 0x000000a9aeb27210 */ /* 0x002fe40007ffe0ff */
[----:B------:R-:W-:Y:S02]  /*22b00*/  I2FP.F32.S32 R174, R174 ;  /* 0x000000ae00ae7245 */ /* 0x000fe40000201400 */
        /* <DEDUP_REMOVED lines=17> */
[----:B----4-:R-:W-:Y:S01]  /*22c20*/  IMAD.IADD R178, R178, 0x1, R233 ;  /* 0x00000001b2b27824 */ /* 0x010fe200078e02e9 */
[----:B------:R-:W-:Y:S02]  /*22c30*/  I2FP.F32.S32 R233, R233 ;  /* 0x000000e900e97245 */ /* 0x000fe40000201400 */
        /* <DEDUP_REMOVED lines=37> */
[----:B------:R-:W-:Y:S01]  /*22e90*/  MOV R171, UR10 ;  /* 0x0000000a00ab7c02 */ /* 0x000fe20008000f00 */
[----:B---3--:R-:W-:Y:S01]  /*22ea0*/  @!P2 IMAD.WIDE R164, R231, 0x4, R164 ;  /* 0x00000004e7a4a825 */ /* 0x008fe200078e02a4 */
[----:B------:R-:W-:Y:S01]  /*22eb0*/  FSEL R176, R169, RZ, P3 ;  /* 0x000000ffa9b07208 */ /* 0x000fe20001800000 */
[----:B------:R-:W0:Y:S02]  /*22ec0*/  MUFU.RSQ R174, R168 ;  /* 0x000000a800ae7308 */ /* 0x000e240000001400 */
[----:B--2---:R-:W-:-:S05]  /*22ed0*/  @!P2 IMAD.WIDE R166, R171, 0x4, R166 ;  /* 0x00000004aba6a825 */ /* 0x004fca00078e02a6 */
[----:B------:R1:W-:Y:S04]  /*22ee0*/  @!P2 STG.E desc[UR6][R166.64], R169 ;  /* 0x000000a9a600a986 */ /* 0x0003e8000c101906 */
[----:B0-----:R1:W-:Y:S01]  /*22ef0*/  @!P2 STG.E desc[UR6][R164.64], R174 ;  /* 0x000000aea400a986 */ /* 0x0013e2000c101906 */
[----:B------:R-:W-:Y:S05]  /*22f00*/  @!P1 BRA `(.L_x_4187) ;  /* 0x0000000000bc9947 */ /* 0x000fea0003800000 */
[----:B------:R-:W0:Y:S01]  /*22f10*/  LDC.64 R232, c[0x0][0x428] ;  /* 0x00010a00ffe87b82 */ /* 0x000e220000000a00 */
[--C-:B-1----:R-:W-:Y:S01]  /*22f20*/  FADD.FTZ R165, R11, -R176.reuse ;  /* 0x800000b00ba57221 */ /* 0x102fe20000010000 */
[--C-:B------:R-:W-:Y:S01]  /*22f30*/  FADD.FTZ R169, R185, -R176.reuse ;  /* 0x800000b0b9a97221 */ /* 0x100fe20000010000 */
[--C-:B------:R-:W-:Y:S01]  /*22f40*/  FADD.FTZ R171, R183, -R176.reuse ;  /* 0x800000b0b7ab7221 */ /* 0x100fe20000010000 */
[--C-:B------:R-:W-:Y:S01]  /*22f50*/  FADD.FTZ R235, R205, -R176.reuse ;  /* 0x800000b0cdeb7221 */ /* 0x100fe20000010000 */
[--C-:B------:R-:W-:Y:S01]  /*22f60*/  FADD.FTZ R237, R203, -R176.reuse ;  /* 0x800000b0cbed7221 */ /* 0x100fe20000010000 */
[----:B------:R-:W-:Y:S01]  /*22f70*/  FADD.FTZ R239, R207, -R176 ;  /* 0x800000b0cfef7221 */ /* 0x000fe20000010000 */
[C---:B------:R-:W-:Y:S01]  /*22f80*/  FMUL.FTZ R167, R174.reuse, R165 ;  /* 0x000000a5aea77220 */ /* 0x040fe20000410000 */
[----:B------:R-:W1:Y:S01]  /*22f90*/  LDC.64 R230, c[0x0][0x430] ;  /* 0x00010c00ffe67b82 */ /* 0x000e620000000a00 */
        /* <DEDUP_REMOVED lines=14> */
[C---:B------:R-:W-:Y:S01]  /*23080*/  FMUL.FTZ R239, R174.reuse, R239 ;  /* 0x000000efaeef7220 */ /* 0x040fe20000410000 */
[----:B------:R-:W-:Y:S01]  /*23090*/  FMUL.FTZ R182, R174, R241 ;  /* 0x000000f1aeb67220 */ /* 0x000fe20000410000 */
[----:B------:R-:W-:Y:S01]  /*230a0*/  F2FP.BF16.F32.PACK_AB R165, R169, R166 ;  /* 0x000000a6a9a5723e */ /* 0x000fe200000010ff */
[----:B------:R-:W-:Y:S01]  /*230b0*/  FFMA.FTZ R169, R171, R38, R122 ;  /* 0x00000026aba97223 */ /* 0x000fe2000001007a */
[----:B------:R-:W-:Y:S01]  /*230c0*/  F2FP.BF16.F32.PACK_AB R166, R235, R168 ;  /* 0x000000a8eba6723e */ /* 0x000fe200000010ff */
        /* <DEDUP_REMOVED lines=19> */
.L_x_4187:
[----:B------:R-:W-:Y:S05]  /*23200*/  BSYNC.RECONVERGENT B0 ;  /* 0x0000000000007941 */ /* 0x000fea0003800200 */
.L_x_4186:
[----:B------:R-:W-:Y:S01]  /*23210*/  ISETP.GE.U32.AND P2, PT, R21, 0x200, PT ;  /* 0x000002001500780c */ /* 0x000fe20003f46070 */
[----:B------:R-:W-:-:S12]  /*23220*/  BSSY.RECONVERGENT B0, `(.L_x_4188) ;  /* 0x0000031000007945 */ /* 0x000fd80003800200 */
[----:B------:R-:W-:Y:S05]  /*23230*/  @!P2 BRA `(.L_x_4189) ;  /* 0x0000000000bca947 */ /* 0x000fea0003800000 */
[----:B0-----:R-:W0:Y:S01]  /*23240*/  LDC.64 R232, c[0x0][0x428] ;  /* 0x00010a00ffe87b82 */ /* 0x001e220000000a00 */
        /* <DEDUP_REMOVED lines=46> */
.L_x_4189:
[----:B------:R-:W-:Y:S05]  /*23530*/  BSYNC.RECONVERGENT B0 ;  /* 0x0000000000007941 */ /* 0x000fea0003800200 */
.L_x_4188:
[----:B------:R-:W-:Y:S01]  /*23540*/  ISETP.GE.U32.AND P2, PT, R21, 0x300, PT ;  /* 0x000003001500780c */ /* 0x000fe20003f46070 */
[----:B------:R-:W-:-:S12]  /*23550*/  BSSY.RECONVERGENT B0, `(.L_x_4190) ;  /* 0x0000031000007945 */ /* 0x000fd80003800200 */
[----:B------:R-:W-:Y:S05]  /*23560*/  @!P2 BRA `(.L_x_4191) ;  /* 0x0000000000bca947 */ /* 0x000fea0003800000 */
[----:B0-2---:R-:W0:Y:S01]  /*23570*/  LDC.64 R232, c[0x0][0x428] ;  /* 0x00010a00ffe87b82 */ /* 0x005e220000000a00 */
        /* <DEDUP_REMOVED lines=46> */
.L_x_4191:
[----:B------:R-:W-:Y:S05]  /*23860*/  BSYNC.RECONVERGENT B0 ;  /* 0x0000000000007941 */ /* 0x000fea0003800200 */
.L_x_4190:
[----:B------:R-:W-:Y:S04]  /*23870*/  BSSY.RECONVERGENT B0, `(.L_x_4192) ;  /* 0x0000030000007945 */ /* 0x000fe80003800200 */
[----:B------:R-:W-:Y:S05]  /*23880*/  @!P0 BRA `(.L_x_4193) ;  /* 0x0000000000b88947 */ /* 0x000fea0003800000 */
[----:B0-23--:R-:W0:Y:S01]  /*23890*/  LDC.64 R230, c[0x0][0x428] ;  /* 0x00010a00ffe67b82 */ /* 0x00de220000000a00 */
[--C-:B-1----:R-:W-:Y:S01]  /*238a0*/  FADD.FTZ R165, R173, -R176.reuse ;  /* 0x800000b0ada57221 */ /* 0x102fe20000010000 */
        /* <DEDUP_REMOVED lines=20> */
[C---:B------:R-:W-:Y:S01]  /*239f0*/  FMUL.FTZ R241, R174.reuse, R241 ;  /* 0x000000f1aef17220 */ /* 0x040fe20000410000 */
[----:B------:R-:W-:Y:S01]  /*23a00*/  FMUL.FTZ R174, R174, R243 ;  /* 0x000000f3aeae7220 */ /* 0x000fe20000410000 */
[----:B------:R-:W-:Y:S01]  /*23a10*/  F2FP.BF16.F32.PACK_AB R164, R165, R164 ;  /* 0x000000a4a5a4723e */ /* 0x000fe200000010ff */
[----:B0-----:R-:W-:Y:S01]  /*23a20*/  IMAD.WIDE.U32 R230, R26, 0x10, R230 ;  /* 0x000000101ae67825 */ /* 0x001fe200078e00e6 */
[----:B------:R-:W-:-:S03]  /*23a30*/  F2FP.BF16.F32.PACK_AB R165, R169, R166 ;  /* 0x000000a6a9a5723e */ /* 0x000fc600000010ff */
[----:B------:R-:W-:Y:S01]  /*23a40*/  FFMA.FTZ R169, R171, R134, R154 ;  /* 0x00000086aba97223 */ /* 0x000fe2000001009a */
[----:B------:R-:W-:Y:S01]  /*23a50*/  F2FP.BF16.F32.PACK_AB R166, R235, R168 ;  /* 0x000000a8eba6723e */ /* 0x000fe200000010ff */
        /* <DEDUP_REMOVED lines=9> */
[----:B------:R-:W-:Y:S01]  /*23af0*/  FFMA.FTZ R235, R170, R133, R153 ;  /* 0x00000085aaeb7223 */ /* 0x000fe20000010099 */
[----:B------:R-:W-:Y:S02]  /*23b00*/  F2FP.BF16.F32.PACK_AB R167, R26, R167 ;  /* 0x000000a71aa7723e */ /* 0x000fe400000010ff */
[----:B------:R-:W-:Y:S02]  /*23b10*/  F2FP.BF16.F32.PACK_AB R171, R174, R171 ;  /* 0x000000abaeab723e */ /* 0x000fe400000010ff */
[----:B------:R-:W-:Y:S01]  /*23b20*/  F2FP.BF16.F32.PACK_AB R170, R178, R237 ;  /* 0x000000edb2aa723e */ /* 0x000fe200000010ff */
[----:B------:R4:W-:Y:S01]  /*23b30*/  STG.E.128 desc[UR6][R230.64], R164 ;  /* 0x000000a4e6007986 */ /* 0x0009e2000c101d06 */
[----:B------:R-:W-:-:S02]  /*23b40*/  F2FP.BF16.F32.PACK_AB R169, R176, R169 ;  /* 0x000000a9b0a9723e */ /* 0x000fc400000010ff */
[----:B------:R-:W-:-:S05]  /*23b50*/  F2FP.BF16.F32.PACK_AB R168, R235, R168 ;  /* 0x000000a8eba8723e */ /* 0x000fca00000010ff */
[----:B------:R4:W-:Y:S02]  /*23b60*/  STG.E.128 desc[UR6][R232.64], R168 ;  /* 0x000000a8e8007986 */ /* 0x0009e4000c101d06 */
.L_x_4193:
[----:B------:R-:W-:Y:S05]  /*23b70*/  BSYNC.RECONVERGENT B0 ;  /* 0x0000000000007941 */ /* 0x000fea0003800200 */
.L_x_4192:
[----:B------:R-:W-:Y:S02]  /*23b80*/  UIADD3 UR10, UPT, UPT, UR10, UR16, URZ ;  /* 0x000000100a0a7290 */ /* 0x000fe4000fffe0ff */
[----:B------:R-:W-:Y:S02]  /*23b90*/  UPLOP3.LUT UP1, UPT, UPT, UPT, UP1, 0x40, 0x4 ;  /* 0x000000000004789c */ /* 0x000fe40003f2e810 */
[----:B------:R-:W-:-:S09]  /*23ba0*/  UISETP.GE.AND UP0, UPT, UR10, UR17, UPT ;  /* 0x000000110a00728c */ /* 0x000fd2000bf06270 */
[----:B------:R-:W-:Y:S05]  /*23bb0*/  BRA.U !UP0, `(.L_x_4194) ;  /* 0xfffffde108bc7547 */ /* 0x000fea000b83ffff */
[----:B------:R-:W-:Y:S05]  /*23bc0*/  EXIT ;  /* 0x000000000000794d */ /* 0x000fea0003800000 */
.L_x_4195:
        /* <DEDUP_REMOVED lines=11> */
.L_x_18024:


//--------------------- .text._ZN10layer_norm31ln_parallel_residual_fwd_kernelINS_13Kernel_traitsIf13__nv_bfloat16S2_S2_fjLj8192ELj1ELj1ELj8ELj16ENS_18Kernel_traits_baseILj8192EfS2_S2_S2_fjLj256EEEEELb1ELb0ELb1EEEvNS_9FwdParamsE --------------------------
	.section	.text._ZN10layer_norm31ln_parallel_residual_fwd_kernelINS_13Kernel_traitsIf13__nv_bfloat16S2_S2_fjLj8192ELj1ELj1ELj8ELj16ENS_18Kernel_traits_baseILj8192EfS2_S2_S2_fjLj256EEEEELb1ELb0ELb1EEEvNS_9FwdParamsE,"ax",@progbits
	.align	128
        .global         _ZN10layer_norm31ln_parallel_residual_fwd_kernelINS_13Kernel_traitsIf13__nv_bfloat16S2_S2_fjLj8192ELj1ELj1ELj8ELj16ENS_18Kernel_traits_baseILj8192EfS2_S2_S2_fjLj256EEEEELb1ELb0ELb1EEEvNS_9FwdParamsE
        .type           _ZN10layer_norm31ln_parallel_residual_fwd_kernelINS_13Kernel_traitsIf13__nv_bfloat16S2_S2_fjLj8192ELj1ELj1ELj8ELj16ENS_18Kernel_traits_baseILj8192EfS2_S2_S2_fjLj256EEEEELb1ELb0ELb1EEEvNS_9FwdParamsE,@function
        .size           _ZN10layer_norm31ln_parallel_residual_fwd_kernelINS_13Kernel_traitsIf13__nv_bfloat16S2_S2_fjLj8192ELj1ELj1ELj8ELj16ENS_18Kernel_traits_baseILj8192EfS2_S2_S2_fjLj256EEEEELb1ELb0ELb1EEEvNS_9FwdParamsE,(.L_x_18025 - _ZN10layer_norm31ln_parallel_residual_fwd_kernelINS_13Kernel_traitsIf13__nv_bfloat16S2_S2_fjLj8192ELj1ELj1ELj8ELj16ENS_18Kernel_traits_baseILj8192EfS2_S2_S2_fjLj256EEEEELb1ELb0ELb1EEEvNS_9FwdParamsE)
        .other          _ZN10layer_norm31ln_parallel_residual_fwd_kernelINS_13Kernel_traitsIf13__nv_bfloat16S2_S2_fjLj8192ELj1ELj1ELj8ELj16ENS_18Kernel_traits_baseILj8192EfS2_S2_S2_fjLj256EEEEELb1ELb0ELb1EEEvNS_9FwdParamsE,@"STO_CUDA_ENTRY STV_DEFAULT"
_ZN10layer_norm31ln_parallel_residual_fwd_kernelINS_13Kernel_traitsIf13__nv_bfloat16S2_S2_fjLj8192ELj1ELj1ELj8ELj16ENS_18Kernel_traits_baseILj8192EfS2_S2_S2_fjLj256EEEEELb1ELb0ELb1EEEvNS_9FwdParamsE:
.text._ZN10layer_norm31ln_parallel_residual_fwd_kernelINS_13Kernel_traitsIf13__nv_bfloat16S2_S2_fjLj8192ELj1ELj1ELj8ELj16ENS_18Kernel_traits_baseILj8192EfS2_S2_S2_fjLj256EEEEELb1ELb0ELb1EEEvNS_9FwdParamsE:
        /* <DEDUP_REMOVED lines=21> */
[----:B-----5:R-:W-:-:S03]  /*0150*/  LOP3.LUT R183, R187, 0x1f, RZ, 0xc0, !PT ;  /* 0x0000001fbbb77812 */ /* 0x020fc600078ec0ff */
[----:B----4-:R-:W-:Y:S01]  /*0160*/  IMAD R182, R186, UR5, R187 ;  /* 0x00000005bab67c24 */ /* 0x010fe2000f8e02bb */
[----:B0-----:R-:W-:Y:S01]  /*0170*/  @P0 IADD3 R200, P1, PT, R2, R5, RZ ;  /* 0x0000000502c80210 */ /* 0x001fe20007f3e0ff */
[----:B--2---:R-:W-:Y:S01]  /*0180*/  VIADD R181, R184, 0x9e3779b9 ;  /* 0x9e3779b9b8b57836 */ /* 0x004fe20000000000 */
[----:B------:R-:W-:-:S03]  /*0190*/  IADD3 R180, PT, PT, R185, -0x4498517b, RZ ;  /* 0xbb67ae85b9b47810 */ /* 0x000fc60007ffe0ff */
[----:B------:R-:W-:Y:S01]  /*01a0*/  @P0 IMAD.X R201, RZ, RZ, R3, P1 ;  /* 0x000000ffffc90224 */ /* 0x000fe200008e0603 */
        /* <DEDUP_REMOVED lines=17> */
[----:B------:R-:W-:Y:S01]  /*02c0*/  VIADD R9, R184, 0x8ff34781 ;  /* 0x8ff34781b8097836 */ /* 0x000fe20000000000 */
[----:B------:R-:W-:Y:S06]  /*02d0*/  BRA.U UP0, `(.L_x_4196) ;  /* 0x0000000500607547 */ /* 0x000fec000b800000 */
        /* <DEDUP_REMOVED lines=57> */
.L_x_4197:
        /* <DEDUP_REMOVED lines=31> */
.L_x_4196:
        /* <DEDUP_REMOVED lines=45> */
.L_x_4199:
[----:B------:R-:W0:Y:S08]  /*0b30*/  LDC.64 R2, c[0x0][0x3d0] ;  /* 0x0000f400ff027b82 */ /* 0x000e300000000a00 */
[----:B------:R-:W1:Y:S08]  /*0b40*/  LDC.64 R4, c[0x0][0x438] ;  /* 0x00010e00ff047b82 */ /* 0x000e700000000a00 */
[----:B------:R-:W2:Y:S01]  /*0b50*/  LDC.64 R24, c[0x0][0x3d8] ;  /* 0x0000f600ff187b82 */ /* 0x000ea20000000a00 */
[----:B0-----:R-:W-:-:S05]  /*0b60*/  IMAD.WIDE.U32 R2, R187, 0x20, R2 ;  /* 0x00000020bb027825 */ /* 0x001fca00078e0002 */
[----:B------:R-:W5:Y:S01]  /*0b70*/  LDG.E.128 R56, desc[UR8][R2.64] ;  /* 0x0000000802387981 */ /* 0x000f62000c1e1d00 */
[----:B-1----:R-:W-:-:S03]  /*0b80*/  IMAD.WIDE.U32 R4, R187, 0x20, R4 ;  /* 0x00000020bb047825 */ /* 0x002fc600078e0004 */
[----:B------:R-:W5:Y:S04]  /*0b90*/  LDG.E.128 R60, desc[UR8][R2.64+0x10] ;  /* 0x00001008023c7981 */ /* 0x000f68000c1e1d00 */
[----:B------:R-:W5:Y:S01]  /*0ba0*/  LDG.E.128 R64, desc[UR8][R2.64+0x2000] ;  /* 0x0020000802407981 */ /* 0x000f62000c1e1d00 */
[----:B--2---:R-:W-:-:S03]  /*0bb0*/  IMAD.WIDE.U32 R128, R187, 0x20, R24 ;  /* 0x00000020bb807825 */ /* 0x004fc600078e0018 */
[----:B------:R-:W5:Y:S04]  /*0bc0*/  LDG.E.128 R68, desc[UR8][R2.64+0x2010] ;  /* 0x0020100802447981 */ /* 0x000f68000c1e1d00 */
        /* <DEDUP_REMOVED lines=11> */
[----:B------:R-:W5:Y:S01]  /*0c80*/  LDG.E.128 R24, desc[UR8][R4.64+0x6010] ;  /* 0x0060100804187981 */ /* 0x000f62000c1e1d00 */
[----:B------:R-:W-:-:S02]  /*0c90*/  CS2R R122, SRZ ;  /* 0x00000000007a7805 */ /* 0x000fc4000001ff00 */
[----:B------:R-:W-:Y:S02]  /*0ca0*/  CS2R R120, SRZ ;  /* 0x0000000000787805 */ /* 0x000fe4000001ff00 */
[----:B------:R-:W-:Y:S01]  /*0cb0*/  CS2R R126, SRZ ;  /* 0x00000000007e7805 */ /* 0x000fe2000001ff00 */
[----:B------:R-:W5:Y:S01]  /*0cc0*/  LDG.E.128 R88, desc[UR8][R128.64] ;  /* 0x0000000880587981 */ /* 0x000f62000c1e1d00 */
[----:B------:R-:W-:Y:S02]  /*0cd0*/  CS2R R124, SRZ ;  /* 0x00000000007c7805 */ /* 0x000fe4000001ff00 */
[----:B------:R-:W-:Y:S02]  /*0ce0*/  CS2R R130, SRZ ;  /* 0x0000000000827805 */ /* 0x000fe4000001ff00 */
[----:B------:R-:W-:Y:S01]  /*0cf0*/  CS2R R134, SRZ ;  /* 0x0000000000867805 */ /* 0x000fe2000001ff00 */
        /* <DEDUP_REMOVED lines=12> */
[----:B------:R-:W5:Y:S04]  /*0dc0*/  LDG.E.128 R104, desc[UR8][R128.64+0x4000] ;  /* 0x0040000880687981 */ /* 0x000f68000c1e1d00 */
[----:B------:R-:W5:Y:S04]  /*0dd0*/  LDG.E.128 R108, desc[UR8][R128.64+0x4010] ;  /* 0x00401008806c7981 */ /* 0x000f68000c1e1d00 */
[----:B------:R-:W5:Y:S04]  /*0de0*/  LDG.E.128 R112, desc[UR8][R128.64+0x6000] ;  /* 0x0060000880707981 */ /* 0x000f68000c1e1d00 */
[----:B------:R0:W5:Y:S02]  /*0df0*/  LDG.E.128 R116, desc[UR8][R128.64+0x6010] ;  /* 0x0060100880747981 */ /* 0x000164000c1e1d00 */
[----:B0-----:R-:W-:-:S07]  /*0e00*/  CS2R R128, SRZ ;  /* 0x0000000000807805 */ /* 0x001fce000001ff00 */
.L_x_4198:
[----:B------:R-:W1:Y:S02]  /*0e10*/  LDCU UR4, c[0x0][0x384] ;  /* 0x00007080ff0477ac */ /* 0x000e640008000800 */
[----:B-1----:R-:W-:-:S13]  /*0e20*/  ISETP.GE.AND P0, PT, R186, UR4, PT ;  /* 0x00000004ba007c0c */ /* 0x002fda000bf06270 */
[----:B------:R-:W-:Y:S05]  /*0e30*/  @P0 EXIT ;  /* 0x000000000000094d */ /* 0x000fea0003800000 */
[----:B0---4-:R-:W-:Y:S01]  /*0e40*/  IMAD.HI.U32 R3, R182, -0x326172a9, RZ ;  /* 0xcd9e8d57b6037827 */ /* 0x011fe200078e00ff */
[----:B------:R-:W0:Y:S01]  /*0e50*/  LDCU.64 UR4, c[0x0][0x398] ;  /* 0x00007300ff0477ac */ /* 0x000e220008000a00 */
[----:B------:R-:W-:Y:S02]  /*0e60*/  LOP3.LUT R0, R0, 0xffffffdf, RZ, 0xc0, !PT ;  /* 0xffffffdf00007812 */ /* 0x000fe400078ec0ff */
[C---:B------:R-:W-:Y:S01]  /*0e70*/  IMAD.HI.U32 R5, R7.reuse, -0x2daee0ad, RZ ;  /* 0xd2511f5307057827 */ /* 0x040fe200078e00ff */
[----:B------:R-:W-:Y:S01]  /*0e80*/  LOP3.LUT R3, R6, R3, R184, 0x96, !PT ;  /* 0x0000000306037212 */ /* 0x000fe200078e96b8 */
[----:B------:R-:W1:Y:S01]  /*0e90*/  LDCU UR6, c[0x0][0x404] ;  /* 0x00008080ff0677ac */ /* 0x000e620008000800 */
        /* <DEDUP_REMOVED lines=12> */
[----:B0-----:R-:W-:Y:S01]  /*0f60*/  UISETP.NE.U32.AND UP0, UPT, UR4, URZ, UPT ;  /* 0x000000ff0400728c */ /* 0x001fe2000bf05070 */
[----:B------:R-:W0:Y:S02]  /*0f70*/  LDCU.U8 UR4, c[0x0][0x410] ;  /* 0x00008200ff0477ac */ /* 0x000e240008000000 */
[----:B------:R-:W-:Y:S01]  /*0f80*/  IMAD R153, R3, -0x2daee0ad, RZ ;  /* 0xd2511f5303997824 */ /* 0x000fe200078e02ff */
[----:B------:R-:W-:Y:S01]  /*0f90*/  LOP3.LUT R4, R23, R5, R4, 0x96, !PT ;  /* 0x0000000517047212 */ /* 0x000fe200078e9604 */
[----:B------:R-:W-:Y:S01]  /*0fa0*/  IMAD.HI.U32 R3, R2, -0x2daee0ad, RZ ;  /* 0xd2511f5302037827 */ /* 0x000fe200078e00ff */
[----:B------:R-:W-:Y:S01]  /*0fb0*/  UISETP.NE.AND.EX UP0, UPT, UR5, URZ, UPT, UP0 ;  /* 0x000000ff0500728c */ /* 0x000fe2000bf05300 */
[----:B------:R-:W4:Y:S02]  /*0fc0*/  LDCU UR11, c[0x0][0x400] ;  /* 0x00008000ff0b77ac */ /* 0x000f240008000800 */
[----:B------:R-:W-:Y:S01]  /*0fd0*/  IMAD.HI.U32 R5, R4, -0x2daee0ad, RZ ;  /* 0xd2511f5304057827 */ /* 0x000fe200078e00ff */
[----:B------:R-:W-:-:S02]  /*0fe0*/  LOP3.LUT R3, R22, R153, R3, 0x96, !PT ;  /* 0x0000009916037212 */ /* 0x000fc400078e9603 */
[----:B------:R-:W-:Y:S01]  /*0ff0*/  PLOP3.LUT P0, PT, PT, PT, UP0, 0x80, 0x8 ;  /* 0x000000000008781c */ /* 0x000fe20003f0f008 */
[----:B------:R-:W-:Y:S01]  /*1000*/  IMAD R153, R2, -0x2daee0ad, RZ ;  /* 0xd2511f5302997824 */ /* 0x000fe200078e02ff */
[----:B------:R-:W1:Y:S01]  /*1010*/  LDCU.64 UR12, c[0x0][0x3a0] ;  /* 0x00007400ff0c77ac */ /* 0x000e620008000a00 */
[----:B------:R-:W-:Y:S02]  /*1020*/  IMAD R152, R152, -0x326172a9, RZ ;  /* 0xcd9e8d5798987824 */ /* 0x000fe400078e02ff */
[C---:B------:R-:W-:Y:S01]  /*1030*/  IMAD.HI.U32 R2, R3.reuse, -0x326172a9, RZ ;  /* 0xcd9e8d5703027827 */ /* 0x040fe200078e00ff */
[----:B------:R-:W-:Y:S01]  /*1040*/  LOP3.LUT R5, R20, R153, R5, 0x96, !PT ;  /* 0x0000009914057212 */ /* 0x000fe200078e9605 */
[----:B------:R-:W-:Y:S01]  /*1050*/  UPLOP3.LUT UP0, UPT, UPT, UPT, UPT, 0x40, 0x4 ;  /* 0x000000000004789c */ /* 0x000fe20003f0e870 */
[----:B0-----:R-:W-:Y:S01]  /*1060*/  ISETP.NE.AND P1, PT, RZ, UR4, PT ;  /* 0x00000004ff007c0c */ /* 0x001fe2000bf25270 */
        /* <DEDUP_REMOVED lines=9> */
[----:B------:R-:W-:-:S03]  /*1100*/  @P1 LOP3.LUT R0, R0, 0x20, RZ, 0xfc, !PT ;  /* 0x0000002000001812 */ /* 0x000fc600078efcff */
        /* <DEDUP_REMOVED lines=27> */
[----:B------:R-:W-:Y:S01]  /*12c0*/  IMAD.MOV.U32 R3, RZ, RZ, RZ ;  /* 0x000000ffff037224 */ /* 0x000fe200078e00ff */
[----:B------:R-:W-:Y:S01]  /*12d0*/  LOP3.LUT R4, R9, R154, R4, 0x96, !PT ;  /* 0x0000009a09047212 */ /* 0x000fe200078e9604 */
[----:B------:R-:W-:Y:S02]  /*12e0*/  IMAD R196, R152, -0x2daee0ad, RZ ;  /* 0xd2511f5398c47824 */ /* 0x000fe400078e02ff */
[----:B-1234-:R-:W-:-:S07]  /*12f0*/  IMAD R2, R153, -0x326172a9, RZ ;  /* 0xcd9e8d5799027824 */ /* 0x01efce00078e02ff */
.L_x_4500:
[----:B------:R-:W-:Y:S01]  /*1300*/  ISETP.NE.U32.AND P1, PT, RZ, UR12, PT ;  /* 0x0000000cff007c0c */ /* 0x000fe2000bf25070 */
[----:B0-----:R-:W0:Y:S01]  /*1310*/  @P0 LDC.64 R170, c[0x0][0x398] ;  /* 0x0000e600ffaa0b82 */ /* 0x001e220000000a00 */
        /* <DEDUP_REMOVED lines=12> */
[----:B-1----:R-:W-:-:S04]  /*13e0*/  ISETP.NE.U32.AND P0, PT, R166, RZ, PT ;  /* 0x000000ffa600720c */ /* 0x002fc80003f05070 */
[----:B------:R-:W-:Y:S01]  /*13f0*/  ISETP.NE.AND.EX P0, PT, R167, RZ, PT, P0 ;  /* 0x000000ffa700720c */ /* 0x000fe20003f05300 */
[----:B0-----:R-:W-:-:S06]  /*1400*/  IMAD.WIDE.U32 R160, R168, 0x10, R216 ;  /* 0x00000010a8a07825 */ /* 0x001fcc00078e00d8 */
[----:B-----5:R-:W5:Y:S01]  /*1410*/  LDG.E.128 R160, desc[UR8][R160.64] ;  /* 0x00000008a0a07981 */ /* 0x020f62000c1e1d00 */
        /* <DEDUP_REMOVED lines=25> */
.L_x_4202:
        /* <DEDUP_REMOVED lines=12> */
.L_x_4203:
        /* <DEDUP_REMOVED lines=42> */
.L_x_4201:
[----:B------:R-:W-:Y:S01]  /*1910*/  I2FP.F32.U32 R164, R164 ;  /* 0x000000a400a47245 */ /* 0x000fe20000201000 */
[----:B-----5:R-:W-:Y:S01]  /*1920*/  IMAD.U32 R170, R160, 0x10000, RZ ;  /* 0x00010000a0aa7824 */ /* 0x020fe200078e00ff */
[----:B------:R-:W-:Y:S01]  /*1930*/  UMOV UR5, UR7 ;  /* 0x0000000700057c82 */ /* 0x000fe20008000000 */
[----:B------:R-:W-:Y:S01]  /*1940*/  UMOV UR4, UR6 ;  /* 0x0000000600047c82 */ /* 0x000fe20008000000 */
[----:B------:R-:W-:Y:S01]  /*1950*/  ISETP.NE.AND P2, PT, R172, 0x1, PT ;  /* 0x00000001ac00780c */ /* 0x000fe20003f45270 */
[----:B------:R-:W-:Y:S01]  /*1960*/  FFMA.FTZ R164, R164, R179, 1.1641532182693481445e-10 ;  /* 0x2f000000a4a47423 */ /* 0x000fe200000100b3 */
[----:B------:R-:W-:Y:S01]  /*1970*/  FMUL.FTZ R170, R170, UR5 ;  /* 0x00000005aaaa7c20 */ /* 0x000fe20008410000 */
[----:B------:R-:W-:Y:S01]  /*1980*/  @P1 IMAD.U32 R171, R156, 0x10000, RZ ;  /* 0x000100009cab1824 */ /* 0x000fe200078e00ff */
[----:B------:R-:W-:Y:S01]  /*1990*/  LOP3.LUT R0, R0, 0xfffffff7, RZ, 0xc0, !PT ;  /* 0xfffffff700007812 */ /* 0x000fe200078ec0ff */
[----:B------:R-:W-:Y:S01]  /*19a0*/  HFMA2 R173, -RZ, RZ, 0, 1.1920928955078125e-07 ;  /* 0x00000002ffad7431 */ /* 0x000fe200000001ff */
[----:B------:R-:W-:-:S02]  /*19b0*/  FSETP.GTU.FTZ.AND P0, PT, R164, UR4, PT ;  /* 0x00000004a4007c0b */ /* 0x000fc4000bf1c000 */
[----:B------:R-:W-:Y:S02]  /*19c0*/  PRMT R160, R160, 0x7632, R160 ;  /* 0x00007632a0a07816 */ /* 0x000fe400000000a0 */
        /* <DEDUP_REMOVED lines=15> */
.L_x_4205:
        /* <DEDUP_REMOVED lines=12> */
.L_x_4206:
        /* <DEDUP_REMOVED lines=41> */
[----:B------:R-:W-:Y:S01]  /*1e10*/  LOP3.LUT R5, R8, R172, R197, 0x96, !PT ;  /* 0x000000ac08057212 */ /* 0x000fe200078e96c5 */
[----:B------:R-:W-:-:S07]  /*1e20*/  IMAD.MOV.U32 R204, RZ, RZ, R196 ;  /* 0x000000ffffcc7224 */ /* 0x000fce00078e00c4 */
.L_x_4204:
[----:B------:R-:W-:Y:S01]  /*1e30*/  I2FP.F32.U32 R172, R171 ;  /* 0x000000ab00ac7245 */ /* 0x000fe20000201000 */
[----:B------:R-:W-:Y:S01]  /*1e40*/  IMAD.U32 R160, R160, 0x10000, RZ ;  /* 0x00010000a0a07824 */ /* 0x000fe200078e00ff */
[----:B------:R-:W-:Y:S01]  /*1e50*/  ISETP.NE.AND P2, PT, R173, 0x1, PT ;  /* 0x00000001ad00780c */ /* 0x000fe20003f45270 */
[----:B------:R-:W-:Y:S01]  /*1e60*/  @P1 IMAD.U32 R169, R169, 0x10000, RZ ;  /* 0x00010000a9a91824 */ /* 0x000fe200078e00ff */
        /* <DEDUP_REMOVED lines=20> */
.L_x_4208:
        /* <DEDUP_REMOVED lines=12> */
.L_x_4209:
        /* <DEDUP_REMOVED lines=43> */
.L_x_4207:
[----:B------:R-:W-:Y:S01]  /*2320*/  I2FP.F32.U32 R176, R169 ;  /* 0x000000a900b07245 */ /* 0x000fe20000201000 */
[----:B------:R-:W-:Y:S01]  /*2330*/  IMAD.MOV.U32 R177, RZ, RZ, 0x2 ;  /* 0x00000002ffb17424 */ /* 0x000fe200078e00ff */
[----:B------:R-:W-:Y:S01]  /*2340*/  SHF.L.U32 R169, R161, 0x10, RZ ;  /* 0x00000010a1a97819 */ /* 0x000fe200000006ff */
[----:B------:R-:W-:Y:S01]  /*2350*/  IMAD.MOV.U32 R171, RZ, RZ, R2 ;  /* 0x000000ffffab7224 */ /* 0x000fe200078e0002 */
[----:B------:R-:W-:Y:S01]  /*2360*/  ISETP.NE.AND P2, PT, R175, 0x1, PT ;  /* 0x00000001af00780c */ /* 0x000fe20003f45270 */
[----:B------:R-:W-:Y:S01]  /*2370*/  FFMA.FTZ R176, R176, R179, 1.1641532182693481445e-10 ;  /* 0x2f000000b0b07423 */ /* 0x000fe200000100b3 */
[----:B------:R-:W-:Y:S01]  /*2380*/  LOP3.LUT R0, R0, 0xfffffffd, RZ, 0xc0, !PT ;  /* 0xfffffffd00007812 */ /* 0x000fe200078ec0ff */
[----:B------:R-:W-:Y:S01]  /*2390*/  FMUL.FTZ R169, R169, UR5 ;  /* 0x00000005a9a97c20 */ /* 0x000fe20008410000 */
[----:B------:R-:W-:Y:S02]  /*23a0*/  PRMT R161, R161, 0x7632, R161 ;  /* 0x00007632a1a17816 */ /* 0x000fe400000000a1 */
        /* <DEDUP_REMOVED lines=16> */
.L_x_4211:
        /* <DEDUP_REMOVED lines=12> */
.L_x_4212:
        /* <DEDUP_REMOVED lines=41> */
[----:B------:R-:W-:Y:S01]  /*2800*/  LOP3.LUT R5, R8, R176, R197, 0x96, !PT ;  /* 0x000000b008057212 */ /* 0x000fe200078e96c5 */
[----:B------:R-:W-:-:S07]  /*2810*/  IMAD.MOV.U32 R204, RZ, RZ, R196 ;  /* 0x000000ffffcc7224 */ /* 0x000fce00078e00c4 */
.L_x_4210:
[----:B------:R-:W-:Y:S01]  /*2820*/  I2FP.F32.U32 R176, R171 ;  /* 0x000000ab00b07245 */ /* 0x000fe20000201000 */
[----:B------:R-:W-:Y:S01]  /*2830*/  IMAD.U32 R161, R161, 0x10000, RZ ;  /* 0x00010000a1a17824 */ /* 0x000fe200078e00ff */
[----:B------:R-:W-:Y:S01]  /*2840*/  ISETP.NE.AND P2, PT, R177, 0x1, PT ;  /* 0x00000001b100780c */ /* 0x000fe20003f45270 */
[----:B------:R-:W-:Y:S01]  /*2850*/  IMAD.MOV.U32 R196, RZ, RZ, 0x2 ;  /* 0x00000002ffc47424 */ /* 0x000fe200078e00ff */
[----:B------:R-:W-:Y:S01]  /*2860*/  @P1 SHF.L.U32 R174, R174, 0x10, RZ ;  /* 0x00000010aeae1819 */ /* 0x000fe200000006ff */
[----:B------:R-:W-:Y:S01]  /*2870*/  FFMA.FTZ R176, R176, R179, 1.1641532182693481445e-10 ;  /* 0x2f000000b0b07423 */ /* 0x000fe200000100b3 */
[----:B------:R-:W-:Y:S01]  /*2880*/  FMUL.FTZ R161, R161, UR5 ;  /* 0x00000005a1a17c20 */ /* 0x000fe20008410000 */
[----:B------:R-:W-:-:S03]  /*2890*/  IMAD.MOV.U32 R171, RZ, RZ, R2 ;  /* 0x000000ffffab7224 */ /* 0x000fc600078e0002 */
[----:B------:R-:W-:-:S04]  /*28a0*/  FSETP.GTU.FTZ.AND P0, PT, R176, UR4, PT ;  /* 0x00000004b0007c0b */ /* 0x000fc8000bf1c000 */
        /* <DEDUP_REMOVED lines=13> */
.L_x_4214:
        /* <DEDUP_REMOVED lines=12> */
.L_x_4215:
        /* <DEDUP_REMOVED lines=43> */
.L_x_4213:
[----:B------:R-:W-:Y:S01]  /*2cf0*/  I2FP.F32.U32 R174, R171 ;  /* 0x000000ab00ae7245 */ /* 0x000fe20000201000 */
[----:B------:R-:W-:Y:S01]  /*2d00*/  IMAD.U32 R171, R162, 0x10000, RZ ;  /* 0x00010000a2ab7824 */ /* 0x000fe200078e00ff */
[----:B------:R-:W-:Y:S01]  /*2d10*/  ISETP.NE.AND P3, PT, R196, 0x1, PT ;  /* 0x00000001c400780c */ /* 0x000fe20003f65270 */
[----:B------:R-:W-:Y:S02]  /*2d20*/  @P1 IMAD.U32 R177, R158, 0x10000, RZ ;  /* 0x000100009eb11824 */ /* 0x000fe400078e00ff */
[----:B------:R-:W-:Y:S02]  /*2d30*/  HFMA2 R197, -RZ, RZ, 0, 1.1920928955078125e-07 ;  /* 0x00000002ffc57431 */ /* 0x000fe400000001ff */
[----:B------:R-:W-:Y:S01]  /*2d40*/  FFMA.FTZ R174, R174, R179, 1.1641532182693481445e-10 ;  /* 0x2f000000aeae7423 */ /* 0x000fe200000100b3 */
[----:B------:R-:W-:Y:S01]  /*2d50*/  FMUL.FTZ R171, R171, UR5 ;  /* 0x00000005abab7c20 */ /* 0x000fe20008410000 */
[----:B------:R-:W-:-:S03]  /*2d60*/  IMAD.MOV.U32 R176, RZ, RZ, R2 ;  /* 0x000000ffffb07224 */ /* 0x000fc600078e0002 */
[----:B------:R-:W-:-:S04]  /*2d70*/  FSETP.GTU.FTZ.AND P2, PT, R174, UR4, PT ;  /* 0x00000004ae007c0b */ /* 0x000fc8000bf5c000 */
[----:B------:R-:W-:Y:S02]  /*2d80*/  FSEL R174, R171, RZ, !P2 ;  /* 0x000000ffabae7208 */ /* 0x000fe40005000000 */
[----:B------:R-:W-:Y:S02]  /*2d90*/  PRMT R171, R162, 0x7632, R171 ;  /* 0x00007632a2ab7816 */ /* 0x000fe400000000ab */
        /* <DEDUP_REMOVED lines=12> */
.L_x_4217:
        /* <DEDUP_REMOVED lines=12> */
.L_x_4218:
        /* <DEDUP_REMOVED lines=43> */
.L_x_4216:
        /* <DEDUP_REMOVED lines=22> */
.L_x_4220:
        /* <DEDUP_REMOVED lines=12> */
.L_x_4221:
        /* <DEDUP_REMOVED lines=43> */
.L_x_4219:
[----:B------:R-:W-:Y:S01]  /*36a0*/  I2FP.F32.U32 R178, R177 ;  /* 0x000000b100b27245 */ /* 0x000fe20000201000 */
[----:B------:R-:W-:Y:S01]  /*36b0*/  @P1 IMAD.U32 R196, R159, 0x10000, RZ ;  /* 0x000100009fc41824 */ /* 0x000fe200078e00ff */
[----:B------:R-:W-:Y:S01]  /*36c0*/  SHF.L.U32 R177, R163, 0x10, RZ ;  /* 0x00000010a3b17819 */ /* 0x000fe200000006ff */
[----:B------:R-:W-:Y:S01]  /*36d0*/  IMAD.MOV.U32 R208, RZ, RZ, 0x2 ;  /* 0x00000002ffd07424 */ /* 0x000fe200078e00ff */
[----:B------:R-:W-:Y:S01]  /*36e0*/  ISETP.NE.AND P5, PT, R198, 0x1, PT ;  /* 0x00000001c600780c */ /* 0x000fe20003fa5270 */
[----:B------:R-:W-:Y:S01]  /*36f0*/  FFMA.FTZ R178, R178, R179, 1.1641532182693481445e-10 ;  /* 0x2f000000b2b27423 */ /* 0x000fe200000100b3 */
[----:B------:R-:W-:Y:S02]  /*3700*/  IMAD.MOV.U32 R197, RZ, RZ, R2 ;  /* 0x000000ffffc57224 */ /* 0x000fe400078e0002 */
[----:B------:R-:W-:Y:S02]  /*3710*/  FMUL.FTZ R177, R177, UR5 ;  /* 0x00000005b1b17c20 */ /* 0x000fe40008410000 */
[----:B------:R-:W-:-:S02]  /*3720*/  FSETP.GTU.FTZ.AND P4, PT, R178, UR4, PT ;  /* 0x00000004b2007c0b */ /* 0x000fc4000bf9c000 */
[----:B------:R-:W-:Y:S02]  /*3730*/  PRMT R178, R163, 0x7632, R178 ;  /* 0x00007632a3b27816 */ /* 0x000fe400000000b2 */
        /* <DEDUP_REMOVED lines=13> */
.L_x_4223:
        /* <DEDUP_REMOVED lines=12> */
.L_x_4224:
        /* <DEDUP_REMOVED lines=43> */
.L_x_4222:
[----:B------:R-:W-:Y:S01]  /*3b80*/  I2FP.F32.U32 R196, R197 ;  /* 0x000000c500c47245 */ /* 0x000fe20000201000 */
[----:B------:R-:W-:Y:S01]  /*3b90*/  IMAD.U32 R178, R178, 0x10000, RZ ;  /* 0x00010000b2b27824 */ /* 0x000fe200078e00ff */
[----:B------:R-:W-:Y:S02]  /*3ba0*/  @P1 SHF.L.U32 R165, R165, 0x10, RZ ;  /* 0x00000010a5a51819 */ /* 0x000fe400000006ff */
[----:B------:R-:W-:Y:S01]  /*3bb0*/  PRMT R162, R162, 0x5410, R171 ;  /* 0x00005410a2a27816 */ /* 0x000fe200000000ab */
[----:B------:R-:W-:Y:S01]  /*3bc0*/  FFMA.FTZ R196, R196, R179, 1.1641532182693481445e-10 ;  /* 0x2f000000c4c47423 */ /* 0x000fe200000100b3 */
[----:B------:R-:W-:Y:S01]  /*3bd0*/  FMUL.FTZ R178, R178, UR5 ;  /* 0x00000005b2b27c20 */ /* 0x000fe20008410000 */
[----:B------:R-:W-:Y:S02]  /*3be0*/  PRMT R161, R169, 0x5410, R161 ;  /* 0x00005410a9a17816 */ /* 0x000fe400000000a1 */
[----:B------:R-:W-:Y:S02]  /*3bf0*/  PRMT R160, R164, 0x5410, R160 ;  /* 0x00005410a4a07816 */ /* 0x000fe400000000a0 */
[----:B------:R-:W-:-:S04]  /*3c00*/  FSETP.GTU.FTZ.AND P5, PT, R196, UR4, PT ;  /* 0x00000004c4007c0b */ /* 0x000fc8000bfbc000 */
[----:B------:R-:W-:Y:S02]  /*3c10*/  FSEL R178, R178, RZ, !P5 ;  /* 0x000000ffb2b27208 */ /* 0x000fe40006800000 */
[----:B------:R-:W-:-:S03]  /*3c20*/  PLOP3.LUT P5, PT, P5, PT, PT, 0x8, 0x80 ;  /* 0x000000000080781c */ /* 0x000fc60002fae170 */
[----:B------:R-:W-:-:S05]  /*3c30*/  @P1 FADD.FTZ R178, R178, R165 ;  /* 0x000000a5b2b21221 */ /* 0x000fca0000010000 */
[----:B------:R-:W-:-:S04]  /*3c40*/  F2FP.BF16.F32.PACK_AB R165, RZ, R178 ;  /* 0x000000b2ffa5723e */ /* 0x000fc800000010ff */
[----:B------:R-:W-:Y:S01]  /*3c50*/  PRMT R163, R163, 0x5410, R165 ;  /* 0x00005410a3a37816 */ /* 0x000fe200000000a5 */
[----:B------:R-:W-:Y:S06]  /*3c60*/  BRA `(.L_x_4225) ;  /* 0x0000004c00747947 */ /* 0x000fec0003800000 */
.L_x_4200:
        /* <DEDUP_REMOVED lines=15> */
.L_x_4227:
        /* <DEDUP_REMOVED lines=12> */
.L_x_4228:
        /* <DEDUP_REMOVED lines=42> */
.L_x_4226:
[----:B------:R-:W-:Y:S01]  /*40c0*/  I2FP.F32.U32 R170, R170 ;  /* 0x000000aa00aa7245 */ /* 0x000fe20000201000 */
[----:B------:R-:W-:Y:S01]  /*40d0*/  UMOV UR4, UR6 ;  /* 0x0000000600047c82 */ /* 0x000fe20008000000 */
[----:B------:R-:W-:Y:S01]  /*40e0*/  ISETP.NE.AND P2, PT, R176, 0x1, PT ;  /* 0x00000001b000780c */ /* 0x000fe20003f45270 */
[----:B------:R-:W-:Y:S01]  /*40f0*/  UMOV UR5, UR7 ;  /* 0x0000000700057c82 */ /* 0x000fe20008000000 */
[----:B-----5:R-:W-:Y:S01]  /*4100*/  SHF.L.U32 R172, R160, 0x10, RZ ;  /* 0x00000010a0ac7819 */ /* 0x020fe200000006ff */
[----:B------:R-:W-:Y:S01]  /*4110*/  FFMA.FTZ R170, R170, R179, 1.1641532182693481445e-10 ;  /* 0x2f000000aaaa7423 */ /* 0x000fe200000100b3 */
[----:B------:R-:W-:Y:S01]  /*4120*/  LOP3.LUT R0, R0, 0xfffffff7, RZ, 0xc0, !PT ;  /* 0xfffffff700007812 */ /* 0x000fe200078ec0ff */
[----:B------:R-:W-:Y:S02]  /*4130*/  IMAD.MOV.U32 R189, RZ, RZ, 0x2 ;  /* 0x00000002ffbd7424 */ /* 0x000fe400078e00ff */
[----:B------:R-:W-:Y:S01]  /*4140*/  FMUL.FTZ R173, R172, UR5 ;  /* 0x00000005acad7c20 */ /* 0x000fe20008410000 */
[----:B------:R-:W-:Y:S01]  /*4150*/  FSETP.GTU.FTZ.AND P0, PT, R170, UR4, PT ;  /* 0x00000004aa007c0b */ /* 0x000fe2000bf1c000 */
[----:B------:R-:W-:Y:S01]  /*4160*/  IMAD.MOV.U32 R170, RZ, RZ, R2 ;  /* 0x000000ffffaa7224 */ /* 0x000fe200078e0002 */
[----:B------:R-:W-:-:S02]  /*4170*/  PRMT R172, R160, 0x7632, R172 ;  /* 0x00007632a0ac7816 */ /* 0x000fc400000000ac */
        /* <DEDUP_REMOVED lines=12> */
.L_x_4230:
        /* <DEDUP_REMOVED lines=12> */
.L_x_4231:
        /* <DEDUP_REMOVED lines=43> */
.L_x_4229:
        /* <DEDUP_REMOVED lines=24> */
.L_x_4233:
        /* <DEDUP_REMOVED lines=12> */
.L_x_4234:
        /* <DEDUP_REMOVED lines=41> */
[----:B------:R-:W-:Y:S02]  /*4a80*/  LOP3.LUT R5, R8, R176, R191, 0x96, !PT ;  /* 0x000000b008057212 */ /* 0x000fe400078e96bf */
[----:B------:R-:W-:-:S07]  /*4a90*/  MOV R204, R190 ;  /* 0x000000be00cc7202 */ /* 0x000fce0000000f00 */
.L_x_4232:
        /* <DEDUP_REMOVED lines=21> */
.L_x_4236:
        /* <DEDUP_REMOVED lines=12> */
.L_x_4237:
        /* <DEDUP_REMOVED lines=43> */
.L_x_4235:
[----:B------:R-:W-:Y:S01]  /*4f60*/  I2FP.F32.U32 R176, R173 ;  /* 0x000000ad00b07245 */ /* 0x000fe20000201000 */
[----:B------:R-:W-:Y:S01]  /*4f70*/  IMAD.MOV.U32 R177, RZ, RZ, 0x2 ;  /* 0x00000002ffb17424 */ /* 0x000fe200078e00ff */
[----:B------:R-:W-:Y:S02]  /*4f80*/  SHF.L.U32 R171, R171, 0x10, RZ ;  /* 0x00000010abab7819 */ /* 0x000fe400000006ff */
[----:B------:R-:W-:Y:S01]  /*4f90*/  ISETP.NE.AND P2, PT, R190, 0x1, PT ;  /* 0x00000001be00780c */ /* 0x000fe20003f45270 */
[----:B------:R-:W-:Y:S02]  /*4fa0*/  FFMA.FTZ R176, R176, R179, 1.1641532182693481445e-10 ;  /* 0x2f000000b0b07423 */ /* 0x000fe400000100b3 */
[----:B------:R-:W-:-:S03]  /*4fb0*/  FMUL.FTZ R171, R171, UR5 ;  /* 0x00000005abab7c20 */ /* 0x000fc60008410000 */
[----:B------:R-:W-:Y:S01]  /*4fc0*/  FSETP.GTU.FTZ.AND P0, PT, R176, UR4, PT ;  /* 0x00000004b0007c0b */ /* 0x000fe2000bf1c000 */
[----:B------:R-:W-:-:S03]  /*4fd0*/  @P1 IMAD.U32 R176, R169, 0x10000, RZ ;  /* 0x00010000a9b01824 */ /* 0x000fc600078e00ff */
        /* <DEDUP_REMOVED lines=16> */
.L_x_4239:
        /* <DEDUP_REMOVED lines=12> */
.L_x_4240:
        /* <DEDUP_REMOVED lines=40> */
[----:B------:R-:W-:Y:S01]  /*5420*/  MOV R2, R192 ;  /* 0x000000c000027202 */ /* 0x000fe20000000f00 */
[----:B------:R-:W-:Y:S01]  /*5430*/  IMAD.MOV.U32 R204, RZ, RZ, R190 ;  /* 0x000000ffffcc7224 */ /* 0x000fe200078e00be */
[----:B------:R-:W-:-:S07]  /*5440*/  LOP3.LUT R5, R8, R176, R191, 0x96, !PT ;  /* 0x000000b008057212 */ /* 0x000fce00078e96bf */
.L_x_4238:
[----:B------:R-:W-:Y:S01]  /*5450*/  I2FP.F32.U32 R176, R171 ;  /* 0x000000ab00b07245 */ /* 0x000fe20000201000 */
[----:B------:R-:W-:Y:S01]  /*5460*/  IMAD.MOV.U32 R191, RZ, RZ, 0x2 ;  /* 0x00000002ffbf7424 */ /* 0x000fe200078e00ff */
[----:B------:R-:W-:Y:S01]  /*5470*/  ISETP.NE.AND P2, PT, R177, 0x1, PT ;  /* 0x00000001b100780c */ /* 0x000fe20003f45270 */
[----:B------:R-:W-:Y:S01]  /*5480*/  IMAD.MOV.U32 R173, RZ, RZ, R2 ;  /* 0x000000ffffad7224 */ /* 0x000fe200078e0002 */
[C---:B------:R-:W-:Y:S01]  /*5490*/  SHF.L.U32 R171, R161.reuse, 0x10, RZ ;  /* 0x00000010a1ab7819 */ /* 0x040fe200000006ff */
[----:B------:R-:W-:Y:S01]  /*54a0*/  FFMA.FTZ R176, R176, R179, 1.1641532182693481445e-10 ;  /* 0x2f000000b0b07423 */ /* 0x000fe200000100b3 */
[----:B------:R-:W-:Y:S02]  /*54b0*/  LOP3.LUT R0, R0, 0xfffffffd, RZ, 0xc0, !PT ;  /* 0xfffffffd00007812 */ /* 0x000fe400078ec0ff */
[----:B------:R-:W-:Y:S01]  /*54c0*/  PRMT R161, R161, 0x7632, R161 ;  /* 0x00007632a1a17816 */ /* 0x000fe200000000a1 */
[----:B------:R-:W-:Y:S01]  /*54d0*/  FMUL.FTZ R171, R171, UR5 ;  /* 0x00000005abab7c20 */ /* 0x000fe20008410000 */
        /* <DEDUP_REMOVED lines=13> */
.L_x_4242:
        /* <DEDUP_REMOVED lines=12> */
.L_x_4243:
        /* <DEDUP_REMOVED lines=43> */
.L_x_4241:
        /* <DEDUP_REMOVED lines=24> */
.L_x_4245:
        /* <DEDUP_REMOVED lines=12> */
.L_x_4246:
        /* <DEDUP_REMOVED lines=43> */
.L_x_4244:
        /* <DEDUP_REMOVED lines=19> */
.L_x_4248:
        /* <DEDUP_REMOVED lines=12> */
.L_x_4249:
        /* <DEDUP_REMOVED lines=43> */
.L_x_4247:
        /* <DEDUP_REMOVED lines=24> */
.L_x_4251:
        /* <DEDUP_REMOVED lines=12> */
.L_x_4252:
        /* <DEDUP_REMOVED lines=43> */
.L_x_4250:
[----:B------:R-:W-:Y:S01]  /*67a0*/  I2FP.F32.U32 R174, R174 ;  /* 0x000000ae00ae7245 */ /* 0x000fe20000201000 */
[----:B------:R-:W-:Y:S01]  /*67b0*/  IMAD.MOV.U32 R194, RZ, RZ, 0x2 ;  /* 0x00000002ffc27424 */ /* 0x000fe200078e00ff */
[----:B------:R-:W-:Y:S02]  /*67c0*/  ISETP.NE.AND P3, PT, R177, 0x1, PT ;  /* 0x00000001b100780c */ /* 0x000fe40003f65270 */
[----:B------:R-:W-:Y:S01]  /*67d0*/  SHF.L.U32 R176, R162, 0x10, RZ ;  /* 0x00000010a2b07819 */ /* 0x000fe200000006ff */
        /* <DEDUP_REMOVED lines=16> */
.L_x_4254:
        /* <DEDUP_REMOVED lines=12> */
.L_x_4255:
        /* <DEDUP_REMOVED lines=43> */
.L_x_4253:
[----:B------:R-:W-:Y:S01]  /*6c50*/  I2FP.F32.U32 R174, R174 ;  /* 0x000000ae00ae7245 */ /* 0x000fe20000201000 */
[----:B------:R-:W-:Y:S02]  /*6c60*/  IMAD.U32 R176, R154, 0x10000, RZ ;  /* 0x000100009ab07824 */ /* 0x000fe400078e00ff */
[----:B------:R-:W-:Y:S02]  /*6c70*/  @P1 IMAD.U32 R195, R158, 0x10000, RZ ;  /* 0x000100009ec31824 */ /* 0x000fe400078e00ff */
        /* <DEDUP_REMOVED lines=21> */
.L_x_4257:
        /* <DEDUP_REMOVED lines=12> */
.L_x_4258:
        /* <DEDUP_REMOVED lines=43> */
.L_x_4256:
        /* <DEDUP_REMOVED lines=19> */
.L_x_4260:
        /* <DEDUP_REMOVED lines=12> */
.L_x_4261:
        /* <DEDUP_REMOVED lines=43> */
.L_x_4259:
        /* <DEDUP_REMOVED lines=12> */
[--C-:B------:R-:W-:Y:S01]  /*76a0*/  @!P1 IMAD.MOV.U32 R176, RZ, RZ, R193.reuse ;  /* 0x000000ffffb09224 */ /* 0x100fe200078e00c1 */
[----:B------:R-:W-:Y:S02]  /*76b0*/  MOV R178, R2 ;  /* 0x0000000200b27202 */ /* 0x000fe40000000f00 */
[----:B------:R-:W-:Y:S02]  /*76c0*/  PRMT R193, R177, 0x7610, R193 ;  /* 0x00007610b1c17816 */ /* 0x000fe400000000c1 */
        /* <DEDUP_REMOVED lines=10> */
.L_x_4263:
        /* <DEDUP_REMOVED lines=12> */
.L_x_4264:
        /* <DEDUP_REMOVED lines=43> */
.L_x_4262:
        /* <DEDUP_REMOVED lines=20> */
.L_x_4266:
        /* <DEDUP_REMOVED lines=12> */
.L_x_4267:
        /* <DEDUP_REMOVED lines=43> */
.L_x_4265:
[----:B------:R-:W-:Y:S01]  /*7f90*/  I2FP.F32.U32 R194, R195 ;  /* 0x000000c300c27245 */ /* 0x000fe20000201000 */
[----:B------:R-:W-:Y:S02]  /*7fa0*/  IMAD.U32 R177, R155, 0x10000, RZ ;  /* 0x000100009bb17824 */ /* 0x000fe400078e00ff */
[----:B------:R-:W-:Y:S02]  /*7fb0*/  @P1 IMAD.U32 R198, R159, 0x10000, RZ ;  /* 0x000100009fc61824 */ /* 0x000fe400078e00ff */
        /* <DEDUP_REMOVED lines=21> */
.L_x_4269:
        /* <DEDUP_REMOVED lines=12> */
.L_x_4270:
        /* <DEDUP_REMOVED lines=43> */
.L_x_4268:
        /* <DEDUP_REMOVED lines=19> */
.L_x_4272:
        /* <DEDUP_REMOVED lines=14> */
.L_x_4273:
        /* <DEDUP_REMOVED lines=43> */
.L_x_4271:
[----:B------:R-:W-:Y:S01]  /*8940*/  I2FP.F32.U32 R196, R195 ;  /* 0x000000c300c47245 */ /* 0x000fe20000201000 */
[----:B------:R-:W-:Y:S01]  /*8950*/  @P1 IMAD.U32 R165, R165, 0x10000, RZ ;  /* 0x00010000a5a51824 */ /* 0x000fe200078e00ff */
[----:B------:R-:W-:Y:S02]  /*8960*/  SHF.L.U32 R164, R164, 0x10, RZ ;  /* 0x00000010a4a47819 */ /* 0x000fe400000006ff */
[----:B------:R-:W-:Y:S01]  /*8970*/  PRMT R162, R162, 0x5410, R202 ;  /* 0x00005410a2a27816 */ /* 0x000fe200000000ca */
[----:B------:R-:W-:Y:S01]  /*8980*/  FFMA.FTZ R196, R196, R179, 1.1641532182693481445e-10 ;  /* 0x2f000000c4c47423 */ /* 0x000fe200000100b3 */
[----:B------:R-:W-:Y:S01]  /*8990*/  PRMT R161, R171, 0x5410, R161 ;  /* 0x00005410aba17816 */ /* 0x000fe200000000a1 */
[----:B------:R-:W-:Y:S01]  /*89a0*/  FMUL.FTZ R164, R164, UR5 ;  /* 0x00000005a4a47c20 */ /* 0x000fe20008410000 */
[----:B------:R-:W-:Y:S02]  /*89b0*/  PRMT R160, R160, 0x5410, R169 ;  /* 0x00005410a0a07816 */ /* 0x000fe400000000a9 */
[----:B------:R-:W-:-:S04]  /*89c0*/  FSETP.GTU.FTZ.AND P6, PT, R196, UR4, PT ;  /* 0x00000004c4007c0b */ /* 0x000fc8000bfdc000 */
[----:B------:R-:W-:Y:S02]  /*89d0*/  FSEL R197, R164, RZ, !P6 ;  /* 0x000000ffa4c57208 */ /* 0x000fe40007000000 */
[----:B------:R-:W-:-:S03]  /*89e0*/  SEL R195, RZ, 0x1, P6 ;  /* 0x00000001ffc37807 */ /* 0x000fc60003000000 */
[----:B------:R-:W-:-:S04]  /*89f0*/  FADD.FTZ R164, R178, R197 ;  /* 0x000000c5b2a47221 */ /* 0x000fc80000010000 */
[--C-:B------:R-:W-:Y:S01]  /*8a00*/  @P1 FADD.FTZ R178, R165, R164.reuse ;  /* 0x000000a4a5b21221 */ /* 0x100fe20000010000 */
[----:B------:R-:W-:-:S05]  /*8a10*/  @!P1 IMAD.MOV.U32 R178, RZ, RZ, R164 ;  /* 0x000000ffffb29224 */ /* 0x000fca00078e00a4 */
[----:B------:R-:W-:-:S04]  /*8a20*/  F2FP.BF16.F32.PACK_AB R164, RZ, R178 ;  /* 0x000000b2ffa4723e */ /* 0x000fc800000010ff */
[----:B------:R-:W-:-:S07]  /*8a30*/  PRMT R163, R163, 0x5410, R164 ;  /* 0x00005410a3a37816 */ /* 0x000fce00000000a4 */
.L_x_4225:
        /* <DEDUP_REMOVED lines=10> */
[----:B------:R-:W-:Y:S01]  /*8ae0*/  SEL R200, RZ, 0x10000, !P4 ;  /* 0x00010000ffc87807 */ /* 0x000fe20006000000 */
[----:B------:R-:W2:Y:S01]  /*8af0*/  @P1 LDC.64 R198, c[0x0][0x3a0] ;  /* 0x0000e800ffc61b82 */ /* 0x000ea20000000a00 */
[----:B------:R-:W-:Y:S02]  /*8b00*/  SEL R171, RZ, 0x100, !P5 ;  /* 0x00000100ffab7807 */ /* 0x000fe40006800000 */
[----:B------:R-:W-:Y:S02]  /*8b10*/  LOP3.LUT P6, RZ, R0, 0x8, RZ, 0xc0, !PT ;  /* 0x0000000800ff7812 */ /* 0x000fe400078cc0ff */
        /* <DEDUP_REMOVED lines=34> */
.L_x_4274:
        /* <DEDUP_REMOVED lines=29> */
.L_x_4277:
        /* <DEDUP_REMOVED lines=12> */
.L_x_4278:
        /* <DEDUP_REMOVED lines=42> */
.L_x_4276:
[----:B------:R-:W-:Y:S01]  /*9270*/  I2FP.F32.U32 R188, R188 ;  /* 0x000000bc00bc7245 */ /* 0x000fe20000201000 */
[----:B------:R-:W-:Y:S01]  /*9280*/  IMAD.MOV.U32 R195, RZ, RZ, 0x2 ;  /* 0x00000002ffc37424 */ /* 0x000fe200078e00ff */
[----:B------:R-:W-:Y:S01]  /*9290*/  ISETP.NE.AND P3, PT, R194, 0x1, PT ;  /* 0x00000001c200780c */ /* 0x000fe20003f65270 */
[----:B------:R-:W-:Y:S01]  /*92a0*/  IMAD.MOV.U32 R192, RZ, RZ, R2 ;  /* 0x000000ffffc07224 */ /* 0x000fe200078e0002 */
[----:B------:R-:W-:Y:S01]  /*92b0*/  SHF.L.U32 R189, R160, 0x10, RZ ;  /* 0x00000010a0bd7819 */ /* 0x000fe200000006ff */
        /* <DEDUP_REMOVED lines=17> */
.L_x_4280:
        /* <DEDUP_REMOVED lines=12> */
.L_x_4281:
        /* <DEDUP_REMOVED lines=43> */
.L_x_4279:
        /* <DEDUP_REMOVED lines=9> */
[----:B------:R-:W-:-:S03]  /*97d0*/  SEL R188, RZ, 0x1, P2 ;  /* 0x00000001ffbc7807 */ /* 0x000fc60001000000 */
[----:B------:R-:W-:Y:S01]  /*97e0*/  FADD.FTZ R190, R190, R189 ;  /* 0x000000bdbebe7221 */ /* 0x000fe20000010000 */
[----:B------:R-:W-:-:S03]  /*97f0*/  IMAD.MOV.U32 R189, RZ, RZ, R2 ;  /* 0x000000ffffbd7224 */ /* 0x000fc600078e0002 */
        /* <DEDUP_REMOVED lines=12> */
.L_x_4283:
        /* <DEDUP_REMOVED lines=12> */
.L_x_4284:
        /* <DEDUP_REMOVED lines=43> */
.L_x_4282:
        /* <DEDUP_REMOVED lines=21> */
.L_x_4286:
        /* <DEDUP_REMOVED lines=12> */
.L_x_4287:
        /* <DEDUP_REMOVED lines=43> */
.L_x_4285:
[----:B------:R-:W-:Y:S01]  /*a0f0*/  I2FP.F32.U32 R190, R189 ;  /* 0x000000bd00be7245 */ /* 0x000fe20000201000 */
[----:B------:R-:W-:Y:S01]  /*a100*/  IMAD.MOV.U32 R195, RZ, RZ, 0x2 ;  /* 0x00000002ffc37424 */ /* 0x000fe200078e00ff */
[----:B------:R-:W-:Y:S02]  /*a110*/  SHF.L.U32 R171, R171, 0x10, RZ ;  /* 0x00000010abab7819 */ /* 0x000fe400000006ff */
[----:B------:R-:W-:Y:S01]  /*a120*/  ISETP.NE.AND P3, PT, R194, 0x1, PT ;  /* 0x00000001c200780c */ /* 0x000fe20003f65270 */
[----:B------:R-:W-:Y:S02]  /*a130*/  FFMA.FTZ R190, R190, R179, 1.1641532182693481445e-10 ;  /* 0x2f000000bebe7423 */ /* 0x000fe400000100b3 */
[----:B------:R-:W-:-:S03]  /*a140*/  FMUL.FTZ R171, R171, UR5 ;  /* 0x00000005abab7c20 */ /* 0x000fc60008410000 */
[----:B------:R-:W-:-:S04]  /*a150*/  FSETP.GTU.FTZ.AND P2, PT, R190, UR4, PT ;  /* 0x00000004be007c0b */ /* 0x000fc8000bf5c000 */
[----:B------:R-:W-:Y:S01]  /*a160*/  FSEL R189, R171, RZ, !P2 ;  /* 0x000000ffabbd7208 */ /* 0x000fe20005000000 */
[----:B------:R-:W-:-:S04]  /*a170*/  @P1 IMAD.U32 R171, R202, 0x10000, RZ ;  /* 0x00010000caab1824 */ /* 0x000fc800078e00ff */
[----:B------:R-:W-:Y:S01]  /*a180*/  FADD.FTZ R160, R160, R189 ;  /* 0x000000bda0a07221 */ /* 0x000fe20000010000 */
[----:B------:R-:W-:-:S03]  /*a190*/  SEL R189, RZ, 0x1, P2 ;  /* 0x00000001ffbd7807 */ /* 0x000fc60001000000 */
        /* <DEDUP_REMOVED lines=13> */
.L_x_4289:
        /* <DEDUP_REMOVED lines=12> */
.L_x_4290:
        /* <DEDUP_REMOVED lines=43> */
.L_x_4288:
        /* <DEDUP_REMOVED lines=22> */
.L_x_4292:
        /* <DEDUP_REMOVED lines=12> */
.L_x_4293:
        /* <DEDUP_REMOVED lines=43> */
.L_x_4291:
[----:B------:R-:W-:Y:S01]  /*aab0*/  I2FP.F32.U32 R160, R161 ;  /* 0x000000a100a07245 */ /* 0x000fe20000201000 */
[----:B------:R-:W-:Y:S02]  /*aac0*/  IMAD.U32 R161, R153, 0x10000, RZ ;  /* 0x0001000099a17824 */ /* 0x000fe400078e00ff */
[----:B------:R-:W-:Y:S02]  /*aad0*/  @P1 IMAD.U32 R199, R157, 0x10000, RZ ;  /* 0x000100009dc71824 */ /* 0x000fe400078e00ff */
[----:B------:R-:W-:Y:S01]  /*aae0*/  FFMA.FTZ R160, R160, R179, 1.1641532182693481445e-10 ;  /* 0x2f000000a0a07423 */ /* 0x000fe200000100b3 */
[----:B------:R-:W-:Y:S01]  /*aaf0*/  FMUL.FTZ R161, R161, UR5 ;  /* 0x00000005a1a17c20 */ /* 0x000fe20008410000 */
[----:B------:R-:W-:-:S03]  /*ab00*/  IMAD.MOV.U32 R195, RZ, RZ, 0x2 ;  /* 0x00000002ffc37424 */ /* 0x000fc600078e00ff */
[----:B------:R-:W-:-:S04]  /*ab10*/  FSETP.GTU.FTZ.AND P2, PT, R160, UR4, PT ;  /* 0x00000004a0007c0b */ /* 0x000fc8000bf5c000 */
[----:B------:R-:W-:-:S05]  /*ab20*/  FSEL R161, R161, RZ, !P2 ;  /* 0x000000ffa1a17208 */ /* 0x000fca0005000000 */
[----:B------:R-:W-:Y:S01]  /*ab30*/  FADD.FTZ R160, R190, R161 ;  /* 0x000000a1bea07221 */ /* 0x000fe20000010000 */
[----:B------:R-:W-:Y:S01]  /*ab40*/  SEL R190, RZ, 0x1, P2 ;  /* 0x00000001ffbe7807 */ /* 0x000fe20001000000 */
[----:B------:R-:W-:Y:S01]  /*ab50*/  IMAD.MOV.U32 R161, RZ, RZ, R2 ;  /* 0x000000ffffa17224 */ /* 0x000fe200078e0002 */
[----:B------:R-:W-:Y:S01]  /*ab60*/  ISETP.NE.AND P2, PT, R194, 0x1, PT ;  /* 0x00000001c200780c */ /* 0x000fe20003f45270 */
[----:B------:R-:W-:Y:S01]  /*ab70*/  @P1 FADD.FTZ R199, R199, R160 ;  /* 0x000000a0c7c71221 */ /* 0x000fe20000010000 */
[----:B------:R-:W-:-:S04]  /*ab80*/  @!P1 MOV R199, R160 ;  /* 0x000000a000c79202 */ /* 0x000fc80000000f00 */
        /* <DEDUP_REMOVED lines=10> */
.L_x_4295:
        /* <DEDUP_REMOVED lines=12> */
.L_x_4296:
        /* <DEDUP_REMOVED lines=43> */
.L_x_4294:
[----:B------:R-:W-:Y:S01]  /*afa0*/  I2FP.F32.U32 R160, R161 ;  /* 0x000000a100a07245 */ /* 0x000fe20000201000 */
[----:B------:R-:W-:Y:S01]  /*afb0*/  IMAD.U32 R192, R192, 0x10000, RZ ;  /* 0x00010000c0c07824 */ /* 0x000fe200078e00ff */
[----:B------:R-:W-:Y:S01]  /*afc0*/  LOP3.LUT R0, R0, 0xfffffffd, RZ, 0xc0, !PT ;  /* 0xfffffffd00007812 */ /* 0x000fe200078ec0ff */
[----:B------:R-:W-:Y:S01]  /*afd0*/  IMAD.MOV.U32 R194, RZ, RZ, 0x2 ;  /* 0x00000002ffc27424 */ /* 0x000fe200078e00ff */
[----:B------:R-:W-:Y:S01]  /*afe0*/  MOV R161, R2 ;  /* 0x0000000200a17202 */ /* 0x000fe20000000f00 */
[----:B------:R-:W-:Y:S01]  /*aff0*/  FFMA.FTZ R160, R160, R179, 1.1641532182693481445e-10 ;  /* 0x2f000000a0a07423 */ /* 0x000fe200000100b3 */
[----:B------:R-:W-:-:S04]  /*b000*/  FMUL.FTZ R192, R192, UR5 ;  /* 0x00000005c0c07c20 */ /* 0x000fc80008410000 */
[----:B------:R-:W-:-:S04]  /*b010*/  FSETP.GTU.FTZ.AND P2, PT, R160, UR4, PT ;  /* 0x00000004a0007c0b */ /* 0x000fc8000bf5c000 */
        /* <DEDUP_REMOVED lines=13> */
.L_x_4298:
        /* <DEDUP_REMOVED lines=12> */
.L_x_4299:
        /* <DEDUP_REMOVED lines=42> */
[----:B------:R-:W-:-:S07]  /*b450*/  IMAD.MOV.U32 R194, RZ, RZ, RZ ;  /* 0x000000ffffc27224 */ /* 0x000fce00078e00ff */
.L_x_4297:
        /* <DEDUP_REMOVED lines=12> */
[----:B------:R-:W-:Y:S01]  /*b520*/  @P1 FADD.FTZ R204, R192, R203 ;  /* 0x000000cbc0cc1221 */ /* 0x000fe20000010000 */
        /* <DEDUP_REMOVED lines=11> */
.L_x_4301:
        /* <DEDUP_REMOVED lines=12> */
.L_x_4302:
        /* <DEDUP_REMOVED lines=43> */
.L_x_4300:
        /* <DEDUP_REMOVED lines=20> */
.L_x_4304:
        /* <DEDUP_REMOVED lines=12> */
.L_x_4305:
        /* <DEDUP_REMOVED lines=43> */
.L_x_4303:
        /* <DEDUP_REMOVED lines=25> */
.L_x_4307:
        /* <DEDUP_REMOVED lines=12> */
.L_x_4308:
        /* <DEDUP_REMOVED lines=43> */
.L_x_4306:
        /* <DEDUP_REMOVED lines=19> */
.L_x_4310:
        /* <DEDUP_REMOVED lines=12> */
.L_x_4311:
        /* <DEDUP_REMOVED lines=43> */
.L_x_4309:
        /* <DEDUP_REMOVED lines=24> */
.L_x_4313:
        /* <DEDUP_REMOVED lines=12> */
.L_x_4314:
        /* <DEDUP_REMOVED lines=43> */
.L_x_4312:
[----:B------:R-:W-:Y:S01]  /*cc90*/  I2FP.F32.U32 R160, R161 ;  /* 0x000000a100a07245 */ /* 0x000fe20000201000 */
[----:B------:R-:W-:Y:S01]  /*cca0*/  IMAD.MOV.U32 R162, RZ, RZ, R2 ;  /* 0x000000ffffa27224 */ /* 0x000fe200078e0002 */
[----:B------:R-:W-:Y:S02]  /*ccb0*/  ISETP.NE.AND P5, PT, R201, 0x1, PT ;  /* 0x00000001c900780c */ /* 0x000fe40003fa5270 */
[C---:B------:R-:W-:Y:S01]  /*ccc0*/  SHF.L.U32 R161, R163.reuse, 0x10, RZ ;  /* 0x00000010a3a17819 */ /* 0x040fe200000006ff */
        /* <DEDUP_REMOVED lines=16> */
.L_x_4316:
        /* <DEDUP_REMOVED lines=12> */
.L_x_4317:
        /* <DEDUP_REMOVED lines=43> */
.L_x_4315:
        /* <DEDUP_REMOVED lines=25> */
.L_x_4319:
        /* <DEDUP_REMOVED lines=12> */
.L_x_4320:
        /* <DEDUP_REMOVED lines=43> */
.L_x_4318:
        /* <DEDUP_REMOVED lines=19> */
.L_x_4322:
        /* <DEDUP_REMOVED lines=14> */
.L_x_4323:
        /* <DEDUP_REMOVED lines=43> */
.L_x_4321:
[----:B------:R-:W-:Y:S01]  /*db00*/  I2FP.F32.U32 R160, R161 ;  /* 0x000000a100a07245 */ /* 0x000fe20000201000 */
[----:B------:R-:W-:Y:S01]  /*db10*/  @P1 IMAD.U32 R162, R207, 0x10000, RZ ;  /* 0x00010000cfa21824 */ /* 0x000fe200078e00ff */
[----:B------:R-:W-:Y:S02]  /*db20*/  SHF.L.U32 R210, R210, 0x10, RZ ;  /* 0x00000010d2d27819 */ /* 0x000fe400000006ff */
[----:B------:R-:W-:Y:S01]  /*db30*/  PRMT R161, R209, 0x5410, R195 ;  /* 0x00005410d1a17816 */ /* 0x000fe200000000c3 */
[----:B------:R-:W-:Y:S02]  /*db40*/  FFMA.FTZ R160, R160, R179, 1.1641532182693481445e-10 ;  /* 0x2f000000a0a07423 */ /* 0x000fe400000100b3 */
[----:B------:R-:W-:-:S03]  /*db50*/  FMUL.FTZ R210, R210, UR5 ;  /* 0x00000005d2d27c20 */ /* 0x000fc60008410000 */
[----:B------:R-:W-:-:S04]  /*db60*/  FSETP.GTU.FTZ.AND P6, PT, R160, UR4, PT ;  /* 0x00000004a0007c0b */ /* 0x000fc8000bfdc000 */
[----:B------:R-:W-:Y:S02]  /*db70*/  FSEL R210, R210, RZ, !P6 ;  /* 0x000000ffd2d27208 */ /* 0x000fe40007000000 */
[----:B------:R-:W-:-:S03]  /*db80*/  SEL R160, RZ, 0x1, P6 ;  /* 0x00000001ffa07807 */ /* 0x000fc60003000000 */
[----:B------:R-:W-:Y:S01]  /*db90*/  FADD.FTZ R213, R213, R210 ;  /* 0x000000d2d5d57221 */ /* 0x000fe20000010000 */
[----:B------:R-:W-:Y:S02]  /*dba0*/  PRMT R195, R160, 0x7610, R195 ;  /* 0x00007610a0c37816 */ /* 0x000fe400000000c3 */
[----:B------:R-:W-:Y:S01]  /*dbb0*/  PRMT R160, R198, 0x5410, R171 ;  /* 0x00005410c6a07816 */ /* 0x000fe200000000ab */
[----:B------:R-:W-:Y:S01]  /*dbc0*/  @P1 FADD.FTZ R207, R213, R162 ;  /* 0x000000a2d5cf1221 */ /* 0x000fe20000010000 */
[----:B------:R-:W-:Y:S01]  /*dbd0*/  @!P1 IMAD.MOV.U32 R207, RZ, RZ, R213 ;  /* 0x000000ffffcf9224 */ /* 0x000fe200078e00d5 */
[----:B------:R-:W-:-:S04]  /*dbe0*/  PRMT R162, R211, 0x5410, R212 ;  /* 0x00005410d3a27816 */ /* 0x000fc800000000d4 */
[----:B------:R-:W-:-:S04]  /*dbf0*/  F2FP.BF16.F32.PACK_AB R163, RZ, R207 ;  /* 0x000000cfffa3723e */ /* 0x000fc800000010ff */
[----:B------:R-:W-:Y:S01]  /*dc00*/  PRMT R163, R208, 0x5410, R163 ;  /* 0x00005410d0a37816 */ /* 0x000fe200000000a3 */
[----:B------:R-:W-:Y:S06]  /*dc10*/  BRA `(.L_x_4324) ;  /* 0x0000002400e87947 */ /* 0x000fec0003800000 */
.L_x_4275:
        /* <DEDUP_REMOVED lines=15> */
.L_x_4326:
        /* <DEDUP_REMOVED lines=12> */
.L_x_4327:
        /* <DEDUP_REMOVED lines=42> */
.L_x_4325:
[----:B------:R-:W-:Y:S01]  /*e070*/  I2FP.F32.U32 R198, R171 ;  /* 0x000000ab00c67245 */ /* 0x000fe20000201000 */
[----:B-----5:R-:W-:Y:S01]  /*e080*/  IMAD.U32 R171, R160, 0x10000, RZ ;  /* 0x00010000a0ab7824 */ /* 0x020fe200078e00ff */
[----:B------:R-:W-:Y:S01]  /*e090*/  ISETP.NE.AND P3, PT, R200, 0x1, PT ;  /* 0x00000001c800780c */ /* 0x000fe20003f65270 */
[----:B------:R-:W-:Y:S01]  /*e0a0*/  HFMA2 R201, -RZ, RZ, 0, 1.1920928955078125e-07 ;  /* 0x00000002ffc97431 */ /* 0x000fe200000001ff */
[----:B------:R-:W-:Y:S01]  /*e0b0*/  LOP3.LUT R0, R0, 0xffffffef, RZ, 0xc0, !PT ;  /* 0xffffffef00007812 */ /* 0x000fe200078ec0ff */
[----:B------:R-:W-:Y:S01]  /*e0c0*/  FFMA.FTZ R198, R198, R179, 1.1641532182693481445e-10 ;  /* 0x2f000000c6c67423 */ /* 0x000fe200000100b3 */
[----:B------:R-:W-:Y:S01]  /*e0d0*/  FMUL.FTZ R171, R171, UR5 ;  /* 0x00000005abab7c20 */ /* 0x000fe20008410000 */
[----:B------:R-:W-:Y:S01]  /*e0e0*/  PRMT R160, R160, 0x7632, R160 ;  /* 0x00007632a0a07816 */ /* 0x000fe200000000a0 */
[----:B------:R-:W-:Y:S02]  /*e0f0*/  IMAD.MOV.U32 R199, RZ, RZ, R2 ;  /* 0x000000ffffc77224 */ /* 0x000fe400078e0002 */
        /* <DEDUP_REMOVED lines=16> */
.L_x_4329:
        /* <DEDUP_REMOVED lines=12> */
.L_x_4330:
        /* <DEDUP_REMOVED lines=41> */
[----:B------:R-:W-:Y:S02]  /*e550*/  IMAD.MOV.U32 R199, RZ, RZ, R196 ;  /* 0x000000ffffc77224 */ /* 0x000fe400078e00c4 */
[----:B------:R-:W-:-:S07]  /*e560*/  IMAD.MOV.U32 R196, RZ, RZ, R198 ;  /* 0x000000ffffc47224 */ /* 0x000fce00078e00c6 */
.L_x_4328:
        /* <DEDUP_REMOVED lines=24> */
.L_x_4332:
        /* <DEDUP_REMOVED lines=12> */
.L_x_4333:
        /* <DEDUP_REMOVED lines=43> */
.L_x_4331:
        /* <DEDUP_REMOVED lines=25> */
.L_x_4335:
        /* <DEDUP_REMOVED lines=12> */
.L_x_4336:
        /* <DEDUP_REMOVED lines=43> */
.L_x_4334:
[----:B------:R-:W-:Y:S01]  /*ef60*/  I2FP.F32.U32 R160, R161 ;  /* 0x000000a100a07245 */ /* 0x000fe20000201000 */
[----:B------:R-:W-:Y:S01]  /*ef70*/  IMAD.U32 R204, R204, 0x10000, RZ ;  /* 0x00010000cccc7824 */ /* 0x000fe200078e00ff */
[----:B------:R-:W-:Y:S01]  /*ef80*/  @P1 SHF.L.U32 R203, R203, 0x10, RZ ;  /* 0x00000010cbcb1819 */ /* 0x000fe200000006ff */
[----:B------:R-:W-:Y:S01]  /*ef90*/  IMAD.MOV.U32 R206, RZ, RZ, 0x2 ;  /* 0x00000002ffce7424 */ /* 0x000fe200078e00ff */
[----:B------:R-:W-:Y:S01]  /*efa0*/  LOP3.LUT R0, R0, 0xfffffffd, RZ, 0xc0, !PT ;  /* 0xfffffffd00007812 */ /* 0x000fe200078ec0ff */
[----:B------:R-:W-:Y:S01]  /*efb0*/  FFMA.FTZ R160, R160, R179, 1.1641532182693481445e-10 ;  /* 0x2f000000a0a07423 */ /* 0x000fe200000100b3 */
[----:B------:R-:W-:Y:S01]  /*efc0*/  FMUL.FTZ R204, R204, UR5 ;  /* 0x00000005cccc7c20 */ /* 0x000fe20008410000 */
[----:B------:R-:W-:-:S03]  /*efd0*/  IMAD.MOV.U32 R161, RZ, RZ, R2 ;  /* 0x000000ffffa17224 */ /* 0x000fc600078e0002 */
[----:B------:R-:W-:-:S04]  /*efe0*/  FSETP.GTU.FTZ.AND P2, PT, R160, UR4, PT ;  /* 0x00000004a0007c0b */ /* 0x000fc8000bf5c000 */
        /* <DEDUP_REMOVED lines=15> */
.L_x_4338:
        /* <DEDUP_REMOVED lines=12> */
.L_x_4339:
        /* <DEDUP_REMOVED lines=43> */
.L_x_4337:
[----:B------:R-:W-:Y:S01]  /*f450*/  I2FP.F32.U32 R160, R161 ;  /* 0x000000a100a07245 */ /* 0x000fe20000201000 */
[----:B------:R-:W-:Y:S01]  /*f460*/  IMAD.U32 R161, R162, 0x10000, RZ ;  /* 0x00010000a2a17824 */ /* 0x000fe200078e00ff */
[----:B------:R-:W-:Y:S01]  /*f470*/  ISETP.NE.AND P3, PT, R206, 0x1, PT ;  /* 0x00000001ce00780c */ /* 0x000fe20003f65270 */
[----:B------:R-:W-:Y:S01]  /*f480*/  @P1 IMAD.U32 R200, R158, 0x10000, RZ ;  /* 0x000100009ec81824 */ /* 0x000fe200078e00ff */
[----:B------:R-:W-:Y:S01]  /*f490*/  PRMT R162, R162, 0x7632, R162 ;  /* 0x00007632a2a27816 */ /* 0x000fe200000000a2 */
        /* <DEDUP_REMOVED lines=18> */
.L_x_4341:
        /* <DEDUP_REMOVED lines=12> */
.L_x_4342:
        /* <DEDUP_REMOVED lines=43> */
.L_x_4340:
[----:B------:R-:W-:Y:S01]  /*f930*/  I2FP.F32.U32 R160, R161 ;  /* 0x000000a100a07245 */ /* 0x000fe20000201000 */
[----:B------:R-:W-:Y:S01]  /*f940*/  IMAD.U32 R162, R162, 0x10000, RZ ;  /* 0x00010000a2a27824 */ /* 0x000fe200078e00ff */
[----:B------:R-:W-:Y:S01]  /*f950*/  ISETP.NE.AND P4, PT, R200, 0x1, PT ;  /* 0x00000001c800780c */ /* 0x000fe20003f85270 */
[----:B------:R-:W-:Y:S01]  /*f960*/  @P1 IMAD.U32 R205, R205, 0x10000, RZ ;  /* 0x00010000cdcd1824 */ /* 0x000fe200078e00ff */
[----:B------:R-:W-:Y:S01]  /*f970*/  MOV R161, R2 ;  /* 0x0000000200a17202 */ /* 0x000fe20000000f00 */
[----:B------:R-:W-:Y:S01]  /*f980*/  FFMA.FTZ R160, R160, R179, 1.1641532182693481445e-10 ;  /* 0x2f000000a0a07423 */ /* 0x000fe200000100b3 */
[----:B------:R-:W-:Y:S01]  /*f990*/  FMUL.FTZ R162, R162, UR5 ;  /* 0x00000005a2a27c20 */ /* 0x000fe20008410000 */
[----:B------:R-:W-:-:S03]  /*f9a0*/  IMAD.MOV.U32 R201, RZ, RZ, 0x2 ;  /* 0x00000002ffc97424 */ /* 0x000fc600078e00ff */
        /* <DEDUP_REMOVED lines=14> */
.L_x_4344:
        /* <DEDUP_REMOVED lines=12> */
.L_x_4345:
        /* <DEDUP_REMOVED lines=43> */
.L_x_4343:
        /* <DEDUP_REMOVED lines=8> */
[----:B------:R-:W-:-:S04]  /*fe80*/  FSETP.GTU.FTZ.AND P4, PT, R160, UR4, PT ;  /* 0x00000004a0007c0b */ /* 0x000fc8000bf9c000 */
        /* <DEDUP_REMOVED lines=14> */
.L_x_4347:
        /* <DEDUP_REMOVED lines=12> */
.L_x_4348:
        /* <DEDUP_REMOVED lines=43> */
.L_x_4346:
[----:B------:R-:W-:Y:S01]  /*102e0*/  I2FP.F32.U32 R160, R161 ;  /* 0x000000a100a07245 */ /* 0x000fe20000201000 */
[----:B------:R-:W-:Y:S01]  /*102f0*/  IMAD.U32 R213, R213, 0x10000, RZ ;  /* 0x00010000d5d57824 */ /* 0x000fe200078e00ff */
[----:B------:R-:W-:Y:S02]  /*10300*/  @P1 SHF.L.U32 R162, R207, 0x10, RZ ;  /* 0x00000010cfa21819 */ /* 0x000fe400000006ff */
[----:B------:R-:W-:Y:S01]  /*10310*/  PRMT R161, R208, 0x5410, R209 ;  /* 0x00005410d0a17816 */ /* 0x000fe200000000d1 */
        /* <DEDUP_REMOVED lines=10> */
.L_x_4324:
        /* <DEDUP_REMOVED lines=22> */
[----:B------:R-:W-:-:S05]  /*10520*/  IMAD.WIDE.U32 R212, R169, 0x8, R166 ;  /* 0x00000008a9d47825 */ /* 0x000fca00078e00a6 */
[----:B------:R2:W-:Y:S01]  /*10530*/  STG.E.64 desc[UR8][R212.64], R210 ;  /* 0x000000d2d4007986 */ /* 0x0005e2000c101b08 */
[----:B-1----:R-:W-:Y:S05]  /*10540*/  @!P0 BRA `(.L_x_4349) ;  /* 0x0000000000508947 */ /* 0x002fea0003800000 */
        /* <DEDUP_REMOVED lines=20> */
.L_x_4349:
[----:B------:R-:W3:Y:S01]  /*10690*/  @P1 LDG.E.128 R156, desc[UR8][R200.64] ;  /* 0x00000008c89c1981 */ /* 0x000ee2000c1e1d00 */
[----:B0-2---:R-:W-:-:S04]  /*106a0*/  IMAD.WIDE.U32 R160, R171, 0x10, R216 ;  /* 0x00000010aba07825 */ /* 0x005fc800078e00d8 */
[----:B------:R-:W-:Y:S02]  /*106b0*/  @P0 IMAD.WIDE.U32 R208, R171, 0x10, R208 ;  /* 0x00000010abd00825 */ /* 0x000fe400078e00d0 */
[----:B------:R-:W5:Y:S04]  /*106c0*/  LDG.E.128 R160, desc[UR8][R160.64] ;  /* 0x00000008a0a07981 */ /* 0x000f68000c1e1d00 */
[----:B------:R0:W5:Y:S01]  /*106d0*/  @P0 LDG.E.128 R152, desc[UR8][R208.64] ;  /* 0x00000008d0980981 */ /* 0x000162000c1e1d00 */
[----:B---3--:R-:W-:Y:S02]  /*106e0*/  PRMT R215, R159, 0x7632, R215 ;  /* 0x000076329fd77816 */ /* 0x008fe400000000d7 */
[----:B------:R-:W-:Y:S02]  /*106f0*/  PRMT R213, R158, 0x7632, R213 ;  /* 0x000076329ed57816 */ /* 0x000fe400000000d5 */
[----:B------:R-:W-:-:S02]  /*10700*/  PRMT R211, R157, 0x7632, R211 ;  /* 0x000076329dd37816 */ /* 0x000fc400000000d3 */
[----:B0-----:R-:W-:Y:S01]  /*10710*/  PRMT R209, R156, 0x7632, R209 ;  /* 0x000076329cd17816 */ /* 0x001fe200000000d1 */
        /* <DEDUP_REMOVED lines=16> */
.L_x_4352:
        /* <DEDUP_REMOVED lines=12> */
.L_x_4353:
        /* <DEDUP_REMOVED lines=42> */
.L_x_4351:
[----:B------:R-:W-:Y:S01]  /*10b80*/  I2FP.F32.U32 R188, R188 ;  /* 0x000000bc00bc7245 */ /* 0x000fe20000201000 */
[----:B-----5:R-:W-:Y:S01]  /*10b90*/  IMAD.U32 R189, R160, 0x10000, RZ ;  /* 0x00010000a0bd7824 */ /* 0x020fe200078e00ff */
[----:B------:R-:W-:Y:S01]  /*10ba0*/  ISETP.NE.AND P3, PT, R191, 0x1, PT ;  /* 0x00000001bf00780c */ /* 0x000fe20003f65270 */
[----:B------:R-:W-:Y:S01]  /*10bb0*/  IMAD.MOV.U32 R192, RZ, RZ, 0x2 ;  /* 0x00000002ffc07424 */ /* 0x000fe200078e00ff */
[----:B------:R-:W-:Y:S01]  /*10bc0*/  LOP3.LUT R0, R0, 0xffffffef, RZ, 0xc0, !PT ;  /* 0xffffffef00007812 */ /* 0x000fe200078ec0ff */
[----:B------:R-:W-:Y:S01]  /*10bd0*/  FFMA.FTZ R188, R188, R179, 1.1641532182693481445e-10 ;  /* 0x2f000000bcbc7423 */ /* 0x000fe200000100b3 */
[----:B------:R-:W-:Y:S01]  /*10be0*/  FMUL.FTZ R189, R189, UR5 ;  /* 0x00000005bdbd7c20 */ /* 0x000fe20008410000 */
[----:B------:R-:W-:Y:S02]  /*10bf0*/  PRMT R160, R160, 0x7632, R160 ;  /* 0x00007632a0a07816 */ /* 0x000fe400000000a0 */
[----:B------:R-:W-:Y:S02]  /*10c00*/  MOV R190, R2 ;  /* 0x0000000200be7202 */ /* 0x000fe40000000f00 */
        /* <DEDUP_REMOVED lines=13> */
.L_x_4355:
        /* <DEDUP_REMOVED lines=12> */
.L_x_4356:
        /* <DEDUP_REMOVED lines=43> */
.L_x_4354:
[----:B------:R-:W-:Y:S01]  /*11050*/  I2FP.F32.U32 R188, R190 ;  /* 0x000000be00bc7245 */ /* 0x000fe20000201000 */
[----:B------:R-:W-:Y:S01]  /*11060*/  @P1 IMAD.U32 R191, R156, 0x10000, RZ ;  /* 0x000100009cbf1824 */ /* 0x000fe200078e00ff */
[----:B------:R-:W-:Y:S02]  /*11070*/  SHF.L.U32 R189, R152, 0x10, RZ ;  /* 0x0000001098bd7819 */ /* 0x000fe400000006ff */
[----:B------:R-:W-:Y:S01]  /*11080*/  ISETP.NE.AND P3, PT, R192, 0x1, PT ;  /* 0x00000001c000780c */ /* 0x000fe20003f65270 */
[----:B------:R-:W-:Y:S02]  /*11090*/  FFMA.FTZ R188, R188, R179, 1.1641532182693481445e-10 ;  /* 0x2f000000bcbc7423 */ /* 0x000fe400000100b3 */
[----:B------:R-:W-:-:S03]  /*110a0*/  FMUL.FTZ R189, R189, UR5 ;  /* 0x00000005bdbd7c20 */ /* 0x000fc60008410000 */
[----:B------:R-:W-:-:S04]  /*110b0*/  FSETP.GTU.FTZ.AND P2, PT, R188, UR4, PT ;  /* 0x00000004bc007c0b */ /* 0x000fc8000bf5c000 */
[----:B------:R-:W-:Y:S02]  /*110c0*/  FSEL R189, R189, RZ, !P2 ;  /* 0x000000ffbdbd7208 */ /* 0x000fe40005000000 */
[----:B------:R-:W-:-:S03]  /*110d0*/  SEL R188, RZ, 0x1, P2 ;  /* 0x00000001ffbc7807 */ /* 0x000fc60001000000 */
[----:B------:R-:W-:Y:S01]  /*110e0*/  FADD.FTZ R194, R194, R189 ;  /* 0x000000bdc2c27221 */ /* 0x000fe20000010000 */
[----:B------:R-:W-:-:S03]  /*110f0*/  MOV R189, R2 ;  /* 0x0000000200bd7202 */ /* 0x000fc60000000f00 */
[--C-:B------:R-:W-:Y:S01]  /*11100*/  @P1 FADD.FTZ R208, R191, R194.reuse ;  /* 0x000000c2bfd01221 */ /* 0x100fe20000010000 */
[----:B------:R-:W-:Y:S02]  /*11110*/  @!P1 IMAD.MOV.U32 R208, RZ, RZ, R194 ;  /* 0x000000ffffd09224 */ /* 0x000fe400078e00c2 */
[----:B------:R-:W-:-:S03]  /*11120*/  IMAD.MOV.U32 R191, RZ, RZ, 0x2 ;  /* 0x00000002ffbf7424 */ /* 0x000fc600078e00ff */
        /* <DEDUP_REMOVED lines=10> */
.L_x_4358:
        /* <DEDUP_REMOVED lines=12> */
.L_x_4359:
        /* <DEDUP_REMOVED lines=43> */
.L_x_4357:
[----:B------:R-:W-:Y:S01]  /*11540*/  I2FP.F32.U32 R190, R189 ;  /* 0x000000bd00be7245 */ /* 0x000fe20000201000 */
[----:B------:R-:W-:Y:S01]  /*11550*/  IMAD.MOV.U32 R192, RZ, RZ, 0x2 ;  /* 0x00000002ffc07424 */ /* 0x000fe200078e00ff */
[----:B------:R-:W-:Y:S01]  /*11560*/  ISETP.NE.AND P3, PT, R191, 0x1, PT ;  /* 0x00000001bf00780c */ /* 0x000fe20003f65270 */
[----:B------:R-:W-:Y:S01]  /*11570*/  IMAD.MOV.U32 R189, RZ, RZ, R2 ;  /* 0x000000ffffbd7224 */ /* 0x000fe200078e0002 */
[----:B------:R-:W-:Y:S01]  /*11580*/  SHF.L.U32 R160, R160, 0x10, RZ ;  /* 0x00000010a0a07819 */ /* 0x000fe200000006ff */
[----:B------:R-:W-:Y:S01]  /*11590*/  FFMA.FTZ R190, R190, R179, 1.1641532182693481445e-10 ;  /* 0x2f000000bebe7423 */ /* 0x000fe200000100b3 */
[----:B------:R-:W-:-:S03]  /*115a0*/  LOP3.LUT R0, R0, 0xfffffff7, RZ, 0xc0, !PT ;  /* 0xfffffff700007812 */ /* 0x000fc600078ec0ff */
        /* <DEDUP_REMOVED lines=14> */
.L_x_4361:
        /* <DEDUP_REMOVED lines=12> */
.L_x_4362:
        /* <DEDUP_REMOVED lines=43> */
.L_x_4360:
        /* <DEDUP_REMOVED lines=8> */
[----:B------:R-:W-:-:S05]  /*11a80*/  FMUL.FTZ R189, R189, UR5 ;  /* 0x00000005bdbd7c20 */ /* 0x000fca0008410000 */
        /* <DEDUP_REMOVED lines=16> */
.L_x_4364:
        /* <DEDUP_REMOVED lines=12> */
.L_x_4365:
        /* <DEDUP_REMOVED lines=43> */
.L_x_4363:
        /* <DEDUP_REMOVED lines=22> */
.L_x_4367:
        /* <DEDUP_REMOVED lines=12> */
.L_x_4368:
        /* <DEDUP_REMOVED lines=43> */
.L_x_4366:
[----:B------:R-:W-:Y:S01]  /*123d0*/  I2FP.F32.U32 R160, R161 ;  /* 0x000000a100a07245 */ /* 0x000fe20000201000 */
[----:B------:R-:W-:Y:S01]  /*123e0*/  @P1 IMAD.U32 R209, R157, 0x10000, RZ ;  /* 0x000100009dd11824 */ /* 0x000fe200078e00ff */
[----:B------:R-:W-:Y:S01]  /*123f0*/  SHF.L.U32 R161, R153, 0x10, RZ ;  /* 0x0000001099a17819 */ /* 0x000fe200000006ff */
[----:B------:R-:W-:Y:S02]  /*12400*/  HFMA2 R193, -RZ, RZ, 0, 1.1920928955078125e-07 ;  /* 0x00000002ffc17431 */ /* 0x000fe400000001ff */
[----:B------:R-:W-:Y:S02]  /*12410*/  FFMA.FTZ R160, R160, R179, 1.1641532182693481445e-10 ;  /* 0x2f000000a0a07423 */ /* 0x000fe400000100b3 */
[----:B------:R-:W-:-:S03]  /*12420*/  FMUL.FTZ R161, R161, UR5 ;  /* 0x00000005a1a17c20 */ /* 0x000fc60008410000 */
[----:B------:R-:W-:-:S04]  /*12430*/  FSETP.GTU.FTZ.AND P2, PT, R160, UR4, PT ;  /* 0x00000004a0007c0b */ /* 0x000fc8000bf5c000 */
[----:B------:R-:W-:-:S05]  /*12440*/  FSEL R161, R161, RZ, !P2 ;  /* 0x000000ffa1a17208 */ /* 0x000fca0005000000 */
[----:B------:R-:W-:Y:S01]  /*12450*/  FADD.FTZ R160, R190, R161 ;  /* 0x000000a1bea07221 */ /* 0x000fe20000010000 */
[----:B------:R-:W-:Y:S01]  /*12460*/  SEL R190, RZ, 0x1, P2 ;  /* 0x00000001ffbe7807 */ /* 0x000fe20001000000 */
[----:B------:R-:W-:Y:S01]  /*12470*/  IMAD.MOV.U32 R161, RZ, RZ, R2 ;  /* 0x000000ffffa17224 */ /* 0x000fe200078e0002 */
[----:B------:R-:W-:Y:S01]  /*12480*/  ISETP.NE.AND P2, PT, R192, 0x1, PT ;  /* 0x00000001c000780c */ /* 0x000fe20003f45270 */
[--C-:B------:R-:W-:Y:S01]  /*12490*/  @P1 FADD.FTZ R209, R209, R160.reuse ;  /* 0x000000a0d1d11221 */ /* 0x100fe20000010000 */
[----:B------:R-:W-:-:S05]  /*124a0*/  @!P1 IMAD.MOV.U32 R209, RZ, RZ, R160 ;  /* 0x000000ffffd19224 */ /* 0x000fca00078e00a0 */
[----:B------:R-:W-:-:S06]  /*124b0*/  F2FP.BF16.F32.PACK_AB R220, RZ, R209 ;  /* 0x000000d1ffdc723e */ /* 0x000fcc00000010ff */
        /* <DEDUP_REMOVED lines=9> */
.L_x_4370:
        /* <DEDUP_REMOVED lines=12> */
.L_x_4371:
        /* <DEDUP_REMOVED lines=43> */
.L_x_4369:
[----:B------:R-:W-:Y:S01]  /*128c0*/  I2FP.F32.U32 R160, R161 ;  /* 0x000000a100a07245 */ /* 0x000fe20000201000 */
[----:B------:R-:W-:Y:S01]  /*128d0*/  IMAD.U32 R191, R191, 0x10000, RZ ;  /* 0x00010000bfbf7824 */ /* 0x000fe200078e00ff */
[----:B------:R-:W-:Y:S01]  /*128e0*/  LOP3.LUT R0, R0, 0xfffffffd, RZ, 0xc0, !PT ;  /* 0xfffffffd00007812 */ /* 0x000fe200078ec0ff */
[----:B------:R-:W-:Y:S01]  /*128f0*/  IMAD.MOV.U32 R161, RZ, RZ, R2 ;  /* 0x000000ffffa17224 */ /* 0x000fe200078e0002 */
[----:B------:R-:W-:Y:S01]  /*12900*/  MOV R194, 0x2 ;  /* 0x0000000200c27802 */ /* 0x000fe20000000f00 */
        /* <DEDUP_REMOVED lines=16> */
.L_x_4373:
        /* <DEDUP_REMOVED lines=12> */
.L_x_4374:
        /* <DEDUP_REMOVED lines=43> */
.L_x_4372:
        /* <DEDUP_REMOVED lines=10> */
[----:B------:R-:W-:Y:S02]  /*12e20*/  ISETP.NE.AND P2, PT, R194, 0x1, PT ;  /* 0x00000001c200780c */ /* 0x000fe40003f45270 */
[----:B------:R-:W-:Y:S01]  /*12e30*/  MOV R161, R2 ;  /* 0x0000000200a17202 */ /* 0x000fe20000000f00 */
[----:B------:R-:W-:-:S04]  /*12e40*/  FADD.FTZ R191, R191, R192 ;  /* 0x000000c0bfbf7221 */ /* 0x000fc80000010000 */
[----:B------:R-:W-:Y:S01]  /*12e50*/  @P1 FADD.FTZ R212, R191, R212 ;  /* 0x000000d4bfd41221 */ /* 0x000fe20000010000 */
[--C-:B------:R-:W-:Y:S01]  /*12e60*/  @!P1 IMAD.MOV.U32 R212, RZ, RZ, R191.reuse ;  /* 0x000000ffffd49224 */ /* 0x100fe200078e00bf */
[----:B------:R-:W-:-:S04]  /*12e70*/  PRMT R191, R160, 0x7610, R191 ;  /* 0x00007610a0bf7816 */ /* 0x000fc800000000bf */
        /* <DEDUP_REMOVED lines=10> */
.L_x_4376:
        /* <DEDUP_REMOVED lines=12> */
.L_x_4377:
        /* <DEDUP_REMOVED lines=43> */
.L_x_4375:
        /* <DEDUP_REMOVED lines=20> */
.L_x_4379:
        /* <DEDUP_REMOVED lines=12> */
.L_x_4380:
        /* <DEDUP_REMOVED lines=43> */
.L_x_4378:
        /* <DEDUP_REMOVED lines=24> */
.L_x_4382:
        /* <DEDUP_REMOVED lines=12> */
.L_x_4383:
        /* <DEDUP_REMOVED lines=43> */
.L_x_4381:
        /* <DEDUP_REMOVED lines=19> */
.L_x_4385:
        /* <DEDUP_REMOVED lines=12> */
.L_x_4386:
        /* <DEDUP_REMOVED lines=43> */
.L_x_4384:
        /* <DEDUP_REMOVED lines=25> */
.L_x_4388:
        /* <DEDUP_REMOVED lines=12> */
.L_x_4389:
        /* <DEDUP_REMOVED lines=43> */
.L_x_4387:
        /* <DEDUP_REMOVED lines=20> */
.L_x_4391:
        /* <DEDUP_REMOVED lines=12> */
.L_x_4392:
        /* <DEDUP_REMOVED lines=43> */
.L_x_4390:
        /* <DEDUP_REMOVED lines=25> */
.L_x_4394:
        /* <DEDUP_REMOVED lines=12> */
.L_x_4395:
        /* <DEDUP_REMOVED lines=40> */
[----:B------:R-:W-:Y:S02]  /*14f50*/  HFMA2 R162, -RZ, RZ, 0, 0 ;  /* 0x00000000ffa27431 */ /* 0x000fe400000001ff */
[----:B------:R-:W-:Y:S02]  /*14f60*/  IMAD.MOV.U32 R161, RZ, RZ, R218 ;  /* 0x000000ffffa17224 */ /* 0x000fe400078e00da */
[----:B------:R-:W-:-:S07]  /*14f70*/  IMAD.MOV.U32 R218, RZ, RZ, R160 ;  /* 0x000000ffffda7224 */ /* 0x000fce00078e00a0 */
.L_x_4393:
        /* <DEDUP_REMOVED lines=19> */
.L_x_4397:
        /* <DEDUP_REMOVED lines=14> */
.L_x_4398:
        /* <DEDUP_REMOVED lines=43> */
.L_x_4396:
[----:B------:R-:W-:Y:S01]  /*15440*/  I2FP.F32.U32 R160, R161 ;  /* 0x000000a100a07245 */ /* 0x000fe20000201000 */
[----:B------:R-:W-:Y:S01]  /*15450*/  @P1 IMAD.U32 R162, R215, 0x10000, RZ ;  /* 0x00010000d7a21824 */ /* 0x000fe200078e00ff */
[----:B------:R-:W-:-:S03]  /*15460*/  PRMT R161, R155, 0x7632, R161 ;  /* 0x000076329ba17816 */ /* 0x000fc600000000a1 */
[----:B------:R-:W-:Y:S02]  /*15470*/  FFMA.FTZ R160, R160, R179, 1.1641532182693481445e-10 ;  /* 0x2f000000a0a07423 */ /* 0x000fe400000100b3 */
[----:B------:R-:W-:-:S03]  /*15480*/  IMAD.U32 R161, R161, 0x10000, RZ ;  /* 0x00010000a1a17824 */ /* 0x000fc600078e00ff */
[----:B------:R-:W-:Y:S01]  /*15490*/  FSETP.GTU.FTZ.AND P6, PT, R160, UR4, PT ;  /* 0x00000004a0007c0b */ /* 0x000fe2000bfdc000 */
[----:B------:R-:W-:-:S03]  /*154a0*/  FMUL.FTZ R161, R161, UR5 ;  /* 0x00000005a1a17c20 */ /* 0x000fc60008410000 */
[----:B------:R-:W-:Y:S02]  /*154b0*/  SEL R160, RZ, 0x1, P6 ;  /* 0x00000001ffa07807 */ /* 0x000fe40003000000 */
[----:B------:R-:W-:Y:S02]  /*154c0*/  FSEL R200, R161, RZ, !P6 ;  /* 0x000000ffa1c87208 */ /* 0x000fe40007000000 */
[--C-:B------:R-:W-:Y:S02]  /*154d0*/  PRMT R161, R220, 0x5410, R195.reuse ;  /* 0x00005410dca17816 */ /* 0x100fe400000000c3 */
[----:B------:R-:W-:Y:S01]  /*154e0*/  PRMT R195, R160, 0x7610, R195 ;  /* 0x00007610a0c37816 */ /* 0x000fe200000000c3 */
[----:B------:R-:W-:Y:S01]  /*154f0*/  FADD.FTZ R223, R223, R200 ;  /* 0x000000c8dfdf7221 */ /* 0x000fe20000010000 */
[----:B------:R-:W-:-:S03]  /*15500*/  PRMT R160, R198, 0x5410, R196 ;  /* 0x00005410c6a07816 */ /* 0x000fc600000000c4 */
[----:B------:R-:W-:Y:S01]  /*15510*/  @P1 FADD.FTZ R215, R223, R162 ;  /* 0x000000a2dfd71221 */ /* 0x000fe20000010000 */
[----:B------:R-:W-:Y:S02]  /*15520*/  @!P1 MOV R215, R223 ;  /* 0x000000df00d79202 */ /* 0x000fe40000000f00 */
[----:B------:R-:W-:Y:S02]  /*15530*/  PRMT R162, R221, 0x5410, R222 ;  /* 0x00005410dda27816 */ /* 0x000fe400000000de */
[----:B------:R-:W-:-:S04]  /*15540*/  F2FP.BF16.F32.PACK_AB R163, RZ, R215 ;  /* 0x000000d7ffa3723e */ /* 0x000fc800000010ff */
[----:B------:R-:W-:Y:S01]  /*15550*/  PRMT R163, R219, 0x5410, R163 ;  /* 0x00005410dba37816 */ /* 0x000fe200000000a3 */
[----:B------:R-:W-:Y:S06]  /*15560*/  BRA `(.L_x_4399) ;  /* 0x0000002400e87947 */ /* 0x000fec0003800000 */
.L_x_4350:
        /* <DEDUP_REMOVED lines=15> */
.L_x_4401:
        /* <DEDUP_REMOVED lines=12> */
.L_x_4402:
        /* <DEDUP_REMOVED lines=42> */
.L_x_4400:
[----:B------:R-:W-:Y:S01]  /*159c0*/  I2FP.F32.U32 R196, R198 ;  /* 0x000000c600c47245 */ /* 0x000fe20000201000 */
[----:B-----5:R-:W-:Y:S01]  /*159d0*/  IMAD.U32 R198, R160, 0x10000, RZ ;  /* 0x00010000a0c67824 */ /* 0x020fe200078e00ff */
[----:B------:R-:W-:Y:S02]  /*159e0*/  ISETP.NE.AND P3, PT, R200, 0x1, PT ;  /* 0x00000001c800780c */ /* 0x000fe40003f65270 */
[----:B------:R-:W-:Y:S01]  /*159f0*/  @P1 SHF.L.U32 R201, R156, 0x10, RZ ;  /* 0x000000109cc91819 */ /* 0x000fe200000006ff */
[----:B------:R-:W-:Y:S01]  /*15a00*/  FFMA.FTZ R196, R196, R179, 1.1641532182693481445e-10 ;  /* 0x2f000000c4c47423 */ /* 0x000fe200000100b3 */
[----:B------:R-:W-:Y:S01]  /*15a10*/  FMUL.FTZ R198, R198, UR5 ;  /* 0x00000005c6c67c20 */ /* 0x000fe20008410000 */
[----:B------:R-:W-:Y:S02]  /*15a20*/  LOP3.LUT R0, R0, 0xffffffef, RZ, 0xc0, !PT ;  /* 0xffffffef00007812 */ /* 0x000fe400078ec0ff */
[----:B------:R-:W-:Y:S02]  /*15a30*/  PRMT R160, R160, 0x7632, R160 ;  /* 0x00007632a0a07816 */ /* 0x000fe400000000a0 */
[----:B------:R-:W-:-:S04]  /*15a40*/  FSETP.GTU.FTZ.AND P2, PT, R196, UR4, PT ;  /* 0x00000004c4007c0b */ /* 0x000fc8000bf5c000 */
[----:B------:R-:W-:Y:S01]  /*15a50*/  FSEL R208, R198, RZ, !P2 ;  /* 0x000000ffc6d07208 */ /* 0x000fe20005000000 */
[----:B------:R-:W-:Y:S01]  /*15a60*/  IMAD.MOV.U32 R198, RZ, RZ, R2 ;  /* 0x000000ffffc67224 */ /* 0x000fe200078e0002 */
        /* <DEDUP_REMOVED lines=14> */
.L_x_4404:
        /* <DEDUP_REMOVED lines=12> */
.L_x_4405:
        /* <DEDUP_REMOVED lines=43> */
.L_x_4403:
[----:B------:R-:W-:Y:S01]  /*15ec0*/  I2FP.F32.U32 R198, R198 ;  /* 0x000000c600c67245 */ /* 0x000fe20000201000 */
[----:B------:R-:W-:Y:S01]  /*15ed0*/  @P1 IMAD.U32 R209, R209, 0x10000, RZ ;  /* 0x00010000d1d11824 */ /* 0x000fe200078e00ff */
[----:B------:R-:W-:Y:S01]  /*15ee0*/  SHF.L.U32 R160, R160, 0x10, RZ ;  /* 0x00000010a0a07819 */ /* 0x000fe200000006ff */
[----:B------:R-:W-:Y:S01]  /*15ef0*/  IMAD.MOV.U32 R214, RZ, RZ, 0x2 ;  /* 0x00000002ffd67424 */ /* 0x000fe200078e00ff */
[----:B------:R-:W-:Y:S01]  /*15f00*/  ISETP.NE.AND P3, PT, R201, 0x1, PT ;  /* 0x00000001c900780c */ /* 0x000fe20003f65270 */
[----:B------:R-:W-:Y:S01]  /*15f10*/  FFMA.FTZ R198, R198, R179, 1.1641532182693481445e-10 ;  /* 0x2f000000c6c67423 */ /* 0x000fe200000100b3 */
[----:B------:R-:W-:Y:S01]  /*15f20*/  LOP3.LUT R0, R0, 0xfffffff7, RZ, 0xc0, !PT ;  /* 0xfffffff700007812 */ /* 0x000fe200078ec0ff */
[----:B------:R-:W-:-:S03]  /*15f30*/  FMUL.FTZ R160, R160, UR5 ;  /* 0x00000005a0a07c20 */ /* 0x000fc60008410000 */
        /* <DEDUP_REMOVED lines=16> */
.L_x_4407:
        /* <DEDUP_REMOVED lines=12> */
.L_x_4408:
        /* <DEDUP_REMOVED lines=43> */
.L_x_4406:
[----:B------:R-:W-:Y:S01]  /*163b0*/  I2FP.F32.U32 R160, R160 ;  /* 0x000000a000a07245 */ /* 0x000fe20000201000 */
[C---:B------:R-:W-:Y:S01]  /*163c0*/  IMAD.U32 R200, R161.reuse, 0x10000, RZ ;  /* 0x00010000a1c87824 */ /* 0x040fe200078e00ff */
[----:B------:R-:W-:Y:S02]  /*163d0*/  ISETP.NE.AND P2, PT, R214, 0x1, PT ;  /* 0x00000001d600780c */ /* 0x000fe40003f45270 */
        /* <DEDUP_REMOVED lines=8> */
[----:B------:R-:W-:Y:S02]  /*16460*/  PLOP3.LUT P3, PT, P3, PT, PT, 0x8, 0x80 ;  /* 0x000000000080781c */ /* 0x000fe40001f6e170 */
[----:B------:R-:W-:Y:S01]  /*16470*/  MOV R200, 0x2 ;  /* 0x0000000200c87802 */ /* 0x000fe20000000f00 */
        /* <DEDUP_REMOVED lines=12> */
.L_x_4410:
        /* <DEDUP_REMOVED lines=12> */
.L_x_4411:
        /* <DEDUP_REMOVED lines=43> */
.L_x_4409:
        /* <DEDUP_REMOVED lines=24> */
.L_x_4413:
        /* <DEDUP_REMOVED lines=12> */
.L_x_4414:
        /* <DEDUP_REMOVED lines=43> */
.L_x_4412:
[----:B------:R-:W-:Y:S01]  /*16da0*/  I2FP.F32.U32 R160, R161 ;  /* 0x000000a100a07245 */ /* 0x000fe20000201000 */
[----:B------:R-:W-:Y:S01]  /*16db0*/  @P1 IMAD.U32 R200, R158, 0x10000, RZ ;  /* 0x000100009ec81824 */ /* 0x000fe200078e00ff */
[----:B------:R-:W-:Y:S02]  /*16dc0*/  SHF.L.U32 R161, R162, 0x10, RZ ;  /* 0x00000010a2a17819 */ /* 0x000fe400000006ff */
[----:B------:R-:W-:Y:S01]  /*16dd0*/  ISETP.NE.AND P3, PT, R201, 0x1, PT ;  /* 0x00000001c900780c */ /* 0x000fe20003f65270 */
[----:B------:R-:W-:Y:S01]  /*16de0*/  FFMA.FTZ R160, R160, R179, 1.1641532182693481445e-10 ;  /* 0x2f000000a0a07423 */ /* 0x000fe200000100b3 */
[----:B------:R-:W-:Y:S01]  /*16df0*/  PRMT R162, R162, 0x7632, R162 ;  /* 0x00007632a2a27816 */ /* 0x000fe200000000a2 */
[----:B------:R-:W-:-:S03]  /*16e00*/  FMUL.FTZ R161, R161, UR5 ;  /* 0x00000005a1a17c20 */ /* 0x000fc60008410000 */
[----:B------:R-:W-:-:S04]  /*16e10*/  FSETP.GTU.FTZ.AND P2, PT, R160, UR4, PT ;  /* 0x00000004a0007c0b */ /* 0x000fc8000bf5c000 */
[----:B------:R-:W-:Y:S02]  /*16e20*/  FSEL R211, R161, RZ, !P2 ;  /* 0x000000ffa1d37208 */ /* 0x000fe40005000000 */
[----:B------:R-:W-:Y:S02]  /*16e30*/  MOV R161, R2 ;  /* 0x0000000200a17202 */ /* 0x000fe40000000f00 */
[----:B------:R-:W-:Y:S01]  /*16e40*/  PLOP3.LUT P2, PT, P2, PT, PT, 0x8, 0x80 ;  /* 0x000000000080781c */ /* 0x000fe2000174e170 */
[----:B------:R-:W-:Y:S01]  /*16e50*/  @P1 FADD.FTZ R211, R200, R211 ;  /* 0x000000d3c8d31221 */ /* 0x000fe20000010000 */
[----:B------:R-:W-:-:S04]  /*16e60*/  IMAD.MOV.U32 R200, RZ, RZ, 0x2 ;  /* 0x00000002ffc87424 */ /* 0x000fc800078e00ff */
        /* <DEDUP_REMOVED lines=10> */
.L_x_4416:
        /* <DEDUP_REMOVED lines=12> */
.L_x_4417:
        /* <DEDUP_REMOVED lines=43> */
.L_x_4415:
[----:B------:R-:W-:Y:S01]  /*17280*/  I2FP.F32.U32 R160, R161 ;  /* 0x000000a100a07245 */ /* 0x000fe20000201000 */
[----:B------:R-:W-:Y:S01]  /*17290*/  IMAD.U32 R162, R162, 0x10000, RZ ;  /* 0x00010000a2a27824 */ /* 0x000fe200078e00ff */
[----:B------:R-:W-:Y:S01]  /*172a0*/  ISETP.NE.AND P4, PT, R200, 0x1, PT ;  /* 0x00000001c800780c */ /* 0x000fe20003f85270 */
[----:B------:R-:W-:Y:S01]  /*172b0*/  @P1 IMAD.U32 R213, R213, 0x10000, RZ ;  /* 0x00010000d5d51824 */ /* 0x000fe200078e00ff */
[----:B------:R-:W-:Y:S01]  /*172c0*/  MOV R201, 0x2 ;  /* 0x0000000200c97802 */ /* 0x000fe20000000f00 */
        /* <DEDUP_REMOVED lines=17> */
.L_x_4419:
        /* <DEDUP_REMOVED lines=12> */
.L_x_4420:
        /* <DEDUP_REMOVED lines=43> */
.L_x_4418:
        /* <DEDUP_REMOVED lines=23> */
.L_x_4422:
        /* <DEDUP_REMOVED lines=12> */
.L_x_4423:
        /* <DEDUP_REMOVED lines=43> */
.L_x_4421:
        /* <DEDUP_REMOVED lines=14> */
.L_x_4399:
        /* <DEDUP_REMOVED lines=14> */
[----:B------:R-:W-:Y:S01]  /*17df0*/  LOP3.LUT R223, R223, R224, R222, 0xfe, !PT ;  /* 0x000000e0dfdf7212 */ /* 0x000fe200078efede */
[----:B------:R-:W-:Y:S01]  /*17e00*/  IMAD.WIDE.U32 R224, R171, 0x8, R166 ;  /* 0x00000008abe07825 */ /* 0x000fe200078e00a6 */
[----:B------:R-:W-:-:S02]  /*17e10*/  SEL R222, RZ, 0x1, !P2 ;  /* 0x00000001ffde7807 */ /* 0x000fc40005000000 */
[----:B------:R-:W-:Y:S01]  /*17e20*/  LOP3.LUT R196, R196, R198, R219, 0xfe, !PT ;  /* 0x000000c6c4c47212 */ /* 0x000fe200078efedb */
[----:B------:R-:W-:Y:S01]  /*17e30*/  VIADD R198, R168, 0x300 ;  /* 0x00000300a8c67836 */ /* 0x000fe20000000000 */
[----:B------:R-:W-:Y:S02]  /*17e40*/  SEL R219, RZ, 0x1, !P6 ;  /* 0x00000001ffdb7807 */ /* 0x000fe40007000000 */
[----:B------:R-:W-:Y:S01]  /*17e50*/  LOP3.LUT R223, R223, R222, RZ, 0xfc, !PT ;  /* 0x000000dedfdf7212 */ /* 0x000fe200078efcff */
[----:B0-----:R-:W-:Y:S01]  /*17e60*/  @P1 IMAD.WIDE.U32 R200, R198, 0x10, R200 ;  /* 0x00000010c6c81825 */ /* 0x001fe200078e00c8 */
        /* <DEDUP_REMOVED lines=23> */
.L_x_4424:
[----:B------:R-:W3:Y:S01]  /*17fe0*/  @P1 LDG.E.128 R156, desc[UR8][R200.64] ;  /* 0x00000008c89c1981 */ /* 0x000ee2000c1e1d00 */
[----:B0-2---:R-:W-:-:S04]  /*17ff0*/  IMAD.WIDE.U32 R160, R198, 0x10, R216 ;  /* 0x00000010c6a07825 */ /* 0x005fc800078e00d8 */
[----:B-1----:R-:W-:Y:S02]  /*18000*/  @P0 IMAD.WIDE.U32 R220, R198, 0x10, R220 ;  /* 0x00000010c6dc0825 */ /* 0x002fe400078e00dc */
[----:B------:R-:W5:Y:S04]  /*18010*/  LDG.E.128 R160, desc[UR8][R160.64] ;  /* 0x00000008a0a07981 */ /* 0x000f68000c1e1d00 */
[----:B------:R3:W5:Y:S02]  /*18020*/  @P0 LDG.E.128 R152, desc[UR8][R220.64] ;  /* 0x00000008dc980981 */ /* 0x000764000c1e1d00 */
[----:B---3--:R-:W-:Y:S02]  /*18030*/  PRMT R221, R158, 0x7632, R221 ;  /* 0x000076329edd7816 */ /* 0x008fe400000000dd */
[----:B------:R-:W-:-:S02]  /*18040*/  PRMT R219, R157, 0x7632, R219 ;  /* 0x000076329ddb7816 */ /* 0x000fc400000000db */
        /* <DEDUP_REMOVED lines=17> */
.L_x_4427:
        /* <DEDUP_REMOVED lines=12> */
.L_x_4428:
        /* <DEDUP_REMOVED lines=43> */
.L_x_4426:
[----:B------:R-:W-:Y:S01]  /*184d0*/  I2FP.F32.U32 R188, R188 ;  /* 0x000000bc00bc7245 */ /* 0x000fe20000201000 */
[----:B------:R-:W-:Y:S01]  /*184e0*/  IMAD.MOV.U32 R192, RZ, RZ, 0x2 ;  /* 0x00000002ffc07424 */ /* 0x000fe200078e00ff */
[----:B------:R-:W-:Y:S01]  /*184f0*/  ISETP.NE.AND P3, PT, R191, 0x1, PT ;  /* 0x00000001bf00780c */ /* 0x000fe20003f65270 */
[----:B------:R-:W-:Y:S01]  /*18500*/  IMAD.MOV.U32 R190, RZ, RZ, R2 ;  /* 0x000000ffffbe7224 */ /* 0x000fe200078e0002 */
[----:B-----5:R-:W-:Y:S01]  /*18510*/  SHF.L.U32 R189, R160, 0x10, RZ ;  /* 0x00000010a0bd7819 */ /* 0x020fe200000006ff */
        /* <DEDUP_REMOVED lines=17> */
.L_x_4430:
        /* <DEDUP_REMOVED lines=12> */
.L_x_4431:
        /* <DEDUP_REMOVED lines=43> */
.L_x_4429:
        /* <DEDUP_REMOVED lines=10> */
[----:B------:R-:W-:-:S03]  /*18a40*/  IMAD.MOV.U32 R189, RZ, RZ, R2 ;  /* 0x000000ffffbd7224 */ /* 0x000fc600078e0002 */
[--C-:B------:R-:W-:Y:S01]  /*18a50*/  @P1 FADD.FTZ R216, R191, R194.reuse ;  /* 0x000000c2bfd81221 */ /* 0x100fe20000010000 */
[----:B------:R-:W-:Y:S02]  /*18a60*/  @!P1 IMAD.MOV.U32 R216, RZ, RZ, R194 ;  /* 0x000000ffffd89224 */ /* 0x000fe400078e00c2 */
[----:B------:R-:W-:-:S03]  /*18a70*/  HFMA2 R191, -RZ, RZ, 0, 1.1920928955078125e-07 ;  /* 0x00000002ffbf7431 */ /* 0x000fc600000001ff */
        /* <DEDUP_REMOVED lines=10> */
.L_x_4433:
        /* <DEDUP_REMOVED lines=12> */
.L_x_4434:
        /* <DEDUP_REMOVED lines=43> */
.L_x_4432:
[----:B------:R-:W-:Y:S01]  /*18e90*/  I2FP.F32.U32 R190, R189 ;  /* 0x000000bd00be7245 */ /* 0x000fe20000201000 */
[----:B------:R-:W-:Y:S01]  /*18ea0*/  IMAD.U32 R160, R160, 0x10000, RZ ;  /* 0x00010000a0a07824 */ /* 0x000fe200078e00ff */
[----:B------:R-:W-:Y:S01]  /*18eb0*/  ISETP.NE.AND P3, PT, R191, 0x1, PT ;  /* 0x00000001bf00780c */ /* 0x000fe20003f65270 */
[----:B------:R-:W-:Y:S01]  /*18ec0*/  IMAD.MOV.U32 R189, RZ, RZ, R2 ;  /* 0x000000ffffbd7224 */ /* 0x000fe200078e0002 */
[----:B------:R-:W-:Y:S01]  /*18ed0*/  LOP3.LUT R0, R0, 0xfffffff7, RZ, 0xc0, !PT ;  /* 0xfffffff700007812 */ /* 0x000fe200078ec0ff */
[----:B------:R-:W-:Y:S01]  /*18ee0*/  FFMA.FTZ R190, R190, R179, 1.1641532182693481445e-10 ;  /* 0x2f000000bebe7423 */ /* 0x000fe200000100b3 */
[----:B------:R-:W-:Y:S01]  /*18ef0*/  FMUL.FTZ R160, R160, UR5 ;  /* 0x00000005a0a07c20 */ /* 0x000fe20008410000 */
[----:B------:R-:W-:-:S03]  /*18f00*/  MOV R192, 0x2 ;  /* 0x0000000200c07802 */ /* 0x000fc60000000f00 */
        /* <DEDUP_REMOVED lines=13> */
.L_x_4436:
        /* <DEDUP_REMOVED lines=12> */
.L_x_4437:
        /* <DEDUP_REMOVED lines=43> */
.L_x_4435:
[----:B------:R-:W-:Y:S01]  /*19350*/  I2FP.F32.U32 R190, R189 ;  /* 0x000000bd00be7245 */ /* 0x000fe20000201000 */
[----:B------:R-:W-:Y:S01]  /*19360*/  IMAD.MOV.U32 R193, RZ, RZ, 0x2 ;  /* 0x00000002ffc17424 */ /* 0x000fe200078e00ff */
[----:B------:R-:W-:Y:S02]  /*19370*/  PRMT R189, R152, 0x7632, R189 ;  /* 0x0000763298bd7816 */ /* 0x000fe400000000bd */
[----:B------:R-:W-:Y:S01]  /*19380*/  ISETP.NE.AND P3, PT, R192, 0x1, PT ;  /* 0x00000001c000780c */ /* 0x000fe20003f65270 */
[----:B------:R-:W-:Y:S01]  /*19390*/  FFMA.FTZ R190, R190, R179, 1.1641532182693481445e-10 ;  /* 0x2f000000bebe7423 */ /* 0x000fe200000100b3 */
[----:B------:R-:W-:Y:S01]  /*193a0*/  @P1 SHF.L.U32 R217, R217, 0x10, RZ ;  /* 0x00000010d9d91819 */ /* 0x000fe200000006ff */
[----:B------:R-:W-:-:S03]  /*193b0*/  IMAD.U32 R189, R189, 0x10000, RZ ;  /* 0x00010000bdbd7824 */ /* 0x000fc600078e00ff */
[----:B------:R-:W-:Y:S01]  /*193c0*/  FSETP.GTU.FTZ.AND P2, PT, R190, UR4, PT ;  /* 0x00000004be007c0b */ /* 0x000fe2000bf5c000 */
[----:B------:R-:W-:-:S05]  /*193d0*/  FMUL.FTZ R189, R189, UR5 ;  /* 0x00000005bdbd7c20 */ /* 0x000fca0008410000 */
[----:B------:R-:W-:-:S05]  /*193e0*/  FSEL R189, R189, RZ, !P2 ;  /* 0x000000ffbdbd7208 */ /* 0x000fca0005000000 */
        /* <DEDUP_REMOVED lines=15> */
.L_x_4439:
        /* <DEDUP_REMOVED lines=12> */
.L_x_4440:
        /* <DEDUP_REMOVED lines=40> */
[----:B------:R-:W-:Y:S01]  /*19820*/  MOV R2, R194 ;  /* 0x000000c200027202 */ /* 0x000fe20000000f00 */
[----:B------:R-:W-:Y:S01]  /*19830*/  IMAD.MOV.U32 R196, RZ, RZ, R190 ;  /* 0x000000ffffc47224 */ /* 0x000fe200078e00be */
[----:B------:R-:W-:-:S07]  /*19840*/  LOP3.LUT R5, R8, R192, R191, 0x96, !PT ;  /* 0x000000c008057212 */ /* 0x000fce00078e96bf */
.L_x_4438:
[----:B------:R-:W-:Y:S01]  /*19850*/  I2FP.F32.U32 R160, R160 ;  /* 0x000000a000a07245 */ /* 0x000fe20000201000 */
[----:B------:R-:W-:Y:S01]  /*19860*/  IMAD.U32 R190, R161, 0x10000, RZ ;  /* 0x00010000a1be7824 */ /* 0x000fe200078e00ff */
        /* <DEDUP_REMOVED lines=20> */
.L_x_4442:
        /* <DEDUP_REMOVED lines=12> */
.L_x_4443:
        /* <DEDUP_REMOVED lines=43> */
.L_x_4441:
        /* <DEDUP_REMOVED lines=24> */
.L_x_4445:
        /* <DEDUP_REMOVED lines=12> */
.L_x_4446:
        /* <DEDUP_REMOVED lines=43> */
.L_x_4444:
[----:B------:R-:W-:Y:S01]  /*1a210*/  I2FP.F32.U32 R160, R161 ;  /* 0x000000a100a07245 */ /* 0x000fe20000201000 */
[----:B------:R-:W-:Y:S01]  /*1a220*/  IMAD.MOV.U32 R194, RZ, RZ, 0x2 ;  /* 0x00000002ffc27424 */ /* 0x000fe200078e00ff */
[----:B------:R-:W-:Y:S01]  /*1a230*/  SHF.L.U32 R191, R191, 0x10, RZ ;  /* 0x00000010bfbf7819 */ /* 0x000fe200000006ff */
[----:B------:R-:W-:Y:S01]  /*1a240*/  IMAD.MOV.U32 R161, RZ, RZ, R2 ;  /* 0x000000ffffa17224 */ /* 0x000fe200078e0002 */
[----:B------:R-:W-:Y:S01]  /*1a250*/  LOP3.LUT R0, R0, 0xfffffffd, RZ, 0xc0, !PT ;  /* 0xfffffffd00007812 */ /* 0x000fe200078ec0ff */
[----:B------:R-:W-:Y:S02]  /*1a260*/  FFMA.FTZ R160, R160, R179, 1.1641532182693481445e-10 ;  /* 0x2f000000a0a07423 */ /* 0x000fe400000100b3 */
[----:B------:R-:W-:-:S03]  /*1a270*/  FMUL.FTZ R191, R191, UR5 ;  /* 0x00000005bfbf7c20 */ /* 0x000fc60008410000 */
        /* <DEDUP_REMOVED lines=14> */
.L_x_4448:
        /* <DEDUP_REMOVED lines=12> */
.L_x_4449:
        /* <DEDUP_REMOVED lines=43> */
.L_x_4447:
        /* <DEDUP_REMOVED lines=9> */
[----:B------:R-:W-:Y:S01]  /*1a760*/  FSEL R192, R161, RZ, !P2 ;  /* 0x000000ffa1c07208 */ /* 0x000fe20005000000 */
[----:B------:R-:W-:Y:S01]  /*1a770*/  IMAD.MOV.U32 R161, RZ, RZ, R2 ;  /* 0x000000ffffa17224 */ /* 0x000fe200078e0002 */
[----:B------:R-:W-:-:S03]  /*1a780*/  ISETP.NE.AND P2, PT, R194, 0x1, PT ;  /* 0x00000001c200780c */ /* 0x000fc60003f45270 */
        /* <DEDUP_REMOVED lines=14> */
.L_x_4451:
        /* <DEDUP_REMOVED lines=12> */
.L_x_4452:
        /* <DEDUP_REMOVED lines=43> */
.L_x_4450:
        /* <DEDUP_REMOVED lines=20> */
.L_x_4454:
        /* <DEDUP_REMOVED lines=12> */
.L_x_4455:
        /* <DEDUP_REMOVED lines=43> */
.L_x_4453:
        /* <DEDUP_REMOVED lines=24> */
.L_x_4457:
        /* <DEDUP_REMOVED lines=12> */
.L_x_4458:
        /* <DEDUP_REMOVED lines=43> */
.L_x_4456:
        /* <DEDUP_REMOVED lines=19> */
.L_x_4460:
        /* <DEDUP_REMOVED lines=12> */
.L_x_4461:
        /* <DEDUP_REMOVED lines=43> */
.L_x_4459:
[----:B------:R-:W-:Y:S01]  /*1ba20*/  I2FP.F32.U32 R160, R161 ;  /* 0x000000a100a07245 */ /* 0x000fe20000201000 */
[----:B------:R-:W-:Y:S01]  /*1ba30*/  @P1 IMAD.U32 R221, R221, 0x10000, RZ ;  /* 0x00010000dddd1824 */ /* 0x000fe200078e00ff */
[----:B------:R-:W-:Y:S01]  /*1ba40*/  PRMT R161, R154, 0x7632, R161 ;  /* 0x000076329aa17816 */ /* 0x000fe200000000a1 */
[----:B------:R-:W-:Y:S02]  /*1ba50*/  IMAD.MOV.U32 R200, RZ, RZ, 0x2 ;  /* 0x00000002ffc87424 */ /* 0x000fe400078e00ff */
        /* <DEDUP_REMOVED lines=21> */
.L_x_4463:
        /* <DEDUP_REMOVED lines=12> */
.L_x_4464:
        /* <DEDUP_REMOVED lines=43> */
.L_x_4462:
        /* <DEDUP_REMOVED lines=20> */
.L_x_4466:
        /* <DEDUP_REMOVED lines=12> */
.L_x_4467:
        /* <DEDUP_REMOVED lines=43> */
.L_x_4465:
        /* <DEDUP_REMOVED lines=25> */
.L_x_4469:
        /* <DEDUP_REMOVED lines=12> */
.L_x_4470:
        /* <DEDUP_REMOVED lines=43> */
.L_x_4468:
        /* <DEDUP_REMOVED lines=19> */
.L_x_4472:
        /* <DEDUP_REMOVED lines=14> */
.L_x_4473:
        /* <DEDUP_REMOVED lines=43> */
.L_x_4471:
[----:B------:R-:W-:Y:S02]  /*1cd90*/  I2FP.F32.U32 R160, R161 ;  /* 0x000000a100a07245 */ /* 0x000fe40000201000 */
[----:B------:R-:W-:Y:S02]  /*1cda0*/  PRMT R161, R155, 0x7632, R161 ;  /* 0x000076329ba17816 */ /* 0x000fe400000000a1 */
[----:B------:R-:W-:Y:S01]  /*1cdb0*/  @P1 PRMT R162, R159, 0x7632, R162 ;  /* 0x000076329fa21816 */ /* 0x000fe200000000a2 */
[----:B------:R-:W-:Y:S02]  /*1cdc0*/  FFMA.FTZ R160, R160, R179, 1.1641532182693481445e-10 ;  /* 0x2f000000a0a07423 */ /* 0x000fe400000100b3 */
[----:B------:R-:W-:Y:S01]  /*1cdd0*/  IMAD.U32 R161, R161, 0x10000, RZ ;  /* 0x00010000a1a17824 */ /* 0x000fe200078e00ff */
[----:B------:R-:W-:Y:S02]  /*1cde0*/  @P1 SHF.L.U32 R162, R162, 0x10, RZ ;  /* 0x00000010a2a21819 */ /* 0x000fe400000006ff */
[----:B------:R-:W-:Y:S01]  /*1cdf0*/  FSETP.GTU.FTZ.AND P6, PT, R160, UR4, PT ;  /* 0x00000004a0007c0b */ /* 0x000fe2000bfdc000 */
[----:B------:R-:W-:-:S05]  /*1ce00*/  FMUL.FTZ R161, R161, UR5 ;  /* 0x00000005a1a17c20 */ /* 0x000fca0008410000 */
[----:B------:R-:W-:Y:S02]  /*1ce10*/  FSEL R160, R161, RZ, !P6 ;  /* 0x000000ffa1a07208 */ /* 0x000fe40007000000 */
[----:B------:R-:W-:-:S03]  /*1ce20*/  PRMT R161, R226, 0x5410, R195 ;  /* 0x00005410e2a17816 */ /* 0x000fc600000000c3 */
[----:B------:R-:W-:Y:S01]  /*1ce30*/  FADD.FTZ R229, R229, R160 ;  /* 0x000000a0e5e57221 */ /* 0x000fe20000010000 */
[----:B------:R-:W-:-:S03]  /*1ce40*/  SEL R160, RZ, 0x1, P6 ;  /* 0x00000001ffa07807 */ /* 0x000fc60003000000 */
[----:B------:R-:W-:Y:S01]  /*1ce50*/  @P1 FADD.FTZ R179, R229, R162 ;  /* 0x000000a2e5b31221 */ /* 0x000fe20000010000 */
[----:B------:R-:W-:Y:S01]  /*1ce60*/  @!P1 IMAD.MOV.U32 R179, RZ, RZ, R229 ;  /* 0x000000ffffb39224 */ /* 0x000fe200078e00e5 */
[----:B------:R-:W-:Y:S02]  /*1ce70*/  PRMT R195, R160, 0x7610, R195 ;  /* 0x00007610a0c37816 */ /* 0x000fe400000000c3 */
[----:B------:R-:W-:Y:S02]  /*1ce80*/  PRMT R162, R227, 0x5410, R228 ;  /* 0x00005410e3a27816 */ /* 0x000fe400000000e4 */
[----:B------:R-:W-:Y:S02]  /*1ce90*/  F2FP.BF16.F32.PACK_AB R163, RZ, R179 ;  /* 0x000000b3ffa3723e */ /* 0x000fe400000010ff */
[----:B------:R-:W-:Y:S02]  /*1cea0*/  PRMT R160, R224, 0x5410, R223 ;  /* 0x00005410e0a07816 */ /* 0x000fe400000000df */
[----:B------:R-:W-:Y:S01]  /*1ceb0*/  PRMT R163, R225, 0x5410, R163 ;  /* 0x00005410e1a37816 */ /* 0x000fe200000000a3 */
[----:B------:R-:W-:Y:S06]  /*1cec0*/  BRA `(.L_x_4474) ;  /* 0x0000002400f07947 */ /* 0x000fec0003800000 */
.L_x_4425:
        /* <DEDUP_REMOVED lines=15> */
.L_x_4476:
        /* <DEDUP_REMOVED lines=12> */
.L_x_4477:
        /* <DEDUP_REMOVED lines=43> */
.L_x_4475:
[----:B------:R-:W-:Y:S01]  /*1d330*/  I2FP.F32.U32 R200, R200 ;  /* 0x000000c800c87245 */ /* 0x000fe20000201000 */
[----:B-----5:R-:W-:Y:S01]  /*1d340*/  IMAD.U32 R201, R160, 0x10000, RZ ;  /* 0x00010000a0c97824 */ /* 0x020fe200078e00ff */
[----:B------:R-:W-:Y:S01]  /*1d350*/  ISETP.NE.AND P3, PT, R220, 0x1, PT ;  /* 0x00000001dc00780c */ /* 0x000fe20003f65270 */
[----:B------:R-:W-:Y:S01]  /*1d360*/  @P1 IMAD.U32 R223, R156, 0x10000, RZ ;  /* 0x000100009cdf1824 */ /* 0x000fe200078e00ff */
[----:B------:R-:W-:Y:S01]  /*1d370*/  LOP3.LUT R0, R0, 0xffffffef, RZ, 0xc0, !PT ;  /* 0xffffffef00007812 */ /* 0x000fe200078ec0ff */
[----:B------:R-:W-:Y:S01]  /*1d380*/  FFMA.FTZ R200, R200, R179, 1.1641532182693481445e-10 ;  /* 0x2f000000c8c87423 */ /* 0x000fe200000100b3 */
[----:B------:R-:W-:Y:S01]  /*1d390*/  FMUL.FTZ R201, R201, UR5 ;  /* 0x00000005c9c97c20 */ /* 0x000fe20008410000 */
[----:B------:R-:W-:Y:S02]  /*1d3a0*/  PRMT R160, R160, 0x7632, R160 ;  /* 0x00007632a0a07816 */ /* 0x000fe400000000a0 */
[----:B------:R-:W-:Y:S02]  /*1d3b0*/  MOV R222, 0x2 ;  /* 0x0000000200de7802 */ /* 0x000fe40000000f00 */
        /* <DEDUP_REMOVED lines=16> */
.L_x_4479:
        /* <DEDUP_REMOVED lines=12> */
.L_x_4480:
        /* <DEDUP_REMOVED lines=43> */
.L_x_4478:
[----:B------:R-:W-:Y:S01]  /*1d830*/  I2FP.F32.U32 R200, R201 ;  /* 0x000000c900c87245 */ /* 0x000fe20000201000 */
[----:B------:R-:W-:Y:S01]  /*1d840*/  IMAD.U32 R160, R160, 0x10000, RZ ;  /* 0x00010000a0a07824 */ /* 0x000fe200078e00ff */
[----:B------:R-:W-:Y:S01]  /*1d850*/  ISETP.NE.AND P3, PT, R222, 0x1, PT ;  /* 0x00000001de00780c */ /* 0x000fe20003f65270 */
[----:B------:R-:W-:Y:S01]  /*1d860*/  IMAD.MOV.U32 R201, RZ, RZ, 0x2 ;  /* 0x00000002ffc97424 */ /* 0x000fe200078e00ff */
[----:B------:R-:W-:Y:S01]  /*1d870*/  @P1 SHF.L.U32 R217, R217, 0x10, RZ ;  /* 0x00000010d9d91819 */ /* 0x000fe200000006ff */
[----:B------:R-:W-:Y:S01]  /*1d880*/  FFMA.FTZ R200, R200, R179, 1.1641532182693481445e-10 ;  /* 0x2f000000c8c87423 */ /* 0x000fe200000100b3 */
[----:B------:R-:W-:Y:S01]  /*1d890*/  FMUL.FTZ R160, R160, UR5 ;  /* 0x00000005a0a07c20 */ /* 0x000fe20008410000 */
[----:B------:R-:W-:-:S03]  /*1d8a0*/  LOP3.LUT R0, R0, 0xfffffff7, RZ, 0xc0, !PT ;  /* 0xfffffff700007812 */ /* 0x000fc600078ec0ff */
        /* <DEDUP_REMOVED lines=16> */
.L_x_4482:
        /* <DEDUP_REMOVED lines=12> */
.L_x_4483:
        /* <DEDUP_REMOVED lines=43> */
.L_x_4481:
[----:B------:R-:W-:Y:S02]  /*1dd20*/  I2FP.F32.U32 R160, R160 ;  /* 0x000000a000a07245 */ /* 0x000fe40000201000 */
[----:B------:R-:W-:Y:S02]  /*1dd30*/  SHF.L.U32 R200, R161, 0x10, RZ ;  /* 0x00000010a1c87819 */ /* 0x000fe400000006ff */
[----:B------:R-:W-:Y:S01]  /*1dd40*/  ISETP.NE.AND P2, PT, R201, 0x1, PT ;  /* 0x00000001c900780c */ /* 0x000fe20003f45270 */
[----:B------:R-:W-:Y:S01]  /*1dd50*/  FFMA.FTZ R160, R160, R179, 1.1641532182693481445e-10 ;  /* 0x2f000000a0a07423 */ /* 0x000fe200000100b3 */
[----:B------:R-:W-:Y:S01]  /*1dd60*/  LOP3.LUT R0, R0, 0xfffffffb, RZ, 0xc0, !PT ;  /* 0xfffffffb00007812 */ /* 0x000fe200078ec0ff */
[----:B------:R-:W-:Y:S01]  /*1dd70*/  FMUL.FTZ R200, R200, UR5 ;  /* 0x00000005c8c87c20 */ /* 0x000fe20008410000 */
[----:B------:R-:W-:Y:S02]  /*1dd80*/  PRMT R220, R161, 0x7632, R220 ;  /* 0x00007632a1dc7816 */ /* 0x000fe400000000dc */
[----:B------:R-:W-:Y:S01]  /*1dd90*/  FSETP.GTU.FTZ.AND P3, PT, R160, UR4, PT ;  /* 0x00000004a0007c0b */ /* 0x000fe2000bf7c000 */
[----:B------:R-:W-:Y:S01]  /*1dda0*/  @P1 IMAD.U32 R160, R157, 0x10000, RZ ;  /* 0x000100009da01824 */ /* 0x000fe200078e00ff */
[----:B------:R-:W-:-:S02]  /*1ddb0*/  MOV R161, R2 ;  /* 0x0000000200a17202 */ /* 0x000fc40000000f00 */
        /* <DEDUP_REMOVED lines=15> */
.L_x_4485:
        /* <DEDUP_REMOVED lines=12> */
.L_x_4486:
        /* <DEDUP_REMOVED lines=43> */
.L_x_4484:
[----:B------:R-:W-:Y:S01]  /*1e220*/  I2FP.F32.U32 R160, R161 ;  /* 0x000000a100a07245 */ /* 0x000fe20000201000 */
[----:B------:R-:W-:Y:S01]  /*1e230*/  IMAD.U32 R220, R220, 0x10000, RZ ;  /* 0x00010000dcdc7824 */ /* 0x000fe200078e00ff */
[----:B------:R-:W-:Y:S01]  /*1e240*/  LOP3.LUT R0, R0, 0xfffffffd, RZ, 0xc0, !PT ;  /* 0xfffffffd00007812 */ /* 0x000fe200078ec0ff */
[----:B------:R-:W-:Y:S01]  /*1e250*/  @P1 IMAD.U32 R219, R219, 0x10000, RZ ;  /* 0x00010000dbdb1824 */ /* 0x000fe200078e00ff */
[----:B------:R-:W-:Y:S01]  /*1e260*/  MOV R201, 0x2 ;  /* 0x0000000200c97802 */ /* 0x000fe20000000f00 */
        /* <DEDUP_REMOVED lines=19> */
.L_x_4488:
        /* <DEDUP_REMOVED lines=12> */
.L_x_4489:
        /* <DEDUP_REMOVED lines=43> */
.L_x_4487:
[----:B------:R-:W-:Y:S01]  /*1e710*/  I2FP.F32.U32 R160, R161 ;  /* 0x000000a100a07245 */ /* 0x000fe20000201000 */
[----:B------:R-:W-:Y:S01]  /*1e720*/  IMAD.U32 R161, R162, 0x10000, RZ ;  /* 0x00010000a2a17824 */ /* 0x000fe200078e00ff */
[----:B------:R-:W-:Y:S02]  /*1e730*/  ISETP.NE.AND P3, PT, R201, 0x1, PT ;  /* 0x00000001c900780c */ /* 0x000fe40003f65270 */
        /* <DEDUP_REMOVED lines=20> */
.L_x_4491:
        /* <DEDUP_REMOVED lines=12> */
.L_x_4492:
        /* <DEDUP_REMOVED lines=43> */
.L_x_4490:
[----:B------:R-:W-:Y:S01]  /*1ebf0*/  I2FP.F32.U32 R160, R161 ;  /* 0x000000a100a07245 */ /* 0x000fe20000201000 */
[----:B------:R-:W-:Y:S01]  /*1ec00*/  @P1 IMAD.U32 R221, R221, 0x10000, RZ ;  /* 0x00010000dddd1824 */ /* 0x000fe200078e00ff */
[----:B------:R-:W-:Y:S01]  /*1ec10*/  SHF.L.U32 R162, R162, 0x10, RZ ;  /* 0x00000010a2a27819 */ /* 0x000fe200000006ff */
[----:B------:R-:W-:Y:S01]  /*1ec20*/  IMAD.MOV.U32 R201, RZ, RZ, 0x2 ;  /* 0x00000002ffc97424 */ /* 0x000fe200078e00ff */
[----:B------:R-:W-:Y:S01]  /*1ec30*/  ISETP.NE.AND P4, PT, R200, 0x1, PT ;  /* 0x00000001c800780c */ /* 0x000fe20003f85270 */
[----:B------:R-:W-:Y:S01]  /*1ec40*/  FFMA.FTZ R160, R160, R179, 1.1641532182693481445e-10 ;  /* 0x2f000000a0a07423 */ /* 0x000fe200000100b3 */
[----:B------:R-:W-:Y:S01]  /*1ec50*/  MOV R161, R2 ;  /* 0x0000000200a17202 */ /* 0x000fe20000000f00 */
[----:B------:R-:W-:-:S03]  /*1ec60*/  FMUL.FTZ R162, R162, UR5 ;  /* 0x00000005a2a27c20 */ /* 0x000fc60008410000 */
        /* <DEDUP_REMOVED lines=14> */
.L_x_4494:
        /* <DEDUP_REMOVED lines=12> */
.L_x_4495:
        /* <DEDUP_REMOVED lines=43> */
.L_x_4493:
        /* <DEDUP_REMOVED lines=23> */
.L_x_4497:
        /* <DEDUP_REMOVED lines=12> */
.L_x_4498:
        /* <DEDUP_REMOVED lines=43> */
.L_x_4496:
[----:B------:R-:W-:Y:S01]  /*1f5a0*/  I2FP.F32.U32 R160, R161 ;  /* 0x000000a100a07245 */ /* 0x000fe20000201000 */
[----:B------:R-:W-:Y:S01]  /*1f5b0*/  IMAD.U32 R230, R230, 0x10000, RZ ;  /* 0x00010000e6e67824 */ /* 0x000fe200078e00ff */
[----:B------:R-:W-:-:S03]  /*1f5c0*/  @P1 PRMT R161, R159, 0x7632, R161 ;  /* 0x000076329fa11816 */ /* 0x000fc600000000a1 */
[----:B------:R-:W-:Y:S01]  /*1f5d0*/  FFMA.FTZ R160, R160, R179, 1.1641532182693481445e-10 ;  /* 0x2f000000a0a07423 */ /* 0x000fe200000100b3 */
[----:B------:R-:W-:Y:S01]  /*1f5e0*/  FMUL.FTZ R230, R230, UR5 ;  /* 0x00000005e6e67c20 */ /* 0x000fe20008410000 */
[----:B------:R-:W-:Y:S02]  /*1f5f0*/  @P1 SHF.L.U32 R162, R161, 0x10, RZ ;  /* 0x00000010a1a21819 */ /* 0x000fe400000006ff */
[----:B------:R-:W-:Y:S02]  /*1f600*/  PRMT R161, R225, 0x5410, R226 ;  /* 0x00005410e1a17816 */ /* 0x000fe400000000e2 */
[----:B------:R-:W-:Y:S02]  /*1f610*/  FSETP.GTU.FTZ.AND P5, PT, R160, UR4, PT ;  /* 0x00000004a0007c0b */ /* 0x000fe4000bfbc000 */
[----:B------:R-:W-:Y:S02]  /*1f620*/  PRMT R160, R223, 0x5410, R224 ;  /* 0x00005410dfa07816 */ /* 0x000fe400000000e0 */
[----:B------:R-:W-:-:S02]  /*1f630*/  FSEL R179, R230, RZ, !P5 ;  /* 0x000000ffe6b37208 */ /* 0x000fc40006800000 */
[----:B------:R-:W-:-:S03]  /*1f640*/  PLOP3.LUT P5, PT, P5, PT, PT, 0x8, 0x80 ;  /* 0x000000000080781c */ /* 0x000fc60002fae170 */
[----:B------:R-:W-:Y:S01]  /*1f650*/  @P1 FADD.FTZ R179, R179, R162 ;  /* 0x000000a2b3b31221 */ /* 0x000fe20000010000 */
[----:B------:R-:W-:-:S04]  /*1f660*/  PRMT R162, R228, 0x5410, R229 ;  /* 0x00005410e4a27816 */ /* 0x000fc800000000e5 */
[----:B------:R-:W-:-:S04]  /*1f670*/  F2FP.BF16.F32.PACK_AB R163, RZ, R179 ;  /* 0x000000b3ffa3723e */ /* 0x000fc800000010ff */
[----:B------:R-:W-:-:S07]  /*1f680*/  PRMT R163, R227, 0x5410, R163 ;  /* 0x00005410e3a37816 */ /* 0x000fce00000000a3 */
.L_x_4474:
        /* <DEDUP_REMOVED lines=14> */
[----:B------:R-:W-:-:S02]  /*1f770*/  LOP3.LUT R201, R201, R223, R224, 0xfe, !PT ;  /* 0x000000dfc9c97212 */ /* 0x000fc400078efee0 */
[----:B------:R-:W-:Y:S02]  /*1f780*/  SEL R225, RZ, 0x1, !P2 ;  /* 0x00000001ffe17807 */ /* 0x000fe40005000000 */
        /* <DEDUP_REMOVED lines=25> */
.L_x_4499:
[----:B01----:R-:W-:Y:S01]  /*1f920*/  FADD.FTZ R161, RZ, R170 ;  /* 0x000000aaffa17221 */ /* 0x003fe20000010000 */
[----:B------:R-:W0:Y:S01]  /*1f930*/  S2UR UR5, SR_CgaCtaId ;  /* 0x00000000000579c3 */ /* 0x000e220000008800 */
[----:B------:R-:W-:Y:S01]  /*1f940*/  ISETP.NE.AND P1, PT, R183, RZ, PT ;  /* 0x000000ffb700720c */ /* 0x000fe20003f25270 */
[----:B------:R-:W-:Y:S01]  /*1f950*/  UMOV UR4, 0x400 ;  /* 0x0000040000047882 */ /* 0x000fe20000000000 */
[----:B------:R-:W-:Y:S01]  /*1f960*/  FADD.FTZ R160, R161, R172 ;  /* 0x000000aca1a07221 */ /* 0x000fe20000010000 */
[----:B------:R-:W-:Y:S02]  /*1f970*/  ISETP.GT.U32.AND P2, PT, R183, 0x7, PT ;  /* 0x00000007b700780c */ /* 0x000fe40003f44070 */
[----:B------:R-:W-:Y:S01]  /*1f980*/  LOP3.LUT P3, RZ, R0, 0x20, RZ, 0xc0, !PT ;  /* 0x0000002000ff7812 */ /* 0x000fe2000786c0ff */
[----:B------:R-:W-:-:S04]  /*1f990*/  FADD.FTZ R160, R160, R173 ;  /* 0x000000ada0a07221 */ /* 0x000fc80000010000 */
[----:B------:R-:W-:-:S04]  /*1f9a0*/  FADD.FTZ R161, R160, R175 ;  /* 0x000000afa0a17221 */ /* 0x000fc80000010000 */
[----:B------:R-:W-:-:S04]  /*1f9b0*/  FADD.FTZ R161, R161, R174 ;  /* 0x000000aea1a17221 */ /* 0x000fc80000010000 */
[----:B------:R-:W-:-:S04]  /*1f9c0*/  FADD.FTZ R160, R161, R176 ;  /* 0x000000b0a1a07221 */ /* 0x000fc80000010000 */
[----:B------:R-:W-:Y:S01]  /*1f9d0*/  FADD.FTZ R161, R160, R177 ;  /* 0x000000b1a0a17221 */ /* 0x000fe20000010000 */
[----:B0-----:R-:W-:-:S03]  /*1f9e0*/  ULEA UR4, UR5, UR4, 0x18 ;  /* 0x0000000405047291 */ /* 0x001fc6000f8ec0ff */
        /* <DEDUP_REMOVED lines=117> */
[----:B------:R-:W-:-:S02]  /*20140*/  @!P2 MOV R165, 0x400 ;  /* 0x0000040000a5a802 */ /* 0x000fc40000000f00 */
        /* <DEDUP_REMOVED lines=11> */
[----:B0-----:R-:W-:Y:S01]  /*20200*/  IMAD.IADD R201, R201, 0x1, R228 ;  /* 0x00000001c9c97824 */ /* 0x001fe200078e02e4 */
[----:B------:R-:W-:Y:S01]  /*20210*/  I2FP.F32.S32 R228, R228 ;  /* 0x000000e400e47245 */ /* 0x000fe20000201400 */
[----:B------:R-:W0:Y:S04]  /*20220*/  SHFL.DOWN PT, R167, R162, 0x4, 0x1f ;  /* 0x08801f00a2a77f89 */ /* 0x000e2800000e0000 */
[----:B------:R-:W2:Y:S01]  /*20230*/  SHFL.DOWN PT, R226, R163, 0x4, 0x1f ;  /* 0x08801f00a3e27f89 */ /* 0x000ea200000e0000 */
[C---:B0-----:R-:W-:Y:S01]  /*20240*/  FMUL.FTZ R161, R167.reuse, R224 ;  /* 0x000000e0a7a17220 */ /* 0x041fe20000410000 */
[----:B------:R-:W-:-:S03]  /*20250*/  FADD.FTZ R167, -R167, R162 ;  /* 0x000000a2a7a77221 */ /* 0x000fc60000010100 */
[----:B------:R-:W-:Y:S01]  /*20260*/  FFMA.FTZ R164, R160, R162, R161 ;  /* 0x000000a2a0a47223 */ /* 0x000fe200000100a1 */
[----:B------:R-:W-:Y:S01]  /*20270*/  FMUL.FTZ R167, R167, R167 ;  /* 0x000000a7a7a77220 */ /* 0x000fe20000410000 */
[----:B--2---:R-:W-:Y:S01]  /*20280*/  FADD.FTZ R226, R226, R163 ;  /* 0x000000a3e2e27221 */ /* 0x004fe20000010000 */
[----:B------:R-:W-:Y:S01]  /*20290*/  I2FP.F32.S32 R162, R201 ;  /* 0x000000c900a27245 */ /* 0x000fe20000201400 */
[----:B-1----:R-:W-:Y:S01]  /*202a0*/  FMUL.FTZ R164, R225, R164 ;  /* 0x000000a4e1a47220 */ /* 0x002fe20000410000 */
[----:B------:R-:W-:Y:S02]  /*202b0*/  FMUL.FTZ R167, R167, R160 ;  /* 0x000000a0a7a77220 */ /* 0x000fe40000410000 */
[----:B------:R-:W0:Y:S02]  /*202c0*/  MUFU.RCP R163, R162 ;  /* 0x000000a200a37308 */ /* 0x000e240000001000 */
[----:B------:R-:W1:Y:S01]  /*202d0*/  SHFL.DOWN PT, R161, R164, 0x2, 0x1f ;  /* 0x08401f00a4a17f89 */ /* 0x000e6200000e0000 */
[----:B------:R-:W-:-:S03]  /*202e0*/  FMUL.FTZ R167, R167, R224 ;  /* 0x000000e0a7a77220 */ /* 0x000fc60000410000 */
[----:B------:R-:W2:Y:S01]  /*202f0*/  SHFL.DOWN PT, R224, R201, 0x1, 0x1f ;  /* 0x08201f00c9e07f89 */ /* 0x000ea200000e0000 */
[----:B------:R-:W-:-:S05]  /*20300*/  FFMA.FTZ R167, R225, R167, R226 ;  /* 0x000000a7e1a77223 */ /* 0x000fca00000100e2 */
[----:B------:R-:W3:Y:S01]  /*20310*/  SHFL.DOWN PT, R160, R167, 0x2, 0x1f ;  /* 0x08401f00a7a07f89 */ /* 0x000ee200000e0000 */
[----:B-1----:R-:W-:Y:S01]  /*20320*/  FMUL.FTZ R166, R161, R228 ;  /* 0x000000e4a1a67220 */ /* 0x002fe20000410000 */
[----:B------:R-:W-:-:S03]  /*20330*/  FADD.FTZ R161, R164, -R161 ;  /* 0x800000a1a4a17221 */ /* 0x000fc60000010000 */
[----:B------:R-:W-:Y:S01]  /*20340*/  FFMA.FTZ R166, R223, R164, R166 ;  /* 0x000000a4dfa67223 */ /* 0x000fe200000100a6 */
[----:B------:R-:W-:Y:S01]  /*20350*/  FMUL.FTZ R164, R161, R161 ;  /* 0x000000a1a1a47220 */ /* 0x000fe20000410000 */
[----:B--2---:R-:W-:Y:S02]  /*20360*/  IADD3 R201, PT, PT, R201, R224, RZ ;  /* 0x000000e0c9c97210 */ /* 0x004fe40007ffe0ff */
[----:B0-----:R-:W-:Y:S01]  /*20370*/  FMUL.FTZ R161, R163, R166 ;  /* 0x000000a6a3a17220 */ /* 0x001fe20000410000 */
[----:B------:R-:W-:Y:S01]  /*20380*/  FMUL.FTZ R164, R223, R164 ;  /* 0x000000a4dfa47220 */ /* 0x000fe20000410000 */
[----:B---3--:R-:W-:Y:S01]  /*20390*/  FADD.FTZ R160, R167, R160 ;  /* 0x000000a0a7a07221 */ /* 0x008fe20000010000 */
[----:B------:R-:W-:Y:S02]  /*203a0*/  I2FP.F32.S32 R201, R201 ;  /* 0x000000c900c97245 */ /* 0x000fe40000201400 */
[----:B------:R-:W0:Y:S01]  /*203b0*/  SHFL.DOWN PT, R166, R161, 0x1, 0x1f ;  /* 0x08201f00a1a67f89 */ /* 0x000e2200000e0000 */
[----:B------:R-:W-:Y:S01]  /*203c0*/  FMUL.FTZ R164, R164, R228 ;  /* 0x000000e4a4a47220 */ /* 0x000fe20000410000 */
[----:B------:R-:W-:-:S02]  /*203d0*/  I2FP.F32.S32 R224, R224 ;  /* 0x000000e000e07245 */ /* 0x000fc40000201400 */
[----:B------:R-:W1:Y:S01]  /*203e0*/  MUFU.RCP R201, R201 ;  /* 0x000000c900c97308 */ /* 0x000e620000001000 */
        /* <DEDUP_REMOVED lines=10> */
[----:B------:R-:W0:Y:S02]  /*20490*/  LDC R163, c[0x0][0x448] ;  /* 0x00011200ffa37b82 */ /* 0x000e240000000800 */
[----:B------:R-:W1:Y:S01]  /*204a0*/  SHFL.IDX PT, R162, R162, RZ, 0x1f ;  /* 0x00001fffa2a27589 */ /* 0x000e6200000e0000 */
[----:B------:R-:W-:-:S05]  /*204b0*/  FFMA.FTZ R165, R201, R165, R164 ;  /* 0x000000a5c9a57223 */ /* 0x000fca00000100a4 */
[----:B------:R-:W0:Y:S01]  /*204c0*/  SHFL.IDX PT, R224, R165, RZ, 0x1f ;  /* 0x00001fffa5e07589 */ /* 0x000e2200000e0000 */
[C---:B-1----:R-:W-:Y:S01]  /*204d0*/  FMUL.FTZ R160, R162.reuse, R162 ;  /* 0x000000a2a2a07220 */ /* 0x042fe20000410000 */
[----:B------:R-:W-:-:S04]  /*204e0*/  FSEL R164, R162, RZ, !P3 ;  /* 0x000000ffa2a47208 */ /* 0x000fc80005800000 */
[----:B------:R-:W-:Y:S01]  /*204f0*/  FSEL R166, R160, RZ, P3 ;  /* 0x000000ffa0a67208 */ /* 0x000fe20001800000 */
[----:B0-----:R-:W-:Y:S01]  /*20500*/  FFMA.FTZ R163, R224, UR11, R163 ;  /* 0x0000000be0a37c23 */ /* 0x001fe200080100a3 */
[----:B------:R-:W0:Y:S01]  /*20510*/  @!P1 LDC.64 R160, c[0x0][0x3c0] ;  /* 0x0000f000ffa09b82 */ /* 0x000e220000000a00 */
[C---:B------:R-:W-:Y:S01]  /*20520*/  FADD.FTZ R170, -R164.reuse, R170 ;  /* 0x000000aaa4aa7221 */ /* 0x040fe20000010100 */
[C---:B------:R-:W-:Y:S01]  /*20530*/  FADD.FTZ R172, -R164.reuse, R172 ;  /* 0x000000aca4ac7221 */ /* 0x040fe20000010100 */
[----:B------:R-:W-:Y:S01]  /*20540*/  FADD.FTZ R201, R163, R166 ;  /* 0x000000a6a3c97221 */ /* 0x000fe20000010000 */
[C---:B------:R-:W-:Y:S01]  /*20550*/  FADD.FTZ R163, -R164.reuse, R178 ;  /* 0x000000b2a4a37221 */ /* 0x040fe20000010100 */
        /* <DEDUP_REMOVED lines=31> */
[----:B------:R-:W1:Y:S01]  /*20750*/  @!P1 LDC.64 R164, c[0x0][0x3c8] ;  /* 0x0000f200ffa49b82 */ /* 0x000e620000000a00 */
[C---:B------:R-:W-:Y:S01]  /*20760*/  FMUL.FTZ R201, R178.reuse, R172 ;  /* 0x000000acb2c97220 */ /* 0x040fe20000410000 */
[C---:B------:R-:W-:Y:S01]  /*20770*/  FMUL.FTZ R223, R178.reuse, R173 ;  /* 0x000000adb2df7220 */ /* 0x040fe20000410000 */
[----:B------:R-:W-:Y:S01]  /*20780*/  FMUL.FTZ R224, R178, R175 ;  /* 0x000000afb2e07220 */ /* 0x000fe20000410000 */
[----:B0-----:R-:W-:-:S04]  /*20790*/  @!P1 IMAD.WIDE R160, R186, 0x4, R160 ;  /* 0x00000004baa09825 */ /* 0x001fc800078e02a0 */
[C---:B------:R-:W-:Y:S01]  /*207a0*/  FMUL.FTZ R225, R178.reuse, R174 ;  /* 0x000000aeb2e17220 */ /* 0x040fe20000410000 */
[----:B------:R-:W-:Y:S01]  /*207b0*/  FMUL.FTZ R230, R178, R163 ;  /* 0x000000a3b2e67220 */ /* 0x000fe20000410000 */
[----:B------:R-:W-:Y:S01]  /*207c0*/  FFMA.FTZ R163, R170, R56, R52 ;  /* 0x00000038aaa37223 */ /* 0x000fe20000010034 */
[----:B------:R-:W0:Y:S01]  /*207d0*/  LDC.64 R204, c[0x0][0x428] ;  /* 0x00010a00ffcc7b82 */ /* 0x000e220000000a00 */
[----:B------:R-:W-:Y:S01]  /*207e0*/  FFMA.FTZ R172, R201, R57, R53 ;  /* 0x00000039c9ac7223 */ /* 0x000fe20000010035 */
[----:B------:R-:W-:Y:S01]  /*207f0*/  FFMA.FTZ R173, R223, R58, R54 ;  /* 0x0000003adfad7223 */ /* 0x000fe20000010036 */
[----:B------:R-:W-:Y:S01]  /*20800*/  FFMA.FTZ R174, R224, R59, R55 ;  /* 0x0000003be0ae7223 */ /* 0x000fe20000010037 */
[----:B------:R2:W-:Y:S01]  /*20810*/  @!P1 STG.E desc[UR8][R160.64], R162 ;  /* 0x000000a2a0009986 */ /* 0x0005e2000c101908 */
[C---:B------:R-:W-:Y:S01]  /*20820*/  FMUL.FTZ R227, R178.reuse, R176 ;  /* 0x000000b0b2e37220 */ /* 0x040fe20000410000 */
[----:B------:R-:W-:Y:S01]  /*20830*/  FMUL.FTZ R228, R178, R177 ;  /* 0x000000b1b2e47220 */ /* 0x000fe20000410000 */
[----:B------:R-:W-:Y:S01]  /*20840*/  FFMA.FTZ R175, R225, R60, R48 ;  /* 0x0000003ce1af7223 */ /* 0x000fe20000010030 */
[----:B------:R-:W-:Y:S01]  /*20850*/  FFMA.FTZ R226, R230, R63, R51 ;  /* 0x0000003fe6e27223 */ /* 0x000fe20000010033 */
[----:B------:R-:W-:Y:S01]  /*20860*/  FFMA.FTZ R176, R227, R61, R49 ;  /* 0x0000003de3b07223 */ /* 0x000fe20000010031 */
[----:B------:R-:W-:Y:S01]  /*20870*/  FFMA.FTZ R177, R228, R62, R50 ;  /* 0x0000003ee4b17223 */ /* 0x000fe20000010032 */
[----:B------:R-:W-:Y:S01]  /*20880*/  FMUL.FTZ R229, R178, R167 ;  /* 0x000000a7b2e57220 */ /* 0x000fe20000410000 */
[----:B------:R-:W-:Y:S01]  /*20890*/  FFMA.FTZ R225, R225, R92, R144 ;  /* 0x0000005ce1e17223 */ /* 0x000fe20000010090 */
[----:B------:R-:W-:Y:S01]  /*208a0*/  FFMA.FTZ R228, R228, R94, R146 ;  /* 0x0000005ee4e47223 */ /* 0x000fe20000010092 */
[----:B------:R-:W-:Y:S01]  /*208b0*/  FFMA.FTZ R167, R230, R95, R147 ;  /* 0x0000005fe6a77223 */ /* 0x000fe20000010093 */
[----:B------:R-:W-:Y:S01]  /*208c0*/  FFMA.FTZ R223, R223, R90, R150 ;  /* 0x0000005adfdf7223 */ /* 0x000fe20000010096 */
[----:B--2---:R-:W-:Y:S01]  /*208d0*/  F2FP.BF16.F32.PACK_AB R160, R172, R163 ;  /* 0x000000a3aca0723e */ /* 0x004fe200000010ff */
[----:B-1----:R-:W-:Y:S01]  /*208e0*/  @!P1 IMAD.WIDE R164, R186, 0x4, R164 ;  /* 0x00000004baa49825 */ /* 0x002fe200078e02a4 */
[----:B------:R-:W-:-:S03]  /*208f0*/  F2FP.BF16.F32.PACK_AB R161, R174, R173 ;  /* 0x000000adaea1723e */ /* 0x000fc600000010ff */
[----:B------:R-:W-:Y:S01]  /*20900*/  FFMA.FTZ R224, R224, R91, R151 ;  /* 0x0000005be0e07223 */ /* 0x000fe20000010097 */
[----:B------:R-:W1:Y:S01]  /*20910*/  LDC.64 R172, c[0x0][0x430] ;  /* 0x00010c00ffac7b82 */ /* 0x000e620000000a00 */
[----:B------:R-:W-:Y:S01]  /*20920*/  F2FP.BF16.F32.PACK_AB R162, R176, R175 ;  /* 0x000000afb0a2723e */ /* 0x000fe200000010ff */
[----:B------:R-:W-:Y:S01]  /*20930*/  FMUL.FTZ R197, R178, R197 ;  /* 0x000000c5b2c57220 */ /* 0x000fe20000410000 */
[----:B------:R-:W-:Y:S01]  /*20940*/  F2FP.BF16.F32.PACK_AB R163, R226, R177 ;  /* 0x000000b1e2a3723e */ /* 0x000fe200000010ff */
[----:B0-----:R-:W-:-:S04]  /*20950*/  IMAD.WIDE.U32 R174, R168, 0x10, R204 ;  /* 0x00000010a8ae7825 */ /* 0x001fc800078e00cc */
[C---:B------:R-:W-:Y:S01]  /*20960*/  FMUL.FTZ R177, R178.reuse, R166 ;  /* 0x000000a6b2b17220 */ /* 0x040fe20000410000 */
[----:B------:R-:W-:Y:S01]  /*20970*/  FFMA.FTZ R166, R227, R93, R145 ;  /* 0x0000005de3a67223 */ /* 0x000fe20000010091 */
[C---:B------:R-:W-:Y:S01]  /*20980*/  FMUL.FTZ R176, R178.reuse, R202 ;  /* 0x000000cab2b07220 */ /* 0x040fe20000410000 */
[C---:B------:R-:W-:Y:S01]  /*20990*/  FMUL.FTZ R199, R178.reuse, R199 ;  /* 0x000000c7b2c77220 */ /* 0x040fe20000410000 */
[C---:B------:R-:W-:Y:S01]  /*209a0*/  FMUL.FTZ R226, R178.reuse, R203 ;  /* 0x000000cbb2e27220 */ /* 0x040fe20000410000 */
[C---:B------:R-:W-:Y:S01]  /*209b0*/  FMUL.FTZ R206, R178.reuse, R206 ;  /* 0x000000ceb2ce7220 */ /* 0x040fe20000410000 */
[----:B------:R-:W-:Y:S01]  /*209c0*/  FMUL.FTZ R207, R178, R207 ;  /* 0x000000cfb2cf7220 */ /* 0x000fe20000410000 */
[----:B------:R-:W-:Y:S01]  /*209d0*/  @!P1 STG.E desc[UR8][R164.64], R178 ;  /* 0x000000b2a4009986 */ /* 0x000fe2000c101908 */
[----:B------:R-:W-:Y:S01]  /*209e0*/  FFMA.FTZ R170, R170, R88, R148 ;  /* 0x00000058aaaa7223 */ /* 0x000fe20000010094 */
[----:B------:R-:W-:Y:S01]  /*209f0*/  FFMA.FTZ R201, R201, R89, R149 ;  /* 0x00000059c9c97223 */ /* 0x000fe20000010095 */
[C---:B------:R-:W-:Y:S01]  /*20a00*/  FMUL.FTZ R208, R178.reuse, R208 ;  /* 0x000000d0b2d07220 */ /* 0x040fe20000410000 */
[----:B------:R0:W-:Y:S01]  /*20a10*/  STG.E.128 desc[UR8][R174.64], R160 ;  /* 0x000000a0ae007986 */ /* 0x0001e2000c101d08 */
        /* <DEDUP_REMOVED lines=17> */
[----:B0-----:R-:W-:Y:S01]  /*20b30*/  F2FP.BF16.F32.PACK_AB R163, R167, R228 ;  /* 0x000000e4a7a3723e */ /* 0x001fe200000010ff */
        /* <DEDUP_REMOVED lines=8> */
[----:B------:R-:W-:Y:S01]  /*20bc0*/  F2FP.BF16.F32.PACK_AB R160, R201, R170 ;  /* 0x000000aac9a0723e */ /* 0x000fe200000010ff */
[----:B-1----:R-:W-:-:S04]  /*20bd0*/  IMAD.WIDE.U32 R234, R168, 0x10, R172 ;  /* 0x00000010a8ea7825 */ /* 0x002fc800078e00ac */
[----:B------:R-:W-:Y:S01]  /*20be0*/  FFMA.FTZ R199, R199, R98, R142 ;  /* 0x00000062c7c77223 */ /* 0x000fe2000001008e */
[----:B------:R-:W-:Y:S01]  /*20bf0*/  FFMA.FTZ R168, R177, R99, R143 ;  /* 0x00000063b1a87223 */ /* 0x000fe2000001008f */
[----:B------:R-:W-:Y:S01]  /*20c00*/  F2FP.BF16.F32.PACK_AB R164, R167, R166 ;  /* 0x000000a6a7a4723e */ /* 0x000fe200000010ff */
[----:B------:R-:W-:Y:S01]  /*20c10*/  IMAD.WIDE.U32 R232, R198, 0x10, R172 ;  /* 0x00000010c6e87825 */ /* 0x000fe200078e00ac */
[----:B------:R-:W-:Y:S01]  /*20c20*/  F2FP.BF16.F32.PACK_AB R165, R203, R202 ;  /* 0x000000cacba5723e */ /* 0x000fe200000010ff */
[----:B------:R0:W-:Y:S01]  /*20c30*/  STG.E.128 desc[UR8][R234.64], R160 ;  /* 0x000000a0ea007986 */ /* 0x0001e2000c101d08 */
[----:B------:R-:W-:Y:S01]  /*20c40*/  F2FP.BF16.F32.PACK_AB R166, R175, R178 ;  /* 0x000000b2afa6723e */ /* 0x000fe200000010ff */
[----:B------:R-:W-:Y:S01]  /*20c50*/  IMAD.WIDE.U32 R202, R171, 0x10, R204 ;  /* 0x00000010abca7825 */ /* 0x000fe200078e00cc */
[----:B------:R-:W-:-:S03]  /*20c60*/  F2FP.BF16.F32.PACK_AB R167, R223, R174 ;  /* 0x000000aedfa7723e */ /* 0x000fc600000010ff */
[----:B------:R-:W-:Y:S01]  /*20c70*/  FFMA.FTZ R226, R226, R100, R136 ;  /* 0x00000064e2e27223 */ /* 0x000fe20000010088 */
[----:B------:R-:W-:Y:S01]  /*20c80*/  FFMA.FTZ R229, R229, R102, R138 ;  /* 0x00000066e5e57223 */ /* 0x000fe2000001008a */
[----:B------:R-:W-:-:S04]  /*20c90*/  IMAD.WIDE.U32 R174, R169, 0x10, R204 ;  /* 0x00000010a9ae7825 */ /* 0x000fc800078e00cc */
[----:B------:R-:W-:Y:S01]  /*20ca0*/  FFMA.FTZ R170, R207, R103, R139 ;  /* 0x00000067cfaa7223 */ /* 0x000fe2000001008b */
[----:B------:R-:W-:Y:S01]  /*20cb0*/  FFMA.FTZ R197, R197, R96, R140 ;  /* 0x00000060c5c57223 */ /* 0x000fe2000001008c */
[----:B------:R-:W-:Y:S01]  /*20cc0*/  FFMA.FTZ R176, R176, R97, R141 ;  /* 0x00000061b0b07223 */ /* 0x000fe2000001008d */
[----:B------:R-:W-:Y:S01]  /*20cd0*/  IMAD.WIDE.U32 R204, R198, 0x10, R204 ;  /* 0x00000010c6cc7825 */ /* 0x000fe200078e00cc */
[----:B------:R1:W-:Y:S03]  /*20ce0*/  STG.E.128 desc[UR8][R174.64], R164 ;  /* 0x000000a4ae007986 */ /* 0x0003e6000c101d08 */
[----:B------:R-:W-:Y:S01]  /*20cf0*/  FFMA.FTZ R177, R220, R83, R31 ;  /* 0x00000053dcb17223 */ /* 0x000fe2000001001f */
[----:B------:R-:W-:Y:S01]  /*20d00*/  FFMA.FTZ R178, R219, R116, R120 ;  /* 0x00000074dbb27223 */ /* 0x000fe20000010078 */
[----:B------:R-:W-:-:S04]  /*20d10*/  IMAD.WIDE.U32 R224, R169, 0x10, R172 ;  /* 0x00000010a9e07825 */ /* 0x000fc800078e00ac */
[----:B------:R-:W-:Y:S01]  /*20d20*/  FFMA.FTZ R169, R206, R101, R137 ;  /* 0x00000065cea97223 */ /* 0x000fe20000010089 */
[----:B------:R-:W-:Y:S01]  /*20d30*/  FFMA.FTZ R206, R179, R87, R27 ;  /* 0x00000057b3ce7223 */ /* 0x000fe2000001001b */
[----:B------:R-:W-:Y:S01]  /*20d40*/  FFMA.FTZ R201, R222, R117, R121 ;  /* 0x00000075dec97223 */ /* 0x000fe20000010079 */
[----:B0-----:R-:W-:Y:S01]  /*20d50*/  F2FP.BF16.F32.PACK_AB R161, R168, R199 ;  /* 0x000000c7a8a1723e */ /* 0x001fe200000010ff */
[----:B------:R-:W-:Y:S01]  /*20d60*/  IMAD.WIDE.U32 R230, R171, 0x10, R172 ;  /* 0x00000010abe67825 */ /* 0x000fe200078e00ac */
[----:B------:R-:W0:Y:S03]  /*20d70*/  LDC.64 R198, c[0x0][0x380] ;  /* 0x0000e000ffc67b82 */ /* 0x000e260000000a00 */
[----:B------:R-:W-:Y:S01]  /*20d80*/  FFMA.FTZ R171, R208, R72, R36 ;  /* 0x00000048d0ab7223 */ /* 0x000fe20000010024 */
[----:B------:R-:W-:Y:S01]  /*20d90*/  FFMA.FTZ R172, R210, R73, R37 ;  /* 0x00000049d2ac7223 */ /* 0x000fe20000010025 */
[----:B------:R-:W-:Y:S01]  /*20da0*/  FFMA.FTZ R168, R214, R77, R33 ;  /* 0x0000004dd6a87223 */ /* 0x000fe20000010021 */
[----:B------:R-:W-:Y:S01]  /*20db0*/  F2FP.BF16.F32.PACK_AB R163, R170, R229 ;  /* 0x000000e5aaa3723e */ /* 0x000fe200000010ff */
[----:B------:R-:W-:Y:S01]  /*20dc0*/  FFMA.FTZ R170, R211, R108, R128 ;  /* 0x0000006cd3aa7223 */ /* 0x000fe20000010080 */
[----:B------:R-:W-:Y:S01]  /*20dd0*/  F2FP.BF16.F32.PACK_AB R162, R169, R226 ;  /* 0x000000e2a9a2723e */ /* 0x000fe200000010ff */
[----:B------:R-:W-:Y:S01]  /*20de0*/  FFMA.FTZ R169, R214, R109, R129 ;  /* 0x0000006dd6a97223 */ /* 0x000fe20000010081 */
[----:B------:R-:W-:Y:S01]  /*20df0*/  FFMA.FTZ R173, R210, R105, R133 ;  /* 0x00000069d2ad7223 */ /* 0x000fe20000010085 */
[----:B-1----:R-:W-:Y:S01]  /*20e00*/  FFMA.FTZ R165, R209, R74, R38 ;  /* 0x0000004ad1a57223 */ /* 0x002fe20000010026 */
        /* <DEDUP_REMOVED lines=16> */
[----:B0-----:R-:W-:-:S02]  /*20f10*/  IMAD.IADD R186, R186, 0x1, R198 ;  /* 0x00000001baba7824 */ /* 0x001fc400078e02c6 */
        /* <DEDUP_REMOVED lines=10> */
[----:B------:R-:W-:Y:S01]  /*20fc0*/  ISETP.GE.AND P1, PT, R186, R199, PT ;  /* 0x000000c7ba00720c */ /* 0x000fe20003f26270 */
[----:B------:R-:W-:Y:S01]  /*20fd0*/  FFMA.FTZ R221, R221, R118, R122 ;  /* 0x00000076dddd7223 */ /* 0x000fe2000001007a */
[----:B------:R-:W-:Y:S01]  /*20fe0*/  F2FP.BF16.F32.PACK_AB R174, R197, R176 ;  /* 0x000000b0c5ae723e */ /* 0x000fe200000010ff */
[----:B------:R-:W-:Y:S01]  /*20ff0*/  FFMA.FTZ R176, R216, R112, R124 ;  /* 0x00000070d8b07223 */ /* 0x000fe2000001007c */
[----:B------:R-:W-:Y:S01]  /*21000*/  FFMA.FTZ R208, R179, R119, R123 ;  /* 0x00000077b3d07223 */ /* 0x000fe2000001007b */
[----:B------:R-:W-:Y:S01]  /*21010*/  FFMA.FTZ R220, R220, R115, R127 ;  /* 0x00000073dcdc7223 */ /* 0x000fe2000001007f */
[----:B------:R-:W-:Y:S01]  /*21020*/  FFMA.FTZ R197, R218, R113, R125 ;  /* 0x00000071dac57223 */ /* 0x000fe2000001007d */
        /* <DEDUP_REMOVED lines=8> */
[----:B------:R-:W-:-:S03]  /*210b0*/  F2FP.BF16.F32.PACK_AB R176, R197, R176 ;  /* 0x000000b0c5b0723e */ /* 0x000fc600000010ff */
[----:B------:R0:W-:Y:S04]  /*210c0*/  STG.E.128 desc[UR8][R204.64], R172 ;  /* 0x000000accc007986 */ /* 0x0001e8000c101d08 */
[----:B------:R0:W-:Y:S01]  /*210d0*/  STG.E.128 desc[UR8][R232.64], R176 ;  /* 0x000000b0e8007986 */ /* 0x0001e2000c101d08 */
[----:B------:R-:W-:Y:S05]  /*210e0*/  @!P1 BRA `(.L_x_4500) ;  /* 0xfffffe0000849947 */ /* 0x000fea000383ffff */
[----:B------:R-:W-:Y:S05]  /*210f0*/  EXIT ;  /* 0x000000000000794d */ /* 0x000fea0003800000 */
.L_x_4501:
        /* <DEDUP_REMOVED lines=16> */
.L_x_18025:


//--------------------- .text._ZN10layer_norm31ln_parallel_residual_fwd_kernelINS_13Kernel_traitsIf13__nv_bfloat16S2_S2_fjLj8192ELj1ELj1ELj8ELj16ENS_18Kernel_traits_baseILj8192EfS2_S2_S2_fjLj256EEEEELb1ELb1ELb0EEEvNS_9FwdParamsE --------------------------
	.section	.text._ZN10layer_norm31ln_parallel_residual_fwd_kernelINS_13Kernel_traitsIf13__nv_bfloat16S2_S2_fjLj8192ELj1ELj1ELj8ELj16ENS_18Kernel_traits_baseILj8192EfS2_S2_S2_fjLj256EEEEELb1ELb1ELb0EEEvNS_9FwdParamsE,"ax",@progbits
	.align	128
        .global         _ZN10layer_norm31ln_parallel_residual_fwd_kernelINS_13Kernel_traitsIf13__nv_bfloat16S2_S2_fjLj8192ELj1ELj1ELj8ELj16ENS_18Kernel_traits_baseILj8192EfS2_S2_S2_fjLj256EEEEELb1ELb1ELb0EEEvNS_9FwdParamsE
        .type           _ZN10layer_norm31ln_parallel_residual_fwd_kernelINS_13Kernel_traitsIf13__nv_bfloat16S2_S2_fjLj8192ELj1ELj1ELj8ELj16ENS_18Kernel_traits_baseILj8192EfS2_S2_S2_fjLj256EEEEELb1ELb1ELb0EEEvNS_9FwdParamsE,@function
        .size           _ZN10layer_norm31ln_parallel_residual_fwd_kernelINS_13Kernel_traitsIf13__nv_bfloat16S2_S2_fjLj8192ELj1ELj1ELj8ELj16ENS_18Kernel_traits_baseILj8192EfS2_S2_S2_fjLj256EEEEELb1ELb1ELb0EEEvNS_9FwdParamsE,(.L_x_18026 - _ZN10layer_norm31ln_parallel_residual_fwd_kernelINS_13Kernel_traitsIf13__nv_bfloat16S2_S2_fjLj8192ELj1ELj1ELj8ELj16ENS_18Kernel_traits_baseILj8192EfS2_S2_S2_fjLj256EEEEELb1ELb1ELb0EEEvNS_9FwdParamsE)
        .other          _ZN10layer_norm31ln_parallel_residual_fwd_kernelINS_13Kernel_traitsIf13__nv_bfloat16S2_S2_fjLj8192ELj1ELj1ELj8ELj16ENS_18Kernel_traits_baseILj8192EfS2_S2_S2_fjLj256EEEEELb1ELb1ELb0EEEvNS_9FwdParamsE,@"STO_CUDA_ENTRY STV_DEFAULT"
_ZN10layer_norm31ln_parallel_residual_fwd_kernelINS_13Kernel_traitsIf13__nv_bfloat16S2_S2_fjLj8192ELj1ELj1ELj8ELj16ENS_18Kernel_traits_baseILj8192EfS2_S2_S2_fjLj256EEEEELb1ELb1ELb0EEEvNS_9FwdParamsE:
.text._ZN10layer_norm31ln_parallel_residual_fwd_kernelINS_13Kernel_traitsIf13__nv_bfloat16S2_S2_fjLj8192ELj1ELj1ELj8ELj16ENS_18Kernel_traits_baseILj8192EfS2_S2_S2_fjLj256EEEEELb1ELb1ELb0EEEvNS_9FwdParamsE:
        /* <DEDUP_REMOVED lines=32> */
[C---:B------:R-:W-:Y:S01]  /*0200*/  IADD3 R78, PT, PT, R3.reuse, -0x4498517b, RZ ;  /* 0xbb67ae85034e7810 */ /* 0x040fe20007ffe0ff */
[C---:B------:R-:W-:Y:S01]  /*0210*/  VIADD R79, R3.reuse, 0x76cf5d0a ;  /* 0x76cf5d0a034f7836 */ /* 0x040fe20000000000 */
[C---:B------:R-:W-:Y:S01]  /*0220*/  IADD3 R84, PT, PT, R2.reuse, 0x78dde6e4, RZ ;  /* 0x78dde6e402547810 */ /* 0x040fe20007ffe0ff */
        /* <DEDUP_REMOVED lines=42> */
[----:B------:R-:W-:Y:S01]  /*04d0*/  ISETP.GE.U32.AND P0, PT, R81, 0x400, PT ;  /* 0x000004005100780c */ /* 0x000fe20003f06070 */
[----:B------:R-:W-:-:S12]  /*04e0*/  @P1 VIADD R77, R77, 0x100 ;  /* 0x000001004d4d1836 */ /* 0x000fd80000000000 */
        /* <DEDUP_REMOVED lines=10> */
.L_x_4503:
[C---:B------:R-:W-:Y:S02]  /*0590*/  ISETP.GE.U32.AND P3, PT, R81.reuse, 0x100, PT ;  /* 0x000001005100780c */ /* 0x040fe40003f66070 */
[C---:B------:R-:W-:Y:S02]  /*05a0*/  ISETP.GE.U32.AND P0, PT, R81.reuse, 0x200, PT ;  /* 0x000002005100780c */ /* 0x040fe40003f06070 */
[C---:B------:R-:W-:Y:S02]  /*05b0*/  ISETP.GE.U32.AND P1, PT, R81.reuse, 0x300, PT ;  /* 0x000003005100780c */ /* 0x040fe40003f26070 */
[----:B------:R-:W-:Y:S02]  /*05c0*/  ISETP.GE.U32.AND P2, PT, R81, 0x400, PT ;  /* 0x000004005100780c */ /* 0x000fe40003f46070 */
[----:B------:R-:W-:-:S05]  /*05d0*/  LOP3.LUT R116, R116, 0xfffffeff, RZ, 0xc0, !PT ;  /* 0xfffffeff74747812 */ /* 0x000fca00078ec0ff */
[----:B------:R-:W0:Y:S01]  /*05e0*/  @P3 LDC.64 R4, c[0x0][0x3d0] ;  /* 0x0000f400ff043b82 */ /* 0x000e220000000a00 */
[----:B------:R-:W-:-:S07]  /*05f0*/  @P3 LOP3.LUT R116, R116, 0x100, RZ, 0xfc, !PT ;  /* 0x0000010074743812 */ /* 0x000fce00078efcff */
        /* <DEDUP_REMOVED lines=34> */
.L_x_4504:
[----:B------:R-:W-:Y:S05]  /*0820*/  BSYNC.RECONVERGENT B0 ;  /* 0x0000000000007941 */ /* 0x000fea0003800200 */
.L_x_4502:
[----:B------:R-:W1:Y:S02]  /*0830*/  LDCU UR5, c[0x0][0x384] ;  /* 0x00007080ff0577ac */ /* 0x000e640008000800 */
[----:B-1----:R-:W-:-:S13]  /*0840*/  ISETP.GE.AND P0, PT, R80, UR5, PT ;  /* 0x0000000550007c0c */ /* 0x002fda000bf06270 */
[----:B------:R-:W-:Y:S05]  /*0850*/  @P0 EXIT ;  /* 0x000000000000094d */ /* 0x000fea0003800000 */
[----:B------:R-:W1:Y:S01]  /*0860*/  LDCU UR5, c[0x0][0x360] ;  /* 0x00006c00ff0577ac */ /* 0x000e620008000800 */
[----:B0-----:R-:W-:-:S04]  /*0870*/  IMAD.HI.U32 R5, R114, -0x2daee0ad, RZ ;  /* 0xd2511f5372057827 */ /* 0x001fc800078e00ff */
[----:B------:R-:W-:Y:S01]  /*0880*/  HFMA2 R87, -RZ, RZ, 0, 0 ;  /* 0x00000000ff577431 */ /* 0x000fe200000001ff */
[----:B------:R-:W-:Y:S01]  /*0890*/  LOP3.LUT R86, R86, 0x3, RZ, 0xc0, !PT ;  /* 0x0000000356567812 */ /* 0x000fe200078ec0ff */
[----:B------:R-:W-:Y:S01]  /*08a0*/  ULOP3.LUT UR6, UR4, 0xff, URZ, 0xc0, !UPT ;  /* 0x000000ff04067892 */ /* 0x000fe2000f8ec0ff */
[----:B------:R-:W-:Y:S01]  /*08b0*/  IMAD R9, R114, -0x2daee0ad, RZ ;  /* 0xd2511f5372097824 */ /* 0x000fe200078e02ff */
[----:B------:R-:W-:Y:S01]  /*08c0*/  LOP3.LUT R5, R5, R3, RZ, 0x3c, !PT ;  /* 0x0000000305057212 */ /* 0x000fe200078e3cff */
[----:B------:R-:W-:Y:S01]  /*08d0*/  IMAD.MOV R0, RZ, RZ, -R0 ;  /* 0x000000ffff007224 */ /* 0x000fe200078e0a00 */
[----:B------:R-:W0:Y:S03]  /*08e0*/  LDCU UR15, c[0x0][0x388] ;  /* 0x00007100ff0f77ac */ /* 0x000e260008000800 */
[C---:B------:R-:W-:Y:S01]  /*08f0*/  IMAD.HI.U32 R6, R5.reuse, -0x326172a9, RZ ;  /* 0xcd9e8d5705067827 */ /* 0x040fe200078e00ff */
[----:B------:R-:W2:Y:S03]  /*0900*/  LDCU.U8 UR7, c[0x0][0x410] ;  /* 0x00008200ff0777ac */ /* 0x000ea60008000000 */
[----:B------:R-:W-:Y:S01]  /*0910*/  IMAD R5, R5, -0x326172a9, RZ ;  /* 0xcd9e8d5705057824 */ /* 0x000fe200078e02ff */
[----:B------:R-:W3:Y:S01]  /*0920*/  LDCU UR14, c[0x0][0x400] ;  /* 0x00008000ff0e77ac */ /* 0x000ee20008000800 */
[----:B-1----:R-:W-:Y:S01]  /*0930*/  IMAD R118, R80, UR5, R161 ;  /* 0x0000000550767c24 */ /* 0x002fe2000f8e02a1 */
[----:B------:R-:W-:-:S03]  /*0940*/  ULOP3.LUT UR5, UR4, 0xffffff00, URZ, 0xc0, !UPT ;  /* 0xffffff0004057892 */ /* 0x000fc6000f8ec0ff */
[C---:B------:R-:W-:Y:S01]  /*0950*/  IMAD.HI.U32 R4, R118.reuse, -0x326172a9, RZ ;  /* 0xcd9e8d5776047827 */ /* 0x040fe200078e00ff */
[----:B------:R-:W1:Y:S03]  /*0960*/  LDCU.64 UR10, c[0x0][0x398] ;  /* 0x00007300ff0a77ac */ /* 0x000e660008000a00 */
        /* <DEDUP_REMOVED lines=8> */
[----:B------:R-:W-:Y:S02]  /*09f0*/  VIADD R7, R2, 0x3c6ef372 ;  /* 0x3c6ef37202077836 */ /* 0x000fe40000000000 */
[----:B------:R-:W-:-:S04]  /*0a00*/  IMAD.HI.U32 R9, R6, -0x2daee0ad, RZ ;  /* 0xd2511f5306097827 */ /* 0x000fc800078e00ff */
[----:B------:R-:W-:Y:S01]  /*0a10*/  IMAD.HI.U32 R4, R8, -0x326172a9, RZ ;  /* 0xcd9e8d5708047827 */ /* 0x000fe200078e00ff */
[----:B------:R-:W-:-:S03]  /*0a20*/  LOP3.LUT R9, R79, R10, R9, 0x96, !PT ;  /* 0x0000000a4f097212 */ /* 0x000fc600078e9609 */
[----:B------:R-:W-:Y:S01]  /*0a30*/  IMAD R11, R6, -0x2daee0ad, RZ ;  /* 0xd2511f53060b7824 */ /* 0x000fe200078e02ff */
[----:B------:R-:W-:Y:S01]  /*0a40*/  LOP3.LUT R4, R7, R5, R4, 0x96, !PT ;  /* 0x0000000507047212 */ /* 0x000fe200078e9604 */
[----:B------:R-:W-:Y:S02]  /*0a50*/  VIADD R7, R2, 0xdaa66d2b ;  /* 0xdaa66d2b02077836 */ /* 0x000fe40000000000 */
        /* <DEDUP_REMOVED lines=12> */
[----:B------:R-:W-:Y:S01]  /*0b20*/  IMAD.HI.U32 R5, R4, -0x2daee0ad, RZ ;  /* 0xd2511f5304057827 */ /* 0x000fe200078e00ff */
[----:B------:R-:W-:-:S03]  /*0b30*/  IADD3 R8, PT, PT, R2, 0x1715609d, RZ ;  /* 0x1715609d02087810 */ /* 0x000fc60007ffe0ff */
[----:B------:R-:W-:Y:S02]  /*0b40*/  VIADD R11, R3, 0xa9066899 ;  /* 0xa9066899030b7836 */ /* 0x000fe40000000000 */
[----:B------:R-:W-:Y:S02]  /*0b50*/  IMAD R9, R6, -0x326172a9, RZ ;  /* 0xcd9e8d5706097824 */ /* 0x000fe400078e02ff */
[----:B------:R-:W-:Y:S01]  /*0b60*/  IMAD.HI.U32 R6, R7, -0x326172a9, RZ ;  /* 0xcd9e8d5707067827 */ /* 0x000fe200078e00ff */
[----:B------:R-:W-:-:S03]  /*0b70*/  LOP3.LUT R5, R11, R10, R5, 0x96, !PT ;  /* 0x0000000a0b057212 */ /* 0x000fc600078e9605 */
[----:B------:R-:W-:Y:S01]  /*0b80*/  IMAD R7, R7, -0x326172a9, RZ ;  /* 0xcd9e8d5707077824 */ /* 0x000fe200078e02ff */
[----:B------:R-:W-:Y:S01]  /*0b90*/  LOP3.LUT R6, R8, R9, R6, 0x96, !PT ;  /* 0x0000000908067212 */ /* 0x000fe200078e9606 */
[----:B------:R-:W-:Y:S02]  /*0ba0*/  IMAD R9, R4, -0x2daee0ad, RZ ;  /* 0xd2511f5304097824 */ /* 0x000fe400078e02ff */
[----:B------:R-:W-:-:S04]  /*0bb0*/  IMAD.HI.U32 R4, R5, -0x326172a9, RZ ;  /* 0xcd9e8d5705047827 */ /* 0x000fc800078e00ff */
[----:B------:R-:W-:Y:S01]  /*0bc0*/  IMAD R10, R6, -0x2daee0ad, RZ ;  /* 0xd2511f53060a7824 */ /* 0x000fe200078e02ff */
[----:B------:R-:W-:Y:S01]  /*0bd0*/  LOP3.LUT R4, R88, R7, R4, 0x96, !PT ;  /* 0x0000000758047212 */ /* 0x000fe200078e9604 */
[----:B------:R-:W-:-:S04]  /*0be0*/  IMAD.HI.U32 R8, R6, -0x2daee0ad, RZ ;  /* 0xd2511f5306087827 */ /* 0x000fc800078e00ff */
[----:B------:R-:W-:Y:S01]  /*0bf0*/  IMAD.HI.U32 R7, R4, -0x2daee0ad, RZ ;  /* 0xd2511f5304077827 */ /* 0x000fe200078e00ff */
[----:B------:R-:W-:-:S03]  /*0c00*/  LOP3.LUT R8, R89, R9, R8, 0x96, !PT ;  /* 0x0000000959087212 */ /* 0x000fc600078e9608 */
[----:B------:R-:W-:Y:S01]  /*0c10*/  IMAD R6, R5, -0x326172a9, RZ ;  /* 0xcd9e8d5705067824 */ /* 0x000fe200078e02ff */
[----:B------:R-:W-:Y:S01]  /*0c20*/  LOP3.LUT R7, R91, R10, R7, 0x96, !PT ;  /* 0x0000000a5b077212 */ /* 0x000fe200078e9607 */
[----:B------:R-:W-:Y:S01]  /*0c30*/  IMAD.HI.U32 R5, R8, -0x326172a9, RZ ;  /* 0xcd9e8d5708057827 */ /* 0x000fe200078e00ff */
[----:B------:R-:W-:-:S03]  /*0c40*/  MOV R10, R0 ;  /* 0x00000000000a7202 */ /* 0x000fc60000000f00 */
[----:B------:R-:W-:Y:S01]  /*0c50*/  IMAD.SHL.U32 R0, R161, 0x20, RZ ;  /* 0x00000020a1007824 */ /* 0x000fe200078e00ff */
[----:B------:R-:W-:Y:S01]  /*0c60*/  VIADDMNMX R10, R10, UR6, RZ, !PT ;  /* 0x000000060a0a7c46 */ /* 0x000fe2000f8001ff */
[----:B------:R-:W-:Y:S01]  /*0c70*/  IMAD R9, R8, -0x326172a9, RZ ;  /* 0xcd9e8d5708097824 */ /* 0x000fe200078e02ff */
[----:B------:R-:W-:Y:S01]  /*0c80*/  LOP3.LUT R5, R90, R6, R5, 0x96, !PT ;  /* 0x000000065a057212 */ /* 0x000fe200078e9605 */
[----:B------:R-:W-:Y:S01]  /*0c90*/  IMAD R11, R4, -0x2daee0ad, RZ ;  /* 0xd2511f53040b7824 */ /* 0x000fe200078e02ff */
[----:B------:R-:W-:Y:S01]  /*0ca0*/  VIMNMX R10, PT, PT, R10, 0x20, PT ;  /* 0x000000200a0a7848 */ /* 0x000fe20003fe0100 */
[----:B------:R-:W-:Y:S01]  /*0cb0*/  VIADD R6, R3, 0xdb3d7428 ;  /* 0xdb3d742803067836 */ /* 0x000fe20000000000 */
[----:B------:R-:W-:Y:S01]  /*0cc0*/  LOP3.LUT R76, R0, 0x3e0, RZ, 0xc0, !PT ;  /* 0x000003e0004c7812 */ /* 0x000fe200078ec0ff */
[----:B------:R-:W-:Y:S01]  /*0cd0*/  IMAD.HI.U32 R0, R7, -0x326172a9, RZ ;  /* 0xcd9e8d5707007827 */ /* 0x000fe200078e00ff */
[----:B------:R-:W-:Y:S02]  /*0ce0*/  LEA R10, R10, UR5, 0x3 ;  /* 0x000000050a0a7c11 */ /* 0x000fe4000f8e18ff */
[----:B------:R-:W-:Y:S01]  /*0cf0*/  IADD3 R76, PT, PT, RZ, -R76, RZ ;  /* 0x8000004cff4c7210 */ /* 0x000fe20007ffe0ff */
[----:B------:R-:W-:Y:S01]  /*0d00*/  IMAD.HI.U32 R4, R5, -0x2daee0ad, RZ ;  /* 0xd2511f5305047827 */ /* 0x000fe200078e00ff */
[----:B------:R-:W-:-:S02]  /*0d10*/  I2FP.F32.U32 R10, R10 ;  /* 0x0000000a000a7245 */ /* 0x000fc40000201000 */
[----:B------:R-:W-:Y:S01]  /*0d20*/  LOP3.LUT R0, R92, R9, R0, 0x96, !PT ;  /* 0x000000095c007212 */ /* 0x000fe200078e9600 */
[----:B------:R-:W-:Y:S01]  /*0d30*/  IMAD.MOV.U32 R9, RZ, RZ, R76 ;  /* 0x000000ffff097224 */ /* 0x000fe200078e004c */
[----:B------:R0:W0:Y:S01]  /*0d40*/  MUFU.RCP R82, R10 ;  /* 0x0000000a00527308 */ /* 0x0000220000001000 */
[----:B------:R-:W-:Y:S01]  /*0d50*/  LOP3.LUT R4, R6, R11, R4, 0x96, !PT ;  /* 0x0000000b06047212 */ /* 0x000fe200078e9604 */
[----:B------:R-:W-:Y:S02]  /*0d60*/  IMAD R6, R5, -0x2daee0ad, RZ ;  /* 0xd2511f5305067824 */ /* 0x000fe400078e02ff */
[----:B------:R-:W-:Y:S01]  /*0d70*/  VIADDMNMX R5, R9, UR6, RZ, !PT ;  /* 0x0000000609057c46 */ /* 0x000fe2000f8001ff */
[----:B------:R-:W-:Y:S02]  /*0d80*/  VIADD R8, R3, 0x96a522ad ;  /* 0x96a522ad03087836 */ /* 0x000fe40000000000 */
[----:B------:R-:W-:Y:S01]  /*0d90*/  IMAD R7, R7, -0x326172a9, RZ ;  /* 0xcd9e8d5707077824 */ /* 0x000fe200078e02ff */
[----:B------:R-:W-:Y:S01]  /*0da0*/  VIMNMX R5, PT, PT, R5, 0x20, PT ;  /* 0x0000002005057848 */ /* 0x000fe20003fe0100 */
[----:B------:R-:W-:-:S03]  /*0db0*/  IMAD.HI.U32 R84, R4, -0x326172a9, RZ ;  /* 0xcd9e8d5704547827 */ /* 0x000fc600078e00ff */
[----:B------:R-:W-:Y:S01]  /*0dc0*/  LEA R88, R5, UR5, 0x3 ;  /* 0x0000000505587c11 */ /* 0x000fe2000f8e18ff */
[----:B------:R-:W-:Y:S01]  /*0dd0*/  IMAD.HI.U32 R85, R0, -0x2daee0ad, RZ ;  /* 0xd2511f5300557827 */ /* 0x000fe200078e00ff */
[----:B------:R-:W-:-:S03]  /*0de0*/  LOP3.LUT R84, R93, R7, R84, 0x96, !PT ;  /* 0x000000075d547212 */ /* 0x000fc600078e9654 */
[----:B------:R-:W-:Y:S01]  /*0df0*/  IMAD R90, R4, -0x326172a9, RZ ;  /* 0xcd9e8d57045a7824 */ /* 0x000fe200078e02ff */
[----:B------:R-:W-:Y:S01]  /*0e00*/  LOP3.LUT R85, R8, R6, R85, 0x96, !PT ;  /* 0x0000000608557212 */ /* 0x000fe200078e9655 */
[----:B01234-:R-:W-:-:S07]  /*0e10*/  IMAD R102, R0, -0x2daee0ad, RZ ;  /* 0xd2511f5300667824 */ /* 0x01ffce00078e02ff */
.L_x_5016:
        /* <DEDUP_REMOVED lines=40> */
.L_x_4510:
        /* <DEDUP_REMOVED lines=13> */
.L_x_4512:
[----:B------:R-:W-:Y:S05]  /*1170*/  BSYNC.RECONVERGENT B2 ;  /* 0x0000000000027941 */ /* 0x000fea0003800200 */
.L_x_4511:
        /* <DEDUP_REMOVED lines=57> */
[----:B------:R-:W-:Y:S02]  /*1510*/  VIADD R89, R3, 0x96a522ad ;  /* 0x96a522ad03597836 */ /* 0x000fe40000000000 */
[----:B------:R-:W-:-:S03]  /*1520*/  IMAD.MOV.U32 R0, RZ, RZ, R134 ;  /* 0x000000ffff007224 */ /* 0x000fc600078e0086 */
[----:B------:R-:W-:Y:S01]  /*1530*/  LOP3.LUT R85, R89, R132, R135, 0x96, !PT ;  /* 0x0000008459557212 */ /* 0x000fe200078e9687 */
[----:B------:R-:W-:-:S07]  /*1540*/  IMAD.MOV.U32 R89, RZ, RZ, R102 ;  /* 0x000000ffff597224 */ /* 0x000fce00078e0066 */
.L_x_4509:
[----:B------:R-:W-:Y:S05]  /*1550*/  BSYNC.RECONVERGENT B1 ;  /* 0x0000000000017941 */ /* 0x000fea0003800200 */
.L_x_4508:
[----:B------:R-:W0:Y:S01]  /*1560*/  LDC R104, c[0x0][0x408] ;  /* 0x00010200ff687b82 */ /* 0x000e220000000800 */
[----:B------:R-:W-:Y:S01]  /*1570*/  I2FP.F32.U32 R89, R89 ;  /* 0x0000005900597245 */ /* 0x000fe20000201000 */
[----:B------:R-:W-:Y:S01]  /*1580*/  IMAD.MOV.U32 R108, RZ, RZ, 0x2f800000 ;  /* 0x2f800000ff6c7424 */ /* 0x000fe200078e00ff */
[----:B------:R-:W-:Y:S01]  /*1590*/  ISETP.NE.AND P3, PT, R110, 0x1, PT ;  /* 0x000000016e00780c */ /* 0x000fe20003f65270 */
[----:B-----5:R-:W-:Y:S01]  /*15a0*/  IMAD.U32 R117, R76, 0x10000, RZ ;  /* 0x000100004c757824 */ /* 0x020fe200078e00ff */
[----:B------:R-:W-:Y:S01]  /*15b0*/  @P1 SHF.L.U32 R86, R4, 0x10, RZ ;  /* 0x0000001004561819 */ /* 0x000fe200000006ff */
[----:B------:R-:W-:Y:S01]  /*15c0*/  FFMA.FTZ R89, R89, R108, 1.1641532182693481445e-10 ;  /* 0x2f00000059597423 */ /* 0x000fe2000001006c */
[----:B------:R-:W-:Y:S01]  /*15d0*/  LOP3.LUT R116, R116, 0xffffffef, RZ, 0xc0, !PT ;  /* 0xffffffef74747812 */ /* 0x000fe200078ec0ff */
[----:B------:R-:W1:Y:S01]  /*15e0*/  LDC R106, c[0x0][0x404] ;  /* 0x00010100ff6a7b82 */ /* 0x000e620000000800 */
[----:B------:R-:W-:Y:S01]  /*15f0*/  BSSY.RECONVERGENT B1, `(.L_x_4513) ;  /* 0x000005f000017945 */ /* 0x000fe20003800200 */
[----:B------:R-:W-:Y:S01]  /*1600*/  PRMT R76, R76, 0x7632, R76 ;  /* 0x000076324c4c7816 */ /* 0x000fe2000000004c */
[----:B------:R-:W-:-:S02]  /*1610*/  IMAD.MOV.U32 R112, RZ, RZ, 0x2 ;  /* 0x00000002ff707424 */ /* 0x000fc400078e00ff */
[----:B0-----:R-:W-:Y:S01]  /*1620*/  FMUL.FTZ R117, R117, R104 ;  /* 0x0000006875757220 */ /* 0x001fe20000410000 */
[----:B-1----:R-:W-:-:S04]  /*1630*/  FSETP.GTU.FTZ.AND P2, PT, R89, R106, PT ;  /* 0x0000006a5900720b */ /* 0x002fc80003f5c000 */
        /* <DEDUP_REMOVED lines=15> */
.L_x_4515:
        /* <DEDUP_REMOVED lines=13> */
.L_x_4517:
[----:B------:R-:W-:Y:S05]  /*1800*/  BSYNC.RECONVERGENT B2 ;  /* 0x0000000000027941 */ /* 0x000fea0003800200 */
.L_x_4516:
        /* <DEDUP_REMOVED lines=58> */
[----:B------:R-:W-:Y:S02]  /*1bb0*/  IMAD.MOV.U32 R90, RZ, RZ, R148 ;  /* 0x000000ffff5a7224 */ /* 0x000fe400078e0094 */
[----:B------:R-:W-:Y:S01]  /*1bc0*/  IMAD.MOV.U32 R0, RZ, RZ, R134 ;  /* 0x000000ffff007224 */ /* 0x000fe200078e0086 */
[----:B------:R-:W-:-:S07]  /*1bd0*/  LOP3.LUT R85, R117, R132, R135, 0x96, !PT ;  /* 0x0000008475557212 */ /* 0x000fce00078e9687 */
.L_x_4514:
[----:B------:R-:W-:Y:S05]  /*1be0*/  BSYNC.RECONVERGENT B1 ;  /* 0x0000000000017941 */ /* 0x000fea0003800200 */
.L_x_4513:
[----:B------:R-:W-:Y:S01]  /*1bf0*/  I2FP.F32.U32 R117, R86 ;  /* 0x0000005600757245 */ /* 0x000fe20000201000 */
[----:B------:R-:W-:Y:S01]  /*1c00*/  BSSY.RECONVERGENT B1, `(.L_x_4518) ;  /* 0x0000064000017945 */ /* 0x000fe20003800200 */
[----:B------:R-:W-:Y:S01]  /*1c10*/  SHF.L.U32 R119, R76, 0x10, RZ ;  /* 0x000000104c777819 */ /* 0x000fe200000006ff */
[----:B------:R-:W-:Y:S01]  /*1c20*/  IMAD.MOV.U32 R120, RZ, RZ, 0x2 ;  /* 0x00000002ff787424 */ /* 0x000fe200078e00ff */
[----:B------:R-:W-:Y:S01]  /*1c30*/  ISETP.NE.AND P3, PT, R112, 0x1, PT ;  /* 0x000000017000780c */ /* 0x000fe20003f65270 */
[----:B------:R-:W-:Y:S01]  /*1c40*/  FFMA.FTZ R117, R117, R108, 1.1641532182693481445e-10 ;  /* 0x2f00000075757423 */ /* 0x000fe2000001006c */
[----:B------:R-:W-:Y:S01]  /*1c50*/  @P1 PRMT R76, R4, 0x7632, R76 ;  /* 0x00007632044c1816 */ /* 0x000fe2000000004c */
[----:B------:R-:W-:Y:S01]  /*1c60*/  FMUL.FTZ R119, R119, R104 ;  /* 0x0000006877777220 */ /* 0x000fe20000410000 */
[----:B------:R-:W-:Y:S02]  /*1c70*/  LOP3.LUT R116, R116, 0xfffffff7, RZ, 0xc0, !PT ;  /* 0xfffffff774747812 */ /* 0x000fe400078ec0ff */
[----:B------:R-:W-:Y:S01]  /*1c80*/  FSETP.GTU.FTZ.AND P2, PT, R117, R106, PT ;  /* 0x0000006a7500720b */ /* 0x000fe20003f5c000 */
[----:B------:R-:W-:Y:S01]  /*1c90*/  @P1 IMAD.U32 R76, R76, 0x10000, RZ ;  /* 0x000100004c4c1824 */ /* 0x000fe200078e00ff */
[----:B------:R-:W-:-:S02]  /*1ca0*/  MOV R86, R90 ;  /* 0x0000005a00567202 */ /* 0x000fc40000000f00 */
        /* <DEDUP_REMOVED lines=14> */
.L_x_4520:
        /* <DEDUP_REMOVED lines=13> */
.L_x_4522:
[----:B------:R-:W-:Y:S05]  /*1e60*/  BSYNC.RECONVERGENT B2 ;  /* 0x0000000000027941 */ /* 0x000fea0003800200 */
.L_x_4521:
        /* <DEDUP_REMOVED lines=60> */
[----:B------:R-:W-:-:S07]  /*2230*/  LOP3.LUT R85, R117, R132, R135, 0x96, !PT ;  /* 0x0000008475557212 */ /* 0x000fce00078e9687 */
.L_x_4519:
[----:B------:R-:W-:Y:S05]  /*2240*/  BSYNC.RECONVERGENT B1 ;  /* 0x0000000000017941 */ /* 0x000fea0003800200 */
.L_x_4518:
        /* <DEDUP_REMOVED lines=8> */
[----:B------:R-:W-:Y:S01]  /*22d0*/  HFMA2 R112, -RZ, RZ, 0, 1.1920928955078125e-07 ;  /* 0x00000002ff707431 */ /* 0x000fe200000001ff */
[----:B------:R-:W-:Y:S02]  /*22e0*/  PRMT R77, R77, 0x7632, R77 ;  /* 0x000076324d4d7816 */ /* 0x000fe4000000004d */
        /* <DEDUP_REMOVED lines=16> */
.L_x_4525:
        /* <DEDUP_REMOVED lines=13> */
.L_x_4527:
[----:B------:R-:W-:Y:S05]  /*24c0*/  BSYNC.RECONVERGENT B2 ;  /* 0x0000000000027941 */ /* 0x000fea0003800200 */
.L_x_4526:
        /* <DEDUP_REMOVED lines=9> */
[----:B------:R-:W-:Y:S02]  /*2560*/  IMAD.MOV.U32 R86, RZ, RZ, R0 ;  /* 0x000000ffff567224 */ /* 0x000fe400078e0000 */
[----:B------:R-:W-:Y:S01]  /*2570*/  IMAD.MOV.U32 R112, RZ, RZ, RZ ;  /* 0x000000ffff707224 */ /* 0x000fe200078e00ff */
        /* <DEDUP_REMOVED lines=46> */
[----:B------:R-:W-:Y:S01]  /*2860*/  LOP3.LUT R84, R85, R84, R149, 0x96, !PT ;  /* 0x0000005455547212 */ /* 0x000fe200078e9695 */
[----:B------:R-:W-:Y:S01]  /*2870*/  IMAD.MOV.U32 R90, RZ, RZ, R148 ;  /* 0x000000ffff5a7224 */ /* 0x000fe200078e0094 */
[----:B------:R-:W-:Y:S02]  /*2880*/  LOP3.LUT R85, R133, R132, R135, 0x96, !PT ;  /* 0x0000008485557212 */ /* 0x000fe400078e9687 */
[----:B------:R-:W-:-:S07]  /*2890*/  MOV R0, R134 ;  /* 0x0000008600007202 */ /* 0x000fce0000000f00 */
.L_x_4524:
[----:B------:R-:W-:Y:S05]  /*28a0*/  BSYNC.RECONVERGENT B1 ;  /* 0x0000000000017941 */ /* 0x000fea0003800200 */
.L_x_4523:
        /* <DEDUP_REMOVED lines=26> */
.L_x_4530:
        /* <DEDUP_REMOVED lines=13> */
.L_x_4532:
[----:B------:R-:W-:Y:S05]  /*2b20*/  BSYNC.RECONVERGENT B2 ;  /* 0x0000000000027941 */ /* 0x000fea0003800200 */
.L_x_4531:
        /* <DEDUP_REMOVED lines=61> */
.L_x_4529:
[----:B------:R-:W-:Y:S05]  /*2f00*/  BSYNC.RECONVERGENT B1 ;  /* 0x0000000000017941 */ /* 0x000fea0003800200 */
.L_x_4528:
[----:B------:R-:W-:Y:S01]  /*2f10*/  I2FP.F32.U32 R133, R86 ;  /* 0x0000005600857245 */ /* 0x000fe20000201000 */
[----:B------:R-:W-:Y:S01]  /*2f20*/  @P1 IMAD.U32 R86, R6, 0x10000, RZ ;  /* 0x0001000006561824 */ /* 0x000fe200078e00ff */
[----:B------:R-:W-:Y:S01]  /*2f30*/  SHF.L.U32 R149, R78, 0x10, RZ ;  /* 0x000000104e957819 */ /* 0x000fe200000006ff */
[----:B------:R-:W-:Y:S01]  /*2f40*/  BSSY.RECONVERGENT B1, `(.L_x_4533) ;  /* 0x0000060000017945 */ /* 0x000fe20003800200 */
[----:B------:R-:W-:Y:S01]  /*2f50*/  ISETP.NE.AND P3, PT, R120, 0x1, PT ;  /* 0x000000017800780c */ /* 0x000fe20003f65270 */
[----:B------:R-:W-:Y:S01]  /*2f60*/  FFMA.FTZ R133, R133, R108, 1.1641532182693481445e-10 ;  /* 0x2f00000085857423 */ /* 0x000fe2000001006c */
[----:B------:R-:W-:Y:S02]  /*2f70*/  IMAD.MOV.U32 R122, RZ, RZ, 0x2 ;  /* 0x00000002ff7a7424 */ /* 0x000fe400078e00ff */
[----:B------:R-:W-:Y:S01]  /*2f80*/  FMUL.FTZ R149, R149, R104 ;  /* 0x0000006895957220 */ /* 0x000fe20000410000 */
[----:B------:R-:W-:Y:S02]  /*2f90*/  MOV R112, R90 ;  /* 0x0000005a00707202 */ /* 0x000fe40000000f00 */
[----:B------:R-:W-:-:S04]  /*2fa0*/  FSETP.GTU.FTZ.AND P2, PT, R133, R106, PT ;  /* 0x0000006a8500720b */ /* 0x000fc80003f5c000 */
        /* <DEDUP_REMOVED lines=14> */
.L_x_4535:
        /* <DEDUP_REMOVED lines=13> */
.L_x_4537:
[----:B------:R-:W-:Y:S05]  /*3160*/  BSYNC.RECONVERGENT B2 ;  /* 0x0000000000027941 */ /* 0x000fea0003800200 */
.L_x_4536:
[----:B------:R-:W-:Y:S01]  /*3170*/  IMAD.WIDE.U32 R148, R118, -0x326172a9, RZ ;  /* 0xcd9e8d5776947825 */ /* 0x000fe200078e00ff */
[----:B------:R-:W-:-:S03]  /*3180*/  LOP3.LUT R156, R87, R85, R3, 0x96, !PT ;  /* 0x00000055579c7212 */ /* 0x000fc600078e9603 */
[----:B------:R-:W-:Y:S01]  /*3190*/  HFMA2 R122, -RZ, RZ, 0, 0 ;  /* 0x00000000ff7a7431 */ /* 0x000fe200000001ff */
        /* <DEDUP_REMOVED lines=58> */
.L_x_4534:
[----:B------:R-:W-:Y:S05]  /*3540*/  BSYNC.RECONVERGENT B1 ;  /* 0x0000000000017941 */ /* 0x000fea0003800200 */
.L_x_4533:
        /* <DEDUP_REMOVED lines=24> */
.L_x_4540:
        /* <DEDUP_REMOVED lines=13> */
.L_x_4542:
[----:B------:R-:W-:Y:S05]  /*37a0*/  BSYNC.RECONVERGENT B2 ;  /* 0x0000000000027941 */ /* 0x000fea0003800200 */
.L_x_4541:
        /* <DEDUP_REMOVED lines=61> */
.L_x_4539:
[----:B------:R-:W-:Y:S05]  /*3b80*/  BSYNC.RECONVERGENT B1 ;  /* 0x0000000000017941 */ /* 0x000fea0003800200 */
.L_x_4538:
        /* <DEDUP_REMOVED lines=8> */
[----:B------:R-:W-:Y:S02]  /*3c10*/  IMAD.MOV.U32 R120, RZ, RZ, R90 ;  /* 0x000000ffff787224 */ /* 0x000fe400078e005a */
[----:B------:R-:W-:-:S04]  /*3c20*/  FSETP.GTU.FTZ.AND P4, PT, R149, R106, PT ;  /* 0x0000006a9500720b */ /* 0x000fc80003f9c000 */
        /* <DEDUP_REMOVED lines=14> */
.L_x_4545:
        /* <DEDUP_REMOVED lines=13> */
.L_x_4547:
[----:B------:R-:W-:Y:S05]  /*3de0*/  BSYNC.RECONVERGENT B2 ;  /* 0x0000000000027941 */ /* 0x000fea0003800200 */
.L_x_4546:
        /* <DEDUP_REMOVED lines=61> */
.L_x_4544:
[----:B------:R-:W-:Y:S05]  /*41c0*/  BSYNC.RECONVERGENT B1 ;  /* 0x0000000000017941 */ /* 0x000fea0003800200 */
.L_x_4543:
        /* <DEDUP_REMOVED lines=16> */
.L_x_4507:
        /* <DEDUP_REMOVED lines=16> */
.L_x_4551:
        /* <DEDUP_REMOVED lines=13> */
.L_x_4553:
[----:B------:R-:W-:Y:S05]  /*44a0*/  BSYNC.RECONVERGENT B2 ;  /* 0x0000000000027941 */ /* 0x000fea0003800200 */
.L_x_4552:
        /* <DEDUP_REMOVED lines=56> */
[----:B------:R-:W-:Y:S01]  /*4830*/  MOV R0, R92 ;  /* 0x0000005c00007202 */ /* 0x000fe20000000f00 */
[----:B------:R-:W-:-:S03]  /*4840*/  IMAD.MOV.U32 R92, RZ, RZ, RZ ;  /* 0x000000ffff5c7224 */ /* 0x000fc600078e00ff */
[----:B------:R-:W-:Y:S01]  /*4850*/  LOP3.LUT R85, R89, R96, R93, 0x96, !PT ;  /* 0x0000006059557212 */ /* 0x000fe200078e965d */
[----:B------:R-:W-:-:S07]  /*4860*/  IMAD.MOV.U32 R89, RZ, RZ, R102 ;  /* 0x000000ffff597224 */ /* 0x000fce00078e0066 */
.L_x_4550:
[----:B------:R-:W-:Y:S05]  /*4870*/  BSYNC.RECONVERGENT B1 ;  /* 0x0000000000017941 */ /* 0x000fea0003800200 */
.L_x_4549:
[----:B------:R-:W0:Y:S01]  /*4880*/  LDC R100, c[0x0][0x404] ;  /* 0x00010100ff647b82 */ /* 0x000e220000000800 */
[----:B------:R-:W-:Y:S01]  /*4890*/  I2FP.F32.U32 R89, R89 ;  /* 0x0000005900597245 */ /* 0x000fe20000201000 */
[----:B------:R-:W-:Y:S01]  /*48a0*/  HFMA2 R104, -RZ, RZ, 0.1171875, 0 ;  /* 0x2f800000ff687431 */ /* 0x000fe200000001ff */
[----:B------:R-:W-:Y:S01]  /*48b0*/  ISETP.NE.AND P3, PT, R92, 0x1, PT ;  /* 0x000000015c00780c */ /* 0x000fe20003f65270 */
[----:B-----5:R-:W-:Y:S01]  /*48c0*/  IMAD.U32 R91, R76, 0x10000, RZ ;  /* 0x000100004c5b7824 */ /* 0x020fe200078e00ff */
[----:B------:R-:W-:Y:S01]  /*48d0*/  LOP3.LUT R116, R116, 0xffffffef, RZ, 0xc0, !PT ;  /* 0xffffffef74747812 */ /* 0x000fe200078ec0ff */
[----:B------:R-:W-:Y:S01]  /*48e0*/  BSSY.RECONVERGENT B1, `(.L_x_4554) ;  /* 0x000005e000017945 */ /* 0x000fe20003800200 */
[----:B------:R-:W-:Y:S01]  /*48f0*/  FFMA.FTZ R89, R89, R104, 1.1641532182693481445e-10 ;  /* 0x2f00000059597423 */ /* 0x000fe20000010068 */
        /* <DEDUP_REMOVED lines=18> */
.L_x_4556:
        /* <DEDUP_REMOVED lines=13> */
.L_x_4558:
[----:B------:R-:W-:Y:S05]  /*4af0*/  BSYNC.RECONVERGENT B2 ;  /* 0x0000000000027941 */ /* 0x000fea0003800200 */
.L_x_4557:
        /* <DEDUP_REMOVED lines=56> */
[----:B------:R-:W-:Y:S02]  /*4e80*/  VIADD R89, R3, 0x96a522ad ;  /* 0x96a522ad03597836 */ /* 0x000fe40000000000 */
[----:B------:R-:W-:-:S03]  /*4e90*/  IMAD.MOV.U32 R0, RZ, RZ, R92 ;  /* 0x000000ffff007224 */ /* 0x000fc600078e005c */
[----:B------:R-:W-:Y:S01]  /*4ea0*/  LOP3.LUT R85, R89, R96, R93, 0x96, !PT ;  /* 0x0000006059557212 */ /* 0x000fe200078e965d */
[----:B------:R-:W-:-:S07]  /*4eb0*/  IMAD.MOV.U32 R93, RZ, RZ, RZ ;  /* 0x000000ffff5d7224 */ /* 0x000fce00078e00ff */
.L_x_4555:
[----:B------:R-:W-:Y:S05]  /*4ec0*/  BSYNC.RECONVERGENT B1 ;  /* 0x0000000000017941 */ /* 0x000fea0003800200 */
.L_x_4554:
[----:B------:R-:W-:Y:S01]  /*4ed0*/  I2FP.F32.U32 R89, R76 ;  /* 0x0000004c00597245 */ /* 0x000fe20000201000 */
[----:B------:R-:W-:Y:S01]  /*4ee0*/  BSSY.RECONVERGENT B1, `(.L_x_4559) ;  /* 0x0000063000017945 */ /* 0x000fe20003800200 */
[----:B------:R-:W-:Y:S01]  /*4ef0*/  SHF.L.U32 R91, R8, 0x10, RZ ;  /* 0x00000010085b7819 */ /* 0x000fe200000006ff */
[----:B------:R-:W-:Y:S01]  /*4f00*/  HFMA2 R94, -RZ, RZ, 0, 1.1920928955078125e-07 ;  /* 0x00000002ff5e7431 */ /* 0x000fe200000001ff */
[----:B------:R-:W-:Y:S01]  /*4f10*/  ISETP.NE.AND P3, PT, R93, 0x1, PT ;  /* 0x000000015d00780c */ /* 0x000fe20003f65270 */
[----:B------:R-:W-:Y:S01]  /*4f20*/  FFMA.FTZ R89, R89, R104, 1.1641532182693481445e-10 ;  /* 0x2f00000059597423 */ /* 0x000fe20000010068 */
[----:B------:R-:W-:Y:S02]  /*4f30*/  IMAD.MOV.U32 R92, RZ, RZ, R90 ;  /* 0x000000ffff5c7224 */ /* 0x000fe400078e005a */
[----:B------:R-:W-:Y:S02]  /*4f40*/  FMUL.FTZ R91, R91, R102 ;  /* 0x000000665b5b7220 */ /* 0x000fe40000410000 */
[----:B------:R-:W-:Y:S01]  /*4f50*/  FSETP.GTU.FTZ.AND P2, PT, R89, R100, PT ;  /* 0x000000645900720b */ /* 0x000fe20003f5c000 */
[----:B------:R-:W-:-:S03]  /*4f60*/  @P1 IMAD.U32 R89, R4, 0x10000, RZ ;  /* 0x0001000004591824 */ /* 0x000fc600078e00ff */
[----:B------:R-:W-:-:S05]  /*4f70*/  FSEL R91, R91, RZ, !P2 ;  /* 0x000000ff5b5b7208 */ /* 0x000fca0005000000 */
[----:B------:R-:W-:Y:S01]  /*4f80*/  FADD.FTZ R76, R106, R91 ;  /* 0x0000005b6a4c7221 */ /* 0x000fe20000010000 */
[----:B------:R-:W-:-:S03]  /*4f90*/  SEL R91, RZ, 0x1, P2 ;  /* 0x00000001ff5b7807 */ /* 0x000fc60001000000 */
        /* <DEDUP_REMOVED lines=12> */
.L_x_4561:
        /* <DEDUP_REMOVED lines=13> */
.L_x_4563:
[----:B------:R-:W-:Y:S05]  /*5130*/  BSYNC.RECONVERGENT B2 ;  /* 0x0000000000027941 */ /* 0x000fea0003800200 */
.L_x_4562:
        /* <DEDUP_REMOVED lines=61> */
.L_x_4560:
[----:B------:R-:W-:Y:S05]  /*5510*/  BSYNC.RECONVERGENT B1 ;  /* 0x0000000000017941 */ /* 0x000fea0003800200 */
.L_x_4559:
        /* <DEDUP_REMOVED lines=22> */
.L_x_4566:
        /* <DEDUP_REMOVED lines=13> */
.L_x_4568:
[----:B------:R-:W-:Y:S05]  /*5750*/  BSYNC.RECONVERGENT B2 ;  /* 0x0000000000027941 */ /* 0x000fea0003800200 */
.L_x_4567:
        /* <DEDUP_REMOVED lines=59> */
[----:B------:R-:W-:Y:S01]  /*5b10*/  IMAD.MOV.U32 R96, RZ, RZ, RZ ;  /* 0x000000ffff607224 */ /* 0x000fe200078e00ff */
[----:B------:R-:W-:-:S07]  /*5b20*/  MOV R0, R94 ;  /* 0x0000005e00007202 */ /* 0x000fce0000000f00 */
.L_x_4565:
[----:B------:R-:W-:Y:S05]  /*5b30*/  BSYNC.RECONVERGENT B1 ;  /* 0x0000000000017941 */ /* 0x000fea0003800200 */
.L_x_4564:
[----:B------:R-:W-:Y:S01]  /*5b40*/  I2FP.F32.U32 R93, R86 ;  /* 0x00000056005d7245 */ /* 0x000fe20000201000 */
[----:B------:R-:W-:Y:S01]  /*5b50*/  BSSY.RECONVERGENT B1, `(.L_x_4569) ;  /* 0x0000065000017945 */ /* 0x000fe20003800200 */
[----:B------:R-:W-:Y:S01]  /*5b60*/  PRMT R86, R8, 0x7632, R86 ;  /* 0x0000763208567816 */ /* 0x000fe20000000056 */
[----:B------:R-:W-:Y:S01]  /*5b70*/  IMAD.MOV.U32 R94, RZ, RZ, 0x2 ;  /* 0x00000002ff5e7424 */ /* 0x000fe200078e00ff */
[----:B------:R-:W-:Y:S01]  /*5b80*/  ISETP.NE.AND P3, PT, R96, 0x1, PT ;  /* 0x000000016000780c */ /* 0x000fe20003f65270 */
[----:B------:R-:W-:Y:S02]  /*5b90*/  FFMA.FTZ R93, R93, R104, 1.1641532182693481445e-10 ;  /* 0x2f0000005d5d7423 */ /* 0x000fe40000010068 */
[----:B------:R-:W-:Y:S01]  /*5ba0*/  IMAD.U32 R95, R86, 0x10000, RZ ;  /* 0x00010000565f7824 */ /* 0x000fe200078e00ff */
[----:B------:R-:W-:Y:S02]  /*5bb0*/  @P1 PRMT R86, R4, 0x7632, R86 ;  /* 0x0000763204561816 */ /* 0x000fe40000000056 */
[----:B------:R-:W-:Y:S01]  /*5bc0*/  FSETP.GTU.FTZ.AND P2, PT, R93, R100, PT ;  /* 0x000000645d00720b */ /* 0x000fe20003f5c000 */
[----:B------:R-:W-:Y:S01]  /*5bd0*/  FMUL.FTZ R95, R95, R102 ;  /* 0x000000665f5f7220 */ /* 0x000fe20000410000 */
[----:B------:R-:W-:-:S02]  /*5be0*/  @P1 SHF.L.U32 R119, R86, 0x10, RZ ;  /* 0x0000001056771819 */ /* 0x000fc400000006ff */
        /* <DEDUP_REMOVED lines=16> */
.L_x_4571:
        /* <DEDUP_REMOVED lines=13> */
.L_x_4573:
[----:B------:R-:W-:Y:S05]  /*5dc0*/  BSYNC.RECONVERGENT B2 ;  /* 0x0000000000027941 */ /* 0x000fea0003800200 */
.L_x_4572:
        /* <DEDUP_REMOVED lines=60> */
[----:B------:R-:W-:-:S07]  /*6190*/  HFMA2 R94, -RZ, RZ, 0, 0 ;  /* 0x00000000ff5e7431 */ /* 0x000fce00000001ff */
.L_x_4570:
[----:B------:R-:W-:Y:S05]  /*61a0*/  BSYNC.RECONVERGENT B1 ;  /* 0x0000000000017941 */ /* 0x000fea0003800200 */
.L_x_4569:
[----:B------:R-:W-:Y:S01]  /*61b0*/  I2FP.F32.U32 R93, R86 ;  /* 0x00000056005d7245 */ /* 0x000fe20000201000 */
[----:B------:R-:W-:Y:S01]  /*61c0*/  IMAD.U32 R95, R77, 0x10000, RZ ;  /* 0x000100004d5f7824 */ /* 0x000fe200078e00ff */
[----:B------:R-:W-:Y:S01]  /*61d0*/  ISETP.NE.AND P2, PT, R94, 0x1, PT ;  /* 0x000000015e00780c */ /* 0x000fe20003f45270 */
[----:B------:R-:W-:Y:S01]  /*61e0*/  BSSY.RECONVERGENT B1, `(.L_x_4574) ;  /* 0x000005f000017945 */ /* 0x000fe20003800200 */
[----:B------:R-:W-:Y:S01]  /*61f0*/  LOP3.LUT R116, R116, 0xfffffffb, RZ, 0xc0, !PT ;  /* 0xfffffffb74747812 */ /* 0x000fe200078ec0ff */
[----:B------:R-:W-:Y:S01]  /*6200*/  FFMA.FTZ R93, R93, R104, 1.1641532182693481445e-10 ;  /* 0x2f0000005d5d7423 */ /* 0x000fe20000010068 */
[----:B------:R-:W-:Y:S01]  /*6210*/  FMUL.FTZ R95, R95, R102 ;  /* 0x000000665f5f7220 */ /* 0x000fe20000410000 */
[----:B------:R-:W-:Y:S02]  /*6220*/  PRMT R86, R77, 0x7632, R86 ;  /* 0x000076324d567816 */ /* 0x000fe40000000056 */
[----:B------:R-:W-:Y:S02]  /*6230*/  MOV R77, R90 ;  /* 0x0000005a004d7202 */ /* 0x000fe40000000f00 */
[----:B------:R-:W-:-:S04]  /*6240*/  FSETP.GTU.FTZ.AND P3, PT, R93, R100, PT ;  /* 0x000000645d00720b */ /* 0x000fc80003f7c000 */
[----:B------:R-:W-:Y:S01]  /*6250*/  FSEL R108, R95, RZ, !P3 ;  /* 0x000000ff5f6c7208 */ /* 0x000fe20005800000 */
[----:B------:R-:W-:Y:S01]  /*6260*/  IMAD.MOV.U32 R95, RZ, RZ, 0x2 ;  /* 0x00000002ff5f7424 */ /* 0x000fe200078e00ff */
        /* <DEDUP_REMOVED lines=11> */
.L_x_4576:
        /* <DEDUP_REMOVED lines=13> */
.L_x_4578:
[----:B------:R-:W-:Y:S05]  /*63f0*/  BSYNC.RECONVERGENT B2 ;  /* 0x0000000000027941 */ /* 0x000fea0003800200 */
.L_x_4577:
        /* <DEDUP_REMOVED lines=50> */
[----:B------:R-:W-:Y:S01]  /*6720*/  HFMA2 R95, -RZ, RZ, 0, 0 ;  /* 0x00000000ff5f7431 */ /* 0x000fe200000001ff */
[----:B------:R-:W-:Y:S01]  /*6730*/  LOP3.LUT R77, R77, R132, R85, 0x96, !PT ;  /* 0x000000844d4d7212 */ /* 0x000fe200078e9655 */
[----:B------:R-:W-:-:S04]  /*6740*/  IMAD.WIDE.U32 R132, R93, -0x326172a9, RZ ;  /* 0xcd9e8d575d847825 */ /* 0x000fc800078e00ff */
[----:B------:R-:W-:Y:S01]  /*6750*/  VIADD R85, R2, 0x8ff34781 ;  /* 0x8ff3478102557836 */ /* 0x000fe20000000000 */
[----:B------:R-:W-:Y:S01]  /*6760*/  MOV R90, R132 ;  /* 0x00000084005a7202 */ /* 0x000fe20000000f00 */
[----:B------:R-:W-:-:S03]  /*6770*/  IMAD.WIDE.U32 R96, R77, -0x2daee0ad, RZ ;  /* 0xd2511f534d607825 */ /* 0x000fc600078e00ff */
[----:B------:R-:W-:Y:S01]  /*6780*/  LOP3.LUT R84, R85, R84, R133, 0x96, !PT ;  /* 0x0000005455547212 */ /* 0x000fe200078e9685 */
[----:B------:R-:W-:-:S05]  /*6790*/  VIADD R77, R3, 0x96a522ad ;  /* 0x96a522ad034d7836 */ /* 0x000fca0000000000 */
[----:B------:R-:W-:Y:S01]  /*67a0*/  LOP3.LUT R85, R77, R94, R97, 0x96, !PT ;  /* 0x0000005e4d557212 */ /* 0x000fe200078e9661 */
[----:B------:R-:W-:Y:S02]  /*67b0*/  IMAD.MOV.U32 R77, RZ, RZ, R0 ;  /* 0x000000ffff4d7224 */ /* 0x000fe400078e0000 */
[----:B------:R-:W-:-:S07]  /*67c0*/  IMAD.MOV.U32 R0, RZ, RZ, R96 ;  /* 0x000000ffff007224 */ /* 0x000fce00078e0060 */
.L_x_4575:
[----:B------:R-:W-:Y:S05]  /*67d0*/  BSYNC.RECONVERGENT B1 ;  /* 0x0000000000017941 */ /* 0x000fea0003800200 */
.L_x_4574:
        /* <DEDUP_REMOVED lines=25> */
.L_x_4581:
        /* <DEDUP_REMOVED lines=13> */
.L_x_4583:
[----:B------:R-:W-:Y:S05]  /*6a40*/  BSYNC.RECONVERGENT B2 ;  /* 0x0000000000027941 */ /* 0x000fea0003800200 */
.L_x_4582:
        /* <DEDUP_REMOVED lines=57> */
[----:B------:R-:W-:Y:S02]  /*6de0*/  LOP3.LUT R85, R95, R94, R97, 0x96, !PT ;  /* 0x0000005e5f557212 */ /* 0x000fe400078e9661 */
[----:B------:R-:W-:Y:S01]  /*6df0*/  MOV R94, R0 ;  /* 0x00000000005e7202 */ /* 0x000fe20000000f00 */
[----:B------:R-:W-:Y:S02]  /*6e00*/  IMAD.MOV.U32 R0, RZ, RZ, R96 ;  /* 0x000000ffff007224 */ /* 0x000fe400078e0060 */
[----:B------:R-:W-:-:S07]  /*6e10*/  IMAD.MOV.U32 R96, RZ, RZ, RZ ;  /* 0x000000ffff607224 */ /* 0x000fce00078e00ff */
.L_x_4580:
[----:B------:R-:W-:Y:S05]  /*6e20*/  BSYNC.RECONVERGENT B1 ;  /* 0x0000000000017941 */ /* 0x000fea0003800200 */
.L_x_4579:
        /* <DEDUP_REMOVED lines=22> */
.L_x_4586:
        /* <DEDUP_REMOVED lines=13> */
.L_x_4588:
[----:B------:R-:W-:Y:S05]  /*7060*/  BSYNC.RECONVERGENT B2 ;  /* 0x0000000000027941 */ /* 0x000fea0003800200 */
.L_x_4587:
        /* <DEDUP_REMOVED lines=61> */
.L_x_4585:
[----:B------:R-:W-:Y:S05]  /*7440*/  BSYNC.RECONVERGENT B1 ;  /* 0x0000000000017941 */ /* 0x000fea0003800200 */
.L_x_4584:
[----:B------:R-:W-:Y:S01]  /*7450*/  I2FP.F32.U32 R95, R86 ;  /* 0x00000056005f7245 */ /* 0x000fe20000201000 */
[----:B------:R-:W-:Y:S01]  /*7460*/  BSSY.RECONVERGENT B1, `(.L_x_4589) ;  /* 0x0000065000017945 */ /* 0x000fe20003800200 */
[----:B------:R-:W-:Y:S01]  /*7470*/  PRMT R86, R9, 0x7632, R86 ;  /* 0x0000763209567816 */ /* 0x000fe20000000056 */
[----:B------:R-:W-:Y:S02]  /*7480*/  HFMA2 R96, -RZ, RZ, 0, 1.1920928955078125e-07 ;  /* 0x00000002ff607431 */ /* 0x000fe400000001ff */
[----:B------:R-:W-:Y:S01]  /*7490*/  FFMA.FTZ R95, R95, R104, 1.1641532182693481445e-10 ;  /* 0x2f0000005f5f7423 */ /* 0x000fe20000010068 */
[----:B------:R-:W-:Y:S02]  /*74a0*/  SHF.L.U32 R97, R86, 0x10, RZ ;  /* 0x0000001056617819 */ /* 0x000fe400000006ff */
[----:B------:R-:W-:Y:S02]  /*74b0*/  @P1 PRMT R86, R5, 0x7632, R86 ;  /* 0x0000763205561816 */ /* 0x000fe40000000056 */
[----:B------:R-:W-:Y:S01]  /*74c0*/  FSETP.GTU.FTZ.AND P2, PT, R95, R100, PT ;  /* 0x000000645f00720b */ /* 0x000fe20003f5c000 */
[----:B------:R-:W-:-:S02]  /*74d0*/  FMUL.FTZ R97, R97, R102 ;  /* 0x0000006661617220 */ /* 0x000fc40000410000 */
[----:B------:R-:W-:Y:S01]  /*74e0*/  @P1 IMAD.U32 R135, R86, 0x10000, RZ ;  /* 0x0001000056871824 */ /* 0x000fe200078e00ff */
        /* <DEDUP_REMOVED lines=17> */
.L_x_4591:
        /* <DEDUP_REMOVED lines=13> */
.L_x_4593:
[----:B------:R-:W-:Y:S05]  /*76d0*/  BSYNC.RECONVERGENT B2 ;  /* 0x0000000000027941 */ /* 0x000fea0003800200 */
.L_x_4592:
        /* <DEDUP_REMOVED lines=8> */
[----:B------:R-:W-:-:S03]  /*7760*/  IMAD.MOV.U32 R86, RZ, RZ, R0 ;  /* 0x000000ffff567224 */ /* 0x000fc600078e0000 */
        /* <DEDUP_REMOVED lines=51> */
[----:B------:R-:W-:-:S07]  /*7aa0*/  MOV R0, R132 ;  /* 0x0000008400007202 */ /* 0x000fce0000000f00 */
.L_x_4590:
[----:B------:R-:W-:Y:S05]  /*7ab0*/  BSYNC.RECONVERGENT B1 ;  /* 0x0000000000017941 */ /* 0x000fea0003800200 */
.L_x_4589:
        /* <DEDUP_REMOVED lines=21> */
.L_x_4596:
        /* <DEDUP_REMOVED lines=13> */
.L_x_4598:
[----:B------:R-:W-:Y:S05]  /*7ce0*/  BSYNC.RECONVERGENT B2 ;  /* 0x0000000000027941 */ /* 0x000fea0003800200 */
.L_x_4597:
        /* <DEDUP_REMOVED lines=59> */
[----:B------:R-:W-:Y:S02]  /*80a0*/  LOP3.LUT R85, R95, R96, R133, 0x96, !PT ;  /* 0x000000605f557212 */ /* 0x000fe400078e9685 */
[----:B------:R-:W-:-:S07]  /*80b0*/  MOV R0, R132 ;  /* 0x0000008400007202 */ /* 0x000fce0000000f00 */
.L_x_4595:
[----:B------:R-:W-:Y:S05]  /*80c0*/  BSYNC.RECONVERGENT B1 ;  /* 0x0000000000017941 */ /* 0x000fea0003800200 */
.L_x_4594:
[----:B------:R-:W-:Y:S01]  /*80d0*/  I2FP.F32.U32 R95, R78 ;  /* 0x0000004e005f7245 */ /* 0x000fe20000201000 */
[----:B------:R-:W-:Y:S01]  /*80e0*/  IMAD.U32 R97, R10, 0x10000, RZ ;  /* 0x000100000a617824 */ /* 0x000fe200078e00ff */
[----:B------:R-:W-:Y:S01]  /*80f0*/  @P1 SHF.L.U32 R133, R6, 0x10, RZ ;  /* 0x0000001006851819 */ /* 0x000fe200000006ff */
[----:B------:R-:W-:Y:S01]  /*8100*/  BSSY.RECONVERGENT B1, `(.L_x_4599) ;  /* 0x0000061000017945 */ /* 0x000fe20003800200 */
[----:B------:R-:W-:Y:S02]  /*8110*/  IMAD.MOV.U32 R120, RZ, RZ, 0x2 ;  /* 0x00000002ff787424 */ /* 0x000fe400078e00ff */
[----:B------:R-:W-:Y:S01]  /*8120*/  FFMA.FTZ R95, R95, R104, 1.1641532182693481445e-10 ;  /* 0x2f0000005f5f7423 */ /* 0x000fe20000010068 */
[----:B------:R-:W-:Y:S01]  /*8130*/  FMUL.FTZ R97, R97, R102 ;  /* 0x0000006661617220 */ /* 0x000fe20000410000 */
[----:B------:R-:W-:-:S03]  /*8140*/  MOV R96, R90 ;  /* 0x0000005a00607202 */ /* 0x000fc60000000f00 */
        /* <DEDUP_REMOVED lines=17> */
.L_x_4601:
        /* <DEDUP_REMOVED lines=13> */
.L_x_4603:
[----:B------:R-:W-:Y:S05]  /*8330*/  BSYNC.RECONVERGENT B2 ;  /* 0x0000000000027941 */ /* 0x000fea0003800200 */
.L_x_4602:
        /* <DEDUP_REMOVED lines=57> */
[----:B------:R-:W-:Y:S02]  /*86d0*/  LOP3.LUT R84, R85, R84, R151, 0x96, !PT ;  /* 0x0000005455547212 */ /* 0x000fe400078e9697 */
[----:B------:R-:W-:Y:S01]  /*86e0*/  LOP3.LUT R85, R97, R96, R149, 0x96, !PT ;  /* 0x0000006061557212 */ /* 0x000fe200078e9695 */
[----:B------:R-:W-:Y:S02]  /*86f0*/  IMAD.MOV.U32 R96, RZ, RZ, R0 ;  /* 0x000000ffff607224 */ /* 0x000fe400078e0000 */
[----:B------:R-:W-:-:S07]  /*8700*/  IMAD.MOV.U32 R0, RZ, RZ, R148 ;  /* 0x000000ffff007224 */ /* 0x000fce00078e0094 */
.L_x_4600:
[----:B------:R-:W-:Y:S05]  /*8710*/  BSYNC.RECONVERGENT B1 ;  /* 0x0000000000017941 */ /* 0x000fea0003800200 */
.L_x_4599:
        /* <DEDUP_REMOVED lines=20> */
.L_x_4606:
        /* <DEDUP_REMOVED lines=13> */
.L_x_4608:
[----:B------:R-:W-:Y:S05]  /*8930*/  BSYNC.RECONVERGENT B2 ;  /* 0x0000000000027941 */ /* 0x000fea0003800200 */
.L_x_4607:
        /* <DEDUP_REMOVED lines=61> */
.L_x_4605:
[----:B------:R-:W-:Y:S05]  /*8d10*/  BSYNC.RECONVERGENT B1 ;  /* 0x0000000000017941 */ /* 0x000fea0003800200 */
.L_x_4604:
[----:B------:R-:W-:Y:S01]  /*8d20*/  I2FP.F32.U32 R97, R86 ;  /* 0x0000005600617245 */ /* 0x000fe20000201000 */
[----:B------:R-:W-:Y:S01]  /*8d30*/  BSSY.RECONVERGENT B1, `(.L_x_4609) ;  /* 0x0000065000017945 */ /* 0x000fe20003800200 */
[----:B------:R-:W-:Y:S01]  /*8d40*/  PRMT R86, R10, 0x7632, R86 ;  /* 0x000076320a567816 */ /* 0x000fe20000000056 */
[----:B------:R-:W-:Y:S02]  /*8d50*/  IMAD.MOV.U32 R120, RZ, RZ, 0x2 ;  /* 0x00000002ff787424 */ /* 0x000fe400078e00ff */
[----:B------:R-:W-:Y:S02]  /*8d60*/  FFMA.FTZ R97, R97, R104, 1.1641532182693481445e-10 ;  /* 0x2f00000061617423 */ /* 0x000fe40000010068 */
[----:B------:R-:W-:Y:S01]  /*8d70*/  IMAD.U32 R149, R86, 0x10000, RZ ;  /* 0x0001000056957824 */ /* 0x000fe200078e00ff */
        /* <DEDUP_REMOVED lines=21> */
.L_x_4611:
        /* <DEDUP_REMOVED lines=13> */
.L_x_4613:
[----:B------:R-:W-:Y:S05]  /*8fa0*/  BSYNC.RECONVERGENT B2 ;  /* 0x0000000000027941 */ /* 0x000fea0003800200 */
.L_x_4612:
        /* <DEDUP_REMOVED lines=9> */
[----:B------:R-:W-:Y:S01]  /*9040*/  IMAD.MOV.U32 R120, RZ, RZ, RZ ;  /* 0x000000ffff787224 */ /* 0x000fe200078e00ff */
        /* <DEDUP_REMOVED lines=51> */
.L_x_4610:
[----:B------:R-:W-:Y:S05]  /*9380*/  BSYNC.RECONVERGENT B1 ;  /* 0x0000000000017941 */ /* 0x000fea0003800200 */
.L_x_4609:
        /* <DEDUP_REMOVED lines=21> */
.L_x_4616:
        /* <DEDUP_REMOVED lines=13> */
.L_x_4618:
[----:B------:R-:W-:Y:S05]  /*95b0*/  BSYNC.RECONVERGENT B2 ;  /* 0x0000000000027941 */ /* 0x000fea0003800200 */
.L_x_4617:
        /* <DEDUP_REMOVED lines=61> */
.L_x_4615:
[----:B------:R-:W-:Y:S05]  /*9990*/  BSYNC.RECONVERGENT B1 ;  /* 0x0000000000017941 */ /* 0x000fea0003800200 */
.L_x_4614:
        /* <DEDUP_REMOVED lines=25> */
.L_x_4621:
        /* <DEDUP_REMOVED lines=13> */
.L_x_4623:
[----:B------:R-:W-:Y:S05]  /*9c00*/  BSYNC.RECONVERGENT B2 ;  /* 0x0000000000027941 */ /* 0x000fea0003800200 */
.L_x_4622:
        /* <DEDUP_REMOVED lines=61> */
.L_x_4620:
[----:B------:R-:W-:Y:S05]  /*9fe0*/  BSYNC.RECONVERGENT B1 ;  /* 0x0000000000017941 */ /* 0x000fea0003800200 */
.L_x_4619:
        /* <DEDUP_REMOVED lines=20> */
.L_x_4626:
        /* <DEDUP_REMOVED lines=15> */
.L_x_4628:
[----:B------:R-:W-:Y:S05]  /*a220*/  BSYNC.RECONVERGENT B2 ;  /* 0x0000000000027941 */ /* 0x000fea0003800200 */
.L_x_4627:
        /* <DEDUP_REMOVED lines=61> */
.L_x_4625:
[----:B------:R-:W-:Y:S05]  /*a600*/  BSYNC.RECONVERGENT B1 ;  /* 0x0000000000017941 */ /* 0x000fea0003800200 */
.L_x_4624:
        /* <DEDUP_REMOVED lines=18> */
.L_x_4548:
        /* <DEDUP_REMOVED lines=43> */
.L_x_4629:
[----:B------:R-:W-:Y:S01]  /*a9e0*/  MOV R102, R0 ;  /* 0x0000000000667202 */ /* 0x000fe20000000f00 */
[----:B------:R-:W-:-:S07]  /*a9f0*/  VIADD R0, R98, 0x100 ;  /* 0x0000010062007836 */ /* 0x000fce0000000000 */
.L_x_4506:
[----:B------:R-:W-:Y:S05]  /*aa00*/  BSYNC.RECONVERGENT B0 ;  /* 0x0000000000007941 */ /* 0x000fea0003800200 */
.L_x_4505:
        /* <DEDUP_REMOVED lines=35> */
.L_x_4635:
        /* <DEDUP_REMOVED lines=13> */
.L_x_4637:
[----:B------:R-:W-:Y:S05]  /*ad10*/  BSYNC.RECONVERGENT B2 ;  /* 0x0000000000027941 */ /* 0x000fea0003800200 */
.L_x_4636:
        /* <DEDUP_REMOVED lines=46> */
[C---:B------:R-:W-:Y:S01]  /*b000*/  VIADD R93, R3.reuse, 0xdb3d7428 ;  /* 0xdb3d7428035d7836 */ /* 0x040fe20000000000 */
[----:B------:R-:W-:Y:S01]  /*b010*/  IADD3 R91, PT, PT, R2, -0xe443238, RZ ;  /* 0xf1bbcdc8025b7810 */ /* 0x000fe20007ffe0ff */
[----:B------:R-:W-:Y:S02]  /*b020*/  VIADD R95, R3, 0x96a522ad ;  /* 0x96a522ad035f7836 */ /* 0x000fe40000000000 */
        /* <DEDUP_REMOVED lines=9> */
[----:B------:R-:W-:Y:S01]  /*b0c0*/  IMAD.MOV.U32 R92, RZ, RZ, RZ ;  /* 0x000000ffff5c7224 */ /* 0x000fe200078e00ff */
[----:B------:R-:W-:-:S07]  /*b0d0*/  LOP3.LUT R85, R95, R96, R93, 0x96, !PT ;  /* 0x000000605f557212 */ /* 0x000fce00078e965d */
.L_x_4634:
[----:B------:R-:W-:Y:S05]  /*b0e0*/  BSYNC.RECONVERGENT B1 ;  /* 0x0000000000017941 */ /* 0x000fea0003800200 */
.L_x_4633:
[----:B------:R-:W1:Y:S01]  /*b0f0*/  LDC R100, c[0x0][0x404] ;  /* 0x00010100ff647b82 */ /* 0x000e620000000800 */
[----:B------:R-:W-:Y:S01]  /*b100*/  I2FP.F32.U32 R91, R91 ;  /* 0x0000005b005b7245 */ /* 0x000fe20000201000 */
[----:B------:R-:W-:Y:S01]  /*b110*/  HFMA2 R106, -RZ, RZ, 0.1171875, 0 ;  /* 0x2f800000ff6a7431 */ /* 0x000fe200000001ff */
[----:B------:R-:W-:Y:S01]  /*b120*/  ISETP.NE.AND P3, PT, R92, 0x1, PT ;  /* 0x000000015c00780c */ /* 0x000fe20003f65270 */
[----:B-----5:R-:W-:Y:S01]  /*b130*/  IMAD.U32 R93, R76, 0x10000, RZ ;  /* 0x000100004c5d7824 */ /* 0x020fe200078e00ff */
[----:B------:R-:W-:Y:S01]  /*b140*/  LOP3.LUT R116, R116, 0xffffffef, RZ, 0xc0, !PT ;  /* 0xffffffef74747812 */ /* 0x000fe200078ec0ff */
[----:B------:R-:W-:Y:S01]  /*b150*/  BSSY.RECONVERGENT B1, `(.L_x_4638) ;  /* 0x000005e000017945 */ /* 0x000fe20003800200 */
[----:B------:R-:W-:Y:S01]  /*b160*/  FFMA.FTZ R91, R91, R106, 1.1641532182693481445e-10 ;  /* 0x2f0000005b5b7423 */ /* 0x000fe2000001006a */
[----:B------:R-:W2:Y:S01]  /*b170*/  LDC R102, c[0x0][0x408] ;  /* 0x00010200ff667b82 */ /* 0x000ea20000000800 */
[----:B------:R-:W-:Y:S01]  /*b180*/  PRMT R86, R76, 0x7632, R86 ;  /* 0x000076324c567816 */ /* 0x000fe20000000056 */
[----:B------:R-:W-:Y:S01]  /*b190*/  IMAD.MOV.U32 R94, RZ, RZ, 0x2 ;  /* 0x00000002ff5e7424 */ /* 0x000fe200078e00ff */
[----:B------:R-:W-:-:S02]  /*b1a0*/  MOV R76, R90 ;  /* 0x0000005a004c7202 */ /* 0x000fc40000000f00 */
[----:B-1----:R-:W-:-:S04]  /*b1b0*/  FSETP.GTU.FTZ.AND P2, PT, R91, R100, PT ;  /* 0x000000645b00720b */ /* 0x002fc80003f5c000 */
        /* <DEDUP_REMOVED lines=13> */
.L_x_4640:
        /* <DEDUP_REMOVED lines=13> */
.L_x_4642:
[----:B------:R-:W-:Y:S05]  /*b360*/  BSYNC.RECONVERGENT B2 ;  /* 0x0000000000027941 */ /* 0x000fea0003800200 */
.L_x_4641:
[----:B------:R-:W-:Y:S01]  /*b370*/  IMAD.WIDE.U32 R90, R118, -0x326172a9, RZ ;  /* 0xcd9e8d57765a7825 */ /* 0x000fe200078e00ff */
[----:B------:R-:W-:Y:S02]  /*b380*/  LOP3.LUT R94, R87, R85, R3, 0x96, !PT ;  /* 0x00000055575e7212 */ /* 0x000fe400078e9603 */
[----:B------:R-:W-:Y:S02]  /*b390*/  IADD3 R85, PT, PT, R2, -0x61c88647, RZ ;  /* 0x9e3779b902557810 */ /* 0x000fe40007ffe0ff */
[----:B------:R-:W-:Y:S01]  /*b3a0*/  LOP3.LUT R92, R83, R91, R2, 0x96, !PT ;  /* 0x0000005b535c7212 */ /* 0x000fe200078e9602 */
[----:B------:R-:W-:Y:S01]  /*b3b0*/  IMAD.WIDE.U32 R94, R94, -0x326172a9, RZ ;  /* 0xcd9e8d575e5e7825 */ /* 0x000fe200078e00ff */
[----:B------:R-:W-:-:S03]  /*b3c0*/  MOV R76, R104 ;  /* 0x00000068004c7202 */ /* 0x000fc60000000f00 */
        /* <DEDUP_REMOVED lines=54> */
.L_x_4639:
[----:B------:R-:W-:Y:S05]  /*b730*/  BSYNC.RECONVERGENT B1 ;  /* 0x0000000000017941 */ /* 0x000fea0003800200 */
.L_x_4638:
        /* <DEDUP_REMOVED lines=25> */
.L_x_4645:
        /* <DEDUP_REMOVED lines=13> */
.L_x_4647:
[----:B------:R-:W-:Y:S05]  /*b9a0*/  BSYNC.RECONVERGENT B2 ;  /* 0x0000000000027941 */ /* 0x000fea0003800200 */
.L_x_4646:
        /* <DEDUP_REMOVED lines=61> */
.L_x_4644:
[----:B------:R-:W-:Y:S05]  /*bd80*/  BSYNC.RECONVERGENT B1 ;  /* 0x0000000000017941 */ /* 0x000fea0003800200 */
.L_x_4643:
        /* <DEDUP_REMOVED lines=22> */
.L_x_4650:
        /* <DEDUP_REMOVED lines=13> */
.L_x_4652:
[----:B------:R-:W-:Y:S05]  /*bfc0*/  BSYNC.RECONVERGENT B2 ;  /* 0x0000000000027941 */ /* 0x000fea0003800200 */
.L_x_4651:
        /* <DEDUP_REMOVED lines=61> */
.L_x_4649:
[----:B------:R-:W-:Y:S05]  /*c3a0*/  BSYNC.RECONVERGENT B1 ;  /* 0x0000000000017941 */ /* 0x000fea0003800200 */
.L_x_4648:
        /* <DEDUP_REMOVED lines=27> */
.L_x_4655:
        /* <DEDUP_REMOVED lines=13> */
.L_x_4657:
[----:B------:R-:W-:Y:S05]  /*c630*/  BSYNC.RECONVERGENT B2 ;  /* 0x0000000000027941 */ /* 0x000fea0003800200 */
.L_x_4656:
[----:B------:R-:W-:Y:S01]  /*c640*/  IMAD.WIDE.U32 R94, R118, -0x326172a9, RZ ;  /* 0xcd9e8d57765e7825 */ /* 0x000fe200078e00ff */
[----:B0-----:R-:W-:Y:S02]  /*c650*/  LOP3.LUT R112, R87, R85, R3, 0x96, !PT ;  /* 0x0000005557707212 */ /* 0x001fe400078e9603 */
        /* <DEDUP_REMOVED lines=51> */
[----:B------:R-:W-:Y:S01]  /*c990*/  IMAD.WIDE.U32 R96, R93, -0x2daee0ad, RZ ;  /* 0xd2511f535d607825 */ /* 0x000fe200078e00ff */
[----:B------:R-:W-:-:S03]  /*c9a0*/  MOV R90, R112 ;  /* 0x00000070005a7202 */ /* 0x000fc60000000f00 */
[----:B------:R-:W-:Y:S02]  /*c9b0*/  VIADD R85, R2, 0x8ff34781 ;  /* 0x8ff3478102557836 */ /* 0x000fe40000000000 */
[----:B------:R-:W-:Y:S02]  /*c9c0*/  VIADD R93, R3, 0x96a522ad ;  /* 0x96a522ad035d7836 */ /* 0x000fe40000000000 */
[----:B------:R-:W-:Y:S02]  /*c9d0*/  IMAD.MOV.U32 R104, RZ, RZ, R96 ;  /* 0x000000ffff687224 */ /* 0x000fe400078e0060 */
[----:B------:R-:W-:Y:S01]  /*c9e0*/  HFMA2 R96, -RZ, RZ, 0, 0 ;  /* 0x00000000ff607431 */ /* 0x000fe200000001ff */
[----:B------:R-:W-:Y:S02]  /*c9f0*/  LOP3.LUT R84, R85, R84, R113, 0x96, !PT ;  /* 0x0000005455547212 */ /* 0x000fe400078e9671 */
[----:B------:R-:W-:-:S07]  /*ca00*/  LOP3.LUT R85, R93, R94, R97, 0x96, !PT ;  /* 0x0000005e5d557212 */ /* 0x000fce00078e9661 */
.L_x_4654:
[----:B------:R-:W-:Y:S05]  /*ca10*/  BSYNC.RECONVERGENT B1 ;  /* 0x0000000000017941 */ /* 0x000fea0003800200 */
.L_x_4653:
        /* <DEDUP_REMOVED lines=23> */
.L_x_4660:
        /* <DEDUP_REMOVED lines=13> */
.L_x_4662:
[----:B------:R-:W-:Y:S05]  /*cc60*/  BSYNC.RECONVERGENT B2 ;  /* 0x0000000000027941 */ /* 0x000fea0003800200 */
.L_x_4661:
        /* <DEDUP_REMOVED lines=58> */
[----:B------:R-:W-:Y:S02]  /*d010*/  HFMA2 R97, -RZ, RZ, 0, 0 ;  /* 0x00000000ff617431 */ /* 0x000fe400000001ff */
[----:B------:R-:W-:Y:S02]  /*d020*/  IMAD.MOV.U32 R77, RZ, RZ, R104 ;  /* 0x000000ffff4d7224 */ /* 0x000fe400078e0068 */
[----:B------:R-:W-:-:S07]  /*d030*/  IMAD.MOV.U32 R104, RZ, RZ, R96 ;  /* 0x000000ffff687224 */ /* 0x000fce00078e0060 */
.L_x_4659:
[----:B------:R-:W-:Y:S05]  /*d040*/  BSYNC.RECONVERGENT B1 ;  /* 0x0000000000017941 */ /* 0x000fea0003800200 */
.L_x_4658:
        /* <DEDUP_REMOVED lines=12> */
[----:B0-----:R-:W-:Y:S01]  /*d110*/  @P1 FADD.FTZ R113, R94, R77 ;  /* 0x0000004d5e711221 */ /* 0x001fe20000010000 */
        /* <DEDUP_REMOVED lines=12> */
.L_x_4665:
        /* <DEDUP_REMOVED lines=13> */
.L_x_4667:
[----:B------:R-:W-:Y:S05]  /*d2b0*/  BSYNC.RECONVERGENT B2 ;  /* 0x0000000000027941 */ /* 0x000fea0003800200 */
.L_x_4666:
        /* <DEDUP_REMOVED lines=61> */
.L_x_4664:
[----:B------:R-:W-:Y:S05]  /*d690*/  BSYNC.RECONVERGENT B1 ;  /* 0x0000000000017941 */ /* 0x000fea0003800200 */
.L_x_4663:
        /* <DEDUP_REMOVED lines=22> */
.L_x_4670:
        /* <DEDUP_REMOVED lines=13> */
.L_x_4672:
[----:B------:R-:W-:Y:S05]  /*d8d0*/  BSYNC.RECONVERGENT B2 ;  /* 0x0000000000027941 */ /* 0x000fea0003800200 */
.L_x_4671:
        /* <DEDUP_REMOVED lines=61> */
.L_x_4669:
[----:B------:R-:W-:Y:S05]  /*dcb0*/  BSYNC.RECONVERGENT B1 ;  /* 0x0000000000017941 */ /* 0x000fea0003800200 */
.L_x_4668:
        /* <DEDUP_REMOVED lines=27> */
.L_x_4675:
        /* <DEDUP_REMOVED lines=13> */
.L_x_4677:
[----:B------:R-:W-:Y:S05]  /*df40*/  BSYNC.RECONVERGENT B2 ;  /* 0x0000000000027941 */ /* 0x000fea0003800200 */
.L_x_4676:
        /* <DEDUP_REMOVED lines=61> */
.L_x_4674:
[----:B------:R-:W-:Y:S05]  /*e320*/  BSYNC.RECONVERGENT B1 ;  /* 0x0000000000017941 */ /* 0x000fea0003800200 */
.L_x_4673:
        /* <DEDUP_REMOVED lines=21> */
.L_x_4680:
        /* <DEDUP_REMOVED lines=13> */
.L_x_4682:
[----:B------:R-:W-:Y:S05]  /*e550*/  BSYNC.RECONVERGENT B2 ;  /* 0x0000000000027941 */ /* 0x000fea0003800200 */
.L_x_4681:
        /* <DEDUP_REMOVED lines=61> */
.L_x_4679:
[----:B------:R-:W-:Y:S05]  /*e930*/  BSYNC.RECONVERGENT B1 ;  /* 0x0000000000017941 */ /* 0x000fea0003800200 */
.L_x_4678:
        /* <DEDUP_REMOVED lines=25> */
.L_x_4685:
        /* <DEDUP_REMOVED lines=13> */
.L_x_4687:
[----:B------:R-:W-:Y:S05]  /*eba0*/  BSYNC.RECONVERGENT B2 ;  /* 0x0000000000027941 */ /* 0x000fea0003800200 */
.L_x_4686:
        /* <DEDUP_REMOVED lines=61> */
.L_x_4684:
[----:B------:R-:W-:Y:S05]  /*ef80*/  BSYNC.RECONVERGENT B1 ;  /* 0x0000000000017941 */ /* 0x000fea0003800200 */
.L_x_4683:
        /* <DEDUP_REMOVED lines=20> */
.L_x_4690:
        /* <DEDUP_REMOVED lines=13> */
.L_x_4692:
[----:B------:R-:W-:Y:S05]  /*f1a0*/  BSYNC.RECONVERGENT B2 ;  /* 0x0000000000027941 */ /* 0x000fea0003800200 */
.L_x_4691:
        /* <DEDUP_REMOVED lines=61> */
.L_x_4689:
[----:B------:R-:W-:Y:S05]  /*f580*/  BSYNC.RECONVERGENT B1 ;  /* 0x0000000000017941 */ /* 0x000fea0003800200 */
.L_x_4688:
        /* <DEDUP_REMOVED lines=27> */
.L_x_4695:
        /* <DEDUP_REMOVED lines=13> */
.L_x_4697:
[----:B------:R-:W-:Y:S05]  /*f810*/  BSYNC.RECONVERGENT B2 ;  /* 0x0000000000027941 */ /* 0x000fea0003800200 */
.L_x_4696:
        /* <DEDUP_REMOVED lines=61> */
.L_x_4694:
[----:B------:R-:W-:Y:S05]  /*fbf0*/  BSYNC.RECONVERGENT B1 ;  /* 0x0000000000017941 */ /* 0x000fea0003800200 */
.L_x_4693:
        /* <DEDUP_REMOVED lines=21> */
.L_x_4700:
        /* <DEDUP_REMOVED lines=13> */
.L_x_4702:
[----:B------:R-:W-:Y:S05]  /*fe20*/  BSYNC.RECONVERGENT B2 ;  /* 0x0000000000027941 */ /* 0x000fea0003800200 */
.L_x_4701:
        /* <DEDUP_REMOVED lines=61> */
.L_x_4699:
[----:B------:R-:W-:Y:S05]  /*10200*/  BSYNC.RECONVERGENT B1 ;  /* 0x0000000000017941 */ /* 0x000fea0003800200 */
.L_x_4698:
        /* <DEDUP_REMOVED lines=25> */
.L_x_4705:
        /* <DEDUP_REMOVED lines=13> */
.L_x_4707:
[----:B------:R-:W-:Y:S05]  /*10470*/  BSYNC.RECONVERGENT B2 ;  /* 0x0000000000027941 */ /* 0x000fea0003800200 */
.L_x_4706:
        /* <DEDUP_REMOVED lines=61> */
.L_x_4704:
[----:B------:R-:W-:Y:S05]  /*10850*/  BSYNC.RECONVERGENT B1 ;  /* 0x0000000000017941 */ /* 0x000fea0003800200 */
.L_x_4703:
        /* <DEDUP_REMOVED lines=20> */
.L_x_4710:
        /* <DEDUP_REMOVED lines=15> */
.L_x_4712:
[----:B------:R-:W-:Y:S05]  /*10a90*/  BSYNC.RECONVERGENT B2 ;  /* 0x0000000000027941 */ /* 0x000fea0003800200 */
.L_x_4711:
        /* <DEDUP_REMOVED lines=61> */
.L_x_4709:
[----:B------:R-:W-:Y:S05]  /*10e70*/  BSYNC.RECONVERGENT B1 ;  /* 0x0000000000017941 */ /* 0x000fea0003800200 */
.L_x_4708:
        /* <DEDUP_REMOVED lines=10> */
[----:B------:R-:W-:Y:S02]  /*10f20*/  SEL R100, RZ, 0x1, P6 ;  /* 0x00000001ff647807 */ /* 0x000fe40003000000 */
        /* <DEDUP_REMOVED lines=8> */
.L_x_4632:
        /* <DEDUP_REMOVED lines=16> */
.L_x_4716:
        /* <DEDUP_REMOVED lines=13> */
.L_x_4718:
[----:B------:R-:W-:Y:S05]  /*11180*/  BSYNC.RECONVERGENT B2 ;  /* 0x0000000000027941 */ /* 0x000fea0003800200 */
.L_x_4717:
        /* <DEDUP_REMOVED lines=59> */
[----:B------:R-:W-:Y:S02]  /*11540*/  HFMA2 R112, -RZ, RZ, 0, 0 ;  /* 0x00000000ff707431 */ /* 0x000fe400000001ff */
[----:B------:R-:W-:-:S07]  /*11550*/  IMAD.MOV.U32 R99, RZ, RZ, R102 ;  /* 0x000000ffff637224 */ /* 0x000fce00078e0066 */
.L_x_4715:
[----:B------:R-:W-:Y:S05]  /*11560*/  BSYNC.RECONVERGENT B1 ;  /* 0x0000000000017941 */ /* 0x000fea0003800200 */
.L_x_4714:
        /* <DEDUP_REMOVED lines=29> */
.L_x_4721:
        /* <DEDUP_REMOVED lines=13> */
.L_x_4723:
[----:B------:R-:W-:Y:S05]  /*11810*/  BSYNC.RECONVERGENT B2 ;  /* 0x0000000000027941 */ /* 0x000fea0003800200 */
.L_x_4722:
        /* <DEDUP_REMOVED lines=57> */
[----:B------:R-:W-:-:S03]  /*11bb0*/  LOP3.LUT R84, R85, R84, R131, 0x96, !PT ;  /* 0x0000005455547212 */ /* 0x000fc600078e9683 */
[----:B------:R-:W-:Y:S01]  /*11bc0*/  IMAD.MOV.U32 R90, RZ, RZ, R130 ;  /* 0x000000ffff5a7224 */ /* 0x000fe200078e0082 */
[----:B------:R-:W-:Y:S01]  /*11bd0*/  LOP3.LUT R85, R113, R112, R129, 0x96, !PT ;  /* 0x0000007071557212 */ /* 0x000fe200078e9681 */
[----:B------:R-:W-:-:S07]  /*11be0*/  IMAD.MOV.U32 R104, RZ, RZ, R128 ;  /* 0x000000ffff687224 */ /* 0x000fce00078e0080 */
.L_x_4720:
[----:B------:R-:W-:Y:S05]  /*11bf0*/  BSYNC.RECONVERGENT B1 ;  /* 0x0000000000017941 */ /* 0x000fea0003800200 */
.L_x_4719:
        /* <DEDUP_REMOVED lines=26> */
.L_x_4726:
        /* <DEDUP_REMOVED lines=13> */
.L_x_4728:
[----:B------:R-:W-:Y:S05]  /*11e70*/  BSYNC.RECONVERGENT B2 ;  /* 0x0000000000027941 */ /* 0x000fea0003800200 */
.L_x_4727:
        /* <DEDUP_REMOVED lines=61> */
.L_x_4725:
[----:B------:R-:W-:Y:S05]  /*12250*/  BSYNC.RECONVERGENT B1 ;  /* 0x0000000000017941 */ /* 0x000fea0003800200 */
.L_x_4724:
[----:B------:R-:W-:Y:S01]  /*12260*/  I2FP.F32.U32 R113, R86 ;  /* 0x0000005600717245 */ /* 0x000fe20000201000 */
[----:B------:R-:W-:Y:S01]  /*12270*/  IMAD.U32 R129, R77, 0x10000, RZ ;  /* 0x000100004d817824 */ /* 0x000fe200078e00ff */
[----:B------:R-:W-:Y:S01]  /*12280*/  LOP3.LUT R116, R116, 0xfffffffb, RZ, 0xc0, !PT ;  /* 0xfffffffb74747812 */ /* 0x000fe200078ec0ff */
[----:B------:R-:W-:Y:S01]  /*12290*/  @P1 IMAD.U32 R86, R5, 0x10000, RZ ;  /* 0x0001000005561824 */ /* 0x000fe200078e00ff */
[----:B------:R-:W-:Y:S01]  /*122a0*/  BSSY.RECONVERGENT B1, `(.L_x_4729) ;  /* 0x0000061000017945 */ /* 0x000fe20003800200 */
[----:B------:R-:W-:Y:S01]  /*122b0*/  FFMA.FTZ R113, R113, R110, 1.1641532182693481445e-10 ;  /* 0x2f00000071717423 */ /* 0x000fe2000001006e */
[----:B------:R-:W-:Y:S01]  /*122c0*/  FMUL.FTZ R129, R129, R106 ;  /* 0x0000006a81817220 */ /* 0x000fe20000410000 */
[----:B------:R-:W-:Y:S01]  /*122d0*/  MOV R120, 0x2 ;  /* 0x0000000200787802 */ /* 0x000fe20000000f00 */
[----:B------:R-:W-:Y:S02]  /*122e0*/  IMAD.MOV.U32 R112, RZ, RZ, R90 ;  /* 0x000000ffff707224 */ /* 0x000fe400078e005a */
[----:B------:R-:W-:-:S04]  /*122f0*/  FSETP.GTU.FTZ.AND P2, PT, R113, R108, PT ;  /* 0x0000006c7100720b */ /* 0x000fc80003f5c000 */
        /* <DEDUP_REMOVED lines=16> */
.L_x_4731:
        /* <DEDUP_REMOVED lines=13> */
.L_x_4733:
[----:B------:R-:W-:Y:S05]  /*124d0*/  BSYNC.RECONVERGENT B2 ;  /* 0x0000000000027941 */ /* 0x000fea0003800200 */
.L_x_4732:
        /* <DEDUP_REMOVED lines=61> */
.L_x_4730:
[----:B------:R-:W-:Y:S05]  /*128b0*/  BSYNC.RECONVERGENT B1 ;  /* 0x0000000000017941 */ /* 0x000fea0003800200 */
.L_x_4729:
        /* <DEDUP_REMOVED lines=26> */
.L_x_4736:
        /* <DEDUP_REMOVED lines=13> */
.L_x_4738:
[----:B------:R-:W-:Y:S05]  /*12b30*/  BSYNC.RECONVERGENT B2 ;  /* 0x0000000000027941 */ /* 0x000fea0003800200 */
.L_x_4737:
        /* <DEDUP_REMOVED lines=61> */
.L_x_4735:
[----:B------:R-:W-:Y:S05]  /*12f10*/  BSYNC.RECONVERGENT B1 ;  /* 0x0000000000017941 */ /* 0x000fea0003800200 */
.L_x_4734:
        /* <DEDUP_REMOVED lines=24> */
.L_x_4741:
        /* <DEDUP_REMOVED lines=13> */
.L_x_4743:
[----:B------:R-:W-:Y:S05]  /*13170*/  BSYNC.RECONVERGENT B2 ;  /* 0x0000000000027941 */ /* 0x000fea0003800200 */
.L_x_4742:
        /* <DEDUP_REMOVED lines=61> */
.L_x_4740:
[----:B------:R-:W-:Y:S05]  /*13550*/  BSYNC.RECONVERGENT B1 ;  /* 0x0000000000017941 */ /* 0x000fea0003800200 */
.L_x_4739:
        /* <DEDUP_REMOVED lines=24> */
.L_x_4746:
        /* <DEDUP_REMOVED lines=13> */
.L_x_4748:
[----:B------:R-:W-:Y:S05]  /*137b0*/  BSYNC.RECONVERGENT B2 ;  /* 0x0000000000027941 */ /* 0x000fea0003800200 */
.L_x_4747:
        /* <DEDUP_REMOVED lines=61> */
.L_x_4745:
[----:B------:R-:W-:Y:S05]  /*13b90*/  BSYNC.RECONVERGENT B1 ;  /* 0x0000000000017941 */ /* 0x000fea0003800200 */
.L_x_4744:
        /* <DEDUP_REMOVED lines=24> */
.L_x_4751:
        /* <DEDUP_REMOVED lines=13> */
.L_x_4753:
[----:B------:R-:W-:Y:S05]  /*13df0*/  BSYNC.RECONVERGENT B2 ;  /* 0x0000000000027941 */ /* 0x000fea0003800200 */
.L_x_4752:
        /* <DEDUP_REMOVED lines=61> */
.L_x_4750:
[----:B------:R-:W-:Y:S05]  /*141d0*/  BSYNC.RECONVERGENT B1 ;  /* 0x0000000000017941 */ /* 0x000fea0003800200 */
.L_x_4749:
        /* <DEDUP_REMOVED lines=15> */
.L_x_4713:
        /* <DEDUP_REMOVED lines=43> */
.L_x_4754:
[----:B------:R-:W-:Y:S01]  /*14580*/  MOV R102, R104 ;  /* 0x0000006800667202 */ /* 0x000fe20000000f00 */
[----:B------:R-:W-:-:S07]  /*14590*/  VIADD R0, R0, 0x100 ;  /* 0x0000010000007836 */ /* 0x000fce0000000000 */
.L_x_4631:
[----:B------:R-:W-:Y:S05]  /*145a0*/  BSYNC.RECONVERGENT B0 ;  /* 0x0000000000007941 */ /* 0x000fea0003800200 */
.L_x_4630:
        /* <DEDUP_REMOVED lines=35> */
.L_x_4760:
        /* <DEDUP_REMOVED lines=13> */
.L_x_4762:
[----:B------:R-:W-:Y:S05]  /*148b0*/  BSYNC.RECONVERGENT B2 ;  /* 0x0000000000027941 */ /* 0x000fea0003800200 */
.L_x_4761:
        /* <DEDUP_REMOVED lines=60> */
.L_x_4759:
[----:B------:R-:W-:Y:S05]  /*14c80*/  BSYNC.RECONVERGENT B1 ;  /* 0x0000000000017941 */ /* 0x000fea0003800200 */
.L_x_4758:
[----:B------:R-:W1:Y:S01]  /*14c90*/  LDC R100, c[0x0][0x408] ;  /* 0x00010200ff647b82 */ /* 0x000e620000000800 */
[----:B------:R-:W-:Y:S01]  /*14ca0*/  I2FP.F32.U32 R91, R91 ;  /* 0x0000005b005b7245 */ /* 0x000fe20000201000 */
[----:B------:R-:W-:Y:S02]  /*14cb0*/  HFMA2 R106, -RZ, RZ, 0.1171875, 0 ;  /* 0x2f800000ff6a7431 */ /* 0x000fe400000001ff */
[----:B-----5:R-:W-:Y:S01]  /*14cc0*/  IMAD.U32 R93, R76, 0x10000, RZ ;  /* 0x000100004c5d7824 */ /* 0x020fe200078e00ff */
[----:B------:R-:W-:Y:S01]  /*14cd0*/  ISETP.NE.AND P2, PT, R92, 0x1, PT ;  /* 0x000000015c00780c */ /* 0x000fe20003f45270 */
[----:B------:R-:W-:Y:S01]  /*14ce0*/  BSSY.RECONVERGENT B1, `(.L_x_4763) ;  /* 0x000005f000017945 */ /* 0x000fe20003800200 */
[----:B------:R-:W-:Y:S01]  /*14cf0*/  LOP3.LUT R116, R116, 0xffffffef, RZ, 0xc0, !PT ;  /* 0xffffffef74747812 */ /* 0x000fe200078ec0ff */
[----:B------:R-:W-:Y:S01]  /*14d00*/  FFMA.FTZ R91, R91, R106, 1.1641532182693481445e-10 ;  /* 0x2f0000005b5b7423 */ /* 0x000fe2000001006a */
[----:B------:R-:W2:Y:S01]  /*14d10*/  LDC R102, c[0x0][0x404] ;  /* 0x00010100ff667b82 */ /* 0x000ea20000000800 */
[----:B------:R-:W-:Y:S01]  /*14d20*/  PRMT R86, R76, 0x7632, R86 ;  /* 0x000076324c567816 */ /* 0x000fe20000000056 */
[----:B------:R-:W-:Y:S01]  /*14d30*/  IMAD.MOV.U32 R94, RZ, RZ, 0x2 ;  /* 0x00000002ff5e7424 */ /* 0x000fe200078e00ff */
[----:B------:R-:W-:Y:S01]  /*14d40*/  MOV R76, R90 ;  /* 0x0000005a004c7202 */ /* 0x000fe20000000f00 */
[----:B-1----:R-:W-:Y:S01]  /*14d50*/  FMUL.FTZ R93, R93, R100 ;  /* 0x000000645d5d7220 */ /* 0x002fe20000410000 */
[----:B--2---:R-:W-:-:S04]  /*14d60*/  FSETP.GTU.FTZ.AND P3, PT, R91, R102, PT ;  /* 0x000000665b00720b */ /* 0x004fc80003f7c000 */
        /* <DEDUP_REMOVED lines=12> */
.L_x_4765:
        /* <DEDUP_REMOVED lines=13> */
.L_x_4767:
[----:B------:R-:W-:Y:S05]  /*14f00*/  BSYNC.RECONVERGENT B2 ;  /* 0x0000000000027941 */ /* 0x000fea0003800200 */
.L_x_4766:
        /* <DEDUP_REMOVED lines=60> */
.L_x_4764:
[----:B------:R-:W-:Y:S05]  /*152d0*/  BSYNC.RECONVERGENT B1 ;  /* 0x0000000000017941 */ /* 0x000fea0003800200 */
.L_x_4763:
[----:B------:R-:W-:Y:S01]  /*152e0*/  I2FP.F32.U32 R91, R76 ;  /* 0x0000004c005b7245 */ /* 0x000fe20000201000 */
[----:B------:R-:W-:Y:S01]  /*152f0*/  BSSY.RECONVERGENT B1, `(.L_x_4768) ;  /* 0x0000063000017945 */ /* 0x000fe20003800200 */
[----:B------:R-:W-:Y:S01]  /*15300*/  SHF.L.U32 R93, R8, 0x10, RZ ;  /* 0x00000010085d7819 */ /* 0x000fe200000006ff */
[----:B------:R-:W-:Y:S02]  /*15310*/  HFMA2 R96, -RZ, RZ, 0, 1.1920928955078125e-07 ;  /* 0x00000002ff607431 */ /* 0x000fe400000001ff */
[----:B------:R-:W-:Y:S02]  /*15320*/  IMAD.MOV.U32 R92, RZ, RZ, R90 ;  /* 0x000000ffff5c7224 */ /* 0x000fe400078e005a */
[----:B------:R-:W-:Y:S01]  /*15330*/  FFMA.FTZ R91, R91, R106, 1.1641532182693481445e-10 ;  /* 0x2f0000005b5b7423 */ /* 0x000fe2000001006a */
[----:B------:R-:W-:-:S04]  /*15340*/  FMUL.FTZ R76, R93, R100 ;  /* 0x000000645d4c7220 */ /* 0x000fc80000410000 */
[----:B------:R-:W-:Y:S01]  /*15350*/  FSETP.GTU.FTZ.AND P2, PT, R91, R102, PT ;  /* 0x000000665b00720b */ /* 0x000fe20003f5c000 */
[----:B------:R-:W-:-:S03]  /*15360*/  @P1 IMAD.U32 R91, R4, 0x10000, RZ ;  /* 0x00010000045b1824 */ /* 0x000fc600078e00ff */
[----:B------:R-:W-:-:S05]  /*15370*/  FSEL R76, R76, RZ, !P2 ;  /* 0x000000ff4c4c7208 */ /* 0x000fca0005000000 */
[----:B------:R-:W-:-:S04]  /*15380*/  FADD.FTZ R76, R101, R76 ;  /* 0x0000004c654c7221 */ /* 0x000fc80000010000 */
[--C-:B------:R-:W-:Y:S01]  /*15390*/  @P1 FADD.FTZ R101, R91, R76.reuse ;  /* 0x0000004c5b651221 */ /* 0x100fe20000010000 */
[----:B------:R-:W-:Y:S01]  /*153a0*/  SEL R91, RZ, 0x1, P2 ;  /* 0x00000001ff5b7807 */ /* 0x000fe20001000000 */
[----:B------:R-:W-:Y:S01]  /*153b0*/  @!P1 IMAD.MOV.U32 R101, RZ, RZ, R76 ;  /* 0x000000ffff659224 */ /* 0x000fe200078e004c */
[----:B------:R-:W-:-:S04]  /*153c0*/  ISETP.NE.AND P2, PT, R94, 0x1, PT ;  /* 0x000000015e00780c */ /* 0x000fc80003f45270 */
[----:B------:R-:W-:-:S09]  /*153d0*/  F2FP.BF16.F32.PACK_AB R76, RZ, R101 ;  /* 0x00000065ff4c723e */ /* 0x000fd200000010ff */
        /* <DEDUP_REMOVED lines=9> */
.L_x_4770:
        /* <DEDUP_REMOVED lines=13> */
.L_x_4772:
[----:B------:R-:W-:Y:S05]  /*15540*/  BSYNC.RECONVERGENT B2 ;  /* 0x0000000000027941 */ /* 0x000fea0003800200 */
.L_x_4771:
        /* <DEDUP_REMOVED lines=61> */
.L_x_4769:
[----:B------:R-:W-:Y:S05]  /*15920*/  BSYNC.RECONVERGENT B1 ;  /* 0x0000000000017941 */ /* 0x000fea0003800200 */
.L_x_4768:
        /* <DEDUP_REMOVED lines=9> */
[----:B0-----:R-:W-:Y:S02]  /*159c0*/  FSEL R108, R95, RZ, !P2 ;  /* 0x000000ff5f6c7208 */ /* 0x001fe40005000000 */
        /* <DEDUP_REMOVED lines=12> */
.L_x_4775:
        /* <DEDUP_REMOVED lines=13> */
.L_x_4777:
[----:B------:R-:W-:Y:S05]  /*15b60*/  BSYNC.RECONVERGENT B2 ;  /* 0x0000000000027941 */ /* 0x000fea0003800200 */
.L_x_4776:
        /* <DEDUP_REMOVED lines=61> */
.L_x_4774:
[----:B------:R-:W-:Y:S05]  /*15f40*/  BSYNC.RECONVERGENT B1 ;  /* 0x0000000000017941 */ /* 0x000fea0003800200 */
.L_x_4773:
        /* <DEDUP_REMOVED lines=27> */
.L_x_4780:
        /* <DEDUP_REMOVED lines=13> */
.L_x_4782:
[----:B------:R-:W-:Y:S05]  /*161d0*/  BSYNC.RECONVERGENT B2 ;  /* 0x0000000000027941 */ /* 0x000fea0003800200 */
.L_x_4781:
        /* <DEDUP_REMOVED lines=61> */
.L_x_4779:
[----:B------:R-:W-:Y:S05]  /*165b0*/  BSYNC.RECONVERGENT B1 ;  /* 0x0000000000017941 */ /* 0x000fea0003800200 */
.L_x_4778:
        /* <DEDUP_REMOVED lines=23> */
.L_x_4785:
        /* <DEDUP_REMOVED lines=13> */
.L_x_4787:
[----:B------:R-:W-:Y:S05]  /*16800*/  BSYNC.RECONVERGENT B2 ;  /* 0x0000000000027941 */ /* 0x000fea0003800200 */
.L_x_4786:
        /* <DEDUP_REMOVED lines=61> */
.L_x_4784:
[----:B------:R-:W-:Y:S05]  /*16be0*/  BSYNC.RECONVERGENT B1 ;  /* 0x0000000000017941 */ /* 0x000fea0003800200 */
.L_x_4783:
        /* <DEDUP_REMOVED lines=25> */
.L_x_4790:
        /* <DEDUP_REMOVED lines=13> */
.L_x_4792:
[----:B------:R-:W-:Y:S05]  /*16e50*/  BSYNC.RECONVERGENT B2 ;  /* 0x0000000000027941 */ /* 0x000fea0003800200 */
.L_x_4791:
        /* <DEDUP_REMOVED lines=61> */
.L_x_4789:
[----:B------:R-:W-:Y:S05]  /*17230*/  BSYNC.RECONVERGENT B1 ;  /* 0x0000000000017941 */ /* 0x000fea0003800200 */
.L_x_4788:
        /* <DEDUP_REMOVED lines=22> */
.L_x_4795:
        /* <DEDUP_REMOVED lines=13> */
.L_x_4797:
[----:B------:R-:W-:Y:S05]  /*17470*/  BSYNC.RECONVERGENT B2 ;  /* 0x0000000000027941 */ /* 0x000fea0003800200 */
.L_x_4796:
        /* <DEDUP_REMOVED lines=61> */
.L_x_4794:
[----:B------:R-:W-:Y:S05]  /*17850*/  BSYNC.RECONVERGENT B1 ;  /* 0x0000000000017941 */ /* 0x000fea0003800200 */
.L_x_4793:
        /* <DEDUP_REMOVED lines=27> */
.L_x_4800:
        /* <DEDUP_REMOVED lines=13> */
.L_x_4802:
[----:B------:R-:W-:Y:S05]  /*17ae0*/  BSYNC.RECONVERGENT B2 ;  /* 0x0000000000027941 */ /* 0x000fea0003800200 */
.L_x_4801:
        /* <DEDUP_REMOVED lines=61> */
.L_x_4799:
[----:B------:R-:W-:Y:S05]  /*17ec0*/  BSYNC.RECONVERGENT B1 ;  /* 0x0000000000017941 */ /* 0x000fea0003800200 */
.L_x_4798:
        /* <DEDUP_REMOVED lines=21> */
.L_x_4805:
        /* <DEDUP_REMOVED lines=13> */
.L_x_4807:
[----:B------:R-:W-:Y:S05]  /*180f0*/  BSYNC.RECONVERGENT B2 ;  /* 0x0000000000027941 */ /* 0x000fea0003800200 */
.L_x_4806:
        /* <DEDUP_REMOVED lines=61> */
.L_x_4804:
[----:B------:R-:W-:Y:S05]  /*184d0*/  BSYNC.RECONVERGENT B1 ;  /* 0x0000000000017941 */ /* 0x000fea0003800200 */
.L_x_4803:
        /* <DEDUP_REMOVED lines=25> */
.L_x_4810:
        /* <DEDUP_REMOVED lines=13> */
.L_x_4812:
[----:B------:R-:W-:Y:S05]  /*18740*/  BSYNC.RECONVERGENT B2 ;  /* 0x0000000000027941 */ /* 0x000fea0003800200 */
.L_x_4811:
        /* <DEDUP_REMOVED lines=61> */
.L_x_4809:
[----:B------:R-:W-:Y:S05]  /*18b20*/  BSYNC.RECONVERGENT B1 ;  /* 0x0000000000017941 */ /* 0x000fea0003800200 */
.L_x_4808:
        /* <DEDUP_REMOVED lines=20> */
.L_x_4815:
        /* <DEDUP_REMOVED lines=13> */
.L_x_4817:
[----:B------:R-:W-:Y:S05]  /*18d40*/  BSYNC.RECONVERGENT B2 ;  /* 0x0000000000027941 */ /* 0x000fea0003800200 */
.L_x_4816:
        /* <DEDUP_REMOVED lines=61> */
.L_x_4814:
[----:B------:R-:W-:Y:S05]  /*19120*/  BSYNC.RECONVERGENT B1 ;  /* 0x0000000000017941 */ /* 0x000fea0003800200 */
.L_x_4813:
        /* <DEDUP_REMOVED lines=27> */
.L_x_4820:
        /* <DEDUP_REMOVED lines=13> */
.L_x_4822:
[----:B------:R-:W-:Y:S05]  /*193b0*/  BSYNC.RECONVERGENT B2 ;  /* 0x0000000000027941 */ /* 0x000fea0003800200 */
.L_x_4821:
        /* <DEDUP_REMOVED lines=61> */
.L_x_4819:
[----:B------:R-:W-:Y:S05]  /*19790*/  BSYNC.RECONVERGENT B1 ;  /* 0x0000000000017941 */ /* 0x000fea0003800200 */
.L_x_4818:
        /* <DEDUP_REMOVED lines=21> */
.L_x_4825:
        /* <DEDUP_REMOVED lines=13> */
.L_x_4827:
[----:B------:R-:W-:Y:S05]  /*199c0*/  BSYNC.RECONVERGENT B2 ;  /* 0x0000000000027941 */ /* 0x000fea0003800200 */
.L_x_4826:
        /* <DEDUP_REMOVED lines=61> */
.L_x_4824:
[----:B------:R-:W-:Y:S05]  /*19da0*/  BSYNC.RECONVERGENT B1 ;  /* 0x0000000000017941 */ /* 0x000fea0003800200 */
.L_x_4823:
        /* <DEDUP_REMOVED lines=25> */
.L_x_4830:
        /* <DEDUP_REMOVED lines=13> */
.L_x_4832:
[----:B------:R-:W-:Y:S05]  /*1a010*/  BSYNC.RECONVERGENT B2 ;  /* 0x0000000000027941 */ /* 0x000fea0003800200 */
.L_x_4831:
        /* <DEDUP_REMOVED lines=61> */
.L_x_4829:
[----:B------:R-:W-:Y:S05]  /*1a3f0*/  BSYNC.RECONVERGENT B1 ;  /* 0x0000000000017941 */ /* 0x000fea0003800200 */
.L_x_4828:
        /* <DEDUP_REMOVED lines=20> */
.L_x_4835:
        /* <DEDUP_REMOVED lines=15> */
.L_x_4837:
[----:B------:R-:W-:Y:S05]  /*1a630*/  BSYNC.RECONVERGENT B2 ;  /* 0x0000000000027941 */ /* 0x000fea0003800200 */
.L_x_4836:
        /* <DEDUP_REMOVED lines=61> */
.L_x_4834:
[----:B------:R-:W-:Y:S05]  /*1aa10*/  BSYNC.RECONVERGENT B1 ;  /* 0x0000000000017941 */ /* 0x000fea0003800200 */
.L_x_4833:
        /* <DEDUP_REMOVED lines=19> */
.L_x_4757:
        /* <DEDUP_REMOVED lines=16> */
.L_x_4841:
        /* <DEDUP_REMOVED lines=13> */
.L_x_4843:
[----:B------:R-:W-:Y:S05]  /*1ad20*/  BSYNC.RECONVERGENT B2 ;  /* 0x0000000000027941 */ /* 0x000fea0003800200 */
.L_x_4842:
        /* <DEDUP_REMOVED lines=61> */
.L_x_4840:
[----:B------:R-:W-:Y:S05]  /*1b100*/  BSYNC.RECONVERGENT B1 ;  /* 0x0000000000017941 */ /* 0x000fea0003800200 */
.L_x_4839:
        /* <DEDUP_REMOVED lines=29> */
.L_x_4846:
        /* <DEDUP_REMOVED lines=13> */
.L_x_4848:
[----:B------:R-:W-:Y:S05]  /*1b3b0*/  BSYNC.RECONVERGENT B2 ;  /* 0x0000000000027941 */ /* 0x000fea0003800200 */
.L_x_4847:
        /* <DEDUP_REMOVED lines=61> */
.L_x_4845:
[----:B------:R-:W-:Y:S05]  /*1b790*/  BSYNC.RECONVERGENT B1 ;  /* 0x0000000000017941 */ /* 0x000fea0003800200 */
.L_x_4844:
[----:B------:R-:W-:Y:S01]  /*1b7a0*/  I2FP.F32.U32 R109, R86 ;  /* 0x00000056006d7245 */ /* 0x000fe20000201000 */
[----:B------:R-:W-:Y:S01]  /*1b7b0*/  BSSY.RECONVERGENT B1, `(.L_x_4849) ;  /* 0x0000064000017945 */ /* 0x000fe20003800200 */
[----:B------:R-:W-:Y:S01]  /*1b7c0*/  SHF.L.U32 R111, R76, 0x10, RZ ;  /* 0x000000104c6f7819 */ /* 0x000fe200000006ff */
[----:B------:R-:W-:Y:S01]  /*1b7d0*/  IMAD.MOV.U32 R120, RZ, RZ, 0x2 ;  /* 0x00000002ff787424 */ /* 0x000fe200078e00ff */
[----:B------:R-:W-:Y:S01]  /*1b7e0*/  @P1 PRMT R76, R4, 0x7632, R76 ;  /* 0x00007632044c1816 */ /* 0x000fe2000000004c */
[----:B------:R-:W-:Y:S01]  /*1b7f0*/  FFMA.FTZ R109, R109, R110, 1.1641532182693481445e-10 ;  /* 0x2f0000006d6d7423 */ /* 0x000fe2000001006e */
[----:B------:R-:W-:Y:S01]  /*1b800*/  LOP3.LUT R116, R116, 0xfffffff7, RZ, 0xc0, !PT ;  /* 0xfffffff774747812 */ /* 0x000fe200078ec0ff */
[----:B------:R-:W-:Y:S01]  /*1b810*/  FMUL.FTZ R111, R111, R106 ;  /* 0x0000006a6f6f7220 */ /* 0x000fe20000410000 */
[----:B------:R-:W-:Y:S01]  /*1b820*/  MOV R86, R90 ;  /* 0x0000005a00567202 */ /* 0x000fe20000000f00 */
[----:B------:R-:W-:Y:S01]  /*1b830*/  @P1 IMAD.U32 R76, R76, 0x10000, RZ ;  /* 0x000100004c4c1824 */ /* 0x000fe200078e00ff */
        /* <DEDUP_REMOVED lines=16> */
.L_x_4851:
        /* <DEDUP_REMOVED lines=13> */
.L_x_4853:
[----:B------:R-:W-:Y:S05]  /*1ba10*/  BSYNC.RECONVERGENT B2 ;  /* 0x0000000000027941 */ /* 0x000fea0003800200 */
.L_x_4852:
        /* <DEDUP_REMOVED lines=61> */
.L_x_4850:
[----:B------:R-:W-:Y:S05]  /*1bdf0*/  BSYNC.RECONVERGENT B1 ;  /* 0x0000000000017941 */ /* 0x000fea0003800200 */
.L_x_4849:
        /* <DEDUP_REMOVED lines=26> */
.L_x_4856:
        /* <DEDUP_REMOVED lines=13> */
.L_x_4858:
[----:B------:R-:W-:Y:S05]  /*1c070*/  BSYNC.RECONVERGENT B2 ;  /* 0x0000000000027941 */ /* 0x000fea0003800200 */
.L_x_4857:
[----:B------:R-:W-:Y:S01]  /*1c080*/  IMAD.WIDE.U32 R124, R118, -0x326172a9, RZ ;  /* 0xcd9e8d57767c7825 */ /* 0x000fe200078e00ff */
[----:B------:R-:W-:-:S03]  /*1c090*/  LOP3.LUT R140, R87, R85, R3, 0x96, !PT ;  /* 0x00000055578c7212 */ /* 0x000fc600078e9603 */
[----:B------:R-:W-:Y:S01]  /*1c0a0*/  HFMA2 R122, -RZ, RZ, 0, 0 ;  /* 0x00000000ff7a7431 */ /* 0x000fe200000001ff */
        /* <DEDUP_REMOVED lines=57> */
[----:B------:R-:W-:-:S07]  /*1c440*/  IMAD.MOV.U32 R104, RZ, RZ, R126 ;  /* 0x000000ffff687224 */ /* 0x000fce00078e007e */
.L_x_4855:
[----:B------:R-:W-:Y:S05]  /*1c450*/  BSYNC.RECONVERGENT B1 ;  /* 0x0000000000017941 */ /* 0x000fea0003800200 */
.L_x_4854:
        /* <DEDUP_REMOVED lines=26> */
.L_x_4861:
        /* <DEDUP_REMOVED lines=13> */
.L_x_4863:
[----:B------:R-:W-:Y:S05]  /*1c6d0*/  BSYNC.RECONVERGENT B2 ;  /* 0x0000000000027941 */ /* 0x000fea0003800200 */
.L_x_4862:
        /* <DEDUP_REMOVED lines=56> */
[----:B------:R-:W-:Y:S02]  /*1ca60*/  LOP3.LUT R84, R85, R84, R143, 0x96, !PT ;  /* 0x0000005455547212 */ /* 0x000fe400078e968f */
[----:B------:R-:W-:Y:S02]  /*1ca70*/  MOV R90, R142 ;  /* 0x0000008e005a7202 */ /* 0x000fe40000000f00 */
[----:B------:R-:W-:Y:S01]  /*1ca80*/  LOP3.LUT R85, R125, R124, R141, 0x96, !PT ;  /* 0x0000007c7d557212 */ /* 0x000fe200078e968d */
[----:B------:R-:W-:Y:S01]  /*1ca90*/  IMAD.MOV.U32 R124, RZ, RZ, RZ ;  /* 0x000000ffff7c7224 */ /* 0x000fe200078e00ff */
[----:B------:R-:W-:-:S07]  /*1caa0*/  MOV R104, R140 ;  /* 0x0000008c00687202 */ /* 0x000fce0000000f00 */
.L_x_4860:
[----:B------:R-:W-:Y:S05]  /*1cab0*/  BSYNC.RECONVERGENT B1 ;  /* 0x0000000000017941 */ /* 0x000fea0003800200 */
.L_x_4859:
[----:B------:R-:W-:Y:S01]  /*1cac0*/  I2FP.F32.U32 R125, R86 ;  /* 0x00000056007d7245 */ /* 0x000fe20000201000 */
[----:B------:R-:W-:Y:S01]  /*1cad0*/  @P1 IMAD.U32 R86, R6, 0x10000, RZ ;  /* 0x0001000006561824 */ /* 0x000fe200078e00ff */
[----:B------:R-:W-:Y:S01]  /*1cae0*/  SHF.L.U32 R141, R78, 0x10, RZ ;  /* 0x000000104e8d7819 */ /* 0x000fe200000006ff */
[----:B------:R-:W-:Y:S01]  /*1caf0*/  BSSY.RECONVERGENT B1, `(.L_x_4864) ;  /* 0x0000060000017945 */ /* 0x000fe20003800200 */
[----:B------:R-:W-:Y:S01]  /*1cb00*/  ISETP.NE.AND P3, PT, R124, 0x1, PT ;  /* 0x000000017c00780c */ /* 0x000fe20003f65270 */
[----:B------:R-:W-:Y:S01]  /*1cb10*/  FFMA.FTZ R125, R125, R110, 1.1641532182693481445e-10 ;  /* 0x2f0000007d7d7423 */ /* 0x000fe2000001006e */
[----:B------:R-:W-:Y:S02]  /*1cb20*/  HFMA2 R122, -RZ, RZ, 0, 1.1920928955078125e-07 ;  /* 0x00000002ff7a7431 */ /* 0x000fe400000001ff */
[----:B------:R-:W-:Y:S01]  /*1cb30*/  FMUL.FTZ R141, R141, R106 ;  /* 0x0000006a8d8d7220 */ /* 0x000fe20000410000 */
[----:B------:R-:W-:Y:S01]  /*1cb40*/  IMAD.MOV.U32 R120, RZ, RZ, R90 ;  /* 0x000000ffff787224 */ /* 0x000fe200078e005a */
        /* <DEDUP_REMOVED lines=15> */
.L_x_4866:
        /* <DEDUP_REMOVED lines=13> */
.L_x_4868:
[----:B------:R-:W-:Y:S05]  /*1cd10*/  BSYNC.RECONVERGENT B2 ;  /* 0x0000000000027941 */ /* 0x000fea0003800200 */
.L_x_4867:
        /* <DEDUP_REMOVED lines=61> */
.L_x_4865:
[----:B------:R-:W-:Y:S05]  /*1d0f0*/  BSYNC.RECONVERGENT B1 ;  /* 0x0000000000017941 */ /* 0x000fea0003800200 */
.L_x_4864:
        /* <DEDUP_REMOVED lines=24> */
.L_x_4871:
        /* <DEDUP_REMOVED lines=13> */
.L_x_4873:
[----:B------:R-:W-:Y:S05]  /*1d350*/  BSYNC.RECONVERGENT B2 ;  /* 0x0000000000027941 */ /* 0x000fea0003800200 */
.L_x_4872:
        /* <DEDUP_REMOVED lines=9> */
[----:B------:R-:W-:Y:S02]  /*1d3f0*/  VIADD R141, R3, 0xbb67ae85 ;  /* 0xbb67ae85038d7836 */ /* 0x000fe40000000000 */
[----:B------:R-:W-:-:S03]  /*1d400*/  IMAD.MOV.U32 R126, RZ, RZ, RZ ;  /* 0x000000ffff7e7224 */ /* 0x000fc600078e00ff */
        /* <DEDUP_REMOVED lines=48> */
[----:B------:R-:W-:Y:S02]  /*1d710*/  LOP3.LUT R85, R141, R140, R153, 0x96, !PT ;  /* 0x0000008c8d557212 */ /* 0x000fe400078e9699 */
[----:B------:R-:W-:-:S07]  /*1d720*/  MOV R104, R152 ;  /* 0x0000009800687202 */ /* 0x000fce0000000f00 */
.L_x_4870:
[----:B------:R-:W-:Y:S05]  /*1d730*/  BSYNC.RECONVERGENT B1 ;  /* 0x0000000000017941 */ /* 0x000fea0003800200 */
.L_x_4869:
        /* <DEDUP_REMOVED lines=9> */
[----:B------:R-:W-:-:S04]  /*1d7d0*/  FSETP.GTU.FTZ.AND P4, PT, R141, R108, PT ;  /* 0x0000006c8d00720b */ /* 0x000fc80003f9c000 */
        /* <DEDUP_REMOVED lines=14> */
.L_x_4876:
        /* <DEDUP_REMOVED lines=13> */
.L_x_4878:
[----:B------:R-:W-:Y:S05]  /*1d990*/  BSYNC.RECONVERGENT B2 ;  /* 0x0000000000027941 */ /* 0x000fea0003800200 */
.L_x_4877:
        /* <DEDUP_REMOVED lines=61> */
.L_x_4875:
[----:B------:R-:W-:Y:S05]  /*1dd70*/  BSYNC.RECONVERGENT B1 ;  /* 0x0000000000017941 */ /* 0x000fea0003800200 */
.L_x_4874:
        /* <DEDUP_REMOVED lines=15> */
.L_x_4838:
        /* <DEDUP_REMOVED lines=43> */
.L_x_4879:
[----:B------:R-:W-:Y:S01]  /*1e120*/  MOV R102, R104 ;  /* 0x0000006800667202 */ /* 0x000fe20000000f00 */
[----:B------:R-:W-:-:S07]  /*1e130*/  VIADD R0, R0, 0x100 ;  /* 0x0000010000007836 */ /* 0x000fce0000000000 */
.L_x_4756:
[----:B------:R-:W-:Y:S05]  /*1e140*/  BSYNC.RECONVERGENT B0 ;  /* 0x0000000000007941 */ /* 0x000fea0003800200 */
.L_x_4755:
        /* <DEDUP_REMOVED lines=33> */
.L_x_4885:
        /* <DEDUP_REMOVED lines=13> */
.L_x_4887:
[----:B------:R-:W-:Y:S05]  /*1e430*/  BSYNC.RECONVERGENT B2 ;  /* 0x0000000000027941 */ /* 0x000fea0003800200 */
.L_x_4886:
[----:B------:R-:W-:Y:S01]  /*1e440*/  IMAD.WIDE.U32 R90, R118, -0x326172a9, RZ ;  /* 0xcd9e8d57765a7825 */ /* 0x000fe200078e00ff */
[----:B------:R-:W-:Y:S02]  /*1e450*/  LOP3.LUT R94, R87, R85, R3, 0x96, !PT ;  /* 0x00000055575e7212 */ /* 0x000fe400078e9603 */
[----:B------:R-:W-:Y:S02]  /*1e460*/  IADD3 R85, PT, PT, R2, -0x61c88647, RZ ;  /* 0x9e3779b902557810 */ /* 0x000fe40007ffe0ff */
        /* <DEDUP_REMOVED lines=54> */
[----:B------:R-:W-:Y:S01]  /*1e7d0*/  MOV R100, R92 ;  /* 0x0000005c00647202 */ /* 0x000fe20000000f00 */
[----:B------:R-:W-:Y:S01]  /*1e7e0*/  HFMA2 R92, -RZ, RZ, 0, 0 ;  /* 0x00000000ff5c7431 */ /* 0x000fe200000001ff */
[----:B------:R-:W-:-:S07]  /*1e7f0*/  LOP3.LUT R85, R95, R96, R93, 0x96, !PT ;  /* 0x000000605f557212 */ /* 0x000fce00078e965d */
.L_x_4884:
[----:B------:R-:W-:Y:S05]  /*1e800*/  BSYNC.RECONVERGENT B1 ;  /* 0x0000000000017941 */ /* 0x000fea0003800200 */
.L_x_4883:
[----:B------:R-:W1:Y:S01]  /*1e810*/  LDC R102, c[0x0][0x408] ;  /* 0x00010200ff667b82 */ /* 0x000e620000000800 */
[----:B------:R-:W-:Y:S01]  /*1e820*/  I2FP.F32.U32 R91, R91 ;  /* 0x0000005b005b7245 */ /* 0x000fe20000201000 */
[----:B0-----:R-:W-:Y:S01]  /*1e830*/  IMAD.MOV.U32 R106, RZ, RZ, 0x2f800000 ;  /* 0x2f800000ff6a7424 */ /* 0x001fe200078e00ff */
[----:B-----5:R-:W-:Y:S01]  /*1e840*/  SHF.L.U32 R93, R76, 0x10, RZ ;  /* 0x000000104c5d7819 */ /* 0x020fe200000006ff */
[----:B------:R-:W-:Y:S01]  /*1e850*/  BSSY.RECONVERGENT B1, `(.L_x_4888) ;  /* 0x0000060000017945 */ /* 0x000fe20003800200 */
[----:B------:R-:W-:Y:S01]  /*1e860*/  LOP3.LUT R116, R116, 0xffffffdf, RZ, 0xc0, !PT ;  /* 0xffffffdf74747812 */ /* 0x000fe200078ec0ff */
[----:B------:R-:W-:Y:S01]  /*1e870*/  FFMA.FTZ R91, R91, R106, 1.1641532182693481445e-10 ;  /* 0x2f0000005b5b7423 */ /* 0x000fe2000001006a */
[----:B------:R-:W-:Y:S01]  /*1e880*/  PRMT R86, R76, 0x7632, R86 ;  /* 0x000076324c567816 */ /* 0x000fe20000000056 */
[----:B------:R-:W0:Y:S01]  /*1e890*/  LDC R104, c[0x0][0x404] ;  /* 0x00010100ff687b82 */ /* 0x000e220000000800 */
[----:B------:R-:W-:Y:S01]  /*1e8a0*/  IMAD.MOV.U32 R94, RZ, RZ, 0x2 ;  /* 0x00000002ff5e7424 */ /* 0x000fe200078e00ff */
[----:B------:R-:W-:Y:S01]  /*1e8b0*/  MOV R76, R90 ;  /* 0x0000005a004c7202 */ /* 0x000fe20000000f00 */
[----:B-1----:R-:W-:Y:S01]  /*1e8c0*/  FMUL.FTZ R93, R93, R102 ;  /* 0x000000665d5d7220 */ /* 0x002fe20000410000 */
[----:B0-----:R-:W-:-:S04]  /*1e8d0*/  FSETP.GTU.FTZ.AND P3, PT, R91, R104, PT ;  /* 0x000000685b00720b */ /* 0x001fc80003f7c000 */
        /* <DEDUP_REMOVED lines=13> */
.L_x_4890:
        /* <DEDUP_REMOVED lines=13> */
.L_x_4892:
[----:B------:R-:W-:Y:S05]  /*1ea80*/  BSYNC.RECONVERGENT B2 ;  /* 0x0000000000027941 */ /* 0x000fea0003800200 */
.L_x_4891:
[----:B------:R-:W-:Y:S01]  /*1ea90*/  IMAD.WIDE.U32 R90, R118, -0x326172a9, RZ ;  /* 0xcd9e8d57765a7825 */ /* 0x000fe200078e00ff */
[----:B------:R-:W-:Y:S02]  /*1eaa0*/  LOP3.LUT R94, R87, R85, R3, 0x96, !PT ;  /* 0x00000055575e7212 */ /* 0x000fe400078e9603 */
[----:B------:R-:W-:Y:S02]  /*1eab0*/  IADD3 R85, PT, PT, R2, -0x61c88647, RZ ;  /* 0x9e3779b902557810 */ /* 0x000fe40007ffe0ff */
[----:B------:R-:W-:Y:S01]  /*1eac0*/  LOP3.LUT R92, R83, R91, R2, 0x96, !PT ;  /* 0x0000005b535c7212 */ /* 0x000fe200078e9602 */
[----:B------:R-:W-:Y:S01]  /*1ead0*/  IMAD.WIDE.U32 R94, R94, -0x326172a9, RZ ;  /* 0xcd9e8d575e5e7825 */ /* 0x000fe200078e00ff */
[----:B------:R-:W-:-:S03]  /*1eae0*/  MOV R76, R100 ;  /* 0x00000064004c7202 */ /* 0x000fc60000000f00 */
        /* <DEDUP_REMOVED lines=49> */
[----:B------:R-:W-:Y:S02]  /*1ee00*/  HFMA2 R94, -RZ, RZ, 0, 0 ;  /* 0x00000000ff5e7431 */ /* 0x000fe400000001ff */
[----:B------:R-:W-:Y:S01]  /*1ee10*/  IMAD.WIDE.U32 R92, R92, -0x2daee0ad, RZ ;  /* 0xd2511f535c5c7825 */ /* 0x000fe200078e00ff */
[----:B------:R-:W-:-:S03]  /*1ee20*/  LOP3.LUT R84, R85, R84, R91, 0x96, !PT ;  /* 0x0000005455547212 */ /* 0x000fc600078e965b */
[----:B------:R-:W-:Y:S01]  /*1ee30*/  IMAD.MOV.U32 R100, RZ, RZ, R92 ;  /* 0x000000ffff647224 */ /* 0x000fe200078e005c */
[----:B------:R-:W-:-:S07]  /*1ee40*/  LOP3.LUT R85, R95, R96, R93, 0x96, !PT ;  /* 0x000000605f557212 */ /* 0x000fce00078e965d */
.L_x_4889:
[----:B------:R-:W-:Y:S05]  /*1ee50*/  BSYNC.RECONVERGENT B1 ;  /* 0x0000000000017941 */ /* 0x000fea0003800200 */
.L_x_4888:
[----:B------:R-:W-:Y:S01]  /*1ee60*/  I2FP.F32.U32 R91, R76 ;  /* 0x0000004c005b7245 */ /* 0x000fe20000201000 */
[----:B------:R-:W-:Y:S01]  /*1ee70*/  IMAD.U32 R93, R8, 0x10000, RZ ;  /* 0x00010000085d7824 */ /* 0x000fe200078e00ff */
[----:B------:R-:W-:Y:S01]  /*1ee80*/  BSSY.RECONVERGENT B1, `(.L_x_4893) ;  /* 0x0000062000017945 */ /* 0x000fe20003800200 */
[----:B------:R-:W-:Y:S01]  /*1ee90*/  MOV R96, 0x2 ;  /* 0x0000000200607802 */ /* 0x000fe20000000f00 */
[----:B------:R-:W-:Y:S02]  /*1eea0*/  IMAD.MOV.U32 R92, RZ, RZ, R90 ;  /* 0x000000ffff5c7224 */ /* 0x000fe400078e005a */
[----:B------:R-:W-:Y:S01]  /*1eeb0*/  FFMA.FTZ R91, R91, R106, 1.1641532182693481445e-10 ;  /* 0x2f0000005b5b7423 */ /* 0x000fe2000001006a */
[----:B------:R-:W-:Y:S01]  /*1eec0*/  FMUL.FTZ R76, R93, R102 ;  /* 0x000000665d4c7220 */ /* 0x000fe20000410000 */
[----:B------:R-:W-:-:S03]  /*1eed0*/  @P2 SHF.L.U32 R93, R4, 0x10, RZ ;  /* 0x00000010045d2819 */ /* 0x000fc600000006ff */
        /* <DEDUP_REMOVED lines=17> */
.L_x_4895:
        /* <DEDUP_REMOVED lines=13> */
.L_x_4897:
[----:B------:R-:W-:Y:S05]  /*1f0c0*/  BSYNC.RECONVERGENT B2 ;  /* 0x0000000000027941 */ /* 0x000fea0003800200 */
.L_x_4896:
        /* <DEDUP_REMOVED lines=58> */
[----:B------:R-:W-:Y:S01]  /*1f470*/  HFMA2 R96, -RZ, RZ, 0, 0 ;  /* 0x00000000ff607431 */ /* 0x000fe200000001ff */
[----:B------:R-:W-:Y:S01]  /*1f480*/  MOV R92, R100 ;  /* 0x00000064005c7202 */ /* 0x000fe20000000f00 */
[----:B------:R-:W-:-:S07]  /*1f490*/  IMAD.MOV.U32 R100, RZ, RZ, R94 ;  /* 0x000000ffff647224 */ /* 0x000fce00078e005e */
.L_x_4894:
[----:B------:R-:W-:Y:S05]  /*1f4a0*/  BSYNC.RECONVERGENT B1 ;  /* 0x0000000000017941 */ /* 0x000fea0003800200 */
.L_x_4893:
        /* <DEDUP_REMOVED lines=22> */
.L_x_4900:
        /* <DEDUP_REMOVED lines=13> */
.L_x_4902:
[----:B------:R-:W-:Y:S05]  /*1f6e0*/  BSYNC.RECONVERGENT B2 ;  /* 0x0000000000027941 */ /* 0x000fea0003800200 */
.L_x_4901:
        /* <DEDUP_REMOVED lines=57> */
[----:B------:R-:W-:Y:S02]  /*1fa80*/  HFMA2 R97, -RZ, RZ, 0, 0 ;  /* 0x00000000ff617431 */ /* 0x000fe400000001ff */
[----:B------:R-:W-:Y:S01]  /*1fa90*/  IMAD.MOV.U32 R90, RZ, RZ, R96 ;  /* 0x000000ffff5a7224 */ /* 0x000fe200078e0060 */
[----:B------:R-:W-:Y:S01]  /*1faa0*/  LOP3.LUT R85, R93, R92, R95, 0x96, !PT ;  /* 0x0000005c5d557212 */ /* 0x000fe200078e965f */
[----:B------:R-:W-:-:S07]  /*1fab0*/  IMAD.MOV.U32 R100, RZ, RZ, R94 ;  /* 0x000000ffff647224 */ /* 0x000fce00078e005e */
.L_x_4899:
[----:B------:R-:W-:Y:S05]  /*1fac0*/  BSYNC.RECONVERGENT B1 ;  /* 0x0000000000017941 */ /* 0x000fea0003800200 */
.L_x_4898:
[----:B------:R-:W-:Y:S01]  /*1fad0*/  I2FP.F32.U32 R93, R86 ;  /* 0x00000056005d7245 */ /* 0x000fe20000201000 */
[----:B------:R-:W-:Y:S01]  /*1fae0*/  BSSY.RECONVERGENT B1, `(.L_x_4903) ;  /* 0x0000065000017945 */ /* 0x000fe20003800200 */
[----:B------:R-:W-:-:S03]  /*1faf0*/  PRMT R86, R8, 0x7632, R86 ;  /* 0x0000763208567816 */ /* 0x000fc60000000056 */
[----:B------:R-:W-:Y:S02]  /*1fb00*/  FFMA.FTZ R93, R93, R106, 1.1641532182693481445e-10 ;  /* 0x2f0000005d5d7423 */ /* 0x000fe4000001006a */
[----:B------:R-:W-:Y:S01]  /*1fb10*/  IMAD.U32 R95, R86, 0x10000, RZ ;  /* 0x00010000565f7824 */ /* 0x000fe200078e00ff */
[----:B------:R-:W-:Y:S02]  /*1fb20*/  @P2 PRMT R86, R4, 0x7632, R86 ;  /* 0x0000763204562816 */ /* 0x000fe40000000056 */
[----:B------:R-:W-:Y:S01]  /*1fb30*/  FSETP.GTU.FTZ.AND P3, PT, R93, R104, PT ;  /* 0x000000685d00720b */ /* 0x000fe20003f7c000 */
[----:B------:R-:W-:Y:S01]  /*1fb40*/  FMUL.FTZ R95, R95, R102 ;  /* 0x000000665f5f7220 */ /* 0x000fe20000410000 */
[----:B------:R-:W-:Y:S02]  /*1fb50*/  @P2 SHF.L.U32 R107, R86, 0x10, RZ ;  /* 0x00000010566b2819 */ /* 0x000fe400000006ff */
[----:B------:R-:W-:Y:S02]  /*1fb60*/  SEL R92, RZ, 0x1, P3 ;  /* 0x00000001ff5c7807 */ /* 0x000fe40001800000 */
[----:B------:R-:W-:-:S02]  /*1fb70*/  FSEL R94, R95, RZ, !P3 ;  /* 0x000000ff5f5e7208 */ /* 0x000fc40005800000 */
[----:B------:R-:W-:-:S03]  /*1fb80*/  ISETP.NE.AND P3, PT, R97, 0x1, PT ;  /* 0x000000016100780c */ /* 0x000fc60003f65270 */
[----:B------:R-:W-:Y:S01]  /*1fb90*/  FADD.FTZ R86, R105, R94 ;  /* 0x0000005e69567221 */ /* 0x000fe20000010000 */
[----:B------:R-:W-:-:S03]  /*1fba0*/  MOV R94, 0x2 ;  /* 0x00000002005e7802 */ /* 0x000fc60000000f00 */
        /* <DEDUP_REMOVED lines=13> */
.L_x_4905:
        /* <DEDUP_REMOVED lines=13> */
.L_x_4907:
[----:B------:R-:W-:Y:S05]  /*1fd50*/  BSYNC.RECONVERGENT B2 ;  /* 0x0000000000027941 */ /* 0x000fea0003800200 */
.L_x_4906:
        /* <DEDUP_REMOVED lines=59> */
[----:B------:R-:W-:Y:S02]  /*20110*/  HFMA2 R94, -RZ, RZ, 0, 0 ;  /* 0x00000000ff5e7431 */ /* 0x000fe400000001ff */
[----:B------:R-:W-:-:S07]  /*20120*/  IMAD.MOV.U32 R100, RZ, RZ, R96 ;  /* 0x000000ffff647224 */ /* 0x000fce00078e0060 */
.L_x_4904:
[----:B------:R-:W-:Y:S05]  /*20130*/  BSYNC.RECONVERGENT B1 ;  /* 0x0000000000017941 */ /* 0x000fea0003800200 */
.L_x_4903:
[----:B------:R-:W-:Y:S01]  /*20140*/  I2FP.F32.U32 R93, R86 ;  /* 0x00000056005d7245 */ /* 0x000fe20000201000 */
[C---:B------:R-:W-:Y:S01]  /*20150*/  IMAD.U32 R95, R77.reuse, 0x10000, RZ ;  /* 0x000100004d5f7824 */ /* 0x040fe200078e00ff */
[----:B------:R-:W-:Y:S01]  /*20160*/  LOP3.LUT R116, R116, 0xfffffff7, RZ, 0xc0, !PT ;  /* 0xfffffff774747812 */ /* 0x000fe200078ec0ff */
        /* <DEDUP_REMOVED lines=20> */
.L_x_4910:
        /* <DEDUP_REMOVED lines=13> */
.L_x_4912:
[----:B------:R-:W-:Y:S05]  /*20380*/  BSYNC.RECONVERGENT B2 ;  /* 0x0000000000027941 */ /* 0x000fea0003800200 */
.L_x_4911:
        /* <DEDUP_REMOVED lines=58> */
[----:B------:R-:W-:Y:S01]  /*20730*/  HFMA2 R97, -RZ, RZ, 0, 0 ;  /* 0x00000000ff617431 */ /* 0x000fe200000001ff */
[----:B------:R-:W-:Y:S01]  /*20740*/  MOV R77, R100 ;  /* 0x00000064004d7202 */ /* 0x000fe20000000f00 */
[----:B------:R-:W-:-:S07]  /*20750*/  IMAD.MOV.U32 R100, RZ, RZ, R96 ;  /* 0x000000ffff647224 */ /* 0x000fce00078e0060 */
.L_x_4909:
[----:B------:R-:W-:Y:S05]  /*20760*/  BSYNC.RECONVERGENT B1 ;  /* 0x0000000000017941 */ /* 0x000fea0003800200 */
.L_x_4908:
        /* <DEDUP_REMOVED lines=13> */
[----:B------:R-:W-:Y:S01]  /*20840*/  @!P2 IMAD.MOV.U32 R105, RZ, RZ, R77 ;  /* 0x000000ffff69a224 */ /* 0x000fe200078e004d */
[----:B------:R-:W-:-:S04]  /*20850*/  MOV R96, 0x2 ;  /* 0x0000000200607802 */ /* 0x000fc80000000f00 */
        /* <DEDUP_REMOVED lines=10> */
.L_x_4915:
        /* <DEDUP_REMOVED lines=13> */
.L_x_4917:
[----:B------:R-:W-:Y:S05]  /*209d0*/  BSYNC.RECONVERGENT B2 ;  /* 0x0000000000027941 */ /* 0x000fea0003800200 */
.L_x_4916:
        /* <DEDUP_REMOVED lines=57> */
[----:B------:R-:W-:Y:S02]  /*20d70*/  LOP3.LUT R85, R95, R94, R97, 0x96, !PT ;  /* 0x0000005e5f557212 */ /* 0x000fe400078e9661 */
[----:B------:R-:W-:Y:S01]  /*20d80*/  MOV R94, R100 ;  /* 0x00000064005e7202 */ /* 0x000fe20000000f00 */
[----:B------:R-:W-:Y:S02]  /*20d90*/  IMAD.MOV.U32 R100, RZ, RZ, R96 ;  /* 0x000000ffff647224 */ /* 0x000fe400078e0060 */
[----:B------:R-:W-:-:S07]  /*20da0*/  HFMA2 R96, -RZ, RZ, 0, 0 ;  /* 0x00000000ff607431 */ /* 0x000fce00000001ff */
.L_x_4914:
[----:B------:R-:W-:Y:S05]  /*20db0*/  BSYNC.RECONVERGENT B1 ;  /* 0x0000000000017941 */ /* 0x000fea0003800200 */
.L_x_4913:
        /* <DEDUP_REMOVED lines=22> */
.L_x_4920:
        /* <DEDUP_REMOVED lines=13> */
.L_x_4922:
[----:B------:R-:W-:Y:S05]  /*20ff0*/  BSYNC.RECONVERGENT B2 ;  /* 0x0000000000027941 */ /* 0x000fea0003800200 */
.L_x_4921:
        /* <DEDUP_REMOVED lines=61> */
.L_x_4919:
[----:B------:R-:W-:Y:S05]  /*213d0*/  BSYNC.RECONVERGENT B1 ;  /* 0x0000000000017941 */ /* 0x000fea0003800200 */
.L_x_4918:
[----:B------:R-:W-:Y:S01]  /*213e0*/  I2FP.F32.U32 R95, R86 ;  /* 0x00000056005f7245 */ /* 0x000fe20000201000 */
[----:B------:R-:W-:Y:S01]  /*213f0*/  BSSY.RECONVERGENT B1, `(.L_x_4923) ;  /* 0x0000065000017945 */ /* 0x000fe20003800200 */
[----:B------:R-:W-:Y:S02]  /*21400*/  PRMT R86, R9, 0x7632, R86 ;  /* 0x0000763209567816 */ /* 0x000fe40000000056 */
[----:B------:R-:W-:Y:S01]  /*21410*/  MOV R96, 0x2 ;  /* 0x0000000200607802 */ /* 0x000fe20000000f00 */
        /* <DEDUP_REMOVED lines=23> */
.L_x_4925:
        /* <DEDUP_REMOVED lines=13> */
.L_x_4927:
[----:B------:R-:W-:Y:S05]  /*21660*/  BSYNC.RECONVERGENT B2 ;  /* 0x0000000000027941 */ /* 0x000fea0003800200 */
.L_x_4926:
        /* <DEDUP_REMOVED lines=61> */
.L_x_4924:
[----:B------:R-:W-:Y:S05]  /*21a40*/  BSYNC.RECONVERGENT B1 ;  /* 0x0000000000017941 */ /* 0x000fea0003800200 */
.L_x_4923:
[----:B------:R-:W-:Y:S01]  /*21a50*/  I2FP.F32.U32 R95, R86 ;  /* 0x00000056005f7245 */ /* 0x000fe20000201000 */
[----:B------:R-:W-:Y:S01]  /*21a60*/  IMAD.U32 R97, R78, 0x10000, RZ ;  /* 0x000100004e617824 */ /* 0x000fe200078e00ff */
        /* <DEDUP_REMOVED lines=21> */
.L_x_4930:
        /* <DEDUP_REMOVED lines=13> */
.L_x_4932:
[----:B------:R-:W-:Y:S05]  /*21c90*/  BSYNC.RECONVERGENT B2 ;  /* 0x0000000000027941 */ /* 0x000fea0003800200 */
.L_x_4931:
        /* <DEDUP_REMOVED lines=53> */
[----:B------:R-:W-:Y:S01]  /*21ff0*/  IMAD.WIDE.U32 R120, R95, -0x2daee0ad, RZ ;  /* 0xd2511f535f787825 */ /* 0x000fe200078e00ff */
[----:B------:R-:W-:-:S03]  /*22000*/  IADD3 R95, PT, PT, R3, -0x695add53, RZ ;  /* 0x96a522ad035f7810 */ /* 0x000fc60007ffe0ff */
[----:B------:R-:W-:Y:S02]  /*22010*/  VIADD R85, R2, 0x8ff34781 ;  /* 0x8ff3478102557836 */ /* 0x000fe40000000000 */
[----:B------:R-:W-:Y:S02]  /*22020*/  IMAD.MOV.U32 R100, RZ, RZ, R120 ;  /* 0x000000ffff647224 */ /* 0x000fe400078e0078 */
[----:B------:R-:W-:Y:S02]  /*22030*/  HFMA2 R120, -RZ, RZ, 0, 0 ;  /* 0x00000000ff787431 */ /* 0x000fe400000001ff */
[----:B------:R-:W-:Y:S01]  /*22040*/  IMAD.MOV.U32 R90, RZ, RZ, R136 ;  /* 0x000000ffff5a7224 */ /* 0x000fe200078e0088 */
[----:B------:R-:W-:Y:S02]  /*22050*/  LOP3.LUT R84, R85, R84, R137, 0x96, !PT ;  /* 0x0000005455547212 */ /* 0x000fe400078e9689 */
[----:B------:R-:W-:-:S07]  /*22060*/  LOP3.LUT R85, R95, R96, R121, 0x96, !PT ;  /* 0x000000605f557212 */ /* 0x000fce00078e9679 */
.L_x_4929:
[----:B------:R-:W-:Y:S05]  /*22070*/  BSYNC.RECONVERGENT B1 ;  /* 0x0000000000017941 */ /* 0x000fea0003800200 */
.L_x_4928:
[----:B------:R-:W-:Y:S01]  /*22080*/  I2FP.F32.U32 R95, R78 ;  /* 0x0000004e005f7245 */ /* 0x000fe20000201000 */
[----:B------:R-:W-:Y:S01]  /*22090*/  IMAD.U32 R97, R10, 0x10000, RZ ;  /* 0x000100000a617824 */ /* 0x000fe200078e00ff */
[----:B------:R-:W-:Y:S01]  /*220a0*/  @P2 SHF.L.U32 R121, R6, 0x10, RZ ;  /* 0x0000001006792819 */ /* 0x000fe200000006ff */
[----:B------:R-:W-:Y:S01]  /*220b0*/  BSSY.RECONVERGENT B1, `(.L_x_4933) ;  /* 0x0000061000017945 */ /* 0x000fe20003800200 */
        /* <DEDUP_REMOVED lines=21> */
.L_x_4935:
        /* <DEDUP_REMOVED lines=13> */
.L_x_4937:
[----:B------:R-:W-:Y:S05]  /*222e0*/  BSYNC.RECONVERGENT B2 ;  /* 0x0000000000027941 */ /* 0x000fea0003800200 */
.L_x_4936:
        /* <DEDUP_REMOVED lines=60> */
[----:B------:R-:W-:-:S07]  /*226b0*/  IMAD.MOV.U32 R100, RZ, RZ, R136 ;  /* 0x000000ffff647224 */ /* 0x000fce00078e0088 */
.L_x_4934:
[----:B------:R-:W-:Y:S05]  /*226c0*/  BSYNC.RECONVERGENT B1 ;  /* 0x0000000000017941 */ /* 0x000fea0003800200 */
.L_x_4933:
        /* <DEDUP_REMOVED lines=20> */
.L_x_4940:
        /* <DEDUP_REMOVED lines=13> */
.L_x_4942:
[----:B------:R-:W-:Y:S05]  /*228e0*/  BSYNC.RECONVERGENT B2 ;  /* 0x0000000000027941 */ /* 0x000fea0003800200 */
.L_x_4941:
        /* <DEDUP_REMOVED lines=61> */
.L_x_4939:
[----:B------:R-:W-:Y:S05]  /*22cc0*/  BSYNC.RECONVERGENT B1 ;  /* 0x0000000000017941 */ /* 0x000fea0003800200 */
.L_x_4938:
        /* <DEDUP_REMOVED lines=27> */
.L_x_4945:
        /* <DEDUP_REMOVED lines=13> */
.L_x_4947:
[----:B------:R-:W-:Y:S05]  /*22f50*/  BSYNC.RECONVERGENT B2 ;  /* 0x0000000000027941 */ /* 0x000fea0003800200 */
.L_x_4946:
        /* <DEDUP_REMOVED lines=60> */
[----:B------:R-:W-:-:S07]  /*23320*/  IMAD.MOV.U32 R100, RZ, RZ, R154 ;  /* 0x000000ffff647224 */ /* 0x000fce00078e009a */
.L_x_4944:
[----:B------:R-:W-:Y:S05]  /*23330*/  BSYNC.RECONVERGENT B1 ;  /* 0x0000000000017941 */ /* 0x000fea0003800200 */
.L_x_4943:
        /* <DEDUP_REMOVED lines=21> */
.L_x_4950:
        /* <DEDUP_REMOVED lines=13> */
.L_x_4952:
[----:B------:R-:W-:Y:S05]  /*23560*/  BSYNC.RECONVERGENT B2 ;  /* 0x0000000000027941 */ /* 0x000fea0003800200 */
.L_x_4951:
        /* <DEDUP_REMOVED lines=61> */
.L_x_4949:
[----:B------:R-:W-:Y:S05]  /*23940*/  BSYNC.RECONVERGENT B1 ;  /* 0x0000000000017941 */ /* 0x000fea0003800200 */
.L_x_4948:
        /* <DEDUP_REMOVED lines=25> */
.L_x_4955:
        /* <DEDUP_REMOVED lines=13> */
.L_x_4957:
[----:B------:R-:W-:Y:S05]  /*23bb0*/  BSYNC.RECONVERGENT B2 ;  /* 0x0000000000027941 */ /* 0x000fea0003800200 */
.L_x_4956:
        /* <DEDUP_REMOVED lines=61> */
.L_x_4954:
[----:B------:R-:W-:Y:S05]  /*23f90*/  BSYNC.RECONVERGENT B1 ;  /* 0x0000000000017941 */ /* 0x000fea0003800200 */
.L_x_4953:
        /* <DEDUP_REMOVED lines=20> */
.L_x_4960:
        /* <DEDUP_REMOVED lines=15> */
.L_x_4962:
[----:B------:R-:W-:Y:S05]  /*241d0*/  BSYNC.RECONVERGENT B2 ;  /* 0x0000000000027941 */ /* 0x000fea0003800200 */
.L_x_4961:
        /* <DEDUP_REMOVED lines=61> */
.L_x_4959:
[----:B------:R-:W-:Y:S05]  /*245b0*/  BSYNC.RECONVERGENT B1 ;  /* 0x0000000000017941 */ /* 0x000fea0003800200 */
.L_x_4958:
        /* <DEDUP_REMOVED lines=21> */
.L_x_4882:
        /* <DEDUP_REMOVED lines=16> */
.L_x_4966:
        /* <DEDUP_REMOVED lines=13> */
.L_x_4968:
[----:B------:R-:W-:Y:S05]  /*248e0*/  BSYNC.RECONVERGENT B2 ;  /* 0x0000000000027941 */ /* 0x000fea0003800200 */
.L_x_4967:
        /* <DEDUP_REMOVED lines=61> */
.L_x_4965:
[----:B------:R-:W-:Y:S05]  /*24cc0*/  BSYNC.RECONVERGENT B1 ;  /* 0x0000000000017941 */ /* 0x000fea0003800200 */
.L_x_4964:
        /* <DEDUP_REMOVED lines=9> */
[----:B------:R-:W-:Y:S01]  /*24d60*/  MOV R112, 0x2 ;  /* 0x0000000200707802 */ /* 0x000fe20000000f00 */
[----:B0-----:R-:W-:Y:S01]  /*24d70*/  FMUL.FTZ R105, R105, R102 ;  /* 0x0000006669697220 */ /* 0x001fe20000410000 */
[----:B-1----:R-:W-:-:S04]  /*24d80*/  FSETP.GTU.FTZ.AND P3, PT, R103, R106, PT ;  /* 0x0000006a6700720b */ /* 0x002fc80003f7c000 */
[----:B------:R-:W-:Y:S01]  /*24d90*/  FSEL R103, R105, RZ, !P3 ;  /* 0x000000ff69677208 */ /* 0x000fe20005800000 */
[----:B------:R-:W-:Y:S01]  /*24da0*/  IMAD.MOV.U32 R105, RZ, RZ, R90 ;  /* 0x000000ffff697224 */ /* 0x000fe200078e005a */
        /* <DEDUP_REMOVED lines=15> */
.L_x_4971:
        /* <DEDUP_REMOVED lines=13> */
.L_x_4973:
[----:B------:R-:W-:Y:S05]  /*24f70*/  BSYNC.RECONVERGENT B2 ;  /* 0x0000000000027941 */ /* 0x000fea0003800200 */
.L_x_4972:
        /* <DEDUP_REMOVED lines=59> */
[----:B------:R-:W-:Y:S01]  /*25330*/  MOV R105, R104 ;  /* 0x0000006800697202 */ /* 0x000fe20000000f00 */
[----:B------:R-:W-:-:S07]  /*25340*/  IMAD.MOV.U32 R104, RZ, RZ, R122 ;  /* 0x000000ffff687224 */ /* 0x000fce00078e007a */
.L_x_4970:
[----:B------:R-:W-:Y:S05]  /*25350*/  BSYNC.RECONVERGENT B1 ;  /* 0x0000000000017941 */ /* 0x000fea0003800200 */
.L_x_4969:
        /* <DEDUP_REMOVED lines=26> */
.L_x_4976:
        /* <DEDUP_REMOVED lines=13> */
.L_x_4978:
[----:B------:R-:W-:Y:S05]  /*255d0*/  BSYNC.RECONVERGENT B2 ;  /* 0x0000000000027941 */ /* 0x000fea0003800200 */
.L_x_4977:
        /* <DEDUP_REMOVED lines=52> */
[----:B------:R-:W-:Y:S01]  /*25920*/  IMAD.WIDE.U32 R136, R123, -0x326172a9, RZ ;  /* 0xcd9e8d577b887825 */ /* 0x000fe200078e00ff */
[----:B------:R-:W-:-:S03]  /*25930*/  IADD3 R85, PT, PT, R2, -0x700cb87f, RZ ;  /* 0x8ff3478102557810 */ /* 0x000fc60007ffe0ff */
[----:B------:R-:W-:Y:S01]  /*25940*/  IMAD.WIDE.U32 R122, R105, -0x2daee0ad, RZ ;  /* 0xd2511f53697a7825 */ /* 0x000fe200078e00ff */
[----:B------:R-:W-:Y:S02]  /*25950*/  LOP3.LUT R84, R85, R84, R137, 0x96, !PT ;  /* 0x0000005455547212 */ /* 0x000fe400078e9689 */
[----:B------:R-:W-:Y:S01]  /*25960*/  MOV R90, R136 ;  /* 0x00000088005a7202 */ /* 0x000fe20000000f00 */
[----:B------:R-:W-:Y:S01]  /*25970*/  VIADD R105, R3, 0x96a522ad ;  /* 0x96a522ad03697836 */ /* 0x000fe20000000000 */
[----:B------:R-:W-:-:S04]  /*25980*/  MOV R104, R122 ;  /* 0x0000007a00687202 */ /* 0x000fc80000000f00 */
[----:B------:R-:W-:Y:S01]  /*25990*/  LOP3.LUT R85, R105, R120, R123, 0x96, !PT ;  /* 0x0000007869557212 */ /* 0x000fe200078e967b */
[----:B------:R-:W-:-:S07]  /*259a0*/  IMAD.MOV.U32 R120, RZ, RZ, RZ ;  /* 0x000000ffff787224 */ /* 0x000fce00078e00ff */
.L_x_4975:
[----:B------:R-:W-:Y:S05]  /*259b0*/  BSYNC.RECONVERGENT B1 ;  /* 0x0000000000017941 */ /* 0x000fea0003800200 */
.L_x_4974:
        /* <DEDUP_REMOVED lines=8> */
[----:B------:R-:W-:Y:S01]  /*25a40*/  IMAD.MOV.U32 R112, RZ, RZ, R90 ;  /* 0x000000ffff707224 */ /* 0x000fe200078e005a */
        /* <DEDUP_REMOVED lines=17> */
.L_x_4981:
        /* <DEDUP_REMOVED lines=13> */
.L_x_4983:
[----:B------:R-:W-:Y:S05]  /*25c30*/  BSYNC.RECONVERGENT B2 ;  /* 0x0000000000027941 */ /* 0x000fea0003800200 */
.L_x_4982:
        /* <DEDUP_REMOVED lines=55> */
[----:B------:R-:W-:Y:S02]  /*25fb0*/  VIADD R85, R2, 0x8ff34781 ;  /* 0x8ff3478102557836 */ /* 0x000fe40000000000 */
[----:B------:R-:W-:Y:S02]  /*25fc0*/  IMAD.MOV.U32 R104, RZ, RZ, R122 ;  /* 0x000000ffff687224 */ /* 0x000fe400078e007a */
[----:B------:R-:W-:Y:S02]  /*25fd0*/  HFMA2 R122, -RZ, RZ, 0, 0 ;  /* 0x00000000ff7a7431 */ /* 0x000fe400000001ff */
[----:B------:R-:W-:Y:S01]  /*25fe0*/  IMAD.MOV.U32 R90, RZ, RZ, R136 ;  /* 0x000000ffff5a7224 */ /* 0x000fe200078e0088 */
[----:B------:R-:W-:Y:S02]  /*25ff0*/  LOP3.LUT R84, R85, R84, R137, 0x96, !PT ;  /* 0x0000005455547212 */ /* 0x000fe400078e9689 */
[----:B------:R-:W-:-:S07]  /*26000*/  LOP3.LUT R85, R121, R120, R123, 0x96, !PT ;  /* 0x0000007879557212 */ /* 0x000fce00078e967b */
.L_x_4980:
[----:B------:R-:W-:Y:S05]  /*26010*/  BSYNC.RECONVERGENT B1 ;  /* 0x0000000000017941 */ /* 0x000fea0003800200 */
.L_x_4979:
        /* <DEDUP_REMOVED lines=26> */
.L_x_4986:
        /* <DEDUP_REMOVED lines=13> */
.L_x_4988:
[----:B------:R-:W-:Y:S05]  /*26290*/  BSYNC.RECONVERGENT B2 ;  /* 0x0000000000027941 */ /* 0x000fea0003800200 */
.L_x_4987:
        /* <DEDUP_REMOVED lines=61> */
.L_x_4985:
[----:B------:R-:W-:Y:S05]  /*26670*/  BSYNC.RECONVERGENT B1 ;  /* 0x0000000000017941 */ /* 0x000fea0003800200 */
.L_x_4984:
        /* <DEDUP_REMOVED lines=26> */
.L_x_4991:
        /* <DEDUP_REMOVED lines=13> */
.L_x_4993:
[----:B------:R-:W-:Y:S05]  /*268f0*/  BSYNC.RECONVERGENT B2 ;  /* 0x0000000000027941 */ /* 0x000fea0003800200 */
.L_x_4992:
        /* <DEDUP_REMOVED lines=61> */
.L_x_4990:
[----:B------:R-:W-:Y:S05]  /*26cd0*/  BSYNC.RECONVERGENT B1 ;  /* 0x0000000000017941 */ /* 0x000fea0003800200 */
.L_x_4989:
        /* <DEDUP_REMOVED lines=24> */
.L_x_4996:
        /* <DEDUP_REMOVED lines=13> */
.L_x_4998:
[----:B------:R-:W-:Y:S05]  /*26f30*/  BSYNC.RECONVERGENT B2 ;  /* 0x0000000000027941 */ /* 0x000fea0003800200 */
.L_x_4997:
        /* <DEDUP_REMOVED lines=61> */
.L_x_4995:
[----:B------:R-:W-:Y:S05]  /*27310*/  BSYNC.RECONVERGENT B1 ;  /* 0x0000000000017941 */ /* 0x000fea0003800200 */
.L_x_4994:
        /* <DEDUP_REMOVED lines=24> */
.L_x_5001:
        /* <DEDUP_REMOVED lines=13> */
.L_x_5003:
[----:B------:R-:W-:Y:S05]  /*27570*/  BSYNC.RECONVERGENT B2 ;  /* 0x0000000000027941 */ /* 0x000fea0003800200 */
.L_x_5002:
        /* <DEDUP_REMOVED lines=61> */
.L_x_5000:
[----:B------:R-:W-:Y:S05]  /*27950*/  BSYNC.RECONVERGENT B1 ;  /* 0x0000000000017941 */ /* 0x000fea0003800200 */
.L_x_4999:
        /* <DEDUP_REMOVED lines=16> */
.L_x_4963:
        /* <DEDUP_REMOVED lines=44> */
.L_x_4881:
[----:B------:R-:W-:Y:S05]  /*27d20*/  BSYNC.RECONVERGENT B0 ;  /* 0x0000000000007941 */ /* 0x000fea0003800200 */
.L_x_4880:
        /* <DEDUP_REMOVED lines=137> */
.L_x_5005:
[----:B------:R-:W-:Y:S05]  /*285c0*/  BSYNC.RECONVERGENT B0 ;  /* 0x0000000000007941 */ /* 0x000fea0003800200 */
.L_x_5004:
        /* <DEDUP_REMOVED lines=12> */
.L_x_5007:
[----:B------:R-:W-:Y:S05]  /*28690*/  BSYNC.RECONVERGENT B0 ;  /* 0x0000000000007941 */ /* 0x000fea0003800200 */
.L_x_5006:
        /* <DEDUP_REMOVED lines=55> */
[----:B------:R-:W0:Y:S05]  /*28a10*/  SHFL.IDX PT, R167, R104, RZ, 0x1f ;  /* 0x00001fff68a77589 */ /* 0x000e2a00000e0000 */
        /* <DEDUP_REMOVED lines=8> */
[----:B---3--:R-:W-:-:S05]  /*28aa0*/  @!P2 IMAD.WIDE R78, R80, 0x4, R78 ;  /* 0x00000004504ea825 */ /* 0x008fca00078e024e */
[----:B------:R-:W1:Y:S02]  /*28ab0*/  MUFU.RSQ R0, R0 ;  /* 0x0000000000007308 */ /* 0x000e640000001400 */
[----:B-1----:R0:W-:Y:S01]  /*28ac0*/  @!P2 STG.E desc[UR8][R78.64], R0 ;  /* 0x000000004e00a986 */ /* 0x0021e2000c101908 */
[----:B------:R-:W-:Y:S05]  /*28ad0*/  @!P1 BRA `(.L_x_5009) ;  /* 0x0000000000809947 */ /* 0x000fea0003800000 */
[----:B0-----:R-:W0:Y:S01]  /*28ae0*/  LDC.64 R162, c[0x0][0x428] ;  /* 0x00010a00ffa27b82 */ /* 0x001e220000000a00 */
[--C-:B------:R-:W-:Y:S01]  /*28af0*/  FADD.FTZ R77, R89, -R110.reuse ;  /* 0x8000006e594d7221 */ /* 0x100fe20000010000 */
        /* <DEDUP_REMOVED lines=27> */
[----:B------:R-:W-:Y:S01]  /*28cb0*/  VIADD R98, R98, 0x100 ;  /* 0x0000010062627836 */ /* 0x000fe20000000000 */
[----:B------:R-:W-:-:S05]  /*28cc0*/  F2FP.BF16.F32.PACK_AB R79, R108, R173 ;  /* 0x000000ad6c4f723e */ /* 0x000fca00000010ff */
[----:B------:R1:W-:Y:S02]  /*28cd0*/  STG.E.128 desc[UR8][R162.64], R76 ;  /* 0x0000004ca2007986 */ /* 0x0003e4000c101d08 */
.L_x_5009:
[----:B------:R-:W-:Y:S05]  /*28ce0*/  BSYNC.RECONVERGENT B0 ;  /* 0x0000000000007941 */ /* 0x000fea0003800200 */
.L_x_5008:
[----:B------:R-:W-:Y:S01]  /*28cf0*/  LOP3.LUT P1, RZ, R116, 0x80, RZ, 0xc0, !PT ;  /* 0x0000008074ff7812 */ /* 0x000fe2000782c0ff */
[----:B------:R-:W-:-:S12]  /*28d00*/  BSSY.RECONVERGENT B0, `(.L_x_5010) ;  /* 0x0000022000007945 */ /* 0x000fd80003800200 */
[----:B------:R-:W-:Y:S05]  /*28d10*/  @!P1 BRA `(.L_x_5011) ;  /* 0x0000000000809947 */ /* 0x000fea0003800000 */
[----:B01----:R-:W0:Y:S01]  /*28d20*/  LDC.64 R162, c[0x0][0x428] ;  /* 0x00010a00ffa27b82 */ /* 0x003e220000000a00 */
        /* <DEDUP_REMOVED lines=27> */
[----:B------:R-:W-:Y:S02]  /*28ee0*/  F2FP.BF16.F32.PACK_AB R77, R104, R165 ;  /* 0x000000a5684d723e */ /* 0x000fe400000010ff */
[----:B------:R-:W-:Y:S02]  /*28ef0*/  F2FP.BF16.F32.PACK_AB R79, R108, R173 ;  /* 0x000000ad6c4f723e */ /* 0x000fe400000010ff */
[----:B------:R-:W-:-:S03]  /*28f00*/  IADD3 R98, PT, PT, R98, 0x100, RZ ;  /* 0x0000010062627810 */ /* 0x000fc60007ffe0ff */
[----:B------:R2:W-:Y:S04]  /*28f10*/  STG.E.128 desc[UR8][R162.64], R76 ;  /* 0x0000004ca2007986 */ /* 0x0005e8000c101d08 */
.L_x_5011:
[----:B------:R-:W-:Y:S05]  /*28f20*/  BSYNC.RECONVERGENT B0 ;  /* 0x0000000000007941 */ /* 0x000fea0003800200 */
.L_x_5010:
[----:B------:R-:W-:Y:S01]  /*28f30*/  LOP3.LUT P1, RZ, R116, 0x40, RZ, 0xc0, !PT ;  /* 0x0000004074ff7812 */ /* 0x000fe2000782c0ff */
[----:B------:R-:W-:-:S12]  /*28f40*/  BSSY.RECONVERGENT B0, `(.L_x_5012) ;  /* 0x0000022000007945 */ /* 0x000fd80003800200 */
[----:B------:R-:W-:Y:S05]  /*28f50*/  @!P1 BRA `(.L_x_5013) ;  /* 0x0000000000809947 */ /* 0x000fea0003800000 */
[----:B012---:R-:W0:Y:S01]  /*28f60*/  LDC.64 R162, c[0x0][0x428] ;  /* 0x00010a00ffa27b82 */ /* 0x007e220000000a00 */
        /* <DEDUP_REMOVED lines=31> */
.L_x_5013:
[----:B------:R-:W-:Y:S05]  /*29160*/  BSYNC.RECONVERGENT B0 ;  /* 0x0000000000007941 */ /* 0x000fea0003800200 */
.L_x_5012:
        /* <DEDUP_REMOVED lines=27> */
[----:B0-----:R-:W-:Y:S01]  /*29320*/  IMAD.WIDE.U32 R162, R98, 0x10, R162 ;  /* 0x0000001062a27825 */ /* 0x001fe200078e00a2 */
[----:B------:R-:W-:-:S02]  /*29330*/  F2FP.BF16.F32.PACK_AB R79, R0, R79 ;  /* 0x0000004f004f723e */ /* 0x000fc400000010ff */
[----:B------:R-:W-:Y:S02]  /*29340*/  F2FP.BF16.F32.PACK_AB R78, R106, R169 ;  /* 0x000000a96a4e723e */ /* 0x000fe400000010ff */
[----:B------:R-:W-:Y:S02]  /*29350*/  F2FP.BF16.F32.PACK_AB R77, R104, R77 ;  /* 0x0000004d684d723e */ /* 0x000fe400000010ff */
[----:B------:R-:W-:-:S05]  /*29360*/  F2FP.BF16.F32.PACK_AB R76, R165, R76 ;  /* 0x0000004ca54c723e */ /* 0x000fca00000010ff */
[----:B------:R4:W-:Y:S02]  /*29370*/  STG.E.128 desc[UR8][R162.64], R76 ;  /* 0x0000004ca2007986 */ /* 0x0009e4000c101d08 */
.L_x_5015:
[----:B------:R-:W-:Y:S05]  /*29380*/  BSYNC.RECONVERGENT B0 ;  /* 0x0000000000007941 */ /* 0x000fea0003800200 */
.L_x_5014:
[----:B01234-:R-:W0:Y:S01]  /*29390*/  LDC.64 R76, c[0x0][0x380] ;  /* 0x0000e000ff4c7b82 */ /* 0x01fe220000000a00 */
[----:B------:R-:W-:Y:S01]  /*293a0*/  UPLOP3.LUT UP1, UPT, UPT, UPT, UP1, 0x40, 0x4 ;  /* 0x000000000004789c */ /* 0x000fe20003f2e810 */
[----:B0-----:R-:W-:-:S04]  /*293b0*/  IADD3 R80, PT, PT, R80, R76, RZ ;  /* 0x0000004c50507210 */ /* 0x001fc80007ffe0ff */
[----:B------:R-:W-:-:S13]  /*293c0*/  ISETP.GE.AND P0, PT, R80, R77, PT ;  /* 0x0000004d5000720c */ /* 0x000fda0003f06270 */
[----:B------:R-:W-:Y:S05]  /*293d0*/  @!P0 BRA `(.L_x_5016) ;  /* 0xfffffd7800908947 */ /* 0x000fea000383ffff */
[----:B------:R-:W-:Y:S05]  /*293e0*/  EXIT ;  /* 0x000000000000794d */ /* 0x000fea0003800000 */
.L_x_5017:
        /* <DEDUP_REMOVED lines=9> */
.L_x_18026:


//--------------------- .text._ZN10layer_norm31ln_parallel_residual_fwd_kernelINS_13Kernel_traitsIf13__nv_bfloat16S2_S2_fjLj8192ELj1ELj1ELj8ELj16ENS_18Kernel_traits_baseILj8192EfS2_S2_S2_fjLj256EEEEELb1ELb1ELb1EEEvNS_9FwdParamsE --------------------------
	.section	.text._ZN10layer_norm31ln_parallel_residual_fwd_kernelINS_13Kernel_traitsIf13__nv_bfloat16S2_S2_fjLj8192ELj1ELj1ELj8ELj16ENS_18Kernel_traits_baseILj8192EfS2_S2_S2_fjLj256EEEEELb1ELb1ELb1EEEvNS_9FwdParamsE,"ax",@progbits
	.align	128
        .global         _ZN10layer_norm31ln_parallel_residual_fwd_kernelINS_13Kernel_traitsIf13__nv_bfloat16S2_S2_fjLj8192ELj1ELj1ELj8ELj16ENS_18Kernel_traits_baseILj8192EfS2_S2_S2_fjLj256EEEEELb1ELb1ELb1EEEvNS_9FwdParamsE
        .type           _ZN10layer_norm31ln_parallel_residual_fwd_kernelINS_13Kernel_traitsIf13__nv_bfloat16S2_S2_fjLj8192ELj1ELj1ELj8ELj16ENS_18Kernel_traits_baseILj8192EfS2_S2_S2_fjLj256EEEEELb1ELb1ELb1EEEvNS_9FwdParamsE,@function
        .size           _ZN10layer_norm31ln_parallel_residual_fwd_kernelINS_13Kernel_traitsIf13__nv_bfloat16S2_S2_fjLj8192ELj1ELj1ELj8ELj16ENS_18Kernel_traits_baseILj8192EfS2_S2_S2_fjLj256EEEEELb1ELb1ELb1EEEvNS_9FwdParamsE,(.L_x_18027 - _ZN10layer_norm31ln_parallel_residual_fwd_kernelINS_13Kernel_traitsIf13__nv_bfloat16S2_S2_fjLj8192ELj1ELj1ELj8ELj16ENS_18Kernel_traits_baseILj8192EfS2_S2_S2_fjLj256EEEEELb1ELb1ELb1EEEvNS_9FwdParamsE)
        .other          _ZN10layer_norm31ln_parallel_residual_fwd_kernelINS_13Kernel_traitsIf13__nv_bfloat16S2_S2_fjLj8192ELj1ELj1ELj8ELj16ENS_18Kernel_traits_baseILj8192EfS2_S2_S2_fjLj256EEEEELb1ELb1ELb1EEEvNS_9FwdParamsE,@"STO_CUDA_ENTRY STV_DEFAULT"
_ZN10layer_norm31ln_parallel_residual_fwd_kernelINS_13Kernel_traitsIf13__nv_bfloat16S2_S2_fjLj8192ELj1ELj1ELj8ELj16ENS_18Kernel_traits_baseILj8192EfS2_S2_S2_fjLj256EEEEELb1ELb1ELb1EEEvNS_9FwdParamsE:
.text._ZN10layer_norm31ln_parallel_residual_fwd_kernelINS_13Kernel_traitsIf13__nv_bfloat16S2_S2_fjLj8192ELj1ELj1ELj8ELj16ENS_18Kernel_traits_baseILj8192EfS2_S2_S2_fjLj256EEEEELb1ELb1ELb1EEEvNS_9FwdParamsE:
        /* <DEDUP_REMOVED lines=16> */
[----:B------:R-:W4:Y:S01]  /*0100*/  S2R R75, SR_TID.X ;  /* 0x00000000004b7919 */ /* 0x000f220000002100 */
[----:B-1----:R-:W-:-:S04]  /*0110*/  UISETP.NE.U32.AND UP0, UPT, UR6, URZ, UPT ;  /* 0x000000ff0600728c */ /* 0x002fc8000bf05070 */
[----:B------:R-:W-:Y:S01]  /*0120*/  UISETP.NE.AND.EX UP0, UPT, UR7, URZ, UPT, UP0 ;  /* 0x000000ff0700728c */ /* 0x000fe2000bf05300 */
[----:B---3--:R-:W-:Y:S02]  /*0130*/  MOV R94, UR4 ;  /* 0x00000004005e7c02 */ /* 0x008fe40008000f00 */
[----:B0-----:R-:W-:Y:S01]  /*0140*/  @P0 IADD3 R126, P1, PT, R4, R7, RZ ;  /* 0x00000007047e0210 */ /* 0x001fe20007f3e0ff */
[----:B--2---:R-:W-:Y:S01]  /*0150*/  VIADD R72, R2, 0x9e3779b9 ;  /* 0x9e3779b902487836 */ /* 0x004fe20000000000 */
[----:B------:R-:W-:-:S03]  /*0160*/  IADD3 R76, PT, PT, R3, 0x76cf5d0a, RZ ;  /* 0x76cf5d0a034c7810 */ /* 0x000fc60007ffe0ff */
[----:B------:R-:W-:Y:S01]  /*0170*/  @P0 IMAD.X R127, RZ, RZ, R5, P1 ;  /* 0x000000ffff7f0224 */ /* 0x000fe200008e0605 */
[C---:B------:R-:W-:Y:S01]  /*0180*/  IADD3 R79, PT, PT, R3.reuse, -0x126145ec, RZ ;  /* 0xed9eba14034f7810 */ /* 0x040fe20007ffe0ff */
        /* <DEDUP_REMOVED lines=14> */
[----:B----4-:R-:W-:Y:S06]  /*0270*/  BRA.U !UP0, `(.L_x_5018) ;  /* 0x0000000108547547 */ /* 0x010fec000b800000 */
        /* <DEDUP_REMOVED lines=21> */
.L_x_5018:
        /* <DEDUP_REMOVED lines=26> */
.L_x_5019:
[----:B------:R-:W1:Y:S02]  /*0570*/  LDCU UR4, c[0x0][0x384] ;  /* 0x00007080ff0477ac */ /* 0x000e640008000800 */
[----:B-1----:R-:W-:-:S13]  /*0580*/  ISETP.GE.AND P0, PT, R94, UR4, PT ;  /* 0x000000045e007c0c */ /* 0x002fda000bf06270 */
[----:B------:R-:W-:Y:S05]  /*0590*/  @P0 EXIT ;  /* 0x000000000000094d */ /* 0x000fea0003800000 */
[----:B------:R-:W1:Y:S01]  /*05a0*/  LDCU UR4, c[0x0][0x360] ;  /* 0x00006c00ff0477ac */ /* 0x000e620008000800 */
[----:B0-----:R-:W-:Y:S01]  /*05b0*/  IMAD.HI.U32 R5, R128, -0x2daee0ad, RZ ;  /* 0xd2511f5380057827 */ /* 0x001fe200078e00ff */
[----:B------:R-:W-:Y:S01]  /*05c0*/  LOP3.LUT R126, R126, 0x3, RZ, 0xc0, !PT ;  /* 0x000000037e7e7812 */ /* 0x000fe200078ec0ff */
[----:B------:R-:W0:Y:S02]  /*05d0*/  LDCU UR6, c[0x0][0x404] ;  /* 0x00008080ff0677ac */ /* 0x000e240008000800 */
[----:B------:R-:W-:Y:S01]  /*05e0*/  IMAD R73, R128, -0x2daee0ad, RZ ;  /* 0xd2511f5380497824 */ /* 0x000fe200078e02ff */
[----:B------:R-:W-:Y:S01]  /*05f0*/  LOP3.LUT R5, R5, R3, RZ, 0x3c, !PT ;  /* 0x0000000305057212 */ /* 0x000fe200078e3cff */
[----:B------:R-:W2:Y:S04]  /*0600*/  LDCU UR7, c[0x0][0x408] ;  /* 0x00008100ff0777ac */ /* 0x000ea80008000800 */
[C---:B------:R-:W-:Y:S01]  /*0610*/  IMAD.HI.U32 R4, R5.reuse, -0x326172a9, RZ ;  /* 0xcd9e8d5705047827 */ /* 0x040fe200078e00ff */
[----:B------:R-:W3:Y:S03]  /*0620*/  LDCU UR10, c[0x0][0x388] ;  /* 0x00007100ff0a77ac */ /* 0x000ee60008000800 */
[----:B------:R-:W-:Y:S01]  /*0630*/  IMAD R5, R5, -0x326172a9, RZ ;  /* 0xcd9e8d5705057824 */ /* 0x000fe200078e02ff */
[----:B------:R-:W4:Y:S01]  /*0640*/  LDCU.U8 UR14, c[0x0][0x410] ;  /* 0x00008200ff0e77ac */ /* 0x000f220008000000 */
[----:B-1----:R-:W-:Y:S01]  /*0650*/  IMAD R130, R94, UR4, R75 ;  /* 0x000000045e827c24 */ /* 0x002fe2000f8e024b */
[----:B------:R-:W1:Y:S03]  /*0660*/  LDCU.64 UR4, c[0x0][0x398] ;  /* 0x00007300ff0477ac */ /* 0x000e660008000a00 */
[C---:B------:R-:W-:Y:S01]  /*0670*/  IMAD.HI.U32 R0, R130.reuse, -0x326172a9, RZ ;  /* 0xcd9e8d5782007827 */ /* 0x040fe200078e00ff */
[----:B------:R-:W0:Y:S03]  /*0680*/  LDCU UR11, c[0x0][0x400] ;  /* 0x00008000ff0b77ac */ /* 0x000e260008000800 */
[----:B------:R-:W-:Y:S01]  /*0690*/  IMAD R7, R130, -0x326172a9, RZ ;  /* 0xcd9e8d5782077824 */ /* 0x000fe200078e02ff */
[----:B------:R-:W-:Y:S01]  /*06a0*/  LOP3.LUT R0, R83, R0, R2, 0x96, !PT ;  /* 0x0000000053007212 */ /* 0x000fe200078e9602 */
[----:B------:R-:W0:Y:S03]  /*06b0*/  LDCU.64 UR12, c[0x0][0x3a0] ;  /* 0x00007400ff0c77ac */ /* 0x000e260008000a00 */
[----:B------:R-:W-:Y:S01]  /*06c0*/  LOP3.LUT R4, R72, R7, R4, 0x96, !PT ;  /* 0x0000000748047212 */ /* 0x000fe200078e9604 */
[----:B------:R-:W-:-:S04]  /*06d0*/  IMAD.HI.U32 R6, R0, -0x2daee0ad, RZ ;  /* 0xd2511f5300067827 */ /* 0x000fc800078e00ff */
[----:B------:R-:W-:Y:S01]  /*06e0*/  IMAD.HI.U32 R72, R4, -0x2daee0ad, RZ ;  /* 0xd2511f5304487827 */ /* 0x000fe200078e00ff */
[----:B------:R-:W-:Y:S01]  /*06f0*/  LOP3.LUT R6, R74, R73, R6, 0x96, !PT ;  /* 0x000000494a067212 */ /* 0x000fe200078e9606 */
[----:B-1----:R-:W-:Y:S02]  /*0700*/  UISETP.NE.U32.AND UP0, UPT, UR4, URZ, UPT ;  /* 0x000000ff0400728c */ /* 0x002fe4000bf05070 */
[----:B------:R-:W-:Y:S02]  /*0710*/  IMAD R73, R0, -0x2daee0ad, RZ ;  /* 0xd2511f5300497824 */ /* 0x000fe400078e02ff */
[----:B------:R-:W-:Y:S01]  /*0720*/  IMAD.HI.U32 R0, R6, -0x326172a9, RZ ;  /* 0xcd9e8d5706007827 */ /* 0x000fe200078e00ff */
[----:B------:R-:W-:Y:S02]  /*0730*/  UISETP.NE.AND.EX UP0, UPT, UR5, URZ, UPT, UP0 ;  /* 0x000000ff0500728c */ /* 0x000fe4000bf05300 */
[----:B------:R-:W-:Y:S01]  /*0740*/  LOP3.LUT R72, R76, R73, R72, 0x96, !PT ;  /* 0x000000494c487212 */ /* 0x000fe200078e9648 */
[----:B------:R-:W-:-:S02]  /*0750*/  VIADD R7, R2, 0x3c6ef372 ;  /* 0x3c6ef37202077836 */ /* 0x000fc40000000000 */
[----:B------:R-:W-:Y:S01]  /*0760*/  IMAD R73, R4, -0x2daee0ad, RZ ;  /* 0xd2511f5304497824 */ /* 0x000fe200078e02ff */
[----:B------:R-:W-:Y:S01]  /*0770*/  PLOP3.LUT P0, PT, PT, PT, UP0, 0x80, 0x8 ;  /* 0x000000000008781c */ /* 0x000fe20003f0f008 */
[----:B------:R-:W-:Y:S01]  /*0780*/  IMAD R6, R6, -0x326172a9, RZ ;  /* 0xcd9e8d5706067824 */ /* 0x000fe200078e02ff */
[----:B------:R-:W-:Y:S01]  /*0790*/  LOP3.LUT R0, R7, R5, R0, 0x96, !PT ;  /* 0x0000000507007212 */ /* 0x000fe200078e9600 */
[----:B------:R-:W-:Y:S01]  /*07a0*/  VIADD R7, R2, 0xdaa66d2b ;  /* 0xdaa66d2b02077836 */ /* 0x000fe20000000000 */
[----:B------:R-:W-:Y:S01]  /*07b0*/  UPLOP3.LUT UP0, UPT, UPT, UPT, UPT, 0x40, 0x4 ;  /* 0x000000000004789c */ /* 0x000fe20003f0e870 */
        /* <DEDUP_REMOVED lines=26> */
[----:B------:R-:W-:Y:S02]  /*0960*/  LOP3.LUT R5, R85, R6, R5, 0x96, !PT ;  /* 0x0000000655057212 */ /* 0x000fe400078e9605 */
[----:B------:R-:W-:Y:S01]  /*0970*/  IADD3 R6, PT, PT, R2, -0xe443238, RZ ;  /* 0xf1bbcdc802067810 */ /* 0x000fe20007ffe0ff */
[----:B------:R-:W-:Y:S01]  /*0980*/  IMAD R74, R0, -0x2daee0ad, RZ ;  /* 0xd2511f53004a7824 */ /* 0x000fe200078e02ff */
[----:B------:R-:W-:Y:S01]  /*0990*/  LOP3.LUT R4, R86, R7, R4, 0x96, !PT ;  /* 0x0000000756047212 */ /* 0x000fe200078e9604 */
[----:B------:R-:W-:-:S04]  /*09a0*/  IMAD.HI.U32 R73, R5, -0x2daee0ad, RZ ;  /* 0xd2511f5305497827 */ /* 0x000fc800078e00ff */
[----:B------:R-:W-:Y:S01]  /*09b0*/  IMAD R7, R72, -0x326172a9, RZ ;  /* 0xcd9e8d5748077824 */ /* 0x000fe200078e02ff */
[----:B------:R-:W-:Y:S01]  /*09c0*/  LOP3.LUT R73, R87, R74, R73, 0x96, !PT ;  /* 0x0000004a57497212 */ /* 0x000fe200078e9649 */
[----:B------:R-:W-:-:S04]  /*09d0*/  IMAD.HI.U32 R0, R4, -0x326172a9, RZ ;  /* 0xcd9e8d5704007827 */ /* 0x000fc800078e00ff */
[----:B------:R-:W-:Y:S01]  /*09e0*/  IMAD.HI.U32 R82, R73, -0x326172a9, RZ ;  /* 0xcd9e8d5749527827 */ /* 0x000fe200078e00ff */
[----:B------:R-:W-:-:S03]  /*09f0*/  LOP3.LUT R0, R6, R7, R0, 0x96, !PT ;  /* 0x0000000706007212 */ /* 0x000fc600078e9600 */
[----:B------:R-:W-:Y:S02]  /*0a00*/  IMAD R7, R4, -0x326172a9, RZ ;  /* 0xcd9e8d5704077824 */ /* 0x000fe400078e02ff */
[----:B------:R-:W-:Y:S02]  /*0a10*/  IMAD R5, R5, -0x2daee0ad, RZ ;  /* 0xd2511f5305057824 */ /* 0x000fe400078e02ff */
[----:B------:R-:W-:Y:S01]  /*0a20*/  IMAD.HI.U32 R84, R0, -0x2daee0ad, RZ ;  /* 0xd2511f5300547827 */ /* 0x000fe200078e00ff */
[----:B------:R-:W-:-:S03]  /*0a30*/  LOP3.LUT R82, R88, R7, R82, 0x96, !PT ;  /* 0x0000000758527212 */ /* 0x000fc600078e9652 */
[----:B------:R-:W-:Y:S01]  /*0a40*/  IMAD.MOV.U32 R85, RZ, RZ, RZ ;  /* 0x000000ffff557224 */ /* 0x000fe200078e00ff */
[----:B------:R-:W-:Y:S01]  /*0a50*/  LOP3.LUT R84, R89, R5, R84, 0x96, !PT ;  /* 0x0000000559547212 */ /* 0x000fe200078e9654 */
[----:B------:R-:W-:Y:S02]  /*0a60*/  IMAD R86, R73, -0x326172a9, RZ ;  /* 0xcd9e8d5749567824 */ /* 0x000fe400078e02ff */
[----:B0-234-:R-:W-:-:S07]  /*0a70*/  IMAD R120, R0, -0x2daee0ad, RZ ;  /* 0xd2511f5300787824 */ /* 0x01dfce00078e02ff */
.L_x_5324:
[----:B-1----:R-:W0:Y:S01]  /*0a80*/  LDC.64 R76, c[0x0][0x390] ;  /* 0x0000e400ff4c7b82 */ /* 0x002e220000000a00 */
        /* <DEDUP_REMOVED lines=10> */
[----:B-----5:R-:W5:Y:S01]  /*0b30*/  LDG.E.128 R72, desc[UR8][R72.64] ;  /* 0x0000000848487981 */ /* 0x020f62000c1e1d00 */
[----:B-1----:R-:W-:-:S05]  /*0b40*/  @P0 IMAD.WIDE.U32 R80, R97, 0x10, R80 ;  /* 0x0000001061500825 */ /* 0x002fca00078e0050 */
[----:B------:R-:W5:Y:S01]  /*0b50*/  @P0 LDG.E.128 R112, desc[UR8][R80.64] ;  /* 0x0000000850700981 */ /* 0x000f62000c1e1d00 */
[----:B--2---:R-:W-:-:S04]  /*0b60*/  ISETP.NE.U32.AND P0, PT, R78, RZ, PT ;  /* 0x000000ff4e00720c */ /* 0x004fc80003f05070 */
[----:B------:R-:W-:Y:S01]  /*0b70*/  ISETP.NE.AND.EX P0, PT, R79, RZ, PT, P0 ;  /* 0x000000ff4f00720c */ /* 0x000fe20003f05300 */
[----:B0-----:R-:W-:Y:S01]  /*0b80*/  @P1 IMAD.WIDE.U32 R108, R97, 0x10, R108 ;  /* 0x00000010616c1825 */ /* 0x001fe200078e006c */
[C---:B------:R-:W-:Y:S02]  /*0b90*/  IADD3 R98, PT, PT, R3.reuse, 0x646e171e, RZ ;  /* 0x646e171e03627810 */ /* 0x040fe40007ffe0ff */
[C---:B------:R-:W-:Y:S01]  /*0ba0*/  IADD3 R104, PT, PT, R3.reuse, -0x24c28bd8, RZ ;  /* 0xdb3d742803687810 */ /* 0x040fe20007ffe0ff */
[C---:B------:R-:W-:Y:S01]  /*0bb0*/  VIADD R0, R3.reuse, 0x32370b8f ;  /* 0x32370b8f03007836 */ /* 0x040fe20000000000 */
[----:B------:R0:W5:Y:S01]  /*0bc0*/  @P1 LDG.E.128 R4, desc[UR8][R108.64] ;  /* 0x000000086c041981 */ /* 0x000162000c1e1d00 */
[C---:B------:R-:W-:Y:S01]  /*0bd0*/  VIADD R100, R3.reuse, 0xbb67ae85 ;  /* 0xbb67ae8503647836 */ /* 0x040fe20000000000 */
[C---:B------:R-:W-:Y:S01]  /*0be0*/  IADD3 R110, PT, PT, R3.reuse, -0x126145ec, RZ ;  /* 0xed9eba14036e7810 */ /* 0x040fe20007ffe0ff */
[C---:B------:R-:W-:Y:S01]  /*0bf0*/  VIADD R102, R2.reuse, 0x9e3779b9 ;  /* 0x9e3779b902667836 */ /* 0x040fe20000000000 */
[----:B------:R-:W-:Y:S01]  /*0c00*/  IADD3 R117, PT, PT, R3, -0x56f99767, RZ ;  /* 0xa906689903757810 */ /* 0x000fe20007ffe0ff */
[----:B------:R-:W-:-:S02]  /*0c10*/  VIADD R106, R2, 0x78dde6e4 ;  /* 0x78dde6e4026a7836 */ /* 0x000fc40000000000 */
[C---:B------:R-:W-:Y:S02]  /*0c20*/  VIADD R111, R3.reuse, 0x96a522ad ;  /* 0x96a522ad036f7836 */ /* 0x040fe40000000000 */
[C---:B------:R-:W-:Y:S02]  /*0c30*/  VIADD R116, R3.reuse, 0x1fd5c5a3 ;  /* 0x1fd5c5a303747836 */ /* 0x040fe40000000000 */
[----:B0-----:R-:W-:Y:S02]  /*0c40*/  VIADD R108, R3, 0x76cf5d0a ;  /* 0x76cf5d0a036c7836 */ /* 0x001fe40000000000 */
[----:B------:R-:W-:Y:S01]  /*0c50*/  IMAD.MOV.U32 R118, RZ, RZ, 0x2f800000 ;  /* 0x2f800000ff767424 */ /* 0x000fe200078e00ff */
        /* <DEDUP_REMOVED lines=16> */
.L_x_5022:
        /* <DEDUP_REMOVED lines=12> */
.L_x_5023:
[----:B------:R-:W-:Y:S01]  /*0e20*/  IMAD.WIDE.U32 R122, R130, -0x326172a9, RZ ;  /* 0xcd9e8d57827a7825 */ /* 0x000fe200078e00ff */
[----:B------:R-:W-:Y:S02]  /*0e30*/  LOP3.LUT R126, R85, R81, R3, 0x96, !PT ;  /* 0x00000051557e7212 */ /* 0x000fe400078e9603 */
[----:B------:R-:W-:Y:S01]  /*0e40*/  IADD3 R95, PT, PT, R2, 0x3c6ef372, RZ ;  /* 0x3c6ef372025f7810 */ /* 0x000fe20007ffe0ff */
        /* <DEDUP_REMOVED lines=9> */
[C---:B------:R-:W-:Y:S01]  /*0ee0*/  VIADD R81, R2.reuse, 0xdaa66d2b ;  /* 0xdaa66d2b02517836 */ /* 0x040fe20000000000 */
[----:B------:R-:W-:Y:S01]  /*0ef0*/  LOP3.LUT R124, R95, R126, R123, 0x96, !PT ;  /* 0x0000007e5f7c7212 */ /* 0x000fe200078e967b */
        /* <DEDUP_REMOVED lines=36> */
.L_x_5021:
[----:B------:R-:W-:Y:S01]  /*1140*/  I2FP.F32.U32 R81, R80 ;  /* 0x0000005000517245 */ /* 0x000fe20000201000 */
[----:B-----5:R-:W-:Y:S01]  /*1150*/  IMAD.U32 R80, R72, 0x10000, RZ ;  /* 0x0001000048507824 */ /* 0x020fe200078e00ff */
[----:B------:R-:W-:Y:S01]  /*1160*/  UMOV UR5, UR7 ;  /* 0x0000000700057c82 */ /* 0x000fe20008000000 */
[----:B------:R-:W-:Y:S01]  /*1170*/  UMOV UR4, UR6 ;  /* 0x0000000600047c82 */ /* 0x000fe20008000000 */
[----:B------:R-:W-:Y:S01]  /*1180*/  ISETP.NE.AND P2, PT, R99, 0x1, PT ;  /* 0x000000016300780c */ /* 0x000fe20003f45270 */
[----:B------:R-:W-:Y:S01]  /*1190*/  FFMA.FTZ R81, R81, R118, 1.1641532182693481445e-10 ;  /* 0x2f00000051517423 */ /* 0x000fe20000010076 */
[----:B------:R-:W-:Y:S01]  /*11a0*/  FMUL.FTZ R80, R80, UR5 ;  /* 0x0000000550507c20 */ /* 0x000fe20008410000 */
[----:B------:R-:W-:Y:S01]  /*11b0*/  @P1 SHF.L.U32 R120, R4, 0x10, RZ ;  /* 0x0000001004781819 */ /* 0x000fe200000006ff */
[----:B------:R-:W-:Y:S01]  /*11c0*/  IMAD.MOV.U32 R101, RZ, RZ, 0x2 ;  /* 0x00000002ff657424 */ /* 0x000fe200078e00ff */
[----:B------:R-:W-:Y:S02]  /*11d0*/  PRMT R72, R72, 0x7632, R72 ;  /* 0x0000763248487816 */ /* 0x000fe40000000048 */
        /* <DEDUP_REMOVED lines=16> */
.L_x_5025:
        /* <DEDUP_REMOVED lines=12> */
.L_x_5026:
        /* <DEDUP_REMOVED lines=50> */
.L_x_5024:
[----:B------:R-:W-:Y:S01]  /*16c0*/  I2FP.F32.U32 R81, R81 ;  /* 0x0000005100517245 */ /* 0x000fe20000201000 */
[----:B------:R-:W-:Y:S01]  /*16d0*/  IMAD.U32 R72, R72, 0x10000, RZ ;  /* 0x0001000048487824 */ /* 0x000fe200078e00ff */
[----:B------:R-:W-:Y:S02]  /*16e0*/  @P1 PRMT R99, R4, 0x7632, R99 ;  /* 0x0000763204631816 */ /* 0x000fe40000000063 */
[----:B------:R-:W-:Y:S01]  /*16f0*/  ISETP.NE.AND P2, PT, R101, 0x1, PT ;  /* 0x000000016500780c */ /* 0x000fe20003f45270 */
[----:B------:R-:W-:Y:S01]  /*1700*/  FFMA.FTZ R81, R81, R118, 1.1641532182693481445e-10 ;  /* 0x2f00000051517423 */ /* 0x000fe20000010076 */
[----:B------:R-:W-:Y:S01]  /*1710*/  FMUL.FTZ R72, R72, UR5 ;  /* 0x0000000548487c20 */ /* 0x000fe20008410000 */
[----:B------:R-:W-:Y:S01]  /*1720*/  @P1 IMAD.U32 R120, R99, 0x10000, RZ ;  /* 0x0001000063781824 */ /* 0x000fe200078e00ff */
[----:B------:R-:W-:Y:S02]  /*1730*/  MOV R105, 0x2 ;  /* 0x0000000200697802 */ /* 0x000fe40000000f00 */
        /* <DEDUP_REMOVED lines=16> */
.L_x_5028:
        /* <DEDUP_REMOVED lines=12> */
.L_x_5029:
        /* <DEDUP_REMOVED lines=50> */
.L_x_5027:
[----:B------:R-:W-:Y:S01]  /*1c20*/  I2FP.F32.U32 R81, R81 ;  /* 0x0000005100517245 */ /* 0x000fe20000201000 */
[----:B------:R-:W-:Y:S01]  /*1c30*/  @P1 IMAD.U32 R120, R5, 0x10000, RZ ;  /* 0x0001000005781824 */ /* 0x000fe200078e00ff */
[----:B------:R-:W-:Y:S01]  /*1c40*/  SHF.L.U32 R101, R73, 0x10, RZ ;  /* 0x0000001049657819 */ /* 0x000fe200000006ff */
[----:B------:R-:W-:Y:S01]  /*1c50*/  IMAD.MOV.U32 R107, RZ, RZ, 0x2 ;  /* 0x00000002ff6b7424 */ /* 0x000fe200078e00ff */
[----:B------:R-:W-:Y:S01]  /*1c60*/  ISETP.NE.AND P2, PT, R105, 0x1, PT ;  /* 0x000000016900780c */ /* 0x000fe20003f45270 */
[----:B------:R-:W-:Y:S01]  /*1c70*/  FFMA.FTZ R81, R81, R118, 1.1641532182693481445e-10 ;  /* 0x2f00000051517423 */ /* 0x000fe20000010076 */
[----:B------:R-:W-:Y:S01]  /*1c80*/  PRMT R73, R73, 0x7632, R73 ;  /* 0x0000763249497816 */ /* 0x000fe20000000049 */
[----:B------:R-:W-:Y:S01]  /*1c90*/  FMUL.FTZ R101, R101, UR5 ;  /* 0x0000000565657c20 */ /* 0x000fe20008410000 */
[----:B------:R-:W-:Y:S02]  /*1ca0*/  MOV R103, R86 ;  /* 0x0000005600677202 */ /* 0x000fe40000000f00 */
[----:B------:R-:W-:-:S04]  /*1cb0*/  FSETP.GTU.FTZ.AND P0, PT, R81, UR4, PT ;  /* 0x0000000451007c0b */ /* 0x000fc8000bf1c000 */
        /* <DEDUP_REMOVED lines=14> */
.L_x_5031:
        /* <DEDUP_REMOVED lines=12> */
.L_x_5032:
        /* <DEDUP_REMOVED lines=50> */
.L_x_5030:
[----:B------:R-:W-:Y:S01]  /*2180*/  I2FP.F32.U32 R103, R103 ;  /* 0x0000006700677245 */ /* 0x000fe20000201000 */
[----:B------:R-:W-:Y:S01]  /*2190*/  IMAD.U32 R73, R73, 0x10000, RZ ;  /* 0x0001000049497824 */ /* 0x000fe200078e00ff */
[----:B------:R-:W-:Y:S01]  /*21a0*/  ISETP.NE.AND P0, PT, R107, 0x1, PT ;  /* 0x000000016b00780c */ /* 0x000fe20003f05270 */
[----:B------:R-:W-:Y:S01]  /*21b0*/  IMAD.MOV.U32 R109, RZ, RZ, 0x2 ;  /* 0x00000002ff6d7424 */ /* 0x000fe200078e00ff */
[----:B------:R-:W-:Y:S01]  /*21c0*/  @P1 PRMT R105, R5, 0x7632, R105 ;  /* 0x0000763205691816 */ /* 0x000fe20000000069 */
[----:B------:R-:W-:Y:S01]  /*21d0*/  FFMA.FTZ R103, R103, R118, 1.1641532182693481445e-10 ;  /* 0x2f00000067677423 */ /* 0x000fe20000010076 */
[----:B------:R-:W-:Y:S02]  /*21e0*/  FMUL.FTZ R73, R73, UR5 ;  /* 0x0000000549497c20 */ /* 0x000fe40008410000 */
[----:B------:R-:W-:Y:S01]  /*21f0*/  @P1 SHF.L.U32 R120, R105, 0x10, RZ ;  /* 0x0000001069781819 */ /* 0x000fe200000006ff */
[----:B------:R-:W-:Y:S01]  /*2200*/  IMAD.MOV.U32 R105, RZ, RZ, R86 ;  /* 0x000000ffff697224 */ /* 0x000fe200078e0056 */
        /* <DEDUP_REMOVED lines=14> */
.L_x_5034:
        /* <DEDUP_REMOVED lines=12> */
.L_x_5035:
        /* <DEDUP_REMOVED lines=50> */
.L_x_5033:
        /* <DEDUP_REMOVED lines=23> */
.L_x_5037:
        /* <DEDUP_REMOVED lines=12> */
.L_x_5038:
        /* <DEDUP_REMOVED lines=50> */
.L_x_5036:
        /* <DEDUP_REMOVED lines=23> */
.L_x_5040:
        /* <DEDUP_REMOVED lines=12> */
.L_x_5041:
        /* <DEDUP_REMOVED lines=50> */
.L_x_5039:
        /* <DEDUP_REMOVED lines=23> */
.L_x_5043:
        /* <DEDUP_REMOVED lines=12> */
.L_x_5044:
        /* <DEDUP_REMOVED lines=50> */
.L_x_5042:
        /* <DEDUP_REMOVED lines=16> */
.L_x_5020:
[----:B------:R-:W-:Y:S01]  /*37c0*/  ISETP.NE.AND P0, PT, R126, 0x1, PT ;  /* 0x000000017e00780c */ /* 0x000fe20003f05270 */
[C---:B------:R-:W-:Y:S01]  /*37d0*/  VIADD R81, R2.reuse, 0x1715609d ;  /* 0x1715609d02517836 */ /* 0x040fe20000000000 */
[C---:B------:R-:W-:Y:S01]  /*37e0*/  IADD3 R80, PT, PT, R2.reuse, -0x700cb87f, RZ ;  /* 0x8ff3478102507810 */ /* 0x040fe20007ffe0ff */
[C---:B------:R-:W-:Y:S01]  /*37f0*/  VIADD R96, R2.reuse, 0x5384540f ;  /* 0x5384540f02607836 */ /* 0x040fe20000000000 */
[C---:B------:R-:W-:Y:S01]  /*3800*/  IADD3 R119, PT, PT, R2.reuse, -0x4ab325aa, RZ ;  /* 0xb54cda5602777810 */ /* 0x040fe20007ffe0ff */
[C---:B------:R-:W-:Y:S01]  /*3810*/  VIADD R121, R2.reuse, 0x3c6ef372 ;  /* 0x3c6ef37202797836 */ /* 0x040fe20000000000 */
[C---:B------:R-:W-:Y:S01]  /*3820*/  IADD3 R124, PT, PT, R2.reuse, -0x255992d5, RZ ;  /* 0xdaa66d2b027c7810 */ /* 0x040fe20007ffe0ff */
        /* <DEDUP_REMOVED lines=15> */
.L_x_5047:
        /* <DEDUP_REMOVED lines=12> */
.L_x_5048:
        /* <DEDUP_REMOVED lines=42> */
.L_x_5046:
[----:B------:R-:W-:Y:S01]  /*3c80*/  I2FP.F32.U32 R87, R87 ;  /* 0x0000005700577245 */ /* 0x000fe20000201000 */
[----:B------:R-:W-:Y:S01]  /*3c90*/  UMOV UR4, UR6 ;  /* 0x0000000600047c82 */ /* 0x000fe20008000000 */
[----:B------:R-:W-:Y:S01]  /*3ca0*/  ISETP.NE.AND P2, PT, R89, 0x1, PT ;  /* 0x000000015900780c */ /* 0x000fe20003f45270 */
[----:B-----5:R-:W-:Y:S01]  /*3cb0*/  IMAD.U32 R88, R72, 0x10000, RZ ;  /* 0x0001000048587824 */ /* 0x020fe200078e00ff */
[----:B------:R-:W-:Y:S01]  /*3cc0*/  UMOV UR5, UR7 ;  /* 0x0000000700057c82 */ /* 0x000fe20008000000 */
[----:B------:R-:W-:Y:S01]  /*3cd0*/  FFMA.FTZ R87, R87, R118, 1.1641532182693481445e-10 ;  /* 0x2f00000057577423 */ /* 0x000fe20000010076 */
[----:B------:R-:W-:Y:S02]  /*3ce0*/  HFMA2 R90, -RZ, RZ, 0, 1.1920928955078125e-07 ;  /* 0x00000002ff5a7431 */ /* 0x000fe400000001ff */
[----:B------:R-:W-:Y:S01]  /*3cf0*/  FMUL.FTZ R88, R88, UR5 ;  /* 0x0000000558587c20 */ /* 0x000fe20008410000 */
[----:B------:R-:W-:Y:S01]  /*3d00*/  PRMT R99, R72, 0x7632, R99 ;  /* 0x0000763248637816 */ /* 0x000fe20000000063 */
[----:B------:R-:W-:Y:S01]  /*3d10*/  IMAD.MOV.U32 R72, RZ, RZ, R86 ;  /* 0x000000ffff487224 */ /* 0x000fe200078e0056 */
        /* <DEDUP_REMOVED lines=13> */
.L_x_5050:
        /* <DEDUP_REMOVED lines=12> */
.L_x_5051:
        /* <DEDUP_REMOVED lines=43> */
.L_x_5049:
[----:B------:R-:W-:Y:S01]  /*4160*/  I2FP.F32.U32 R87, R72 ;  /* 0x0000004800577245 */ /* 0x000fe20000201000 */
[----:B------:R-:W-:Y:S01]  /*4170*/  IMAD.U32 R72, R112, 0x10000, RZ ;  /* 0x0001000070487824 */ /* 0x000fe200078e00ff */
[----:B------:R-:W-:Y:S01]  /*4180*/  ISETP.NE.AND P2, PT, R90, 0x1, PT ;  /* 0x000000015a00780c */ /* 0x000fe20003f45270 */
[----:B------:R-:W-:Y:S01]  /*4190*/  IMAD.MOV.U32 R91, RZ, RZ, 0x2 ;  /* 0x00000002ff5b7424 */ /* 0x000fe200078e00ff */
[----:B------:R-:W-:Y:S01]  /*41a0*/  MOV R88, R86 ;  /* 0x0000005600587202 */ /* 0x000fe20000000f00 */
[----:B------:R-:W-:Y:S01]  /*41b0*/  FFMA.FTZ R87, R87, R118, 1.1641532182693481445e-10 ;  /* 0x2f00000057577423 */ /* 0x000fe20000010076 */
[----:B------:R-:W-:-:S04]  /*41c0*/  FMUL.FTZ R72, R72, UR5 ;  /* 0x0000000548487c20 */ /* 0x000fc80008410000 */
[----:B------:R-:W-:Y:S02]  /*41d0*/  FSETP.GTU.FTZ.AND P0, PT, R87, UR4, PT ;  /* 0x0000000457007c0b */ /* 0x000fe4000bf1c000 */
[----:B------:R-:W-:Y:S02]  /*41e0*/  @P1 SHF.L.U32 R87, R4, 0x10, RZ ;  /* 0x0000001004571819 */ /* 0x000fe400000006ff */
        /* <DEDUP_REMOVED lines=15> */
.L_x_5053:
        /* <DEDUP_REMOVED lines=12> */
.L_x_5054:
        /* <DEDUP_REMOVED lines=43> */
.L_x_5052:
        /* <DEDUP_REMOVED lines=20> */
.L_x_5056:
        /* <DEDUP_REMOVED lines=12> */
.L_x_5057:
        /* <DEDUP_REMOVED lines=43> */
.L_x_5055:
        /* <DEDUP_REMOVED lines=9> */
[----:B------:R-:W-:Y:S01]  /*4b90*/  FSEL R88, R88, RZ, !P0 ;  /* 0x000000ff58587208 */ /* 0x000fe20004000000 */
[----:B------:R-:W-:-:S04]  /*4ba0*/  @P1 IMAD.U32 R89, R89, 0x10000, RZ ;  /* 0x0001000059591824 */ /* 0x000fc800078e00ff */
[----:B------:R-:W-:-:S04]  /*4bb0*/  FADD.FTZ R88, R99, R88 ;  /* 0x0000005863587221 */ /* 0x000fc80000010000 */
[----:B------:R-:W-:Y:S01]  /*4bc0*/  @P1 FADD.FTZ R99, R88, R89 ;  /* 0x0000005958631221 */ /* 0x000fe20000010000 */
[----:B------:R-:W-:Y:S01]  /*4bd0*/  @!P1 MOV R99, R88 ;  /* 0x0000005800639202 */ /* 0x000fe20000000f00 */
[----:B------:R-:W-:Y:S01]  /*4be0*/  IMAD.MOV.U32 R89, RZ, RZ, R86 ;  /* 0x000000ffff597224 */ /* 0x000fe200078e0056 */
        /* <DEDUP_REMOVED lines=11> */
.L_x_5059:
        /* <DEDUP_REMOVED lines=12> */
.L_x_5060:
        /* <DEDUP_REMOVED lines=43> */
.L_x_5058:
[----:B------:R-:W-:Y:S01]  /*5010*/  I2FP.F32.U32 R89, R89 ;  /* 0x0000005900597245 */ /* 0x000fe20000201000 */
[----:B------:R-:W-:Y:S01]  /*5020*/  IMAD.MOV.U32 R93, RZ, RZ, 0x2 ;  /* 0x00000002ff5d7424 */ /* 0x000fe200078e00ff */
[----:B------:R-:W-:Y:S02]  /*5030*/  ISETP.NE.AND P2, PT, R92, 0x1, PT ;  /* 0x000000015c00780c */ /* 0x000fe40003f45270 */
[----:B------:R-:W-:Y:S01]  /*5040*/  SHF.L.U32 R90, R73, 0x10, RZ ;  /* 0x00000010495a7819 */ /* 0x000fe200000006ff */
[----:B------:R-:W-:-:S04]  /*5050*/  FFMA.FTZ R89, R89, R118, 1.1641532182693481445e-10 ;  /* 0x2f00000059597423 */ /* 0x000fc80000010076 */
[----:B------:R-:W-:Y:S01]  /*5060*/  FMUL.FTZ R91, R90, UR5 ;  /* 0x000000055a5b7c20 */ /* 0x000fe20008410000 */
[----:B------:R-:W-:Y:S02]  /*5070*/  FSETP.GTU.FTZ.AND P0, PT, R89, UR4, PT ;  /* 0x0000000459007c0b */ /* 0x000fe4000bf1c000 */
[----:B------:R-:W-:Y:S01]  /*5080*/  PRMT R90, R73, 0x7632, R90 ;  /* 0x00007632495a7816 */ /* 0x000fe2000000005a */
[----:B------:R-:W-:Y:S01]  /*5090*/  IMAD.MOV.U32 R73, RZ, RZ, R86 ;  /* 0x000000ffff497224 */ /* 0x000fe200078e0056 */
        /* <DEDUP_REMOVED lines=12> */
.L_x_5062:
        /* <DEDUP_REMOVED lines=12> */
.L_x_5063:
        /* <DEDUP_REMOVED lines=43> */
.L_x_5061:
        /* <DEDUP_REMOVED lines=10> */
[----:B------:R-:W-:Y:S02]  /*5570*/  HFMA2 R92, -RZ, RZ, 0, 1.1920928955078125e-07 ;  /* 0x00000002ff5c7431 */ /* 0x000fe400000001ff */
[----:B------:R-:W-:Y:S02]  /*5580*/  IMAD.MOV.U32 R91, RZ, RZ, R86 ;  /* 0x000000ffff5b7224 */ /* 0x000fe400078e0056 */
        /* <DEDUP_REMOVED lines=12> */
.L_x_5065:
        /* <DEDUP_REMOVED lines=12> */
.L_x_5066:
        /* <DEDUP_REMOVED lines=43> */
.L_x_5064:
[----:B------:R-:W-:Y:S01]  /*59c0*/  ISETP.NE.AND P3, PT, R92, 0x1, PT ;  /* 0x000000015c00780c */ /* 0x000fe20003f65270 */
[----:B------:R-:W-:Y:S01]  /*59d0*/  IMAD.U32 R90, R90, 0x10000, RZ ;  /* 0x000100005a5a7824 */ /* 0x000fe200078e00ff */
[----:B------:R-:W-:Y:S02]  /*59e0*/  I2FP.F32.U32 R91, R91 ;  /* 0x0000005b005b7245 */ /* 0x000fe40000201000 */
[----:B------:R-:W-:Y:S01]  /*59f0*/  MOV R93, 0x2 ;  /* 0x00000002005d7802 */ /* 0x000fe20000000f00 */
[----:B------:R-:W-:Y:S02]  /*5a00*/  FMUL.FTZ R90, R90, UR5 ;  /* 0x000000055a5a7c20 */ /* 0x000fe40008410000 */
        /* <DEDUP_REMOVED lines=14> */
.L_x_5068:
        /* <DEDUP_REMOVED lines=12> */
.L_x_5069:
        /* <DEDUP_REMOVED lines=43> */
.L_x_5067:
        /* <DEDUP_REMOVED lines=12> */
[----:B------:R-:W-:Y:S01]  /*5f20*/  @P1 FADD.FTZ R103, R90, R91 ;  /* 0x0000005b5a671221 */ /* 0x000fe20000010000 */
        /* <DEDUP_REMOVED lines=13> */
.L_x_5071:
        /* <DEDUP_REMOVED lines=12> */
.L_x_5072:
        /* <DEDUP_REMOVED lines=43> */
.L_x_5070:
        /* <DEDUP_REMOVED lines=8> */
[----:B------:R-:W-:Y:S02]  /*63f0*/  PRMT R92, R74, 0x7632, R92 ;  /* 0x000076324a5c7816 */ /* 0x000fe4000000005c */
        /* <DEDUP_REMOVED lines=11> */
.L_x_5074:
        /* <DEDUP_REMOVED lines=12> */
.L_x_5075:
        /* <DEDUP_REMOVED lines=43> */
.L_x_5073:
        /* <DEDUP_REMOVED lines=24> */
.L_x_5077:
        /* <DEDUP_REMOVED lines=12> */
.L_x_5078:
        /* <DEDUP_REMOVED lines=43> */
.L_x_5076:
        /* <DEDUP_REMOVED lines=19> */
.L_x_5080:
        /* <DEDUP_REMOVED lines=12> */
.L_x_5081:
        /* <DEDUP_REMOVED lines=43> */
.L_x_5079:
[----:B------:R-:W-:Y:S02]  /*71b0*/  I2FP.F32.U32 R93, R93 ;  /* 0x0000005d005d7245 */ /* 0x000fe40000201000 */
[----:B------:R-:W-:-:S03]  /*71c0*/  PRMT R92, R114, 0x7632, R92 ;  /* 0x00007632725c7816 */ /* 0x000fc6000000005c */
        /* <DEDUP_REMOVED lines=9> */
[----:B------:R-:W-:Y:S01]  /*7260*/  FADD.FTZ R93, R107, R132 ;  /* 0x000000846b5d7221 */ /* 0x000fe20000010000 */
[----:B------:R-:W-:-:S03]  /*7270*/  HFMA2 R132, -RZ, RZ, 0, 1.1920928955078125e-07 ;  /* 0x00000002ff847431 */ /* 0x000fc600000001ff */
        /* <DEDUP_REMOVED lines=13> */
.L_x_5083:
        /* <DEDUP_REMOVED lines=12> */
.L_x_5084:
        /* <DEDUP_REMOVED lines=43> */
.L_x_5082:
        /* <DEDUP_REMOVED lines=20> */
.L_x_5086:
        /* <DEDUP_REMOVED lines=12> */
.L_x_5087:
        /* <DEDUP_REMOVED lines=43> */
.L_x_5085:
[----:B------:R-:W-:Y:S01]  /*7b70*/  I2FP.F32.U32 R93, R109 ;  /* 0x0000006d005d7245 */ /* 0x000fe20000201000 */
[----:B------:R-:W-:Y:S01]  /*7b80*/  IMAD.U32 R109, R115, 0x10000, RZ ;  /* 0x00010000736d7824 */ /* 0x000fe200078e00ff */
[----:B------:R-:W-:Y:S02]  /*7b90*/  @P1 SHF.L.U32 R134, R7, 0x10, RZ ;  /* 0x0000001007861819 */ /* 0x000fe400000006ff */
[----:B------:R-:W-:Y:S01]  /*7ba0*/  MOV R133, R86 ;  /* 0x0000005600857202 */ /* 0x000fe20000000f00 */
        /* <DEDUP_REMOVED lines=20> */
.L_x_5089:
        /* <DEDUP_REMOVED lines=12> */
.L_x_5090:
        /* <DEDUP_REMOVED lines=43> */
.L_x_5088:
        /* <DEDUP_REMOVED lines=19> */
.L_x_5092:
        /* <DEDUP_REMOVED lines=14> */
.L_x_5093:
        /* <DEDUP_REMOVED lines=43> */
.L_x_5091:
        /* <DEDUP_REMOVED lines=8> */
[----:B------:R-:W-:Y:S01]  /*85a0*/  FMUL.FTZ R80, R80, UR5 ;  /* 0x0000000550507c20 */ /* 0x000fe20008410000 */
[----:B------:R-:W-:-:S02]  /*85b0*/  @P1 PRMT R75, R7, 0x7632, R75 ;  /* 0x00007632074b1816 */ /* 0x000fc4000000004b */
[----:B------:R-:W-:Y:S02]  /*85c0*/  SEL R96, RZ, 0x1, P6 ;  /* 0x00000001ff607807 */ /* 0x000fe40003000000 */
[----:B------:R-:W-:Y:S01]  /*85d0*/  FSEL R124, R80, RZ, !P6 ;  /* 0x000000ff507c7208 */ /* 0x000fe20007000000 */
[----:B------:R-:W-:-:S04]  /*85e0*/  @P1 IMAD.U32 R80, R75, 0x10000, RZ ;  /* 0x000100004b501824 */ /* 0x000fc800078e00ff */
[----:B------:R-:W-:-:S04]  /*85f0*/  FADD.FTZ R75, R141, R124 ;  /* 0x0000007c8d4b7221 */ /* 0x000fc80000010000 */
[----:B------:R-:W-:Y:S01]  /*8600*/  @P1 FADD.FTZ R119, R75, R80 ;  /* 0x000000504b771221 */ /* 0x000fe20000010000 */
[----:B------:R-:W-:-:S04]  /*8610*/  @!P1 MOV R119, R75 ;  /* 0x0000004b00779202 */ /* 0x000fc80000000f00 */
[----:B------:R-:W-:-:S04]  /*8620*/  F2FP.BF16.F32.PACK_AB R75, RZ, R119 ;  /* 0x00000077ff4b723e */ /* 0x000fc800000010ff */
[----:B------:R-:W-:-:S07]  /*8630*/  PRMT R75, R127, 0x5410, R75 ;  /* 0x000054107f4b7816 */ /* 0x000fce000000004b */
.L_x_5045:
[----:B------:R-:W-:Y:S01]  /*8640*/  SEL R139, RZ, 0x100, !P0 ;  /* 0x00000100ff8b7807 */ /* 0x000fe20004000000 */
[----:B------:R-:W0:Y:S01]  /*8650*/  LDC.64 R80, c[0x0][0x3a8] ;  /* 0x0000ea00ff507b82 */ /* 0x000e220000000a00 */
[----:B------:R-:W-:Y:S02]  /*8660*/  ISETP.NE.U32.AND P0, PT, R78, RZ, PT ;  /* 0x000000ff4e00720c */ /* 0x000fe40003f05070 */
[----:B------:R-:W-:Y:S02]  /*8670*/  SEL R125, RZ, 0x1000000, !P5 ;  /* 0x01000000ff7d7807 */ /* 0x000fe40006800000 */
[----:B------:R-:W-:Y:S02]  /*8680*/  ISETP.NE.AND.EX P0, PT, R79, RZ, PT, P0 ;  /* 0x000000ff4f00720c */ /* 0x000fe40003f05300 */
[----:B------:R-:W-:Y:S01]  /*8690*/  SEL R124, RZ, 0x10000, !P4 ;  /* 0x00010000ff7c7807 */ /* 0x000fe20006000000 */
[----:B------:R-:W1:Y:S01]  /*86a0*/  LDC.64 R78, c[0x0][0x3b0] ;  /* 0x0000ec00ff4e7b82 */ /* 0x000e620000000a00 */
[----:B------:R-:W-:-:S02]  /*86b0*/  ISETP.NE.AND P5, PT, R129, RZ, PT ;  /* 0x000000ff8100720c */ /* 0x000fc40003fa5270 */
[----:B------:R-:W-:Y:S02]  /*86c0*/  ISETP.NE.AND P4, PT, R140, RZ, PT ;  /* 0x000000ff8c00720c */ /* 0x000fe40003f85270 */
[----:B------:R-:W-:Y:S02]  /*86d0*/  SEL R123, RZ, 0x1000000, !P2 ;  /* 0x01000000ff7b7807 */ /* 0x000fe40005000000 */
[----:B------:R-:W-:Y:S01]  /*86e0*/  SEL R121, RZ, 0x10000, !P4 ;  /* 0x00010000ff797807 */ /* 0x000fe20006000000 */
[----:B------:R-:W2:Y:S01]  /*86f0*/  @P1 LDC.64 R136, c[0x0][0x3a0] ;  /* 0x0000e800ff881b82 */ /* 0x000ea20000000a00 */
[----:B------:R-:W-:Y:S02]  /*8700*/  SEL R120, RZ, 0x100, !P5 ;  /* 0x00000100ff787807 */ /* 0x000fe40006800000 */
[----:B------:R-:W-:Y:S02]  /*8710*/  ISETP.NE.AND P6, PT, R131, RZ, PT ;  /* 0x000000ff8300720c */ /* 0x000fe40003fc5270 */
[----:B------:R-:W-:-:S02]  /*8720*/  LOP3.LUT R139, R139, R125, R124, 0xfe, !PT ;  /* 0x0000007d8b8b7212 */ /* 0x000fc400078efe7c */
[----:B------:R-:W-:Y:S01]  /*8730*/  LOP3.LUT R120, R120, R123, R121, 0xfe, !PT ;  /* 0x0000007b78787212 */ /* 0x000fe200078efe79 */
[C---:B0-----:R-:W-:Y:S01]  /*8740*/  IMAD.WIDE.U32 R124, R97.reuse, 0x10, R80 ;  /* 0x00000010617c7825 */ /* 0x041fe200078e0050 */
[----:B------:R-:W-:Y:S01]  /*8750*/  SEL R138, RZ, 0x1, !P3 ;  /* 0x00000001ff8a7807 */ /* 0x000fe20005800000 */
[----:B------:R-:W0:Y:S01]  /*8760*/  @P0 LDC.64 R134, c[0x0][0x398] ;  /* 0x0000e600ff860b82 */ /* 0x000e220000000a00 */
[----:B------:R-:W-:Y:S01]  /*8770*/  SEL R123, RZ, 0x1, !P6 ;  /* 0x00000001ff7b7807 */ /* 0x000fe20007000000 */
[----:B------:R-:W-:Y:S01]  /*8780*/  VIADD R121, R97, 0x100 ;  /* 0x0000010061797836 */ /* 0x000fe20000000000 */
[----:B------:R-:W-:Y:S01]  /*8790*/  LOP3.LUT R139, R139, R138, RZ, 0xfc, !PT ;  /* 0x0000008a8b8b7212 */ /* 0x000fe200078efcff */
[----:B------:R3:W-:Y:S01]  /*87a0*/  STG.E.128 desc[UR8][R124.64], R72 ;  /* 0x000000487c007986 */ /* 0x0007e2000c101d08 */
[----:B------:R-:W-:Y:S01]  /*87b0*/  LOP3.LUT R138, R120, R123, RZ, 0xfc, !PT ;  /* 0x0000007b788a7212 */ /* 0x000fe200078efcff */
[----:B-1----:R-:W-:-:S04]  /*87c0*/  IMAD.WIDE.U32 R126, R97, 0x8, R78 ;  /* 0x00000008617e7825 */ /* 0x002fc800078e004e */
[C---:B------:R-:W-:Y:S01]  /*87d0*/  IMAD.WIDE.U32 R132, R121.reuse, 0x10, R76 ;  /* 0x0000001079847825 */ /* 0x040fe200078e004c */
[----:B------:R3:W-:Y:S03]  /*87e0*/  STG.E.64 desc[UR8][R126.64], R138 ;  /* 0x0000008a7e007986 */ /* 0x0007e6000c101b08 */
[----:B--2---:R-:W-:-:S04]  /*87f0*/  @P1 IMAD.WIDE.U32 R136, R121, 0x10, R136 ;  /* 0x0000001079881825 */ /* 0x004fc800078e0088 */
[----:B0-----:R-:W-:Y:S01]  /*8800*/  @P0 IMAD.WIDE.U32 R134, R121, 0x10, R134 ;  /* 0x0000001079860825 */ /* 0x001fe200078e0086 */
[----:B---3--:R-:W-:Y:S06]  /*8810*/  @!P0 BRA `(.L_x_5094) ;  /* 0x0000000000508947 */ /* 0x008fec0003800000 */
[----:B------:R-:W-:Y:S01]  /*8820*/  IMAD.U32 R73, R93, 0x10000, RZ ;  /* 0x000100005d497824 */ /* 0x000fe200078e00ff */
        /* <DEDUP_REMOVED lines=19> */
.L_x_5094:
[----:B------:R1:W5:Y:S04]  /*8960*/  @P0 LDG.E.128 R112, desc[UR8][R134.64] ;  /* 0x0000000886700981 */ /* 0x000368000c1e1d00 */
[----:B------:R1:W5:Y:S04]  /*8970*/  @P1 LDG.E.128 R4, desc[UR8][R136.64] ;  /* 0x0000000888041981 */ /* 0x000368000c1e1d00 */
[----:B0-----:R1:W5:Y:S01]  /*8980*/  LDG.E.128 R72, desc[UR8][R132.64] ;  /* 0x0000000884487981 */ /* 0x001362000c1e1d00 */
        /* <DEDUP_REMOVED lines=16> */
.L_x_5097:
        /* <DEDUP_REMOVED lines=12> */
.L_x_5098:
        /* <DEDUP_REMOVED lines=48> */
[----:B------:R-:W-:Y:S01]  /*8e50*/  LOP3.LUT R84, R111, R88, R91, 0x96, !PT ;  /* 0x000000586f547212 */ /* 0x000fe200078e965b */
[----:B------:R-:W-:-:S07]  /*8e60*/  IMAD.MOV.U32 R90, RZ, RZ, RZ ;  /* 0x000000ffff5a7224 */ /* 0x000fce00078e00ff */
.L_x_5096:
[----:B------:R-:W-:Y:S01]  /*8e70*/  I2FP.F32.U32 R87, R87 ;  /* 0x0000005700577245 */ /* 0x000fe20000201000 */
[----:B------:R-:W-:Y:S01]  /*8e80*/  IMAD.MOV.U32 R91, RZ, RZ, 0x2 ;  /* 0x00000002ff5b7424 */ /* 0x000fe200078e00ff */
[----:B------:R-:W-:Y:S02]  /*8e90*/  ISETP.NE.AND P3, PT, R90, 0x1, PT ;  /* 0x000000015a00780c */ /* 0x000fe40003f65270 */
[----:B-----5:R-:W-:Y:S01]  /*8ea0*/  SHF.L.U32 R88, R72, 0x10, RZ ;  /* 0x0000001048587819 */ /* 0x020fe200000006ff */
[----:B------:R-:W-:-:S05]  /*8eb0*/  FFMA.FTZ R87, R87, R118, 1.1641532182693481445e-10 ;  /* 0x2f00000057577423 */ /* 0x000fca0000010076 */
[----:B------:R-:W-:Y:S01]  /*8ec0*/  FSETP.GTU.FTZ.AND P2, PT, R87, UR4, PT ;  /* 0x0000000457007c0b */ /* 0x000fe2000bf5c000 */
[----:B------:R-:W-:Y:S01]  /*8ed0*/  FMUL.FTZ R87, R88, UR5 ;  /* 0x0000000558577c20 */ /* 0x000fe20008410000 */
        /* <DEDUP_REMOVED lines=14> */
.L_x_5100:
        /* <DEDUP_REMOVED lines=12> */
.L_x_5101:
        /* <DEDUP_REMOVED lines=41> */
[----:B------:R-:W-:-:S05]  /*9310*/  VIADD R93, R2, 0xf1bbcdc8 ;  /* 0xf1bbcdc8025d7836 */ /* 0x000fca0000000000 */
[----:B------:R-:W-:Y:S01]  /*9320*/  LOP3.LUT R93, R93, R122, R87, 0x96, !PT ;  /* 0x0000007a5d5d7212 */ /* 0x000fe200078e9657 */
[----:B------:R-:W-:-:S04]  /*9330*/  IMAD.WIDE.U32 R122, R123, -0x326172a9, RZ ;  /* 0xcd9e8d577b7a7825 */ /* 0x000fc800078e00ff */
[----:B------:R-:W-:Y:S02]  /*9340*/  VIADD R87, R2, 0x8ff34781 ;  /* 0x8ff3478102577836 */ /* 0x000fe40000000000 */
[----:B------:R-:W-:-:S03]  /*9350*/  IMAD.WIDE.U32 R92, R93, -0x2daee0ad, RZ ;  /* 0xd2511f535d5c7825 */ /* 0x000fc600078e00ff */
[----:B------:R-:W-:Y:S01]  /*9360*/  LOP3.LUT R82, R87, R86, R123, 0x96, !PT ;  /* 0x0000005657527212 */ /* 0x000fe200078e967b */
[----:B------:R-:W-:Y:S01]  /*9370*/  IMAD.MOV.U32 R120, RZ, RZ, R92 ;  /* 0x000000ffff787224 */ /* 0x000fe200078e005c */
[----:B------:R-:W-:Y:S02]  /*9380*/  MOV R86, R122 ;  /* 0x0000007a00567202 */ /* 0x000fe40000000f00 */
[----:B------:R-:W-:-:S07]  /*9390*/  LOP3.LUT R84, R111, R90, R93, 0x96, !PT ;  /* 0x0000005a6f547212 */ /* 0x000fce00078e965d */
.L_x_5099:
        /* <DEDUP_REMOVED lines=24> */
.L_x_5103:
        /* <DEDUP_REMOVED lines=12> */
.L_x_5104:
        /* <DEDUP_REMOVED lines=50> */
.L_x_5102:
        /* <DEDUP_REMOVED lines=20> */
.L_x_5106:
        /* <DEDUP_REMOVED lines=12> */
.L_x_5107:
[----:B------:R-:W-:Y:S01]  /*9b00*/  IMAD.WIDE.U32 R90, R130, -0x326172a9, RZ ;  /* 0xcd9e8d57825a7825 */ /* 0x000fe200078e00ff */
[----:B------:R-:W-:-:S04]  /*9b10*/  LOP3.LUT R124, R85, R89, R3, 0x96, !PT ;  /* 0x00000059557c7212 */ /* 0x000fc800078e9603 */
        /* <DEDUP_REMOVED lines=48> */
.L_x_5105:
[----:B------:R-:W-:Y:S02]  /*9e20*/  I2FP.F32.U32 R89, R89 ;  /* 0x0000005900597245 */ /* 0x000fe40000201000 */
        /* <DEDUP_REMOVED lines=10> */
[----:B------:R-:W-:-:S03]  /*9ed0*/  IMAD.MOV.U32 R91, RZ, RZ, 0x2 ;  /* 0x00000002ff5b7424 */ /* 0x000fc600078e00ff */
        /* <DEDUP_REMOVED lines=14> */
.L_x_5109:
        /* <DEDUP_REMOVED lines=12> */
.L_x_5110:
[----:B------:R-:W-:Y:S01]  /*a080*/  IMAD.WIDE.U32 R92, R130, -0x326172a9, RZ ;  /* 0xcd9e8d57825c7825 */ /* 0x000fe200078e00ff */
[----:B-1----:R-:W-:Y:S02]  /*a090*/  LOP3.LUT R132, R85, R91, R3, 0x96, !PT ;  /* 0x0000005b55847212 */ /* 0x002fe400078e9603 */
        /* <DEDUP_REMOVED lines=48> */
.L_x_5108:
[----:B------:R-:W-:Y:S01]  /*a3a0*/  I2FP.F32.U32 R89, R89 ;  /* 0x0000005900597245 */ /* 0x000fe20000201000 */
[----:B------:R-:W-:Y:S01]  /*a3b0*/  IMAD.U32 R90, R73, 0x10000, RZ ;  /* 0x00010000495a7824 */ /* 0x000fe200078e00ff */
[----:B------:R-:W-:Y:S01]  /*a3c0*/  ISETP.NE.AND P3, PT, R91, 0x1, PT ;  /* 0x000000015b00780c */ /* 0x000fe20003f65270 */
[----:B------:R-:W-:Y:S02]  /*a3d0*/  HFMA2 R93, -RZ, RZ, 0, 1.1920928955078125e-07 ;  /* 0x00000002ff5d7431 */ /* 0x000fe400000001ff */
        /* <DEDUP_REMOVED lines=17> */
.L_x_5112:
        /* <DEDUP_REMOVED lines=12> */
.L_x_5113:
[----:B------:R-:W-:Y:S01]  /*a5b0*/  IMAD.WIDE.U32 R124, R130, -0x326172a9, RZ ;  /* 0xcd9e8d57827c7825 */ /* 0x000fe200078e00ff */
[----:B-1----:R-:W-:-:S03]  /*a5c0*/  LOP3.LUT R134, R85, R93, R3, 0x96, !PT ;  /* 0x0000005d55867212 */ /* 0x002fc600078e9603 */
        /* <DEDUP_REMOVED lines=48> */
.L_x_5111:
[----:B------:R-:W-:Y:S01]  /*a8d0*/  I2FP.F32.U32 R73, R73 ;  /* 0x0000004900497245 */ /* 0x000fe20000201000 */
[----:B------:R-:W-:Y:S01]  /*a8e0*/  @P1 IMAD.U32 R96, R5, 0x10000, RZ ;  /* 0x0001000005601824 */ /* 0x000fe200078e00ff */
[----:B------:R-:W-:Y:S02]  /*a8f0*/  SHF.L.U32 R91, R113, 0x10, RZ ;  /* 0x00000010715b7819 */ /* 0x000fe400000006ff */
[----:B------:R-:W-:Y:S01]  /*a900*/  ISETP.NE.AND P3, PT, R93, 0x1, PT ;  /* 0x000000015d00780c */ /* 0x000fe20003f65270 */
[----:B------:R-:W-:Y:S02]  /*a910*/  FFMA.FTZ R73, R73, R118, 1.1641532182693481445e-10 ;  /* 0x2f00000049497423 */ /* 0x000fe40000010076 */
[----:B------:R-:W-:-:S03]  /*a920*/  FMUL.FTZ R91, R91, UR5 ;  /* 0x000000055b5b7c20 */ /* 0x000fc60008410000 */
[----:B------:R-:W-:-:S04]  /*a930*/  FSETP.GTU.FTZ.AND P2, PT, R73, UR4, PT ;  /* 0x0000000449007c0b */ /* 0x000fc8000bf5c000 */
[----:B------:R-:W-:Y:S01]  /*a940*/  FSEL R92, R91, RZ, !P2 ;  /* 0x000000ff5b5c7208 */ /* 0x000fe20005000000 */
[----:B------:R-:W-:-:S04]  /*a950*/  IMAD.MOV.U32 R91, RZ, RZ, R86 ;  /* 0x000000ffff5b7224 */ /* 0x000fc800078e0056 */
[----:B------:R-:W-:Y:S01]  /*a960*/  FADD.FTZ R73, R89, R92 ;  /* 0x0000005c59497221 */ /* 0x000fe20000010000 */
[----:B------:R-:W-:Y:S02]  /*a970*/  SEL R89, RZ, 0x1, P2 ;  /* 0x00000001ff597807 */ /* 0x000fe40001000000 */
[----:B------:R-:W-:Y:S01]  /*a980*/  MOV R92, 0x2 ;  /* 0x00000002005c7802 */ /* 0x000fe20000000f00 */
        /* <DEDUP_REMOVED lines=12> */
.L_x_5115:
        /* <DEDUP_REMOVED lines=12> */
.L_x_5116:
[----:B-1----:R-:W-:Y:S01]  /*ab10*/  IMAD.WIDE.U32 R132, R130, -0x326172a9, RZ ;  /* 0xcd9e8d5782847825 */ /* 0x002fe200078e00ff */
        /* <DEDUP_REMOVED lines=49> */
.L_x_5114:
        /* <DEDUP_REMOVED lines=8> */
[----:B------:R-:W-:Y:S01]  /*aeb0*/  IMAD.MOV.U32 R90, RZ, RZ, R86 ;  /* 0x000000ffff5a7224 */ /* 0x000fe200078e0056 */
        /* <DEDUP_REMOVED lines=11> */
.L_x_5118:
        /* <DEDUP_REMOVED lines=12> */
.L_x_5119:
[----:B------:R-:W-:Y:S01]  /*b030*/  IMAD.WIDE.U32 R92, R130, -0x326172a9, RZ ;  /* 0xcd9e8d57825c7825 */ /* 0x000fe200078e00ff */
[----:B-1----:R-:W-:-:S03]  /*b040*/  LOP3.LUT R134, R85, R91, R3, 0x96, !PT ;  /* 0x0000005b55867212 */ /* 0x002fc600078e9603 */
[----:B------:R-:W-:Y:S02]  /*b050*/  HFMA2 R124, -RZ, RZ, 0, 0 ;  /* 0x00000000ff7c7431 */ /* 0x000fe400000001ff */
        /* <DEDUP_REMOVED lines=47> */
.L_x_5117:
        /* <DEDUP_REMOVED lines=12> */
[----:B------:R-:W-:Y:S02]  /*b410*/  SEL R90, RZ, 0x1, P2 ;  /* 0x00000001ff5a7807 */ /* 0x000fe40001000000 */
[----:B------:R-:W-:Y:S02]  /*b420*/  ISETP.NE.AND P2, PT, R124, 0x1, PT ;  /* 0x000000017c00780c */ /* 0x000fe40003f45270 */
        /* <DEDUP_REMOVED lines=12> */
.L_x_5121:
        /* <DEDUP_REMOVED lines=12> */
.L_x_5122:
[----:B-1----:R-:W-:Y:S01]  /*b5b0*/  IMAD.WIDE.U32 R132, R130, -0x326172a9, RZ ;  /* 0xcd9e8d5782847825 */ /* 0x002fe200078e00ff */
        /* <DEDUP_REMOVED lines=49> */
.L_x_5120:
[----:B------:R-:W-:Y:S01]  /*b8d0*/  I2FP.F32.U32 R91, R91 ;  /* 0x0000005b005b7245 */ /* 0x000fe20000201000 */
[----:B------:R-:W-:Y:S01]  /*b8e0*/  IMAD.U32 R92, R74, 0x10000, RZ ;  /* 0x000100004a5c7824 */ /* 0x000fe200078e00ff */
[----:B------:R-:W-:Y:S01]  /*b8f0*/  ISETP.NE.AND P3, PT, R126, 0x1, PT ;  /* 0x000000017e00780c */ /* 0x000fe20003f65270 */
[----:B------:R-:W-:Y:S02]  /*b900*/  IMAD.MOV.U32 R124, RZ, RZ, 0x2 ;  /* 0x00000002ff7c7424 */ /* 0x000fe400078e00ff */
[----:B------:R-:W-:Y:S01]  /*b910*/  FFMA.FTZ R91, R91, R118, 1.1641532182693481445e-10 ;  /* 0x2f0000005b5b7423 */ /* 0x000fe20000010076 */
[----:B------:R-:W-:Y:S01]  /*b920*/  FMUL.FTZ R93, R92, UR5 ;  /* 0x000000055c5d7c20 */ /* 0x000fe20008410000 */
[----:B------:R-:W-:Y:S02]  /*b930*/  PRMT R92, R74, 0x7632, R92 ;  /* 0x000076324a5c7816 */ /* 0x000fe4000000005c */
        /* <DEDUP_REMOVED lines=13> */
.L_x_5124:
[----:B------:R-:W-:-:S04]  /*ba10*/  VIADD R128, R128, 0x1 ;  /* 0x0000000180807836 */ /* 0x000fc80000000000 */
[C---:B-1----:R-:W-:Y:S01]  /*ba20*/  IMAD.WIDE.U32 R132, R128.reuse, -0x2daee0ad, RZ ;  /* 0xd2511f5380847825 */ /* 0x042fe200078e00ff */
        /* <DEDUP_REMOVED lines=10> */
.L_x_5125:
        /* <DEDUP_REMOVED lines=50> */
.L_x_5123:
[----:B------:R-:W-:Y:S01]  /*bdf0*/  I2FP.F32.U32 R91, R74 ;  /* 0x0000004a005b7245 */ /* 0x000fe20000201000 */
[----:B------:R-:W-:Y:S01]  /*be00*/  IMAD.U32 R74, R114, 0x10000, RZ ;  /* 0x00010000724a7824 */ /* 0x000fe200078e00ff */
[----:B------:R-:W-:Y:S01]  /*be10*/  @P1 SHF.L.U32 R131, R6, 0x10, RZ ;  /* 0x0000001006831819 */ /* 0x000fe200000006ff */
[----:B-1----:R-:W-:Y:S02]  /*be20*/  IMAD.MOV.U32 R132, RZ, RZ, 0x2 ;  /* 0x00000002ff847424 */ /* 0x002fe400078e00ff */
        /* <DEDUP_REMOVED lines=20> */
.L_x_5127:
        /* <DEDUP_REMOVED lines=12> */
.L_x_5128:
        /* <DEDUP_REMOVED lines=50> */
.L_x_5126:
        /* <DEDUP_REMOVED lines=19> */
.L_x_5130:
        /* <DEDUP_REMOVED lines=12> */
.L_x_5131:
        /* <DEDUP_REMOVED lines=50> */
.L_x_5129:
        /* <DEDUP_REMOVED lines=26> */
.L_x_5133:
        /* <DEDUP_REMOVED lines=12> */
.L_x_5134:
        /* <DEDUP_REMOVED lines=50> */
.L_x_5132:
        /* <DEDUP_REMOVED lines=20> */
.L_x_5136:
        /* <DEDUP_REMOVED lines=12> */
.L_x_5137:
        /* <DEDUP_REMOVED lines=50> */
.L_x_5135:
[----:B------:R-:W-:Y:S01]  /*d300*/  I2FP.F32.U32 R93, R132 ;  /* 0x00000084005d7245 */ /* 0x000fe20000201000 */
[----:B------:R-:W-:Y:S02]  /*d310*/  IMAD.U32 R132, R115, 0x10000, RZ ;  /* 0x0001000073847824 */ /* 0x000fe400078e00ff */
[----:B------:R-:W-:Y:S02]  /*d320*/  @P1 IMAD.U32 R137, R7, 0x10000, RZ ;  /* 0x0001000007891824 */ /* 0x000fe400078e00ff */
[----:B------:R-:W-:Y:S01]  /*d330*/  FFMA.FTZ R93, R93, R118, 1.1641532182693481445e-10 ;  /* 0x2f0000005d5d7423 */ /* 0x000fe20000010076 */
[----:B------:R-:W-:Y:S01]  /*d340*/  FMUL.FTZ R132, R132, UR5 ;  /* 0x0000000584847c20 */ /* 0x000fe20008410000 */
[----:B------:R-:W-:-:S03]  /*d350*/  IMAD.MOV.U32 R136, RZ, RZ, 0x2 ;  /* 0x00000002ff887424 */ /* 0x000fc600078e00ff */
[----:B------:R-:W-:-:S04]  /*d360*/  FSETP.GTU.FTZ.AND P5, PT, R93, UR4, PT ;  /* 0x000000045d007c0b */ /* 0x000fc8000bfbc000 */
[----:B------:R-:W-:Y:S01]  /*d370*/  FSEL R135, R132, RZ, !P5 ;  /* 0x000000ff84877208 */ /* 0x000fe20006800000 */
[----:B------:R-:W-:Y:S01]  /*d380*/  IMAD.MOV.U32 R132, RZ, RZ, R86 ;  /* 0x000000ffff847224 */ /* 0x000fe200078e0056 */
        /* <DEDUP_REMOVED lines=15> */
.L_x_5139:
        /* <DEDUP_REMOVED lines=12> */
.L_x_5140:
        /* <DEDUP_REMOVED lines=50> */
.L_x_5138:
        /* <DEDUP_REMOVED lines=19> */
.L_x_5142:
        /* <DEDUP_REMOVED lines=14> */
.L_x_5143:
        /* <DEDUP_REMOVED lines=50> */
.L_x_5141:
        /* <DEDUP_REMOVED lines=11> */
[----:B------:R-:W-:Y:S02]  /*de40*/  @P1 PRMT R132, R7, 0x7632, R132 ;  /* 0x0000763207841816 */ /* 0x000fe40000000084 */
[----:B------:R-:W-:Y:S02]  /*de50*/  PRMT R96, R75, 0x7610, R96 ;  /* 0x000076104b607816 */ /* 0x000fe40000000060 */
[----:B------:R-:W-:Y:S01]  /*de60*/  @P1 SHF.L.U32 R137, R132, 0x10, RZ ;  /* 0x0000001084891819 */ /* 0x000fe200000006ff */
[----:B------:R-:W-:-:S04]  /*de70*/  FADD.FTZ R132, R134, R139 ;  /* 0x0000008b86847221 */ /* 0x000fc80000010000 */
[----:B------:R-:W-:Y:S01]  /*de80*/  @P1 FADD.FTZ R137, R132, R137 ;  /* 0x0000008984891221 */ /* 0x000fe20000010000 */
[----:B------:R-:W-:-:S05]  /*de90*/  @!P1 IMAD.MOV.U32 R137, RZ, RZ, R132 ;  /* 0x000000ffff899224 */ /* 0x000fca00078e0084 */
[----:B------:R-:W-:-:S04]  /*dea0*/  F2FP.BF16.F32.PACK_AB R132, RZ, R137 ;  /* 0x00000089ff84723e */ /* 0x000fc800000010ff */
[----:B------:R-:W-:Y:S01]  /*deb0*/  PRMT R75, R126, 0x5410, R132 ;  /* 0x000054107e4b7816 */ /* 0x000fe20000000084 */
[----:B------:R-:W-:Y:S06]  /*dec0*/  BRA `(.L_x_5144) ;  /* 0x0000002800cc7947 */ /* 0x000fec0003800000 */
.L_x_5095:
        /* <DEDUP_REMOVED lines=15> */
.L_x_5146:
        /* <DEDUP_REMOVED lines=12> */
.L_x_5147:
        /* <DEDUP_REMOVED lines=50> */
.L_x_5145:
[----:B------:R-:W-:Y:S01]  /*e3a0*/  I2FP.F32.U32 R123, R123 ;  /* 0x0000007b007b7245 */ /* 0x000fe20000201000 */
[----:B-----5:R-:W-:Y:S01]  /*e3b0*/  IMAD.U32 R122, R72, 0x10000, RZ ;  /* 0x00010000487a7824 */ /* 0x020fe200078e00ff */
[----:B------:R-:W-:Y:S01]  /*e3c0*/  ISETP.NE.AND P3, PT, R125, 0x1, PT ;  /* 0x000000017d00780c */ /* 0x000fe20003f65270 */
[----:B------:R-:W-:Y:S01]  /*e3d0*/  IMAD.MOV.U32 R126, RZ, RZ, 0x2 ;  /* 0x00000002ff7e7424 */ /* 0x000fe200078e00ff */
[----:B------:R-:W-:Y:S01]  /*e3e0*/  @P1 SHF.L.U32 R124, R4, 0x10, RZ ;  /* 0x00000010047c1819 */ /* 0x000fe200000006ff */
[----:B------:R-:W-:Y:S01]  /*e3f0*/  FFMA.FTZ R123, R123, R118, 1.1641532182693481445e-10 ;  /* 0x2f0000007b7b7423 */ /* 0x000fe20000010076 */
[----:B------:R-:W-:Y:S01]  /*e400*/  FMUL.FTZ R122, R122, UR5 ;  /* 0x000000057a7a7c20 */ /* 0x000fe20008410000 */
[----:B------:R-:W-:-:S03]  /*e410*/  PRMT R72, R72, 0x7632, R72 ;  /* 0x0000763248487816 */ /* 0x000fc60000000048 */
        /* <DEDUP_REMOVED lines=16> */
.L_x_5149:
        /* <DEDUP_REMOVED lines=12> */
.L_x_5150:
        /* <DEDUP_REMOVED lines=50> */
.L_x_5148:
        /* <DEDUP_REMOVED lines=24> */
.L_x_5152:
        /* <DEDUP_REMOVED lines=12> */
.L_x_5153:
[----:B-1----:R-:W-:Y:S01]  /*eb40*/  IMAD.WIDE.U32 R132, R130, -0x326172a9, RZ ;  /* 0xcd9e8d5782847825 */ /* 0x002fe200078e00ff */
        /* <DEDUP_REMOVED lines=49> */
.L_x_5151:
        /* <DEDUP_REMOVED lines=9> */
[----:B------:R-:W-:Y:S02]  /*eef0*/  FSEL R125, R124, RZ, !P2 ;  /* 0x000000ff7c7d7208 */ /* 0x000fe40005000000 */
[----:B------:R-:W-:-:S03]  /*ef00*/  PLOP3.LUT P2, PT, P2, PT, PT, 0x8, 0x80 ;  /* 0x000000000080781c */ /* 0x000fc6000174e170 */
[----:B------:R-:W-:Y:S01]  /*ef10*/  @P1 FADD.FTZ R125, R126, R125 ;  /* 0x0000007d7e7d1221 */ /* 0x000fe20000010000 */
[----:B------:R-:W-:Y:S02]  /*ef20*/  P2R R142, PR, RZ, 0x4 ;  /* 0x00000004ff8e7803 */ /* 0x000fe40000000000 */
        /* <DEDUP_REMOVED lines=11> */
.L_x_5155:
        /* <DEDUP_REMOVED lines=12> */
.L_x_5156:
        /* <DEDUP_REMOVED lines=50> */
.L_x_5154:
[----:B------:R-:W-:Y:S01]  /*f3c0*/  I2FP.F32.U32 R129, R126 ;  /* 0x0000007e00817245 */ /* 0x000fe20000201000 */
[----:B------:R-:W-:Y:S01]  /*f3d0*/  IMAD.U32 R73, R73, 0x10000, RZ ;  /* 0x0001000049497824 */ /* 0x000fe200078e00ff */
[----:B------:R-:W-:Y:S01]  /*f3e0*/  ISETP.NE.AND P2, PT, R131, 0x1, PT ;  /* 0x000000018300780c */ /* 0x000fe20003f45270 */
[----:B-1----:R-:W-:Y:S01]  /*f3f0*/  IMAD.MOV.U32 R133, RZ, RZ, 0x2 ;  /* 0x00000002ff857424 */ /* 0x002fe200078e00ff */
        /* <DEDUP_REMOVED lines=20> */
.L_x_5158:
        /* <DEDUP_REMOVED lines=12> */
.L_x_5159:
        /* <DEDUP_REMOVED lines=50> */
.L_x_5157:
[----:B------:R-:W-:Y:S01]  /*f920*/  I2FP.F32.U32 R131, R126 ;  /* 0x0000007e00837245 */ /* 0x000fe20000201000 */
[----:B------:R-:W-:Y:S01]  /*f930*/  IMAD.U32 R126, R74, 0x10000, RZ ;  /* 0x000100004a7e7824 */ /* 0x000fe200078e00ff */
[----:B------:R-:W-:Y:S01]  /*f940*/  ISETP.NE.AND P3, PT, R133, 0x1, PT ;  /* 0x000000018500780c */ /* 0x000fe20003f65270 */
[----:B------:R-:W-:Y:S01]  /*f950*/  @P1 IMAD.U32 R132, R6, 0x10000, RZ ;  /* 0x0001000006841824 */ /* 0x000fe200078e00ff */
[----:B------:R-:W-:Y:S01]  /*f960*/  MOV R134, 0x2 ;  /* 0x0000000200867802 */ /* 0x000fe20000000f00 */
[----:B------:R-:W-:Y:S01]  /*f970*/  FFMA.FTZ R131, R131, R118, 1.1641532182693481445e-10 ;  /* 0x2f00000083837423 */ /* 0x000fe20000010076 */
[----:B------:R-:W-:-:S04]  /*f980*/  FMUL.FTZ R126, R126, UR5 ;  /* 0x000000057e7e7c20 */ /* 0x000fc80008410000 */
[----:B------:R-:W-:-:S04]  /*f990*/  FSETP.GTU.FTZ.AND P2, PT, R131, UR4, PT ;  /* 0x0000000483007c0b */ /* 0x000fc8000bf5c000 */
[----:B------:R-:W-:Y:S02]  /*f9a0*/  FSEL R131, R126, RZ, !P2 ;  /* 0x000000ff7e837208 */ /* 0x000fe40005000000 */
[----:B------:R-:W-:Y:S02]  /*f9b0*/  PRMT R126, R74, 0x7632, R126 ;  /* 0x000076324a7e7816 */ /* 0x000fe4000000007e */
[----:B------:R-:W-:Y:S01]  /*f9c0*/  PLOP3.LUT P2, PT, P2, PT, PT, 0x8, 0x80 ;  /* 0x000000000080781c */ /* 0x000fe2000174e170 */
        /* <DEDUP_REMOVED lines=12> */
.L_x_5161:
        /* <DEDUP_REMOVED lines=12> */
.L_x_5162:
        /* <DEDUP_REMOVED lines=50> */
.L_x_5160:
        /* <DEDUP_REMOVED lines=23> */
.L_x_5164:
        /* <DEDUP_REMOVED lines=12> */
.L_x_5165:
        /* <DEDUP_REMOVED lines=50> */
.L_x_5163:
        /* <DEDUP_REMOVED lines=23> */
.L_x_5167:
        /* <DEDUP_REMOVED lines=12> */
.L_x_5168:
        /* <DEDUP_REMOVED lines=50> */
.L_x_5166:
        /* <DEDUP_REMOVED lines=15> */
.L_x_5144:
[----:B------:R-:W-:Y:S01]  /*10a00*/  SEL R132, RZ, 0x1000000, !P5 ;  /* 0x01000000ff847807 */ /* 0x000fe20006800000 */
[----:B------:R-:W0:Y:S01]  /*10a10*/  @P0 LDC.64 R146, c[0x0][0x398] ;  /* 0x0000e600ff920b82 */ /* 0x000e220000000a00 */
[----:B------:R-:W-:Y:S02]  /*10a20*/  SEL R126, RZ, 0x10000, !P4 ;  /* 0x00010000ff7e7807 */ /* 0x000fe40006000000 */
[----:B------:R-:W-:Y:S02]  /*10a30*/  SEL R151, RZ, 0x100, !P3 ;  /* 0x00000100ff977807 */ /* 0x000fe40005800000 */
[----:B------:R-:W-:Y:S02]  /*10a40*/  ISETP.NE.AND P5, PT, R141, RZ, PT ;  /* 0x000000ff8d00720c */ /* 0x000fe40003fa5270 */
[----:B------:R-:W-:Y:S01]  /*10a50*/  ISETP.NE.AND P4, PT, R142, RZ, PT ;  /* 0x000000ff8e00720c */ /* 0x000fe20003f85270 */
[----:B------:R-:W1:Y:S01]  /*10a60*/  @P1 LDC.64 R148, c[0x0][0x3a0] ;  /* 0x0000e800ff941b82 */ /* 0x000e620000000a00 */
[----:B------:R-:W-:-:S02]  /*10a70*/  ISETP.NE.AND P3, PT, R143, RZ, PT ;  /* 0x000000ff8f00720c */ /* 0x000fc40003f65270 */
[----:B------:R-:W-:Y:S01]  /*10a80*/  ISETP.NE.AND P6, PT, R140, RZ, PT ;  /* 0x000000ff8c00720c */ /* 0x000fe20003fc5270 */
[----:B------:R-:W-:Y:S01]  /*10a90*/  IMAD.WIDE.U32 R140, R121, 0x10, R80 ;  /* 0x00000010798c7825 */ /* 0x000fe200078e0050 */
[----:B------:R-:W-:Y:S02]  /*10aa0*/  SEL R124, RZ, 0x1000000, !P3 ;  /* 0x01000000ff7c7807 */ /* 0x000fe40005800000 */
[----:B------:R-:W-:Y:S02]  /*10ab0*/  SEL R139, RZ, 0x10000, !P4 ;  /* 0x00010000ff8b7807 */ /* 0x000fe40006000000 */
[----:B------:R-:W-:Y:S01]  /*10ac0*/  SEL R122, RZ, 0x100, !P5 ;  /* 0x00000100ff7a7807 */ /* 0x000fe20006800000 */
[----:B------:R2:W-:Y:S01]  /*10ad0*/  STG.E.128 desc[UR8][R140.64], R72 ;  /* 0x000000488c007986 */ /* 0x0005e2000c101d08 */
[----:B------:R-:W-:Y:S02]  /*10ae0*/  LOP3.LUT R151, R151, R132, R126, 0xfe, !PT ;  /* 0x0000008497977212 */ /* 0x000fe400078efe7e */
[----:B------:R-:W-:-:S02]  /*10af0*/  SEL R150, RZ, 0x1, !P2 ;  /* 0x00000001ff967807 */ /* 0x000fc40005000000 */
[----:B------:R-:W-:Y:S02]  /*10b00*/  LOP3.LUT R122, R122, R124, R139, 0xfe, !PT ;  /* 0x0000007c7a7a7212 */ /* 0x000fe400078efe8b */
[----:B------:R-:W-:Y:S02]  /*10b10*/  SEL R143, RZ, 0x1, !P6 ;  /* 0x00000001ff8f7807 */ /* 0x000fe40007000000 */
[----:B------:R-:W-:Y:S02]  /*10b20*/  LOP3.LUT R151, R151, R150, RZ, 0xfc, !PT ;  /* 0x0000009697977212 */ /* 0x000fe400078efcff */
[----:B------:R-:W-:Y:S01]  /*10b30*/  LOP3.LUT R150, R122, R143, RZ, 0xfc, !PT ;  /* 0x0000008f7a967212 */ /* 0x000fe200078efcff */
[----:B------:R-:W-:Y:S01]  /*10b40*/  IMAD.WIDE.U32 R142, R121, 0x8, R78 ;  /* 0x00000008798e7825 */ /* 0x000fe200078e004e */
[----:B------:R-:W-:-:S04]  /*10b50*/  IADD3 R139, PT, PT, R97, 0x200, RZ ;  /* 0x00000200618b7810 */ /* 0x000fc80007ffe0ff */
[----:B------:R2:W-:Y:S01]  /*10b60*/  STG.E.64 desc[UR8][R142.64], R150 ;  /* 0x000000968e007986 */ /* 0x0005e2000c101b08 */
[----:B------:R-:W-:-:S04]  /*10b70*/  IMAD.WIDE.U32 R144, R139, 0x10, R76 ;  /* 0x000000108b907825 */ /* 0x000fc800078e004c */
[----:B0-----:R-:W-:-:S04]  /*10b80*/  @P0 IMAD.WIDE.U32 R146, R139, 0x10, R146 ;  /* 0x000000108b920825 */ /* 0x001fc800078e0092 */
[----:B-1----:R-:W-:Y:S01]  /*10b90*/  @P1 IMAD.WIDE.U32 R148, R139, 0x10, R148 ;  /* 0x000000108b941825 */ /* 0x002fe200078e0094 */
[----:B--2---:R-:W-:Y:S06]  /*10ba0*/  @!P0 BRA `(.L_x_5169) ;  /* 0x0000000000508947 */ /* 0x004fec0003800000 */
[----:B------:R-:W-:Y:S01]  /*10bb0*/  IMAD.U32 R73, R93, 0x10000, RZ ;  /* 0x000100005d497824 */ /* 0x000fe200078e00ff */
        /* <DEDUP_REMOVED lines=19> */
.L_x_5169:
[----:B------:R1:W5:Y:S04]  /*10cf0*/  @P0 LDG.E.128 R112, desc[UR8][R146.64] ;  /* 0x0000000892700981 */ /* 0x000368000c1e1d00 */
[----:B------:R1:W5:Y:S04]  /*10d00*/  @P1 LDG.E.128 R4, desc[UR8][R148.64] ;  /* 0x0000000894041981 */ /* 0x000368000c1e1d00 */
[----:B0-----:R1:W5:Y:S01]  /*10d10*/  LDG.E.128 R72, desc[UR8][R144.64] ;  /* 0x0000000890487981 */ /* 0x001362000c1e1d00 */
        /* <DEDUP_REMOVED lines=16> */
.L_x_5172:
        /* <DEDUP_REMOVED lines=12> */
.L_x_5173:
        /* <DEDUP_REMOVED lines=50> */
.L_x_5171:
[----:B------:R-:W-:Y:S01]  /*11200*/  I2FP.F32.U32 R87, R87 ;  /* 0x0000005700577245 */ /* 0x000fe20000201000 */
[----:B-----5:R-:W-:Y:S01]  /*11210*/  IMAD.U32 R88, R72, 0x10000, RZ ;  /* 0x0001000048587824 */ /* 0x020fe200078e00ff */
        /* <DEDUP_REMOVED lines=19> */
.L_x_5175:
        /* <DEDUP_REMOVED lines=12> */
.L_x_5176:
        /* <DEDUP_REMOVED lines=50> */
.L_x_5174:
        /* <DEDUP_REMOVED lines=24> */
.L_x_5178:
        /* <DEDUP_REMOVED lines=12> */
.L_x_5179:
        /* <DEDUP_REMOVED lines=50> */
.L_x_5177:
        /* <DEDUP_REMOVED lines=20> */
.L_x_5181:
        /* <DEDUP_REMOVED lines=12> */
.L_x_5182:
        /* <DEDUP_REMOVED lines=50> */
.L_x_5180:
        /* <DEDUP_REMOVED lines=11> */
[----:B------:R-:W-:-:S03]  /*12260*/  IMAD.MOV.U32 R91, RZ, RZ, 0x2 ;  /* 0x00000002ff5b7424 */ /* 0x000fc600078e00ff */
        /* <DEDUP_REMOVED lines=14> */
.L_x_5184:
        /* <DEDUP_REMOVED lines=12> */
.L_x_5185:
        /* <DEDUP_REMOVED lines=50> */
.L_x_5183:
[----:B------:R-:W-:Y:S01]  /*12730*/  I2FP.F32.U32 R89, R89 ;  /* 0x0000005900597245 */ /* 0x000fe20000201000 */
[----:B------:R-:W-:Y:S01]  /*12740*/  IMAD.U32 R90, R73, 0x10000, RZ ;  /* 0x00010000495a7824 */ /* 0x000fe200078e00ff */
[----:B------:R-:W-:Y:S01]  /*12750*/  ISETP.NE.AND P3, PT, R91, 0x1, PT ;  /* 0x000000015b00780c */ /* 0x000fe20003f65270 */
[----:B------:R-:W-:Y:S02]  /*12760*/  IMAD.MOV.U32 R93, RZ, RZ, 0x2 ;  /* 0x00000002ff5d7424 */ /* 0x000fe400078e00ff */
[----:B------:R-:W-:-:S05]  /*12770*/  FFMA.FTZ R89, R89, R118, 1.1641532182693481445e-10 ;  /* 0x2f00000059597423 */ /* 0x000fca0000010076 */
[----:B------:R-:W-:Y:S01]  /*12780*/  FSETP.GTU.FTZ.AND P2, PT, R89, UR4, PT ;  /* 0x0000000459007c0b */ /* 0x000fe2000bf5c000 */
[----:B------:R-:W-:Y:S01]  /*12790*/  FMUL.FTZ R89, R90, UR5 ;  /* 0x000000055a597c20 */ /* 0x000fe20008410000 */
[----:B------:R-:W-:Y:S02]  /*127a0*/  PRMT R90, R73, 0x7632, R90 ;  /* 0x00007632495a7816 */ /* 0x000fe4000000005a */
[----:B------:R-:W-:Y:S02]  /*127b0*/  PLOP3.LUT P4, PT, P2, PT, PT, 0x8, 0x80 ;  /* 0x000000000080781c */ /* 0x000fe4000178e170 */
[----:B------:R-:W-:Y:S02]  /*127c0*/  MOV R73, R86 ;  /* 0x0000005600497202 */ /* 0x000fe40000000f00 */
        /* <DEDUP_REMOVED lines=11> */
.L_x_5187:
        /* <DEDUP_REMOVED lines=12> */
.L_x_5188:
[----:B-1----:R-:W-:Y:S01]  /*12940*/  IMAD.WIDE.U32 R144, R130, -0x326172a9, RZ ;  /* 0xcd9e8d5782907825 */ /* 0x002fe200078e00ff */
[----:B------:R-:W-:Y:S02]  /*12950*/  LOP3.LUT R148, R85, R93, R3, 0x96, !PT ;  /* 0x0000005d55947212 */ /* 0x000fe400078e9603 */
[C---:B------:R-:W-:Y:S01]  /*12960*/  IADD3 R73, PT, PT, R2.reuse, 0x3c6ef372, RZ ;  /* 0x3c6ef37202497810 */ /* 0x040fe20007ffe0ff */
        /* <DEDUP_REMOVED lines=47> */
.L_x_5186:
[----:B------:R-:W-:Y:S01]  /*12c60*/  I2FP.F32.U32 R73, R73 ;  /* 0x0000004900497245 */ /* 0x000fe20000201000 */
[----:B------:R-:W-:Y:S01]  /*12c70*/  IMAD.U32 R91, R113, 0x10000, RZ ;  /* 0x00010000715b7824 */ /* 0x000fe200078e00ff */
[----:B------:R-:W-:Y:S02]  /*12c80*/  ISETP.NE.AND P3, PT, R93, 0x1, PT ;  /* 0x000000015d00780c */ /* 0x000fe40003f65270 */
[----:B------:R-:W-:Y:S01]  /*12c90*/  @P1 SHF.L.U32 R96, R5, 0x10, RZ ;  /* 0x0000001005601819 */ /* 0x000fe200000006ff */
[----:B------:R-:W-:Y:S01]  /*12ca0*/  FFMA.FTZ R73, R73, R118, 1.1641532182693481445e-10 ;  /* 0x2f00000049497423 */ /* 0x000fe20000010076 */
[----:B------:R-:W-:-:S04]  /*12cb0*/  FMUL.FTZ R91, R91, UR5 ;  /* 0x000000055b5b7c20 */ /* 0x000fc80008410000 */
[----:B------:R-:W-:-:S04]  /*12cc0*/  FSETP.GTU.FTZ.AND P2, PT, R73, UR4, PT ;  /* 0x0000000449007c0b */ /* 0x000fc8000bf5c000 */
[----:B------:R-:W-:Y:S02]  /*12cd0*/  FSEL R92, R91, RZ, !P2 ;  /* 0x000000ff5b5c7208 */ /* 0x000fe40005000000 */
[----:B------:R-:W-:-:S03]  /*12ce0*/  MOV R91, R86 ;  /* 0x00000056005b7202 */ /* 0x000fc60000000f00 */
[----:B------:R-:W-:Y:S01]  /*12cf0*/  FADD.FTZ R73, R89, R92 ;  /* 0x0000005c59497221 */ /* 0x000fe20000010000 */
[----:B------:R-:W-:Y:S01]  /*12d00*/  SEL R89, RZ, 0x1, P2 ;  /* 0x00000001ff597807 */ /* 0x000fe20001000000 */
[----:B------:R-:W-:Y:S02]  /*12d10*/  IMAD.MOV.U32 R92, RZ, RZ, 0x2 ;  /* 0x00000002ff5c7424 */ /* 0x000fe400078e00ff */
[--C-:B-1----:R-:W-:Y:S01]  /*12d20*/  @P1 FADD.FTZ R145, R96, R73.reuse ;  /* 0x0000004960911221 */ /* 0x102fe20000010000 */
        /* <DEDUP_REMOVED lines=11> */
.L_x_5190:
        /* <DEDUP_REMOVED lines=12> */
.L_x_5191:
        /* <DEDUP_REMOVED lines=50> */
.L_x_5189:
[----:B------:R-:W-:Y:S01]  /*131c0*/  I2FP.F32.U32 R91, R91 ;  /* 0x0000005b005b7245 */ /* 0x000fe20000201000 */
[----:B------:R-:W-:Y:S01]  /*131d0*/  IMAD.U32 R90, R90, 0x10000, RZ ;  /* 0x000100005a5a7824 */ /* 0x000fe200078e00ff */
[----:B------:R-:W-:Y:S01]  /*131e0*/  ISETP.NE.AND P2, PT, R92, 0x1, PT ;  /* 0x000000015c00780c */ /* 0x000fe20003f45270 */
[----:B------:R-:W-:Y:S02]  /*131f0*/  HFMA2 R124, -RZ, RZ, 0, 1.1920928955078125e-07 ;  /* 0x00000002ff7c7431 */ /* 0x000fe400000001ff */
[----:B------:R-:W-:Y:S01]  /*13200*/  FFMA.FTZ R91, R91, R118, 1.1641532182693481445e-10 ;  /* 0x2f0000005b5b7423 */ /* 0x000fe20000010076 */
[----:B------:R-:W-:-:S04]  /*13210*/  FMUL.FTZ R90, R90, UR5 ;  /* 0x000000055a5a7c20 */ /* 0x000fc80008410000 */
        /* <DEDUP_REMOVED lines=14> */
.L_x_5193:
        /* <DEDUP_REMOVED lines=12> */
.L_x_5194:
        /* <DEDUP_REMOVED lines=50> */
.L_x_5192:
        /* <DEDUP_REMOVED lines=12> */
[----:B------:R-:W-:Y:S01]  /*137a0*/  SEL R90, RZ, 0x1, P2 ;  /* 0x00000001ff5a7807 */ /* 0x000fe20001000000 */
[----:B------:R-:W-:Y:S01]  /*137b0*/  @!P1 IMAD.MOV.U32 R147, RZ, RZ, R91 ;  /* 0x000000ffff939224 */ /* 0x000fe200078e005b */
[----:B------:R-:W-:Y:S01]  /*137c0*/  ISETP.NE.AND P2, PT, R124, 0x1, PT ;  /* 0x000000017c00780c */ /* 0x000fe20003f45270 */
[----:B------:R-:W-:-:S03]  /*137d0*/  IMAD.MOV.U32 R91, RZ, RZ, R86 ;  /* 0x000000ffff5b7224 */ /* 0x000fc600078e0056 */
        /* <DEDUP_REMOVED lines=10> */
.L_x_5196:
        /* <DEDUP_REMOVED lines=12> */
.L_x_5197:
        /* <DEDUP_REMOVED lines=50> */
.L_x_5195:
        /* <DEDUP_REMOVED lines=20> */
.L_x_5199:
        /* <DEDUP_REMOVED lines=12> */
.L_x_5200:
        /* <DEDUP_REMOVED lines=50> */
.L_x_5198:
        /* <DEDUP_REMOVED lines=24> */
.L_x_5202:
        /* <DEDUP_REMOVED lines=12> */
.L_x_5203:
        /* <DEDUP_REMOVED lines=50> */
.L_x_5201:
        /* <DEDUP_REMOVED lines=19> */
.L_x_5205:
        /* <DEDUP_REMOVED lines=12> */
.L_x_5206:
        /* <DEDUP_REMOVED lines=50> */
.L_x_5204:
        /* <DEDUP_REMOVED lines=26> */
.L_x_5208:
        /* <DEDUP_REMOVED lines=12> */
.L_x_5209:
        /* <DEDUP_REMOVED lines=50> */
.L_x_5207:
[----:B------:R-:W-:Y:S01]  /*15170*/  I2FP.F32.U32 R93, R93 ;  /* 0x0000005d005d7245 */ /* 0x000fe20000201000 */
[C---:B------:R-:W-:Y:S01]  /*15180*/  IMAD.U32 R126, R75.reuse, 0x10000, RZ ;  /* 0x000100004b7e7824 */ /* 0x040fe200078e00ff */
[----:B------:R-:W-:Y:S01]  /*15190*/  ISETP.NE.AND P5, PT, R144, 0x1, PT ;  /* 0x000000019000780c */ /* 0x000fe20003fa5270 */
[----:B------:R-:W-:Y:S01]  /*151a0*/  HFMA2 R142, -RZ, RZ, 0, 1.1920928955078125e-07 ;  /* 0x00000002ff8e7431 */ /* 0x000fe200000001ff */
[----:B------:R-:W-:Y:S01]  /*151b0*/  PRMT R75, R75, 0x7632, R75 ;  /* 0x000076324b4b7816 */ /* 0x000fe2000000004b */
        /* <DEDUP_REMOVED lines=15> */
.L_x_5211:
        /* <DEDUP_REMOVED lines=12> */
.L_x_5212:
        /* <DEDUP_REMOVED lines=50> */
.L_x_5210:
        /* <DEDUP_REMOVED lines=24> */
.L_x_5214:
        /* <DEDUP_REMOVED lines=12> */
.L_x_5215:
        /* <DEDUP_REMOVED lines=50> */
.L_x_5213:
        /* <DEDUP_REMOVED lines=19> */
.L_x_5217:
        /* <DEDUP_REMOVED lines=14> */
.L_x_5218:
        /* <DEDUP_REMOVED lines=50> */
.L_x_5216:
        /* <DEDUP_REMOVED lines=12> */
[----:B------:R-:W-:-:S03]  /*161e0*/  PRMT R96, R75, 0x7610, R96 ;  /* 0x000076104b607816 */ /* 0x000fc60000000060 */
[----:B------:R-:W-:Y:S02]  /*161f0*/  @P1 IMAD.U32 R155, R140, 0x10000, RZ ;  /* 0x000100008c9b1824 */ /* 0x000fe400078e00ff */
[----:B------:R-:W-:-:S04]  /*16200*/  FADD.FTZ R140, R142, R157 ;  /* 0x0000009d8e8c7221 */ /* 0x000fc80000010000 */
[----:B------:R-:W-:Y:S01]  /*16210*/  @P1 FADD.FTZ R155, R140, R155 ;  /* 0x0000009b8c9b1221 */ /* 0x000fe20000010000 */
[----:B------:R-:W-:-:S04]  /*16220*/  @!P1 MOV R155, R140 ;  /* 0x0000008c009b9202 */ /* 0x000fc80000000f00 */
[----:B------:R-:W-:-:S04]  /*16230*/  F2FP.BF16.F32.PACK_AB R140, RZ, R155 ;  /* 0x0000009bff8c723e */ /* 0x000fc800000010ff */
[----:B------:R-:W-:Y:S01]  /*16240*/  PRMT R75, R126, 0x5410, R140 ;  /* 0x000054107e4b7816 */ /* 0x000fe2000000008c */
[----:B------:R-:W-:Y:S06]  /*16250*/  BRA `(.L_x_5219) ;  /* 0x0000002800cc7947 */ /* 0x000fec0003800000 */
.L_x_5170:
        /* <DEDUP_REMOVED lines=15> */
.L_x_5221:
        /* <DEDUP_REMOVED lines=12> */
.L_x_5222:
[----:B------:R-:W-:Y:S01]  /*16410*/  IMAD.WIDE.U32 R142, R130, -0x326172a9, RZ ;  /* 0xcd9e8d57828e7825 */ /* 0x000fe200078e00ff */
[----:B-1----:R-:W-:-:S03]  /*16420*/  LOP3.LUT R146, R85, R141, R3, 0x96, !PT ;  /* 0x0000008d55927212 */ /* 0x002fc600078e9603 */
        /* <DEDUP_REMOVED lines=48> */
.L_x_5220:
[----:B------:R-:W-:Y:S01]  /*16730*/  I2FP.F32.U32 R141, R124 ;  /* 0x0000007c008d7245 */ /* 0x000fe20000201000 */
[----:B-----5:R-:W-:Y:S01]  /*16740*/  IMAD.U32 R120, R72, 0x10000, RZ ;  /* 0x0001000048787824 */ /* 0x020fe200078e00ff */
[----:B------:R-:W-:Y:S01]  /*16750*/  ISETP.NE.AND P3, PT, R126, 0x1, PT ;  /* 0x000000017e00780c */ /* 0x000fe20003f65270 */
[----:B------:R-:W-:Y:S01]  /*16760*/  @P1 IMAD.U32 R124, R4, 0x10000, RZ ;  /* 0x00010000047c1824 */ /* 0x000fe200078e00ff */
[----:B------:R-:W-:Y:S01]  /*16770*/  PRMT R72, R72, 0x7632, R72 ;  /* 0x0000763248487816 */ /* 0x000fe20000000048 */
[----:B------:R-:W-:Y:S01]  /*16780*/  FFMA.FTZ R141, R141, R118, 1.1641532182693481445e-10 ;  /* 0x2f0000008d8d7423 */ /* 0x000fe20000010076 */
[----:B------:R-:W-:Y:S01]  /*16790*/  FMUL.FTZ R120, R120, UR5 ;  /* 0x0000000578787c20 */ /* 0x000fe20008410000 */
[----:B------:R-:W-:-:S03]  /*167a0*/  MOV R136, 0x2 ;  /* 0x0000000200887802 */ /* 0x000fc60000000f00 */
        /* <DEDUP_REMOVED lines=16> */
.L_x_5224:
        /* <DEDUP_REMOVED lines=12> */
.L_x_5225:
[----:B-1----:R-:W-:Y:S01]  /*16970*/  IMAD.WIDE.U32 R144, R130, -0x326172a9, RZ ;  /* 0xcd9e8d5782907825 */ /* 0x002fe200078e00ff */
        /* <DEDUP_REMOVED lines=49> */
.L_x_5223:
        /* <DEDUP_REMOVED lines=24> */
.L_x_5227:
        /* <DEDUP_REMOVED lines=12> */
.L_x_5228:
        /* <DEDUP_REMOVED lines=50> */
.L_x_5226:
[----:B-1----:R-:W-:Y:S01]  /*171f0*/  I2FP.F32.U32 R145, R124 ;  /* 0x0000007c00917245 */ /* 0x002fe20000201000 */
        /* <DEDUP_REMOVED lines=23> */
.L_x_5230:
        /* <DEDUP_REMOVED lines=12> */
.L_x_5231:
        /* <DEDUP_REMOVED lines=50> */
.L_x_5229:
        /* <DEDUP_REMOVED lines=24> */
.L_x_5233:
        /* <DEDUP_REMOVED lines=12> */
.L_x_5234:
        /* <DEDUP_REMOVED lines=50> */
.L_x_5232:
        /* <DEDUP_REMOVED lines=9> */
[----:B------:R-:W-:Y:S02]  /*17d40*/  PRMT R126, R74, 0x7632, R126 ;  /* 0x000076324a7e7816 */ /* 0x000fe4000000007e */
[----:B------:R-:W-:Y:S01]  /*17d50*/  PLOP3.LUT P2, PT, P2, PT, PT, 0x8, 0x80 ;  /* 0x000000000080781c */ /* 0x000fe2000174e170 */
        /* <DEDUP_REMOVED lines=12> */
.L_x_5236:
        /* <DEDUP_REMOVED lines=12> */
.L_x_5237:
        /* <DEDUP_REMOVED lines=50> */
.L_x_5235:
        /* <DEDUP_REMOVED lines=23> */
.L_x_5239:
        /* <DEDUP_REMOVED lines=12> */
.L_x_5240:
        /* <DEDUP_REMOVED lines=50> */
.L_x_5238:
        /* <DEDUP_REMOVED lines=23> */
.L_x_5242:
        /* <DEDUP_REMOVED lines=12> */
.L_x_5243:
        /* <DEDUP_REMOVED lines=50> */
.L_x_5241:
        /* <DEDUP_REMOVED lines=15> */
.L_x_5219:
[----:B------:R-:W-:Y:S01]  /*18d90*/  ISETP.NE.AND P6, PT, R132, RZ, PT ;  /* 0x000000ff8400720c */ /* 0x000fe20003fc5270 */
[----:B------:R-:W-:Y:S01]  /*18da0*/  IMAD.WIDE.U32 R158, R139, 0x10, R80 ;  /* 0x000000108b9e7825 */ /* 0x000fe200078e0050 */
[----:B------:R-:W-:Y:S01]  /*18db0*/  SEL R132, RZ, 0x1000000, !P5 ;  /* 0x01000000ff847807 */ /* 0x000fe20006800000 */
[----:B------:R-:W0:Y:S01]  /*18dc0*/  @P0 LDC.64 R162, c[0x0][0x398] ;  /* 0x0000e600ffa20b82 */ /* 0x000e220000000a00 */
[----:B------:R-:W-:Y:S02]  /*18dd0*/  SEL R126, RZ, 0x10000, !P4 ;  /* 0x00010000ff7e7807 */ /* 0x000fe40006000000 */
[----:B------:R-:W-:Y:S01]  /*18de0*/  SEL R161, RZ, 0x100, !P3 ;  /* 0x00000100ffa17807 */ /* 0x000fe20005800000 */
        /* <DEDUP_REMOVED lines=21> */
[----:B------:R-:W-:Y:S01]  /*18f40*/  SHF.L.U32 R73, R93, 0x10, RZ ;  /* 0x000000105d497819 */ /* 0x000fe200000006ff */
        /* <DEDUP_REMOVED lines=19> */
.L_x_5244:
[----:B------:R1:W5:Y:S04]  /*19080*/  @P0 LDG.E.128 R112, desc[UR8][R76.64] ;  /* 0x000000084c700981 */ /* 0x000368000c1e1d00 */
[----:B------:R1:W5:Y:S04]  /*19090*/  @P1 LDG.E.128 R4, desc[UR8][R158.64] ;  /* 0x000000089e041981 */ /* 0x000368000c1e1d00 */
[----:B0-----:R-:W5:Y:S01]  /*190a0*/  LDG.E.128 R72, desc[UR8][R74.64] ;  /* 0x000000084a487981 */ /* 0x001f62000c1e1d00 */
[----:B------:R-:W-:Y:S05]  /*190b0*/  @!P0 BRA `(.L_x_5245) ;  /* 0x00000054004c8947 */ /* 0x000fea0003800000 */
[----:B------:R-:W-:Y:S01]  /*190c0*/  ISETP.NE.AND P2, PT, R146, 0x1, PT ;  /* 0x000000019200780c */ /* 0x000fe20003f45270 */
[----:B------:R-:W-:Y:S01]  /*190d0*/  IMAD.MOV.U32 R87, RZ, RZ, 0x2 ;  /* 0x00000002ff577424 */ /* 0x000fe200078e00ff */
[----:B------:R-:W-:Y:S01]  /*190e0*/  MOV R120, R122 ;  /* 0x0000007a00787202 */ /* 0x000fe20000000f00 */
[----:B-1----:R-:W-:-:S10]  /*190f0*/  IMAD.MOV.U32 R76, RZ, RZ, R86 ;  /* 0x000000ffff4c7224 */ /* 0x002fd400078e0056 */
        /* <DEDUP_REMOVED lines=11> */
.L_x_5247:
        /* <DEDUP_REMOVED lines=12> */
.L_x_5248:
        /* <DEDUP_REMOVED lines=43> */
[----:B------:R-:W-:Y:S02]  /*19520*/  HFMA2 R87, -RZ, RZ, 0, 0 ;  /* 0x00000000ff577431 */ /* 0x000fe400000001ff */
[----:B------:R-:W-:Y:S01]  /*19530*/  IMAD.WIDE.U32 R88, R89, -0x2daee0ad, RZ ;  /* 0xd2511f5359587825 */ /* 0x000fe200078e00ff */
[----:B------:R-:W-:Y:S02]  /*19540*/  LOP3.LUT R82, R77, R86, R91, 0x96, !PT ;  /* 0x000000564d527212 */ /* 0x000fe400078e965b */
[----:B------:R-:W-:Y:S01]  /*19550*/  MOV R86, R90 ;  /* 0x0000005a00567202 */ /* 0x000fe20000000f00 */
[----:B------:R-:W-:Y:S01]  /*19560*/  IMAD.MOV.U32 R120, RZ, RZ, R88 ;  /* 0x000000ffff787224 */ /* 0x000fe200078e0058 */
[----:B------:R-:W-:Y:S01]  /*19570*/  LOP3.LUT R84, R111, R76, R89, 0x96, !PT ;  /* 0x0000004c6f547212 */ /* 0x000fe200078e9659 */
[----:B------:R-:W-:-:S07]  /*19580*/  IMAD.MOV.U32 R76, RZ, RZ, R122 ;  /* 0x000000ffff4c7224 */ /* 0x000fce00078e007a */
.L_x_5246:
[----:B------:R-:W-:Y:S01]  /*19590*/  I2FP.F32.U32 R77, R76 ;  /* 0x0000004c004d7245 */ /* 0x000fe20000201000 */
[----:B-----5:R-:W-:Y:S01]  /*195a0*/  IMAD.U32 R76, R72, 0x10000, RZ ;  /* 0x00010000484c7824 */ /* 0x020fe200078e00ff */
        /* <DEDUP_REMOVED lines=19> */
.L_x_5250:
        /* <DEDUP_REMOVED lines=12> */
.L_x_5251:
        /* <DEDUP_REMOVED lines=50> */
.L_x_5249:
[----:B------:R-:W-:Y:S01]  /*19ac0*/  I2FP.F32.U32 R77, R72 ;  /* 0x00000048004d7245 */ /* 0x000fe20000201000 */
[----:B------:R-:W-:Y:S01]  /*19ad0*/  IMAD.U32 R72, R112, 0x10000, RZ ;  /* 0x0001000070487824 */ /* 0x000fe200078e00ff */
[----:B------:R-:W-:Y:S01]  /*19ae0*/  ISETP.NE.AND P3, PT, R89, 0x1, PT ;  /* 0x000000015900780c */ /* 0x000fe20003f65270 */
[----:B------:R-:W-:Y:S01]  /*19af0*/  IMAD.MOV.U32 R90, RZ, RZ, 0x2 ;  /* 0x00000002ff5a7424 */ /* 0x000fe200078e00ff */
[----:B------:R-:W-:Y:S01]  /*19b00*/  @P1 SHF.L.U32 R87, R4, 0x10, RZ ;  /* 0x0000001004571819 */ /* 0x000fe200000006ff */
[----:B------:R-:W-:Y:S01]  /*19b10*/  FFMA.FTZ R77, R77, R118, 1.1641532182693481445e-10 ;  /* 0x2f0000004d4d7423 */ /* 0x000fe20000010076 */
[----:B------:R-:W-:Y:S01]  /*19b20*/  FMUL.FTZ R72, R72, UR5 ;  /* 0x0000000548487c20 */ /* 0x000fe20008410000 */
[----:B------:R-:W-:-:S03]  /*19b30*/  MOV R88, R86 ;  /* 0x0000005600587202 */ /* 0x000fc60000000f00 */
[----:B------:R-:W-:-:S04]  /*19b40*/  FSETP.GTU.FTZ.AND P2, PT, R77, UR4, PT ;  /* 0x000000044d007c0b */ /* 0x000fc8000bf5c000 */
        /* <DEDUP_REMOVED lines=15> */
.L_x_5253:
        /* <DEDUP_REMOVED lines=12> */
.L_x_5254:
        /* <DEDUP_REMOVED lines=50> */
.L_x_5252:
        /* <DEDUP_REMOVED lines=20> */
.L_x_5256:
        /* <DEDUP_REMOVED lines=12> */
.L_x_5257:
        /* <DEDUP_REMOVED lines=50> */
.L_x_5255:
[----:B------:R-:W-:Y:S02]  /*1a540*/  I2FP.F32.U32 R89, R88 ;  /* 0x0000005800597245 */ /* 0x000fe40000201000 */
[----:B------:R-:W-:Y:S02]  /*1a550*/  PRMT R76, R112, 0x7632, R76 ;  /* 0x00007632704c7816 */ /* 0x000fe4000000004c */
[----:B------:R-:W-:Y:S01]  /*1a560*/  @P1 PRMT R88, R4, 0x7632, R88 ;  /* 0x0000763204581816 */ /* 0x000fe20000000058 */
[----:B------:R-:W-:Y:S01]  /*1a570*/  FFMA.FTZ R89, R89, R118, 1.1641532182693481445e-10 ;  /* 0x2f00000059597423 */ /* 0x000fe20000010076 */
[----:B------:R-:W-:Y:S02]  /*1a580*/  SHF.L.U32 R76, R76, 0x10, RZ ;  /* 0x000000104c4c7819 */ /* 0x000fe400000006ff */
[----:B------:R-:W-:Y:S01]  /*1a590*/  ISETP.NE.AND P3, PT, R91, 0x1, PT ;  /* 0x000000015b00780c */ /* 0x000fe20003f65270 */
[----:B------:R-:W-:Y:S01]  /*1a5a0*/  @P1 IMAD.U32 R159, R88, 0x10000, RZ ;  /* 0x00010000589f1824 */ /* 0x000fe200078e00ff */
[----:B------:R-:W-:Y:S01]  /*1a5b0*/  FSETP.GTU.FTZ.AND P2, PT, R89, UR4, PT ;  /* 0x0000000459007c0b */ /* 0x000fe2000bf5c000 */
[----:B------:R-:W-:Y:S01]  /*1a5c0*/  FMUL.FTZ R76, R76, UR5 ;  /* 0x000000054c4c7c20 */ /* 0x000fe20008410000 */
[----:B------:R-:W-:-:S02]  /*1a5d0*/  MOV R92, 0x2 ;  /* 0x00000002005c7802 */ /* 0x000fc40000000f00 */
[----:B------:R-:W-:Y:S02]  /*1a5e0*/  SEL R88, RZ, 0x1, P2 ;  /* 0x00000001ff587807 */ /* 0x000fe40001000000 */
[----:B------:R-:W-:-:S05]  /*1a5f0*/  FSEL R89, R76, RZ, !P2 ;  /* 0x000000ff4c597208 */ /* 0x000fca0005000000 */
        /* <DEDUP_REMOVED lines=14> */
.L_x_5259:
        /* <DEDUP_REMOVED lines=12> */
.L_x_5260:
        /* <DEDUP_REMOVED lines=50> */
.L_x_5258:
[----:B------:R-:W-:Y:S01]  /*1aac0*/  I2FP.F32.U32 R89, R89 ;  /* 0x0000005900597245 */ /* 0x000fe20000201000 */
[----:B------:R-:W-:Y:S01]  /*1aad0*/  IMAD.MOV.U32 R93, RZ, RZ, 0x2 ;  /* 0x00000002ff5d7424 */ /* 0x000fe200078e00ff */
[----:B------:R-:W-:Y:S02]  /*1aae0*/  ISETP.NE.AND P3, PT, R92, 0x1, PT ;  /* 0x000000015c00780c */ /* 0x000fe40003f65270 */
[----:B------:R-:W-:Y:S01]  /*1aaf0*/  SHF.L.U32 R90, R73, 0x10, RZ ;  /* 0x00000010495a7819 */ /* 0x000fe200000006ff */
        /* <DEDUP_REMOVED lines=17> */
.L_x_5262:
        /* <DEDUP_REMOVED lines=12> */
.L_x_5263:
        /* <DEDUP_REMOVED lines=50> */
.L_x_5261:
        /* <DEDUP_REMOVED lines=10> */
[----:B------:R-:W-:Y:S01]  /*1b090*/  SEL R89, RZ, 0x1, P2 ;  /* 0x00000001ff597807 */ /* 0x000fe20001000000 */
[----:B------:R-:W-:Y:S02]  /*1b0a0*/  IMAD.MOV.U32 R92, RZ, RZ, 0x2 ;  /* 0x00000002ff5c7424 */ /* 0x000fe400078e00ff */
        /* <DEDUP_REMOVED lines=12> */
.L_x_5265:
        /* <DEDUP_REMOVED lines=12> */
.L_x_5266:
        /* <DEDUP_REMOVED lines=50> */
.L_x_5264:
        /* <DEDUP_REMOVED lines=20> */
.L_x_5268:
        /* <DEDUP_REMOVED lines=12> */
.L_x_5269:
        /* <DEDUP_REMOVED lines=50> */
.L_x_5267:
        /* <DEDUP_REMOVED lines=12> */
[----:B------:R-:W-:Y:S01]  /*1bb30*/  SEL R90, RZ, 0x1, P2 ;  /* 0x00000001ff5a7807 */ /* 0x000fe20001000000 */
[----:B------:R-:W-:Y:S01]  /*1bb40*/  @!P1 IMAD.MOV.U32 R163, RZ, RZ, R91 ;  /* 0x000000ffffa39224 */ /* 0x000fe200078e005b */
[----:B------:R-:W-:Y:S02]  /*1bb50*/  ISETP.NE.AND P2, PT, R122, 0x1, PT ;  /* 0x000000017a00780c */ /* 0x000fe40003f45270 */
[----:B------:R-:W-:Y:S02]  /*1bb60*/  MOV R91, R86 ;  /* 0x00000056005b7202 */ /* 0x000fe40000000f00 */
[----:B------:R-:W-:-:S09]  /*1bb70*/  F2FP.BF16.F32.PACK_AB R96, RZ, R163 ;  /* 0x000000a3ff60723e */ /* 0x000fd200000010ff */
        /* <DEDUP_REMOVED lines=9> */
.L_x_5271:
        /* <DEDUP_REMOVED lines=12> */
.L_x_5272:
        /* <DEDUP_REMOVED lines=50> */
.L_x_5270:
[----:B------:R-:W-:Y:S01]  /*1bff0*/  I2FP.F32.U32 R91, R91 ;  /* 0x0000005b005b7245 */ /* 0x000fe20000201000 */
[----:B------:R-:W-:Y:S01]  /*1c000*/  IMAD.U32 R92, R74, 0x10000, RZ ;  /* 0x000100004a5c7824 */ /* 0x000fe200078e00ff */
[----:B------:R-:W-:Y:S01]  /*1c010*/  ISETP.NE.AND P3, PT, R124, 0x1, PT ;  /* 0x000000017c00780c */ /* 0x000fe20003f65270 */
[----:B------:R-:W-:Y:S02]  /*1c020*/  HFMA2 R122, -RZ, RZ, 0, 1.1920928955078125e-07 ;  /* 0x00000002ff7a7431 */ /* 0x000fe400000001ff */
[----:B------:R-:W-:Y:S01]  /*1c030*/  FFMA.FTZ R91, R91, R118, 1.1641532182693481445e-10 ;  /* 0x2f0000005b5b7423 */ /* 0x000fe20000010076 */
[----:B------:R-:W-:Y:S01]  /*1c040*/  FMUL.FTZ R93, R92, UR5 ;  /* 0x000000055c5d7c20 */ /* 0x000fe20008410000 */
[----:B------:R-:W-:Y:S01]  /*1c050*/  PRMT R92, R74, 0x7632, R92 ;  /* 0x000076324a5c7816 */ /* 0x000fe2000000005c */
[----:B------:R-:W-:Y:S02]  /*1c060*/  IMAD.MOV.U32 R74, RZ, RZ, R86 ;  /* 0x000000ffff4a7224 */ /* 0x000fe400078e0056 */
        /* <DEDUP_REMOVED lines=12> */
.L_x_5274:
        /* <DEDUP_REMOVED lines=12> */
.L_x_5275:
        /* <DEDUP_REMOVED lines=50> */
.L_x_5273:
[----:B------:R-:W-:Y:S01]  /*1c510*/  I2FP.F32.U32 R91, R74 ;  /* 0x0000004a005b7245 */ /* 0x000fe20000201000 */
[----:B------:R-:W-:Y:S01]  /*1c520*/  @P1 IMAD.U32 R165, R6, 0x10000, RZ ;  /* 0x0001000006a51824 */ /* 0x000fe200078e00ff */
[----:B------:R-:W-:Y:S02]  /*1c530*/  SHF.L.U32 R74, R114, 0x10, RZ ;  /* 0x00000010724a7819 */ /* 0x000fe400000006ff */
[----:B------:R-:W-:Y:S01]  /*1c540*/  MOV R126, 0x2 ;  /* 0x00000002007e7802 */ /* 0x000fe20000000f00 */
        /* <DEDUP_REMOVED lines=20> */
.L_x_5277:
        /* <DEDUP_REMOVED lines=12> */
.L_x_5278:
        /* <DEDUP_REMOVED lines=50> */
.L_x_5276:
        /* <DEDUP_REMOVED lines=19> */
.L_x_5280:
        /* <DEDUP_REMOVED lines=12> */
.L_x_5281:
        /* <DEDUP_REMOVED lines=50> */
.L_x_5279:
        /* <DEDUP_REMOVED lines=26> */
.L_x_5283:
        /* <DEDUP_REMOVED lines=12> */
.L_x_5284:
        /* <DEDUP_REMOVED lines=50> */
.L_x_5282:
        /* <DEDUP_REMOVED lines=20> */
.L_x_5286:
        /* <DEDUP_REMOVED lines=12> */
.L_x_5287:
        /* <DEDUP_REMOVED lines=50> */
.L_x_5285:
        /* <DEDUP_REMOVED lines=24> */
.L_x_5289:
        /* <DEDUP_REMOVED lines=12> */
.L_x_5290:
        /* <DEDUP_REMOVED lines=11> */
[----:B------:R-:W-:Y:S01]  /*1dd10*/  IMAD.WIDE.U32 R172, R173, -0x326172a9, RZ ;  /* 0xcd9e8d57adac7825 */ /* 0x000fe200078e00ff */
[----:B------:R-:W-:-:S04]  /*1dd20*/  IADD3 R171, PT, PT, R2, 0x3c6ef372, RZ ;  /* 0x3c6ef37202ab7810 */ /* 0x000fc80007ffe0ff */
[----:B------:R-:W-:Y:S01]  /*1dd30*/  LOP3.LUT R171, R171, R174, R173, 0x96, !PT ;  /* 0x000000aeabab7212 */ /* 0x000fe200078e96ad */
[----:B------:R-:W-:-:S04]  /*1dd40*/  IMAD.WIDE.U32 R174, R175, -0x326172a9, RZ ;  /* 0xcd9e8d57afae7825 */ /* 0x000fc800078e00ff */
[----:B------:R-:W-:-:S05]  /*1dd50*/  VIADD R173, R2, 0xdaa66d2b ;  /* 0xdaa66d2b02ad7836 */ /* 0x000fca0000000000 */
        /* <DEDUP_REMOVED lines=25> */
[----:B------:R-:W-:-:S05]  /*1def0*/  VIADD R171, R2, 0xf1bbcdc8 ;  /* 0xf1bbcdc802ab7836 */ /* 0x000fca0000000000 */
[----:B------:R-:W-:Y:S01]  /*1df00*/  LOP3.LUT R171, R171, R174, R173, 0x96, !PT ;  /* 0x000000aeabab7212 */ /* 0x000fe200078e96ad */
[----:B------:R-:W-:Y:S01]  /*1df10*/  IMAD.WIDE.U32 R174, R175, -0x326172a9, RZ ;  /* 0xcd9e8d57afae7825 */ /* 0x000fe200078e00ff */
[----:B------:R-:W-:-:S03]  /*1df20*/  IADD3 R173, PT, PT, R2, -0x700cb87f, RZ ;  /* 0x8ff3478102ad7810 */ /* 0x000fc60007ffe0ff */
[----:B------:R-:W-:Y:S01]  /*1df30*/  IMAD.MOV.U32 R86, RZ, RZ, R174 ;  /* 0x000000ffff567224 */ /* 0x000fe200078e00ae */
[----:B------:R-:W-:Y:S01]  /*1df40*/  LOP3.LUT R82, R173, R172, R175, 0x96, !PT ;  /* 0x000000acad527212 */ /* 0x000fe200078e96af */
[----:B------:R-:W-:-:S05]  /*1df50*/  IMAD.WIDE.U32 R172, R171, -0x2daee0ad, RZ ;  /* 0xd2511f53abac7825 */ /* 0x000fca00078e00ff */
[----:B------:R-:W-:Y:S02]  /*1df60*/  LOP3.LUT R84, R111, R170, R173, 0x96, !PT ;  /* 0x000000aa6f547212 */ /* 0x000fe400078e96ad */
[----:B------:R-:W-:-:S07]  /*1df70*/  MOV R120, R172 ;  /* 0x000000ac00787202 */ /* 0x000fce0000000f00 */
.L_x_5288:
        /* <DEDUP_REMOVED lines=19> */
.L_x_5292:
        /* <DEDUP_REMOVED lines=14> */
.L_x_5293:
[----:B------:R-:W-:Y:S01]  /*1e190*/  LOP3.LUT R174, R85, R171, R3, 0x96, !PT ;  /* 0x000000ab55ae7212 */ /* 0x000fe200078e9603 */
[----:B------:R-:W-:Y:S01]  /*1e1a0*/  IMAD.WIDE.U32 R172, R130, -0x326172a9, RZ ;  /* 0xcd9e8d5782ac7825 */ /* 0x000fe200078e00ff */
[----:B------:R-:W-:-:S03]  /*1e1b0*/  MOV R140, R120 ;  /* 0x00000078008c7202 */ /* 0x000fc60000000f00 */
[----:B------:R-:W-:Y:S01]  /*1e1c0*/  IMAD.WIDE.U32 R174, R174, -0x326172a9, RZ ;  /* 0xcd9e8d57aeae7825 */ /* 0x000fe200078e00ff */
[----:B------:R-:W-:-:S03]  /*1e1d0*/  LOP3.LUT R173, R83, R173, R2, 0x96, !PT ;  /* 0x000000ad53ad7212 */ /* 0x000fc600078e9602 */
[----:B------:R-:W-:Y:S01]  /*1e1e0*/  IMAD.MOV.U32 R126, RZ, RZ, RZ ;  /* 0x000000ffff7e7224 */ /* 0x000fe200078e00ff */
[----:B------:R-:W-:Y:S01]  /*1e1f0*/  LOP3.LUT R171, R102, R172, R175, 0x96, !PT ;  /* 0x000000ac66ab7212 */ /* 0x000fe200078e96af */
[----:B------:R-:W-:-:S05]  /*1e200*/  IMAD.WIDE.U32 R172, R173, -0x2daee0ad, RZ ;  /* 0xd2511f53adac7825 */ /* 0x000fca00078e00ff */
        /* <DEDUP_REMOVED lines=42> */
.L_x_5291:
[----:B------:R-:W-:Y:S02]  /*1e4b0*/  I2FP.F32.U32 R111, R140 ;  /* 0x0000008c006f7245 */ /* 0x000fe40000201000 */
[----:B------:R-:W-:Y:S02]  /*1e4c0*/  PRMT R0, R115, 0x7632, R0 ;  /* 0x0000763273007816 */ /* 0x000fe40000000000 */
[----:B------:R-:W-:Y:S01]  /*1e4d0*/  @P1 PRMT R98, R7, 0x7632, R98 ;  /* 0x0000763207621816 */ /* 0x000fe20000000062 */
[----:B------:R-:W-:Y:S01]  /*1e4e0*/  FFMA.FTZ R111, R111, R118, 1.1641532182693481445e-10 ;  /* 0x2f0000006f6f7423 */ /* 0x000fe20000010076 */
[----:B------:R-:W-:Y:S02]  /*1e4f0*/  SHF.L.U32 R0, R0, 0x10, RZ ;  /* 0x0000001000007819 */ /* 0x000fe400000006ff */
[----:B------:R-:W-:Y:S02]  /*1e500*/  PRMT R73, R73, 0x5410, R96 ;  /* 0x0000541049497816 */ /* 0x000fe40000000060 */
[----:B------:R-:W-:Y:S01]  /*1e510*/  FSETP.GTU.FTZ.AND P6, PT, R111, UR4, PT ;  /* 0x000000046f007c0b */ /* 0x000fe2000bfdc000 */
[----:B------:R-:W-:Y:S01]  /*1e520*/  FMUL.FTZ R0, R0, UR5 ;  /* 0x0000000500007c20 */ /* 0x000fe20008410000 */
[----:B------:R-:W-:Y:S01]  /*1e530*/  @P1 IMAD.U32 R111, R98, 0x10000, RZ ;  /* 0x00010000626f1824 */ /* 0x000fe200078e00ff */
        /* <DEDUP_REMOVED lines=11> */
.L_x_5245:
[----:B------:R-:W-:Y:S01]  /*1e5f0*/  ISETP.NE.AND P2, PT, R146, 0x1, PT ;  /* 0x000000019200780c */ /* 0x000fe20003f45270 */
[----:B------:R-:W-:Y:S02]  /*1e600*/  HFMA2 R124, -RZ, RZ, 0, 1.1920928955078125e-07 ;  /* 0x00000002ff7c7431 */ /* 0x000fe400000001ff */
[----:B-1----:R-:W-:Y:S02]  /*1e610*/  IMAD.MOV.U32 R76, RZ, RZ, R86 ;  /* 0x000000ffff4c7224 */ /* 0x002fe400078e0056 */
        /* <DEDUP_REMOVED lines=12> */
.L_x_5296:
        /* <DEDUP_REMOVED lines=12> */
.L_x_5297:
        /* <DEDUP_REMOVED lines=50> */
.L_x_5295:
[----:B------:R-:W-:Y:S01]  /*1eac0*/  I2FP.F32.U32 R77, R76 ;  /* 0x0000004c004d7245 */ /* 0x000fe20000201000 */
[----:B-----5:R-:W-:Y:S01]  /*1ead0*/  @P1 IMAD.U32 R122, R4, 0x10000, RZ ;  /* 0x00010000047a1824 */ /* 0x020fe200078e00ff */
        /* <DEDUP_REMOVED lines=22> */
.L_x_5299:
        /* <DEDUP_REMOVED lines=12> */
.L_x_5300:
        /* <DEDUP_REMOVED lines=50> */
.L_x_5298:
        /* <DEDUP_REMOVED lines=24> */
.L_x_5302:
        /* <DEDUP_REMOVED lines=12> */
.L_x_5303:
        /* <DEDUP_REMOVED lines=50> */
.L_x_5301:
        /* <DEDUP_REMOVED lines=24> */
.L_x_5305:
        /* <DEDUP_REMOVED lines=12> */
.L_x_5306:
        /* <DEDUP_REMOVED lines=50> */
.L_x_5304:
        /* <DEDUP_REMOVED lines=24> */
.L_x_5308:
        /* <DEDUP_REMOVED lines=12> */
.L_x_5309:
        /* <DEDUP_REMOVED lines=50> */
.L_x_5307:
        /* <DEDUP_REMOVED lines=23> */
.L_x_5311:
        /* <DEDUP_REMOVED lines=12> */
.L_x_5312:
[----:B------:R-:W-:Y:S01]  /*20270*/  LOP3.LUT R170, R85, R167, R3, 0x96, !PT ;  /* 0x000000a755aa7212 */ /* 0x000fe200078e9603 */
[----:B------:R-:W-:-:S04]  /*20280*/  IMAD.WIDE.U32 R168, R130, -0x326172a9, RZ ;  /* 0xcd9e8d5782a87825 */ /* 0x000fc800078e00ff */
[----:B------:R-:W-:Y:S01]  /*20290*/  HFMA2 R142, -RZ, RZ, 0, 0 ;  /* 0x00000000ff8e7431 */ /* 0x000fe200000001ff */
[----:B------:R-:W-:Y:S01]  /*202a0*/  MOV R126, R120 ;  /* 0x00000078007e7202 */ /* 0x000fe20000000f00 */
[----:B------:R-:W-:Y:S01]  /*202b0*/  IMAD.WIDE.U32 R170, R170, -0x326172a9, RZ ;  /* 0xcd9e8d57aaaa7825 */ /* 0x000fe200078e00ff */
[----:B------:R-:W-:-:S04]  /*202c0*/  LOP3.LUT R169, R83, R169, R2, 0x96, !PT ;  /* 0x000000a953a97212 */ /* 0x000fc800078e9602 */
[----:B------:R-:W-:Y:S01]  /*202d0*/  LOP3.LUT R172, R102, R168, R171, 0x96, !PT ;  /* 0x000000a866ac7212 */ /* 0x000fe200078e96ab */
[----:B------:R-:W-:-:S04]  /*202e0*/  IMAD.WIDE.U32 R168, R169, -0x2daee0ad, RZ ;  /* 0xd2511f53a9a87825 */ /* 0x000fc800078e00ff */
[----:B------:R-:W-:Y:S01]  /*202f0*/  IMAD.WIDE.U32 R172, R172, -0x2daee0ad, RZ ;  /* 0xd2511f53acac7825 */ /* 0x000fe200078e00ff */
[----:B------:R-:W-:Y:S02]  /*20300*/  LOP3.LUT R166, R100, R166, R169, 0x96, !PT ;  /* 0x000000a664a67212 */ /* 0x000fe400078e96a9 */
[C---:B------:R-:W-:Y:S01]  /*20310*/  IADD3 R169, PT, PT, R2.reuse, 0x3c6ef372, RZ ;  /* 0x3c6ef37202a97810 */ /* 0x040fe20007ffe0ff */
        /* <DEDUP_REMOVED lines=11> */
[----:B------:R-:W-:Y:S01]  /*203d0*/  IMAD.WIDE.U32 R172, R172, -0x326172a9, RZ ;  /* 0xcd9e8d57acac7825 */ /* 0x000fe200078e00ff */
[----:B------:R-:W-:-:S04]  /*203e0*/  IADD3 R171, PT, PT, R2, 0x5384540f, RZ ;  /* 0x5384540f02ab7810 */ /* 0x000fc80007ffe0ff */
        /* <DEDUP_REMOVED lines=21> */
[----:B------:R-:W-:Y:S02]  /*20540*/  IMAD.MOV.U32 R86, RZ, RZ, R172 ;  /* 0x000000ffff567224 */ /* 0x000fe400078e00ac */
[----:B------:R-:W-:Y:S01]  /*20550*/  IMAD.WIDE.U32 R168, R169, -0x2daee0ad, RZ ;  /* 0xd2511f53a9a87825 */ /* 0x000fe200078e00ff */
[----:B------:R-:W-:-:S03]  /*20560*/  LOP3.LUT R82, R167, R166, R173, 0x96, !PT ;  /* 0x000000a6a7527212 */ /* 0x000fc600078e96ad */
[----:B------:R-:W-:Y:S01]  /*20570*/  IMAD.MOV.U32 R120, RZ, RZ, R168 ;  /* 0x000000ffff787224 */ /* 0x000fe200078e00a8 */
[----:B------:R-:W-:-:S07]  /*20580*/  LOP3.LUT R84, R111, R170, R169, 0x96, !PT ;  /* 0x000000aa6f547212 */ /* 0x000fce00078e96a9 */
.L_x_5310:
        /* <DEDUP_REMOVED lines=23> */
.L_x_5314:
        /* <DEDUP_REMOVED lines=12> */
.L_x_5315:
        /* <DEDUP_REMOVED lines=50> */
.L_x_5313:
        /* <DEDUP_REMOVED lines=9> */
[----:B------:R-:W-:Y:S01]  /*20b70*/  IMAD.MOV.U32 R126, RZ, RZ, 0x2 ;  /* 0x00000002ff7e7424 */ /* 0x000fe200078e00ff */
        /* <DEDUP_REMOVED lines=13> */
.L_x_5317:
        /* <DEDUP_REMOVED lines=12> */
.L_x_5318:
        /* <DEDUP_REMOVED lines=11> */
[----:B------:R-:W-:Y:S01]  /*20dc0*/  IMAD.WIDE.U32 R172, R173, -0x326172a9, RZ ;  /* 0xcd9e8d57adac7825 */ /* 0x000fe200078e00ff */
[----:B------:R-:W-:-:S03]  /*20dd0*/  IADD3 R171, PT, PT, R2, 0x3c6ef372, RZ ;  /* 0x3c6ef37202ab7810 */ /* 0x000fc60007ffe0ff */
[----:B------:R-:W-:Y:S01]  /*20de0*/  IMAD.WIDE.U32 R176, R176, -0x326172a9, RZ ;  /* 0xcd9e8d57b0b07825 */ /* 0x000fe200078e00ff */
[----:B------:R-:W-:-:S03]  /*20df0*/  LOP3.LUT R174, R171, R174, R173, 0x96, !PT ;  /* 0x000000aeabae7212 */ /* 0x000fc600078e96ad */
[----:B------:R-:W-:Y:S02]  /*20e00*/  VIADD R171, R2, 0xdaa66d2b ;  /* 0xdaa66d2b02ab7836 */ /* 0x000fe40000000000 */
[----:B------:R-:W-:-:S03]  /*20e10*/  IMAD.WIDE.U32 R174, R174, -0x2daee0ad, RZ ;  /* 0xd2511f53aeae7825 */ /* 0x000fc600078e00ff */
[----:B------:R-:W-:Y:S02]  /*20e20*/  LOP3.LUT R171, R171, R172, R177, 0x96, !PT ;  /* 0x000000acabab7212 */ /* 0x000fe400078e96b1 */
[----:B------:R-:W-:-:S03]  /*20e30*/  LOP3.LUT R172, R0, R170, R175, 0x96, !PT ;  /* 0x000000aa00ac7212 */ /* 0x000fc600078e96af */
        /* <DEDUP_REMOVED lines=30> */
[----:B------:R-:W-:-:S07]  /*21020*/  IMAD.MOV.U32 R120, RZ, RZ, R172 ;  /* 0x000000ffff787224 */ /* 0x000fce00078e00ac */
.L_x_5316:
        /* <DEDUP_REMOVED lines=15> */
.L_x_5294:
        /* <DEDUP_REMOVED lines=25> */
[----:B------:R-:W-:Y:S02]  /*212b0*/  LOP3.LUT R117, R173, R116, RZ, 0xfc, !PT ;  /* 0x00000074ad757212 */ /* 0x000fe400078efcff */
[----:B------:R-:W-:Y:S01]  /*212c0*/  LOP3.LUT R116, R76, R171, RZ, 0xfc, !PT ;  /* 0x000000ab4c747212 */ /* 0x000fe200078efcff */
[----:B------:R-:W-:-:S04]  /*212d0*/  FADD.FTZ R0, R0, R123 ;  /* 0x0000007b00007221 */ /* 0x000fc80000010000 */
[----:B------:R-:W-:Y:S01]  /*212e0*/  FADD.FTZ R0, R0, R127 ;  /* 0x0000007f00007221 */ /* 0x000fe20000010000 */
[----:B------:R0:W-:Y:S03]  /*212f0*/  STG.E.64 desc[UR8][R78.64], R116 ;  /* 0x000000744e007986 */ /* 0x0001e6000c101b08 */
        /* <DEDUP_REMOVED lines=22> */
[----:B0-----:R-:W-:Y:S06]  /*21460*/  @!P0 BRA `(.L_x_5319) ;  /* 0x0000000000508947 */ /* 0x001fec0003800000 */
        /* <DEDUP_REMOVED lines=20> */
.L_x_5319:
[----:B0-----:R-:W0:Y:S01]  /*215b0*/  SHFL.BFLY PT, R73, R0, 0x1, 0x1f ;  /* 0x0c201f0000497f89 */ /* 0x001e2200000e0000 */
        /* <DEDUP_REMOVED lines=74> */
[----:B------:R-:W-:Y:S02]  /*21a60*/  FFMA.FTZ R0, R75, R75, R0 ;  /* 0x0000004b4b007223 */ /* 0x000fe40000010000 */
        /* <DEDUP_REMOVED lines=20> */
.L_x_5321:
[----:B------:R-:W-:Y:S05]  /*21bb0*/  BSYNC.RECONVERGENT B0 ;  /* 0x0000000000007941 */ /* 0x000fea0003800200 */
.L_x_5320:
        /* <DEDUP_REMOVED lines=15> */
.L_x_5323:
[----:B------:R-:W-:Y:S05]  /*21cb0*/  BSYNC.RECONVERGENT B0 ;  /* 0x0000000000007941 */ /* 0x000fea0003800200 */
.L_x_5322:
        /* <DEDUP_REMOVED lines=39> */
[----:B------:R-:W-:-:S03]  /*21f30*/  I2FP.F32.S32 R76, R76 ;  /* 0x0000004c004c7245 */ /* 0x000fc60000201400 */
        /* <DEDUP_REMOVED lines=13> */
[----:B------:R-:W-:-:S05]  /*22010*/  FFMA.FTZ R76, R76, R79, R73 ;  /* 0x0000004f4c4c7223 */ /* 0x000fca0000010049 */
[----:B------:R-:W0:Y:S01]  /*22020*/  SHFL.IDX PT, R117, R76, RZ, 0x1f ;  /* 0x00001fff4c757589 */ /* 0x000e2200000e0000 */
[----:B------:R-:W2:Y:S01]  /*22030*/  @!P1 LDC.64 R78, c[0x0][0x3c0] ;  /* 0x0000f000ff4e9b82 */ /* 0x000ea20000000a00 */
[C---:B-1----:R-:W-:Y:S01]  /*22040*/  FMUL.FTZ R0, R171.reuse, R171 ;  /* 0x000000abab007220 */ /* 0x042fe20000410000 */
[----:B------:R-:W-:-:S04]  /*22050*/  FSEL R74, R171, RZ, !P2 ;  /* 0x000000ffab4a7208 */ /* 0x000fc80005000000 */
[----:B------:R-:W-:Y:S01]  /*22060*/  FSEL R73, R0, RZ, P2 ;  /* 0x000000ff00497208 */ /* 0x000fe20001000000 */
[C---:B------:R-:W-:Y:S01]  /*22070*/  FADD.FTZ R105, -R74.reuse, R105 ;  /* 0x000000694a697221 */ /* 0x040fe20000010100 */
[----:B0-----:R-:W-:Y:S01]  /*22080*/  FFMA.FTZ R0, R117, UR11, R72 ;  /* 0x0000000b75007c23 */ /* 0x001fe20008010048 */
[C---:B------:R-:W-:Y:S01]  /*22090*/  FADD.FTZ R107, -R74.reuse, R107 ;  /* 0x0000006b4a6b7221 */ /* 0x040fe20000010100 */
[C---:B------:R-:W-:Y:S01]  /*220a0*/  FADD.FTZ R133, -R74.reuse, R133 ;  /* 0x000000854a857221 */ /* 0x040fe20000010100 */
[----:B------:R-:W-:Y:S01]  /*220b0*/  FADD.FTZ R95, -R74, R95 ;  /* 0x0000005f4a5f7221 */ /* 0x000fe20000010100 */
[----:B------:R-:W-:Y:S01]  /*220c0*/  FADD.FTZ R0, R0, R73 ;  /* 0x0000004900007221 */ /* 0x000fe20000010000 */
[C---:B------:R-:W-:Y:S01]  /*220d0*/  FADD.FTZ R76, -R74.reuse, R99 ;  /* 0x000000634a4c7221 */ /* 0x040fe20000010100 */
[----:B------:R-:W0:Y:S01]  /*220e0*/  LDC.64 R72, c[0x0][0x428] ;  /* 0x00010a00ff487b82 */ /* 0x000e220000000a00 */
        /* <DEDUP_REMOVED lines=30> */
[----:B------:R-:W-:Y:S01]  /*222d0*/  FMUL.FTZ R106, R124, R133 ;  /* 0x000000857c6a7220 */ /* 0x000fe20000410000 */
[----:B--2---:R-:W-:-:S04]  /*222e0*/  @!P1 IMAD.WIDE R78, R94, 0x4, R78 ;  /* 0x000000045e4e9825 */ /* 0x004fc800078e024e */
[----:B------:R-:W-:Y:S01]  /*222f0*/  FFMA.FTZ R0, R105, R64, R32 ;  /* 0x0000004069007223 */ /* 0x000fe20000010020 */
[----:B------:R-:W-:Y:S01]  /*22300*/  FFMA.FTZ R77, R74, R65, R33 ;  /* 0x000000414a4d7223 */ /* 0x000fe20000010021 */
[----:B------:R-:W-:Y:S01]  /*22310*/  FMUL.FTZ R153, R124, R153 ;  /* 0x000000997c997220 */ /* 0x000fe20000410000 */
[----:B0-----:R-:W-:-:S04]  /*22320*/  IMAD.WIDE.U32 R80, R97, 0x10, R72 ;  /* 0x0000001061507825 */ /* 0x001fc800078e0048 */
[----:B------:R-:W-:Y:S01]  /*22330*/  FFMA.FTZ R97, R106, R57, R25 ;  /* 0x000000396a617223 */ /* 0x000fe20000010019 */
[----:B------:R0:W-:Y:S01]  /*22340*/  @!P1 STG.E desc[UR8][R78.64], R171 ;  /* 0x000000ab4e009986 */ /* 0x0001e2000c101908 */
[----:B------:R-:W1:Y:S01]  /*22350*/  @!P1 LDC.64 R106, c[0x0][0x3c8] ;  /* 0x0000f200ff6a9b82 */ /* 0x000e620000000a00 */
        /* <DEDUP_REMOVED lines=11> */
[C---:B------:R-:W-:Y:S01]  /*22410*/  FMUL.FTZ R0, R124.reuse, R76 ;  /* 0x0000004c7c007220 */ /* 0x040fe20000410000 */
[----:B------:R-:W-:Y:S01]  /*22420*/  FFMA.FTZ R76, R95, R68, R36 ;  /* 0x000000445f4c7223 */ /* 0x000fe20000010024 */
[----:B------:R-:W-:Y:S01]  /*22430*/  FMUL.FTZ R131, R124, R131 ;  /* 0x000000837c837220 */ /* 0x000fe20000410000 */
[----:B------:R-:W-:Y:S01]  /*22440*/  FFMA.FTZ R77, R101, R70, R38 ;  /* 0x00000046654d7223 */ /* 0x000fe20000010026 */
[----:B------:R-:W-:Y:S01]  /*22450*/  FFMA.FTZ R95, R0, R69, R37 ;  /* 0x00000045005f7223 */ /* 0x000fe20000010025 */
[----:B------:R-:W-:Y:S01]  /*22460*/  FFMA.FTZ R74, R74, R71, R39 ;  /* 0x000000474a4a7223 */ /* 0x000fe20000010027 */
[C---:B------:R-:W-:Y:S01]  /*22470*/  FMUL.FTZ R0, R124.reuse, R127 ;  /* 0x0000007f7c007220 */ /* 0x040fe20000410000 */
[C---:B------:R-:W-:Y:S01]  /*22480*/  FMUL.FTZ R145, R124.reuse, R145 ;  /* 0x000000917c917220 */ /* 0x040fe20000410000 */
[C---:B------:R-:W-:Y:S01]  /*22490*/  FMUL.FTZ R110, R124.reuse, R147 ;  /* 0x000000937c6e7220 */ /* 0x040fe20000410000 */
[C---:B------:R-:W-:Y:S01]  /*224a0*/  FMUL.FTZ R149, R124.reuse, R149 ;  /* 0x000000957c957220 */ /* 0x040fe20000410000 */
[----:B------:R-:W-:Y:S01]  /*224b0*/  FMUL.FTZ R116, R124, R151 ;  /* 0x000000977c747220 */ /* 0x000fe20000410000 */
[----:B------:R-:W-:Y:S01]  /*224c0*/  F2FP.BF16.F32.PACK_AB R111, R118, R111 ;  /* 0x0000006f766f723e */ /* 0x000fe200000010ff */
[----:B------:R-:W-:Y:S01]  /*224d0*/  FMUL.FTZ R125, R124, R125 ;  /* 0x0000007d7c7d7220 */ /* 0x000fe20000410000 */
[----:B------:R-:W-:Y:S01]  /*224e0*/  F2FP.BF16.F32.PACK_AB R79, R100, R109 ;  /* 0x0000006d644f723e */ /* 0x000fe200000010ff */
[----:B------:R-:W0:Y:S01]  /*224f0*/  LDC.64 R118, c[0x0][0x380] ;  /* 0x0000e000ff767b82 */ /* 0x000e220000000a00 */
[C---:B------:R-:W-:Y:S01]  /*22500*/  FMUL.FTZ R100, R124.reuse, R129 ;  /* 0x000000817c647220 */ /* 0x040fe20000410000 */
[----:B------:R-:W-:Y:S01]  /*22510*/  F2FP.BF16.F32.PACK_AB R76, R95, R76 ;  /* 0x0000004c5f4c723e */ /* 0x000fe200000010ff */
[C---:B------:R-:W-:Y:S01]  /*22520*/  FMUL.FTZ R135, R124.reuse, R135 ;  /* 0x000000877c877220 */ /* 0x040fe20000410000 */
[----:B------:R-:W-:Y:S01]  /*22530*/  FMUL.FTZ R108, R124, R137 ;  /* 0x000000897c6c7220 */ /* 0x000fe20000410000 */
[----:B------:R-:W-:Y:S01]  /*22540*/  FFMA.FTZ R102, R131, R56, R24 ;  /* 0x0000003883667223 */ /* 0x000fe20000010018 */
[----:B------:R-:W-:Y:S01]  /*22550*/  FFMA.FTZ R95, R0, R61, R29 ;  /* 0x0000003d005f7223 */ /* 0x000fe2000001001d */
[----:B------:R-:W-:Y:S01]  /*22560*/  F2FP.BF16.F32.PACK_AB R77, R74, R77 ;  /* 0x0000004d4a4d723e */ /* 0x000fe200000010ff */
        /* <DEDUP_REMOVED lines=9> */
[----:B------:R-:W-:Y:S01]  /*22600*/  F2FP.BF16.F32.PACK_AB R102, R97, R102 ;  /* 0x000000666166723e */ /* 0x000fe200000010ff */
[C---:B------:R-:W-:Y:S01]  /*22610*/  FMUL.FTZ R123, R124.reuse, R123 ;  /* 0x0000007b7c7b7220 */ /* 0x040fe20000410000 */
[----:B------:R-:W-:Y:S01]  /*22620*/  FMUL.FTZ R141, R124, R141 ;  /* 0x0000008d7c8d7220 */ /* 0x000fe20000410000 */
[----:B------:R-:W-:Y:S01]  /*22630*/  FFMA.FTZ R97, R74, R53, R21 ;  /* 0x000000354a617223 */ /* 0x000fe20000010015 */
[----:B------:R-:W-:Y:S01]  /*22640*/  F2FP.BF16.F32.PACK_AB R110, R116, R149 ;  /* 0x00000095746e723e */ /* 0x000fe200000010ff */
[----:B------:R-:W-:Y:S01]  /*22650*/  FMUL.FTZ R117, R124, R117 ;  /* 0x000000757c757220 */ /* 0x000fe20000410000 */
        /* <DEDUP_REMOVED lines=20> */
[----:B-1----:R-:W-:Y:S01]  /*227a0*/  @!P1 IMAD.WIDE R106, R94, 0x4, R106 ;  /* 0x000000045e6a9825 */ /* 0x002fe200078e026a */
[----:B------:R-:W-:-:S02]  /*227b0*/  F2FP.BF16.F32.PACK_AB R100, R95, R100 ;  /* 0x000000645f64723e */ /* 0x000fc400000010ff */
[----:B------:R-:W-:Y:S01]  /*227c0*/  F2FP.BF16.F32.PACK_AB R108, R97, R108 ;  /* 0x0000006c616c723e */ /* 0x000fe200000010ff */
[--C-:B------:R-:W-:Y:S01]  /*227d0*/  IMAD.WIDE.U32 R98, R121, 0x10, R72.reuse ;  /* 0x0000001079627825 */ /* 0x100fe200078e0048 */
[----:B------:R-:W-:Y:S01]  /*227e0*/  F2FP.BF16.F32.PACK_AB R163, R122, R169 ;  /* 0x000000a97aa3723e */ /* 0x000fe200000010ff */
[----:B------:R1:W-:Y:S01]  /*227f0*/  @!P1 STG.E desc[UR8][R106.64], R124 ;  /* 0x0000007c6a009986 */ /* 0x0003e2000c101908 */
[----:B------:R-:W-:Y:S01]  /*22800*/  F2FP.BF16.F32.PACK_AB R162, R116, R165 ;  /* 0x000000a574a2723e */ /* 0x000fe200000010ff */
[--C-:B------:R-:W-:Y:S01]  /*22810*/  IMAD.WIDE.U32 R104, R139, 0x10, R72.reuse ;  /* 0x000000108b687825 */ /* 0x100fe200078e0048 */
[----:B------:R-:W-:Y:S01]  /*22820*/  F2FP.BF16.F32.PACK_AB R161, R74, R161 ;  /* 0x000000a14aa1723e */ /* 0x000fe200000010ff */
[----:B------:R1:W-:Y:S01]  /*22830*/  STG.E.128 desc[UR8][R80.64], R76 ;  /* 0x0000004c50007986 */ /* 0x0003e2000c101d08 */
[----:B------:R-:W-:Y:S01]  /*22840*/  F2FP.BF16.F32.PACK_AB R160, R0, R117 ;  /* 0x0000007500a0723e */ /* 0x000fe200000010ff */
[----:B------:R-:W-:Y:S01]  /*22850*/  IMAD.WIDE.U32 R72, R157, 0x10, R72 ;  /* 0x000000109d487825 */ /* 0x000fe200078e0048 */
[----:B0-----:R-:W-:Y:S01]  /*22860*/  IADD3 R94, PT, PT, R94, R118, RZ ;  /* 0x000000765e5e7210 */ /* 0x001fe20007ffe0ff */
[----:B------:R1:W-:Y:S03]  /*22870*/  STG.E.128 desc[UR8][R98.64], R100 ;  /* 0x0000006462007986 */ /* 0x0003e6000c101d08 */
[----:B------:R-:W-:Y:S01]  /*22880*/  ISETP.GE.AND P1, PT, R94, R119, PT ;  /* 0x000000775e00720c */ /* 0x000fe20003f26270 */
[----:B------:R1:W-:Y:S04]  /*22890*/  STG.E.128 desc[UR8][R104.64], R108 ;  /* 0x0000006c68007986 */ /* 0x0003e8000c101d08 */
[----:B------:R1:W-:Y:S08]  /*228a0*/  STG.E.128 desc[UR8][R72.64], R160 ;  /* 0x000000a048007986 */ /* 0x0003f0000c101d08 */
[----:B------:R-:W-:Y:S05]  /*228b0*/  @!P1 BRA `(.L_x_5324) ;  /* 0xfffffde000709947 */ /* 0x000fea000383ffff */
[----:B------:R-:W-:Y:S05]  /*228c0*/  EXIT ;  /* 0x000000000000794d */ /* 0x000fea0003800000 */
.L_x_5325:
        /* <DEDUP_REMOVED lines=11> */
.L_x_18027:


//--------------------- .text._ZN10layer_norm31ln_parallel_residual_fwd_kernelINS_13Kernel_traitsI13__nv_bfloat16S2_fS2_fjLj8192ELj1ELj1ELj8ELj16ENS_18Kernel_traits_baseILj8192ES2_S2_fS2_fjLj256EEEEELb0ELb0ELb0EEEvNS_9FwdParamsE --------------------------
	.section	.text._ZN10layer_norm31ln_parallel_residual_fwd_kernelINS_13Kernel_traitsI13__nv_bfloat16S2_fS2_fjLj8192ELj1ELj1ELj8ELj16ENS_18Kernel_traits_baseILj8192ES2_S2_fS2_fjLj256EEEEELb0ELb0ELb0EEEvNS_9FwdParamsE,"ax",@progbits
	.align	128
        .global         _ZN10layer_norm31ln_parallel_residual_fwd_kernelINS_13Kernel_traitsI13__nv_bfloat16S2_fS2_fjLj8192ELj1ELj1ELj8ELj16ENS_18Kernel_traits_baseILj8192ES2_S2_fS2_fjLj256EEEEELb0ELb0ELb0EEEvNS_9FwdParamsE
        .type           _ZN10layer_norm31ln_parallel_residual_fwd_kernelINS_13Kernel_traitsI13__nv_bfloat16S2_fS2_fjLj8192ELj1ELj1ELj8ELj16ENS_18Kernel_traits_baseILj8192ES2_S2_fS2_fjLj256EEEEELb0ELb0ELb0EEEvNS_9FwdParamsE,@function
        .size           _ZN10layer_norm31ln_parallel_residual_fwd_kernelINS_13Kernel_traitsI13__nv_bfloat16S2_fS2_fjLj8192ELj1ELj1ELj8ELj16ENS_18Kernel_traits_baseILj8192ES2_S2_fS2_fjLj256EEEEELb0ELb0ELb0EEEvNS_9FwdParamsE,(.L_x_18028 - _ZN10layer_norm31ln_parallel_residual_fwd_kernelINS_13Kernel_traitsI13__nv_bfloat16S2_fS2_fjLj8192ELj1ELj1ELj8ELj16ENS_18Kernel_traits_baseILj8192ES2_S2_fS2_fjLj256EEEEELb0ELb0ELb0EEEvNS_9FwdParamsE)
        .other          _ZN10layer_norm31ln_parallel_residual_fwd_kernelINS_13Kernel_traitsI13__nv_bfloat16S2_fS2_fjLj8192ELj1ELj1ELj8ELj16ENS_18Kernel_traits_baseILj8192ES2_S2_fS2_fjLj256EEEEELb0ELb0ELb0EEEvNS_9FwdParamsE,@"STO_CUDA_ENTRY STV_DEFAULT"
_ZN10layer_norm31ln_parallel_residual_fwd_kernelINS_13Kernel_traitsI13__nv_bfloat16S2_fS2_fjLj8192ELj1ELj1ELj8ELj16ENS_18Kernel_traits_baseILj8192ES2_S2_fS2_fjLj256EEEEELb0ELb0ELb0EEEvNS_9FwdParamsE:
.text._ZN10layer_norm31ln_parallel_residual_fwd_kernelINS_13Kernel_traitsI13__nv_bfloat16S2_fS2_fjLj8192ELj1ELj1ELj8ELj16ENS_18Kernel_traits_baseILj8192ES2_S2_fS2_fjLj256EEEEELb0ELb0ELb0EEEvNS_9FwdParamsE:
[----:B------:R-:W-:Y:S01]  /*0000*/  LDC R1, c[0x0][0x37c] ;  /* 0x0000df00ff017b82 */ /* 0x000fe20000000800 */
[----:B------:R-:W0:Y:S01]  /*0010*/  S2R R190, SR_TID.X ;  /* 0x0000000000be7919 */ /* 0x000e220000002100 */
[----:B------:R-:W1:Y:S06]  /*0020*/  LDCU.64 UR4, c[0x0][0x438] ;  /* 0x00008700ff0477ac */ /* 0x000e6c0008000a00 */
[----:B------:R-:W2:Y:S01]  /*0030*/  LDC R3, c[0x0][0x388] ;  /* 0x0000e200ff037b82 */ /* 0x000ea20000000800 */
[----:B------:R-:W-:Y:S01]  /*0040*/  BSSY.RECONVERGENT B0, `(.L_x_5326) ;  /* 0x00000ff000007945 */ /* 0x000fe20003800200 */
[----:B------:R-:W3:Y:S01]  /*0050*/  LDCU.64 UR6, c[0x0][0x358] ;  /* 0x00006b00ff0677ac */ /* 0x000ee20008000a00 */
[----:B-1----:R-:W-:-:S04]  /*0060*/  UISETP.NE.U32.AND UP0, UPT, UR4, URZ, UPT ;  /* 0x000000ff0400728c */ /* 0x002fc8000bf05070 */
[----:B------:R-:W-:Y:S01]  /*0070*/  UISETP.NE.AND.EX UP0, UPT, UR5, URZ, UPT, UP0 ;  /* 0x000000ff0500728c */ /* 0x000fe2000bf05300 */
[----:B--2---:R-:W-:-:S04]  /*0080*/  SHF.R.S32.HI R2, RZ, 0x1f, R3 ;  /* 0x0000001fff027819 */ /* 0x004fc80000011403 */
[----:B------:R-:W-:Y:S02]  /*0090*/  LEA.HI R2, R2, R3, RZ, 0x3 ;  /* 0x0000000302027211 */ /* 0x000fe400078f18ff */
[----:B0-----:R-:W-:Y:S02]  /*00a0*/  LOP3.LUT R5, R190, 0xff, RZ, 0x3c, !PT ;  /* 0x000000ffbe057812 */ /* 0x001fe400078e3cff */
[----:B------:R-:W-:Y:S02]  /*00b0*/  MOV R3, R190 ;  /* 0x000000be00037202 */ /* 0x000fe40000000f00 */
[----:B------:R-:W-:Y:S01]  /*00c0*/  LEA.HI.SX32 R0, R2, R5, 0x1d ;  /* 0x0000000502007211 */ /* 0x000fe200078feaff */
[----:B---3--:R-:W-:Y:S06]  /*00d0*/  BRA.U UP0, `(.L_x_5327) ;  /* 0x0000000900087547 */ /* 0x008fec000b800000 */
        /* <DEDUP_REMOVED lines=11> */
[----:B0-----:R-:W-:-:S07]  /*0190*/  @P0 IMAD.WIDE.U32 R24, R3, 0x10, R24 ;  /* 0x0000001003180825 */ /* 0x001fce00078e0018 */
[----:B------:R-:W0:Y:S01]  /*01a0*/  LDC.64 R32, c[0x0][0x3d0] ;  /* 0x0000f400ff207b82 */ /* 0x000e220000000a00 */
[C---:B-1----:R-:W-:Y:S01]  /*01b0*/  @P0 IMAD.WIDE.U32 R26, R3.reuse, 0x10, R26 ;  /* 0x00000010031a0825 */ /* 0x042fe200078e001a */
[----:B------:R-:W-:-:S06]  /*01c0*/  @P0 LOP3.LUT R3, R3, 0x100, RZ, 0xfc, !PT ;  /* 0x0000010003030812 */ /* 0x000fcc00078efcff */
[----:B------:R-:W1:Y:S01]  /*01d0*/  LDC.64 R34, c[0x0][0x3d8] ;  /* 0x0000f600ff227b82 */ /* 0x000e620000000a00 */
[----:B------:R-:W-:Y:S01]  /*01e0*/  ISETP.GE.U32.AND P3, PT, R0, 0x400, PT ;  /* 0x000004000000780c */ /* 0x000fe20003f66070 */
[----:B--2---:R-:W-:-:S04]  /*01f0*/  @P1 IMAD.WIDE.U32 R28, R3, 0x10, R28 ;  /* 0x00000010031c1825 */ /* 0x004fc800078e001c */
[----:B------:R-:W-:Y:S01]  /*0200*/  HFMA2 R42, -RZ, RZ, 0, 0 ;  /* 0x00000000ff2a7431 */ /* 0x000fe200000001ff */
[----:B------:R-:W5:Y:S01]  /*0210*/  @P0 LDG.E.128 R124, desc[UR6][R24.64] ;  /* 0x00000006187c0981 */ /* 0x000f62000c1e1d00 */
[C---:B---3--:R-:W-:Y:S01]  /*0220*/  @P1 IMAD.WIDE.U32 R30, R3.reuse, 0x10, R30 ;  /* 0x00000010031e1825 */ /* 0x048fe200078e001e */
[----:B------:R-:W-:Y:S02]  /*0230*/  @P1 IADD3 R3, PT, PT, R3, 0x100, RZ ;  /* 0x0000010003031810 */ /* 0x000fe40007ffe0ff */
[----:B------:R2:W5:Y:S01]  /*0240*/  @P0 LDG.E.128 R4, desc[UR6][R26.64] ;  /* 0x000000061a040981 */ /* 0x000562000c1e1d00 */
[----:B------:R-:W-:Y:S01]  /*0250*/  CS2R R44, SRZ ;  /* 0x00000000002c7805 */ /* 0x000fe2000001ff00 */
[----:B------:R-:W-:Y:S01]  /*0260*/  IMAD.MOV.U32 R46, RZ, RZ, RZ ;  /* 0x000000ffff2e7224 */ /* 0x000fe200078e00ff */
[----:B------:R-:W-:Y:S01]  /*0270*/  CS2R R40, SRZ ;  /* 0x0000000000287805 */ /* 0x000fe2000001ff00 */
[----:B------:R-:W5:Y:S01]  /*0280*/  @P1 LDG.E.128 R8, desc[UR6][R28.64] ;  /* 0x000000061c081981 */ /* 0x000f62000c1e1d00 */
[----:B0-----:R-:W-:Y:S01]  /*0290*/  @P2 IMAD.WIDE.U32 R32, R3, 0x10, R32 ;  /* 0x0000001003202825 */ /* 0x001fe200078e0020 */
[----:B------:R-:W-:-:S02]  /*02a0*/  MOV R38, RZ ;  /* 0x000000ff00267202 */ /* 0x000fc40000000f00 */
[----:B------:R0:W5:Y:S01]  /*02b0*/  @P1 LDG.E.128 R12, desc[UR6][R30.64] ;  /* 0x000000061e0c1981 */ /* 0x000162000c1e1d00 */
[----:B-1----:R-:W-:-:S03]  /*02c0*/  @P2 IMAD.WIDE.U32 R34, R3, 0x10, R34 ;  /* 0x0000001003222825 */ /* 0x002fc600078e0022 */
[----:B------:R1:W5:Y:S01]  /*02d0*/  @P2 LDG.E.128 R16, desc[UR6][R32.64] ;  /* 0x0000000620102981 */ /* 0x000362000c1e1d00 */
[----:B------:R-:W-:Y:S02]  /*02e0*/  CS2R R36, SRZ ;  /* 0x0000000000247805 */ /* 0x000fe4000001ff00 */
[----:B--2---:R-:W-:Y:S02]  /*02f0*/  CS2R R26, SRZ ;  /* 0x00000000001a7805 */ /* 0x004fe4000001ff00 */
[----:B------:R-:W-:Y:S01]  /*0300*/  CS2R R24, SRZ ;  /* 0x0000000000187805 */ /* 0x000fe2000001ff00 */
[----:B------:R2:W5:Y:S01]  /*0310*/  @P2 LDG.E.128 R20, desc[UR6][R34.64] ;  /* 0x0000000622142981 */ /* 0x000562000c1e1d00 */
[----:B0-----:R-:W-:Y:S02]  /*0320*/  CS2R R30, SRZ ;  /* 0x00000000001e7805 */ /* 0x001fe4000001ff00 */
[----:B------:R-:W-:Y:S01]  /*0330*/  CS2R R28, SRZ ;  /* 0x00000000001c7805 */ /* 0x000fe2000001ff00 */
[----:B------:R-:W-:Y:S01]  /*0340*/  @P0 IMAD.MOV.U32 R39, RZ, RZ, RZ ;  /* 0x000000ffff270224 */ /* 0x000fe200078e00ff */
[----:B------:R-:W-:Y:S01]  /*0350*/  @P1 MOV R43, RZ ;  /* 0x000000ff002b1202 */ /* 0x000fe20000000f00 */
[----:B------:R-:W-:Y:S01]  /*0360*/  @P2 VIADD R3, R3, 0x100 ;  /* 0x0000010003032836 */ /* 0x000fe20000000000 */
[----:B-1----:R-:W-:-:S02]  /*0370*/  CS2R R32, SRZ ;  /* 0x0000000000207805 */ /* 0x002fc4000001ff00 */
[----:B------:R-:W-:Y:S02]  /*0380*/  @P2 MOV R47, RZ ;  /* 0x000000ff002f2202 */ /* 0x000fe40000000f00 */
[----:B--2---:R-:W-:Y:S01]  /*0390*/  CS2R R34, SRZ ;  /* 0x0000000000227805 */ /* 0x004fe2000001ff00 */
[----:B------:R-:W-:Y:S06]  /*03a0*/  @!P3 BRA `(.L_x_5329) ;  /* 0x0000000c0020b947 */ /* 0x000fec0003800000 */
        /* <DEDUP_REMOVED lines=23> */
.L_x_5328:
[C---:B------:R-:W-:Y:S01]  /*0520*/  ISETP.GE.U32.AND P0, PT, R0.reuse, 0x100, PT ;  /* 0x000001000000780c */ /* 0x040fe20003f06070 */
[----:B------:R-:W0:Y:S01]  /*0530*/  LDC.64 R40, c[0x0][0x3d0] ;  /* 0x0000f400ff287b82 */ /* 0x000e220000000a00 */
[C---:B------:R-:W-:Y:S02]  /*0540*/  ISETP.GE.U32.AND P1, PT, R0.reuse, 0x200, PT ;  /* 0x000002000000780c */ /* 0x040fe40003f26070 */
[----:B------:R-:W-:-:S05]  /*0550*/  ISETP.GE.U32.AND P2, PT, R0, 0x300, PT ;  /* 0x000003000000780c */ /* 0x000fca0003f46070 */
[----:B------:R-:W1:Y:S08]  /*0560*/  LDC.64 R44, c[0x0][0x3d8] ;  /* 0x0000f600ff2c7b82 */ /* 0x000e700000000a00 */
[----:B------:R-:W2:Y:S08]  /*0570*/  @P0 LDC.64 R36, c[0x0][0x440] ;  /* 0x00011000ff240b82 */ /* 0x000eb00000000a00 */
[----:B------:R-:W3:Y:S01]  /*0580*/  LDC.64 R48, c[0x0][0x3d0] ;  /* 0x0000f400ff307b82 */ /* 0x000ee20000000a00 */
[----:B0-----:R-:W-:-:S07]  /*0590*/  @P0 IMAD.WIDE.U32 R40, R3, 0x10, R40 ;  /* 0x0000001003280825 */ /* 0x001fce00078e0028 */
[----:B------:R-:W0:Y:S01]  /*05a0*/  LDC.64 R50, c[0x0][0x3d8] ;  /* 0x0000f600ff327b82 */ /* 0x000e220000000a00 */
[----:B-1----:R-:W-:-:S07]  /*05b0*/  @P0 IMAD.WIDE.U32 R44, R3, 0x10, R44 ;  /* 0x00000010032c0825 */ /* 0x002fce00078e002c */
[----:B------:R-:W1:Y:S01]  /*05c0*/  LDC.64 R54, c[0x0][0x3d0] ;  /* 0x0000f400ff367b82 */ /* 0x000e620000000a00 */
[C---:B--2---:R-:W-:Y:S01]  /*05d0*/  @P0 IMAD.WIDE.U32 R36, R3.reuse, 0x10, R36 ;  /* 0x0000001003240825 */ /* 0x044fe200078e0024 */
[----:B------:R-:W-:-:S06]  /*05e0*/  @P0 LOP3.LUT R3, R3, 0x100, RZ, 0xfc, !PT ;  /* 0x0000010003030812 */ /* 0x000fcc00078efcff */
[----:B------:R-:W2:Y:S01]  /*05f0*/  LDC.64 R56, c[0x0][0x3d8] ;  /* 0x0000f600ff387b82 */ /* 0x000ea20000000a00 */
[----:B---3--:R-:W-:Y:S01]  /*0600*/  @P1 IMAD.WIDE.U32 R48, R3, 0x10, R48 ;  /* 0x0000001003301825 */ /* 0x008fe200078e0030 */
[----:B------:R-:W-:-:S03]  /*0610*/  ISETP.GE.U32.AND P3, PT, R0, 0x400, PT ;  /* 0x000004000000780c */ /* 0x000fc60003f66070 */
[----:B------:R-:W-:Y:S01]  /*0620*/  HFMA2 R46, -RZ, RZ, 0, 0 ;  /* 0x00000000ff2e7431 */ /* 0x000fe200000001ff */
[----:B------:R-:W5:Y:S02]  /*0630*/  @P0 LDG.E.128 R124, desc[UR6][R40.64] ;  /* 0x00000006287c0981 */ /* 0x000f64000c1e1d00 */
[----:B------:R-:W3:Y:S01]  /*0640*/  @P1 LDC.64 R52, c[0x0][0x440] ;  /* 0x00011000ff341b82 */ /* 0x000ee20000000a00 */
[C---:B0-----:R-:W-:Y:S01]  /*0650*/  @P1 IMAD.WIDE.U32 R50, R3.reuse, 0x10, R50 ;  /* 0x0000001003321825 */ /* 0x041fe200078e0032 */
[----:B------:R-:W5:Y:S04]  /*0660*/  @P1 LDG.E.128 R8, desc[UR6][R48.64] ;  /* 0x0000000630081981 */ /* 0x000f68000c1e1d00 */
[----:B------:R-:W5:Y:S02]  /*0670*/  @P1 LDG.E.128 R12, desc[UR6][R50.64] ;  /* 0x00000006320c1981 */ /* 0x000f64000c1e1d00 */
[----:B------:R-:W0:Y:S01]  /*0680*/  @P2 LDC.64 R58, c[0x0][0x440] ;  /* 0x00011000ff3a2b82 */ /* 0x000e220000000a00 */
[----:B------:R-:W-:Y:S01]  /*0690*/  IMAD.MOV.U32 R42, RZ, RZ, RZ ;  /* 0x000000ffff2a7224 */ /* 0x000fe200078e00ff */
[----:B------:R4:W5:Y:S01]  /*06a0*/  @P0 LDG.E.128 R4, desc[UR6][R44.64] ;  /* 0x000000062c040981 */ /* 0x000962000c1e1d00 */
[----:B------:R-:W-:Y:S01]  /*06b0*/  MOV R38, RZ ;  /* 0x000000ff00267202 */ /* 0x000fe20000000f00 */
[----:B------:R-:W-:Y:S01]  /*06c0*/  @P1 IMAD.MOV.U32 R43, RZ, RZ, RZ ;  /* 0x000000ffff2b1224 */ /* 0x000fe200078e00ff */
[----:B------:R-:W-:Y:S01]  /*06d0*/  @P0 MOV R39, RZ ;  /* 0x000000ff00270202 */ /* 0x000fe20000000f00 */
[----:B------:R4:W5:Y:S01]  /*06e0*/  @P0 LD.E.128 R32, desc[UR6][R36.64] ;  /* 0x0000000624200980 */ /* 0x000962000c101d00 */
[C---:B---3--:R-:W-:Y:S01]  /*06f0*/  @P1 IMAD.WIDE.U32 R52, R3.reuse, 0x10, R52 ;  /* 0x0000001003341825 */ /* 0x048fe200078e0034 */
[----:B------:R-:W-:-:S04]  /*0700*/  @P1 IADD3 R3, PT, PT, R3, 0x100, RZ ;  /* 0x0000010003031810 */ /* 0x000fc80007ffe0ff */
[----:B------:R3:W5:Y:S01]  /*0710*/  @P1 LD.E.128 R28, desc[UR6][R52.64] ;  /* 0x00000006341c1980 */ /* 0x000762000c101d00 */
[----:B-1----:R-:W-:-:S04]  /*0720*/  @P2 IMAD.WIDE.U32 R54, R3, 0x10, R54 ;  /* 0x0000001003362825 */ /* 0x002fc800078e0036 */
[C---:B--2---:R-:W-:Y:S01]  /*0730*/  @P2 IMAD.WIDE.U32 R56, R3.reuse, 0x10, R56 ;  /* 0x0000001003382825 */ /* 0x044fe200078e0038 */
[----:B------:R3:W5:Y:S03]  /*0740*/  @P2 LDG.E.128 R16, desc[UR6][R54.64] ;  /* 0x0000000636102981 */ /* 0x000766000c1e1d00 */
[----:B0-----:R-:W-:Y:S01]  /*0750*/  @P2 IMAD.WIDE.U32 R58, R3, 0x10, R58 ;  /* 0x00000010033a2825 */ /* 0x001fe200078e003a */
[----:B------:R3:W5:Y:S04]  /*0760*/  @P2 LDG.E.128 R20, desc[UR6][R56.64] ;  /* 0x0000000638142981 */ /* 0x000768000c1e1d00 */
[----:B------:R3:W5:Y:S01]  /*0770*/  @P2 LD.E.128 R24, desc[UR6][R58.64] ;  /* 0x000000063a182980 */ /* 0x000762000c101d00 */
[----:B----4-:R-:W-:-:S02]  /*0780*/  CS2R R44, SRZ ;  /* 0x00000000002c7805 */ /* 0x010fc4000001ff00 */
[----:B------:R-:W-:Y:S02]  /*0790*/  CS2R R40, SRZ ;  /* 0x0000000000287805 */ /* 0x000fe4000001ff00 */
[----:B------:R-:W-:Y:S02]  /*07a0*/  CS2R R36, SRZ ;  /* 0x0000000000247805 */ /* 0x000fe4000001ff00 */
[----:B------:R-:W-:Y:S02]  /*07b0*/  @P2 MOV R47, RZ ;  /* 0x000000ff002f2202 */ /* 0x000fe40000000f00 */
[----:B------:R-:W-:Y:S01]  /*07c0*/  @P2 IADD3 R3, PT, PT, R3, 0x100, RZ ;  /* 0x0000010003032810 */ /* 0x000fe20007ffe0ff */
[----:B---3--:R-:W-:Y:S06]  /*07d0*/  @!P3 BRA `(.L_x_5329) ;  /* 0x000000080014b947 */ /* 0x008fec0003800000 */
        /* <DEDUP_REMOVED lines=12> */
[----:B------:R-:W-:Y:S02]  /*08a0*/  CS2R R44, SRZ ;  /* 0x00000000002c7805 */ /* 0x000fe4000001ff00 */
[----:B------:R-:W-:Y:S02]  /*08b0*/  MOV R42, RZ ;  /* 0x000000ff002a7202 */ /* 0x000fe40000000f00 */
[----:B------:R-:W-:Y:S02]  /*08c0*/  CS2R R40, SRZ ;  /* 0x0000000000287805 */ /* 0x000fe4000001ff00 */
[----:B------:R-:W-:-:S02]  /*08d0*/  MOV R38, RZ ;  /* 0x000000ff00267202 */ /* 0x000fc40000000f00 */
[----:B------:R-:W-:Y:S01]  /*08e0*/  CS2R R36, SRZ ;  /* 0x0000000000247805 */ /* 0x000fe2000001ff00 */
[----:B------:R-:W-:Y:S06]  /*08f0*/  BRA `(.L_x_5329) ;  /* 0x0000000400cc7947 */ /* 0x000fec0003800000 */
.L_x_5327:
        /* <DEDUP_REMOVED lines=61> */
.L_x_5330:
        /* <DEDUP_REMOVED lines=27> */
[----:B------:R-:W2:Y:S01]  /*0e80*/  LDC.64 R86, c[0x0][0x3d8] ;  /* 0x0000f600ff567b82 */ /* 0x000ea20000000a00 */
[----:B---3--:R-:W-:-:S04]  /*0e90*/  @P2 IMAD.WIDE.U32 R80, R3, 0x10, R80 ;  /* 0x0000001003502825 */ /* 0x008fc800078e0050 */
[----:B------:R-:W-:Y:S01]  /*0ea0*/  HFMA2 R26, -RZ, RZ, 0, 0 ;  /* 0x00000000ff1a7431 */ /* 0x000fe200000001ff */
[----:B------:R3:W5:Y:S04]  /*0eb0*/  @P0 LDG.E.128 R124, desc[UR6][R24.64] ;  /* 0x00000006187c0981 */ /* 0x000768000c1e1d00 */
[----:B------:R-:W5:Y:S01]  /*0ec0*/  @P2 LDG.E.128 R20, desc[UR6][R80.64] ;  /* 0x0000000650142981 */ /* 0x000f62000c1e1d00 */
[----:B------:R-:W4:Y:S01]  /*0ed0*/  @P3 LDC.64 R84, c[0x0][0x438] ;  /* 0x00010e00ff543b82 */ /* 0x000f220000000a00 */
[C---:B0-----:R-:W-:Y:S01]  /*0ee0*/  @P2 IMAD.WIDE.U32 R78, R3.reuse, 0x10, R78 ;  /* 0x00000010034e2825 */ /* 0x041fe200078e004e */
[----:B------:R-:W-:Y:S01]  /*0ef0*/  MOV R30, RZ ;  /* 0x000000ff001e7202 */ /* 0x000fe20000000f00 */
[----:B------:R0:W5:Y:S02]  /*0f00*/  @P0 LD.E.128 R36, desc[UR6][R28.64] ;  /* 0x000000061c240980 */ /* 0x000164000c101d00 */
[----:B------:R-:W-:-:S02]  /*0f10*/  @P2 VIADD R3, R3, 0x100 ;  /* 0x0000010003032836 */ /* 0x000fc40000000000 */
[----:B------:R-:W5:Y:S02]  /*0f20*/  @P2 LD.E.128 R44, desc[UR6][R78.64] ;  /* 0x000000064e2c2980 */ /* 0x000f64000c101d00 */
[C---:B-1----:R-:W-:Y:S01]  /*0f30*/  @P3 IMAD.WIDE.U32 R64, R3.reuse, 0x10, R82 ;  /* 0x0000001003403825 */ /* 0x042fe200078e0052 */
[----:B------:R-:W-:Y:S01]  /*0f40*/  @P0 MOV R35, RZ ;  /* 0x000000ff00230202 */ /* 0x000fe20000000f00 */
[----:B------:R1:W5:Y:S04]  /*0f50*/  @P0 LDG.E.128 R4, desc[UR6][R32.64] ;  /* 0x0000000620040981 */ /* 0x000368000c1e1d00 */
[----:B------:R0:W5:Y:S01]  /*0f60*/  @P3 LDG.E.128 R48, desc[UR6][R64.64] ;  /* 0x0000000640303981 */ /* 0x000162000c1e1d00 */
[----:B--2---:R-:W-:-:S05]  /*0f70*/  @P3 IMAD.WIDE.U32 R68, R3, 0x10, R86 ;  /* 0x0000001003443825 */ /* 0x004fca00078e0056 */
[----:B------:R2:W5:Y:S01]  /*0f80*/  @P3 LDG.E.128 R52, desc[UR6][R68.64] ;  /* 0x0000000644343981 */ /* 0x000562000c1e1d00 */
[----:B----4-:R-:W-:-:S05]  /*0f90*/  @P3 IMAD.WIDE.U32 R66, R3, 0x10, R84 ;  /* 0x0000001003423825 */ /* 0x010fca00078e0054 */
[----:B------:R2:W5:Y:S01]  /*0fa0*/  @P3 LD.E.128 R56, desc[UR6][R66.64] ;  /* 0x0000000642383980 */ /* 0x000562000c101d00 */
[----:B---3--:R-:W-:Y:S02]  /*0fb0*/  CS2R R24, SRZ ;  /* 0x0000000000187805 */ /* 0x008fe4000001ff00 */
[----:B0-----:R-:W-:Y:S01]  /*0fc0*/  CS2R R28, SRZ ;  /* 0x00000000001c7805 */ /* 0x001fe2000001ff00 */
[----:B------:R-:W-:Y:S01]  /*0fd0*/  IMAD.MOV.U32 R34, RZ, RZ, RZ ;  /* 0x000000ffff227224 */ /* 0x000fe200078e00ff */
[----:B-1----:R-:W-:Y:S02]  /*0fe0*/  CS2R R32, SRZ ;  /* 0x0000000000207805 */ /* 0x002fe4000001ff00 */
[----:B------:R-:W-:Y:S02]  /*0ff0*/  @P3 CS2R R62, SRZ ;  /* 0x00000000003e3805 */ /* 0x000fe4000001ff00 */
[----:B------:R-:W-:Y:S02]  /*1000*/  @P3 CS2R R60, SRZ ;  /* 0x00000000003c3805 */ /* 0x000fe4000001ff00 */
[----:B------:R-:W-:Y:S01]  /*1010*/  @P1 MOV R31, RZ ;  /* 0x000000ff001f1202 */ /* 0x000fe20000000f00 */
[----:B--2---:R-:W-:-:S07]  /*1020*/  @P2 IMAD.MOV.U32 R27, RZ, RZ, RZ ;  /* 0x000000ffff1b2224 */ /* 0x004fce00078e00ff */
.L_x_5329:
[----:B------:R-:W-:Y:S05]  /*1030*/  BSYNC.RECONVERGENT B0 ;  /* 0x0000000000007941 */ /* 0x000fea0003800200 */
.L_x_5326:
[----:B------:R-:W0:Y:S08]  /*1040*/  S2UR UR4, SR_CTAID.X ;  /* 0x00000000000479c3 */ /* 0x000e300000002500 */
[----:B------:R-:W0:Y:S02]  /*1050*/  LDC R3, c[0x0][0x384] ;  /* 0x0000e100ff037b82 */ /* 0x000e240000000800 */
[----:B0-----:R-:W-:-:S13]  /*1060*/  ISETP.LE.AND P1, PT, R3, UR4, PT ;  /* 0x0000000403007c0c */ /* 0x001fda000bf23270 */
[----:B------:R-:W-:Y:S05]  /*1070*/  @P1 EXIT ;  /* 0x000000000000194d */ /* 0x000fea0003800000 */
[----:B------:R-:W-:Y:S01]  /*1080*/  SHF.R.S32.HI R2, RZ, 0x3, R2 ;  /* 0x00000003ff027819 */ /* 0x000fe20000011402 */
[----:B------:R-:W-:Y:S01]  /*1090*/  UPLOP3.LUT UP1, UPT, UPT, UPT, UPT, 0x40, 0x4 ;  /* 0x000000000004789c */ /* 0x000fe20003f2e870 */
[C---:B------:R-:W-:Y:S01]  /*10a0*/  SHF.L.U32 R65, R190.reuse, 0x5, RZ ;  /* 0x00000005be417819 */ /* 0x040fe200000006ff */
[----:B------:R-:W0:Y:S01]  /*10b0*/  LDCU UR14, c[0x0][0x388] ;  /* 0x00007100ff0e77ac */ /* 0x000e220008000800 */
[----:B------:R-:W-:Y:S02]  /*10c0*/  LOP3.LUT R64, R190, 0xe0, RZ, 0xc0, !PT ;  /* 0x000000e0be407812 */ /* 0x000fe400078ec0ff */
[----:B------:R-:W-:Y:S01]  /*10d0*/  LOP3.LUT R3, R2, 0xff, RZ, 0xc0, !PT ;  /* 0x000000ff02037812 */ /* 0x000fe200078ec0ff */
[----:B------:R-:W1:Y:S01]  /*10e0*/  LDCU.U8 UR12, c[0x0][0x410] ;  /* 0x00008200ff0c77ac */ /* 0x000e620008000000 */
[----:B------:R-:W-:Y:S02]  /*10f0*/  LOP3.LUT R66, R65, 0x3e0, RZ, 0xc0, !PT ;  /* 0x000003e041427812 */ /* 0x000fe400078ec0ff */
[C---:B------:R-:W-:Y:S01]  /*1100*/  VIADDMNMX R64, R3.reuse, -R64, RZ, !PT ;  /* 0x8000004003407246 */ /* 0x040fe200078001ff */
[----:B------:R-:W2:Y:S01]  /*1110*/  LDCU UR13, c[0x0][0x400] ;  /* 0x00008000ff0d77ac */ /* 0x000ea20008000800 */
[----:B------:R-:W-:-:S02]  /*1120*/  VIADDMNMX R66, R3, -R66, RZ, !PT ;  /* 0x8000004203427246 */ /* 0x000fc400078001ff */
[----:B------:R-:W-:Y:S01]  /*1130*/  LOP3.LUT R2, R2, 0xffffff00, RZ, 0xc0, !PT ;  /* 0xffffff0002027812 */ /* 0x000fe200078ec0ff */
[----:B------:R-:W3:Y:S01]  /*1140*/  LDCU.64 UR8, c[0x0][0x398] ;  /* 0x00007300ff0877ac */ /* 0x000ee20008000a00 */
[----:B------:R-:W-:Y:S02]  /*1150*/  VIMNMX R3, PT, PT, R64, 0x20, PT ;  /* 0x0000002040037848 */ /* 0x000fe40003fe0100 */
[----:B------:R-:W-:Y:S01]  /*1160*/  VIMNMX R65, PT, PT, R66, 0x20, PT ;  /* 0x0000002042417848 */ /* 0x000fe20003fe0100 */
[----:B------:R-:W4:Y:S01]  /*1170*/  LDCU.64 UR10, c[0x0][0x3a0] ;  /* 0x00007400ff0a77ac */ /* 0x000f220008000a00 */
[----:B------:R-:W-:Y:S02]  /*1180*/  LEA R3, R3, R2, 0x3 ;  /* 0x0000000203037211 */ /* 0x000fe400078e18ff */
[----:B-----5:R-:W-:Y:S01]  /*1190*/  PRMT R135, R63, 0x7632, R135 ;  /* 0x000076323f877816 */ /* 0x020fe20000000087 */
[----:B------:R-:W-:Y:S01]  /*11a0*/  IMAD R114, R65, 0x8, R2 ;  /* 0x0000000841727824 */ /* 0x000fe200078e0202 */
[----:B------:R-:W-:-:S02]  /*11b0*/  I2FP.F32.U32 R3, R3 ;  /* 0x0000000300037245 */ /* 0x000fc40000201000 */
[----:B------:R-:W-:Y:S02]  /*11c0*/  PRMT R136, R55, 0x7632, R136 ;  /* 0x0000763237887816 */ /* 0x000fe40000000088 */
[----:B------:R0:W0:Y:S01]  /*11d0*/  MUFU.RCP R115, R3 ;  /* 0x0000000300737308 */ /* 0x0000220000001000 */
        /* <DEDUP_REMOVED lines=62> */
[----:B01234-:R-:W-:-:S07]  /*15c0*/  MOV R134, UR4 ;  /* 0x0000000400867c02 */ /* 0x01ffce0008000f00 */
.L_x_5367:
[----:B------:R-:W-:Y:S01]  /*15d0*/  IMAD R2, R134, UR14, RZ ;  /* 0x0000000e86027c24 */ /* 0x000fe2000f8e02ff */
        /* <DEDUP_REMOVED lines=18> */
[----:B------:R0:W5:Y:S04]  /*1700*/  @P1 LDG.E.128 R64, desc[UR6][R72.64] ;  /* 0x0000000648401981 */ /* 0x000168000c1e1d00 */
        /* <DEDUP_REMOVED lines=9> */
[----:B------:R-:W-:Y:S02]  /*17a0*/  PRMT R73, R88, 0x7632, R73 ;  /* 0x0000763258497816 */ /* 0x000fe40000000049 */
[----:B------:R-:W-:Y:S02]  /*17b0*/  PRMT R75, R89, 0x7632, R75 ;  /* 0x00007632594b7816 */ /* 0x000fe4000000004b */
[C---:B------:R-:W-:Y:S02]  /*17c0*/  PRMT R3, R91.reuse, 0x7632, R3 ;  /* 0x000076325b037816 */ /* 0x040fe40000000003 */
[----:B------:R-:W-:Y:S01]  /*17d0*/  SHF.L.U32 R88, R90, 0x10, RZ ;  /* 0x000000105a587819 */ /* 0x000fe200000006ff */
[----:B------:R-:W-:Y:S01]  /*17e0*/  IMAD.U32 R90, R91, 0x10000, RZ ;  /* 0x000100005b5a7824 */ /* 0x000fe200078e00ff */
[----:B------:R-:W-:Y:S01]  /*17f0*/  SHF.L.U32 R74, R89, 0x10, RZ ;  /* 0x00000010594a7819 */ /* 0x000fe200000006ff */
[----:B------:R-:W-:Y:S01]  /*1800*/  IMAD.U32 R89, R2, 0x10000, RZ ;  /* 0x0001000002597824 */ /* 0x000fe200078e00ff */
[----:B------:R-:W-:-:S02]  /*1810*/  SHF.L.U32 R73, R73, 0x10, RZ ;  /* 0x0000001049497819 */ /* 0x000fc400000006ff */
[----:B------:R-:W-:Y:S02]  /*1820*/  SHF.L.U32 R75, R75, 0x10, RZ ;  /* 0x000000104b4b7819 */ /* 0x000fe400000006ff */
[----:B------:R-:W-:Y:S01]  /*1830*/  SHF.L.U32 R91, R3, 0x10, RZ ;  /* 0x00000010035b7819 */ /* 0x000fe200000006ff */
[----:B------:R-:W-:Y:S06]  /*1840*/  BRA `(.L_x_5335) ;  /* 0x0000000400847947 */ /* 0x000fec0003800000 */
.L_x_5334:
[----:B-----5:R-:W-:Y:S02]  /*1850*/  PRMT R2, R88, 0x7632, R2 ;  /* 0x0000763258027816 */ /* 0x020fe40000000002 */
[C---:B------:R-:W-:Y:S01]  /*1860*/  PRMT R72, R89.reuse, 0x7632, R72 ;  /* 0x0000763259487816 */ /* 0x040fe20000000048 */
[----:B------:R-:W-:Y:S01]  /*1870*/  IMAD.U32 R89, R89, 0x10000, RZ ;  /* 0x0001000059597824 */ /* 0x000fe200078e00ff */
        /* <DEDUP_REMOVED lines=14> */
[----:B------:R-:W-:Y:S01]  /*1960*/  FADD.FTZ R75, R67, R104 ;  /* 0x00000068434b7221 */ /* 0x000fe20000010000 */
[----:B------:R-:W-:Y:S01]  /*1970*/  FADD.FTZ R89, R69, R106 ;  /* 0x0000006a45597221 */ /* 0x000fe20000010000 */
[----:B------:R-:W-:Y:S01]  /*1980*/  FADD.FTZ R91, R71, R108 ;  /* 0x0000006c475b7221 */ /* 0x000fe20000010000 */
[----:B------:R-:W-:Y:S06]  /*1990*/  BRA `(.L_x_5335) ;  /* 0x0000000400307947 */ /* 0x000fec0003800000 */
.L_x_5333:
[----:B------:R-:W-:-:S04]  /*19a0*/  UISETP.NE.U32.AND UP0, UPT, UR10, URZ, UPT ;  /* 0x000000ff0a00728c */ /* 0x000fc8000bf05070 */
[----:B------:R-:W-:-:S09]  /*19b0*/  UISETP.NE.AND.EX UP0, UPT, UR11, URZ, UPT, UP0 ;  /* 0x000000ff0b00728c */ /* 0x000fd2000bf05300 */
[----:B------:R-:W-:Y:S05]  /*19c0*/  BRA.U UP0, `(.L_x_5336) ;  /* 0x0000000100847547 */ /* 0x000fea000b800000 */
[----:B-----5:R-:W-:Y:S01]  /*19d0*/  PRMT R104, R88, 0x7632, R104 ;  /* 0x0000763258687816 */ /* 0x020fe20000000068 */
[----:B------:R-:W-:Y:S01]  /*19e0*/  IMAD.U32 R73, R90, 0x10000, RZ ;  /* 0x000100005a497824 */ /* 0x000fe200078e00ff */
[----:B------:R-:W-:Y:S01]  /*19f0*/  SHF.L.U32 R3, R88, 0x10, RZ ;  /* 0x0000001058037819 */ /* 0x000fe200000006ff */
[----:B------:R-:W-:Y:S01]  /*1a00*/  IMAD.U32 R88, R130, 0x10000, RZ ;  /* 0x0001000082587824 */ /* 0x000fe200078e00ff */
        /* <DEDUP_REMOVED lines=14> */
[----:B------:R-:W-:Y:S01]  /*1af0*/  PRMT R75, R131, 0x7632, R75 ;  /* 0x00007632834b7816 */ /* 0x000fe2000000004b */
[----:B------:R-:W-:Y:S01]  /*1b00*/  IMAD.U32 R3, R3, 0x10000, RZ ;  /* 0x0001000003037824 */ /* 0x000fe200078e00ff */
[----:B------:R-:W-:-:S02]  /*1b10*/  SHF.L.U32 R109, R91, 0x10, RZ ;  /* 0x000000105b6d7819 */ /* 0x000fc400000006ff */
        /* <DEDUP_REMOVED lines=8> */
[----:B------:R-:W-:-:S02]  /*1ba0*/  FADD.FTZ R75, R106, R3 ;  /* 0x000000036a4b7221 */ /* 0x000fc40000010000 */
[----:B------:R-:W-:Y:S02]  /*1bb0*/  FADD.FTZ R89, R104, R89 ;  /* 0x0000005968597221 */ /* 0x000fe40000010000 */
[----:B------:R-:W-:Y:S01]  /*1bc0*/  FADD.FTZ R91, R108, R91 ;  /* 0x0000005b6c5b7221 */ /* 0x000fe20000010000 */
[----:B------:R-:W-:Y:S06]  /*1bd0*/  BRA `(.L_x_5335) ;  /* 0x0000000000a07947 */ /* 0x000fec0003800000 */
.L_x_5336:
[----:B-----5:R-:W-:Y:S01]  /*1be0*/  PRMT R74, R88, 0x7632, R74 ;  /* 0x00007632584a7816 */ /* 0x020fe2000000004a */
[----:B------:R-:W-:Y:S01]  /*1bf0*/  IMAD.U32 R2, R129, 0x10000, RZ ;  /* 0x0001000081027824 */ /* 0x000fe200078e00ff */
[----:B------:R-:W-:Y:S01]  /*1c00*/  PRMT R105, R90, 0x7632, R105 ;  /* 0x000076325a697816 */ /* 0x000fe20000000069 */
[----:B------:R-:W-:Y:S01]  /*1c10*/  IMAD.U32 R109, R131, 0x10000, RZ ;  /* 0x00010000836d7824 */ /* 0x000fe200078e00ff */
[----:B------:R-:W-:Y:S02]  /*1c20*/  SHF.L.U32 R88, R88, 0x10, RZ ;  /* 0x0000001058587819 */ /* 0x000fe400000006ff */
[C---:B------:R-:W-:Y:S01]  /*1c30*/  PRMT R104, R89.reuse, 0x7632, R104 ;  /* 0x0000763259687816 */ /* 0x040fe20000000068 */
[----:B------:R-:W-:Y:S01]  /*1c40*/  IMAD.U32 R89, R89, 0x10000, RZ ;  /* 0x0001000059597824 */ /* 0x000fe200078e00ff */
[----:B------:R-:W-:Y:S02]  /*1c50*/  SHF.L.U32 R90, R90, 0x10, RZ ;  /* 0x000000105a5a7819 */ /* 0x000fe400000006ff */
[----:B------:R-:W-:Y:S01]  /*1c60*/  SHF.L.U32 R3, R128, 0x10, RZ ;  /* 0x0000001080037819 */ /* 0x000fe200000006ff */
[----:B------:R-:W-:Y:S01]  /*1c70*/  IMAD.U32 R104, R104, 0x10000, RZ ;  /* 0x0001000068687824 */ /* 0x000fe200078e00ff */
[----:B------:R-:W-:-:S02]  /*1c80*/  SHF.L.U32 R73, R130, 0x10, RZ ;  /* 0x0000001082497819 */ /* 0x000fc400000006ff */
[C---:B------:R-:W-:Y:S01]  /*1c90*/  PRMT R106, R91.reuse, 0x7632, R106 ;  /* 0x000076325b6a7816 */ /* 0x040fe2000000006a */
[----:B------:R-:W-:Y:S01]  /*1ca0*/  FADD.FTZ R75, R88, R3 ;  /* 0x00000003584b7221 */ /* 0x000fe20000010000 */
[----:B------:R-:W-:Y:S01]  /*1cb0*/  SHF.L.U32 R108, R91, 0x10, RZ ;  /* 0x000000105b6c7819 */ /* 0x000fe200000006ff */
[--C-:B------:R-:W-:Y:S01]  /*1cc0*/  FADD.FTZ R91, R89, R2.reuse ;  /* 0x00000002595b7221 */ /* 0x100fe20000010000 */
[----:B------:R-:W-:Y:S01]  /*1cd0*/  FADD.FTZ R107, R90, R73 ;  /* 0x000000495a6b7221 */ /* 0x000fe20000010000 */
[----:B------:R-:W-:Y:S02]  /*1ce0*/  PRMT R2, R128, 0x7632, R2 ;  /* 0x0000763280027816 */ /* 0x000fe40000000002 */
[----:B------:R-:W-:Y:S01]  /*1cf0*/  PRMT R3, R129, 0x7632, R3 ;  /* 0x0000763281037816 */ /* 0x000fe20000000003 */
[----:B------:R-:W-:Y:S01]  /*1d00*/  FADD.FTZ R109, R108, R109 ;  /* 0x0000006d6c6d7221 */ /* 0x000fe20000010000 */
[----:B------:R-:W-:Y:S01]  /*1d10*/  PRMT R72, R130, 0x7632, R72 ;  /* 0x0000763282487816 */ /* 0x000fe20000000048 */
[----:B------:R-:W-:Y:S01]  /*1d20*/  FADD.FTZ R88, R68, R107 ;  /* 0x0000006b44587221 */ /* 0x000fe20000010000 */
        /* <DEDUP_REMOVED lines=13> */
[----:B------:R-:W-:Y:S02]  /*1e00*/  FADD.FTZ R75, R67, R104 ;  /* 0x00000068434b7221 */ /* 0x000fe40000010000 */
[----:B------:R-:W-:Y:S01]  /*1e10*/  FADD.FTZ R108, R74, R73 ;  /* 0x000000494a6c7221 */ /* 0x000fe20000010000 */
[----:B------:R-:W-:Y:S01]  /*1e20*/  FADD.FTZ R74, R66, R91 ;  /* 0x0000005b424a7221 */ /* 0x000fe20000010000 */
[----:B------:R-:W-:Y:S01]  /*1e30*/  FADD.FTZ R73, R65, R2 ;  /* 0x0000000241497221 */ /* 0x000fe20000010000 */
[----:B------:R-:W-:Y:S01]  /*1e40*/  FADD.FTZ R89, R69, R106 ;  /* 0x0000006a45597221 */ /* 0x000fe20000010000 */
[----:B------:R-:W-:-:S07]  /*1e50*/  FADD.FTZ R91, R71, R108 ;  /* 0x0000006c475b7221 */ /* 0x000fce0000010000 */
.L_x_5335:
[----:B------:R-:W0:Y:S01]  /*1e60*/  LDC.64 R104, c[0x0][0x3a8] ;  /* 0x0000ea00ff687b82 */ /* 0x000e220000000a00 */
[C---:B------:R-:W-:Y:S02]  /*1e70*/  VIADD R2, R189.reuse, 0x100 ;  /* 0x00000100bd027836 */ /* 0x040fe40000000000 */
[----:B0-----:R-:W-:-:S05]  /*1e80*/  IMAD.WIDE.U32 R104, R189, 0x20, R104 ;  /* 0x00000020bd687825 */ /* 0x001fca00078e0068 */
[----:B------:R0:W-:Y:S04]  /*1e90*/  STG.E.128 desc[UR6][R104.64], R72 ;  /* 0x0000004868007986 */ /* 0x0001e8000c101d06 */
[----:B------:R0:W-:Y:S02]  /*1ea0*/  STG.E.128 desc[UR6][R104.64+0x10], R88 ;  /* 0x0000105868007986 */ /* 0x0001e4000c101d06 */
.L_x_5332:
[----:B------:R-:W-:Y:S05]  /*1eb0*/  BSYNC.RECONVERGENT B0 ;  /* 0x0000000000007941 */ /* 0x000fea0003800200 */
.L_x_5331:
[----:B------:R-:W-:Y:S01]  /*1ec0*/  ISETP.GE.U32.AND P2, PT, R0, 0x200, PT ;  /* 0x000002000000780c */ /* 0x000fe20003f46070 */
[----:B------:R-:W-:-:S12]  /*1ed0*/  BSSY.RECONVERGENT B0, `(.L_x_5337) ;  /* 0x0000083000007945 */ /* 0x000fd80003800200 */
[----:B------:R-:W-:Y:S05]  /*1ee0*/  @!P2 BRA `(.L_x_5338) ;  /* 0x000000080004a947 */ /* 0x000fea0003800000 */
        /* <DEDUP_REMOVED lines=10> */
[----:B------:R1:W5:Y:S01]  /*1f90*/  @P0 LDG.E.128 R128, desc[UR6][R76.64] ;  /* 0x000000064c800981 */ /* 0x000362000c1e1d00 */
[----:B---3--:R-:W-:-:S05]  /*1fa0*/  @P1 IMAD.WIDE.U32 R78, R2, 0x20, R78 ;  /* 0x00000020024e1825 */ /* 0x008fca00078e004e */
[----:B------:R1:W5:Y:S04]  /*1fb0*/  @P1 LDG.E.128 R64, desc[UR6][R78.64] ;  /* 0x000000064e401981 */ /* 0x000368000c1e1d00 */
[----:B------:R1:W5:Y:S01]  /*1fc0*/  @P1 LDG.E.128 R68, desc[UR6][R78.64+0x10] ;  /* 0x000010064e441981 */ /* 0x000362000c1e1d00 */
[----:B------:R-:W-:Y:S05]  /*1fd0*/  @!P0 BRA `(.L_x_5339) ;  /* 0x00000004002c8947 */ /* 0x000fea0003800000 */
[----:B------:R-:W-:Y:S05]  /*1fe0*/  @!P1 BRA `(.L_x_5340) ;  /* 0x0000000000a49947 */ /* 0x000fea0003800000 */
[----:B-----5:R-:W-:Y:S01]  /*1ff0*/  PRMT R3, R92, 0x7632, R3 ;  /* 0x000076325c037816 */ /* 0x020fe20000000003 */
[----:B-1----:R-:W-:Y:S01]  /*2000*/  IMAD.U32 R79, R130, 0x10000, RZ ;  /* 0x00010000824f7824 */ /* 0x002fe200078e00ff */
[----:B------:R-:W-:Y:S02]  /*2010*/  PRMT R78, R93, 0x7632, R78 ;  /* 0x000076325d4e7816 */ /* 0x000fe4000000004e */
[----:B------:R-:W-:Y:S01]  /*2020*/  SHF.L.U32 R92, R92, 0x10, RZ ;  /* 0x000000105c5c7819 */ /* 0x000fe200000006ff */
[----:B------:R-:W-:Y:S01]  /*2030*/  IMAD.U32 R3, R3, 0x10000, RZ ;  /* 0x0001000003037824 */ /* 0x000fe200078e00ff */
[----:B------:R-:W-:Y:S02]  /*2040*/  SHF.L.U32 R93, R93, 0x10, RZ ;  /* 0x000000105d5d7819 */ /* 0x000fe400000006ff */
[C---:B0-----:R-:W-:Y:S01]  /*2050*/  PRMT R104, R94.reuse, 0x7632, R104 ;  /* 0x000076325e687816 */ /* 0x041fe20000000068 */
[----:B------:R-:W-:Y:S01]  /*2060*/  IMAD.U32 R94, R94, 0x10000, RZ ;  /* 0x000100005e5e7824 */ /* 0x000fe200078e00ff */
[----:B------:R-:W-:-:S02]  /*2070*/  SHF.L.U32 R77, R128, 0x10, RZ ;  /* 0x00000010804d7819 */ /* 0x000fc400000006ff */
[----:B------:R-:W-:Y:S02]  /*2080*/  SHF.L.U32 R76, R129, 0x10, RZ ;  /* 0x00000010814c7819 */ /* 0x000fe400000006ff */
[----:B------:R-:W-:Y:S01]  /*2090*/  PRMT R106, R95, 0x7632, R106 ;  /* 0x000076325f6a7816 */ /* 0x000fe2000000006a */
[----:B------:R-:W-:Y:S01]  /*20a0*/  FADD.FTZ R77, R77, R92 ;  /* 0x0000005c4d4d7221 */ /* 0x000fe20000010000 */
[----:B------:R-:W-:Y:S01]  /*20b0*/  SHF.L.U32 R107, R95, 0x10, RZ ;  /* 0x000000105f6b7819 */ /* 0x000fe200000006ff */
[----:B------:R-:W-:Y:S01]  /*20c0*/  FADD.FTZ R93, R76, R93 ;  /* 0x0000005d4c5d7221 */ /* 0x000fe20000010000 */
[----:B------:R-:W-:Y:S01]  /*20d0*/  FADD.FTZ R95, R79, R94 ;  /* 0x0000005e4f5f7221 */ /* 0x000fe20000010000 */
[----:B------:R-:W-:Y:S02]  /*20e0*/  PRMT R76, R128, 0x7632, R76 ;  /* 0x00007632804c7816 */ /* 0x000fe4000000004c */
[----:B------:R-:W-:Y:S02]  /*20f0*/  PRMT R79, R129, 0x7632, R79 ;  /* 0x00007632814f7816 */ /* 0x000fe4000000004f */
[----:B------:R-:W-:-:S02]  /*2100*/  PRMT R92, R130, 0x7632, R92 ;  /* 0x00007632825c7816 */ /* 0x000fc4000000005c */
        /* <DEDUP_REMOVED lines=22> */
[----:B------:R-:W-:Y:S06]  /*2270*/  BRA `(.L_x_5341) ;  /* 0x00000004000c7947 */ /* 0x000fec0003800000 */
.L_x_5340:
[C---:B-1---5:R-:W-:Y:S01]  /*2280*/  PRMT R79, R92.reuse, 0x7632, R79 ;  /* 0x000076325c4f7816 */ /* 0x062fe2000000004f */
[----:B------:R-:W-:Y:S01]  /*2290*/  IMAD.U32 R78, R93, 0x10000, RZ ;  /* 0x000100005d4e7824 */ /* 0x000fe200078e00ff */
[----:B------:R-:W-:Y:S01]  /*22a0*/  SHF.L.U32 R76, R92, 0x10, RZ ;  /* 0x000000105c4c7819 */ /* 0x000fe200000006ff */
[----:B------:R-:W-:Y:S01]  /*22b0*/  IMAD.U32 R77, R129, 0x10000, RZ ;  /* 0x00010000814d7824 */ /* 0x000fe200078e00ff */
[----:B0-----:R-:W-:Y:S01]  /*22c0*/  PRMT R105, R93, 0x7632, R105 ;  /* 0x000076325d697816 */ /* 0x001fe20000000069 */
[----:B------:R-:W-:Y:S01]  /*22d0*/  IMAD.U32 R111, R131, 0x10000, RZ ;  /* 0x00010000836f7824 */ /* 0x000fe200078e00ff */
[----:B------:R-:W-:Y:S01]  /*22e0*/  SHF.L.U32 R92, R94, 0x10, RZ ;  /* 0x000000105e5c7819 */ /* 0x000fe200000006ff */
        /* <DEDUP_REMOVED lines=23> */
[----:B------:R-:W-:-:S03]  /*2460*/  FADD.FTZ R93, R108, R93 ;  /* 0x0000005d6c5d7221 */ /* 0x000fc60000010000 */
[----:B------:R-:W-:Y:S01]  /*2470*/  FADD.FTZ R95, R112, R95 ;  /* 0x0000005f705f7221 */ /* 0x000fe20000010000 */
[----:B------:R-:W-:Y:S06]  /*2480*/  BRA `(.L_x_5341) ;  /* 0x0000000000887947 */ /* 0x000fec0003800000 */
.L_x_5339:
[----:B------:R-:W-:Y:S05]  /*2490*/  @!P1 BRA `(.L_x_5342) ;  /* 0x0000000000549947 */ /* 0x000fea0003800000 */
[C---:B-----5:R-:W-:Y:S01]  /*24a0*/  PRMT R3, R92.reuse, 0x7632, R3 ;  /* 0x000076325c037816 */ /* 0x060fe20000000003 */
[----:B-1----:R-:W-:Y:S01]  /*24b0*/  IMAD.U32 R77, R92, 0x10000, RZ ;  /* 0x000100005c4d7824 */ /* 0x002fe200078e00ff */
[----:B------:R-:W-:Y:S02]  /*24c0*/  PRMT R76, R93, 0x7632, R76 ;  /* 0x000076325d4c7816 */ /* 0x000fe4000000004c */
[----:B------:R-:W-:Y:S02]  /*24d0*/  PRMT R78, R94, 0x7632, R78 ;  /* 0x000076325e4e7816 */ /* 0x000fe4000000004e */
[C---:B------:R-:W-:Y:S01]  /*24e0*/  PRMT R92, R95.reuse, 0x7632, R92 ;  /* 0x000076325f5c7816 */ /* 0x040fe2000000005c */
[----:B------:R-:W-:Y:S01]  /*24f0*/  IMAD.U32 R95, R95, 0x10000, RZ ;  /* 0x000100005f5f7824 */ /* 0x000fe200078e00ff */
[----:B------:R-:W-:Y:S01]  /*2500*/  SHF.L.U32 R93, R93, 0x10, RZ ;  /* 0x000000105d5d7819 */ /* 0x000fe200000006ff */
[----:B------:R-:W-:Y:S01]  /*2510*/  IMAD.U32 R108, R78, 0x10000, RZ ;  /* 0x000100004e6c7824 */ /* 0x000fe200078e00ff */
[----:B------:R-:W-:Y:S01]  /*2520*/  SHF.L.U32 R79, R94, 0x10, RZ ;  /* 0x000000105e4f7819 */ /* 0x000fe200000006ff */
[----:B------:R-:W-:Y:S01]  /*2530*/  FADD.FTZ R94, R70, R95 ;  /* 0x0000005f465e7221 */ /* 0x000fe20000010000 */
[----:B0-----:R-:W-:Y:S01]  /*2540*/  SHF.L.U32 R104, R3, 0x10, RZ ;  /* 0x0000001003687819 */ /* 0x001fe200000006ff */
        /* <DEDUP_REMOVED lines=9> */
[----:B------:R-:W-:Y:S06]  /*25e0*/  BRA `(.L_x_5341) ;  /* 0x0000000000307947 */ /* 0x000fec0003800000 */
.L_x_5342:
[----:B-1---5:R-:W-:Y:S01]  /*25f0*/  PRMT R77, R92, 0x7632, R77 ;  /* 0x000076325c4d7816 */ /* 0x022fe2000000004d */
[----:B------:R-:W-:Y:S01]  /*2600*/  IMAD.U32 R78, R93, 0x10000, RZ ;  /* 0x000100005d4e7824 */ /* 0x000fe200078e00ff */
[----:B0-----:R-:W-:Y:S02]  /*2610*/  PRMT R104, R95, 0x7632, R104 ;  /* 0x000076325f687816 */ /* 0x001fe40000000068 */
[----:B------:R-:W-:Y:S01]  /*2620*/  PRMT R79, R93, 0x7632, R79 ;  /* 0x000076325d4f7816 */ /* 0x000fe2000000004f */
[----:B------:R-:W-:Y:S01]  /*2630*/  IMAD.U32 R77, R77, 0x10000, RZ ;  /* 0x000100004d4d7824 */ /* 0x000fe200078e00ff */
[----:B------:R-:W-:Y:S02]  /*2640*/  PRMT R3, R94, 0x7632, R3 ;  /* 0x000076325e037816 */ /* 0x000fe40000000003 */
[----:B------:R-:W-:Y:S02]  /*2650*/  SHF.L.U32 R76, R92, 0x10, RZ ;  /* 0x000000105c4c7819 */ /* 0x000fe400000006ff */
[----:B------:R-:W-:-:S02]  /*2660*/  SHF.L.U32 R92, R94, 0x10, RZ ;  /* 0x000000105e5c7819 */ /* 0x000fc400000006ff */
[----:B------:R-:W-:Y:S01]  /*2670*/  SHF.L.U32 R94, R95, 0x10, RZ ;  /* 0x000000105f5e7819 */ /* 0x000fe200000006ff */
[----:B------:R-:W-:Y:S01]  /*2680*/  IMAD.U32 R95, R104, 0x10000, RZ ;  /* 0x00010000685f7824 */ /* 0x000fe200078e00ff */
[----:B------:R-:W-:Y:S02]  /*2690*/  SHF.L.U32 R79, R79, 0x10, RZ ;  /* 0x000000104f4f7819 */ /* 0x000fe400000006ff */
[----:B------:R-:W-:-:S07]  /*26a0*/  SHF.L.U32 R93, R3, 0x10, RZ ;  /* 0x00000010035d7819 */ /* 0x000fce00000006ff */
.L_x_5341:
[----:B------:R-:W0:Y:S02]  /*26b0*/  LDC.64 R104, c[0x0][0x3a8] ;  /* 0x0000ea00ff687b82 */ /* 0x000e240000000a00 */
[C---:B0-----:R-:W-:Y:S01]  /*26c0*/  IMAD.WIDE.U32 R104, R2.reuse, 0x20, R104 ;  /* 0x0000002002687825 */ /* 0x041fe200078e0068 */
[----:B------:R-:W-:-:S04]  /*26d0*/  IADD3 R2, PT, PT, R2, 0x100, RZ ;  /* 0x0000010002027810 */ /* 0x000fc80007ffe0ff */
[----:B------:R1:W-:Y:S04]  /*26e0*/  STG.E.128 desc[UR6][R104.64], R76 ;  /* 0x0000004c68007986 */ /* 0x0003e8000c101d06 */
[----:B------:R1:W-:Y:S02]  /*26f0*/  STG.E.128 desc[UR6][R104.64+0x10], R92 ;  /* 0x0000105c68007986 */ /* 0x0003e4000c101d06 */
.L_x_5338:
[----:B------:R-:W-:Y:S05]  /*2700*/  BSYNC.RECONVERGENT B0 ;  /* 0x0000000000007941 */ /* 0x000fea0003800200 */
.L_x_5337:
[----:B------:R-:W-:Y:S01]  /*2710*/  ISETP.GE.U32.AND P3, PT, R0, 0x300, PT ;  /* 0x000003000000780c */ /* 0x000fe20003f66070 */
[----:B------:R-:W-:-:S12]  /*2720*/  BSSY.RECONVERGENT B0, `(.L_x_5343) ;  /* 0x0000083000007945 */ /* 0x000fd80003800200 */
[----:B------:R-:W-:Y:S05]  /*2730*/  @!P3 BRA `(.L_x_5344) ;  /* 0x000000080004b947 */ /* 0x000fea0003800000 */
[----:B------:R-:W-:Y:S01]  /*2740*/  ISETP.NE.U32.AND P0, PT, RZ, UR8, PT ;  /* 0x00000008ff007c0c */ /* 0x000fe2000bf05070 */
[----:B------:R-:W2:Y:S01]  /*2750*/  LDC.64 R80, c[0x0][0x390] ;  /* 0x0000e400ff507b82 */ /* 0x000ea20000000a00 */
[----:B------:R-:W-:Y:S02]  /*2760*/  ISETP.NE.U32.AND P1, PT, RZ, UR10, PT ;  /* 0x0000000aff007c0c */ /* 0x000fe4000bf25070 */
[----:B------:R-:W-:Y:S02]  /*2770*/  ISETP.NE.AND.EX P0, PT, RZ, UR9, PT, P0 ;  /* 0x00000009ff007c0c */ /* 0x000fe4000bf05300 */
[----:B------:R-:W-:-:S11]  /*2780*/  ISETP.NE.AND.EX P1, PT, RZ, UR11, PT, P1 ;  /* 0x0000000bff007c0c */ /* 0x000fd6000bf25310 */
[----:B------:R-:W3:Y:S08]  /*2790*/  @P0 LDC.64 R82, c[0x0][0x398] ;  /* 0x0000e600ff520b82 */ /* 0x000ef00000000a00 */
[----:B------:R-:W0:Y:S01]  /*27a0*/  @P1 LDC.64 R96, c[0x0][0x3a0] ;  /* 0x0000e800ff601b82 */ /* 0x000e220000000a00 */
[----:B--2---:R-:W-:-:S04]  /*27b0*/  IMAD.WIDE.U32 R80, R2, 0x10, R80 ;  /* 0x0000001002507825 */ /* 0x004fc800078e0050 */
[----:B---3--:R-:W-:-:S05]  /*27c0*/  @P0 IMAD.WIDE.U32 R82, R2, 0x10, R82 ;  /* 0x0000001002520825 */ /* 0x008fca00078e0052 */
[----:B------:R2:W5:Y:S01]  /*27d0*/  @P0 LDG.E.128 R128, desc[UR6][R82.64] ;  /* 0x0000000652800981 */ /* 0x000562000c1e1d00 */
[----:B01----:R-:W-:-:S03]  /*27e0*/  @P1 IMAD.WIDE.U32 R104, R2, 0x20, R96 ;  /* 0x0000002002681825 */ /* 0x003fc600078e0060 */
[----:B------:R2:W5:Y:S04]  /*27f0*/  LDG.E.128 R96, desc[UR6][R80.64] ;  /* 0x0000000650607981 */ /* 0x000568000c1e1d00 */
[----:B------:R2:W5:Y:S04]  /*2800*/  @P1 LDG.E.128 R64, desc[UR6][R104.64] ;  /* 0x0000000668401981 */ /* 0x000568000c1e1d00 */
[----:B------:R2:W5:Y:S01]  /*2810*/  @P1 LDG.E.128 R68, desc[UR6][R104.64+0x10] ;  /* 0x0000100668441981 */ /* 0x000562000c1e1d00 */
[----:B------:R-:W-:Y:S05]  /*2820*/  @!P0 BRA `(.L_x_5345) ;  /* 0x00000004002c8947 */ /* 0x000fea0003800000 */
[----:B------:R-:W-:Y:S05]  /*2830*/  @!P1 BRA `(.L_x_5346) ;  /* 0x0000000000a49947 */ /* 0x000fea0003800000 */
[C---:B-----5:R-:W-:Y:S01]  /*2840*/  PRMT R3, R96.reuse, 0x7632, R3 ;  /* 0x0000763260037816 */ /* 0x060fe20000000003 */
[----:B--2---:R-:W-:Y:S01]  /*2850*/  IMAD.U32 R80, R129, 0x10000, RZ ;  /* 0x0001000081507824 */ /* 0x004fe200078e00ff */
[----:B------:R-:W-:Y:S01]  /*2860*/  SHF.L.U32 R96, R96, 0x10, RZ ;  /* 0x0000001060607819 */ /* 0x000fe200000006ff */
[----:B------:R-:W-:Y:S01]  /*2870*/  IMAD.U32 R110, R131, 0x10000, RZ ;  /* 0x00010000836e7824 */ /* 0x000fe200078e00ff */
        /* <DEDUP_REMOVED lines=37> */
.L_x_5346:
[C---:B--2--5:R-:W-:Y:S01]  /*2ad0*/  PRMT R83, R96.reuse, 0x7632, R83 ;  /* 0x0000763260537816 */ /* 0x064fe20000000053 */
[----:B------:R-:W-:Y:S01]  /*2ae0*/  IMAD.U32 R80, R96, 0x10000, RZ ;  /* 0x0001000060507824 */ /* 0x000fe200078e00ff */
[C---:B------:R-:W-:Y:S01]  /*2af0*/  PRMT R105, R97.reuse, 0x7632, R105 ;  /* 0x0000763261697816 */ /* 0x040fe20000000069 */
[----:B------:R-:W-:Y:S01]  /*2b00*/  IMAD.U32 R3, R128, 0x10000, RZ ;  /* 0x0001000080037824 */ /* 0x000fe200078e00ff */
[----:B------:R-:W-:Y:S01]  /*2b10*/  SHF.L.U32 R82, R97, 0x10, RZ ;  /* 0x0000001061527819 */ /* 0x000fe200000006ff */
[----:B------:R-:W-:Y:S01]  /*2b20*/  IMAD.U32 R110, R99, 0x10000, RZ ;  /* 0x00010000636e7824 */ /* 0x000fe200078e00ff */
[----:B------:R-:W-:Y:S01]  /*2b30*/  SHF.L.U32 R96, R98, 0x10, RZ ;  /* 0x0000001062607819 */ /* 0x000fe200000006ff */
[----:B------:R-:W-:Y:S01]  /*2b40*/  FADD.FTZ R80, R3, R80 ;  /* 0x0000005003507221 */ /* 0x000fe20000010000 */
[----:B------:R-:W-:Y:S02]  /*2b50*/  SHF.L.U32 R81, R129, 0x10, RZ ;  /* 0x0000001081517819 */ /* 0x000fe400000006ff */
[----:B------:R-:W-:-:S02]  /*2b60*/  SHF.L.U32 R97, R130, 0x10, RZ ;  /* 0x0000001082617819 */ /* 0x000fc400000006ff */
[----:B------:R-:W-:Y:S01]  /*2b70*/  PRMT R107, R98, 0x7632, R107 ;  /* 0x00007632626b7816 */ /* 0x000fe2000000006b */
[----:B------:R-:W-:Y:S01]  /*2b80*/  FADD.FTZ R82, R81, R82 ;  /* 0x0000005251527221 */ /* 0x000fe20000010000 */
[----:B------:R-:W-:Y:S01]  /*2b90*/  PRMT R109, R99, 0x7632, R109 ;  /* 0x00007632636d7816 */ /* 0x000fe2000000006d */
[----:B------:R-:W-:Y:S01]  /*2ba0*/  FADD.FTZ R96, R97, R96 ;  /* 0x0000006061607221 */ /* 0x000fe20000010000 */
[----:B------:R-:W-:Y:S01]  /*2bb0*/  PRMT R3, R128, 0x7632, R3 ;  /* 0x0000763280037816 */ /* 0x000fe20000000003 */
[----:B------:R-:W-:Y:S01]  /*2bc0*/  IMAD.U32 R108, R107, 0x10000, RZ ;  /* 0x000100006b6c7824 */ /* 0x000fe200078e00ff */
[----:B------:R-:W-:Y:S02]  /*2bd0*/  PRMT R81, R129, 0x7632, R81 ;  /* 0x0000763281517816 */ /* 0x000fe40000000051 */
        /* <DEDUP_REMOVED lines=15> */
[----:B------:R-:W-:Y:S06]  /*2cd0*/  BRA `(.L_x_5347) ;  /* 0x0000000000887947 */ /* 0x000fec0003800000 */
.L_x_5345:
[----:B------:R-:W-:Y:S05]  /*2ce0*/  @!P1 BRA `(.L_x_5348) ;  /* 0x0000000000549947 */ /* 0x000fea0003800000 */
[C---:B-----5:R-:W-:Y:S02]  /*2cf0*/  PRMT R3, R96.reuse, 0x7632, R3 ;  /* 0x0000763260037816 */ /* 0x060fe40000000003 */
[----:B--2---:R-:W-:Y:S02]  /*2d00*/  SHF.L.U32 R81, R96, 0x10, RZ ;  /* 0x0000001060517819 */ /* 0x004fe400000006ff */
[----:B------:R-:W-:Y:S02]  /*2d10*/  PRMT R80, R97, 0x7632, R80 ;  /* 0x0000763261507816 */ /* 0x000fe40000000050 */
[----:B------:R-:W-:Y:S02]  /*2d20*/  PRMT R82, R98, 0x7632, R82 ;  /* 0x0000763262527816 */ /* 0x000fe40000000052 */
[C---:B------:R-:W-:Y:S01]  /*2d30*/  PRMT R96, R99.reuse, 0x7632, R96 ;  /* 0x0000763263607816 */ /* 0x040fe20000000060 */
        /* <DEDUP_REMOVED lines=16> */
.L_x_5348:
[----:B--2--5:R-:W-:Y:S02]  /*2e40*/  PRMT R104, R99, 0x7632, R104 ;  /* 0x0000763263687816 */ /* 0x024fe40000000068 */
[----:B------:R-:W-:Y:S02]  /*2e50*/  PRMT R81, R96, 0x7632, R81 ;  /* 0x0000763260517816 */ /* 0x000fe40000000051 */
[----:B------:R-:W-:Y:S02]  /*2e60*/  PRMT R83, R97, 0x7632, R83 ;  /* 0x0000763261537816 */ /* 0x000fe40000000053 */
[----:B------:R-:W-:Y:S02]  /*2e70*/  PRMT R3, R98, 0x7632, R3 ;  /* 0x0000763262037816 */ /* 0x000fe40000000003 */
[----:B------:R-:W-:Y:S02]  /*2e80*/  SHF.L.U32 R80, R96, 0x10, RZ ;  /* 0x0000001060507819 */ /* 0x000fe400000006ff */
[----:B------:R-:W-:Y:S01]  /*2e90*/  SHF.L.U32 R96, R98, 0x10, RZ ;  /* 0x0000001062607819 */ /* 0x000fe200000006ff */
[----:B------:R-:W-:Y:S01]  /*2ea0*/  IMAD.U32 R98, R99, 0x10000, RZ ;  /* 0x0001000063627824 */ /* 0x000fe200078e00ff */
[----:B------:R-:W-:Y:S01]  /*2eb0*/  SHF.L.U32 R82, R97, 0x10, RZ ;  /* 0x0000001061527819 */ /* 0x000fe200000006ff */
[----:B------:R-:W-:Y:S01]  /*2ec0*/  IMAD.U32 R99, R104, 0x10000, RZ ;  /* 0x0001000068637824 */ /* 0x000fe200078e00ff */
[----:B------:R-:W-:-:S02]  /*2ed0*/  SHF.L.U32 R81, R81, 0x10, RZ ;  /* 0x0000001051517819 */ /* 0x000fc400000006ff */
[----:B------:R-:W-:Y:S02]  /*2ee0*/  SHF.L.U32 R83, R83, 0x10, RZ ;  /* 0x0000001053537819 */ /* 0x000fe400000006ff */
[----:B------:R-:W-:-:S07]  /*2ef0*/  SHF.L.U32 R97, R3, 0x10, RZ ;  /* 0x0000001003617819 */ /* 0x000fce00000006ff */
.L_x_5347:
[----:B------:R-:W0:Y:S02]  /*2f00*/  LDC.64 R104, c[0x0][0x3a8] ;  /* 0x0000ea00ff687b82 */ /* 0x000e240000000a00 */
[C---:B0-----:R-:W-:Y:S01]  /*2f10*/  IMAD.WIDE.U32 R104, R2.reuse, 0x20, R104 ;  /* 0x0000002002687825 */ /* 0x041fe200078e0068 */
[----:B------:R-:W-:-:S04]  /*2f20*/  IADD3 R2, PT, PT, R2, 0x100, RZ ;  /* 0x0000010002027810 */ /* 0x000fc80007ffe0ff */
[----:B------:R2:W-:Y:S04]  /*2f30*/  STG.E.128 desc[UR6][R104.64], R80 ;  /* 0x0000005068007986 */ /* 0x0005e8000c101d06 */
[----:B------:R2:W-:Y:S02]  /*2f40*/  STG.E.128 desc[UR6][R104.64+0x10], R96 ;  /* 0x0000106068007986 */ /* 0x0005e4000c101d06 */
.L_x_5344:
[----:B------:R-:W-:Y:S05]  /*2f50*/  BSYNC.RECONVERGENT B0 ;  /* 0x0000000000007941 */ /* 0x000fea0003800200 */
.L_x_5343:
[----:B------:R-:W-:Y:S01]  /*2f60*/  ISETP.GE.U32.AND P4, PT, R0, 0x400, PT ;  /* 0x000004000000780c */ /* 0x000fe20003f86070 */
[----:B------:R-:W-:-:S12]  /*2f70*/  BSSY.RECONVERGENT B0, `(.L_x_5349) ;  /* 0x0000082000007945 */ /* 0x000fd80003800200 */
[----:B------:R-:W-:Y:S05]  /*2f80*/  @!P4 BRA `(.L_x_5350) ;  /* 0x000000080000c947 */ /* 0x000fea0003800000 */
[----:B------:R-:W-:Y:S01]  /*2f90*/  ISETP.NE.U32.AND P0, PT, RZ, UR8, PT ;  /* 0x00000008ff007c0c */ /* 0x000fe2000bf05070 */
[----:B------:R-:W3:Y:S01]  /*2fa0*/  LDC.64 R100, c[0x0][0x390] ;  /* 0x0000e400ff647b82 */ /* 0x000ee20000000a00 */
[----:B------:R-:W-:Y:S02]  /*2fb0*/  ISETP.NE.U32.AND P1, PT, RZ, UR10, PT ;  /* 0x0000000aff007c0c */ /* 0x000fe4000bf25070 */
[----:B------:R-:W-:Y:S02]  /*2fc0*/  ISETP.NE.AND.EX P0, PT, RZ, UR9, PT, P0 ;  /* 0x00000009ff007c0c */ /* 0x000fe4000bf05300 */
[----:B------:R-:W-:-:S11]  /*2fd0*/  ISETP.NE.AND.EX P1, PT, RZ, UR11, PT, P1 ;  /* 0x0000000bff007c0c */ /* 0x000fd6000bf25310 */
[----:B------:R-:W4:Y:S08]  /*2fe0*/  @P0 LDC.64 R84, c[0x0][0x398] ;  /* 0x0000e600ff540b82 */ /* 0x000f300000000a00 */
[----:B------:R-:W0:Y:S01]  /*2ff0*/  @P1 LDC.64 R86, c[0x0][0x3a0] ;  /* 0x0000e800ff561b82 */ /* 0x000e220000000a00 */
[----:B---3--:R-:W-:-:S06]  /*3000*/  IMAD.WIDE.U32 R100, R2, 0x10, R100 ;  /* 0x0000001002647825 */ /* 0x008fcc00078e0064 */
[----:B------:R-:W5:Y:S01]  /*3010*/  LDG.E.128 R100, desc[UR6][R100.64] ;  /* 0x0000000664647981 */ /* 0x000f62000c1e1d00 */
[----:B----4-:R-:W-:-:S05]  /*3020*/  @P0 IMAD.WIDE.U32 R84, R2, 0x10, R84 ;  /* 0x0000001002540825 */ /* 0x010fca00078e0054 */
[----:B------:R3:W5:Y:S01]  /*3030*/  @P0 LDG.E.128 R128, desc[UR6][R84.64] ;  /* 0x0000000654800981 */ /* 0x000762000c1e1d00 */
[----:B0-----:R-:W-:-:S05]  /*3040*/  @P1 IMAD.WIDE.U32 R86, R2, 0x20, R86 ;  /* 0x0000002002561825 */ /* 0x001fca00078e0056 */
[----:B------:R3:W5:Y:S04]  /*3050*/  @P1 LDG.E.128 R64, desc[UR6][R86.64] ;  /* 0x0000000656401981 */ /* 0x000768000c1e1d00 */
[----:B------:R3:W5:Y:S01]  /*3060*/  @P1 LDG.E.128 R68, desc[UR6][R86.64+0x10] ;  /* 0x0000100656441981 */ /* 0x000762000c1e1d00 */
[----:B------:R-:W-:Y:S05]  /*3070*/  @!P0 BRA `(.L_x_5351) ;  /* 0x00000004002c8947 */ /* 0x000fea0003800000 */
[----:B------:R-:W-:Y:S05]  /*3080*/  @!P1 BRA `(.L_x_5352) ;  /* 0x0000000000a49947 */ /* 0x000fea0003800000 */
[C---:B-----5:R-:W-:Y:S01]  /*3090*/  PRMT R3, R100.reuse, 0x7632, R3 ;  /* 0x0000763264037816 */ /* 0x060fe20000000003 */
[----:B------:R-:W-:Y:S01]  /*30a0*/  IMAD.U32 R107, R103, 0x10000, RZ ;  /* 0x00010000676b7824 */ /* 0x000fe200078e00ff */
[C---:B---3--:R-:W-:Y:S02]  /*30b0*/  PRMT R86, R101.reuse, 0x7632, R86 ;  /* 0x0000763265567816 */ /* 0x048fe40000000056 */
[----:B------:R-:W-:Y:S02]  /*30c0*/  SHF.L.U32 R100, R100, 0x10, RZ ;  /* 0x0000001064647819 */ /* 0x000fe400000006ff */
[----:B------:R-:W-:Y:S01]  /*30d0*/  SHF.L.U32 R101, R101, 0x10, RZ ;  /* 0x0000001065657819 */ /* 0x000fe200000006ff */
[----:B------:R-:W-:Y:S01]  /*30e0*/  IMAD.U32 R86, R86, 0x10000, RZ ;  /* 0x0001000056567824 */ /* 0x000fe200078e00ff */
[C---:B-12---:R-:W-:Y:S01]  /*30f0*/  PRMT R104, R102.reuse, 0x7632, R104 ;  /* 0x0000763266687816 */ /* 0x046fe20000000068 */
        /* <DEDUP_REMOVED lines=9> */
[----:B------:R-:W-:Y:S02]  /*3190*/  PRMT R87, R129, 0x7632, R87 ;  /* 0x0000763281577816 */ /* 0x000fe40000000057 */
[----:B------:R-:W-:-:S02]  /*31a0*/  PRMT R100, R130, 0x7632, R100 ;  /* 0x0000763282647816 */ /* 0x000fc40000000064 */
[C---:B------:R-:W-:Y:S02]  /*31b0*/  PRMT R108, R131.reuse, 0x7632, R108 ;  /* 0x00007632836c7816 */ /* 0x040fe4000000006c */
        /* <DEDUP_REMOVED lines=22> */
.L_x_5352:
[----:B-12--5:R-:W-:Y:S01]  /*3320*/  PRMT R105, R101, 0x7632, R105 ;  /* 0x0000763265697816 */ /* 0x026fe20000000069 */
[----:B------:R-:W-:Y:S01]  /*3330*/  IMAD.U32 R110, R103, 0x10000, RZ ;  /* 0x00010000676e7824 */ /* 0x000fe200078e00ff */
[----:B---3--:R-:W-:Y:S02]  /*3340*/  SHF.L.U32 R86, R101, 0x10, RZ ;  /* 0x0000001065567819 */ /* 0x008fe400000006ff */
[C---:B------:R-:W-:Y:S01]  /*3350*/  PRMT R87, R100.reuse, 0x7632, R87 ;  /* 0x0000763264577816 */ /* 0x040fe20000000057 */
[----:B------:R-:W-:Y:S01]  /*3360*/  IMAD.U32 R106, R105, 0x10000, RZ ;  /* 0x00010000696a7824 */ /* 0x000fe200078e00ff */
[----:B------:R-:W-:Y:S01]  /*3370*/  SHF.L.U32 R84, R100, 0x10, RZ ;  /* 0x0000001064547819 */ /* 0x000fe200000006ff */
[----:B------:R-:W-:Y:S01]  /*3380*/  IMAD.U32 R100, R102, 0x10000, RZ ;  /* 0x0001000066647824 */ /* 0x000fe200078e00ff */
[----:B------:R-:W-:Y:S02]  /*3390*/  SHF.L.U32 R3, R128, 0x10, RZ ;  /* 0x0000001080037819 */ /* 0x000fe400000006ff */
[----:B------:R-:W-:-:S02]  /*33a0*/  SHF.L.U32 R85, R129, 0x10, RZ ;  /* 0x0000001081557819 */ /* 0x000fc400000006ff */
[----:B------:R-:W-:Y:S01]  /*33b0*/  SHF.L.U32 R101, R130, 0x10, RZ ;  /* 0x0000001082657819 */ /* 0x000fe200000006ff */
[----:B------:R-:W-:Y:S01]  /*33c0*/  FADD.FTZ R84, R3, R84 ;  /* 0x0000005403547221 */ /* 0x000fe20000010000 */
[----:B------:R-:W-:Y:S01]  /*33d0*/  PRMT R107, R102, 0x7632, R107 ;  /* 0x00007632666b7816 */ /* 0x000fe2000000006b */
[----:B------:R-:W-:Y:S01]  /*33e0*/  FADD.FTZ R86, R85, R86 ;  /* 0x0000005655567221 */ /* 0x000fe20000010000 */
[----:B------:R-:W-:Y:S01]  /*33f0*/  PRMT R109, R103, 0x7632, R109 ;  /* 0x00007632676d7816 */ /* 0x000fe2000000006d */
[----:B------:R-:W-:Y:S01]  /*3400*/  FADD.FTZ R100, R101, R100 ;  /* 0x0000006465647221 */ /* 0x000fe20000010000 */
[----:B------:R-:W-:Y:S02]  /*3410*/  PRMT R3, R128, 0x7632, R3 ;  /* 0x0000763280037816 */ /* 0x000fe40000000003 */
[----:B------:R-:W-:Y:S01]  /*3420*/  PRMT R85, R129, 0x7632, R85 ;  /* 0x0000763281557816 */ /* 0x000fe20000000055 */
[----:B------:R-:W-:Y:S01]  /*3430*/  IMAD.U32 R112, R109, 0x10000, RZ ;  /* 0x000100006d707824 */ /* 0x000fe200078e00ff */
[----:B------:R-:W-:-:S02]  /*3440*/  PRMT R101, R130, 0x7632, R101 ;  /* 0x0000763282657816 */ /* 0x000fc40000000065 */
[----:B------:R-:W-:Y:S02]  /*3450*/  PRMT R102, R131, 0x7632, R102 ;  /* 0x0000763283667816 */ /* 0x000fe40000000066 */
[----:B------:R-:W-:Y:S02]  /*3460*/  SHF.L.U32 R104, R87, 0x10, RZ ;  /* 0x0000001057687819 */ /* 0x000fe400000006ff */
        /* <DEDUP_REMOVED lines=12> */
.L_x_5351:
[----:B------:R-:W-:Y:S05]  /*3530*/  @!P1 BRA `(.L_x_5354) ;  /* 0x0000000000549947 */ /* 0x000fea0003800000 */
[----:B-----5:R-:W-:Y:S01]  /*3540*/  PRMT R3, R100, 0x7632, R3 ;  /* 0x0000763264037816 */ /* 0x020fe20000000003 */
[----:B---3--:R-:W-:Y:S01]  /*3550*/  IMAD.U32 R87, R102, 0x10000, RZ ;  /* 0x0001000066577824 */ /* 0x008fe200078e00ff */
[----:B------:R-:W-:Y:S02]  /*3560*/  SHF.L.U32 R85, R100, 0x10, RZ ;  /* 0x0000001064557819 */ /* 0x000fe400000006ff */
[----:B------:R-:W-:Y:S02]  /*3570*/  PRMT R84, R101, 0x7632, R84 ;  /* 0x0000763265547816 */ /* 0x000fe40000000054 */
[----:B------:R-:W-:Y:S02]  /*3580*/  PRMT R86, R102, 0x7632, R86 ;  /* 0x0000763266567816 */ /* 0x000fe40000000056 */
[----:B------:R-:W-:Y:S02]  /*3590*/  PRMT R100, R103, 0x7632, R100 ;  /* 0x0000763267647816 */ /* 0x000fe40000000064 */
[----:B------:R-:W-:Y:S01]  /*35a0*/  SHF.L.U32 R101, R101, 0x10, RZ ;  /* 0x0000001065657819 */ /* 0x000fe200000006ff */
[----:B------:R-:W-:Y:S01]  /*35b0*/  IMAD.U32 R108, R86, 0x10000, RZ ;  /* 0x00010000566c7824 */ /* 0x000fe200078e00ff */
[----:B------:R-:W-:-:S02]  /*35c0*/  SHF.L.U32 R103, R103, 0x10, RZ ;  /* 0x0000001067677819 */ /* 0x000fc400000006ff */
[----:B-12---:R-:W-:Y:S01]  /*35d0*/  SHF.L.U32 R104, R3, 0x10, RZ ;  /* 0x0000001003687819 */ /* 0x006fe200000006ff */
        /* <DEDUP_REMOVED lines=11> */
.L_x_5354:
[----:B-----5:R-:W-:Y:S02]  /*3690*/  PRMT R3, R102, 0x7632, R3 ;  /* 0x0000763266037816 */ /* 0x020fe40000000003 */
[C---:B---3--:R-:W-:Y:S02]  /*36a0*/  PRMT R85, R100.reuse, 0x7632, R85 ;  /* 0x0000763264557816 */ /* 0x048fe40000000055 */
[----:B------:R-:W-:Y:S02]  /*36b0*/  PRMT R87, R101, 0x7632, R87 ;  /* 0x0000763265577816 */ /* 0x000fe40000000057 */
[----:B-12---:R-:W-:Y:S02]  /*36c0*/  PRMT R104, R103, 0x7632, R104 ;  /* 0x0000763267687816 */ /* 0x006fe40000000068 */
[----:B------:R-:W-:Y:S01]  /*36d0*/  SHF.L.U32 R84, R100, 0x10, RZ ;  /* 0x0000001064547819 */ /* 0x000fe200000006ff */
[----:B------:R-:W-:Y:S01]  /*36e0*/  IMAD.U32 R100, R102, 0x10000, RZ ;  /* 0x0001000066647824 */ /* 0x000fe200078e00ff */
[----:B------:R-:W-:Y:S01]  /*36f0*/  SHF.L.U32 R86, R101, 0x10, RZ ;  /* 0x0000001065567819 */ /* 0x000fe200000006ff */
[----:B------:R-:W-:Y:S01]  /*3700*/  IMAD.U32 R101, R3, 0x10000, RZ ;  /* 0x0001000003657824 */ /* 0x000fe200078e00ff */
[----:B------:R-:W-:-:S02]  /*3710*/  SHF.L.U32 R102, R103, 0x10, RZ ;  /* 0x0000001067667819 */ /* 0x000fc400000006ff */
[----:B------:R-:W-:Y:S02]  /*3720*/  SHF.L.U32 R85, R85, 0x10, RZ ;  /* 0x0000001055557819 */ /* 0x000fe400000006ff */
[----:B------:R-:W-:Y:S02]  /*3730*/  SHF.L.U32 R87, R87, 0x10, RZ ;  /* 0x0000001057577819 */ /* 0x000fe400000006ff */
[----:B------:R-:W-:-:S07]  /*3740*/  SHF.L.U32 R103, R104, 0x10, RZ ;  /* 0x0000001068677819 */ /* 0x000fce00000006ff */
.L_x_5353:
[----:B------:R-:W0:Y:S02]  /*3750*/  LDC.64 R104, c[0x0][0x3a8] ;  /* 0x0000ea00ff687b82 */ /* 0x000e240000000a00 */
[----:B0-----:R-:W-:-:S05]  /*3760*/  IMAD.WIDE.U32 R2, R2, 0x20, R104 ;  /* 0x0000002002027825 */ /* 0x001fca00078e0068 */
[----:B------:R3:W-:Y:S04]  /*3770*/  STG.E.128 desc[UR6][R2.64], R84 ;  /* 0x0000005402007986 */ /* 0x0007e8000c101d06 */
[----:B------:R3:W-:Y:S02]  /*3780*/  STG.E.128 desc[UR6][R2.64+0x10], R100 ;  /* 0x0000106402007986 */ /* 0x0007e4000c101d06 */
.L_x_5350:
[----:B------:R-:W-:Y:S05]  /*3790*/  BSYNC.RECONVERGENT B0 ;  /* 0x0000000000007941 */ /* 0x000fea0003800200 */
.L_x_5349:
[----:B---3--:R-:W-:Y:S01]  /*37a0*/  FADD.FTZ R2, RZ, R72 ;  /* 0x00000048ff027221 */ /* 0x008fe20000010000 */
[C---:B------:R-:W-:Y:S01]  /*37b0*/  ISETP.GE.U32.AND P0, PT, R0.reuse, 0x100, PT ;  /* 0x000001000000780c */ /* 0x040fe20003f06070 */
[----:B------:R-:W3:Y:S01]  /*37c0*/  S2R R190, SR_TID.X ;  /* 0x0000000000be7919 */ /* 0x000ee20000002100 */
[C---:B------:R-:W-:Y:S01]  /*37d0*/  ISETP.GT.U32.AND P6, PT, R0.reuse, 0x1ff, PT ;  /* 0x000001ff0000780c */ /* 0x040fe20003fc4070 */
[----:B------:R-:W-:Y:S01]  /*37e0*/  FADD.FTZ R3, R73, R2 ;  /* 0x0000000249037221 */ /* 0x000fe20000010000 */
[C---:B------:R-:W-:Y:S01]  /*37f0*/  ISETP.GT.U32.AND P5, PT, R0.reuse, 0x2ff, PT ;  /* 0x000002ff0000780c */ /* 0x040fe20003fa4070 */
[----:B------:R-:W-:Y:S01]  /*3800*/  BSSY.RECONVERGENT B0, `(.L_x_5355) ;  /* 0x0000083000007945 */ /* 0x000fe20003800200 */
        /* <DEDUP_REMOVED lines=9> */
[----:B012---:R-:W-:-:S04]  /*38a0*/  FADD.FTZ R105, R77, R2 ;  /* 0x000000024d697221 */ /* 0x007fc80000010000 */
        /* <DEDUP_REMOVED lines=32> */
[----:B---3--:R-:W-:-:S03]  /*3ab0*/  LOP3.LUT R109, R190, 0x1f, RZ, 0xc0, !PT ;  /* 0x0000001fbe6d7812 */ /* 0x008fc600078ec0ff */
        /* <DEDUP_REMOVED lines=54> */
[----:B------:R-:W-:Y:S02]  /*3e20*/  HFMA2 R109, -RZ, RZ, 0, 0 ;  /* 0x00000000ff6d7431 */ /* 0x000fe400000001ff */
        /* <DEDUP_REMOVED lines=32> */
.L_x_5356:
[----:B------:R-:W-:Y:S05]  /*4030*/  BSYNC.RECONVERGENT B0 ;  /* 0x0000000000007941 */ /* 0x000fea0003800200 */
.L_x_5355:
        /* <DEDUP_REMOVED lines=12> */
.L_x_5358:
[----:B------:R-:W-:Y:S05]  /*4100*/  BSYNC.RECONVERGENT B0 ;  /* 0x0000000000007941 */ /* 0x000fea0003800200 */
.L_x_5357:
        /* <DEDUP_REMOVED lines=68> */
[--C-:B0-----:R-:W-:Y:S01]  /*4550*/  FADD.FTZ R2, R90, -R192.reuse ;  /* 0x800000c05a027221 */ /* 0x101fe20000010000 */
[----:B------:R-:W-:Y:S01]  /*4560*/  SHF.L.U32 R105, R39, 0x10, RZ ;  /* 0x0000001027697819 */ /* 0x000fe200000006ff */
[----:B------:R-:W-:Y:S01]  /*4570*/  IMAD.U32 R3, R127, 0x10000, RZ ;  /* 0x000100007f037824 */ /* 0x000fe200078e00ff */
[----:B------:R-:W-:Y:S01]  /*4580*/  SHF.L.U32 R107, R7, 0x10, RZ ;  /* 0x00000010076b7819 */ /* 0x000fe200000006ff */
[----:B------:R-:W-:Y:S01]  /*4590*/  FMUL.FTZ R2, R191, R2 ;  /* 0x00000002bf027220 */ /* 0x000fe20000410000 */
[----:B------:R-:W-:Y:S01]  /*45a0*/  SHF.L.U32 R104, R35, 0x10, RZ ;  /* 0x0000001023687819 */ /* 0x000fe200000006ff */
[----:B------:R-:W-:Y:S01]  /*45b0*/  FADD.FTZ R106, R91, -R192 ;  /* 0x800000c05b6a7221 */ /* 0x000fe20000010000 */
[----:B------:R-:W-:Y:S01]  /*45c0*/  SHF.L.U32 R112, R184, 0x10, RZ ;  /* 0x00000010b8707819 */ /* 0x000fe200000006ff */
[----:B------:R-:W-:Y:S01]  /*45d0*/  FFMA.FTZ R207, R2, R3, R105 ;  /* 0x0000000302cf7223 */ /* 0x000fe20000010069 */
[----:B------:R-:W-:Y:S01]  /*45e0*/  SHF.L.U32 R105, R38, 0x10, RZ ;  /* 0x0000001026697819 */ /* 0x000fe200000006ff */
[----:B------:R-:W-:Y:S01]  /*45f0*/  FFMA.FTZ R208, R2, R107, R104 ;  /* 0x0000006b02d07223 */ /* 0x000fe20000010068 */
[--C-:B------:R-:W-:Y:S01]  /*4600*/  FADD.FTZ R2, R88, -R192.reuse ;  /* 0x800000c058027221 */ /* 0x100fe20000010000 */
[----:B------:R-:W-:Y:S01]  /*4610*/  SHF.L.U32 R107, R6, 0x10, RZ ;  /* 0x00000010066b7819 */ /* 0x000fe200000006ff */
[----:B------:R-:W-:Y:S01]  /*4620*/  IMAD.U32 R3, R126, 0x10000, RZ ;  /* 0x000100007e037824 */ /* 0x000fe200078e00ff */
[----:B------:R-:W-:Y:S01]  /*4630*/  SHF.L.U32 R104, R34, 0x10, RZ ;  /* 0x0000001022687819 */ /* 0x000fe200000006ff */
[----:B------:R-:W-:Y:S01]  /*4640*/  FMUL.FTZ R2, R191, R2 ;  /* 0x00000002bf027220 */ /* 0x000fe20000410000 */
[----:B------:R-:W-:Y:S01]  /*4650*/  SHF.L.U32 R194, R183, 0x10, RZ ;  /* 0x00000010b7c27819 */ /* 0x000fe200000006ff */
[----:B------:R-:W-:Y:S01]  /*4660*/  FMUL.FTZ R111, R191, R106 ;  /* 0x0000006abf6f7220 */ /* 0x000fe20000410000 */
[----:B------:R-:W-:Y:S01]  /*4670*/  FADD.FTZ R106, R89, -R192 ;  /* 0x800000c0596a7221 */ /* 0x000fe20000010000 */
[C---:B------:R-:W-:Y:S01]  /*4680*/  FFMA.FTZ R203, R2.reuse, R3, R105 ;  /* 0x0000000302cb7223 */ /* 0x040fe20000010069 */
[----:B------:R-:W-:Y:S01]  /*4690*/  FFMA.FTZ R204, R2, R107, R104 ;  /* 0x0000006b02cc7223 */ /* 0x000fe20000010068 */
[----:B------:R-:W-:Y:S01]  /*46a0*/  FADD.FTZ R2, R74, -R192 ;  /* 0x800000c04a027221 */ /* 0x000fe20000010000 */
[----:B------:R-:W-:Y:S01]  /*46b0*/  SHF.L.U32 R110, R185, 0x10, RZ ;  /* 0x00000010b96e7819 */ /* 0x000fe200000006ff */
[----:B------:R-:W-:Y:S01]  /*46c0*/  FFMA.FTZ R209, R111, R112, R194 ;  /* 0x000000706fd17223 */ /* 0x000fe200000100c2 */
        /* <DEDUP_REMOVED lines=8> */
[----:B------:R-:W-:Y:S01]  /*4750*/  FFMA.FTZ R210, R111, R108, R110 ;  /* 0x0000006c6fd27223 */ /* 0x000fe2000001006e */
[----:B------:R-:W-:Y:S01]  /*4760*/  SHF.L.U32 R104, R33, 0x10, RZ ;  /* 0x0000001021687819 */ /* 0x000fe200000006ff */
[----:B------:R-:W-:Y:S01]  /*4770*/  FFMA.FTZ R205, R109, R112, R194 ;  /* 0x000000706dcd7223 */ /* 0x000fe200000100c2 */
[----:B------:R-:W-:Y:S01]  /*4780*/  SHF.L.U32 R110, R116, 0x10, RZ ;  /* 0x00000010746e7819 */ /* 0x000fe200000006ff */
[----:B------:R-:W-:-:S02]  /*4790*/  IMAD.U32 R108, R117, 0x10000, RZ ;  /* 0x00010000756c7824 */ /* 0x000fc400078e00ff */
[C---:B------:R-:W-:Y:S01]  /*47a0*/  FFMA.FTZ R196, R2.reuse, R3, R105 ;  /* 0x0000000302c47223 */ /* 0x040fe20000010069 */
[----:B------:R-:W-:Y:S01]  /*47b0*/  FFMA.FTZ R198, R2, R107, R104 ;  /* 0x0000006b02c67223 */ /* 0x000fe20000010068 */
[----:B------:R-:W0:Y:S01]  /*47c0*/  LDC.64 R112, c[0x0][0x428] ;  /* 0x00010a00ff707b82 */ /* 0x000e220000000a00 */
[----:B------:R-:W-:Y:S01]  /*47d0*/  FADD.FTZ R106, R75, -R192 ;  /* 0x800000c04b6a7221 */ /* 0x000fe20000010000 */
[----:B------:R-:W-:Y:S01]  /*47e0*/  FFMA.FTZ R206, R109, R108, R110 ;  /* 0x0000006c6dce7223 */ /* 0x000fe2000001006e */
[----:B------:R-:W-:Y:S01]  /*47f0*/  SHF.L.U32 R110, R120, 0x10, RZ ;  /* 0x00000010786e7819 */ /* 0x000fe200000006ff */
[----:B------:R-:W-:Y:S02]  /*4800*/  IMAD.U32 R108, R121, 0x10000, RZ ;  /* 0x00010000796c7824 */ /* 0x000fe400078e00ff */
[----:B------:R-:W-:Y:S01]  /*4810*/  FMUL.FTZ R193, R191, R106 ;  /* 0x0000006abfc17220 */ /* 0x000fe20000410000 */
[----:B------:R-:W-:Y:S01]  /*4820*/  FADD.FTZ R104, R72, -R192 ;  /* 0x800000c048687221 */ /* 0x000fe20000010000 */
[----:B------:R-:W-:Y:S01]  /*4830*/  SHF.L.U32 R200, R119, 0x10, RZ ;  /* 0x0000001077c87819 */ /* 0x000fe200000006ff */
[----:B------:R-:W1:Y:S01]  /*4840*/  LDC.64 R2, c[0x0][0x430] ;  /* 0x00010c00ff027b82 */ /* 0x000e620000000a00 */
[----:B------:R-:W-:Y:S01]  /*4850*/  FFMA.FTZ R199, R193, R108, R110 ;  /* 0x0000006cc1c77223 */ /* 0x000fe2000001006e */
[----:B------:R-:W-:Y:S01]  /*4860*/  FADD.FTZ R108, R73, -R192 ;  /* 0x800000c0496c7221 */ /* 0x000fe20000010000 */
[----:B------:R-:W-:Y:S01]  /*4870*/  SHF.L.U32 R202, R118, 0x10, RZ ;  /* 0x0000001076ca7819 */ /* 0x000fe200000006ff */
[----:B------:R-:W-:Y:S01]  /*4880*/  IMAD.U32 R105, R124, 0x10000, RZ ;  /* 0x000100007c697824 */ /* 0x000fe200078e00ff */
        /* <DEDUP_REMOVED lines=8> */
[----:B------:R-:W-:Y:S01]  /*4910*/  SHF.L.U32 R197, R123, 0x10, RZ ;  /* 0x000000107bc57819 */ /* 0x000fe200000006ff */
[----:B------:R-:W-:Y:S01]  /*4920*/  FFMA.FTZ R108, R104, R105, R107 ;  /* 0x00000069686c7223 */ /* 0x000fe2000001006b */
[----:B------:R-:W-:Y:S01]  /*4930*/  SHF.L.U32 R194, R122, 0x10, RZ ;  /* 0x000000107ac27819 */ /* 0x000fe200000006ff */
[----:B------:R-:W-:Y:S01]  /*4940*/  FFMA.FTZ R111, R110, R111, R195 ;  /* 0x0000006f6e6f7223 */ /* 0x000fe200000100c3 */
[----:B------:R-:W-:Y:S01]  /*4950*/  FFMA.FTZ R193, R104, R109, R106 ;  /* 0x0000006d68c17223 */ /* 0x000fe2000001006a */
[----:B------:R-:W-:Y:S01]  /*4960*/  F2FP.BF16.F32.PACK_AB R107, R210, R207 ;  /* 0x000000cfd26b723e */ /* 0x000fe200000010ff */
[----:B0-----:R-:W-:-:S04]  /*4970*/  IMAD.WIDE.U32 R112, R189, 0x10, R112 ;  /* 0x00000010bd707825 */ /* 0x001fc800078e0070 */
[----:B------:R-:W-:Y:S01]  /*4980*/  FFMA.FTZ R194, R110, R197, R194 ;  /* 0x000000c56ec27223 */ /* 0x000fe200000100c2 */
[----:B------:R-:W-:Y:S02]  /*4990*/  F2FP.BF16.F32.PACK_AB R106, R206, R203 ;  /* 0x000000cbce6a723e */ /* 0x000fe400000010ff */
[----:B------:R-:W-:Y:S01]  /*49a0*/  F2FP.BF16.F32.PACK_AB R105, R199, R196 ;  /* 0x000000c4c769723e */ /* 0x000fe200000010ff */
[----:B-1----:R-:W-:Y:S01]  /*49b0*/  IMAD.WIDE.U32 R2, R189, 0x10, R2 ;  /* 0x00000010bd027825 */ /* 0x002fe200078e0002 */
[----:B------:R-:W-:Y:S02]  /*49c0*/  F2FP.BF16.F32.PACK_AB R104, R111, R108 ;  /* 0x0000006c6f68723e */ /* 0x000fe400000010ff */
[----:B------:R-:W-:Y:S01]  /*49d0*/  F2FP.BF16.F32.PACK_AB R111, R209, R208 ;  /* 0x000000d0d16f723e */ /* 0x000fe200000010ff */
[----:B------:R-:W-:Y:S01]  /*49e0*/  VIADD R189, R189, 0x100 ;  /* 0x00000100bdbd7836 */ /* 0x000fe20000000000 */
[----:B------:R-:W-:Y:S01]  /*49f0*/  F2FP.BF16.F32.PACK_AB R110, R205, R204 ;  /* 0x000000cccd6e723e */ /* 0x000fe200000010ff */
[----:B------:R1:W-:Y:S01]  /*4a00*/  STG.E.128 desc[UR6][R112.64], R104 ;  /* 0x0000006870007986 */ /* 0x0003e2000c101d06 */
[----:B------:R-:W-:-:S02]  /*4a10*/  F2FP.BF16.F32.PACK_AB R109, R201, R198 ;  /* 0x000000c6c96d723e */ /* 0x000fc400000010ff */
[----:B------:R-:W-:-:S05]  /*4a20*/  F2FP.BF16.F32.PACK_AB R108, R194, R193 ;  /* 0x000000c1c26c723e */ /* 0x000fca00000010ff */
[----:B------:R1:W-:Y:S02]  /*4a30*/  STG.E.128 desc[UR6][R2.64], R108 ;  /* 0x0000006c02007986 */ /* 0x0003e4000c101d06 */
.L_x_5360:
[----:B------:R-:W-:Y:S05]  /*4a40*/  BSYNC.RECONVERGENT B0 ;  /* 0x0000000000007941 */ /* 0x000fea0003800200 */
.L_x_5359:
[----:B------:R-:W-:Y:S04]  /*4a50*/  BSSY.RECONVERGENT B0, `(.L_x_5361) ;  /* 0x0000051000007945 */ /* 0x000fe80003800200 */
[----:B------:R-:W-:Y:S05]  /*4a60*/  @!P2 BRA `(.L_x_5362) ;  /* 0x00000004003ca947 */ /* 0x000fea0003800000 */
[--C-:B01----:R-:W-:Y:S01]  /*4a70*/  FADD.FTZ R2, R94, -R192.reuse ;  /* 0x800000c05e027221 */ /* 0x103fe20000010000 */
        /* <DEDUP_REMOVED lines=10> */
[----:B------:R-:W-:Y:S01]  /*4b20*/  FADD.FTZ R2, R92, -R192 ;  /* 0x800000c05c027221 */ /* 0x000fe20000010000 */
[----:B------:R-:W-:Y:S01]  /*4b30*/  SHF.L.U32 R105, R42, 0x10, RZ ;  /* 0x000000102a697819 */ /* 0x000fe200000006ff */
[----:B------:R-:W-:Y:S01]  /*4b40*/  IMAD.U32 R104, R30, 0x10000, RZ ;  /* 0x000100001e687824 */ /* 0x000fe200078e00ff */
[----:B------:R-:W-:Y:S01]  /*4b50*/  SHF.L.U32 R107, R14, 0x10, RZ ;  /* 0x000000100e6b7819 */ /* 0x000fe200000006ff */
[C---:B------:R-:W-:Y:S01]  /*4b60*/  FMUL.FTZ R2, R191.reuse, R2 ;  /* 0x00000002bf027220 */ /* 0x040fe20000410000 */
[----:B------:R-:W-:Y:S01]  /*4b70*/  FMUL.FTZ R111, R191, R106 ;  /* 0x0000006abf6f7220 */ /* 0x000fe20000410000 */
[----:B------:R-:W-:-:S02]  /*4b80*/  IMAD.U32 R194, R167, 0x10000, RZ ;  /* 0x00010000a7c27824 */ /* 0x000fc400078e00ff */
[----:B------:R-:W-:Y:S01]  /*4b90*/  FADD.FTZ R106, R93, -R192 ;  /* 0x800000c05d6a7221 */ /* 0x000fe20000010000 */
[C---:B------:R-:W-:Y:S01]  /*4ba0*/  FFMA.FTZ R203, R2.reuse, R3, R105 ;  /* 0x0000000302cb7223 */ /* 0x040fe20000010069 */
[----:B------:R-:W-:Y:S01]  /*4bb0*/  FFMA.FTZ R204, R2, R107, R104 ;  /* 0x0000006b02cc7223 */ /* 0x000fe20000010068 */
[----:B------:R-:W-:Y:S01]  /*4bc0*/  FADD.FTZ R2, R78, -R192 ;  /* 0x800000c04e027221 */ /* 0x000fe20000010000 */
[----:B------:R-:W-:Y:S01]  /*4bd0*/  SHF.L.U32 R108, R170, 0x10, RZ ;  /* 0x00000010aa6c7819 */ /* 0x000fe200000006ff */
[----:B------:R-:W-:Y:S01]  /*4be0*/  FFMA.FTZ R209, R111, R112, R194 ;  /* 0x000000706fd17223 */ /* 0x000fe200000100c2 */
[----:B------:R-:W-:Y:S01]  /*4bf0*/  SHF.L.U32 R110, R169, 0x10, RZ ;  /* 0x00000010a96e7819 */ /* 0x000fe200000006ff */
[----:B------:R-:W-:Y:S01]  /*4c00*/  FMUL.FTZ R109, R191, R106 ;  /* 0x0000006abf6d7220 */ /* 0x000fe20000410000 */
[----:B------:R-:W-:Y:S01]  /*4c10*/  SHF.L.U32 R112, R172, 0x10, RZ ;  /* 0x00000010ac707819 */ /* 0x000fe200000006ff */
[----:B------:R-:W-:Y:S01]  /*4c20*/  IMAD.U32 R194, R171, 0x10000, RZ ;  /* 0x00010000abc27824 */ /* 0x000fe200078e00ff */
[----:B------:R-:W-:Y:S01]  /*4c30*/  SHF.L.U32 R3, R9, 0x10, RZ ;  /* 0x0000001009037819 */ /* 0x000fe200000006ff */
[----:B------:R-:W-:Y:S01]  /*4c40*/  FMUL.FTZ R2, R191, R2 ;  /* 0x00000002bf027220 */ /* 0x000fe20000410000 */
[----:B------:R-:W-:Y:S01]  /*4c50*/  SHF.L.U32 R105, R41, 0x10, RZ ;  /* 0x0000001029697819 */ /* 0x000fe200000006ff */
[----:B------:R-:W-:Y:S01]  /*4c60*/  IMAD.U32 R104, R29, 0x10000, RZ ;  /* 0x000100001d687824 */ /* 0x000fe200078e00ff */
[----:B------:R-:W-:Y:S01]  /*4c70*/  SHF.L.U32 R107, R13, 0x10, RZ ;  /* 0x000000100d6b7819 */ /* 0x000fe200000006ff */
[----:B------:R-:W-:Y:S01]  /*4c80*/  FFMA.FTZ R210, R111, R108, R110 ;  /* 0x0000006c6fd27223 */ /* 0x000fe2000001006e */
[----:B------:R-:W-:Y:S01]  /*4c90*/  SHF.L.U32 R108, R174, 0x10, RZ ;  /* 0x00000010ae6c7819 */ /* 0x000fe200000006ff */
[----:B------:R-:W-:Y:S01]  /*4ca0*/  FFMA.FTZ R205, R109, R112, R194 ;  /* 0x000000706dcd7223 */ /* 0x000fe200000100c2 */
[----:B------:R-:W-:Y:S01]  /*4cb0*/  SHF.L.U32 R110, R173, 0x10, RZ ;  /* 0x00000010ad6e7819 */ /* 0x000fe200000006ff */
[C---:B------:R-:W-:Y:S01]  /*4cc0*/  FFMA.FTZ R196, R2.reuse, R3, R105 ;  /* 0x0000000302c47223 */ /* 0x040fe20000010069 */
[----:B------:R-:W-:Y:S01]  /*4cd0*/  FFMA.FTZ R198, R2, R107, R104 ;  /* 0x0000006b02c67223 */ /* 0x000fe20000010068 */
[----:B------:R-:W0:Y:S01]  /*4ce0*/  LDC.64 R112, c[0x0][0x428] ;  /* 0x00010a00ff707b82 */ /* 0x000e220000000a00 */
[----:B------:R-:W-:Y:S01]  /*4cf0*/  FADD.FTZ R106, R79, -R192 ;  /* 0x800000c04f6a7221 */ /* 0x000fe20000010000 */
[----:B------:R-:W-:Y:S01]  /*4d00*/  FFMA.FTZ R206, R109, R108, R110 ;  /* 0x0000006c6dce7223 */ /* 0x000fe2000001006e */
[----:B------:R-:W-:Y:S01]  /*4d10*/  SHF.L.U32 R108, R178, 0x10, RZ ;  /* 0x00000010b26c7819 */ /* 0x000fe200000006ff */
[----:B------:R-:W-:Y:S01]  /*4d20*/  FADD.FTZ R104, R76, -R192 ;  /* 0x800000c04c687221 */ /* 0x000fe20000010000 */
[----:B------:R-:W-:Y:S01]  /*4d30*/  SHF.L.U32 R110, R177, 0x10, RZ ;  /* 0x00000010b16e7819 */ /* 0x000fe200000006ff */
[----:B------:R-:W-:Y:S01]  /*4d40*/  FMUL.FTZ R193, R191, R106 ;  /* 0x0000006abfc17220 */ /* 0x000fe20000410000 */
[----:B------:R-:W-:Y:S01]  /*4d50*/  SHF.L.U32 R200, R176, 0x10, RZ ;  /* 0x00000010b0c87819 */ /* 0x000fe200000006ff */
[----:B------:R-:W1:Y:S01]  /*4d60*/  LDC.64 R2, c[0x0][0x430] ;  /* 0x00010c00ff027b82 */ /* 0x000e620000000a00 */
[----:B------:R-:W-:Y:S01]  /*4d70*/  SHF.L.U32 R105, R8, 0x10, RZ ;  /* 0x0000001008697819 */ /* 0x000fe200000006ff */
[----:B------:R-:W-:Y:S01]  /*4d80*/  FFMA.FTZ R199, R193, R108, R110 ;  /* 0x0000006cc1c77223 */ /* 0x000fe2000001006e */
[----:B------:R-:W-:Y:S01]  /*4d90*/  FADD.FTZ R108, R77, -R192 ;  /* 0x800000c04d6c7221 */ /* 0x000fe20000010000 */
[----:B------:R-:W-:Y:S01]  /*4da0*/  SHF.L.U32 R107, R40, 0x10, RZ ;  /* 0x00000010286b7819 */ /* 0x000fe200000006ff */
[----:B------:R-:W-:Y:S01]  /*4db0*/  IMAD.U32 R202, R175, 0x10000, RZ ;  /* 0x00010000afca7824 */ /* 0x000fe200078e00ff */
[----:B------:R-:W-:Y:S01]  /*4dc0*/  SHF.L.U32 R111, R182, 0x10, RZ ;  /* 0x00000010b66f7819 */ /* 0x000fe200000006ff */
[----:B------:R-:W-:Y:S01]  /*4dd0*/  FMUL.FTZ R104, R191, R104 ;  /* 0x00000068bf687220 */ /* 0x000fe20000410000 */
[----:B------:R-:W-:Y:S01]  /*4de0*/  SHF.L.U32 R195, R181, 0x10, RZ ;  /* 0x00000010b5c37819 */ /* 0x000fe200000006ff */
[----:B------:R-:W-:Y:S01]  /*4df0*/  FMUL.FTZ R110, R191, R108 ;  /* 0x0000006cbf6e7220 */ /* 0x000fe20000410000 */
        /* <DEDUP_REMOVED lines=9> */
[----:B------:R-:W-:Y:S01]  /*4e90*/  F2FP.BF16.F32.PACK_AB R107, R210, R207 ;  /* 0x000000cfd26b723e */ /* 0x000fe200000010ff */
[----:B0-----:R-:W-:Y:S01]  /*4ea0*/  IMAD.WIDE.U32 R112, R189, 0x10, R112 ;  /* 0x00000010bd707825 */ /* 0x001fe200078e0070 */
[----:B------:R-:W-:Y:S02]  /*4eb0*/  F2FP.BF16.F32.PACK_AB R106, R206, R203 ;  /* 0x000000cbce6a723e */ /* 0x000fe400000010ff */
[----:B------:R-:W-:Y:S01]  /*4ec0*/  F2FP.BF16.F32.PACK_AB R105, R199, R196 ;  /* 0x000000c4c769723e */ /* 0x000fe200000010ff */
[----:B-1----:R-:W-:Y:S01]  /*4ed0*/  IMAD.WIDE.U32 R2, R189, 0x10, R2 ;  /* 0x00000010bd027825 */ /* 0x002fe200078e0002 */
[----:B------:R-:W-:-:S02]  /*4ee0*/  F2FP.BF16.F32.PACK_AB R104, R111, R108 ;  /* 0x0000006c6f68723e */ /* 0x000fc400000010ff */
[----:B------:R-:W-:Y:S02]  /*4ef0*/  F2FP.BF16.F32.PACK_AB R111, R209, R208 ;  /* 0x000000d0d16f723e */ /* 0x000fe400000010ff */
[----:B------:R-:W-:Y:S01]  /*4f00*/  F2FP.BF16.F32.PACK_AB R110, R205, R204 ;  /* 0x000000cccd6e723e */ /* 0x000fe200000010ff */
[----:B------:R2:W-:Y:S01]  /*4f10*/  STG.E.128 desc[UR6][R112.64], R104 ;  /* 0x0000006870007986 */ /* 0x0005e2000c101d06 */
[----:B------:R-:W-:Y:S02]  /*4f20*/  F2FP.BF16.F32.PACK_AB R109, R201, R198 ;  /* 0x000000c6c96d723e */ /* 0x000fe400000010ff */
[----:B------:R-:W-:Y:S02]  /*4f30*/  F2FP.BF16.F32.PACK_AB R108, R194, R193 ;  /* 0x000000c1c26c723e */ /* 0x000fe400000010ff */
[----:B------:R-:W-:-:S03]  /*4f40*/  IADD3 R189, PT, PT, R189, 0x100, RZ ;  /* 0x00000100bdbd7810 */ /* 0x000fc60007ffe0ff */
[----:B------:R2:W-:Y:S04]  /*4f50*/  STG.E.128 desc[UR6][R2.64], R108 ;  /* 0x0000006c02007986 */ /* 0x0005e8000c101d06 */
.L_x_5362:
[----:B------:R-:W-:Y:S05]  /*4f60*/  BSYNC.RECONVERGENT B0 ;  /* 0x0000000000007941 */ /* 0x000fea0003800200 */
.L_x_5361:
[----:B------:R-:W-:Y:S04]  /*4f70*/  BSSY.RECONVERGENT B0, `(.L_x_5363) ;  /* 0x0000051000007945 */ /* 0x000fe80003800200 */
[----:B------:R-:W-:Y:S05]  /*4f80*/  @!P3 BRA `(.L_x_5364) ;  /* 0x00000004003cb947 */ /* 0x000fea0003800000 */
[--C-:B012---:R-:W-:Y:S01]  /*4f90*/  FADD.FTZ R2, R98, -R192.reuse ;  /* 0x800000c062027221 */ /* 0x107fe20000010000 */
        /* <DEDUP_REMOVED lines=78> */
.L_x_5364:
[----:B------:R-:W-:Y:S05]  /*5480*/  BSYNC.RECONVERGENT B0 ;  /* 0x0000000000007941 */ /* 0x000fea0003800200 */
.L_x_5363:
[----:B------:R-:W-:Y:S04]  /*5490*/  BSSY.RECONVERGENT B0, `(.L_x_5365) ;  /* 0x0000050000007945 */ /* 0x000fe80003800200 */
[----:B------:R-:W-:Y:S05]  /*54a0*/  @!P4 BRA `(.L_x_5366) ;  /* 0x000000040038c947 */ /* 0x000fea0003800000 */
[--C-:B0123--:R-:W-:Y:S01]  /*54b0*/  FADD.FTZ R2, R84, -R192.reuse ;  /* 0x800000c054027221 */ /* 0x10ffe20000010000 */
[--C-:B------:R-:W-:Y:S01]  /*54c0*/  FADD.FTZ R104, R85, -R192.reuse ;  /* 0x800000c055687221 */ /* 0x100fe20000010000 */
[----:B------:R-:W-:Y:S01]  /*54d0*/  SHF.L.U32 R3, R48, 0x10, RZ ;  /* 0x0000001030037819 */ /* 0x000fe200000006ff */
[--C-:B------:R-:W-:Y:S01]  /*54e0*/  FADD.FTZ R108, R86, -R192.reuse ;  /* 0x800000c0566c7221 */ /* 0x100fe20000010000 */
[--C-:B------:R-:W-:Y:S01]  /*54f0*/  FADD.FTZ R110, R87, -R192.reuse ;  /* 0x800000c0576e7221 */ /* 0x100fe20000010000 */
[--C-:B------:R-:W-:Y:S01]  /*5500*/  FADD.FTZ R196, R100, -R192.reuse ;  /* 0x800000c064c47221 */ /* 0x100fe20000010000 */
[--C-:B------:R-:W-:Y:S01]  /*5510*/  FADD.FTZ R198, R101, -R192.reuse ;  /* 0x800000c065c67221 */ /* 0x100fe20000010000 */
[--C-:B------:R-:W-:Y:S01]  /*5520*/  FADD.FTZ R200, R102, -R192.reuse ;  /* 0x800000c066c87221 */ /* 0x100fe20000010000 */
[----:B------:R-:W-:Y:S02]  /*5530*/  IMAD.U32 R105, R56, 0x10000, RZ ;  /* 0x0001000038697824 */ /* 0x000fe400078e00ff */
[----:B------:R-:W-:Y:S01]  /*5540*/  FMUL.FTZ R2, R191, R2 ;  /* 0x00000002bf027220 */ /* 0x000fe20000410000 */
[----:B------:R-:W-:Y:S01]  /*5550*/  FADD.FTZ R192, R103, -R192 ;  /* 0x800000c067c07221 */ /* 0x000fe20000010000 */
[C---:B------:R-:W-:Y:S01]  /*5560*/  FMUL.FTZ R106, R191.reuse, R104 ;  /* 0x00000068bf6a7220 */ /* 0x040fe20000410000 */
[----:B------:R-:W-:Y:S01]  /*5570*/  SHF.L.U32 R107, R150, 0x10, RZ ;  /* 0x00000010966b7819 */ /* 0x000fe200000006ff */
[----:B------:R-:W-:Y:S01]  /*5580*/  FFMA.FTZ R104, R2, R3, R105 ;  /* 0x0000000302687223 */ /* 0x000fe20000010069 */
        /* <DEDUP_REMOVED lines=17> */
[C---:B------:R-:W-:Y:S01]  /*56a0*/  FMUL.FTZ R196, R191.reuse, R196 ;  /* 0x000000c4bfc47220 */ /* 0x040fe20000410000 */
[C---:B------:R-:W-:Y:S01]  /*56b0*/  FMUL.FTZ R198, R191.reuse, R198 ;  /* 0x000000c6bfc67220 */ /* 0x040fe20000410000 */
[----:B------:R-:W-:Y:S01]  /*56c0*/  FMUL.FTZ R200, R191, R200 ;  /* 0x000000c8bfc87220 */ /* 0x000fe20000410000 */
[----:B------:R-:W-:Y:S01]  /*56d0*/  FFMA.FTZ R191, R106, R111, R110 ;  /* 0x0000006f6abf7223 */ /* 0x000fe2000001006e */
[----:B------:R-:W-:Y:S01]  /*56e0*/  SHF.L.U32 R111, R146, 0x10, RZ ;  /* 0x00000010926f7819 */ /* 0x000fe200000006ff */
[----:B------:R-:W-:Y:S01]  /*56f0*/  IMAD.U32 R193, R145, 0x10000, RZ ;  /* 0x0001000091c17824 */ /* 0x000fe200078e00ff */
[----:B------:R-:W-:Y:S01]  /*5700*/  SHF.L.U32 R195, R144, 0x10, RZ ;  /* 0x0000001090c37819 */ /* 0x000fe200000006ff */
[----:B------:R-:W1:Y:S01]  /*5710*/  LDC.64 R112, c[0x0][0x430] ;  /* 0x00010c00ff707b82 */ /* 0x000e620000000a00 */
        /* <DEDUP_REMOVED lines=8> */
[----:B------:R-:W-:Y:S01]  /*57a0*/  SHF.L.U32 R203, R142, 0x10, RZ ;  /* 0x000000108ecb7819 */ /* 0x000fe200000006ff */
[----:B------:R-:W-:Y:S01]  /*57b0*/  FFMA.FTZ R106, R196, R197, R199 ;  /* 0x000000c5c46a7223 */ /* 0x000fe200000100c7 */
[----:B------:R-:W-:Y:S01]  /*57c0*/  SHF.L.U32 R111, R140, 0x10, RZ ;  /* 0x000000108c6f7819 */ /* 0x000fe200000006ff */
[----:B------:R-:W-:Y:S01]  /*57d0*/  FFMA.FTZ R192, R196, R201, R192 ;  /* 0x000000c9c4c07223 */ /* 0x000fe200000100c0 */
[----:B------:R-:W-:Y:S01]  /*57e0*/  SHF.L.U32 R193, R139, 0x10, RZ ;  /* 0x000000108bc17819 */ /* 0x000fe200000006ff */
[C---:B------:R-:W-:Y:S01]  /*57f0*/  FFMA.FTZ R203, R198.reuse, R203, R205 ;  /* 0x000000cbc6cb7223 */ /* 0x040fe200000100cd */
        /* <DEDUP_REMOVED lines=12> */
[----:B------:R-:W-:Y:S01]  /*58c0*/  F2FP.BF16.F32.PACK_AB R104, R107, R104 ;  /* 0x000000686b68723e */ /* 0x000fe200000010ff */
[----:B0-----:R-:W-:Y:S01]  /*58d0*/  IMAD.WIDE.U32 R2, R189, 0x10, R2 ;  /* 0x00000010bd027825 */ /* 0x001fe200078e0002 */
[----:B------:R-:W-:-:S03]  /*58e0*/  F2FP.BF16.F32.PACK_AB R106, R203, R106 ;  /* 0x0000006acb6a723e */ /* 0x000fc600000010ff */
[----:B------:R-:W-:Y:S01]  /*58f0*/  FFMA.FTZ R204, R202, R207, R204 ;  /* 0x000000cfcacc7223 */ /* 0x000fe200000100cc */
        /* <DEDUP_REMOVED lines=9> */
.L_x_5366:
[----:B------:R-:W-:Y:S05]  /*5990*/  BSYNC.RECONVERGENT B0 ;  /* 0x0000000000007941 */ /* 0x000fea0003800200 */
.L_x_5365:
[----:B01234-:R-:W0:Y:S01]  /*59a0*/  LDC.64 R2, c[0x0][0x380] ;  /* 0x0000e000ff027b82 */ /* 0x01fe220000000a00 */
[----:B------:R-:W-:Y:S01]  /*59b0*/  UPLOP3.LUT UP1, UPT, UPT, UPT, UP1, 0x40, 0x4 ;  /* 0x000000000004789c */ /* 0x000fe20003f2e810 */
[----:B0-----:R-:W-:-:S04]  /*59c0*/  IADD3 R134, PT, PT, R134, R2, RZ ;  /* 0x0000000286867210 */ /* 0x001fc80007ffe0ff */
[----:B------:R-:W-:-:S13]  /*59d0*/  ISETP.GE.AND P1, PT, R134, R3, PT ;  /* 0x000000038600720c */ /* 0x000fda0003f26270 */
[----:B------:R-:W-:Y:S05]  /*59e0*/  @!P1 BRA `(.L_x_5367) ;  /* 0xffffffb800f89947 */ /* 0x000fea000383ffff */
[----:B------:R-:W-:Y:S05]  /*59f0*/  EXIT ;  /* 0x000000000000794d */ /* 0x000fea0003800000 */
.L_x_5368:
        /* <DEDUP_REMOVED lines=16> */
.L_x_18028:


//--------------------- .text._ZN10layer_norm31ln_parallel_residual_fwd_kernelINS_13Kernel_traitsI13__nv_bfloat16S2_fS2_fjLj8192ELj1ELj1ELj8ELj16ENS_18Kernel_traits_baseILj8192ES2_S2_fS2_fjLj256EEEEELb0ELb0ELb1EEEvNS_9FwdParamsE --------------------------
	.section	.text._ZN10layer_norm31ln_parallel_residual_fwd_kernelINS_13Kernel_traitsI13__nv_bfloat16S2_fS2_fjLj8192ELj1ELj1ELj8ELj16ENS_18Kernel_traits_baseILj8192ES2_S2_fS2_fjLj256EEEEELb0ELb0ELb1EEEvNS_9FwdParamsE,"ax",@progbits
	.align	128
        .global         _ZN10layer_norm31ln_parallel_residual_fwd_kernelINS_13Kernel_traitsI13__nv_bfloat16S2_fS2_fjLj8192ELj1ELj1ELj8ELj16ENS_18Kernel_traits_baseILj8192ES2_S2_fS2_fjLj256EEEEELb0ELb0ELb1EEEvNS_9FwdParamsE
        .type           _ZN10layer_norm31ln_parallel_residual_fwd_kernelINS_13Kernel_traitsI13__nv_bfloat16S2_fS2_fjLj8192ELj1ELj1ELj8ELj16ENS_18Kernel_traits_baseILj8192ES2_S2_fS2_fjLj256EEEEELb0ELb0ELb1EEEvNS_9FwdParamsE,@function
        .size           _ZN10layer_norm31ln_parallel_residual_fwd_kernelINS_13Kernel_traitsI13__nv_bfloat16S2_fS2_fjLj8192ELj1ELj1ELj8ELj16ENS_18Kernel_traits_baseILj8192ES2_S2_fS2_fjLj256EEEEELb0ELb0ELb1EEEvNS_9FwdParamsE,(.L_x_18029 - _ZN10layer_norm31ln_parallel_residual_fwd_kernelINS_13Kernel_traitsI13__nv_bfloat16S2_fS2_fjLj8192ELj1ELj1ELj8ELj16ENS_18Kernel_traits_baseILj8192ES2_S2_fS2_fjLj256EEEEELb0ELb0ELb1EEEvNS_9FwdParamsE)
        .other          _ZN10layer_norm31ln_parallel_residual_fwd_kernelINS_13Kernel_traitsI13__nv_bfloat16S2_fS2_fjLj8192ELj1ELj1ELj8ELj16ENS_18Kernel_traits_baseILj8192ES2_S2_fS2_fjLj256EEEEELb0ELb0ELb1EEEvNS_9FwdParamsE,@"STO_CUDA_ENTRY STV_DEFAULT"
_ZN10layer_norm31ln_parallel_residual_fwd_kernelINS_13Kernel_traitsI13__nv_bfloat16S2_fS2_fjLj8192ELj1ELj1ELj8ELj16ENS_18Kernel_traits_baseILj8192ES2_S2_fS2_fjLj256EEEEELb0ELb0ELb1EEEvNS_9FwdParamsE:
.text._ZN10layer_norm31ln_parallel_residual_fwd_kernelINS_13Kernel_traitsI13__nv_bfloat16S2_fS2_fjLj8192ELj1ELj1ELj8ELj16ENS_18Kernel_traits_baseILj8192ES2_S2_fS2_fjLj256EEEEELb0ELb0ELb1EEEvNS_9FwdParamsE:
[----:B------:R-:W-:Y:S01]  /*0000*/  LDC R1, c[0x0][0x37c] ;  /* 0x0000df00ff017b82 */ /* 0x000fe20000000800 */
[----:B------:R-:W0:Y:S01]  /*0010*/  LDCU.64 UR4, c[0x0][0x438] ;  /* 0x00008700ff0477ac */ /* 0x000e220008000a00 */
[----:B------:R-:W1:Y:S01]  /*0020*/  S2R R0, SR_TID.X ;  /* 0x0000000000007919 */ /* 0x000e620000002100 */
[----:B------:R-:W2:Y:S01]  /*0030*/  LDCU.64 UR6, c[0x0][0x358] ;  /* 0x00006b00ff0677ac */ /* 0x000ea20008000a00 */
[----:B0-----:R-:W-:-:S04]  /*0040*/  UISETP.NE.U32.AND UP0, UPT, UR4, URZ, UPT ;  /* 0x000000ff0400728c */ /* 0x001fc8000bf05070 */
[----:B------:R-:W-:-:S09]  /*0050*/  UISETP.NE.AND.EX UP0, UPT, UR5, URZ, UPT, UP0 ;  /* 0x000000ff0500728c */ /* 0x000fd2000bf05300 */
[----:B--2---:R-:W-:Y:S05]  /*0060*/  BRA.U UP0, `(.L_x_5369) ;  /* 0x0000000100f07547 */ /* 0x004fea000b800000 */
[----:B------:R-:W0:Y:S02]  /*0070*/  LDCU.64 UR4, c[0x0][0x440] ;  /* 0x00008800ff0477ac */ /* 0x000e240008000a00 */
[----:B0-----:R-:W-:-:S04]  /*0080*/  UISETP.NE.U32.AND UP0, UPT, UR4, URZ, UPT ;  /* 0x000000ff0400728c */ /* 0x001fc8000bf05070 */
[----:B------:R-:W-:-:S09]  /*0090*/  UISETP.NE.AND.EX UP0, UPT, UR5, URZ, UPT, UP0 ;  /* 0x000000ff0500728c */ /* 0x000fd2000bf05300 */
[----:B------:R-:W-:Y:S05]  /*00a0*/  BRA.U UP0, `(.L_x_5370) ;  /* 0x0000000100747547 */ /* 0x000fea000b800000 */
[----:B------:R-:W1:Y:S08]  /*00b0*/  LDC.64 R2, c[0x0][0x3d0] ;  /* 0x0000f400ff027b82 */ /* 0x000e700000000a00 */
[----:B------:R-:W0:Y:S01]  /*00c0*/  LDC.64 R40, c[0x0][0x3d8] ;  /* 0x0000f600ff287b82 */ /* 0x000e220000000a00 */
[----:B-1----:R-:W-:-:S05]  /*00d0*/  IMAD.WIDE.U32 R2, R0, 0x10, R2 ;  /* 0x0000001000027825 */ /* 0x002fca00078e0002 */
[----:B------:R-:W5:Y:S01]  /*00e0*/  LDG.E.128 R112, desc[UR6][R2.64] ;  /* 0x0000000602707981 */ /* 0x000f62000c1e1d00 */
[----:B0-----:R-:W-:-:S03]  /*00f0*/  IMAD.WIDE.U32 R40, R0, 0x10, R40 ;  /* 0x0000001000287825 */ /* 0x001fc600078e0028 */
[----:B------:R-:W5:Y:S04]  /*0100*/  LDG.E.128 R4, desc[UR6][R2.64+0x1000] ;  /* 0x0010000602047981 */ /* 0x000f68000c1e1d00 */
[----:B------:R-:W5:Y:S04]  /*0110*/  LDG.E.128 R8, desc[UR6][R2.64+0x2000] ;  /* 0x0020000602087981 */ /* 0x000f68000c1e1d00 */
[----:B------:R-:W5:Y:S01]  /*0120*/  LDG.E.128 R12, desc[UR6][R2.64+0x3000] ;  /* 0x00300006020c7981 */ /* 0x000f62000c1e1d00 */
[----:B------:R-:W-:Y:S02]  /*0130*/  CS2R R34, SRZ ;  /* 0x0000000000227805 */ /* 0x000fe4000001ff00 */
[----:B------:R-:W-:-:S02]  /*0140*/  CS2R R32, SRZ ;  /* 0x0000000000207805 */ /* 0x000fc4000001ff00 */
[----:B------:R-:W-:Y:S01]  /*0150*/  CS2R R38, SRZ ;  /* 0x0000000000267805 */ /* 0x000fe2000001ff00 */
[----:B------:R-:W5:Y:S01]  /*0160*/  LDG.E.128 R16, desc[UR6][R40.64] ;  /* 0x0000000628107981 */ /* 0x000f62000c1e1d00 */
[----:B------:R-:W-:Y:S02]  /*0170*/  CS2R R36, SRZ ;  /* 0x0000000000247805 */ /* 0x000fe4000001ff00 */
[----:B------:R-:W-:Y:S02]  /*0180*/  CS2R R42, SRZ ;  /* 0x00000000002a7805 */ /* 0x000fe4000001ff00 */
[----:B------:R-:W-:Y:S01]  /*0190*/  CS2R R46, SRZ ;  /* 0x00000000002e7805 */ /* 0x000fe2000001ff00 */
        /* <DEDUP_REMOVED lines=8> */
[----:B------:R0:W5:Y:S01]  /*0220*/  LDG.E.128 R28, desc[UR6][R40.64+0x3000] ;  /* 0x00300006281c7981 */ /* 0x000162000c1e1d00 */
[----:B------:R-:W-:Y:S02]  /*0230*/  CS2R R56, SRZ ;  /* 0x0000000000387805 */ /* 0x000fe4000001ff00 */
[----:B------:R-:W-:-:S02]  /*0240*/  CS2R R62, SRZ ;  /* 0x00000000003e7805 */ /* 0x000fc4000001ff00 */
[----:B------:R-:W-:Y:S02]  /*0250*/  CS2R R60, SRZ ;  /* 0x00000000003c7805 */ /* 0x000fe4000001ff00 */
[----:B0-----:R-:W-:Y:S01]  /*0260*/  CS2R R40, SRZ ;  /* 0x0000000000287805 */ /* 0x001fe2000001ff00 */
[----:B------:R-:W-:Y:S06]  /*0270*/  BRA `(.L_x_5371) ;  /* 0x0000000400487947 */ /* 0x000fec0003800000 */
.L_x_5370:
[----:B------:R-:W1:Y:S08]  /*0280*/  LDC.64 R2, c[0x0][0x440] ;  /* 0x00011000ff027b82 */ /* 0x000e700000000a00 */
[----:B------:R-:W0:Y:S08]  /*0290*/  LDC.64 R4, c[0x0][0x3d0] ;  /* 0x0000f400ff047b82 */ /* 0x000e300000000a00 */
[----:B------:R-:W2:Y:S01]  /*02a0*/  LDC.64 R6, c[0x0][0x3d8] ;  /* 0x0000f600ff067b82 */ /* 0x000ea20000000a00 */
[----:B-1----:R-:W-:-:S05]  /*02b0*/  IMAD.WIDE.U32 R2, R0, 0x10, R2 ;  /* 0x0000001000027825 */ /* 0x002fca00078e0002 */
[----:B------:R-:W5:Y:S01]  /*02c0*/  LDG.E.128 R60, desc[UR6][R2.64] ;  /* 0x00000006023c7981 */ /* 0x000f62000c1e1d00 */
[----:B0-----:R-:W-:-:S03]  /*02d0*/  IMAD.WIDE.U32 R32, R0, 0x10, R4 ;  /* 0x0000001000207825 */ /* 0x001fc600078e0004 */
[----:B------:R-:W5:Y:S04]  /*02e0*/  LDG.E.128 R56, desc[UR6][R2.64+0x1000] ;  /* 0x0010000602387981 */ /* 0x000f68000c1e1d00 */
[----:B------:R-:W5:Y:S01]  /*02f0*/  LDG.E.128 R52, desc[UR6][R2.64+0x2000] ;  /* 0x0020000602347981 */ /* 0x000f62000c1e1d00 */
[----:B--2---:R-:W-:-:S03]  /*0300*/  IMAD.WIDE.U32 R36, R0, 0x10, R6 ;  /* 0x0000001000247825 */ /* 0x004fc600078e0006 */
[----:B------:R-:W5:Y:S01]  /*0310*/  LDG.E.128 R48, desc[UR6][R2.64+0x3000] ;  /* 0x0030000602307981 */ /* 0x000f62000c1e1d00 */
[----:B------:R-:W-:Y:S02]  /*0320*/  CS2R R34, SRZ ;  /* 0x0000000000227805 */ /* 0x000fe4000001ff00 */
[----:B------:R-:W-:Y:S02]  /*0330*/  CS2R R38, SRZ ;  /* 0x0000000000267805 */ /* 0x000fe4000001ff00 */
[----:B------:R-:W-:Y:S01]  /*0340*/  CS2R R42, SRZ ;  /* 0x00000000002a7805 */ /* 0x000fe2000001ff00 */
[----:B------:R-:W5:Y:S01]  /*0350*/  LDG.E.128 R112, desc[UR6][R32.64] ;  /* 0x0000000620707981 */ /* 0x000f62000c1e1d00 */
[----:B------:R-:W-:Y:S02]  /*0360*/  CS2R R40, SRZ ;  /* 0x0000000000287805 */ /* 0x000fe4000001ff00 */
[----:B------:R-:W-:Y:S02]  /*0370*/  CS2R R46, SRZ ;  /* 0x00000000002e7805 */ /* 0x000fe4000001ff00 */
[----:B------:R-:W-:Y:S01]  /*0380*/  CS2R R44, SRZ ;  /* 0x00000000002c7805 */ /* 0x000fe2000001ff00 */
        /* <DEDUP_REMOVED lines=10> */
.L_x_5369:
[----:B------:R-:W0:Y:S02]  /*0430*/  LDCU.64 UR4, c[0x0][0x440] ;  /* 0x00008800ff0477ac */ /* 0x000e240008000a00 */
[----:B0-----:R-:W-:-:S04]  /*0440*/  UISETP.NE.U32.AND UP0, UPT, UR4, URZ, UPT ;  /* 0x000000ff0400728c */ /* 0x001fc8000bf05070 */
[----:B------:R-:W-:-:S09]  /*0450*/  UISETP.NE.AND.EX UP0, UPT, UR5, URZ, UPT, UP0 ;  /* 0x000000ff0500728c */ /* 0x000fd2000bf05300 */
[----:B------:R-:W-:Y:S05]  /*0460*/  BRA.U !UP0, `(.L_x_5372) ;  /* 0x0000000108647547 */ /* 0x000fea000b800000 */
[----:B------:R-:W1:Y:S08]  /*0470*/  LDC.64 R4, c[0x0][0x3d0] ;  /* 0x0000f400ff047b82 */ /* 0x000e700000000a00 */
[----:B------:R-:W0:Y:S08]  /*0480*/  LDC.64 R2, c[0x0][0x438] ;  /* 0x00010e00ff027b82 */ /* 0x000e300000000a00 */
[----:B------:R-:W2:Y:S08]  /*0490*/  LDC.64 R6, c[0x0][0x3d8] ;  /* 0x0000f600ff067b82 */ /* 0x000eb00000000a00 */
[----:B------:R-:W3:Y:S01]  /*04a0*/  LDC.64 R8, c[0x0][0x440] ;  /* 0x00011000ff087b82 */ /* 0x000ee20000000a00 */
[----:B-1----:R-:W-:-:S05]  /*04b0*/  IMAD.WIDE.U32 R48, R0, 0x10, R4 ;  /* 0x0000001000307825 */ /* 0x002fca00078e0004 */
[----:B------:R1:W5:Y:S01]  /*04c0*/  LDG.E.128 R112, desc[UR6][R48.64] ;  /* 0x0000000630707981 */ /* 0x000362000c1e1d00 */
[----:B0-----:R-:W-:-:S03]  /*04d0*/  IMAD.WIDE.U32 R2, R0, 0x10, R2 ;  /* 0x0000001000027825 */ /* 0x001fc600078e0002 */
        /* <DEDUP_REMOVED lines=18> */
.L_x_5372:
        /* <DEDUP_REMOVED lines=9> */
[----:B------:R-:W5:Y:S04]  /*0690*/  LDG.E.128 R44, desc[UR6][R52.64] ;  /* 0x00000006342c7981 */ /* 0x000f68000c1e1d00 */
        /* <DEDUP_REMOVED lines=9> */
[----:B------:R0:W5:Y:S04]  /*0730*/  LDG.E.128 R32, desc[UR6][R52.64+0x3000] ;  /* 0x0030000634207981 */ /* 0x000168000c1e1d00 */
[----:B------:R-:W5:Y:S04]  /*0740*/  LDG.E.128 R16, desc[UR6][R56.64] ;  /* 0x0000000638107981 */ /* 0x000f68000c1e1d00 */
[----:B------:R-:W5:Y:S01]  /*0750*/  LDG.E.128 R20, desc[UR6][R56.64+0x1000] ;  /* 0x0010000638147981 */ /* 0x000f62000c1e1d00 */
[----:B0-----:R-:W-:-:S03]  /*0760*/  CS2R R52, SRZ ;  /* 0x0000000000347805 */ /* 0x001fc6000001ff00 */
[----:B------:R-:W5:Y:S04]  /*0770*/  LDG.E.128 R24, desc[UR6][R56.64+0x2000] ;  /* 0x0020000638187981 */ /* 0x000f68000c1e1d00 */
[----:B------:R0:W5:Y:S02]  /*0780*/  LDG.E.128 R28, desc[UR6][R56.64+0x3000] ;  /* 0x00300006381c7981 */ /* 0x000164000c1e1d00 */
[----:B0-----:R-:W-:-:S07]  /*0790*/  CS2R R56, SRZ ;  /* 0x0000000000387805 */ /* 0x001fce000001ff00 */
.L_x_5371:
[----:B------:R-:W0:Y:S08]  /*07a0*/  S2UR UR4, SR_CTAID.X ;  /* 0x00000000000479c3 */ /* 0x000e300000002500 */
[----:B-1----:R-:W0:Y:S02]  /*07b0*/  LDC R2, c[0x0][0x384] ;  /* 0x0000e100ff027b82 */ /* 0x002e240000000800 */
[----:B0-----:R-:W-:-:S13]  /*07c0*/  ISETP.LE.AND P0, PT, R2, UR4, PT ;  /* 0x0000000402007c0c */ /* 0x001fda000bf03270 */
[----:B------:R-:W-:Y:S05]  /*07d0*/  @P0 EXIT ;  /* 0x000000000000094d */ /* 0x000fea0003800000 */
[----:B------:R-:W0:Y:S01]  /*07e0*/  LDCU.64 UR8, c[0x0][0x398] ;  /* 0x00007300ff0877ac */ /* 0x000e220008000a00 */
[----:B-----5:R-:W-:Y:S02]  /*07f0*/  PRMT R109, R51, 0x7632, R109 ;  /* 0x00007632336d7816 */ /* 0x020fe4000000006d */
[----:B------:R-:W-:Y:S01]  /*0800*/  PRMT R116, R31, 0x7632, R116 ;  /* 0x000076321f747816 */ /* 0x000fe20000000074 */
[----:B------:R-:W-:Y:S01]  /*0810*/  UPLOP3.LUT UP1, UPT, UPT, UPT, UPT, 0x40, 0x4 ;  /* 0x000000000004789c */ /* 0x000fe20003f2e870 */
[----:B------:R-:W-:Y:S01]  /*0820*/  PRMT R117, R35, 0x7632, R117 ;  /* 0x0000763223757816 */ /* 0x000fe20000000075 */
[----:B------:R-:W1:Y:S01]  /*0830*/  LDCU UR12, c[0x0][0x400] ;  /* 0x00008000ff0c77ac */ /* 0x000e620008000800 */
[----:B------:R-:W-:Y:S02]  /*0840*/  PRMT R118, R15, 0x7632, R118 ;  /* 0x000076320f767816 */ /* 0x000fe40000000076 */
[----:B------:R-:W-:Y:S01]  /*0850*/  PRMT R119, R50, 0x7632, R119 ;  /* 0x0000763232777816 */ /* 0x000fe20000000077 */
[----:B------:R-:W2:Y:S01]  /*0860*/  LDCU.64 UR10, c[0x0][0x3a0] ;  /* 0x00007400ff0a77ac */ /* 0x000ea20008000a00 */
[----:B------:R-:W-:-:S02]  /*0870*/  PRMT R120, R30, 0x7632, R120 ;  /* 0x000076321e787816 */ /* 0x000fc40000000078 */
[----:B------:R-:W-:Y:S02]  /*0880*/  PRMT R121, R34, 0x7632, R121 ;  /* 0x0000763222797816 */ /* 0x000fe40000000079 */
[----:B------:R-:W-:Y:S02]  /*0890*/  PRMT R122, R14, 0x7632, R122 ;  /* 0x000076320e7a7816 */ /* 0x000fe4000000007a */
[----:B------:R-:W-:Y:S01]  /*08a0*/  PRMT R123, R49, 0x7632, R123 ;  /* 0x00007632317b7816 */ /* 0x000fe2000000007b */
[----:B0-----:R-:W-:Y:S01]  /*08b0*/  UISETP.NE.U32.AND UP0, UPT, UR8, URZ, UPT ;  /* 0x000000ff0800728c */ /* 0x001fe2000bf05070 */
[----:B------:R-:W-:Y:S01]  /*08c0*/  PRMT R124, R29, 0x7632, R124 ;  /* 0x000076321d7c7816 */ /* 0x000fe2000000007c */
[----:B------:R-:W0:Y:S01]  /*08d0*/  LDCU UR8, c[0x0][0x388] ;  /* 0x00007100ff0877ac */ /* 0x000e220008000800 */
[----:B------:R-:W-:Y:S02]  /*08e0*/  PRMT R125, R33, 0x7632, R125 ;  /* 0x00007632217d7816 */ /* 0x000fe4000000007d */
[----:B------:R-:W-:Y:S01]  /*08f0*/  PRMT R126, R13, 0x7632, R126 ;  /* 0x000076320d7e7816 */ /* 0x000fe2000000007e */
[----:B------:R-:W-:Y:S01]  /*0900*/  UISETP.NE.AND.EX UP0, UPT, UR9, URZ, UPT, UP0 ;  /* 0x000000ff0900728c */ /* 0x000fe2000bf05300 */
[----:B------:R-:W-:Y:S01]  /*0910*/  PRMT R127, R48, 0x7632, R127 ;  /* 0x00007632307f7816 */ /* 0x000fe2000000007f */
[----:B------:R-:W3:Y:S01]  /*0920*/  LDCU.U8 UR9, c[0x0][0x410] ;  /* 0x00008200ff0977ac */ /* 0x000ee20008000000 */
        /* <DEDUP_REMOVED lines=46> */
[----:B------:R-:W-:Y:S02]  /*0c10*/  PLOP3.LUT P1, PT, PT, PT, UP0, 0x80, 0x8 ;  /* 0x000000000008781c */ /* 0x000fe40003f2f008 */
[----:B------:R-:W-:Y:S02]  /*0c20*/  PRMT R174, R113, 0x7632, R174 ;  /* 0x0000763271ae7816 */ /* 0x000fe400000000ae */
[----:B------:R-:W-:-:S02]  /*0c30*/  PRMT R175, R60, 0x7632, R175 ;  /* 0x000076323caf7816 */ /* 0x000fc400000000af */
[----:B------:R-:W-:Y:S02]  /*0c40*/  PRMT R176, R16, 0x7632, R176 ;  /* 0x0000763210b07816 */ /* 0x000fe400000000b0 */
[----:B------:R-:W-:Y:S02]  /*0c50*/  PRMT R177, R44, 0x7632, R177 ;  /* 0x000076322cb17816 */ /* 0x000fe400000000b1 */
[----:B------:R-:W-:Y:S02]  /*0c60*/  PRMT R178, R112, 0x7632, R178 ;  /* 0x0000763270b27816 */ /* 0x000fe400000000b2 */
[----:B0123--:R-:W-:-:S07]  /*0c70*/  MOV R108, UR4 ;  /* 0x00000004006c7c02 */ /* 0x00ffce0008000f00 */
.L_x_5393:
        /* <DEDUP_REMOVED lines=15> */
[----:B------:R1:W5:Y:S04]  /*0d70*/  @P0 LDG.E.128 R68, desc[UR6][R78.64] ;  /* 0x000000064e440981 */ /* 0x000368000c1e1d00 */
[----:B------:R1:W5:Y:S01]  /*0d80*/  @P0 LDG.E.128 R72, desc[UR6][R78.64+0x10] ;  /* 0x000010064e480981 */ /* 0x000362000c1e1d00 */
[----:B0-----:R-:W-:-:S04]  /*0d90*/  ISETP.NE.U32.AND P1, PT, R2, RZ, PT ;  /* 0x000000ff0200720c */ /* 0x001fc80003f25070 */
[----:B------:R-:W-:-:S13]  /*0da0*/  ISETP.NE.AND.EX P1, PT, R3, RZ, PT, P1 ;  /* 0x000000ff0300720c */ /* 0x000fda0003f25310 */
[----:B-1----:R-:W-:Y:S05]  /*0db0*/  @P1 BRA `(.L_x_5373) ;  /* 0x0000000000941947 */ /* 0x002fea0003800000 */
[----:B------:R-:W-:-:S04]  /*0dc0*/  UISETP.NE.U32.AND UP0, UPT, UR10, URZ, UPT ;  /* 0x000000ff0a00728c */ /* 0x000fc8000bf05070 */
[----:B------:R-:W-:-:S09]  /*0dd0*/  UISETP.NE.AND.EX UP0, UPT, UR11, URZ, UPT, UP0 ;  /* 0x000000ff0b00728c */ /* 0x000fd2000bf05300 */
[----:B------:R-:W-:Y:S05]  /*0de0*/  BRA.U UP0, `(.L_x_5374) ;  /* 0x0000000100347547 */ /* 0x000fea000b800000 */
[----:B-----5:R-:W-:Y:S02]  /*0df0*/  PRMT R0, R82, 0x7632, R0 ;  /* 0x0000763252007816 */ /* 0x020fe40000000000 */
[C---:B------:R-:W-:Y:S02]  /*0e00*/  PRMT R77, R80.reuse, 0x7632, R77 ;  /* 0x00007632504d7816 */ /* 0x040fe4000000004d */
[----:B------:R-:W-:Y:S02]  /*0e10*/  PRMT R79, R81, 0x7632, R79 ;  /* 0x00007632514f7816 */ /* 0x000fe4000000004f */
[----:B------:R-:W-:Y:S02]  /*0e20*/  PRMT R84, R83, 0x7632, R84 ;  /* 0x0000763253547816 */ /* 0x000fe40000000054 */
[----:B------:R-:W-:Y:S01]  /*0e30*/  SHF.L.U32 R76, R80, 0x10, RZ ;  /* 0x00000010504c7819 */ /* 0x000fe200000006ff */
[----:B------:R-:W-:Y:S01]  /*0e40*/  IMAD.U32 R80, R82, 0x10000, RZ ;  /* 0x0001000052507824 */ /* 0x000fe200078e00ff */
[----:B------:R-:W-:Y:S01]  /*0e50*/  SHF.L.U32 R78, R81, 0x10, RZ ;  /* 0x00000010514e7819 */ /* 0x000fe200000006ff */
[----:B------:R-:W-:Y:S01]  /*0e60*/  IMAD.U32 R81, R0, 0x10000, RZ ;  /* 0x0001000000517824 */ /* 0x000fe200078e00ff */
[----:B------:R-:W-:-:S02]  /*0e70*/  SHF.L.U32 R82, R83, 0x10, RZ ;  /* 0x0000001053527819 */ /* 0x000fc400000006ff */
[----:B------:R-:W-:Y:S02]  /*0e80*/  SHF.L.U32 R77, R77, 0x10, RZ ;  /* 0x000000104d4d7819 */ /* 0x000fe400000006ff */
[----:B------:R-:W-:Y:S02]  /*0e90*/  SHF.L.U32 R79, R79, 0x10, RZ ;  /* 0x000000104f4f7819 */ /* 0x000fe400000006ff */
[----:B------:R-:W-:Y:S01]  /*0ea0*/  SHF.L.U32 R83, R84, 0x10, RZ ;  /* 0x0000001054537819 */ /* 0x000fe200000006ff */
[----:B------:R-:W-:Y:S06]  /*0eb0*/  BRA `(.L_x_5375) ;  /* 0x0000000400847947 */ /* 0x000fec0003800000 */
.L_x_5374:
[----:B-----5:R-:W-:Y:S01]  /*0ec0*/  PRMT R0, R80, 0x7632, R0 ;  /* 0x0000763250007816 */ /* 0x020fe20000000000 */
[----:B------:R-:W-:Y:S01]  /*0ed0*/  IMAD.U32 R79, R82, 0x10000, RZ ;  /* 0x00010000524f7824 */ /* 0x000fe200078e00ff */
[----:B------:R-:W-:Y:S02]  /*0ee0*/  SHF.L.U32 R77, R80, 0x10, RZ ;  /* 0x00000010504d7819 */ /* 0x000fe400000006ff */
[----:B------:R-:W-:Y:S02]  /*0ef0*/  PRMT R76, R81, 0x7632, R76 ;  /* 0x00007632514c7816 */ /* 0x000fe4000000004c */
        /* <DEDUP_REMOVED lines=17> */
.L_x_5373:
        /* <DEDUP_REMOVED lines=9> */
[----:B------:R-:W-:Y:S02]  /*10a0*/  SHF.L.U32 R76, R64, 0x10, RZ ;  /* 0x00000010404c7819 */ /* 0x000fe400000006ff */
[----:B------:R-:W-:Y:S02]  /*10b0*/  SHF.L.U32 R78, R65, 0x10, RZ ;  /* 0x00000010414e7819 */ /* 0x000fe400000006ff */
[----:B------:R-:W-:Y:S01]  /*10c0*/  PRMT R79, R80, 0x7632, R79 ;  /* 0x00007632504f7816 */ /* 0x000fe2000000004f */
        /* <DEDUP_REMOVED lines=9> */
[----:B------:R-:W-:Y:S02]  /*1160*/  PRMT R81, R66, 0x7632, R81 ;  /* 0x0000763242517816 */ /* 0x000fe40000000051 */
[C---:B------:R-:W-:Y:S02]  /*1170*/  PRMT R82, R67.reuse, 0x7632, R82 ;  /* 0x0000763243527816 */ /* 0x040fe40000000052 */
[----:B------:R-:W-:-:S02]  /*1180*/  SHF.L.U32 R83, R67, 0x10, RZ ;  /* 0x0000001043537819 */ /* 0x000fc400000006ff */
        /* <DEDUP_REMOVED lines=12> */
.L_x_5376:
[C---:B-----5:R-:W-:Y:S01]  /*1250*/  PRMT R79, R80.reuse, 0x7632, R79 ;  /* 0x00007632504f7816 */ /* 0x060fe2000000004f */
[----:B------:R-:W-:Y:S01]  /*1260*/  IMAD.U32 R89, R83, 0x10000, RZ ;  /* 0x0001000053597824 */ /* 0x000fe200078e00ff */
[----:B------:R-:W-:Y:S02]  /*1270*/  SHF.L.U32 R80, R80, 0x10, RZ ;  /* 0x0000001050507819 */ /* 0x000fe400000006ff */
[----:B------:R-:W-:Y:S02]  /*1280*/  SHF.L.U32 R0, R81, 0x10, RZ ;  /* 0x0000001051007819 */ /* 0x000fe400000006ff */
[----:B------:R-:W-:Y:S02]  /*1290*/  SHF.L.U32 R77, R64, 0x10, RZ ;  /* 0x00000010404d7819 */ /* 0x000fe400000006ff */
        /* <DEDUP_REMOVED lines=12> */
[C---:B------:R-:W-:Y:S02]  /*1360*/  PRMT R78, R67.reuse, 0x7632, R78 ;  /* 0x00007632434e7816 */ /* 0x040fe4000000004e */
        /* <DEDUP_REMOVED lines=21> */
[----:B------:R-:W-:-:S07]  /*14c0*/  FADD.FTZ R83, R75, R88 ;  /* 0x000000584b537221 */ /* 0x000fce0000010000 */
.L_x_5375:
[----:B------:R-:W-:Y:S01]  /*14d0*/  ISETP.NE.U32.AND P1, PT, R2, RZ, PT ;  /* 0x000000ff0200720c */ /* 0x000fe20003f25070 */
[----:B------:R-:W0:Y:S01]  /*14e0*/  @P0 LDC.64 R92, c[0x0][0x3a0] ;  /* 0x0000e800ff5c0b82 */ /* 0x000e220000000a00 */
[----:B------:R-:W-:Y:S02]  /*14f0*/  IADD3 R179, PT, PT, R181, 0x100, RZ ;  /* 0x00000100b5b37810 */ /* 0x000fe40007ffe0ff */
[----:B------:R-:W-:-:S03]  /*1500*/  ISETP.NE.AND.EX P1, PT, R3, RZ, PT, P1 ;  /* 0x000000ff0300720c */ /* 0x000fc60003f25310 */
[C---:B------:R-:W-:Y:S02]  /*1510*/  IMAD.WIDE.U32 R88, R179.reuse, 0x10, R100 ;  /* 0x00000010b3587825 */ /* 0x040fe400078e0064 */
[----:B------:R-:W1:Y:S08]  /*1520*/  LDC.64 R2, c[0x0][0x3a8] ;  /* 0x0000ea00ff027b82 */ /* 0x000e700000000a00 */
[----:B------:R-:W2:Y:S01]  /*1530*/  @P1 LDC.64 R86, c[0x0][0x398] ;  /* 0x0000e600ff561b82 */ /* 0x000ea20000000a00 */
[----:B0-----:R-:W-:-:S04]  /*1540*/  @P0 IMAD.WIDE.U32 R92, R179, 0x20, R92 ;  /* 0x00000020b35c0825 */ /* 0x001fc800078e005c */
[----:B-1----:R-:W-:-:S05]  /*1550*/  IMAD.WIDE.U32 R84, R181, 0x20, R2 ;  /* 0x00000020b5547825 */ /* 0x002fca00078e0002 */
[----:B------:R0:W-:Y:S01]  /*1560*/  STG.E.128 desc[UR6][R84.64], R76 ;  /* 0x0000004c54007986 */ /* 0x0001e2000c101d06 */
[----:B--2---:R-:W-:-:S03]  /*1570*/  @P1 IMAD.WIDE.U32 R86, R179, 0x10, R86 ;  /* 0x00000010b3561825 */ /* 0x004fc600078e0056 */
[----:B------:R0:W-:Y:S04]  /*1580*/  STG.E.128 desc[UR6][R84.64+0x10], R80 ;  /* 0x0000105054007986 */ /* 0x0001e8000c101d06 */
[----:B------:R0:W5:Y:S04]  /*1590*/  @P0 LDG.E.128 R68, desc[UR6][R92.64] ;  /* 0x000000065c440981 */ /* 0x000168000c1e1d00 */
[----:B------:R0:W5:Y:S04]  /*15a0*/  @P1 LDG.E.128 R64, desc[UR6][R86.64] ;  /* 0x0000000656401981 */ /* 0x000168000c1e1d00 */
[----:B------:R0:W5:Y:S04]  /*15b0*/  @P0 LDG.E.128 R72, desc[UR6][R92.64+0x10] ;  /* 0x000010065c480981 */ /* 0x000168000c1e1d00 */
[----:B------:R-:W5:Y:S01]  /*15c0*/  LDG.E.128 R88, desc[UR6][R88.64] ;  /* 0x0000000658587981 */ /* 0x000f62000c1e1d00 */
[----:B------:R-:W-:Y:S05]  /*15d0*/  @!P1 BRA `(.L_x_5377) ;  /* 0x00000004002c9947 */ /* 0x000fea0003800000 */
[----:B------:R-:W-:Y:S05]  /*15e0*/  @!P0 BRA `(.L_x_5378) ;  /* 0x0000000000a48947 */ /* 0x000fea0003800000 */
[----:B-----5:R-:W-:Y:S01]  /*15f0*/  PRMT R0, R88, 0x7632, R0 ;  /* 0x0000763258007816 */ /* 0x020fe20000000000 */
[----:B0-----:R-:W-:Y:S01]  /*1600*/  IMAD.U32 R93, R66, 0x10000, RZ ;  /* 0x00010000425d7824 */ /* 0x001fe200078e00ff */
[C---:B------:R-:W-:Y:S01]  /*1610*/  PRMT R86, R89.reuse, 0x7632, R86 ;  /* 0x0000763259567816 */ /* 0x040fe20000000056 */
[----:B------:R-:W-:Y:S01]  /*1620*/  IMAD.U32 R89, R89, 0x10000, RZ ;  /* 0x0001000059597824 */ /* 0x000fe200078e00ff */
[----:B------:R-:W-:Y:S02]  /*1630*/  SHF.L.U32 R84, R65, 0x10, RZ ;  /* 0x0000001041547819 */ /* 0x000fe400000006ff */
[----:B------:R-:W-:Y:S02]  /*1640*/  SHF.L.U32 R88, R88, 0x10, RZ ;  /* 0x0000001058587819 */ /* 0x000fe400000006ff */
[----:B------:R-:W-:Y:S01]  /*1650*/  PRMT R92, R90, 0x7632, R92 ;  /* 0x000076325a5c7816 */ /* 0x000fe2000000005c */
[----:B------:R-:W-:Y:S01]  /*1660*/  FADD.FTZ R89, R84, R89 ;  /* 0x0000005954597221 */ /* 0x000fe20000010000 */
[----:B------:R-:W-:-:S02]  /*1670*/  SHF.L.U32 R85, R64, 0x10, RZ ;  /* 0x0000001040557819 */ /* 0x000fc400000006ff */
[----:B------:R-:W-:Y:S02]  /*1680*/  SHF.L.U32 R90, R90, 0x10, RZ ;  /* 0x000000105a5a7819 */ /* 0x000fe400000006ff */
[----:B------:R-:W-:Y:S01]  /*1690*/  PRMT R84, R64, 0x7632, R84 ;  /* 0x0000763240547816 */ /* 0x000fe20000000054 */
[--C-:B------:R-:W-:Y:S01]  /*16a0*/  FADD.FTZ R85, R85, R88.reuse ;  /* 0x0000005855557221 */ /* 0x100fe20000010000 */
[----:B------:R-:W-:Y:S01]  /*16b0*/  PRMT R88, R65, 0x7632, R88 ;  /* 0x0000763241587816 */ /* 0x000fe20000000058 */
[----:B------:R-:W-:Y:S01]  /*16c0*/  FADD.FTZ R93, R93, R90 ;  /* 0x0000005a5d5d7221 */ /* 0x000fe20000010000 */
[----:B------:R-:W-:Y:S01]  /*16d0*/  PRMT R94, R91, 0x7632, R94 ;  /* 0x000076325b5e7816 */ /* 0x000fe2000000005e */
[----:B------:R-:W-:Y:S01]  /*16e0*/  IMAD.U32 R87, R84, 0x10000, RZ ;  /* 0x0001000054577824 */ /* 0x000fe200078e00ff */
[----:B------:R-:W-:Y:S02]  /*16f0*/  PRMT R90, R66, 0x7632, R90 ;  /* 0x00007632425a7816 */ /* 0x000fe4000000005a */
[----:B------:R-:W-:-:S02]  /*1700*/  PRMT R97, R67, 0x7632, R97 ;  /* 0x0000763243617816 */ /* 0x000fc40000000061 */
[----:B------:R-:W-:Y:S01]  /*1710*/  SHF.L.U32 R96, R91, 0x10, RZ ;  /* 0x000000105b607819 */ /* 0x000fe200000006ff */
[----:B------:R-:W-:Y:S01]  /*1720*/  IMAD.U32 R95, R90, 0x10000, RZ ;  /* 0x000100005a5f7824 */ /* 0x000fe200078e00ff */
        /* <DEDUP_REMOVED lines=21> */
.L_x_5378:
[C---:B0----5:R-:W-:Y:S01]  /*1880*/  PRMT R92, R89.reuse, 0x7632, R92 ;  /* 0x00007632595c7816 */ /* 0x061fe2000000005c */
[----:B------:R-:W-:Y:S01]  /*1890*/  IMAD.U32 R86, R89, 0x10000, RZ ;  /* 0x0001000059567824 */ /* 0x000fe200078e00ff */
[----:B------:R-:W-:Y:S01]  /*18a0*/  SHF.L.U32 R84, R88, 0x10, RZ ;  /* 0x0000001058547819 */ /* 0x000fe200000006ff */
[----:B------:R-:W-:Y:S01]  /*18b0*/  IMAD.U32 R93, R66, 0x10000, RZ ;  /* 0x00010000425d7824 */ /* 0x000fe200078e00ff */
[----:B------:R-:W-:Y:S02]  /*18c0*/  SHF.L.U32 R85, R64, 0x10, RZ ;  /* 0x0000001040557819 */ /* 0x000fe400000006ff */
[----:B------:R-:W-:Y:S02]  /*18d0*/  SHF.L.U32 R89, R65, 0x10, RZ ;  /* 0x0000001041597819 */ /* 0x000fe400000006ff */
[----:B------:R-:W-:Y:S01]  /*18e0*/  PRMT R87, R88, 0x7632, R87 ;  /* 0x0000763258577816 */ /* 0x000fe20000000057 */
[----:B------:R-:W-:Y:S01]  /*18f0*/  FADD.FTZ R84, R85, R84 ;  /* 0x0000005455547221 */ /* 0x000fe20000010000 */
[C---:B------:R-:W-:Y:S01]  /*1900*/  SHF.L.U32 R88, R90.reuse, 0x10, RZ ;  /* 0x000000105a587819 */ /* 0x040fe200000006ff */
[----:B------:R-:W-:Y:S01]  /*1910*/  FADD.FTZ R86, R89, R86 ;  /* 0x0000005659567221 */ /* 0x000fe20000010000 */
[----:B------:R-:W-:-:S02]  /*1920*/  PRMT R94, R90, 0x7632, R94 ;  /* 0x000076325a5e7816 */ /* 0x000fc4000000005e */
[----:B------:R-:W-:Y:S01]  /*1930*/  PRMT R95, R91, 0x7632, R95 ;  /* 0x000076325b5f7816 */ /* 0x000fe2000000005f */
[----:B------:R-:W-:Y:S01]  /*1940*/  FADD.FTZ R88, R93, R88 ;  /* 0x000000585d587221 */ /* 0x000fe20000010000 */
[----:B------:R-:W-:Y:S02]  /*1950*/  PRMT R0, R64, 0x7632, R0 ;  /* 0x0000763240007816 */ /* 0x000fe40000000000 */
[----:B------:R-:W-:Y:S02]  /*1960*/  PRMT R85, R65, 0x7632, R85 ;  /* 0x0000763241557816 */ /* 0x000fe40000000055 */
[----:B------:R-:W-:Y:S01]  /*1970*/  PRMT R89, R66, 0x7632, R89 ;  /* 0x0000763242597816 */ /* 0x000fe20000000059 */
[----:B------:R-:W-:Y:S01]  /*1980*/  IMAD.U32 R0, R0, 0x10000, RZ ;  /* 0x0001000000007824 */ /* 0x000fe200078e00ff */
[----:B------:R-:W-:Y:S02]  /*1990*/  PRMT R90, R67, 0x7632, R90 ;  /* 0x00007632435a7816 */ /* 0x000fe4000000005a */
[----:B------:R-:W-:Y:S01]  /*19a0*/  SHF.L.U32 R96, R91, 0x10, RZ ;  /* 0x000000105b607819 */ /* 0x000fe200000006ff */
        /* <DEDUP_REMOVED lines=11> */
[----:B------:R-:W-:-:S03]  /*1a60*/  FADD.FTZ R89, R94, R89 ;  /* 0x000000595e597221 */ /* 0x000fc60000010000 */
[----:B------:R-:W-:Y:S01]  /*1a70*/  FADD.FTZ R91, R98, R91 ;  /* 0x0000005b625b7221 */ /* 0x000fe20000010000 */
[----:B------:R-:W-:Y:S06]  /*1a80*/  BRA `(.L_x_5379) ;  /* 0x0000000000887947 */ /* 0x000fec0003800000 */
.L_x_5377:
[----:B------:R-:W-:Y:S05]  /*1a90*/  @!P0 BRA `(.L_x_5380) ;  /* 0x0000000000548947 */ /* 0x000fea0003800000 */
[C---:B-----5:R-:W-:Y:S02]  /*1aa0*/  PRMT R0, R88.reuse, 0x7632, R0 ;  /* 0x0000763258007816 */ /* 0x060fe40000000000 */
[----:B0-----:R-:W-:Y:S02]  /*1ab0*/  SHF.L.U32 R85, R88, 0x10, RZ ;  /* 0x0000001058557819 */ /* 0x001fe400000006ff */
[C---:B------:R-:W-:Y:S01]  /*1ac0*/  PRMT R84, R89.reuse, 0x7632, R84 ;  /* 0x0000763259547816 */ /* 0x040fe20000000054 */
[----:B------:R-:W-:Y:S01]  /*1ad0*/  IMAD.U32 R89, R89, 0x10000, RZ ;  /* 0x0001000059597824 */ /* 0x000fe200078e00ff */
[----:B------:R-:W-:Y:S02]  /*1ae0*/  PRMT R86, R90, 0x7632, R86 ;  /* 0x000076325a567816 */ /* 0x000fe40000000056 */
[C---:B------:R-:W-:Y:S01]  /*1af0*/  PRMT R88, R91.reuse, 0x7632, R88 ;  /* 0x000076325b587816 */ /* 0x040fe20000000058 */
        /* <DEDUP_REMOVED lines=15> */
.L_x_5380:
        /* <DEDUP_REMOVED lines=12> */
.L_x_5379:
[----:B------:R-:W0:Y:S01]  /*1cb0*/  @P1 LDC.64 R94, c[0x0][0x398] ;  /* 0x0000e600ff5e1b82 */ /* 0x000e220000000a00 */
[----:B------:R-:W-:Y:S01]  /*1cc0*/  IADD3 R183, PT, PT, R181, 0x200, RZ ;  /* 0x00000200b5b77810 */ /* 0x000fe20007ffe0ff */
[----:B------:R-:W-:-:S04]  /*1cd0*/  IMAD.WIDE.U32 R92, R179, 0x20, R2 ;  /* 0x00000020b35c7825 */ /* 0x000fc800078e0002 */
[C---:B------:R-:W-:Y:S01]  /*1ce0*/  IMAD.WIDE.U32 R96, R183.reuse, 0x10, R100 ;  /* 0x00000010b7607825 */ /* 0x040fe200078e0064 */
[----:B------:R1:W-:Y:S01]  /*1cf0*/  STG.E.128 desc[UR6][R92.64], R84 ;  /* 0x000000545c007986 */ /* 0x0003e2000c101d06 */
[----:B------:R-:W2:Y:S03]  /*1d00*/  @P0 LDC.64 R102, c[0x0][0x3a0] ;  /* 0x0000e800ff660b82 */ /* 0x000ea60000000a00 */
[----:B------:R1:W-:Y:S04]  /*1d10*/  STG.E.128 desc[UR6][R92.64+0x10], R88 ;  /* 0x000010585c007986 */ /* 0x0003e8000c101d06 */
[----:B------:R-:W5:Y:S01]  /*1d20*/  LDG.E.128 R96, desc[UR6][R96.64] ;  /* 0x0000000660607981 */ /* 0x000f62000c1e1d00 */
[----:B0-----:R-:W-:-:S05]  /*1d30*/  @P1 IMAD.WIDE.U32 R94, R183, 0x10, R94 ;  /* 0x00000010b75e1825 */ /* 0x001fca00078e005e */
[----:B------:R1:W5:Y:S01]  /*1d40*/  @P1 LDG.E.128 R64, desc[UR6][R94.64] ;  /* 0x000000065e401981 */ /* 0x000362000c1e1d00 */
[----:B--2---:R-:W-:-:S05]  /*1d50*/  @P0 IMAD.WIDE.U32 R102, R183, 0x20, R102 ;  /* 0x00000020b7660825 */ /* 0x004fca00078e0066 */
[----:B------:R1:W5:Y:S04]  /*1d60*/  @P0 LDG.E.128 R68, desc[UR6][R102.64] ;  /* 0x0000000666440981 */ /* 0x000368000c1e1d00 */
[----:B------:R1:W5:Y:S01]  /*1d70*/  @P0 LDG.E.128 R72, desc[UR6][R102.64+0x10] ;  /* 0x0000100666480981 */ /* 0x000362000c1e1d00 */
[----:B------:R-:W-:Y:S05]  /*1d80*/  @!P1 BRA `(.L_x_5381) ;  /* 0x00000004002c9947 */ /* 0x000fea0003800000 */
[----:B------:R-:W-:Y:S05]  /*1d90*/  @!P0 BRA `(.L_x_5382) ;  /* 0x0000000000a48947 */ /* 0x000fea0003800000 */
[C---:B-----5:R-:W-:Y:S01]  /*1da0*/  PRMT R0, R96.reuse, 0x7632, R0 ;  /* 0x0000763260007816 */ /* 0x060fe20000000000 */
[----:B------:R-:W-:Y:S01]  /*1db0*/  IMAD.U32 R96, R96, 0x10000, RZ ;  /* 0x0001000060607824 */ /* 0x000fe200078e00ff */
[----:B-1----:R-:W-:Y:S01]  /*1dc0*/  PRMT R94, R97, 0x7632, R94 ;  /* 0x00007632615e7816 */ /* 0x002fe2000000005e */
[----:B------:R-:W-:Y:S01]  /*1dd0*/  IMAD.U32 R92, R65, 0x10000, RZ ;  /* 0x00010000415c7824 */ /* 0x000fe200078e00ff */
[----:B------:R-:W-:Y:S01]  /*1de0*/  PRMT R102, R98, 0x7632, R102 ;  /* 0x0000763262667816 */ /* 0x000fe20000000066 */
[----:B------:R-:W-:Y:S01]  /*1df0*/  IMAD.U32 R0, R0, 0x10000, RZ ;  /* 0x0001000000007824 */ /* 0x000fe200078e00ff */
[----:B------:R-:W-:Y:S02]  /*1e00*/  SHF.L.U32 R93, R64, 0x10, RZ ;  /* 0x00000010405d7819 */ /* 0x000fe400000006ff */
[----:B------:R-:W-:Y:S02]  /*1e10*/  SHF.L.U32 R97, R97, 0x10, RZ ;  /* 0x0000001061617819 */ /* 0x000fe400000006ff */
[----:B------:R-:W-:Y:S01]  /*1e20*/  SHF.L.U32 R98, R98, 0x10, RZ ;  /* 0x0000001062627819 */ /* 0x000fe200000006ff */
[--C-:B------:R-:W-:Y:S01]  /*1e30*/  FADD.FTZ R93, R93, R96.reuse ;  /* 0x000000605d5d7221 */ /* 0x100fe20000010000 */
[----:B------:R-:W-:Y:S01]  /*1e40*/  SHF.L.U32 R103, R66, 0x10, RZ ;  /* 0x0000001042677819 */ /* 0x000fe200000006ff */
[----:B------:R-:W-:Y:S01]  /*1e50*/  FADD.FTZ R97, R92, R97 ;  /* 0x000000615c617221 */ /* 0x000fe20000010000 */
[----:B------:R-:W-:-:S02]  /*1e60*/  PRMT R96, R65, 0x7632, R96 ;  /* 0x0000763241607816 */ /* 0x000fc40000000060 */
[----:B------:R-:W-:Y:S01]  /*1e70*/  PRMT R104, R99, 0x7632, R104 ;  /* 0x0000763263687816 */ /* 0x000fe20000000068 */
[----:B------:R-:W-:Y:S01]  /*1e80*/  FADD.FTZ R103, R103, R98 ;  /* 0x0000006267677221 */ /* 0x000fe20000010000 */
[----:B------:R-:W-:Y:S02]  /*1e90*/  PRMT R92, R64, 0x7632, R92 ;  /* 0x00007632405c7816 */ /* 0x000fe4000000005c */
[----:B------:R-:W-:Y:S02]  /*1ea0*/  PRMT R98, R66, 0x7632, R98 ;  /* 0x0000763242627816 */ /* 0x000fe40000000062 */
[----:B------:R-:W-:Y:S02]  /*1eb0*/  PRMT R107, R67, 0x7632, R107 ;  /* 0x00007632436b7816 */ /* 0x000fe4000000006b */
[----:B------:R-:W-:Y:S02]  /*1ec0*/  SHF.L.U32 R106, R99, 0x10, RZ ;  /* 0x00000010636a7819 */ /* 0x000fe400000006ff */
[----:B------:R-:W-:-:S02]  /*1ed0*/  SHF.L.U32 R185, R67, 0x10, RZ ;  /* 0x0000001043b97819 */ /* 0x000fc400000006ff */
        /* <DEDUP_REMOVED lines=21> */
.L_x_5382:
[C---:B-1---5:R-:W-:Y:S01]  /*2030*/  PRMT R102, R97.reuse, 0x7632, R102 ;  /* 0x0000763261667816 */ /* 0x062fe20000000066 */
[----:B------:R-:W-:Y:S01]  /*2040*/  IMAD.U32 R92, R96, 0x10000, RZ ;  /* 0x00010000605c7824 */ /* 0x000fe200078e00ff */
[----:B------:R-:W-:Y:S01]  /*2050*/  SHF.L.U32 R94, R97, 0x10, RZ ;  /* 0x00000010615e7819 */ /* 0x000fe200000006ff */
[----:B------:R-:W-:Y:S01]  /*2060*/  IMAD.U32 R97, R65, 0x10000, RZ ;  /* 0x0001000041617824 */ /* 0x000fe200078e00ff */
[----:B------:R-:W-:Y:S02]  /*2070*/  SHF.L.U32 R93, R64, 0x10, RZ ;  /* 0x00000010405d7819 */ /* 0x000fe400000006ff */
        /* <DEDUP_REMOVED lines=8> */
[----:B------:R-:W-:Y:S01]  /*2100*/  PRMT R0, R64, 0x7632, R0 ;  /* 0x0000763240007816 */ /* 0x000fe20000000000 */
[----:B------:R-:W-:Y:S01]  /*2110*/  IMAD.U32 R103, R95, 0x10000, RZ ;  /* 0x000100005f677824 */ /* 0x000fe200078e00ff */
[----:B------:R-:W-:Y:S01]  /*2120*/  PRMT R93, R65, 0x7632, R93 ;  /* 0x00007632415d7816 */ /* 0x000fe2000000005d */
[----:B------:R-:W-:Y:S01]  /*2130*/  IMAD.U32 R104, R104, 0x10000, RZ ;  /* 0x0001000068687824 */ /* 0x000fe200078e00ff */
[----:B------:R-:W-:Y:S02]  /*2140*/  PRMT R97, R66, 0x7632, R97 ;  /* 0x0000763242617816 */ /* 0x000fe40000000061 */
[----:B------:R-:W-:-:S02]  /*2150*/  PRMT R98, R67, 0x7632, R98 ;  /* 0x0000763243627816 */ /* 0x000fc40000000062 */
[----:B------:R-:W-:Y:S02]  /*2160*/  SHF.L.U32 R106, R99, 0x10, RZ ;  /* 0x00000010636a7819 */ /* 0x000fe400000006ff */
[----:B------:R-:W-:Y:S02]  /*2170*/  SHF.L.U32 R107, R67, 0x10, RZ ;  /* 0x00000010436b7819 */ /* 0x000fe400000006ff */
        /* <DEDUP_REMOVED lines=9> */
[----:B------:R-:W-:-:S03]  /*2210*/  FADD.FTZ R97, R104, R97 ;  /* 0x0000006168617221 */ /* 0x000fc60000010000 */
[----:B------:R-:W-:Y:S01]  /*2220*/  FADD.FTZ R99, R110, R99 ;  /* 0x000000636e637221 */ /* 0x000fe20000010000 */
[----:B------:R-:W-:Y:S06]  /*2230*/  BRA `(.L_x_5383) ;  /* 0x0000000000887947 */ /* 0x000fec0003800000 */
.L_x_5381:
[----:B------:R-:W-:Y:S05]  /*2240*/  @!P0 BRA `(.L_x_5384) ;  /* 0x0000000000548947 */ /* 0x000fea0003800000 */
[C---:B-----5:R-:W-:Y:S01]  /*2250*/  PRMT R0, R96.reuse, 0x7632, R0 ;  /* 0x0000763260007816 */ /* 0x060fe20000000000 */
        /* <DEDUP_REMOVED lines=20> */
.L_x_5384:
[C---:B-1---5:R-:W-:Y:S01]  /*23a0*/  PRMT R93, R96.reuse, 0x7632, R93 ;  /* 0x00007632605d7816 */ /* 0x062fe2000000005d */
[----:B------:R-:W-:Y:S01]  /*23b0*/  IMAD.U32 R92, R96, 0x10000, RZ ;  /* 0x00010000605c7824 */ /* 0x000fe200078e00ff */
[----:B------:R-:W-:Y:S02]  /*23c0*/  PRMT R95, R97, 0x7632, R95 ;  /* 0x00007632615f7816 */ /* 0x000fe4000000005f */
[C---:B------:R-:W-:Y:S01]  /*23d0*/  PRMT R0, R98.reuse, 0x7632, R0 ;  /* 0x0000763262007816 */ /* 0x040fe20000000000 */
        /* <DEDUP_REMOVED lines=8> */
.L_x_5383:
[----:B------:R-:W0:Y:S01]  /*2460*/  @P1 LDC.64 R110, c[0x0][0x398] ;  /* 0x0000e600ff6e1b82 */ /* 0x000e220000000a00 */
[----:B------:R-:W-:Y:S02]  /*2470*/  VIADD R185, R181, 0x300 ;  /* 0x00000300b5b97836 */ /* 0x000fe40000000000 */
[----:B------:R-:W-:-:S04]  /*2480*/  IMAD.WIDE.U32 R102, R183, 0x20, R2 ;  /* 0x00000020b7667825 */ /* 0x000fc800078e0002 */
[C---:B------:R-:W-:Y:S01]  /*2490*/  IMAD.WIDE.U32 R104, R185.reuse, 0x10, R100 ;  /* 0x00000010b9687825 */ /* 0x040fe200078e0064 */
[----:B------:R-:W1:Y:S01]  /*24a0*/  @P0 LDC.64 R186, c[0x0][0x3a0] ;  /* 0x0000e800ffba0b82 */ /* 0x000e620000000a00 */
[----:B------:R2:W-:Y:S04]  /*24b0*/  STG.E.128 desc[UR6][R102.64], R92 ;  /* 0x0000005c66007986 */ /* 0x0005e8000c101d06 */
[----:B------:R2:W-:Y:S04]  /*24c0*/  STG.E.128 desc[UR6][R102.64+0x10], R96 ;  /* 0x0000106066007986 */ /* 0x0005e8000c101d06 */
[----:B------:R-:W5:Y:S01]  /*24d0*/  LDG.E.128 R104, desc[UR6][R104.64] ;  /* 0x0000000668687981 */ /* 0x000f62000c1e1d00 */
[----:B0-----:R-:W-:-:S05]  /*24e0*/  @P1 IMAD.WIDE.U32 R110, R185, 0x10, R110 ;  /* 0x00000010b96e1825 */ /* 0x001fca00078e006e */
[----:B------:R2:W5:Y:S01]  /*24f0*/  @P1 LDG.E.128 R64, desc[UR6][R110.64] ;  /* 0x000000066e401981 */ /* 0x000562000c1e1d00 */
[----:B-1----:R-:W-:-:S05]  /*2500*/  @P0 IMAD.WIDE.U32 R186, R185, 0x20, R186 ;  /* 0x00000020b9ba0825 */ /* 0x002fca00078e00ba */
[----:B------:R2:W5:Y:S04]  /*2510*/  @P0 LDG.E.128 R68, desc[UR6][R186.64] ;  /* 0x00000006ba440981 */ /* 0x000568000c1e1d00 */
[----:B------:R2:W5:Y:S01]  /*2520*/  @P0 LDG.E.128 R72, desc[UR6][R186.64+0x10] ;  /* 0x00001006ba480981 */ /* 0x000562000c1e1d00 */
[----:B------:R-:W-:Y:S05]  /*2530*/  @!P1 BRA `(.L_x_5385) ;  /* 0x00000004002c9947 */ /* 0x000fea0003800000 */
[----:B------:R-:W-:Y:S05]  /*2540*/  @!P0 BRA `(.L_x_5386) ;  /* 0x0000000000a48947 */ /* 0x000fea0003800000 */
[----:B-----5:R-:W-:Y:S01]  /*2550*/  PRMT R0, R104, 0x7632, R0 ;  /* 0x0000763268007816 */ /* 0x020fe20000000000 */
[----:B------:R-:W-:Y:S01]  /*2560*/  IMAD.U32 R101, R64, 0x10000, RZ ;  /* 0x0001000040657824 */ /* 0x000fe200078e00ff */
[----:B------:R-:W-:Y:S01]  /*2570*/  SHF.L.U32 R104, R104, 0x10, RZ ;  /* 0x0000001068687819 */ /* 0x000fe200000006ff */
[----:B------:R-:W-:Y:S01]  /*2580*/  IMAD.U32 R189, R67, 0x10000, RZ ;  /* 0x0001000043bd7824 */ /* 0x000fe200078e00ff */
[C---:B--2---:R-:W-:Y:S02]  /*2590*/  PRMT R102, R105.reuse, 0x7632, R102 ;  /* 0x0000763269667816 */ /* 0x044fe40000000066 */
[----:B------:R-:W-:Y:S01]  /*25a0*/  SHF.L.U32 R105, R105, 0x10, RZ ;  /* 0x0000001069697819 */ /* 0x000fe200000006ff */
[----:B------:R-:W-:Y:S01]  /*25b0*/  FADD.FTZ R101, R101, R104 ;  /* 0x0000006865657221 */ /* 0x000fe20000010000 */
[----:B------:R-:W-:Y:S02]  /*25c0*/  PRMT R110, R106, 0x7632, R110 ;  /* 0x000076326a6e7816 */ /* 0x000fe4000000006e */
[----:B------:R-:W-:-:S02]  /*25d0*/  SHF.L.U32 R100, R65, 0x10, RZ ;  /* 0x0000001041647819 */ /* 0x000fc400000006ff */
[----:B------:R-:W-:Y:S02]  /*25e0*/  SHF.L.U32 R106, R106, 0x10, RZ ;  /* 0x000000106a6a7819 */ /* 0x000fe400000006ff */
[----:B------:R-:W-:Y:S01]  /*25f0*/  SHF.L.U32 R111, R66, 0x10, RZ ;  /* 0x00000010426f7819 */ /* 0x000fe200000006ff */
[----:B------:R-:W-:Y:S01]  /*2600*/  FADD.FTZ R105, R100, R105 ;  /* 0x0000006964697221 */ /* 0x000fe20000010000 */
[----:B------:R-:W-:Y:S02]  /*2610*/  PRMT R104, R65, 0x7632, R104 ;  /* 0x0000763241687816 */ /* 0x000fe40000000068 */
[----:B------:R-:W-:Y:S01]  /*2620*/  PRMT R100, R64, 0x7632, R100 ;  /* 0x0000763240647816 */ /* 0x000fe20000000064 */
[----:B------:R-:W-:Y:S01]  /*2630*/  FADD.FTZ R111, R111, R106 ;  /* 0x0000006a6f6f7221 */ /* 0x000fe20000010000 */
[----:B------:R-:W-:Y:S02]  /*2640*/  PRMT R180, R107, 0x7632, R180 ;  /* 0x000076326bb47816 */ /* 0x000fe400000000b4 */
[----:B------:R-:W-:-:S02]  /*2650*/  PRMT R106, R66, 0x7632, R106 ;  /* 0x00007632426a7816 */ /* 0x000fc4000000006a */
[----:B------:R-:W-:Y:S02]  /*2660*/  PRMT R184, R67, 0x7632, R184 ;  /* 0x0000763243b87816 */ /* 0x000fe400000000b8 */
[----:B------:R-:W-:Y:S01]  /*2670*/  SHF.L.U32 R182, R107, 0x10, RZ ;  /* 0x000000106bb67819 */ /* 0x000fe200000006ff */
[----:B------:R-:W-:Y:S01]  /*2680*/  IMAD.U32 R107, R104, 0x10000, RZ ;  /* 0x00010000686b7824 */ /* 0x000fe200078e00ff */
[----:B------:R-:W-:Y:S01]  /*2690*/  SHF.L.U32 R103, R100, 0x10, RZ ;  /* 0x0000001064677819 */ /* 0x000fe200000006ff */
[----:B------:R-:W-:Y:S01]  /*26a0*/  IMAD.U32 R191, R184, 0x10000, RZ ;  /* 0x00010000b8bf7824 */ /* 0x000fe200078e00ff */
        /* <DEDUP_REMOVED lines=19> */
.L_x_5386:
[C---:B--2--5:R-:W-:Y:S01]  /*27e0*/  PRMT R110, R105.reuse, 0x7632, R110 ;  /* 0x00007632696e7816 */ /* 0x064fe2000000006e */
[----:B------:R-:W-:Y:S01]  /*27f0*/  IMAD.U32 R101, R64, 0x10000, RZ ;  /* 0x0001000040657824 */ /* 0x000fe200078e00ff */
[----:B------:R-:W-:Y:S01]  /*2800*/  SHF.L.U32 R102, R105, 0x10, RZ ;  /* 0x0000001069667819 */ /* 0x000fe200000006ff */
[----:B------:R-:W-:Y:S01]  /*2810*/  IMAD.U32 R187, R67, 0x10000, RZ ;  /* 0x0001000043bb7824 */ /* 0x000fe200078e00ff */
[C---:B------:R-:W-:Y:S02]  /*2820*/  SHF.L.U32 R100, R104.reuse, 0x10, RZ ;  /* 0x0000001068647819 */ /* 0x040fe400000006ff */
        /* <DEDUP_REMOVED lines=10> */
[----:B------:R-:W-:Y:S02]  /*28d0*/  PRMT R101, R65, 0x7632, R101 ;  /* 0x0000763241657816 */ /* 0x000fe40000000065 */
[----:B------:R-:W-:Y:S02]  /*28e0*/  PRMT R105, R66, 0x7632, R105 ;  /* 0x0000763242697816 */ /* 0x000fe40000000069 */
[----:B------:R-:W-:-:S02]  /*28f0*/  PRMT R106, R67, 0x7632, R106 ;  /* 0x00007632436a7816 */ /* 0x000fc4000000006a */
[----:B------:R-:W-:Y:S02]  /*2900*/  SHF.L.U32 R184, R107, 0x10, RZ ;  /* 0x000000106bb87819 */ /* 0x000fe400000006ff */
        /* <DEDUP_REMOVED lines=10> */
[----:B------:R-:W-:-:S03]  /*29b0*/  SHF.L.U32 R182, R182, 0x10, RZ ;  /* 0x00000010b6b67819 */ /* 0x000fc600000006ff */
[----:B------:R-:W-:Y:S02]  /*29c0*/  FADD.FTZ R105, R180, R105 ;  /* 0x00000069b4697221 */ /* 0x000fe40000010000 */
[----:B------:R-:W-:Y:S01]  /*29d0*/  FADD.FTZ R107, R182, R107 ;  /* 0x0000006bb66b7221 */ /* 0x000fe20000010000 */
[----:B------:R-:W-:Y:S06]  /*29e0*/  BRA `(.L_x_5387) ;  /* 0x0000000000887947 */ /* 0x000fec0003800000 */
.L_x_5385:
[----:B------:R-:W-:Y:S05]  /*29f0*/  @!P0 BRA `(.L_x_5388) ;  /* 0x0000000000548947 */ /* 0x000fea0003800000 */
[C---:B-----5:R-:W-:Y:S02]  /*2a00*/  PRMT R0, R104.reuse, 0x7632, R0 ;  /* 0x0000763268007816 */ /* 0x060fe40000000000 */
[----:B------:R-:W-:Y:S02]  /*2a10*/  SHF.L.U32 R101, R104, 0x10, RZ ;  /* 0x0000001068657819 */ /* 0x000fe400000006ff */
[----:B------:R-:W-:Y:S02]  /*2a20*/  PRMT R100, R105, 0x7632, R100 ;  /* 0x0000763269647816 */ /* 0x000fe40000000064 */
[----:B--2---:R-:W-:Y:S02]  /*2a30*/  PRMT R102, R106, 0x7632, R102 ;  /* 0x000076326a667816 */ /* 0x004fe40000000066 */
        /* <DEDUP_REMOVED lines=17> */
.L_x_5388:
        /* <DEDUP_REMOVED lines=12> */
.L_x_5387:
[----:B------:R-:W-:Y:S01]  /*2c10*/  FADD.FTZ R0, RZ, R76 ;  /* 0x0000004cff007221 */ /* 0x000fe20000010000 */
[----:B------:R-:W-:Y:S01]  /*2c20*/  IMAD.WIDE.U32 R2, R185, 0x20, R2 ;  /* 0x00000020b9027825 */ /* 0x000fe200078e0002 */
[----:B------:R-:W-:Y:S03]  /*2c30*/  BSSY.RECONVERGENT B0, `(.L_x_5389) ;  /* 0x0000081000007945 */ /* 0x000fe60003800200 */
[----:B------:R-:W-:Y:S01]  /*2c40*/  FADD.FTZ R111, R0, R77 ;  /* 0x0000004d006f7221 */ /* 0x000fe20000010000 */
[----:B------:R-:W-:Y:S03]  /*2c50*/  STG.E.128 desc[UR6][R2.64], R100 ;  /* 0x0000006402007986 */ /* 0x000fe6000c101d06 */
[----:B------:R-:W-:Y:S01]  /*2c60*/  FADD.FTZ R0, R111, R78 ;  /* 0x0000004e6f007221 */ /* 0x000fe20000010000 */
[----:B------:R-:W-:Y:S03]  /*2c70*/  STG.E.128 desc[UR6][R2.64+0x10], R104 ;  /* 0x0000106802007986 */ /* 0x000fe6000c101d06 */
        /* <DEDUP_REMOVED lines=124> */
.L_x_5390:
[----:B------:R-:W-:Y:S05]  /*3440*/  BSYNC.RECONVERGENT B0 ;  /* 0x0000000000007941 */ /* 0x000fea0003800200 */
.L_x_5389:
        /* <DEDUP_REMOVED lines=15> */
.L_x_5392:
[----:B------:R-:W-:Y:S05]  /*3540*/  BSYNC.RECONVERGENT B0 ;  /* 0x0000000000007941 */ /* 0x000fea0003800200 */
.L_x_5391:
[----:B------:R-:W1:Y:S01]  /*3550*/  SHFL.DOWN PT, R111, R110, 0x4, 0x1f ;  /* 0x08801f006e6f7f89 */ /* 0x000e6200000e0000 */
[----:B------:R-:W-:Y:S01]  /*3560*/  ISETP.NE.AND P2, PT, RZ, UR9, PT ;  /* 0x00000009ff007c0c */ /* 0x000fe2000bf45270 */
[----:B------:R-:W-:Y:S01]  /*3570*/  IMAD.U32 R213, R138, 0x10000, RZ ;  /* 0x000100008ad57824 */ /* 0x000fe200078e00ff */
[----:B------:R-:W-:Y:S01]  /*3580*/  ISETP.NE.AND P0, PT, R0, RZ, PT ;  /* 0x000000ff0000720c */ /* 0x000fe20003f05270 */
[----:B0-----:R-:W0:Y:S01]  /*3590*/  SHFL.DOWN PT, R187, R2, 0x4, 0x1f ;  /* 0x08801f0002bb7f89 */ /* 0x001e2200000e0000 */
[----:B------:R-:W-:Y:S01]  /*35a0*/  SHF.L.U32 R222, R154, 0x10, RZ ;  /* 0x000000109ade7819 */ /* 0x000fe200000006ff */
[----:B------:R-:W-:Y:S01]  /*35b0*/  IMAD.U32 R207, R132, 0x10000, RZ ;  /* 0x0001000084cf7824 */ /* 0x000fe200078e00ff */
[----:B------:R-:W-:Y:S01]  /*35c0*/  SHF.L.U32 R219, R7, 0x10, RZ ;  /* 0x0000001007db7819 */ /* 0x000fe200000006ff */
[----:B------:R-:W2:Y:S01]  /*35d0*/  SHFL.DOWN PT, R180, R3, 0x4, 0x1f ;  /* 0x08801f0003b47f89 */ /* 0x000ea200000e0000 */
[----:B------:R-:W-:Y:S01]  /*35e0*/  SHF.L.U32 R211, R148, 0x10, RZ ;  /* 0x0000001094d37819 */ /* 0x000fe200000006ff */
[----:B------:R-:W-:Y:S01]  /*35f0*/  UPLOP3.LUT UP1, UPT, UPT, UPT, UP1, 0x40, 0x4 ;  /* 0x000000000004789c */ /* 0x000fe20003f2e810 */
[----:B------:R-:W-:-:S02]  /*3600*/  SHF.L.U32 R197, R136, 0x10, RZ ;  /* 0x0000001088c57819 */ /* 0x000fc400000006ff */
[----:B------:R-:W-:Y:S02]  /*3610*/  SHF.L.U32 R199, R33, 0x10, RZ ;  /* 0x0000001021c77819 */ /* 0x000fe400000006ff */
[----:B------:R-:W-:Y:S02]  /*3620*/  SHF.L.U32 R215, R134, 0x10, RZ ;  /* 0x0000001086d77819 */ /* 0x000fe400000006ff */
[----:B------:R-:W-:Y:S02]  /*3630*/  SHF.L.U32 R201, R126, 0x10, RZ ;  /* 0x000000107ec97819 */ /* 0x000fe400000006ff */
[----:B------:R-:W-:Y:S02]  /*3640*/  SHF.L.U32 R209, R34, 0x10, RZ ;  /* 0x0000001022d17819 */ /* 0x000fe400000006ff */
[----:B------:R-:W-:Y:S02]  /*3650*/  SHF.L.U32 R217, R121, 0x10, RZ ;  /* 0x0000001079d97819 */ /* 0x000fe400000006ff */
[----:B------:R-:W-:Y:S01]  /*3660*/  SHF.L.U32 R221, R120, 0x10, RZ ;  /* 0x0000001078dd7819 */ /* 0x000fe200000006ff */
[----:B-1----:R-:W-:Y:S01]  /*3670*/  IMAD.IADD R182, R111, 0x1, R110 ;  /* 0x000000016fb67824 */ /* 0x002fe200078e026e */
[----:B------:R-:W-:-:S02]  /*3680*/  I2FP.F32.S32 R188, R111 ;  /* 0x0000006f00bc7245 */ /* 0x000fc40000201400 */
[----:B------:R-:W-:Y:S02]  /*3690*/  I2FP.F32.U32 R111, R110 ;  /* 0x0000006e006f7245 */ /* 0x000fe40000201000 */
[----:B------:R-:W-:Y:S01]  /*36a0*/  I2FP.F32.S32 R184, R182 ;  /* 0x000000b600b87245 */ /* 0x000fe20000201400 */
[----:B------:R-:W1:Y:S01]  /*36b0*/  SHFL.DOWN PT, R191, R182, 0x2, 0x1f ;  /* 0x08401f00b6bf7f89 */ /* 0x000e6200000e0000 */
[----:B0-----:R-:W-:Y:S01]  /*36c0*/  FMUL.FTZ R190, R187, R188 ;  /* 0x000000bcbbbe7220 */ /* 0x001fe20000410000 */
[----:B------:R-:W-:Y:S01]  /*36d0*/  SHF.L.U32 R223, R15, 0x10, RZ ;  /* 0x000000100fdf7819 */ /* 0x000fe200000006ff */
[----:B------:R-:W0:Y:S01]  /*36e0*/  MUFU.RCP R186, R184 ;  /* 0x000000b800ba7308 */ /* 0x000e220000001000 */
[----:B------:R-:W-:Y:S01]  /*36f0*/  SHF.L.U32 R225, R35, 0x10, RZ ;  /* 0x0000001023e17819 */ /* 0x000fe200000006ff */
[----:B------:R-:W-:Y:S01]  /*3700*/  FFMA.FTZ R189, R111, R2, R190 ;  /* 0x000000026fbd7223 */ /* 0x000fe200000100be */
[----:B------:R-:W-:-:S04]  /*3710*/  FADD.FTZ R2, -R187, R2 ;  /* 0x00000002bb027221 */ /* 0x000fc80000010100 */
[----:B------:R-:W-:-:S04]  /*3720*/  FMUL.FTZ R2, R2, R2 ;  /* 0x0000000202027220 */ /* 0x000fc80000410000 */
[----:B------:R-:W-:Y:S01]  /*3730*/  FMUL.FTZ R2, R2, R111 ;  /* 0x0000006f02027220 */ /* 0x000fe20000410000 */
[----:B--2---:R-:W-:-:S03]  /*3740*/  FADD.FTZ R111, R180, R3 ;  /* 0x00000003b46f7221 */ /* 0x004fc60000010000 */
[----:B------:R-:W-:Y:S01]  /*3750*/  FMUL.FTZ R2, R2, R188 ;  /* 0x000000bc02027220 */ /* 0x000fe20000410000 */
[----:B0-----:R-:W-:-:S03]  /*3760*/  FMUL.FTZ R189, R186, R189 ;  /* 0x000000bdbabd7220 */ /* 0x001fc60000410000 */
[----:B------:R-:W-:Y:S01]  /*3770*/  FFMA.FTZ R2, R186, R2, R111 ;  /* 0x00000002ba027223 */ /* 0x000fe2000001006f */
[-C--:B-1----:R-:W-:Y:S01]  /*3780*/  IADD3 R187, PT, PT, R182, R191.reuse, RZ ;  /* 0x000000bfb6bb7210 */ /* 0x082fe20007ffe0ff */
[----:B------:R-:W0:Y:S01]  /*3790*/  SHFL.DOWN PT, R110, R189, 0x2, 0x1f ;  /* 0x08401f00bd6e7f89 */ /* 0x000e2200000e0000 */
[----:B------:R-:W-:Y:S02]  /*37a0*/  I2FP.F32.S32 R191, R191 ;  /* 0x000000bf00bf7245 */ /* 0x000fe40000201400 */
[----:B------:R-:W-:Y:S01]  /*37b0*/  I2FP.F32.S32 R180, R187 ;  /* 0x000000bb00b47245 */ /* 0x000fe20000201400 */
[----:B------:R-:W-:Y:S03]  /*37c0*/  SHFL.DOWN PT, R186, R187, 0x1, 0x1f ;  /* 0x08201f00bbba7f89 */ /* 0x000fe600000e0000 */
[----:B------:R-:W1:Y:S01]  /*37d0*/  MUFU.RCP R182, R180 ;  /* 0x000000b400b67308 */ /* 0x000e620000001000 */
[----:B------:R-:W2:Y:S01]  /*37e0*/  SHFL.DOWN PT, R3, R2, 0x2, 0x1f ;  /* 0x08401f0002037f89 */ /* 0x000ea200000e0000 */
[----:B0-----:R-:W-:Y:S01]  /*37f0*/  FMUL.FTZ R111, R110, R191 ;  /* 0x000000bf6e6f7220 */ /* 0x001fe20000410000 */
[----:B------:R-:W-:-:S03]  /*3800*/  FADD.FTZ R110, R189, -R110 ;  /* 0x8000006ebd6e7221 */ /* 0x000fc60000010000 */
[----:B------:R-:W-:-:S04]  /*3810*/  FFMA.FTZ R111, R184, R189, R111 ;  /* 0x000000bdb86f7223 */ /* 0x000fc8000001006f */
[----:B-1----:R-:W-:Y:S01]  /*3820*/  FMUL.FTZ R189, R182, R111 ;  /* 0x0000006fb6bd7220 */ /* 0x002fe20000410000 */
[----:B------:R-:W-:Y:S01]  /*3830*/  FMUL.FTZ R111, R110, R110 ;  /* 0x0000006e6e6f7220 */ /* 0x000fe20000410000 */
[----:B--2---:R-:W-:-:S03]  /*3840*/  FADD.FTZ R3, R2, R3 ;  /* 0x0000000302037221 */ /* 0x004fc60000010000 */
[----:B------:R-:W0:Y:S01]  /*3850*/  SHFL.DOWN PT, R110, R189, 0x1, 0x1f ;  /* 0x08201f00bd6e7f89 */ /* 0x000e2200000e0000 */
[----:B------:R-:W-:Y:S01]  /*3860*/  FMUL.FTZ R111, R184, R111 ;  /* 0x0000006fb86f7220 */ /* 0x000fe20000410000 */
[-C--:B------:R-:W-:Y:S02]  /*3870*/  IADD3 R184, PT, PT, R187, R186.reuse, RZ ;  /* 0x000000babbb87210 */ /* 0x080fe40007ffe0ff */
[----:B------:R-:W-:Y:S01]  /*3880*/  I2FP.F32.S32 R187, R186 ;  /* 0x000000ba00bb7245 */ /* 0x000fe20000201400 */
[----:B------:R-:W-:Y:S01]  /*3890*/  FMUL.FTZ R111, R111, R191 ;  /* 0x000000bf6f6f7220 */ /* 0x000fe20000410000 */
[----:B------:R-:W-:Y:S02]  /*38a0*/  I2FP.F32.S32 R184, R184 ;  /* 0x000000b800b87245 */ /* 0x000fe40000201400 */
[----:B------:R-:W-:Y:S01]  /*38b0*/  SHF.L.U32 R191, R130, 0x10, RZ ;  /* 0x0000001082bf7819 */ /* 0x000fe200000006ff */
[----:B------:R-:W-:-:S03]  /*38c0*/  FFMA.FTZ R3, R182, R111, R3 ;  /* 0x0000006fb6037223 */ /* 0x000fc60000010003 */
[----:B------:R-:W1:Y:S02]  /*38d0*/  MUFU.RCP R184, R184 ;  /* 0x000000b800b87308 */ /* 0x000e640000001000 */
[----:B------:R-:W2:Y:S01]  /*38e0*/  SHFL.DOWN PT, R2, R3, 0x1, 0x1f ;  /* 0x08201f0003027f89 */ /* 0x000ea200000e0000 */
[----:B0-----:R-:W-:Y:S01]  /*38f0*/  FMUL.FTZ R111, R110, R187 ;  /* 0x000000bb6e6f7220 */ /* 0x001fe20000410000 */
[----:B------:R-:W-:-:S03]  /*3900*/  FADD.FTZ R110, R189, -R110 ;  /* 0x8000006ebd6e7221 */ /* 0x000fc60000010000 */
[----:B------:R-:W-:-:S04]  /*3910*/  FFMA.FTZ R111, R180, R189, R111 ;  /* 0x000000bdb46f7223 */ /* 0x000fc8000001006f */
[----:B-1----:R-:W-:Y:S01]  /*3920*/  FMUL.FTZ R182, R184, R111 ;  /* 0x0000006fb8b67220 */ /* 0x002fe20000410000 */
[----:B------:R-:W-:-:S04]  /*3930*/  FMUL.FTZ R111, R110, R110 ;  /* 0x0000006e6e6f7220 */ /* 0x000fc80000410000 */
[----:B------:R-:W-:Y:S01]  /*3940*/  FMUL.FTZ R180, R180, R111 ;  /* 0x0000006fb4b47220 */ /* 0x000fe20000410000 */
[----:B------:R-:W0:Y:S01]  /*3950*/  SHFL.IDX PT, R189, R182, RZ, 0x1f ;  /* 0x00001fffb6bd7589 */ /* 0x000e2200000e0000 */
[----:B--2---:R-:W-:Y:S02]  /*3960*/  FADD.FTZ R111, R3, R2 ;  /* 0x00000002036f7221 */ /* 0x004fe40000010000 */
[----:B------:R-:W-:Y:S01]  /*3970*/  FMUL.FTZ R180, R180, R187 ;  /* 0x000000bbb4b47220 */ /* 0x000fe20000410000 */
[----:B------:R-:W1:Y:S03]  /*3980*/  LDC R2, c[0x0][0x448] ;  /* 0x00011200ff027b82 */ /* 0x000e660000000800 */
[----:B------:R-:W-:-:S06]  /*3990*/  FFMA.FTZ R111, R184, R180, R111 ;  /* 0x000000b4b86f7223 */ /* 0x000fcc000001006f */
[----:B------:R-:W1:Y:S01]  /*39a0*/  SHFL.IDX PT, R111, R111, RZ, 0x1f ;  /* 0x00001fff6f6f7589 */ /* 0x000e6200000e0000 */
[----:B0-----:R-:W-:-:S05]  /*39b0*/  FSEL R187, R189, RZ, !P2 ;  /* 0x000000ffbdbb7208 */ /* 0x001fca0005000000 */
[----:B------:R-:W-:Y:S01]  /*39c0*/  FADD.FTZ R214, -R187, R77 ;  /* 0x0000004dbbd67221 */ /* 0x000fe20000010100 */
[----:B------:R-:W-:Y:S01]  /*39d0*/  FMUL.FTZ R77, R189, R189 ;  /* 0x000000bdbd4d7220 */ /* 0x000fe20000410000 */
[C---:B------:R-:W-:Y:S01]  /*39e0*/  FADD.FTZ R210, -R187.reuse, R76 ;  /* 0x0000004cbbd27221 */ /* 0x040fe20000010100 */
[C---:B------:R-:W-:Y:S01]  /*39f0*/  FADD.FTZ R218, -R187.reuse, R79 ;  /* 0x0000004fbbda7221 */ /* 0x040fe20000010100 */
[----:B------:R-:W-:Y:S01]  /*3a00*/  SHF.L.U32 R79, R112, 0x10, RZ ;  /* 0x00000010704f7819 */ /* 0x000fe200000006ff */
[----:B------:R-:W-:Y:S01]  /*3a10*/  FADD.FTZ R216, -R187, R78 ;  /* 0x0000004ebbd87221 */ /* 0x000fe20000010100 */
[----:B------:R-:W-:Y:S01]  /*3a20*/  FSEL R77, R77, RZ, P2 ;  /* 0x000000ff4d4d7208 */ /* 0x000fe20001000000 */
[----:B------:R-:W-:Y:S01]  /*3a30*/  FADD.FTZ R220, -R187, R80 ;  /* 0x00000050bbdc7221 */ /* 0x000fe20000010100 */
[----:B-1----:R-:W-:Y:S01]  /*3a40*/  FFMA.FTZ R76, R111, UR12, R2 ;  /* 0x0000000c6f4c7c23 */ /* 0x002fe20008010002 */
[C---:B------:R-:W-:Y:S01]  /*3a50*/  FADD.FTZ R212, -R187.reuse, R81 ;  /* 0x00000051bbd47221 */ /* 0x040fe20000010100 */
[----:B------:R-:W0:Y:S01]  /*3a60*/  @!P0 LDC.64 R2, c[0x0][0x3c0] ;  /* 0x0000f000ff028b82 */ /* 0x000e220000000a00 */
[----:B------:R-:W-:Y:S01]  /*3a70*/  FADD.FTZ R208, -R187, R82 ;  /* 0x00000052bbd07221 */ /* 0x000fe20000010100 */
[----:B------:R-:W-:Y:S01]  /*3a80*/  FADD.FTZ R76, R76, R77 ;  /* 0x0000004d4c4c7221 */ /* 0x000fe20000010000 */
[----:B------:R-:W-:-:S02]  /*3a90*/  IMAD.U32 R77, R44, 0x10000, RZ ;  /* 0x000100002c4d7824 */ /* 0x000fc400078e00ff */
[C---:B------:R-:W-:Y:S01]  /*3aa0*/  FADD.FTZ R80, -R187.reuse, R83 ;  /* 0x00000053bb507221 */ /* 0x040fe20000010100 */
[C---:B------:R-:W-:Y:S01]  /*3ab0*/  FADD.FTZ R186, -R187.reuse, R87 ;  /* 0x00000057bbba7221 */ /* 0x040fe20000010100 */
[----:B------:R-:W1:Y:S01]  /*3ac0*/  MUFU.RSQ R193, R76 ;  /* 0x0000004c00c17308 */ /* 0x000e620000001400 */
[----:B------:R-:W-:Y:S01]  /*3ad0*/  SHF.L.U32 R81, R60, 0x10, RZ ;  /* 0x000000103c517819 */ /* 0x000fe200000006ff */
[C---:B------:R-:W-:Y:S01]  /*3ae0*/  FADD.FTZ R200, -R187.reuse, R85 ;  /* 0x00000055bbc87221 */ /* 0x040fe20000010100 */
[C---:B------:R-:W-:Y:S01]  /*3af0*/  FADD.FTZ R196, -R187.reuse, R89 ;  /* 0x00000059bbc47221 */ /* 0x040fe20000010100 */
[----:B------:R-:W-:Y:S01]  /*3b00*/  SHF.L.U32 R83, R178, 0x10, RZ ;  /* 0x00000010b2537819 */ /* 0x000fe200000006ff */
[----:B------:R-:W-:Y:S01]  /*3b10*/  FADD.FTZ R192, -R187, R91 ;  /* 0x0000005bbbc07221 */ /* 0x000fe20000010100 */
[----:B------:R-:W-:Y:S01]  /*3b20*/  SHF.L.U32 R87, R176, 0x10, RZ ;  /* 0x00000010b0577819 */ /* 0x000fe200000006ff */
[----:B------:R-:W-:Y:S01]  /*3b30*/  IMAD.U32 R85, R177, 0x10000, RZ ;  /* 0x00010000b1557824 */ /* 0x000fe200078e00ff */
[----:B------:R-:W-:Y:S01]  /*3b40*/  SHF.L.U32 R82, R175, 0x10, RZ ;  /* 0x00000010af527819 */ /* 0x000fe200000006ff */
[----:B------:R-:W-:Y:S01]  /*3b50*/  IMAD.U32 R91, R45, 0x10000, RZ ;  /* 0x000100002d5b7824 */ /* 0x000fe200078e00ff */
[----:B------:R-:W-:Y:S01]  /*3b60*/  SHF.L.U32 R89, R113, 0x10, RZ ;  /* 0x0000001071597819 */ /* 0x000fe200000006ff */
[C---:B------:R-:W-:Y:S01]  /*3b70*/  FADD.FTZ R180, -R187.reuse, R98 ;  /* 0x00000062bbb47221 */ /* 0x040fe20000010100 */
[C---:B------:R-:W-:Y:S01]  /*3b80*/  FADD.FTZ R182, -R187.reuse, R93 ;  /* 0x0000005dbbb67221 */ /* 0x040fe20000010100 */
[----:B------:R-:W-:Y:S01]  /*3b90*/  SHF.L.U32 R93, R46, 0x10, RZ ;  /* 0x000000102e5d7819 */ /* 0x000fe200000006ff */
[C---:B------:R-:W-:Y:S01]  /*3ba0*/  FADD.FTZ R110, -R187.reuse, R97 ;  /* 0x00000061bb6e7221 */ /* 0x040fe20000010100 */
[----:B------:R-:W-:Y:S01]  /*3bb0*/  FADD.FTZ R184, -R187, R95 ;  /* 0x0000005fbbb87221 */ /* 0x000fe20000010100 */
[----:B------:R-:W-:Y:S01]  /*3bc0*/  SHF.L.U32 R97, R47, 0x10, RZ ;  /* 0x000000102f617819 */ /* 0x000fe200000006ff */
[----:B------:R-:W-:-:S02]  /*3bd0*/  IMAD.U32 R95, R115, 0x10000, RZ ;  /* 0x00010000735f7824 */ /* 0x000fc400078e00ff */
[C---:B-1----:R-:W-:Y:S01]  /*3be0*/  FMUL.FTZ R210, R193.reuse, R210 ;  /* 0x000000d2c1d27220 */ /* 0x042fe20000410000 */
[C---:B------:R-:W-:Y:S01]  /*3bf0*/  FMUL.FTZ R214, R193.reuse, R214 ;  /* 0x000000d6c1d67220 */ /* 0x040fe20000410000 */
[----:B------:R-:W-:Y:S01]  /*3c00*/  FMUL.FTZ R216, R193, R216 ;  /* 0x000000d8c1d87220 */ /* 0x000fe20000410000 */
[----:B0-----:R-:W-:-:S04]  /*3c10*/  @!P0 IMAD.WIDE R2, R108, 0x4, R2 ;  /* 0x000000046c028825 */ /* 0x001fc800078e0202 */
[----:B------:R-:W-:Y:S01]  /*3c20*/  FFMA.FTZ R79, R210, R79, R77 ;  /* 0x0000004fd24f7223 */ /* 0x000fe2000001004d */
[----:B------:R-:W-:Y:S01]  /*3c30*/  SHF.L.U32 R77, R16, 0x10, RZ ;  /* 0x00000010104d7819 */ /* 0x000fe200000006ff */
[----:B------:R-:W-:Y:S01]  /*3c40*/  FFMA.FTZ R98, R214, R83, R85 ;  /* 0x00000053d6627223 */ /* 0x000fe20000010055 */
[----:B------:R-:W-:Y:S01]  /*3c50*/  FFMA.FTZ R85, R216, R89, R91 ;  /* 0x00000059d8557223 */ /* 0x000fe2000001005b */
[----:B------:R-:W-:Y:S01]  /*3c60*/  SHF.L.U32 R83, R174, 0x10, RZ ;  /* 0x00000010ae537819 */ /* 0x000fe200000006ff */
[----:B------:R-:W-:Y:S02]  /*3c70*/  IMAD.U32 R89, R172, 0x10000, RZ ;  /* 0x00010000ac597824 */ /* 0x000fe400078e00ff */
[----:B------:R-:W-:Y:S01]  /*3c80*/  FFMA.FTZ R76, R210, R77, R81 ;  /* 0x0000004dd24c7223 */ /* 0x000fe20000010051 */
[----:B------:R-:W-:Y:S01]  /*3c90*/  FFMA.FTZ R81, R214, R87, R82 ;  /* 0x00000057d6517223 */ /* 0x000fe20000010052 */
[----:B------:R-:W-:Y:S01]  /*3ca0*/  SHF.L.U32 R82, R171, 0x10, RZ ;  /* 0x00000010ab527819 */ /* 0x000fe200000006ff */
[----:B------:R-:W-:Y:S01]  /*3cb0*/  FMUL.FTZ R218, R193, R218 ;  /* 0x000000dac1da7220 */ /* 0x000fe20000410000 */
[----:B------:R-:W-:Y:S01]  /*3cc0*/  SHF.L.U32 R87, R173, 0x10, RZ ;  /* 0x00000010ad577819 */ /* 0x000fe200000006ff */
[----:B------:R-:W-:Y:S01]  /*3cd0*/  FMUL.FTZ R220, R193, R220 ;  /* 0x000000dcc1dc7220 */ /* 0x000fe20000410000 */
[----:B------:R-:W-:Y:S01]  /*3ce0*/  SHF.L.U32 R91, R114, 0x10, RZ ;  /* 0x00000010725b7819 */ /* 0x000fe200000006ff */
[----:B------:R0:W-:Y:S01]  /*3cf0*/  @!P0 STG.E desc[UR6][R2.64], R189 ;  /* 0x000000bd02008986 */ /* 0x0001e2000c101906 */
[----:B------:R-:W-:Y:S01]  /*3d00*/  SHF.L.U32 R77, R17, 0x10, RZ ;  /* 0x00000010114d7819 */ /* 0x000fe200000006ff */
[C---:B------:R-:W-:Y:S01]  /*3d10*/  FFMA.FTZ R82, R218.reuse, R89, R82 ;  /* 0x00000059da527223 */ /* 0x040fe20000010052 */
[----:B------:R-:W-:Y:S01]  /*3d20*/  FFMA.FTZ R210, R218, R83, R87 ;  /* 0x00000053dad27223 */ /* 0x000fe20000010057 */
[----:B------:R-:W-:Y:S01]  /*3d30*/  FFMA.FTZ R89, R220, R91, R93 ;  /* 0x0000005bdc597223 */ /* 0x000fe2000001005d */
[----:B------:R-:W-:Y:S01]  /*3d40*/  SHF.L.U32 R87, R170, 0x10, RZ ;  /* 0x00000010aa577819 */ /* 0x000fe200000006ff */
[----:B------:R-:W-:Y:S01]  /*3d50*/  FMUL.FTZ R212, R193, R212 ;  /* 0x000000d4c1d47220 */ /* 0x000fe20000410000 */
[----:B------:R-:W-:Y:S01]  /*3d60*/  SHF.L.U32 R91, R169, 0x10, RZ ;  /* 0x00000010a95b7819 */ /* 0x000fe200000006ff */
[----:B------:R-:W-:Y:S01]  /*3d70*/  FMUL.FTZ R208, R193, R208 ;  /* 0x000000d0c1d07220 */ /* 0x000fe20000410000 */
[----:B------:R-:W-:Y:S01]  /*3d80*/  SHF.L.U32 R83, R18, 0x10, RZ ;  /* 0x0000001012537819 */ /* 0x000fe200000006ff */
[----:B------:R-:W-:Y:S01]  /*3d90*/  FADD.FTZ R206, -R187, R84 ;  /* 0x00000054bbce7221 */ /* 0x000fe20000010100 */
[----:B------:R-:W-:Y:S01]  /*3da0*/  SHF.L.U32 R93, R168, 0x10, RZ ;  /* 0x00000010a85d7819 */ /* 0x000fe200000006ff */
[----:B------:R-:W-:Y:S01]  /*3db0*/  FFMA.FTZ R214, R212, R87, R91 ;  /* 0x00000057d4d67223 */ /* 0x000fe2000001005b */
[----:B0-----:R-:W-:Y:S01]  /*3dc0*/  SHF.L.U32 R3, R61, 0x10, RZ ;  /* 0x000000103d037819 */ /* 0x001fe200000006ff */
[----:B------:R-:W-:Y:S01]  /*3dd0*/  FADD.FTZ R194, -R187, R92 ;  /* 0x0000005cbbc27221 */ /* 0x000fe20000010100 */
[----:B------:R-:W-:Y:S01]  /*3de0*/  SHF.L.U32 R2, R167, 0x10, RZ ;  /* 0x00000010a7027819 */ /* 0x000fe200000006ff */
[----:B------:R-:W-:Y:S01]  /*3df0*/  FADD.FTZ R188, -R187, R96 ;  /* 0x00000060bbbc7221 */ /* 0x000fe20000010100 */
[----:B------:R-:W-:Y:S01]  /*3e00*/  FFMA.FTZ R87, R208, R95, R97 ;  /* 0x0000005fd0577223 */ /* 0x000fe20000010061 */
[----:B------:R-:W-:Y:S01]  /*3e10*/  FFMA.FTZ R77, R216, R77, R3 ;  /* 0x0000004dd84d7223 */ /* 0x000fe20000010003 */
[----:B------:R-:W-:-:S02]  /*3e20*/  IMAD.U32 R3, R62, 0x10000, RZ ;  /* 0x000100003e037824 */ /* 0x000fc400078e00ff */
[C---:B------:R-:W-:Y:S01]  /*3e30*/  FADD.FTZ R96, -R187.reuse, R99 ;  /* 0x00000063bb607221 */ /* 0x040fe20000010100 */
[----:B------:R-:W-:Y:S01]  /*3e40*/  FADD.FTZ R92, -R187, R101 ;  /* 0x00000065bb5c7221 */ /* 0x000fe20000010100 */
[----:B------:R-:W-:Y:S01]  /*3e50*/  FFMA.FTZ R212, R212, R93, R2 ;  /* 0x0000005dd4d47223 */ /* 0x000fe20000010002 */
        /* <DEDUP_REMOVED lines=11> */
[----:B------:R-:W-:Y:S01]  /*3f10*/  SHF.L.U32 R99, R4, 0x10, RZ ;  /* 0x0000001004637819 */ /* 0x000fe200000006ff */
[----:B------:R-:W-:Y:S01]  /*3f20*/  FFMA.FTZ R216, R80, R97, R216 ;  /* 0x0000006150d87223 */ /* 0x000fe200000100d8 */
[----:B------:R-:W-:Y:S01]  /*3f30*/  SHF.L.U32 R101, R40, 0x10, RZ ;  /* 0x0000001028657819 */ /* 0x000fe200000006ff */
[C---:B------:R-:W-:Y:S01]  /*3f40*/  FADD.FTZ R204, -R187.reuse, R88 ;  /* 0x00000058bbcc7221 */ /* 0x040fe20000010100 */
[----:B------:R-:W-:Y:S01]  /*3f50*/  FFMA.FTZ R95, R208, R95, R3 ;  /* 0x0000005fd05f7223 */ /* 0x000fe20000010003 */
[----:B------:R-:W-:Y:S01]  /*3f60*/  SHF.L.U32 R91, R56, 0x10, RZ ;  /* 0x00000010385b7819 */ /* 0x000fe200000006ff */
[----:B------:R-:W-:Y:S01]  /*3f70*/  FADD.FTZ R88, -R187, R103 ;  /* 0x00000067bb587221 */ /* 0x000fe20000010100 */
        /* <DEDUP_REMOVED lines=12> */
[----:B------:R-:W-:Y:S01]  /*4040*/  FFMA.FTZ R91, R200, R99, R2 ;  /* 0x00000063c85b7223 */ /* 0x000fe20000010002 */
[----:B------:R-:W-:Y:S01]  /*4050*/  FFMA.FTZ R99, R202, R101, R103 ;  /* 0x00000065ca637223 */ /* 0x000fe20000010067 */
[----:B------:R-:W-:Y:S01]  /*4060*/  FADD.FTZ R84, -R187, R105 ;  /* 0x00000069bb547221 */ /* 0x000fe20000010100 */
[----:B------:R-:W-:Y:S01]  /*4070*/  FFMA.FTZ R93, R200, R93, R97 ;  /* 0x0000005dc85d7223 */ /* 0x000fe20000010061 */
[----:B------:R-:W-:Y:S01]  /*4080*/  SHF.L.U32 R101, R157, 0x10, RZ ;  /* 0x000000109d657819 */ /* 0x000fe200000006ff */
[----:B------:R-:W-:Y:S01]  /*4090*/  FADD.FTZ R78, -R187, R107 ;  /* 0x0000006bbb4e7221 */ /* 0x000fe20000010100 */
        /* <DEDUP_REMOVED lines=12> */
[C---:B------:R-:W-:Y:S01]  /*4160*/  FADD.FTZ R190, -R187.reuse, R94 ;  /* 0x0000005ebbbe7221 */ /* 0x040fe20000010100 */
[----:B------:R-:W-:Y:S01]  /*4170*/  FFMA.FTZ R101, R204, R107, R111 ;  /* 0x0000006bcc657223 */ /* 0x000fe2000001006f */
[----:B------:R-:W-:Y:S01]  /*4180*/  SHF.L.U32 R3, R22, 0x10, RZ ;  /* 0x0000001016037819 */ /* 0x000fe200000006ff */
[----:B------:R-:W-:Y:S01]  /*4190*/  FADD.FTZ R94, -R187, R104 ;  /* 0x00000068bb5e7221 */ /* 0x000fe20000010100 */
        /* <DEDUP_REMOVED lines=9> */
[C---:B------:R-:W-:Y:S01]  /*4230*/  FADD.FTZ R100, -R187.reuse, R100 ;  /* 0x00000064bb647221 */ /* 0x040fe20000010100 */
[C---:B------:R-:W-:Y:S01]  /*4240*/  FADD.FTZ R102, -R187.reuse, R102 ;  /* 0x00000066bb667221 */ /* 0x040fe20000010100 */
[----:B------:R-:W-:Y:S01]  /*4250*/  FADD.FTZ R86, -R187, R106 ;  /* 0x0000006abb567221 */ /* 0x000fe20000010100 */
        /* <DEDUP_REMOVED lines=12> */
[----:B------:R-:W-:Y:S01]  /*4320*/  FFMA.FTZ R224, R192, R103, R107 ;  /* 0x00000067c0e07223 */ /* 0x000fe2000001006b */
[----:B------:R-:W-:Y:S01]  /*4330*/  FFMA.FTZ R104, R194, R111, R187 ;  /* 0x0000006fc2687223 */ /* 0x000fe200000100bb */
[----:B------:R-:W-:Y:S01]  /*4340*/  SHF.L.U32 R3, R24, 0x10, RZ ;  /* 0x0000001018037819 */ /* 0x000fe200000006ff */
[----:B------:R-:W-:Y:S01]  /*4350*/  FMUL.FTZ R190, R193, R190 ;  /* 0x000000bec1be7220 */ /* 0x000fe20000410000 */
[----:B------:R-:W-:Y:S01]  /*4360*/  SHF.L.U32 R97, R52, 0x10, RZ ;  /* 0x0000001034617819 */ /* 0x000fe200000006ff */
[----:B------:R-:W-:Y:S01]  /*4370*/  FFMA.FTZ R211, R192, R211, R2 ;  /* 0x000000d3c0d37223 */ /* 0x000fe20000010002 */
[----:B------:R-:W-:Y:S01]  /*4380*/  SHF.L.U32 R107, R9, 0x10, RZ ;  /* 0x00000010096b7819 */ /* 0x000fe200000006ff */
[----:B------:R-:W-:Y:S01]  /*4390*/  FMUL.FTZ R187, R193, R182 ;  /* 0x000000b6c1bb7220 */ /* 0x000fe20000410000 */
[----:B------:R-:W-:Y:S01]  /*43a0*/  SHF.L.U32 R111, R37, 0x10, RZ ;  /* 0x00000010256f7819 */ /* 0x000fe200000006ff */
[----:B------:R-:W-:Y:S01]  /*43b0*/  FFMA.FTZ R182, R194, R3, R97 ;  /* 0x00000003c2b67223 */ /* 0x000fe20000010061 */
[----:B------:R-:W-:Y:S01]  /*43c0*/  SHF.L.U32 R2, R146, 0x10, RZ ;  /* 0x0000001092027819 */ /* 0x000fe200000006ff */
[----:B------:R-:W-:Y:S01]  /*43d0*/  IMAD.U32 R106, R145, 0x10000, RZ ;  /* 0x00010000916a7824 */ /* 0x000fe200078e00ff */
[----:B------:R-:W-:Y:S01]  /*43e0*/  SHF.L.U32 R192, R144, 0x10, RZ ;  /* 0x0000001090c07819 */ /* 0x000fe200000006ff */
[----:B------:R-:W-:Y:S01]  /*43f0*/  FFMA.FTZ R194, R190, R107, R111 ;  /* 0x0000006bbec27223 */ /* 0x000fe2000001006f */
[----:B------:R-:W-:Y:S01]  /*4400*/  SHF.L.U32 R103, R143, 0x10, RZ ;  /* 0x000000108f677819 */ /* 0x000fe200000006ff */
[----:B------:R-:W-:Y:S01]  /*4410*/  IMAD.U32 R3, R25, 0x10000, RZ ;  /* 0x0001000019037824 */ /* 0x000fe200078e00ff */
[----:B------:R-:W-:Y:S01]  /*4420*/  SHF.L.U32 R97, R53, 0x10, RZ ;  /* 0x0000001035617819 */ /* 0x000fe200000006ff */
[----:B------:R-:W-:Y:S01]  /*4430*/  FMUL.FTZ R188, R193, R188 ;  /* 0x000000bcc1bc7220 */ /* 0x000fe20000410000 */
[----:B------:R-:W-:Y:S01]  /*4440*/  SHF.L.U32 R107, R10, 0x10, RZ ;  /* 0x000000100a6b7819 */ /* 0x000fe200000006ff */
[----:B------:R-:W-:Y:S01]  /*4450*/  FFMA.FTZ R195, R187, R2, R106 ;  /* 0x00000002bbc37223 */ /* 0x000fe2000001006a */
[----:B------:R-:W-:Y:S01]  /*4460*/  SHF.L.U32 R111, R38, 0x10, RZ ;  /* 0x00000010266f7819 */ /* 0x000fe200000006ff */
[----:B------:R-:W-:Y:S01]  /*4470*/  FMUL.FTZ R189, R193, R184 ;  /* 0x000000b8c1bd7220 */ /* 0x000fe20000410000 */
[----:B------:R-:W-:Y:S01]  /*4480*/  FFMA.FTZ R187, R187, R192, R103 ;  /* 0x000000c0bbbb7223 */ /* 0x000fe20000010067 */
        /* <DEDUP_REMOVED lines=9> */
[----:B------:R-:W-:Y:S01]  /*4520*/  FMUL.FTZ R180, R193, R180 ;  /* 0x000000b4c1b47220 */ /* 0x000fe20000410000 */
[----:B------:R-:W-:Y:S01]  /*4530*/  SHF.L.U32 R107, R11, 0x10, RZ ;  /* 0x000000100b6b7819 */ /* 0x000fe200000006ff */
[C---:B------:R-:W-:Y:S01]  /*4540*/  FFMA.FTZ R205, R189.reuse, R2, R106 ;  /* 0x00000002bdcd7223 */ /* 0x040fe2000001006a */
[----:B------:R-:W-:Y:S01]  /*4550*/  FFMA.FTZ R189, R189, R192, R103 ;  /* 0x000000c0bdbd7223 */ /* 0x000fe20000010067 */
[----:B------:R-:W-:Y:S01]  /*4560*/  FFMA.FTZ R190, R188, R3, R97 ;  /* 0x00000003bcbe7223 */ /* 0x000fe20000010061 */
[----:B------:R-:W-:Y:S01]  /*4570*/  SHF.L.U32 R103, R137, 0x10, RZ ;  /* 0x0000001089677819 */ /* 0x000fe200000006ff */
[----:B------:R-:W-:Y:S01]  /*4580*/  FFMA.FTZ R208, R180, R107, R111 ;  /* 0x0000006bb4d07223 */ /* 0x000fe2000001006f */
[----:B------:R-:W-:Y:S01]  /*4590*/  SHF.L.U32 R2, R135, 0x10, RZ ;  /* 0x0000001087027819 */ /* 0x000fe200000006ff */
[----:B------:R-:W-:Y:S01]  /*45a0*/  FMUL.FTZ R110, R193, R110 ;  /* 0x0000006ec16e7220 */ /* 0x000fe20000410000 */
        /* <DEDUP_REMOVED lines=8> */
[----:B------:R-:W-:Y:S01]  /*4630*/  SHF.L.U32 R2, R131, 0x10, RZ ;  /* 0x0000001083027819 */ /* 0x000fe200000006ff */
[----:B------:R-:W-:Y:S01]  /*4640*/  FMUL.FTZ R96, R193, R96 ;  /* 0x00000060c1607220 */ /* 0x000fe20000410000 */
[----:B------:R-:W-:Y:S01]  /*4650*/  SHF.L.U32 R3, R28, 0x10, RZ ;  /* 0x000000101c037819 */ /* 0x000fe200000006ff */
[----:B------:R-:W-:Y:S01]  /*4660*/  FFMA.FTZ R110, R100, R107, R111 ;  /* 0x0000006b646e7223 */ /* 0x000fe2000001006f */
[----:B------:R-:W-:-:S02]  /*4670*/  IMAD.U32 R97, R48, 0x10000, RZ ;  /* 0x0001000030617824 */ /* 0x000fc400078e00ff */
[----:B------:R-:W-:Y:S01]  /*4680*/  FMUL.FTZ R102, R193, R102 ;  /* 0x00000066c1667220 */ /* 0x000fe20000410000 */
[----:B------:R-:W-:Y:S02]  /*4690*/  IMAD.U32 R111, R13, 0x10000, RZ ;  /* 0x000100000d6f7824 */ /* 0x000fe400078e00ff */
[----:B------:R-:W-:Y:S01]  /*46a0*/  FFMA.FTZ R207, R96, R207, R2 ;  /* 0x000000cf60cf7223 */ /* 0x000fe20000010002 */
[----:B------:R-:W-:Y:S01]  /*46b0*/  FFMA.FTZ R106, R100, R3, R97 ;  /* 0x00000003646a7223 */ /* 0x000fe20000010061 */
        /* <DEDUP_REMOVED lines=11> */
[----:B------:R-:W-:Y:S01]  /*4770*/  SHF.L.U32 R103, R129, 0x10, RZ ;  /* 0x0000001081677819 */ /* 0x000fe200000006ff */
[----:B------:R-:W-:Y:S01]  /*4780*/  FFMA.FTZ R201, R88, R201, R97 ;  /* 0x000000c958c97223 */ /* 0x000fe20000010061 */
[----:B------:R-:W-:Y:S01]  /*4790*/  FFMA.FTZ R111, R102, R111, R3 ;  /* 0x0000006f666f7223 */ /* 0x000fe20000010003 */
[----:B------:R-:W0:Y:S01]  /*47a0*/  LDC.64 R96, c[0x0][0x428] ;  /* 0x00010a00ff607b82 */ /* 0x000e220000000a00 */
[----:B------:R-:W-:Y:S01]  /*47b0*/  SHF.L.U32 R180, R123, 0x10, RZ ;  /* 0x000000107bb47819 */ /* 0x000fe200000006ff */
[----:B------:R-:W-:Y:S01]  /*47c0*/  FFMA.FTZ R191, R92, R191, R103 ;  /* 0x000000bf5cbf7223 */ /* 0x000fe20000010067 */
[----:B------:R-:W-:Y:S01]  /*47d0*/  SHF.L.U32 R103, R124, 0x10, RZ ;  /* 0x000000107c677819 */ /* 0x000fe200000006ff */
[C---:B------:R-:W-:Y:S01]  /*47e0*/  FMUL.FTZ R94, R193.reuse, R94 ;  /* 0x0000005ec15e7220 */ /* 0x040fe20000410000 */
[----:B------:R-:W-:Y:S01]  /*47f0*/  SHF.L.U32 R199, R14, 0x10, RZ ;  /* 0x000000100ec77819 */ /* 0x000fe200000006ff */
[C---:B------:R-:W-:Y:S01]  /*4800*/  FMUL.FTZ R84, R193.reuse, R84 ;  /* 0x00000054c1547220 */ /* 0x040fe20000410000 */
[----:B------:R-:W-:Y:S01]  /*4810*/  FMUL.FTZ R92, R193, R86 ;  /* 0x00000056c15c7220 */ /* 0x000fe20000410000 */
[----:B------:R-:W1:Y:S01]  /*4820*/  @!P0 LDC.64 R2, c[0x0][0x3c8] ;  /* 0x0000f200ff028b82 */ /* 0x000e620000000a00 */
[----:B------:R-:W-:Y:S01]  /*4830*/  FFMA.FTZ R180, R88, R103, R180 ;  /* 0x0000006758b47223 */ /* 0x000fe200000100b4 */
[----:B------:R-:W-:Y:S01]  /*4840*/  FFMA.FTZ R198, R94, R199, R209 ;  /* 0x000000c75ec67223 */ /* 0x000fe200000100d1 */
[----:B------:R-:W-:Y:S01]  /*4850*/  IMAD.U32 R103, R30, 0x10000, RZ ;  /* 0x000100001e677824 */ /* 0x000fe200078e00ff */
[----:B------:R-:W-:Y:S01]  /*4860*/  SHF.L.U32 R199, R50, 0x10, RZ ;  /* 0x0000001032c77819 */ /* 0x000fe200000006ff */
[----:B------:R-:W-:Y:S01]  /*4870*/  IMAD.U32 R88, R119, 0x10000, RZ ;  /* 0x0001000077587824 */ /* 0x000fe200078e00ff */
[----:B------:R-:W-:Y:S01]  /*4880*/  SHF.L.U32 R209, R122, 0x10, RZ ;  /* 0x000000107ad17819 */ /* 0x000fe200000006ff */
[----:B------:R-:W-:Y:S01]  /*4890*/  FFMA.FTZ R206, R92, R223, R225 ;  /* 0x000000df5cce7223 */ /* 0x000fe200000100e1 */
[----:B------:R-:W-:Y:S01]  /*48a0*/  F2FP.BF16.F32.PACK_AB R86, R214, R89 ;  /* 0x00000059d656723e */ /* 0x000fe200000010ff */
[----:B------:R-:W-:Y:S01]  /*48b0*/  FFMA.FTZ R192, R94, R103, R199 ;  /* 0x000000675ec07223 */ /* 0x000fe200000100c7 */
[C---:B------:R-:W-:Y:S01]  /*48c0*/  FFMA.FTZ R199, R84.reuse, R221, R88 ;  /* 0x000000dd54c77223 */ /* 0x040fe20000010058 */
[----:B------:R-:W2:Y:S01]  /*48d0*/  LDC.64 R102, c[0x0][0x430] ;  /* 0x00010c00ff667b82 */ /* 0x000ea20000000a00 */
[----:B------:R-:W-:Y:S01]  /*48e0*/  FFMA.FTZ R209, R84, R209, R217 ;  /* 0x000000d154d17223 */ /* 0x000fe200000100d9 */
[----:B------:R-:W-:Y:S01]  /*48f0*/  F2FP.BF16.F32.PACK_AB R87, R218, R87 ;  /* 0x00000057da57723e */ /* 0x000fe200000010ff */
[----:B------:R-:W-:Y:S01]  /*4900*/  IMAD.U32 R221, R118, 0x10000, RZ ;  /* 0x0001000076dd7824 */ /* 0x000fe200078e00ff */
[----:B------:R-:W-:Y:S01]  /*4910*/  F2FP.BF16.F32.PACK_AB R85, R210, R85 ;  /* 0x00000055d255723e */ /* 0x000fe200000010ff */
[----:B0-----:R-:W-:Y:S01]  /*4920*/  IMAD.WIDE.U32 R88, R181, 0x10, R96 ;  /* 0x00000010b5587825 */ /* 0x001fe200078e0060 */
[----:B------:R-:W-:-:S03]  /*4930*/  F2FP.BF16.F32.PACK_AB R84, R98, R79 ;  /* 0x0000004f6254723e */ /* 0x000fc600000010ff */
[----:B------:R-:W-:Y:S01]  /*4940*/  FMUL.FTZ R78, R193, R78 ;  /* 0x0000004ec14e7220 */ /* 0x000fe20000410000 */
[----:B------:R-:W-:Y:S02]  /*4950*/  SHF.L.U32 R79, R31, 0x10, RZ ;  /* 0x000000101f4f7819 */ /* 0x000fe400000006ff */
[----:B------:R-:W-:Y:S02]  /*4960*/  SHF.L.U32 R217, R51, 0x10, RZ ;  /* 0x0000001033d97819 */ /* 0x000fe400000006ff */
[----:B------:R-:W-:Y:S01]  /*4970*/  SHF.L.U32 R223, R117, 0x10, RZ ;  /* 0x0000001075df7819 */ /* 0x000fe200000006ff */
[----:B-1----:R-:W-:Y:S01]  /*4980*/  @!P0 IMAD.WIDE R2, R108, 0x4, R2 ;  /* 0x000000046c028825 */ /* 0x002fe200078e0202 */
[----:B------:R-:W-:-:S03]  /*4990*/  SHF.L.U32 R225, R116, 0x10, RZ ;  /* 0x0000001074e17819 */ /* 0x000fc600000006ff */
[----:B------:R-:W-:Y:S01]  /*49a0*/  FFMA.FTZ R210, R92, R79, R217 ;  /* 0x0000004f5cd27223 */ /* 0x000fe200000100d9 */
[----:B------:R-:W-:Y:S01]  /*49b0*/  SHF.L.U32 R94, R109, 0x10, RZ ;  /* 0x000000106d5e7819 */ /* 0x000fe200000006ff */
[----:B------:R-:W-:Y:S01]  /*49c0*/  FFMA.FTZ R221, R78, R221, R223 ;  /* 0x000000dd4edd7223 */ /* 0x000fe200000100df */
[----:B------:R0:W-:Y:S01]  /*49d0*/  @!P0 STG.E desc[UR6][R2.64], R193 ;  /* 0x000000c102008986 */ /* 0x0001e2000c101906 */
[----:B------:R-:W-:Y:S02]  /*49e0*/  F2FP.BF16.F32.PACK_AB R79, R216, R95 ;  /* 0x0000005fd84f723e */ /* 0x000fe400000010ff */
[----:B------:R-:W-:Y:S01]  /*49f0*/  FFMA.FTZ R217, R78, R225, R94 ;  /* 0x000000e14ed97223 */ /* 0x000fe2000001005e */
[----:B------:R1:W-:Y:S01]  /*4a00*/  STG.E.128 desc[UR6][R88.64], R84 ;  /* 0x0000005458007986 */ /* 0x0003e2000c101d06 */
[----:B------:R-:W-:Y:S01]  /*4a10*/  F2FP.BF16.F32.PACK_AB R78, R212, R83 ;  /* 0x00000053d44e723e */ /* 0x000fe200000010ff */
[----:B--2---:R-:W-:Y:S01]  /*4a20*/  IMAD.WIDE.U32 R94, R181, 0x10, R102 ;  /* 0x00000010b55e7825 */ /* 0x004fe200078e0066 */
[----:B------:R-:W-:-:S02]  /*4a30*/  F2FP.BF16.F32.PACK_AB R77, R82, R77 ;  /* 0x0000004d524d723e */ /* 0x000fc400000010ff */
[----:B------:R-:W-:Y:S02]  /*4a40*/  F2FP.BF16.F32.PACK_AB R76, R81, R76 ;  /* 0x0000004c514c723e */ /* 0x000fe400000010ff */
[----:B------:R-:W-:Y:S01]  /*4a50*/  F2FP.BF16.F32.PACK_AB R80, R93, R80 ;  /* 0x000000505d50723e */ /* 0x000fe200000010ff */
[--C-:B------:R-:W-:Y:S01]  /*4a60*/  IMAD.WIDE.U32 R92, R179, 0x10, R96.reuse ;  /* 0x00000010b35c7825 */ /* 0x100fe200078e0060 */
[----:B------:R-:W-:Y:S01]  /*4a70*/  F2FP.BF16.F32.PACK_AB R83, R224, R219 ;  /* 0x000000dbe053723e */ /* 0x000fe200000010ff */
[----:B------:R2:W-:Y:S01]  /*4a80*/  STG.E.128 desc[UR6][R94.64], R76 ;  /* 0x0000004c5e007986 */ /* 0x0005e2000c101d06 */
[----:B------:R-:W-:Y:S01]  /*4a90*/  F2FP.BF16.F32.PACK_AB R82, R222, R101 ;  /* 0x00000065de52723e */ /* 0x000fe200000010ff */
[----:B0-----:R-:W-:Y:S01]  /*4aa0*/  IMAD.WIDE.U32 R2, R183, 0x10, R96 ;  /* 0x00000010b7027825 */ /* 0x001fe200078e0060 */
[----:B------:R-:W-:-:S03]  /*4ab0*/  F2FP.BF16.F32.PACK_AB R81, R220, R99 ;  /* 0x00000063dc51723e */ /* 0x000fc600000010ff */
[--C-:B------:R-:W-:Y:S01]  /*4ac0*/  IMAD.WIDE.U32 R98, R179, 0x10, R102.reuse ;  /* 0x00000010b3627825 */ /* 0x100fe200078e0066 */
[----:B-1----:R-:W-:Y:S01]  /*4ad0*/  F2FP.BF16.F32.PACK_AB R85, R186, R105 ;  /* 0x00000069ba55723e */ /* 0x002fe200000010ff */
[----:B------:R0:W-:Y:S01]  /*4ae0*/  STG.E.128 desc[UR6][R92.64], R80 ;  /* 0x000000505c007986 */ /* 0x0001e2000c101d06 */
[----:B------:R-:W-:Y:S01]  /*4af0*/  F2FP.BF16.F32.PACK_AB R88, R195, R104 ;  /* 0x00000068c358723e */ /* 0x000fe200000010ff */
[----:B------:R-:W-:Y:S01]  /*4b00*/  IMAD.WIDE.U32 R100, R183, 0x10, R102 ;  /* 0x00000010b7647825 */ /* 0x000fe200078e0066 */
[----:B------:R-:W1:Y:S01]  /*4b10*/  LDC.64 R104, c[0x0][0x380] ;  /* 0x0000e000ff687b82 */ /* 0x000e620000000a00 */
[----:B------:R-:W-:Y:S02]  /*4b20*/  F2FP.BF16.F32.PACK_AB R87, R211, R204 ;  /* 0x000000ccd357723e */ /* 0x000fe400000010ff */
[----:B------:R-:W-:Y:S01]  /*4b30*/  F2FP.BF16.F32.PACK_AB R86, R203, R196 ;  /* 0x000000c4cb56723e */ /* 0x000fe200000010ff */
[----:B------:R-:W-:Y:S01]  /*4b40*/  IMAD.WIDE.U32 R96, R185, 0x10, R96 ;  /* 0x00000010b9607825 */ /* 0x000fe200078e0060 */
[----:B------:R-:W-:-:S02]  /*4b50*/  F2FP.BF16.F32.PACK_AB R84, R91, R90 ;  /* 0x0000005a5b54723e */ /* 0x000fc400000010ff */
[----:B------:R-:W-:Y:S01]  /*4b60*/  F2FP.BF16.F32.PACK_AB R91, R215, R208 ;  /* 0x000000d0d75b723e */ /* 0x000fe200000010ff */
[----:B------:R-:W-:Y:S01]  /*4b70*/  IMAD.WIDE.U32 R102, R185, 0x10, R102 ;  /* 0x00000010b9667825 */ /* 0x000fe200078e0066 */
[----:B------:R-:W-:Y:S01]  /*4b80*/  F2FP.BF16.F32.PACK_AB R90, R213, R202 ;  /* 0x000000cad55a723e */ /* 0x000fe200000010ff */
[----:B------:R3:W-:Y:S01]  /*4b90*/  STG.E.128 desc[UR6][R98.64], R84 ;  /* 0x0000005462007986 */ /* 0x0007e2000c101d06 */
[----:B------:R-:W-:Y:S02]  /*4ba0*/  F2FP.BF16.F32.PACK_AB R89, R205, R194 ;  /* 0x000000c2cd59723e */ /* 0x000fe400000010ff */
[----:B--2---:R-:W-:Y:S02]  /*4bb0*/  F2FP.BF16.F32.PACK_AB R79, R207, R200 ;  /* 0x000000c8cf4f723e */ /* 0x004fe400000010ff */
[----:B------:R-:W-:Y:S01]  /*4bc0*/  F2FP.BF16.F32.PACK_AB R78, R197, R190 ;  /* 0x000000bec54e723e */ /* 0x000fe200000010ff */
[----:B------:R3:W-:Y:S01]  /*4bd0*/  STG.E.128 desc[UR6][R2.64], R88 ;  /* 0x0000005802007986 */ /* 0x0007e2000c101d06 */
[----:B------:R-:W-:-:S02]  /*4be0*/  F2FP.BF16.F32.PACK_AB R77, R189, R184 ;  /* 0x000000b8bd4d723e */ /* 0x000fc400000010ff */
[----:B------:R-:W-:Y:S02]  /*4bf0*/  F2FP.BF16.F32.PACK_AB R76, R187, R182 ;  /* 0x000000b6bb4c723e */ /* 0x000fe400000010ff */
[----:B0-----:R-:W-:Y:S02]  /*4c00*/  F2FP.BF16.F32.PACK_AB R83, R221, R206 ;  /* 0x000000cedd53723e */ /* 0x001fe400000010ff */
[----:B------:R-:W-:Y:S01]  /*4c10*/  F2FP.BF16.F32.PACK_AB R82, R209, R198 ;  /* 0x000000c6d152723e */ /* 0x000fe200000010ff */
[----:B------:R3:W-:Y:S01]  /*4c20*/  STG.E.128 desc[UR6][R100.64], R76 ;  /* 0x0000004c64007986 */ /* 0x0007e2000c101d06 */
[----:B------:R-:W-:Y:S02]  /*4c30*/  F2FP.BF16.F32.PACK_AB R81, R201, R188 ;  /* 0x000000bcc951723e */ /* 0x000fe400000010ff */
[----:B------:R-:W-:Y:S02]  /*4c40*/  F2FP.BF16.F32.PACK_AB R80, R191, R110 ;  /* 0x0000006ebf50723e */ /* 0x000fe400000010ff */
[----:B------:R-:W-:-:S02]  /*4c50*/  F2FP.BF16.F32.PACK_AB R95, R217, R210 ;  /* 0x000000d2d95f723e */ /* 0x000fc400000010ff */
[----:B------:R-:W-:Y:S01]  /*4c60*/  F2FP.BF16.F32.PACK_AB R94, R199, R192 ;  /* 0x000000c0c75e723e */ /* 0x000fe200000010ff */
[----:B------:R3:W-:Y:S01]  /*4c70*/  STG.E.128 desc[UR6][R96.64], R80 ;  /* 0x0000005060007986 */ /* 0x0007e2000c101d06 */
[----:B------:R-:W-:Y:S02]  /*4c80*/  F2FP.BF16.F32.PACK_AB R93, R180, R111 ;  /* 0x0000006fb45d723e */ /* 0x000fe400000010ff */
[----:B------:R-:W-:Y:S02]  /*4c90*/  F2FP.BF16.F32.PACK_AB R92, R107, R106 ;  /* 0x0000006a6b5c723e */ /* 0x000fe400000010ff */
[----:B-1----:R-:W-:-:S03]  /*4ca0*/  IADD3 R108, PT, PT, R108, R104, RZ ;  /* 0x000000686c6c7210 */ /* 0x002fc60007ffe0ff */
[----:B------:R3:W-:Y:S01]  /*4cb0*/  STG.E.128 desc[UR6][R102.64], R92 ;  /* 0x0000005c66007986 */ /* 0x0007e2000c101d06 */
[----:B------:R-:W-:-:S13]  /*4cc0*/  ISETP.GE.AND P0, PT, R108, R105, PT ;  /* 0x000000696c00720c */ /* 0x000fda0003f06270 */
[----:B------:R-:W-:Y:S05]  /*4cd0*/  @!P0 BRA `(.L_x_5393) ;  /* 0xffffffbc00e88947 */ /* 0x000fea000383ffff */
[----:B------:R-:W-:Y:S05]  /*4ce0*/  EXIT ;  /* 0x000000000000794d */ /* 0x000fea0003800000 */
.L_x_5394:
        /* <DEDUP_REMOVED lines=9> */
.L_x_18029:


//--------------------- .text._ZN10layer_norm31ln_parallel_residual_fwd_kernelINS_13Kernel_traitsI13__nv_bfloat16S2_fS2_fjLj8192ELj1ELj1ELj8ELj16ENS_18Kernel_traits_baseILj8192ES2_S2_fS2_fjLj256EEEEELb0ELb1ELb0EEEvNS_9FwdParamsE --------------------------
	.section	.text._ZN10layer_norm31ln_parallel_residual_fwd_kernelINS_13Kernel_traitsI13__nv_bfloat16S2_fS2_fjLj8192ELj1ELj1ELj8ELj16ENS_18Kernel_traits_baseILj8192ES2_S2_fS2_fjLj256EEEEELb0ELb1ELb0EEEvNS_9FwdParamsE,"ax",@progbits
	.align	128
        .global         _ZN10layer_norm31ln_parallel_residual_fwd_kernelINS_13Kernel_traitsI13__nv_bfloat16S2_fS2_fjLj8192ELj1ELj1ELj8ELj16ENS_18Kernel_traits_baseILj8192ES2_S2_fS2_fjLj256EEEEELb0ELb1ELb0EEEvNS_9FwdParamsE
        .type           _ZN10layer_norm31ln_parallel_residual_fwd_kernelINS_13Kernel_traitsI13__nv_bfloat16S2_fS2_fjLj8192ELj1ELj1ELj8ELj16ENS_18Kernel_traits_baseILj8192ES2_S2_fS2_fjLj256EEEEELb0ELb1ELb0EEEvNS_9FwdParamsE,@function
        .size           _ZN10layer_norm31ln_parallel_residual_fwd_kernelINS_13Kernel_traitsI13__nv_bfloat16S2_fS2_fjLj8192ELj1ELj1ELj8ELj16ENS_18Kernel_traits_baseILj8192ES2_S2_fS2_fjLj256EEEEELb0ELb1ELb0EEEvNS_9FwdParamsE,(.L_x_18030 - _ZN10layer_norm31ln_parallel_residual_fwd_kernelINS_13Kernel_traitsI13__nv_bfloat16S2_fS2_fjLj8192ELj1ELj1ELj8ELj16ENS_18Kernel_traits_baseILj8192ES2_S2_fS2_fjLj256EEEEELb0ELb1ELb0EEEvNS_9FwdParamsE)
        .other          _ZN10layer_norm31ln_parallel_residual_fwd_kernelINS_13Kernel_traitsI13__nv_bfloat16S2_fS2_fjLj8192ELj1ELj1ELj8ELj16ENS_18Kernel_traits_baseILj8192ES2_S2_fS2_fjLj256EEEEELb0ELb1ELb0EEEvNS_9FwdParamsE,@"STO_CUDA_ENTRY STV_DEFAULT"
_ZN10layer_norm31ln_parallel_residual_fwd_kernelINS_13Kernel_traitsI13__nv_bfloat16S2_fS2_fjLj8192ELj1ELj1ELj8ELj16ENS_18Kernel_traits_baseILj8192ES2_S2_fS2_fjLj256EEEEELb0ELb1ELb0EEEvNS_9FwdParamsE:
.text._ZN10layer_norm31ln_parallel_residual_fwd_kernelINS_13Kernel_traitsI13__nv_bfloat16S2_fS2_fjLj8192ELj1ELj1ELj8ELj16ENS_18Kernel_traits_baseILj8192ES2_S2_fS2_fjLj256EEEEELb0ELb1ELb0EEEvNS_9FwdParamsE:
[----:B------:R-:W-:Y:S01]  /*0000*/  LDC R1, c[0x0][0x37c] ;  /* 0x0000df00ff017b82 */ /* 0x000fe20000000800 */
[----:B------:R-:W0:Y:S07]  /*0010*/  S2R R112, SR_TID.X ;  /* 0x0000000000707919 */ /* 0x000e2e0000002100 */
[----:B------:R-:W1:Y:S01]  /*0020*/  LDC R3, c[0x0][0x388] ;  /* 0x0000e200ff037b82 */ /* 0x000e620000000800 */
[----:B------:R-:W2:Y:S01]  /*0030*/  LDCU.64 UR8, c[0x0][0x438] ;  /* 0x00008700ff0877ac */ /* 0x000ea20008000a00 */
[----:B------:R-:W-:Y:S01]  /*0040*/  BSSY.RECONVERGENT B0, `(.L_x_5395) ;  /* 0x000004d000007945 */ /* 0x000fe20003800200 */
[----:B------:R-:W3:Y:S05]  /*0050*/  LDCU.64 UR6, c[0x0][0x358] ;  /* 0x00006b00ff0677ac */ /* 0x000eea0008000a00 */
[----:B------:R-:W4:Y:S01]  /*0060*/  S2UR UR4, SR_CTAID.X ;  /* 0x00000000000479c3 */ /* 0x000f220000002500 */
[----:B--2---:R-:W-:-:S04]  /*0070*/  UISETP.NE.U32.AND UP0, UPT, UR8, URZ, UPT ;  /* 0x000000ff0800728c */ /* 0x004fc8000bf05070 */
[----:B------:R-:W-:Y:S01]  /*0080*/  UISETP.NE.AND.EX UP0, UPT, UR9, URZ, UPT, UP0 ;  /* 0x000000ff0900728c */ /* 0x000fe2000bf05300 */
[----:B-1----:R-:W-:-:S04]  /*0090*/  SHF.R.S32.HI R2, RZ, 0x1f, R3 ;  /* 0x0000001fff027819 */ /* 0x002fc80000011403 */
[----:B------:R-:W-:Y:S02]  /*00a0*/  LEA.HI R44, R2, R3, RZ, 0x3 ;  /* 0x00000003022c7211 */ /* 0x000fe400078f18ff */
[C---:B0-----:R-:W-:Y:S02]  /*00b0*/  LOP3.LUT R0, R112.reuse, 0x1f, RZ, 0xc0, !PT ;  /* 0x0000001f70007812 */ /* 0x041fe400078ec0ff */
[----:B------:R-:W-:Y:S02]  /*00c0*/  LOP3.LUT R45, R112, 0xe0, RZ, 0xc0, !PT ;  /* 0x000000e0702d7812 */ /* 0x000fe400078ec0ff */
[----:B----4-:R-:W-:Y:S02]  /*00d0*/  MOV R109, UR4 ;  /* 0x00000004006d7c02 */ /* 0x010fe40008000f00 */
[C---:B------:R-:W-:Y:S02]  /*00e0*/  LOP3.LUT R3, R45.reuse, 0xff, R0, 0x36, !PT ;  /* 0x000000ff2d037812 */ /* 0x040fe400078e3600 */
[----:B------:R-:W-:-:S02]  /*00f0*/  LOP3.LUT R47, R45, R0, RZ, 0xfc, !PT ;  /* 0x000000002d2f7212 */ /* 0x000fc400078efcff */
[----:B------:R-:W-:Y:S01]  /*0100*/  LEA.HI.SX32 R110, R44, R3, 0x1d ;  /* 0x000000032c6e7211 */ /* 0x000fe200078feaff */
[----:B---3--:R-:W-:Y:S06]  /*0110*/  BRA.U !UP0, `(.L_x_5396) ;  /* 0x0000000108847547 */ /* 0x008fec000b800000 */
        /* <DEDUP_REMOVED lines=33> */
.L_x_5396:
        /* <DEDUP_REMOVED lines=27> */
[----:B------:R-:W-:Y:S01]  /*04e0*/  @P3 CS2R R40, SRZ ;  /* 0x0000000000283805 */ /* 0x000fe2000001ff00 */
[----:B------:R-:W-:Y:S01]  /*04f0*/  @P1 IMAD.MOV.U32 R27, RZ, RZ, RZ ;  /* 0x000000ffff1b1224 */ /* 0x000fe200078e00ff */
[----:B0-----:R-:W-:-:S07]  /*0500*/  @P2 MOV R35, RZ ;  /* 0x000000ff00232202 */ /* 0x001fce0000000f00 */
.L_x_5397:
[----:B------:R-:W-:Y:S05]  /*0510*/  BSYNC.RECONVERGENT B0 ;  /* 0x0000000000007941 */ /* 0x000fea0003800200 */
.L_x_5395:
[----:B------:R-:W0:Y:S02]  /*0520*/  LDCU UR4, c[0x0][0x384] ;  /* 0x00007080ff0477ac */ /* 0x000e240008000800 */
[----:B0-----:R-:W-:-:S13]  /*0530*/  ISETP.GE.AND P1, PT, R109, UR4, PT ;  /* 0x000000046d007c0c */ /* 0x001fda000bf26270 */
[----:B------:R-:W-:Y:S05]  /*0540*/  @P1 EXIT ;  /* 0x000000000000194d */ /* 0x000fea0003800000 */
[----:B------:R-:W-:Y:S01]  /*0550*/  SHF.R.S32.HI R44, RZ, 0x3, R44 ;  /* 0x00000003ff2c7819 */ /* 0x000fe2000001142c */
[----:B------:R-:W-:Y:S01]  /*0560*/  UPLOP3.LUT UP1, UPT, UPT, UPT, UPT, 0x40, 0x4 ;  /* 0x000000000004789c */ /* 0x000fe20003f2e870 */
[----:B-----5:R-:W-:Y:S01]  /*0570*/  PRMT R108, R40, 0x7632, R108 ;  /* 0x00007632286c7816 */ /* 0x020fe2000000006c */
[----:B------:R-:W0:Y:S01]  /*0580*/  LDCU UR14, c[0x0][0x388] ;  /* 0x00007100ff0e77ac */ /* 0x000e220008000800 */
[----:B------:R-:W-:Y:S02]  /*0590*/  LOP3.LUT R2, R44, 0xff, RZ, 0xc0, !PT ;  /* 0x000000ff2c027812 */ /* 0x000fe400078ec0ff */
[----:B------:R-:W-:Y:S01]  /*05a0*/  PRMT R107, R36, 0x7632, R107 ;  /* 0x00007632246b7816 */ /* 0x000fe2000000006b */
[----:B------:R-:W1:Y:S01]  /*05b0*/  LDCU.U8 UR12, c[0x0][0x410] ;  /* 0x00008200ff0c77ac */ /* 0x000e620008000000 */
[----:B------:R-:W-:Y:S01]  /*05c0*/  PRMT R106, R35, 0x7632, R106 ;  /* 0x00007632236a7816 */ /* 0x000fe2000000006a */
[----:B------:R-:W-:Y:S01]  /*05d0*/  IMAD R0, R0, -0x20, R2 ;  /* 0xffffffe000007824 */ /* 0x000fe200078e0202 */
[----:B------:R-:W-:Y:S01]  /*05e0*/  VIADDMNMX R2, R2, -R45, RZ, !PT ;  /* 0x8000002d02027246 */ /* 0x000fe200078001ff */
[----:B------:R-:W2:Y:S01]  /*05f0*/  LDCU UR13, c[0x0][0x400] ;  /* 0x00008000ff0d77ac */ /* 0x000ea20008000800 */
[----:B------:R-:W-:-:S02]  /*0600*/  PRMT R105, R31, 0x7632, R105 ;  /* 0x000076321f697816 */ /* 0x000fc40000000069 */
[----:B------:R-:W-:Y:S01]  /*0610*/  VIMNMX R4, PT, PT, RZ, R0, !PT ;  /* 0x00000000ff047248 */ /* 0x000fe20007fe0100 */
[----:B------:R-:W3:Y:S01]  /*0620*/  LDCU.64 UR8, c[0x0][0x398] ;  /* 0x00007300ff0877ac */ /* 0x000ee20008000a00 */
[----:B------:R-:W-:Y:S02]  /*0630*/  LOP3.LUT R0, R44, 0xffffff00, RZ, 0xc0, !PT ;  /* 0xffffff002c007812 */ /* 0x000fe400078ec0ff */
[----:B------:R-:W-:Y:S01]  /*0640*/  VIMNMX R3, PT, PT, R2, 0x20, PT ;  /* 0x0000002002037848 */ /* 0x000fe20003fe0100 */
[----:B------:R-:W4:Y:S01]  /*0650*/  LDCU.64 UR10, c[0x0][0x3a0] ;  /* 0x00007400ff0a77ac */ /* 0x000f220008000a00 */
[----:B------:R-:W-:Y:S02]  /*0660*/  VIMNMX R5, PT, PT, R4, 0x20, PT ;  /* 0x0000002004057848 */ /* 0x000fe40003fe0100 */
[-C--:B------:R-:W-:Y:S02]  /*0670*/  LEA R4, R3, R0.reuse, 0x3 ;  /* 0x0000000003047211 */ /* 0x080fe400078e18ff */
[----:B------:R-:W-:-:S02]  /*0680*/  LEA R0, R5, R0, 0x3 ;  /* 0x0000000005007211 */ /* 0x000fc400078e18ff */
[----:B------:R-:W-:Y:S02]  /*0690*/  I2FP.F32.U32 R6, R4 ;  /* 0x0000000400067245 */ /* 0x000fe40000201000 */
[----:B------:R-:W-:Y:S02]  /*06a0*/  PRMT R104, R34, 0x7632, R104 ;  /* 0x0000763222687816 */ /* 0x000fe40000000068 */
[----:B------:R-:W-:Y:S02]  /*06b0*/  PRMT R103, R30, 0x7632, R103 ;  /* 0x000076321e677816 */ /* 0x000fe40000000067 */
[----:B------:R-:W0:Y:S01]  /*06c0*/  MUFU.RCP R6, R6 ;  /* 0x0000000600067308 */ /* 0x000e220000001000 */
        /* <DEDUP_REMOVED lines=19> */
[----:B01234-:R-:W-:-:S07]  /*0800*/  PRMT R97, R12, 0x7632, R97 ;  /* 0x000076320c617816 */ /* 0x01ffce0000000061 */
.L_x_5434:
        /* <DEDUP_REMOVED lines=40> */
.L_x_5401:
[----:B-----5:R-:W-:Y:S01]  /*0a90*/  PRMT R56, R60, 0x7632, R56 ;  /* 0x000076323c387816 */ /* 0x020fe20000000038 */
[----:B------:R-:W-:Y:S01]  /*0aa0*/  IMAD.U32 R89, R62, 0x10000, RZ ;  /* 0x000100003e597824 */ /* 0x000fe200078e00ff */
[----:B------:R-:W-:Y:S02]  /*0ab0*/  SHF.L.U32 R57, R60, 0x10, RZ ;  /* 0x000000103c397819 */ /* 0x000fe400000006ff */
[----:B------:R-:W-:Y:S02]  /*0ac0*/  PRMT R58, R61, 0x7632, R58 ;  /* 0x000076323d3a7816 */ /* 0x000fe4000000003a */
[----:B------:R-:W-:Y:S02]  /*0ad0*/  PRMT R59, R62, 0x7632, R59 ;  /* 0x000076323e3b7816 */ /* 0x000fe4000000003b */
[----:B------:R-:W-:Y:S02]  /*0ae0*/  PRMT R60, R63, 0x7632, R60 ;  /* 0x000076323f3c7816 */ /* 0x000fe4000000003c */
        /* <DEDUP_REMOVED lines=15> */
.L_x_5400:
[----:B------:R-:W-:-:S04]  /*0be0*/  UISETP.NE.U32.AND UP0, UPT, UR10, URZ, UPT ;  /* 0x000000ff0a00728c */ /* 0x000fc8000bf05070 */
[----:B------:R-:W-:-:S09]  /*0bf0*/  UISETP.NE.AND.EX UP0, UPT, UR11, URZ, UPT, UP0 ;  /* 0x000000ff0b00728c */ /* 0x000fd2000bf05300 */
[----:B------:R-:W-:Y:S05]  /*0c00*/  BRA.U UP0, `(.L_x_5403) ;  /* 0x0000000100847547 */ /* 0x000fea000b800000 */
[C---:B-----5:R-:W-:Y:S01]  /*0c10*/  PRMT R88, R60.reuse, 0x7632, R88 ;  /* 0x000076323c587816 */ /* 0x060fe20000000058 */
[----:B------:R-:W-:Y:S01]  /*0c20*/  IMAD.U32 R58, R45, 0x10000, RZ ;  /* 0x000100002d3a7824 */ /* 0x000fe200078e00ff */
[----:B------:R-:W-:Y:S02]  /*0c30*/  SHF.L.U32 R57, R60, 0x10, RZ ;  /* 0x000000103c397819 */ /* 0x000fe400000006ff */
[C---:B------:R-:W-:Y:S02]  /*0c40*/  PRMT R90, R61.reuse, 0x7632, R90 ;  /* 0x000076323d5a7816 */ /* 0x040fe4000000005a */
[----:B------:R-:W-:Y:S02]  /*0c50*/  SHF.L.U32 R61, R61, 0x10, RZ ;  /* 0x000000103d3d7819 */ /* 0x000fe400000006ff */
[----:B------:R-:W-:Y:S02]  /*0c60*/  SHF.L.U32 R59, R62, 0x10, RZ ;  /* 0x000000103e3b7819 */ /* 0x000fe400000006ff */
[----:B------:R-:W-:Y:S01]  /*0c70*/  SHF.L.U32 R56, R44, 0x10, RZ ;  /* 0x000000102c387819 */ /* 0x000fe200000006ff */
[----:B------:R-:W-:Y:S01]  /*0c80*/  FADD.FTZ R58, R61, R58 ;  /* 0x0000003a3d3a7221 */ /* 0x000fe20000010000 */
[----:B------:R-:W-:-:S02]  /*0c90*/  SHF.L.U32 R60, R46, 0x10, RZ ;  /* 0x000000102e3c7819 */ /* 0x000fc400000006ff */
[----:B------:R-:W-:Y:S01]  /*0ca0*/  PRMT R91, R62, 0x7632, R91 ;  /* 0x000076323e5b7816 */ /* 0x000fe2000000005b */
[----:B------:R-:W-:Y:S01]  /*0cb0*/  FADD.FTZ R56, R57, R56 ;  /* 0x0000003839387221 */ /* 0x000fe20000010000 */
[----:B------:R-:W-:Y:S01]  /*0cc0*/  PRMT R113, R63, 0x7632, R113 ;  /* 0x000076323f717816 */ /* 0x000fe20000000071 */
[----:B------:R-:W-:Y:S01]  /*0cd0*/  FADD.FTZ R60, R59, R60 ;  /* 0x0000003c3b3c7221 */ /* 0x000fe20000010000 */
[----:B------:R-:W-:Y:S02]  /*0ce0*/  SHF.L.U32 R62, R63, 0x10, RZ ;  /* 0x000000103f3e7819 */ /* 0x000fe400000006ff */
[----:B------:R-:W-:Y:S01]  /*0cf0*/  PRMT R57, R44, 0x7632, R57 ;  /* 0x000076322c397816 */ /* 0x000fe20000000039 */
[----:B------:R-:W-:Y:S01]  /*0d00*/  IMAD.U32 R114, R113, 0x10000, RZ ;  /* 0x0001000071727824 */ /* 0x000fe200078e00ff */
[----:B------:R-:W-:Y:S02]  /*0d10*/  PRMT R59, R45, 0x7632, R59 ;  /* 0x000076322d3b7816 */ /* 0x000fe4000000003b */
        /* <DEDUP_REMOVED lines=12> */
[----:B------:R-:W-:-:S03]  /*0de0*/  SHF.L.U32 R63, R63, 0x10, RZ ;  /* 0x000000103f3f7819 */ /* 0x000fc600000006ff */
[----:B------:R-:W-:Y:S02]  /*0df0*/  FADD.FTZ R61, R112, R61 ;  /* 0x0000003d703d7221 */ /* 0x000fe40000010000 */
[----:B------:R-:W-:Y:S01]  /*0e00*/  FADD.FTZ R63, R114, R63 ;  /* 0x0000003f723f7221 */ /* 0x000fe20000010000 */
[----:B------:R-:W-:Y:S06]  /*0e10*/  BRA `(.L_x_5402) ;  /* 0x0000000000a07947 */ /* 0x000fec0003800000 */
.L_x_5403:
[----:B-----5:R-:W-:Y:S01]  /*0e20*/  PRMT R88, R60, 0x7632, R88 ;  /* 0x000076323c587816 */ /* 0x020fe20000000058 */
[----:B------:R-:W-:Y:S01]  /*0e30*/  IMAD.U32 R56, R44, 0x10000, RZ ;  /* 0x000100002c387824 */ /* 0x000fe200078e00ff */
[----:B------:R-:W-:Y:S02]  /*0e40*/  SHF.L.U32 R57, R60, 0x10, RZ ;  /* 0x000000103c397819 */ /* 0x000fe400000006ff */
[C---:B------:R-:W-:Y:S01]  /*0e50*/  PRMT R90, R61.reuse, 0x7632, R90 ;  /* 0x000076323d5a7816 */ /* 0x040fe2000000005a */
[----:B------:R-:W-:Y:S01]  /*0e60*/  IMAD.U32 R89, R88, 0x10000, RZ ;  /* 0x0001000058597824 */ /* 0x000fe200078e00ff */
        /* <DEDUP_REMOVED lines=35> */
.L_x_5402:
[----:B------:R-:W0:Y:S01]  /*10a0*/  LDC.64 R88, c[0x0][0x3a8] ;  /* 0x0000ea00ff587b82 */ /* 0x000e220000000a00 */
[C---:B------:R-:W-:Y:S01]  /*10b0*/  IADD3 R91, PT, PT, R111.reuse, 0x100, RZ ;  /* 0x000001006f5b7810 */ /* 0x040fe20007ffe0ff */
[----:B0-----:R-:W-:-:S05]  /*10c0*/  IMAD.WIDE.U32 R88, R111, 0x20, R88 ;  /* 0x000000206f587825 */ /* 0x001fca00078e0058 */
[----:B------:R0:W-:Y:S04]  /*10d0*/  STG.E.128 desc[UR6][R88.64], R56 ;  /* 0x0000003858007986 */ /* 0x0001e8000c101d06 */
[----:B------:R0:W-:Y:S02]  /*10e0*/  STG.E.128 desc[UR6][R88.64+0x10], R60 ;  /* 0x0000103c58007986 */ /* 0x0001e4000c101d06 */
.L_x_5399:
[----:B------:R-:W-:Y:S05]  /*10f0*/  BSYNC.RECONVERGENT B0 ;  /* 0x0000000000007941 */ /* 0x000fea0003800200 */
.L_x_5398:
        /* <DEDUP_REMOVED lines=19> */
[C---:B-----5:R-:W-:Y:S01]  /*1230*/  PRMT R90, R70.reuse, 0x7632, R90 ;  /* 0x00007632465a7816 */ /* 0x060fe2000000005a */
[C---:B-1----:R-:W-:Y:S01]  /*1240*/  IMAD.U32 R65, R69.reuse, 0x10000, RZ ;  /* 0x0001000045417824 */ /* 0x042fe200078e00ff */
[----:B------:R-:W-:Y:S02]  /*1250*/  SHF.L.U32 R67, R70, 0x10, RZ ;  /* 0x0000001046437819 */ /* 0x000fe400000006ff */
[C---:B------:R-:W-:Y:S02]  /*1260*/  PRMT R66, R68.reuse, 0x7632, R66 ;  /* 0x0000763244427816 */ /* 0x040fe40000000042 */
[----:B0-----:R-:W-:Y:S02]  /*1270*/  PRMT R88, R69, 0x7632, R88 ;  /* 0x0000763245587816 */ /* 0x001fe40000000058 */
[----:B------:R-:W-:Y:S02]  /*1280*/  SHF.L.U32 R70, R45, 0x10, RZ ;  /* 0x000000102d467819 */ /* 0x000fe400000006ff */
[----:B------:R-:W-:-:S02]  /*1290*/  SHF.L.U32 R68, R68, 0x10, RZ ;  /* 0x0000001044447819 */ /* 0x000fc400000006ff */
[----:B------:R-:W-:Y:S01]  /*12a0*/  SHF.L.U32 R69, R44, 0x10, RZ ;  /* 0x000000102c457819 */ /* 0x000fe200000006ff */
[----:B------:R-:W-:Y:S01]  /*12b0*/  FADD.FTZ R65, R70, R65 ;  /* 0x0000004146417221 */ /* 0x000fe20000010000 */
[----:B------:R-:W-:Y:S02]  /*12c0*/  SHF.L.U32 R112, R46, 0x10, RZ ;  /* 0x000000102e707819 */ /* 0x000fe400000006ff */
[----:B------:R-:W-:Y:S01]  /*12d0*/  PRMT R70, R45, 0x7632, R70 ;  /* 0x000076322d467816 */ /* 0x000fe20000000046 */
[--C-:B------:R-:W-:Y:S01]  /*12e0*/  FADD.FTZ R69, R69, R68.reuse ;  /* 0x0000004445457221 */ /* 0x100fe20000010000 */
[----:B------:R-:W-:Y:S01]  /*12f0*/  PRMT R68, R44, 0x7632, R68 ;  /* 0x000076322c447816 */ /* 0x000fe20000000044 */
[----:B------:R-:W-:Y:S01]  /*1300*/  FADD.FTZ R67, R112, R67 ;  /* 0x0000004370437221 */ /* 0x000fe20000010000 */
[C---:B------:R-:W-:Y:S01]  /*1310*/  PRMT R64, R71.reuse, 0x7632, R64 ;  /* 0x0000763247407816 */ /* 0x040fe20000000040 */
[----:B------:R-:W-:Y:S01]  /*1320*/  IMAD.U32 R113, R70, 0x10000, RZ ;  /* 0x0001000046717824 */ /* 0x000fe200078e00ff */
[----:B------:R-:W-:Y:S01]  /*1330*/  PRMT R112, R46, 0x7632, R112 ;  /* 0x000076322e707816 */ /* 0x000fe20000000070 */
[----:B------:R-:W-:Y:S01]  /*1340*/  IMAD.U32 R71, R71, 0x10000, RZ ;  /* 0x0001000047477824 */ /* 0x000fe200078e00ff */
[----:B------:R-:W-:-:S02]  /*1350*/  PRMT R114, R47, 0x7632, R114 ;  /* 0x000076322f727816 */ /* 0x000fc40000000072 */
        /* <DEDUP_REMOVED lines=22> */
.L_x_5407:
[C---:B-----5:R-:W-:Y:S01]  /*14c0*/  PRMT R112, R69.reuse, 0x7632, R112 ;  /* 0x0000763245707816 */ /* 0x060fe20000000070 */
[----:B-1----:R-:W-:Y:S01]  /*14d0*/  IMAD.U32 R64, R68, 0x10000, RZ ;  /* 0x0001000044407824 */ /* 0x002fe200078e00ff */
[----:B------:R-:W-:Y:S01]  /*14e0*/  SHF.L.U32 R66, R69, 0x10, RZ ;  /* 0x0000001045427819 */ /* 0x000fe200000006ff */
[----:B------:R-:W-:Y:S01]  /*14f0*/  IMAD.U32 R115, R46, 0x10000, RZ ;  /* 0x000100002e737824 */ /* 0x000fe200078e00ff */
[----:B------:R-:W-:Y:S01]  /*1500*/  SHF.L.U32 R67, R44, 0x10, RZ ;  /* 0x000000102c437819 */ /* 0x000fe200000006ff */
[----:B------:R-:W-:Y:S01]  /*1510*/  IMAD.U32 R112, R112, 0x10000, RZ ;  /* 0x0001000070707824 */ /* 0x000fe200078e00ff */
[----:B------:R-:W-:Y:S02]  /*1520*/  SHF.L.U32 R69, R45, 0x10, RZ ;  /* 0x000000102d457819 */ /* 0x000fe400000006ff */
[----:B0-----:R-:W-:Y:S01]  /*1530*/  PRMT R89, R68, 0x7632, R89 ;  /* 0x0000763244597816 */ /* 0x001fe20000000059 */
[----:B------:R-:W-:Y:S01]  /*1540*/  FADD.FTZ R64, R67, R64 ;  /* 0x0000004043407221 */ /* 0x000fe20000010000 */
[C---:B------:R-:W-:Y:S01]  /*1550*/  PRMT R113, R70.reuse, 0x7632, R113 ;  /* 0x0000763246717816 */ /* 0x040fe20000000071 */
[----:B------:R-:W-:Y:S01]  /*1560*/  FADD.FTZ R66, R69, R66 ;  /* 0x0000004245427221 */ /* 0x000fe20000010000 */
[----:B------:R-:W-:-:S02]  /*1570*/  SHF.L.U32 R68, R70, 0x10, RZ ;  /* 0x0000001046447819 */ /* 0x000fc400000006ff */
[----:B------:R-:W-:Y:S02]  /*1580*/  PRMT R67, R44, 0x7632, R67 ;  /* 0x000076322c437816 */ /* 0x000fe40000000043 */
[----:B------:R-:W-:Y:S01]  /*1590*/  PRMT R65, R71, 0x7632, R65 ;  /* 0x0000763247417816 */ /* 0x000fe20000000041 */
[----:B------:R-:W-:Y:S01]  /*15a0*/  FADD.FTZ R68, R115, R68 ;  /* 0x0000004473447221 */ /* 0x000fe20000010000 */
[----:B------:R-:W-:Y:S02]  /*15b0*/  SHF.L.U32 R70, R71, 0x10, RZ ;  /* 0x0000001047467819 */ /* 0x000fe400000006ff */
[----:B------:R-:W-:Y:S02]  /*15c0*/  PRMT R69, R45, 0x7632, R69 ;  /* 0x000076322d457816 */ /* 0x000fe40000000045 */
[----:B------:R-:W-:Y:S02]  /*15d0*/  PRMT R71, R46, 0x7632, R71 ;  /* 0x000076322e477816 */ /* 0x000fe40000000047 */
[----:B------:R-:W-:-:S02]  /*15e0*/  PRMT R88, R47, 0x7632, R88 ;  /* 0x000076322f587816 */ /* 0x000fc40000000058 */
[----:B------:R-:W-:Y:S02]  /*15f0*/  SHF.L.U32 R90, R89, 0x10, RZ ;  /* 0x00000010595a7819 */ /* 0x000fe400000006ff */
[----:B------:R-:W-:Y:S01]  /*1600*/  SHF.L.U32 R67, R67, 0x10, RZ ;  /* 0x0000001043437819 */ /* 0x000fe200000006ff */
[----:B------:R-:W-:Y:S01]  /*1610*/  IMAD.U32 R88, R88, 0x10000, RZ ;  /* 0x0001000058587824 */ /* 0x000fe200078e00ff */
[----:B------:R-:W-:Y:S02]  /*1620*/  SHF.L.U32 R69, R69, 0x10, RZ ;  /* 0x0000001045457819 */ /* 0x000fe400000006ff */
[----:B------:R-:W-:Y:S02]  /*1630*/  SHF.L.U32 R114, R113, 0x10, RZ ;  /* 0x0000001071727819 */ /* 0x000fe400000006ff */
[----:B------:R-:W-:Y:S02]  /*1640*/  SHF.L.U32 R71, R71, 0x10, RZ ;  /* 0x0000001047477819 */ /* 0x000fe400000006ff */
[----:B------:R-:W-:-:S02]  /*1650*/  SHF.L.U32 R115, R47, 0x10, RZ ;  /* 0x000000102f737819 */ /* 0x000fc400000006ff */
[----:B------:R-:W-:Y:S01]  /*1660*/  SHF.L.U32 R89, R65, 0x10, RZ ;  /* 0x0000001041597819 */ /* 0x000fe200000006ff */
[----:B------:R-:W-:Y:S01]  /*1670*/  FADD.FTZ R65, R90, R67 ;  /* 0x000000435a417221 */ /* 0x000fe20000010000 */
[----:B------:R-:W-:Y:S01]  /*1680*/  FADD.FTZ R67, R112, R69 ;  /* 0x0000004570437221 */ /* 0x000fe20000010000 */
[----:B------:R-:W-:Y:S01]  /*1690*/  FADD.FTZ R69, R114, R71 ;  /* 0x0000004772457221 */ /* 0x000fe20000010000 */
[----:B------:R-:W-:Y:S01]  /*16a0*/  FADD.FTZ R70, R115, R70 ;  /* 0x0000004673467221 */ /* 0x000fe20000010000 */
[----:B------:R-:W-:Y:S01]  /*16b0*/  FADD.FTZ R71, R89, R88 ;  /* 0x0000005859477221 */ /* 0x000fe20000010000 */
[----:B------:R-:W-:Y:S06]  /*16c0*/  BRA `(.L_x_5408) ;  /* 0x0000000000887947 */ /* 0x000fec0003800000 */
.L_x_5406:
[----:B------:R-:W-:Y:S05]  /*16d0*/  @!P1 BRA `(.L_x_5409) ;  /* 0x0000000000549947 */ /* 0x000fea0003800000 */
[C---:B-1---5:R-:W-:Y:S02]  /*16e0*/  PRMT R64, R68.reuse, 0x7632, R64 ;  /* 0x0000763244407816 */ /* 0x062fe40000000040 */
[----:B------:R-:W-:Y:S02]  /*16f0*/  SHF.L.U32 R65, R68, 0x10, RZ ;  /* 0x0000001044417819 */ /* 0x000fe400000006ff */
[----:B------:R-:W-:Y:S01]  /*1700*/  PRMT R66, R69, 0x7632, R66 ;  /* 0x0000763245427816 */ /* 0x000fe20000000042 */
[----:B0-----:R-:W-:Y:S01]  /*1710*/  IMAD.U32 R88, R64, 0x10000, RZ ;  /* 0x0001000040587824 */ /* 0x001fe200078e00ff */
[----:B------:R-:W-:Y:S01]  /*1720*/  PRMT R67, R70, 0x7632, R67 ;  /* 0x0000763246437816 */ /* 0x000fe20000000043 */
[----:B------:R-:W-:Y:S01]  /*1730*/  FADD.FTZ R64, R48, R65 ;  /* 0x0000004130407221 */ /* 0x000fe20000010000 */
[----:B------:R-:W-:Y:S01]  /*1740*/  PRMT R68, R71, 0x7632, R68 ;  /* 0x0000763247447816 */ /* 0x000fe20000000044 */
[----:B------:R-:W-:Y:S01]  /*1750*/  FADD.FTZ R65, R49, R88 ;  /* 0x0000005831417221 */ /* 0x000fe20000010000 */
        /* <DEDUP_REMOVED lines=12> */
[----:B------:R-:W-:Y:S06]  /*1820*/  BRA `(.L_x_5408) ;  /* 0x0000000000307947 */ /* 0x000fec0003800000 */
.L_x_5409:
[----:B0----5:R-:W-:Y:S01]  /*1830*/  PRMT R88, R70, 0x7632, R88 ;  /* 0x0000763246587816 */ /* 0x021fe20000000058 */
[C---:B-1----:R-:W-:Y:S01]  /*1840*/  IMAD.U32 R66, R69.reuse, 0x10000, RZ ;  /* 0x0001000045427824 */ /* 0x042fe200078e00ff */
        /* <DEDUP_REMOVED lines=10> */
.L_x_5408:
[----:B------:R-:W0:Y:S02]  /*18f0*/  LDC.64 R88, c[0x0][0x3a8] ;  /* 0x0000ea00ff587b82 */ /* 0x000e240000000a00 */
[C---:B0-----:R-:W-:Y:S01]  /*1900*/  IMAD.WIDE.U32 R88, R91.reuse, 0x20, R88 ;  /* 0x000000205b587825 */ /* 0x041fe200078e0058 */
[----:B------:R-:W-:-:S04]  /*1910*/  IADD3 R91, PT, PT, R91, 0x100, RZ ;  /* 0x000001005b5b7810 */ /* 0x000fc80007ffe0ff */
[----:B------:R1:W-:Y:S04]  /*1920*/  STG.E.128 desc[UR6][R88.64], R64 ;  /* 0x0000004058007986 */ /* 0x0003e8000c101d06 */
[----:B------:R1:W-:Y:S02]  /*1930*/  STG.E.128 desc[UR6][R88.64+0x10], R68 ;  /* 0x0000104458007986 */ /* 0x0003e4000c101d06 */
.L_x_5405:
[----:B------:R-:W-:Y:S05]  /*1940*/  BSYNC.RECONVERGENT B0 ;  /* 0x0000000000007941 */ /* 0x000fea0003800200 */
.L_x_5404:
        /* <DEDUP_REMOVED lines=9> */
[----:B------:R-:W4:Y:S01]  /*19e0*/  @P1 LDC.64 R72, c[0x0][0x3a0] ;  /* 0x0000e800ff481b82 */ /* 0x000f220000000a00 */
[----:B--2---:R-:W-:-:S06]  /*19f0*/  IMAD.WIDE.U32 R76, R91, 0x10, R76 ;  /* 0x000000105b4c7825 */ /* 0x004fcc00078e004c */
[----:B------:R-:W5:Y:S01]  /*1a00*/  LDG.E.128 R76, desc[UR6][R76.64] ;  /* 0x000000064c4c7981 */ /* 0x000f62000c1e1d00 */
[----:B---3--:R-:W-:-:S05]  /*1a10*/  @P0 IMAD.WIDE.U32 R74, R91, 0x10, R74 ;  /* 0x000000105b4a0825 */ /* 0x008fca00078e004a */
[----:B------:R2:W5:Y:S01]  /*1a20*/  @P0 LDG.E.128 R44, desc[UR6][R74.64] ;  /* 0x000000064a2c0981 */ /* 0x000562000c1e1d00 */
[----:B----4-:R-:W-:-:S05]  /*1a30*/  @P1 IMAD.WIDE.U32 R72, R91, 0x20, R72 ;  /* 0x000000205b481825 */ /* 0x010fca00078e0048 */
[----:B------:R2:W5:Y:S04]  /*1a40*/  @P1 LDG.E.128 R48, desc[UR6][R72.64] ;  /* 0x0000000648301981 */ /* 0x000568000c1e1d00 */
[----:B------:R2:W5:Y:S01]  /*1a50*/  @P1 LDG.E.128 R52, desc[UR6][R72.64+0x10] ;  /* 0x0000100648341981 */ /* 0x000562000c1e1d00 */
[----:B------:R-:W-:Y:S05]  /*1a60*/  @!P0 BRA `(.L_x_5412) ;  /* 0x00000004002c8947 */ /* 0x000fea0003800000 */
[----:B------:R-:W-:Y:S05]  /*1a70*/  @!P1 BRA `(.L_x_5413) ;  /* 0x0000000000a49947 */ /* 0x000fea0003800000 */
[----:B--2--5:R-:W-:Y:S01]  /*1a80*/  PRMT R74, R76, 0x7632, R74 ;  /* 0x000076324c4a7816 */ /* 0x024fe2000000004a */
[----:B------:R-:W-:Y:S01]  /*1a90*/  IMAD.U32 R75, R78, 0x10000, RZ ;  /* 0x000100004e4b7824 */ /* 0x000fe200078e00ff */
[----:B01----:R-:W-:Y:S01]  /*1aa0*/  PRMT R88, R77, 0x7632, R88 ;  /* 0x000076324d587816 */ /* 0x003fe20000000058 */
[----:B------:R-:W-:Y:S01]  /*1ab0*/  IMAD.U32 R116, R47, 0x10000, RZ ;  /* 0x000100002f747824 */ /* 0x000fe200078e00ff */
[----:B------:R-:W-:Y:S02]  /*1ac0*/  SHF.L.U32 R73, R77, 0x10, RZ ;  /* 0x000000104d497819 */ /* 0x000fe400000006ff */
[----:B------:R-:W-:Y:S02]  /*1ad0*/  SHF.L.U32 R76, R76, 0x10, RZ ;  /* 0x000000104c4c7819 */ /* 0x000fe400000006ff */
[----:B------:R-:W-:Y:S02]  /*1ae0*/  PRMT R90, R78, 0x7632, R90 ;  /* 0x000076324e5a7816 */ /* 0x000fe4000000005a */
[----:B------:R-:W-:-:S02]  /*1af0*/  SHF.L.U32 R77, R44, 0x10, RZ ;  /* 0x000000102c4d7819 */ /* 0x000fc400000006ff */
[----:B------:R-:W-:Y:S02]  /*1b00*/  SHF.L.U32 R78, R45, 0x10, RZ ;  /* 0x000000102d4e7819 */ /* 0x000fe400000006ff */
        /* <DEDUP_REMOVED lines=32> */
.L_x_5413:
[----:B--2--5:R-:W-:Y:S01]  /*1d10*/  SHF.L.U32 R72, R76, 0x10, RZ ;  /* 0x000000104c487819 */ /* 0x024fe200000006ff */
[C---:B------:R-:W-:Y:S01]  /*1d20*/  IMAD.U32 R74, R77.reuse, 0x10000, RZ ;  /* 0x000100004d4a7824 */ /* 0x040fe200078e00ff */
[----:B------:R-:W-:Y:S02]  /*1d30*/  PRMT R112, R77, 0x7632, R112 ;  /* 0x000076324d707816 */ /* 0x000fe40000000070 */
[----:B------:R-:W-:Y:S02]  /*1d40*/  SHF.L.U32 R75, R44, 0x10, RZ ;  /* 0x000000102c4b7819 */ /* 0x000fe400000006ff */
[----:B------:R-:W-:Y:S02]  /*1d50*/  SHF.L.U32 R77, R45, 0x10, RZ ;  /* 0x000000102d4d7819 */ /* 0x000fe400000006ff */
[----:B01----:R-:W-:Y:S01]  /*1d60*/  PRMT R89, R76, 0x7632, R89 ;  /* 0x000076324c597816 */ /* 0x003fe20000000059 */
[----:B------:R-:W-:Y:S01]  /*1d70*/  FADD.FTZ R72, R75, R72 ;  /* 0x000000484b487221 */ /* 0x000fe20000010000 */
[C---:B------:R-:W-:Y:S01]  /*1d80*/  PRMT R113, R78.reuse, 0x7632, R113 ;  /* 0x000076324e717816 */ /* 0x040fe20000000071 */
[----:B------:R-:W-:Y:S01]  /*1d90*/  FADD.FTZ R74, R77, R74 ;  /* 0x0000004a4d4a7221 */ /* 0x000fe20000010000 */
[----:B------:R-:W-:Y:S01]  /*1da0*/  SHF.L.U32 R76, R78, 0x10, RZ ;  /* 0x000000104e4c7819 */ /* 0x000fe200000006ff */
[----:B------:R-:W-:Y:S01]  /*1db0*/  IMAD.U32 R78, R79, 0x10000, RZ ;  /* 0x000100004f4e7824 */ /* 0x000fe200078e00ff */
[----:B------:R-:W-:-:S02]  /*1dc0*/  PRMT R75, R44, 0x7632, R75 ;  /* 0x000076322c4b7816 */ /* 0x000fc4000000004b */
[C---:B------:R-:W-:Y:S02]  /*1dd0*/  SHF.L.U32 R115, R46.reuse, 0x10, RZ ;  /* 0x000000102e737819 */ /* 0x040fe400000006ff */
[----:B------:R-:W-:Y:S02]  /*1de0*/  PRMT R73, R79, 0x7632, R73 ;  /* 0x000076324f497816 */ /* 0x000fe40000000049 */
[----:B------:R-:W-:Y:S01]  /*1df0*/  PRMT R77, R45, 0x7632, R77 ;  /* 0x000076322d4d7816 */ /* 0x000fe2000000004d */
[----:B------:R-:W-:Y:S01]  /*1e00*/  FADD.FTZ R76, R115, R76 ;  /* 0x0000004c734c7221 */ /* 0x000fe20000010000 */
[----:B------:R-:W-:Y:S02]  /*1e10*/  PRMT R79, R46, 0x7632, R79 ;  /* 0x000076322e4f7816 */ /* 0x000fe4000000004f */
[----:B------:R-:W-:Y:S01]  /*1e20*/  PRMT R88, R47, 0x7632, R88 ;  /* 0x000076322f587816 */ /* 0x000fe20000000058 */
[----:B------:R-:W-:Y:S01]  /*1e30*/  IMAD.U32 R77, R77, 0x10000, RZ ;  /* 0x000100004d4d7824 */ /* 0x000fe200078e00ff */
[----:B------:R-:W-:-:S02]  /*1e40*/  SHF.L.U32 R90, R89, 0x10, RZ ;  /* 0x00000010595a7819 */ /* 0x000fc400000006ff */
[----:B------:R-:W-:Y:S02]  /*1e50*/  SHF.L.U32 R75, R75, 0x10, RZ ;  /* 0x000000104b4b7819 */ /* 0x000fe400000006ff */
        /* <DEDUP_REMOVED lines=12> */
.L_x_5412:
[----:B------:R-:W-:Y:S05]  /*1f20*/  @!P1 BRA `(.L_x_5415) ;  /* 0x0000000000549947 */ /* 0x000fea0003800000 */
[C---:B--2--5:R-:W-:Y:S01]  /*1f30*/  PRMT R72, R76.reuse, 0x7632, R72 ;  /* 0x000076324c487816 */ /* 0x064fe20000000048 */
[----:B------:R-:W-:Y:S01]  /*1f40*/  IMAD.U32 R73, R76, 0x10000, RZ ;  /* 0x000100004c497824 */ /* 0x000fe200078e00ff */
[----:B------:R-:W-:Y:S02]  /*1f50*/  PRMT R74, R77, 0x7632, R74 ;  /* 0x000076324d4a7816 */ /* 0x000fe4000000004a */
[----:B------:R-:W-:Y:S02]  /*1f60*/  PRMT R75, R78, 0x7632, R75 ;  /* 0x000076324e4b7816 */ /* 0x000fe4000000004b */
[----:B------:R-:W-:Y:S01]  /*1f70*/  PRMT R76, R79, 0x7632, R76 ;  /* 0x000076324f4c7816 */ /* 0x000fe2000000004c */
[----:B------:R-:W-:Y:S01]  /*1f80*/  IMAD.U32 R90, R74, 0x10000, RZ ;  /* 0x000100004a5a7824 */ /* 0x000fe200078e00ff */
[----:B------:R-:W-:Y:S02]  /*1f90*/  SHF.L.U32 R77, R77, 0x10, RZ ;  /* 0x000000104d4d7819 */ /* 0x000fe400000006ff */
[----:B------:R-:W-:-:S02]  /*1fa0*/  SHF.L.U32 R79, R79, 0x10, RZ ;  /* 0x000000104f4f7819 */ /* 0x000fc400000006ff */
[----:B01----:R-:W-:Y:S01]  /*1fb0*/  SHF.L.U32 R89, R78, 0x10, RZ ;  /* 0x000000104e597819 */ /* 0x003fe200000006ff */
        /* <DEDUP_REMOVED lines=12> */
.L_x_5415:
[----:B01---5:R-:W-:Y:S02]  /*2080*/  PRMT R89, R79, 0x7632, R89 ;  /* 0x000076324f597816 */ /* 0x023fe40000000059 */
[----:B--2---:R-:W-:Y:S02]  /*2090*/  PRMT R73, R76, 0x7632, R73 ;  /* 0x000076324c497816 */ /* 0x004fe40000000049 */
[C---:B------:R-:W-:Y:S02]  /*20a0*/  PRMT R75, R77.reuse, 0x7632, R75 ;  /* 0x000076324d4b7816 */ /* 0x040fe4000000004b */
[----:B------:R-:W-:Y:S02]  /*20b0*/  PRMT R88, R78, 0x7632, R88 ;  /* 0x000076324e587816 */ /* 0x000fe40000000058 */
[----:B------:R-:W-:Y:S01]  /*20c0*/  SHF.L.U32 R72, R76, 0x10, RZ ;  /* 0x000000104c487819 */ /* 0x000fe200000006ff */
[----:B------:R-:W-:Y:S01]  /*20d0*/  IMAD.U32 R76, R78, 0x10000, RZ ;  /* 0x000100004e4c7824 */ /* 0x000fe200078e00ff */
[----:B------:R-:W-:-:S02]  /*20e0*/  SHF.L.U32 R74, R77, 0x10, RZ ;  /* 0x000000104d4a7819 */ /* 0x000fc400000006ff */
[----:B------:R-:W-:Y:S01]  /*20f0*/  SHF.L.U32 R78, R79, 0x10, RZ ;  /* 0x000000104f4e7819 */ /* 0x000fe200000006ff */
[----:B------:R-:W-:Y:S01]  /*2100*/  IMAD.U32 R79, R89, 0x10000, RZ ;  /* 0x00010000594f7824 */ /* 0x000fe200078e00ff */
[----:B------:R-:W-:Y:S02]  /*2110*/  SHF.L.U32 R73, R73, 0x10, RZ ;  /* 0x0000001049497819 */ /* 0x000fe400000006ff */
[----:B------:R-:W-:Y:S02]  /*2120*/  SHF.L.U32 R75, R75, 0x10, RZ ;  /* 0x000000104b4b7819 */ /* 0x000fe400000006ff */
[----:B------:R-:W-:-:S07]  /*2130*/  SHF.L.U32 R77, R88, 0x10, RZ ;  /* 0x00000010584d7819 */ /* 0x000fce00000006ff */
.L_x_5414:
[----:B------:R-:W0:Y:S02]  /*2140*/  LDC.64 R88, c[0x0][0x3a8] ;  /* 0x0000ea00ff587b82 */ /* 0x000e240000000a00 */
[C---:B0-----:R-:W-:Y:S01]  /*2150*/  IMAD.WIDE.U32 R88, R91.reuse, 0x20, R88 ;  /* 0x000000205b587825 */ /* 0x041fe200078e0058 */
[----:B------:R-:W-:-:S04]  /*2160*/  IADD3 R91, PT, PT, R91, 0x100, RZ ;  /* 0x000001005b5b7810 */ /* 0x000fc80007ffe0ff */
[----:B------:R2:W-:Y:S04]  /*2170*/  STG.E.128 desc[UR6][R88.64], R72 ;  /* 0x0000004858007986 */ /* 0x0005e8000c101d06 */
[----:B------:R2:W-:Y:S02]  /*2180*/  STG.E.128 desc[UR6][R88.64+0x10], R76 ;  /* 0x0000104c58007986 */ /* 0x0005e4000c101d06 */
.L_x_5411:
[----:B------:R-:W-:Y:S05]  /*2190*/  BSYNC.RECONVERGENT B0 ;  /* 0x0000000000007941 */ /* 0x000fea0003800200 */
.L_x_5410:
        /* <DEDUP_REMOVED lines=19> */
[----:B---3-5:R-:W-:Y:S02]  /*22d0*/  PRMT R82, R84, 0x7632, R82 ;  /* 0x0000763254527816 */ /* 0x028fe40000000052 */
[C---:B------:R-:W-:Y:S02]  /*22e0*/  PRMT R90, R86.reuse, 0x7632, R90 ;  /* 0x00007632565a7816 */ /* 0x040fe4000000005a */
[----:B------:R-:W-:Y:S01]  /*22f0*/  SHF.L.U32 R83, R86, 0x10, RZ ;  /* 0x0000001056537819 */ /* 0x000fe200000006ff */
[----:B------:R-:W-:Y:S01]  /*2300*/  IMAD.U32 R82, R82, 0x10000, RZ ;  /* 0x0001000052527824 */ /* 0x000fe200078e00ff */
[----:B------:R-:W-:Y:S02]  /*2310*/  SHF.L.U32 R84, R84, 0x10, RZ ;  /* 0x0000001054547819 */ /* 0x000fe400000006ff */
[C---:B-12---:R-:W-:Y:S02]  /*2320*/  PRMT R88, R85.reuse, 0x7632, R88 ;  /* 0x0000763255587816 */ /* 0x046fe40000000058 */
[----:B------:R-:W-:Y:S01]  /*2330*/  SHF.L.U32 R81, R85, 0x10, RZ ;  /* 0x0000001055517819 */ /* 0x000fe200000006ff */
[----:B------:R-:W-:Y:S01]  /*2340*/  IMAD.U32 R85, R44, 0x10000, RZ ;  /* 0x000100002c557824 */ /* 0x000fe200078e00ff */
[----:B------:R-:W-:-:S02]  /*2350*/  SHF.L.U32 R86, R45, 0x10, RZ ;  /* 0x000000102d567819 */ /* 0x000fc400000006ff */
[----:B------:R-:W-:Y:S01]  /*2360*/  SHF.L.U32 R112, R46, 0x10, RZ ;  /* 0x000000102e707819 */ /* 0x000fe200000006ff */
[--C-:B------:R-:W-:Y:S01]  /*2370*/  FADD.FTZ R85, R85, R84.reuse ;  /* 0x0000005455557221 */ /* 0x100fe20000010000 */
        /* <DEDUP_REMOVED lines=30> */
.L_x_5419:
[----:B---3-5:R-:W-:Y:S02]  /*2560*/  SHF.L.U32 R80, R84, 0x10, RZ ;  /* 0x0000001054507819 */ /* 0x028fe400000006ff */
[C---:B------:R-:W-:Y:S02]  /*2570*/  PRMT R112, R85.reuse, 0x7632, R112 ;  /* 0x0000763255707816 */ /* 0x040fe40000000070 */
[----:B------:R-:W-:Y:S02]  /*2580*/  SHF.L.U32 R82, R85, 0x10, RZ ;  /* 0x0000001055527819 */ /* 0x000fe400000006ff */
[----:B------:R-:W-:Y:S02]  /*2590*/  SHF.L.U32 R83, R44, 0x10, RZ ;  /* 0x000000102c537819 */ /* 0x000fe400000006ff */
[----:B------:R-:W-:Y:S02]  /*25a0*/  SHF.L.U32 R85, R45, 0x10, RZ ;  /* 0x000000102d557819 */ /* 0x000fe400000006ff */
[----:B-12---:R-:W-:Y:S01]  /*25b0*/  PRMT R89, R84, 0x7632, R89 ;  /* 0x0000763254597816 */ /* 0x006fe20000000059 */
[----:B------:R-:W-:Y:S01]  /*25c0*/  FADD.FTZ R80, R83, R80 ;  /* 0x0000005053507221 */ /* 0x000fe20000010000 */
[C---:B------:R-:W-:Y:S01]  /*25d0*/  PRMT R113, R86.reuse, 0x7632, R113 ;  /* 0x0000763256717816 */ /* 0x040fe20000000071 */
[----:B------:R-:W-:-:S02]  /*25e0*/  IMAD.U32 R84, R86, 0x10000, RZ ;  /* 0x0001000056547824 */ /* 0x000fc400078e00ff */
[----:B------:R-:W-:Y:S01]  /*25f0*/  FADD.FTZ R82, R85, R82 ;  /* 0x0000005255527221 */ /* 0x000fe20000010000 */
[----:B------:R-:W-:Y:S02]  /*2600*/  PRMT R83, R44, 0x7632, R83 ;  /* 0x000076322c537816 */ /* 0x000fe40000000053 */
[----:B------:R-:W-:Y:S01]  /*2610*/  PRMT R81, R87, 0x7632, R81 ;  /* 0x0000763257517816 */ /* 0x000fe20000000051 */
[----:B------:R-:W-:Y:S01]  /*2620*/  IMAD.U32 R114, R113, 0x10000, RZ ;  /* 0x0001000071727824 */ /* 0x000fe200078e00ff */
[----:B------:R-:W-:Y:S02]  /*2630*/  SHF.L.U32 R86, R87, 0x10, RZ ;  /* 0x0000001057567819 */ /* 0x000fe400000006ff */
[----:B------:R-:W-:Y:S02]  /*2640*/  PRMT R85, R45, 0x7632, R85 ;  /* 0x000076322d557816 */ /* 0x000fe40000000055 */
[C---:B------:R-:W-:Y:S02]  /*2650*/  SHF.L.U32 R115, R46.reuse, 0x10, RZ ;  /* 0x000000102e737819 */ /* 0x040fe400000006ff */
[----:B------:R-:W-:-:S02]  /*2660*/  PRMT R87, R46, 0x7632, R87 ;  /* 0x000076322e577816 */ /* 0x000fc40000000057 */
[----:B------:R-:W-:Y:S01]  /*2670*/  PRMT R88, R47, 0x7632, R88 ;  /* 0x000076322f587816 */ /* 0x000fe20000000058 */
[----:B------:R-:W-:Y:S01]  /*2680*/  FADD.FTZ R84, R115, R84 ;  /* 0x0000005473547221 */ /* 0x000fe20000010000 */
[----:B------:R-:W-:Y:S01]  /*2690*/  SHF.L.U32 R90, R89, 0x10, RZ ;  /* 0x00000010595a7819 */ /* 0x000fe200000006ff */
[----:B------:R-:W-:Y:S01]  /*26a0*/  IMAD.U32 R115, R47, 0x10000, RZ ;  /* 0x000100002f737824 */ /* 0x000fe200078e00ff */
[----:B------:R-:W-:Y:S02]  /*26b0*/  SHF.L.U32 R83, R83, 0x10, RZ ;  /* 0x0000001053537819 */ /* 0x000fe400000006ff */
        /* <DEDUP_REMOVED lines=11> */
.L_x_5418:
[----:B------:R-:W-:Y:S05]  /*2770*/  @!P1 BRA `(.L_x_5421) ;  /* 0x0000000000549947 */ /* 0x000fea0003800000 */
[C---:B---3-5:R-:W-:Y:S02]  /*2780*/  PRMT R80, R84.reuse, 0x7632, R80 ;  /* 0x0000763254507816 */ /* 0x068fe40000000050 */
[----:B------:R-:W-:Y:S02]  /*2790*/  SHF.L.U32 R81, R84, 0x10, RZ ;  /* 0x0000001054517819 */ /* 0x000fe400000006ff */
[C---:B------:R-:W-:Y:S01]  /*27a0*/  PRMT R82, R85.reuse, 0x7632, R82 ;  /* 0x0000763255527816 */ /* 0x040fe20000000052 */
[----:B------:R-:W-:Y:S01]  /*27b0*/  IMAD.U32 R85, R85, 0x10000, RZ ;  /* 0x0001000055557824 */ /* 0x000fe200078e00ff */
[C---:B------:R-:W-:Y:S02]  /*27c0*/  PRMT R83, R86.reuse, 0x7632, R83 ;  /* 0x0000763256537816 */ /* 0x040fe40000000053 */
[C---:B------:R-:W-:Y:S02]  /*27d0*/  PRMT R84, R87.reuse, 0x7632, R84 ;  /* 0x0000763257547816 */ /* 0x040fe40000000054 */
[----:B------:R-:W-:Y:S01]  /*27e0*/  SHF.L.U32 R87, R87, 0x10, RZ ;  /* 0x0000001057577819 */ /* 0x000fe200000006ff */
[----:B------:R-:W-:Y:S01]  /*27f0*/  IMAD.U32 R112, R83, 0x10000, RZ ;  /* 0x0001000053707824 */ /* 0x000fe200078e00ff */
[----:B-12---:R-:W-:-:S02]  /*2800*/  SHF.L.U32 R89, R86, 0x10, RZ ;  /* 0x0000001056597819 */ /* 0x006fc400000006ff */
        /* <DEDUP_REMOVED lines=12> */
.L_x_5421:
[----:B---3-5:R-:W-:Y:S02]  /*28d0*/  PRMT R81, R84, 0x7632, R81 ;  /* 0x0000763254517816 */ /* 0x028fe40000000051 */
[----:B------:R-:W-:Y:S02]  /*28e0*/  PRMT R83, R85, 0x7632, R83 ;  /* 0x0000763255537816 */ /* 0x000fe40000000053 */
[----:B-12---:R-:W-:Y:S02]  /*28f0*/  PRMT R88, R86, 0x7632, R88 ;  /* 0x0000763256587816 */ /* 0x006fe40000000058 */
[C---:B------:R-:W-:Y:S02]  /*2900*/  PRMT R89, R87.reuse, 0x7632, R89 ;  /* 0x0000763257597816 */ /* 0x040fe40000000059 */
[----:B------:R-:W-:Y:S02]  /*2910*/  SHF.L.U32 R80, R84, 0x10, RZ ;  /* 0x0000001054507819 */ /* 0x000fe400000006ff */
[----:B------:R-:W-:Y:S01]  /*2920*/  SHF.L.U32 R84, R86, 0x10, RZ ;  /* 0x0000001056547819 */ /* 0x000fe200000006ff */
[----:B------:R-:W-:Y:S01]  /*2930*/  IMAD.U32 R86, R87, 0x10000, RZ ;  /* 0x0001000057567824 */ /* 0x000fe200078e00ff */
[----:B------:R-:W-:-:S02]  /*2940*/  SHF.L.U32 R82, R85, 0x10, RZ ;  /* 0x0000001055527819 */ /* 0x000fc400000006ff */
[----:B------:R-:W-:Y:S02]  /*2950*/  SHF.L.U32 R81, R81, 0x10, RZ ;  /* 0x0000001051517819 */ /* 0x000fe400000006ff */
[----:B------:R-:W-:Y:S02]  /*2960*/  SHF.L.U32 R83, R83, 0x10, RZ ;  /* 0x0000001053537819 */ /* 0x000fe400000006ff */
[----:B------:R-:W-:Y:S02]  /*2970*/  SHF.L.U32 R85, R88, 0x10, RZ ;  /* 0x0000001058557819 */ /* 0x000fe400000006ff */
[----:B------:R-:W-:-:S07]  /*2980*/  SHF.L.U32 R87, R89, 0x10, RZ ;  /* 0x0000001059577819 */ /* 0x000fce00000006ff */
.L_x_5420:
[----:B------:R-:W0:Y:S02]  /*2990*/  LDC.64 R88, c[0x0][0x3a8] ;  /* 0x0000ea00ff587b82 */ /* 0x000e240000000a00 */
[----:B0-----:R-:W-:-:S05]  /*29a0*/  IMAD.WIDE.U32 R88, R91, 0x20, R88 ;  /* 0x000000205b587825 */ /* 0x001fca00078e0058 */
[----:B------:R3:W-:Y:S04]  /*29b0*/  STG.E.128 desc[UR6][R88.64], R80 ;  /* 0x0000005058007986 */ /* 0x0007e8000c101d06 */
[----:B------:R3:W-:Y:S02]  /*29c0*/  STG.E.128 desc[UR6][R88.64+0x10], R84 ;  /* 0x0000105458007986 */ /* 0x0007e4000c101d06 */
.L_x_5417:
[----:B------:R-:W-:Y:S05]  /*29d0*/  BSYNC.RECONVERGENT B0 ;  /* 0x0000000000007941 */ /* 0x000fea0003800200 */
.L_x_5416:
[----:B0123--:R-:W-:Y:S01]  /*29e0*/  FADD.FTZ R88, RZ, R56 ;  /* 0x00000038ff587221 */ /* 0x00ffe20000010000 */
[C---:B------:R-:W-:Y:S01]  /*29f0*/  ISETP.GE.U32.AND P0, PT, R110.reuse, 0x100, PT ;  /* 0x000001006e00780c */ /* 0x040fe20003f06070 */
[----:B------:R-:W-:Y:S01]  /*2a00*/  BSSY.RECONVERGENT B0, `(.L_x_5422) ;  /* 0x0000087000007945 */ /* 0x000fe20003800200 */
[C---:B------:R-:W-:Y:S01]  /*2a10*/  ISETP.GT.U32.AND P6, PT, R110.reuse, 0x1ff, PT ;  /* 0x000001ff6e00780c */ /* 0x040fe20003fc4070 */
        /* <DEDUP_REMOVED lines=123> */
[----:B------:R-:W-:Y:S02]  /*31d0*/  IMAD.MOV.U32 R116, RZ, RZ, RZ ;  /* 0x000000ffff747224 */ /* 0x000fe400078e00ff */
        /* <DEDUP_REMOVED lines=9> */
.L_x_5423:
[----:B------:R-:W-:Y:S05]  /*3270*/  BSYNC.RECONVERGENT B0 ;  /* 0x0000000000007941 */ /* 0x000fea0003800200 */
.L_x_5422:
        /* <DEDUP_REMOVED lines=12> */
.L_x_5425:
[----:B------:R-:W-:Y:S05]  /*3340*/  BSYNC.RECONVERGENT B0 ;  /* 0x0000000000007941 */ /* 0x000fea0003800200 */
.L_x_5424:
[----:B------:R-:W1:Y:S01]  /*3350*/  SHFL.DOWN PT, R115, R116, 0x4, 0x1f ;  /* 0x08801f0074737f89 */ /* 0x000e6200000e0000 */
[-C--:B------:R-:W-:Y:S01]  /*3360*/  I2FP.F32.S32 R117, R116.reuse ;  /* 0x0000007400757245 */ /* 0x080fe20000201400 */
[----:B------:R-:W-:Y:S01]  /*3370*/  BSSY.RECONVERGENT B0, `(.L_x_5426) ;  /* 0x0000072000007945 */ /* 0x000fe20003800200 */
[----:B------:R-:W-:Y:S01]  /*3380*/  ISETP.NE.AND P1, PT, R112, RZ, PT ;  /* 0x000000ff7000720c */ /* 0x000fe20003f25270 */
[----:B0-----:R-:W0:Y:S01]  /*3390*/  SHFL.DOWN PT, R113, R88, 0x4, 0x1f ;  /* 0x08801f0058717f89 */ /* 0x001e2200000e0000 */
[----:B------:R-:W-:Y:S02]  /*33a0*/  ISETP.NE.AND P5, PT, RZ, UR12, PT ;  /* 0x0000000cff007c0c */ /* 0x000fe4000bfa5270 */
[----:B-1----:R-:W-:Y:S02]  /*33b0*/  IADD3 R91, PT, PT, R115, R116, RZ ;  /* 0x00000074735b7210 */ /* 0x002fe40007ffe0ff */
[----:B------:R-:W-:Y:S02]  /*33c0*/  I2FP.F32.S32 R115, R115 ;  /* 0x0000007300737245 */ /* 0x000fe40000201400 */
[----:B------:R-:W-:Y:S01]  /*33d0*/  I2FP.F32.S32 R90, R91 ;  /* 0x0000005b005a7245 */ /* 0x000fe20000201400 */
[----:B------:R-:W-:Y:S02]  /*33e0*/  SHFL.DOWN PT, R116, R91, 0x2, 0x1f ;  /* 0x08401f005b747f89 */ /* 0x000fe400000e0000 */
[C---:B0-----:R-:W-:Y:S01]  /*33f0*/  FMUL.FTZ R118, R113.reuse, R115 ;  /* 0x0000007371767220 */ /* 0x041fe20000410000 */
[----:B------:R-:W0:Y:S01]  /*3400*/  MUFU.RCP R114, R90 ;  /* 0x0000005a00727308 */ /* 0x000e220000001000 */
[----:B------:R-:W-:-:S02]  /*3410*/  FADD.FTZ R113, -R113, R88 ;  /* 0x0000005871717221 */ /* 0x000fc40000010100 */
[----:B------:R-:W-:Y:S02]  /*3420*/  FFMA.FTZ R119, R117, R88, R118 ;  /* 0x0000005875777223 */ /* 0x000fe40000010076 */
[----:B------:R-:W1:Y:S01]  /*3430*/  SHFL.DOWN PT, R118, R89, 0x4, 0x1f ;  /* 0x08801f0059767f89 */ /* 0x000e6200000e0000 */
[----:B------:R-:W-:-:S04]  /*3440*/  FMUL.FTZ R88, R113, R113 ;  /* 0x0000007171587220 */ /* 0x000fc80000410000 */
[----:B------:R-:W-:-:S04]  /*3450*/  FMUL.FTZ R120, R88, R117 ;  /* 0x0000007558787220 */ /* 0x000fc80000410000 */
[----:B------:R-:W-:Y:S01]  /*3460*/  FMUL.FTZ R120, R120, R115 ;  /* 0x0000007378787220 */ /* 0x000fe20000410000 */
[----:B0-----:R-:W-:-:S05]  /*3470*/  FMUL.FTZ R113, R114, R119 ;  /* 0x0000007772717220 */ /* 0x001fca0000410000 */
[----:B------:R-:W0:Y:S01]  /*3480*/  SHFL.DOWN PT, R88, R113, 0x2, 0x1f ;  /* 0x08401f0071587f89 */ /* 0x000e2200000e0000 */
[----:B-1----:R-:W-:Y:S01]  /*3490*/  FADD.FTZ R115, R118, R89 ;  /* 0x0000005976737221 */ /* 0x002fe20000010000 */
[----:B------:R-:W-:-:S03]  /*34a0*/  I2FP.F32.S32 R118, R116 ;  /* 0x0000007400767245 */ /* 0x000fc60000201400 */
[----:B------:R-:W-:Y:S01]  /*34b0*/  FFMA.FTZ R115, R114, R120, R115 ;  /* 0x0000007872737223 */ /* 0x000fe20000010073 */
[----:B------:R-:W-:-:S04]  /*34c0*/  IADD3 R114, PT, PT, R91, R116, RZ ;  /* 0x000000745b727210 */ /* 0x000fc80007ffe0ff */
[----:B------:R-:W-:Y:S01]  /*34d0*/  I2FP.F32.S32 R89, R114 ;  /* 0x0000007200597245 */ /* 0x000fe20000201400 */
[----:B------:R-:W1:Y:S03]  /*34e0*/  SHFL.DOWN PT, R116, R115, 0x2, 0x1f ;  /* 0x08401f0073747f89 */ /* 0x000e6600000e0000 */
[----:B------:R-:W2:Y:S01]  /*34f0*/  MUFU.RCP R91, R89 ;  /* 0x00000059005b7308 */ /* 0x000ea20000001000 */
[----:B0-----:R-:W-:Y:S01]  /*3500*/  FMUL.FTZ R117, R88, R118 ;  /* 0x0000007658757220 */ /* 0x001fe20000410000 */
[----:B------:R-:W-:-:S03]  /*3510*/  FADD.FTZ R88, R113, -R88 ;  /* 0x8000005871587221 */ /* 0x000fc60000010000 */
[----:B------:R-:W-:Y:S01]  /*3520*/  FFMA.FTZ R120, R90, R113, R117 ;  /* 0x000000715a787223 */ /* 0x000fe20000010075 */
[----:B------:R-:W-:Y:S01]  /*3530*/  FMUL.FTZ R117, R88, R88 ;  /* 0x0000005858757220 */ /* 0x000fe20000410000 */
[----:B------:R-:W0:Y:S03]  /*3540*/  SHFL.DOWN PT, R113, R114, 0x1, 0x1f ;  /* 0x08201f0072717f89 */ /* 0x000e2600000e0000 */
[----:B------:R-:W-:Y:S01]  /*3550*/  FMUL.FTZ R117, R90, R117 ;  /* 0x000000755a757220 */ /* 0x000fe20000410000 */
[----:B--2---:R-:W-:-:S03]  /*3560*/  FMUL.FTZ R88, R91, R120 ;  /* 0x000000785b587220 */ /* 0x004fc60000410000 */
[----:B------:R-:W-:Y:S01]  /*3570*/  FMUL.FTZ R117, R117, R118 ;  /* 0x0000007675757220 */ /* 0x000fe20000410000 */
[----:B-1----:R-:W-:Y:S02]  /*3580*/  FADD.FTZ R116, R115, R116 ;  /* 0x0000007473747221 */ /* 0x002fe40000010000 */
[----:B------:R-:W1:Y:S02]  /*3590*/  SHFL.DOWN PT, R115, R88, 0x1, 0x1f ;  /* 0x08201f0058737f89 */ /* 0x000e6400000e0000 */
[----:B------:R-:W-:-:S05]  /*35a0*/  FFMA.FTZ R116, R91, R117, R116 ;  /* 0x000000755b747223 */ /* 0x000fca0000010074 */
[----:B------:R-:W2:Y:S01]  /*35b0*/  SHFL.DOWN PT, R91, R116, 0x1, 0x1f ;  /* 0x08201f00745b7f89 */ /* 0x000ea200000e0000 */
[----:B0-----:R-:W-:Y:S01]  /*35c0*/  IMAD.IADD R90, R114, 0x1, R113 ;  /* 0x00000001725a7824 */ /* 0x001fe200078e0271 */
[----:B------:R-:W-:-:S04]  /*35d0*/  I2FP.F32.S32 R117, R113 ;  /* 0x0000007100757245 */ /* 0x000fc80000201400 */
[----:B------:R-:W-:-:S06]  /*35e0*/  I2FP.F32.S32 R90, R90 ;  /* 0x0000005a005a7245 */ /* 0x000fcc0000201400 */
[----:B------:R-:W0:Y:S01]  /*35f0*/  MUFU.RCP R90, R90 ;  /* 0x0000005a005a7308 */ /* 0x000e220000001000 */
[----:B-1----:R-:W-:Y:S01]  /*3600*/  FADD.FTZ R113, R88, -R115 ;  /* 0x8000007358717221 */ /* 0x002fe20000010000 */
[----:B------:R-:W-:Y:S02]  /*3610*/  FMUL.FTZ R118, R115, R117 ;  /* 0x0000007573767220 */ /* 0x000fe40000410000 */
[----:B------:R-:W1:Y:S01]  /*3620*/  LDC R115, c[0x0][0x448] ;  /* 0x00011200ff737b82 */ /* 0x000e620000000800 */
[----:B------:R-:W-:Y:S01]  /*3630*/  FMUL.FTZ R114, R113, R113 ;  /* 0x0000007171727220 */ /* 0x000fe20000410000 */
[C---:B------:R-:W-:Y:S01]  /*3640*/  FFMA.FTZ R113, R89.reuse, R88, R118 ;  /* 0x0000005859717223 */ /* 0x040fe20000010076 */
[----:B--2---:R-:W-:Y:S02]  /*3650*/  FADD.FTZ R91, R116, R91 ;  /* 0x0000005b745b7221 */ /* 0x004fe40000010000 */
[----:B------:R-:W-:-:S04]  /*3660*/  FMUL.FTZ R114, R89, R114 ;  /* 0x0000007259727220 */ /* 0x000fc80000410000 */
[----:B------:R-:W-:Y:S01]  /*3670*/  FMUL.FTZ R114, R114, R117 ;  /* 0x0000007572727220 */ /* 0x000fe20000410000 */
[----:B0-----:R-:W-:-:S03]  /*3680*/  FMUL.FTZ R113, R90, R113 ;  /* 0x000000715a717220 */ /* 0x001fc60000410000 */
[----:B------:R-:W-:Y:S02]  /*3690*/  FFMA.FTZ R114, R90, R114, R91 ;  /* 0x000000725a727223 */ /* 0x000fe4000001005b */
[----:B------:R-:W0:Y:S01]  /*36a0*/  @!P1 LDC.64 R90, c[0x0][0x3c0] ;  /* 0x0000f000ff5a9b82 */ /* 0x000e220000000a00 */
[----:B------:R-:W2:Y:S04]  /*36b0*/  SHFL.IDX PT, R117, R113, RZ, 0x1f ;  /* 0x00001fff71757589 */ /* 0x000ea800000e0000 */
[----:B------:R-:W1:Y:S01]  /*36c0*/  SHFL.IDX PT, R114, R114, RZ, 0x1f ;  /* 0x00001fff72727589 */ /* 0x000e6200000e0000 */
[----:B0-----:R-:W-:-:S04]  /*36d0*/  @!P1 IMAD.WIDE R90, R109, 0x4, R90 ;  /* 0x000000046d5a9825 */ /* 0x001fc800078e025a */
[C---:B--2---:R-:W-:Y:S01]  /*36e0*/  FMUL.FTZ R88, R117.reuse, R117 ;  /* 0x0000007575587220 */ /* 0x044fe20000410000 */
[----:B------:R-:W-:Y:S01]  /*36f0*/  FSEL R113, R117, RZ, !P5 ;  /* 0x000000ff75717208 */ /* 0x000fe20006800000 */
[----:B------:R0:W-:Y:S01]  /*3700*/  @!P1 STG.E desc[UR6][R90.64], R117 ;  /* 0x000000755a009986 */ /* 0x0001e2000c101906 */
[----:B-1----:R-:W-:Y:S02]  /*3710*/  FFMA.FTZ R115, R114, UR13, R115 ;  /* 0x0000000d72737c23 */ /* 0x002fe40008010073 */
[----:B------:R-:W-:Y:S02]  /*3720*/  FSEL R116, R88, RZ, P5 ;  /* 0x000000ff58747208 */ /* 0x000fe40002800000 */
[----:B------:R-:W1:Y:S03]  /*3730*/  @!P1 LDC.64 R88, c[0x0][0x3c8] ;  /* 0x0000f200ff589b82 */ /* 0x000e660000000a00 */
[----:B------:R-:W-:-:S06]  /*3740*/  FADD.FTZ R116, R115, R116 ;  /* 0x0000007473747221 */ /* 0x000fcc0000010000 */
[----:B------:R-:W2:Y:S01]  /*3750*/  MUFU.RSQ R116, R116 ;  /* 0x0000007400747308 */ /* 0x000ea20000001400 */
[----:B-1----:R-:W-:-:S05]  /*3760*/  @!P1 IMAD.WIDE R88, R109, 0x4, R88 ;  /* 0x000000046d589825 */ /* 0x002fca00078e0258 */
[----:B--2---:R0:W-:Y:S01]  /*3770*/  @!P1 STG.E desc[UR6][R88.64], R116 ;  /* 0x0000007458009986 */ /* 0x0041e2000c101906 */
[----:B------:R-:W-:Y:S05]  /*3780*/  @!P0 BRA `(.L_x_5427) ;  /* 0x0000000000c08947 */ /* 0x000fea0003800000 */
[--C-:B0-----:R-:W-:Y:S01]  /*3790*/  FADD.FTZ R89, R56, -R113.reuse ;  /* 0x8000007138597221 */ /* 0x101fe20000010000 */
[----:B------:R-:W-:Y:S02]  /*37a0*/  SHF.L.U32 R91, R12, 0x10, RZ ;  /* 0x000000100c5b7819 */ /* 0x000fe400000006ff */
[----:B------:R-:W-:Y:S01]  /*37b0*/  SHF.L.U32 R115, R16, 0x10, RZ ;  /* 0x0000001010737819 */ /* 0x000fe200000006ff */
[----:B------:R-:W-:Y:S01]  /*37c0*/  FMUL.FTZ R88, R116, R89 ;  /* 0x0000005974587220 */ /* 0x000fe20000410000 */
[----:B------:R-:W-:Y:S01]  /*37d0*/  FADD.FTZ R89, R57, -R113 ;  /* 0x8000007139597221 */ /* 0x000fe20000010000 */
[----:B------:R-:W-:Y:S02]  /*37e0*/  SHF.L.U32 R90, R97, 0x10, RZ ;  /* 0x00000010615a7819 */ /* 0x000fe400000006ff */
[----:B------:R-:W-:Y:S01]  /*37f0*/  SHF.L.U32 R114, R96, 0x10, RZ ;  /* 0x0000001060727819 */ /* 0x000fe200000006ff */
[----:B------:R-:W-:Y:S01]  /*3800*/  FMUL.FTZ R89, R116, R89 ;  /* 0x0000005974597220 */ /* 0x000fe20000410000 */
[----:B------:R-:W-:Y:S01]  /*3810*/  FFMA.FTZ R88, R88, R91, R115 ;  /* 0x0000005b58587223 */ /* 0x000fe20000010073 */
[----:B------:R-:W-:Y:S01]  /*3820*/  FADD.FTZ R91, R58, -R113 ;  /* 0x800000713a5b7221 */ /* 0x000fe20000010000 */
[----:B------:R-:W-:Y:S01]  /*3830*/  SHF.L.U32 R118, R95, 0x10, RZ ;  /* 0x000000105f767819 */ /* 0x000fe200000006ff */
[----:B------:R-:W-:Y:S01]  /*3840*/  FFMA.FTZ R117, R89, R90, R114 ;  /* 0x0000005a59757223 */ /* 0x000fe20000010072 */
[----:B------:R-:W-:Y:S01]  /*3850*/  SHF.L.U32 R114, R17, 0x10, RZ ;  /* 0x0000001011727819 */ /* 0x000fe200000006ff */
[----:B------:R-:W-:Y:S01]  /*3860*/  FMUL.FTZ R89, R116, R91 ;  /* 0x0000005b74597220 */ /* 0x000fe20000410000 */
[----:B------:R-:W-:-:S02]  /*3870*/  IMAD.U32 R90, R13, 0x10000, RZ ;  /* 0x000100000d5a7824 */ /* 0x000fc400078e00ff */
[--C-:B------:R-:W-:Y:S01]  /*3880*/  FADD.FTZ R91, R59, -R113.reuse ;  /* 0x800000713b5b7221 */ /* 0x100fe20000010000 */
[----:B------:R-:W-:Y:S01]  /*3890*/  IMAD.U32 R115, R18, 0x10000, RZ ;  /* 0x0001000012737824 */ /* 0x000fe200078e00ff */
[----:B------:R-:W-:Y:S01]  /*38a0*/  SHF.L.U32 R120, R92, 0x10, RZ ;  /* 0x000000105c787819 */ /* 0x000fe200000006ff */
[----:B------:R-:W-:Y:S01]  /*38b0*/  FFMA.FTZ R89, R89, R90, R114 ;  /* 0x0000005a59597223 */ /* 0x000fe20000010072 */
[----:B------:R-:W-:Y:S01]  /*38c0*/  SHF.L.U32 R90, R94, 0x10, RZ ;  /* 0x000000105e5a7819 */ /* 0x000fe200000006ff */
[----:B------:R-:W-:Y:S01]  /*38d0*/  FMUL.FTZ R91, R116, R91 ;  /* 0x0000005b745b7220 */ /* 0x000fe20000410000 */
[----:B------:R-:W-:Y:S02]  /*38e0*/  SHF.L.U32 R114, R93, 0x10, RZ ;  /* 0x000000105d727819 */ /* 0x000fe400000006ff */
[----:B------:R-:W-:Y:S01]  /*38f0*/  F2FP.BF16.F32.PACK_AB R88, R117, R88 ;  /* 0x000000587558723e */ /* 0x000fe200000010ff */
[----:B------:R-:W-:Y:S01]  /*3900*/  FFMA.FTZ R118, R91, R118, R90 ;  /* 0x000000765b767223 */ /* 0x000fe2000001005a */
[----:B------:R-:W-:-:S04]  /*3910*/  FADD.FTZ R91, R60, -R113 ;  /* 0x800000713c5b7221 */ /* 0x000fc80000010000 */
[----:B------:R-:W-:Y:S01]  /*3920*/  FMUL.FTZ R90, R116, R91 ;  /* 0x0000005b745a7220 */ /* 0x000fe20000410000 */
[----:B------:R-:W-:Y:S02]  /*3930*/  SHF.L.U32 R91, R14, 0x10, RZ ;  /* 0x000000100e5b7819 */ /* 0x000fe400000006ff */
[----:B------:R-:W-:-:S03]  /*3940*/  F2FP.BF16.F32.PACK_AB R89, R118, R89 ;  /* 0x000000597659723e */ /* 0x000fc600000010ff */
[----:B------:R-:W-:Y:S01]  /*3950*/  FFMA.FTZ R90, R90, R91, R115 ;  /* 0x0000005b5a5a7223 */ /* 0x000fe20000010073 */
[--C-:B------:R-:W-:Y:S01]  /*3960*/  FADD.FTZ R91, R61, -R113.reuse ;  /* 0x800000713d5b7221 */ /* 0x100fe20000010000 */
[----:B------:R-:W-:-:S03]  /*3970*/  FADD.FTZ R115, R63, -R113 ;  /* 0x800000713f737221 */ /* 0x000fc60000010000 */
[C---:B------:R-:W-:Y:S01]  /*3980*/  FMUL.FTZ R91, R116.reuse, R91 ;  /* 0x0000005b745b7220 */ /* 0x040fe20000410000 */
[----:B------:R-:W-:-:S03]  /*3990*/  FMUL.FTZ R115, R116, R115 ;  /* 0x0000007374737220 */ /* 0x000fc60000410000 */
[----:B------:R-:W-:Y:S01]  /*39a0*/  FFMA.FTZ R119, R91, R114, R120 ;  /* 0x000000725b777223 */ /* 0x000fe20000010078 */
[----:B------:R-:W-:Y:S01]  /*39b0*/  FADD.FTZ R91, R62, -R113 ;  /* 0x800000713e5b7221 */ /* 0x000fe20000010000 */
[----:B------:R-:W-:Y:S02]  /*39c0*/  SHF.L.U32 R114, R15, 0x10, RZ ;  /* 0x000000100f727819 */ /* 0x000fe400000006ff */
[----:B------:R-:W-:Y:S01]  /*39d0*/  SHF.L.U32 R120, R19, 0x10, RZ ;  /* 0x0000001013787819 */ /* 0x000fe200000006ff */
[----:B------:R-:W-:Y:S01]  /*39e0*/  FMUL.FTZ R91, R116, R91 ;  /* 0x0000005b745b7220 */ /* 0x000fe20000410000 */
[----:B------:R-:W-:-:S03]  /*39f0*/  F2FP.BF16.F32.PACK_AB R90, R119, R90 ;  /* 0x0000005a775a723e */ /* 0x000fc600000010ff */
[----:B------:R-:W-:Y:S01]  /*3a00*/  FFMA.FTZ R91, R91, R114, R120 ;  /* 0x000000725b5b7223 */ /* 0x000fe20000010078 */
[----:B------:R-:W-:Y:S01]  /*3a10*/  IMAD.U32 R114, R11, 0x10000, RZ ;  /* 0x000100000b727824 */ /* 0x000fe200078e00ff */
[----:B------:R-:W-:-:S05]  /*3a20*/  SHF.L.U32 R120, R10, 0x10, RZ ;  /* 0x000000100a787819 */ /* 0x000fca00000006ff */
[----:B------:R-:W-:Y:S02]  /*3a30*/  FFMA.FTZ R120, R115, R114, R120 ;  /* 0x0000007273787223 */ /* 0x000fe40000010078 */
[----:B------:R-:W0:Y:S03]  /*3a40*/  LDC.64 R114, c[0x0][0x428] ;  /* 0x00010a00ff727b82 */ /* 0x000e260000000a00 */
[----:B------:R-:W-:Y:S01]  /*3a50*/  F2FP.BF16.F32.PACK_AB R91, R120, R91 ;  /* 0x0000005b785b723e */ /* 0x000fe200000010ff */
[C---:B0-----:R-:W-:Y:S01]  /*3a60*/  IMAD.WIDE.U32 R114, R111.reuse, 0x10, R114 ;  /* 0x000000106f727825 */ /* 0x041fe200078e0072 */
[----:B------:R-:W-:-:S04]  /*3a70*/  IADD3 R111, PT, PT, R111, 0x100, RZ ;  /* 0x000001006f6f7810 */ /* 0x000fc80007ffe0ff */
[----:B------:R1:W-:Y:S03]  /*3a80*/  STG.E.128 desc[UR6][R114.64], R88 ;  /* 0x0000005872007986 */ /* 0x0003e6000c101d06 */
.L_x_5427:
[----:B------:R-:W-:Y:S05]  /*3a90*/  BSYNC.RECONVERGENT B0 ;  /* 0x0000000000007941 */ /* 0x000fea0003800200 */
.L_x_5426:
[----:B------:R-:W-:Y:S04]  /*3aa0*/  BSSY.RECONVERGENT B0, `(.L_x_5428) ;  /* 0x0000032000007945 */ /* 0x000fe80003800200 */
[----:B------:R-:W-:Y:S05]  /*3ab0*/  @!P2 BRA `(.L_x_5429) ;  /* 0x0000000000c0a947 */ /* 0x000fea0003800000 */
[--C-:B01----:R-:W-:Y:S01]  /*3ac0*/  FADD.FTZ R89, R64, -R113.reuse ;  /* 0x8000007140597221 */ /* 0x103fe20000010000 */
[----:B------:R-:W-:Y:S01]  /*3ad0*/  SHF.L.U32 R91, R20, 0x10, RZ ;  /* 0x00000010145b7819 */ /* 0x000fe200000006ff */
[----:B------:R-:W-:Y:S01]  /*3ae0*/  IMAD.U32 R114, R8, 0x10000, RZ ;  /* 0x0001000008727824 */ /* 0x000fe200078e00ff */
[----:B------:R-:W-:Y:S01]  /*3af0*/  SHF.L.U32 R115, R24, 0x10, RZ ;  /* 0x0000001018737819 */ /* 0x000fe200000006ff */
[----:B------:R-:W-:Y:S01]  /*3b00*/  FMUL.FTZ R88, R116, R89 ;  /* 0x0000005974587220 */ /* 0x000fe20000410000 */
[----:B------:R-:W-:Y:S01]  /*3b10*/  FADD.FTZ R89, R65, -R113 ;  /* 0x8000007141597221 */ /* 0x000fe20000010000 */
[----:B------:R-:W-:Y:S02]  /*3b20*/  SHF.L.U32 R90, R9, 0x10, RZ ;  /* 0x00000010095a7819 */ /* 0x000fe400000006ff */
[----:B------:R-:W-:Y:S01]  /*3b30*/  FFMA.FTZ R88, R88, R91, R115 ;  /* 0x0000005b58587223 */ /* 0x000fe20000010073 */
[----:B------:R-:W-:Y:S01]  /*3b40*/  FMUL.FTZ R89, R116, R89 ;  /* 0x0000005974597220 */ /* 0x000fe20000410000 */
[----:B------:R-:W-:Y:S01]  /*3b50*/  FADD.FTZ R91, R66, -R113 ;  /* 0x80000071425b7221 */ /* 0x000fe20000010000 */
[----:B------:R-:W-:Y:S01]  /*3b60*/  SHF.L.U32 R118, R7, 0x10, RZ ;  /* 0x0000001007767819 */ /* 0x000fe200000006ff */
[----:B------:R-:W-:-:S02]  /*3b70*/  IMAD.U32 R115, R26, 0x10000, RZ ;  /* 0x000100001a737824 */ /* 0x000fc400078e00ff */
[----:B------:R-:W-:Y:S01]  /*3b80*/  FFMA.FTZ R117, R89, R90, R114 ;  /* 0x0000005a59757223 */ /* 0x000fe20000010072 */
[----:B------:R-:W-:Y:S01]  /*3b90*/  SHF.L.U32 R90, R21, 0x10, RZ ;  /* 0x00000010155a7819 */ /* 0x000fe200000006ff */
[C---:B------:R-:W-:Y:S01]  /*3ba0*/  FMUL.FTZ R89, R116.reuse, R91 ;  /* 0x0000005b74597220 */ /* 0x040fe20000410000 */
[----:B------:R-:W-:Y:S01]  /*3bb0*/  SHF.L.U32 R114, R25, 0x10, RZ ;  /* 0x0000001019727819 */ /* 0x000fe200000006ff */
[----:B------:R-:W-:Y:S01]  /*3bc0*/  FADD.FTZ R91, R67, -R113 ;  /* 0x80000071435b7221 */ /* 0x000fe20000010000 */
[----:B------:R-:W-:Y:S02]  /*3bd0*/  SHF.L.U32 R120, R3, 0x10, RZ ;  /* 0x0000001003787819 */ /* 0x000fe400000006ff */
[----:B------:R-:W-:Y:S01]  /*3be0*/  F2FP.BF16.F32.PACK_AB R88, R117, R88 ;  /* 0x000000587558723e */ /* 0x000fe200000010ff */
[----:B------:R-:W-:Y:S01]  /*3bf0*/  FFMA.FTZ R89, R89, R90, R114 ;  /* 0x0000005a59597223 */ /* 0x000fe20000010072 */
[----:B------:R-:W-:Y:S01]  /*3c00*/  SHF.L.U32 R90, R5, 0x10, RZ ;  /* 0x00000010055a7819 */ /* 0x000fe200000006ff */
[----:B------:R-:W-:Y:S01]  /*3c10*/  FMUL.FTZ R91, R116, R91 ;  /* 0x0000005b745b7220 */ /* 0x000fe20000410000 */
[----:B------:R-:W-:-:S03]  /*3c20*/  SHF.L.U32 R114, R4, 0x10, RZ ;  /* 0x0000001004727819 */ /* 0x000fc600000006ff */
        /* <DEDUP_REMOVED lines=17> */
[----:B------:R-:W-:Y:S01]  /*3d40*/  SHF.L.U32 R114, R2, 0x10, RZ ;  /* 0x0000001002727819 */ /* 0x000fe200000006ff */
[----:B------:R-:W-:-:S04]  /*3d50*/  IMAD.U32 R120, R98, 0x10000, RZ ;  /* 0x0001000062787824 */ /* 0x000fc800078e00ff */
[----:B------:R-:W-:Y:S02]  /*3d60*/  FFMA.FTZ R120, R115, R114, R120 ;  /* 0x0000007273787223 */ /* 0x000fe40000010078 */
[----:B------:R-:W0:Y:S03]  /*3d70*/  LDC.64 R114, c[0x0][0x428] ;  /* 0x00010a00ff727b82 */ /* 0x000e260000000a00 */
[----:B------:R-:W-:Y:S01]  /*3d80*/  F2FP.BF16.F32.PACK_AB R91, R120, R91 ;  /* 0x0000005b785b723e */ /* 0x000fe200000010ff */
[C---:B0-----:R-:W-:Y:S01]  /*3d90*/  IMAD.WIDE.U32 R114, R111.reuse, 0x10, R114 ;  /* 0x000000106f727825 */ /* 0x041fe200078e0072 */
[----:B------:R-:W-:-:S04]  /*3da0*/  IADD3 R111, PT, PT, R111, 0x100, RZ ;  /* 0x000001006f6f7810 */ /* 0x000fc80007ffe0ff */
[----:B------:R2:W-:Y:S03]  /*3db0*/  STG.E.128 desc[UR6][R114.64], R88 ;  /* 0x0000005872007986 */ /* 0x0005e6000c101d06 */
.L_x_5429:
[----:B------:R-:W-:Y:S05]  /*3dc0*/  BSYNC.RECONVERGENT B0 ;  /* 0x0000000000007941 */ /* 0x000fea0003800200 */
.L_x_5428:
[----:B------:R-:W-:Y:S04]  /*3dd0*/  BSSY.RECONVERGENT B0, `(.L_x_5430) ;  /* 0x0000032000007945 */ /* 0x000fe80003800200 */
[----:B------:R-:W-:Y:S05]  /*3de0*/  @!P3 BRA `(.L_x_5431) ;  /* 0x0000000000c0b947 */ /* 0x000fea0003800000 */
[--C-:B012---:R-:W-:Y:S01]  /*3df0*/  FADD.FTZ R89, R72, -R113.reuse ;  /* 0x8000007148597221 */ /* 0x107fe20000010000 */
        /* <DEDUP_REMOVED lines=15> */
[----:B------:R-:W-:Y:S01]  /*3ef0*/  SHF.L.U32 R115, R34, 0x10, RZ ;  /* 0x0000001022737819 */ /* 0x000fe200000006ff */
[----:B------:R-:W-:Y:S01]  /*3f00*/  FFMA.FTZ R89, R89, R90, R114 ;  /* 0x0000005a59597223 */ /* 0x000fe20000010072 */
[----:B------:R-:W-:Y:S01]  /*3f10*/  SHF.L.U32 R90, R102, 0x10, RZ ;  /* 0x00000010665a7819 */ /* 0x000fe200000006ff */
[----:B------:R-:W-:Y:S01]  /*3f20*/  FMUL.FTZ R91, R116, R91 ;  /* 0x0000005b745b7220 */ /* 0x000fe20000410000 */
[----:B------:R-:W-:Y:S01]  /*3f30*/  SHF.L.U32 R120, R104, 0x10, RZ ;  /* 0x0000001068787819 */ /* 0x000fe200000006ff */
[----:B------:R-:W-:Y:S01]  /*3f40*/  IMAD.U32 R114, R103, 0x10000, RZ ;  /* 0x0001000067727824 */ /* 0x000fe200078e00ff */
        /* <DEDUP_REMOVED lines=18> */
[----:B------:R-:W-:Y:S02]  /*4070*/  SHF.L.U32 R114, R105, 0x10, RZ ;  /* 0x0000001069727819 */ /* 0x000fe400000006ff */
[----:B------:R-:W-:-:S05]  /*4080*/  SHF.L.U32 R120, R106, 0x10, RZ ;  /* 0x000000106a787819 */ /* 0x000fca00000006ff */
[----:B------:R-:W-:Y:S02]  /*4090*/  FFMA.FTZ R120, R115, R114, R120 ;  /* 0x0000007273787223 */ /* 0x000fe40000010078 */
[----:B------:R-:W0:Y:S03]  /*40a0*/  LDC.64 R114, c[0x0][0x428] ;  /* 0x00010a00ff727b82 */ /* 0x000e260000000a00 */
[----:B------:R-:W-:Y:S01]  /*40b0*/  F2FP.BF16.F32.PACK_AB R91, R120, R91 ;  /* 0x0000005b785b723e */ /* 0x000fe200000010ff */
[----:B0-----:R-:W-:-:S04]  /*40c0*/  IMAD.WIDE.U32 R114, R111, 0x10, R114 ;  /* 0x000000106f727825 */ /* 0x001fc800078e0072 */
[----:B------:R-:W-:Y:S01]  /*40d0*/  VIADD R111, R111, 0x100 ;  /* 0x000001006f6f7836 */ /* 0x000fe20000000000 */
[----:B------:R3:W-:Y:S06]  /*40e0*/  STG.E.128 desc[UR6][R114.64], R88 ;  /* 0x0000005872007986 */ /* 0x0007ec000c101d06 */
.L_x_5431:
[----:B------:R-:W-:Y:S05]  /*40f0*/  BSYNC.RECONVERGENT B0 ;  /* 0x0000000000007941 */ /* 0x000fea0003800200 */
.L_x_5430:
[----:B------:R-:W-:Y:S04]  /*4100*/  BSSY.RECONVERGENT B0, `(.L_x_5432) ;  /* 0x0000037000007945 */ /* 0x000fe80003800200 */
[----:B------:R-:W-:Y:S05]  /*4110*/  @!P4 BRA `(.L_x_5433) ;  /* 0x0000000000d4c947 */ /* 0x000fea0003800000 */
[----:B0123--:R-:W-:Y:S01]  /*4120*/  PRMT R88, R37, 0x7632, R88 ;  /* 0x0000763225587816 */ /* 0x00ffe20000000058 */
[--C-:B------:R-:W-:Y:S01]  /*4130*/  FADD.FTZ R89, R83, -R113.reuse ;  /* 0x8000007153597221 */ /* 0x100fe20000010000 */
[----:B------:R-:W-:Y:S01]  /*4140*/  PRMT R90, R41, 0x7632, R90 ;  /* 0x00007632295a7816 */ /* 0x000fe2000000005a */
[----:B------:R-:W-:Y:S01]  /*4150*/  FADD.FTZ R91, R85, -R113 ;  /* 0x80000071555b7221 */ /* 0x000fe20000010000 */
[----:B------:R-:W-:Y:S01]  /*4160*/  SHF.L.U32 R88, R88, 0x10, RZ ;  /* 0x0000001058587819 */ /* 0x000fe200000006ff */
[----:B------:R-:W-:Y:S01]  /*4170*/  FMUL.FTZ R89, R116, R89 ;  /* 0x0000005974597220 */ /* 0x000fe20000410000 */
[----:B------:R-:W-:Y:S01]  /*4180*/  SHF.L.U32 R90, R90, 0x10, RZ ;  /* 0x000000105a5a7819 */ /* 0x000fe200000006ff */
[----:B------:R-:W-:Y:S01]  /*4190*/  IMAD.U32 R120, R42, 0x10000, RZ ;  /* 0x000100002a787824 */ /* 0x000fe200078e00ff */
[----:B------:R-:W-:Y:S02]  /*41a0*/  PRMT R115, R38, 0x7632, R115 ;  /* 0x0000763226737816 */ /* 0x000fe40000000073 */
[----:B------:R-:W-:Y:S01]  /*41b0*/  PRMT R117, R42, 0x7632, R117 ;  /* 0x000076322a757816 */ /* 0x000fe20000000075 */
[----:B------:R-:W-:Y:S01]  /*41c0*/  FFMA.FTZ R89, R89, R88, R90 ;  /* 0x0000005859597223 */ /* 0x000fe2000001005a */
[----:B------:R-:W-:Y:S01]  /*41d0*/  SHF.L.U32 R115, R115, 0x10, RZ ;  /* 0x0000001073737819 */ /* 0x000fe200000006ff */
[----:B------:R-:W-:Y:S01]  /*41e0*/  FMUL.FTZ R90, R116, R91 ;  /* 0x0000005b745a7220 */ /* 0x000fe20000410000 */
[----:B------:R-:W-:Y:S01]  /*41f0*/  SHF.L.U32 R117, R117, 0x10, RZ ;  /* 0x0000001075757819 */ /* 0x000fe200000006ff */
[----:B------:R-:W-:Y:S01]  /*4200*/  FADD.FTZ R91, R87, -R113 ;  /* 0x80000071575b7221 */ /* 0x000fe20000010000 */
[----:B------:R-:W-:-:S02]  /*4210*/  PRMT R88, R39, 0x7632, R88 ;  /* 0x0000763227587816 */ /* 0x000fc40000000058 */
[----:B------:R-:W-:Y:S01]  /*4220*/  PRMT R114, R43, 0x7632, R114 ;  /* 0x000076322b727816 */ /* 0x000fe20000000072 */
[----:B------:R-:W-:Y:S01]  /*4230*/  FFMA.FTZ R90, R90, R115, R117 ;  /* 0x000000735a5a7223 */ /* 0x000fe20000010075 */
[----:B------:R-:W-:Y:S01]  /*4240*/  SHF.L.U32 R88, R88, 0x10, RZ ;  /* 0x0000001058587819 */ /* 0x000fe200000006ff */
[----:B------:R-:W-:Y:S01]  /*4250*/  FMUL.FTZ R91, R116, R91 ;  /* 0x0000005b745b7220 */ /* 0x000fe20000410000 */
[----:B------:R-:W-:Y:S01]  /*4260*/  FADD.FTZ R115, R80, -R113 ;  /* 0x8000007150737221 */ /* 0x000fe20000010000 */
[----:B------:R-:W-:Y:S01]  /*4270*/  IMAD.U32 R114, R114, 0x10000, RZ ;  /* 0x0001000072727824 */ /* 0x000fe200078e00ff */
[----:B------:R-:W-:Y:S02]  /*4280*/  SHF.L.U32 R117, R40, 0x10, RZ ;  /* 0x0000001028757819 */ /* 0x000fe400000006ff */
[----:B------:R-:W-:Y:S01]  /*4290*/  SHF.L.U32 R118, R37, 0x10, RZ ;  /* 0x0000001025767819 */ /* 0x000fe200000006ff */
[----:B------:R-:W-:Y:S01]  /*42a0*/  FFMA.FTZ R91, R91, R88, R114 ;  /* 0x000000585b5b7223 */ /* 0x000fe20000010072 */
[----:B------:R-:W-:Y:S01]  /*42b0*/  FMUL.FTZ R88, R116, R115 ;  /* 0x0000007374587220 */ /* 0x000fe20000410000 */
[----:B------:R-:W-:-:S02]  /*42c0*/  SHF.L.U32 R115, R36, 0x10, RZ ;  /* 0x0000001024737819 */ /* 0x000fc400000006ff */
[----:B------:R-:W-:-:S03]  /*42d0*/  SHF.L.U32 R114, R41, 0x10, RZ ;  /* 0x0000001029727819 */ /* 0x000fc600000006ff */
[----:B------:R-:W-:Y:S01]  /*42e0*/  FFMA.FTZ R88, R88, R115, R117 ;  /* 0x0000007358587223 */ /* 0x000fe20000010075 */
[----:B------:R-:W-:-:S04]  /*42f0*/  FADD.FTZ R115, R82, -R113 ;  /* 0x8000007152737221 */ /* 0x000fc80000010000 */
[----:B------:R-:W-:-:S04]  /*4300*/  FMUL.FTZ R115, R116, R115 ;  /* 0x0000007374737220 */ /* 0x000fc80000410000 */
[----:B------:R-:W-:Y:S01]  /*4310*/  FFMA.FTZ R118, R115, R118, R114 ;  /* 0x0000007673767223 */ /* 0x000fe20000010072 */
[----:B------:R-:W-:Y:S01]  /*4320*/  FADD.FTZ R115, R84, -R113 ;  /* 0x8000007154737221 */ /* 0x000fe20000010000 */
[----:B------:R-:W-:-:S03]  /*4330*/  SHF.L.U32 R114, R38, 0x10, RZ ;  /* 0x0000001026727819 */ /* 0x000fc600000006ff */
[----:B------:R-:W-:Y:S01]  /*4340*/  FMUL.FTZ R115, R116, R115 ;  /* 0x0000007374737220 */ /* 0x000fe20000410000 */
[----:B------:R-:W-:-:S03]  /*4350*/  F2FP.BF16.F32.PACK_AB R89, R89, R118 ;  /* 0x000000765959723e */ /* 0x000fc600000010ff */
[----:B------:R-:W-:Y:S01]  /*4360*/  FFMA.FTZ R117, R115, R114, R120 ;  /* 0x0000007273757223 */ /* 0x000fe20000010078 */
[--C-:B------:R-:W-:Y:S01]  /*4370*/  FADD.FTZ R115, R86, -R113.reuse ;  /* 0x8000007156737221 */ /* 0x100fe20000010000 */
[----:B------:R-:W-:Y:S01]  /*4380*/  SHF.L.U32 R114, R39, 0x10, RZ ;  /* 0x0000001027727819 */ /* 0x000fe200000006ff */
[----:B------:R-:W-:Y:S01]  /*4390*/  FADD.FTZ R113, R81, -R113 ;  /* 0x8000007151717221 */ /* 0x000fe20000010000 */
[----:B------:R-:W-:Y:S01]  /*43a0*/  SHF.L.U32 R120, R43, 0x10, RZ ;  /* 0x000000102b787819 */ /* 0x000fe200000006ff */
[----:B------:R-:W-:Y:S01]  /*43b0*/  FMUL.FTZ R115, R116, R115 ;  /* 0x0000007374737220 */ /* 0x000fe20000410000 */
[----:B------:R-:W-:Y:S01]  /*43c0*/  F2FP.BF16.F32.PACK_AB R90, R90, R117 ;  /* 0x000000755a5a723e */ /* 0x000fe200000010ff */
[----:B------:R-:W-:Y:S01]  /*43d0*/  FMUL.FTZ R113, R116, R113 ;  /* 0x0000007174717220 */ /* 0x000fe20000410000 */
[----:B------:R-:W-:Y:S01]  /*43e0*/  SHF.L.U32 R116, R107, 0x10, RZ ;  /* 0x000000106b747819 */ /* 0x000fe200000006ff */
[----:B------:R-:W-:Y:S01]  /*43f0*/  FFMA.FTZ R122, R115, R114, R120 ;  /* 0x00000072737a7223 */ /* 0x000fe20000010078 */
[----:B------:R-:W-:Y:S01]  /*4400*/  SHF.L.U32 R120, R108, 0x10, RZ ;  /* 0x000000106c787819 */ /* 0x000fe200000006ff */
[----:B------:R-:W0:Y:S03]  /*4410*/  LDC.64 R114, c[0x0][0x428] ;  /* 0x00010a00ff727b82 */ /* 0x000e260000000a00 */
[----:B------:R-:W-:Y:S01]  /*4420*/  F2FP.BF16.F32.PACK_AB R91, R91, R122 ;  /* 0x0000007a5b5b723e */ /* 0x000fe200000010ff */
[----:B------:R-:W-:-:S05]  /*4430*/  FFMA.FTZ R113, R113, R116, R120 ;  /* 0x0000007471717223 */ /* 0x000fca0000010078 */
[----:B------:R-:W-:Y:S01]  /*4440*/  F2FP.BF16.F32.PACK_AB R88, R113, R88 ;  /* 0x000000587158723e */ /* 0x000fe200000010ff */
[----:B0-----:R-:W-:-:S05]  /*4450*/  IMAD.WIDE.U32 R114, R111, 0x10, R114 ;  /* 0x000000106f727825 */ /* 0x001fca00078e0072 */
[----:B------:R4:W-:Y:S02]  /*4460*/  STG.E.128 desc[UR6][R114.64], R88 ;  /* 0x0000005872007986 */ /* 0x0009e4000c101d06 */
.L_x_5433:
[----:B------:R-:W-:Y:S05]  /*4470*/  BSYNC.RECONVERGENT B0 ;  /* 0x0000000000007941 */ /* 0x000fea0003800200 */
.L_x_5432:
[----:B01234-:R-:W0:Y:S01]  /*4480*/  LDC.64 R88, c[0x0][0x380] ;  /* 0x0000e000ff587b82 */ /* 0x01fe220000000a00 */
[----:B------:R-:W-:Y:S01]  /*4490*/  UPLOP3.LUT UP1, UPT, UPT, UPT, UP1, 0x40, 0x4 ;  /* 0x000000000004789c */ /* 0x000fe20003f2e810 */
[----:B0-----:R-:W-:-:S04]  /*44a0*/  IADD3 R109, PT, PT, R109, R88, RZ ;  /* 0x000000586d6d7210 */ /* 0x001fc80007ffe0ff */
[----:B------:R-:W-:-:S13]  /*44b0*/  ISETP.GE.AND P1, PT, R109, R89, PT ;  /* 0x000000596d00720c */ /* 0x000fda0003f26270 */
[----:B------:R-:W-:Y:S05]  /*44c0*/  @!P1 BRA `(.L_x_5434) ;  /* 0xffffffc000d09947 */ /* 0x000fea000383ffff */
[----:B------:R-:W-:Y:S05]  /*44d0*/  EXIT ;  /* 0x000000000000794d */ /* 0x000fea0003800000 */
.L_x_5435:
        /* <DEDUP_REMOVED lines=10> */
.L_x_18030:


//--------------------- .text._ZN10layer_norm31ln_parallel_residual_fwd_kernelINS_13Kernel_traitsI13__nv_bfloat16S2_fS2_fjLj8192ELj1ELj1ELj8ELj16ENS_18Kernel_traits_baseILj8192ES2_S2_fS2_fjLj256EEEEELb0ELb1ELb1EEEvNS_9FwdParamsE --------------------------
	.section	.text._ZN10layer_norm31ln_parallel_residual_fwd_kernelINS_13Kernel_traitsI13__nv_bfloat16S2_fS2_fjLj8192ELj1ELj1ELj8ELj16ENS_18Kernel_traits_baseILj8192ES2_S2_fS2_fjLj256EEEEELb0ELb1ELb1EEEvNS_9FwdParamsE,"ax",@progbits
	.align	128
        .global         _ZN10layer_norm31ln_parallel_residual_fwd_kernelINS_13Kernel_traitsI13__nv_bfloat16S2_fS2_fjLj8192ELj1ELj1ELj8ELj16ENS_18Kernel_traits_baseILj8192ES2_S2_fS2_fjLj256EEEEELb0ELb1ELb1EEEvNS_9FwdParamsE
        .type           _ZN10layer_norm31ln_parallel_residual_fwd_kernelINS_13Kernel_traitsI13__nv_bfloat16S2_fS2_fjLj8192ELj1ELj1ELj8ELj16ENS_18Kernel_traits_baseILj8192ES2_S2_fS2_fjLj256EEEEELb0ELb1ELb1EEEvNS_9FwdParamsE,@function
        .size           _ZN10layer_norm31ln_parallel_residual_fwd_kernelINS_13Kernel_traitsI13__nv_bfloat16S2_fS2_fjLj8192ELj1ELj1ELj8ELj16ENS_18Kernel_traits_baseILj8192ES2_S2_fS2_fjLj256EEEEELb0ELb1ELb1EEEvNS_9FwdParamsE,(.L_x_18031 - _ZN10layer_norm31ln_parallel_residual_fwd_kernelINS_13Kernel_traitsI13__nv_bfloat16S2_fS2_fjLj8192ELj1ELj1ELj8ELj16ENS_18Kernel_traits_baseILj8192ES2_S2_fS2_fjLj256EEEEELb0ELb1ELb1EEEvNS_9FwdParamsE)
        .other          _ZN10layer_norm31ln_parallel_residual_fwd_kernelINS_13Kernel_traitsI13__nv_bfloat16S2_fS2_fjLj8192ELj1ELj1ELj8ELj16ENS_18Kernel_traits_baseILj8192ES2_S2_fS2_fjLj256EEEEELb0ELb1ELb1EEEvNS_9FwdParamsE,@"STO_CUDA_ENTRY STV_DEFAULT"
_ZN10layer_norm31ln_parallel_residual_fwd_kernelINS_13Kernel_traitsI13__nv_bfloat16S2_fS2_fjLj8192ELj1ELj1ELj8ELj16ENS_18Kernel_traits_baseILj8192ES2_S2_fS2_fjLj256EEEEELb0ELb1ELb1EEEvNS_9FwdParamsE:
.text._ZN10layer_norm31ln_parallel_residual_fwd_kernelINS_13Kernel_traitsI13__nv_bfloat16S2_fS2_fjLj8192ELj1ELj1ELj8ELj16ENS_18Kernel_traits_baseILj8192ES2_S2_fS2_fjLj256EEEEELb0ELb1ELb1EEEvNS_9FwdParamsE:
        /* <DEDUP_REMOVED lines=13> */
[----:B------:R0:W5:Y:S04]  /*00d0*/  LDG.E.128 R32, desc[UR6][R2.64+0x2000] ;  /* 0x0020000602207981 */ /* 0x000168000c1e1d00 */
[----:B------:R0:W5:Y:S01]  /*00e0*/  LDG.E.128 R36, desc[UR6][R2.64+0x3000] ;  /* 0x0030000602247981 */ /* 0x000162000c1e1d00 */
[----:B---3--:R-:W-:-:S05]  /*00f0*/  @P1 IMAD.WIDE.U32 R4, R95, 0x10, R4 ;  /* 0x000000105f041825 */ /* 0x008fca00078e0004 */
[----:B------:R3:W5:Y:S04]  /*0100*/  @P1 LDG.E.128 R16, desc[UR6][R4.64] ;  /* 0x0000000604101981 */ /* 0x000768000c1e1d00 */
[----:B------:R3:W5:Y:S04]  /*0110*/  @P1 LDG.E.128 R20, desc[UR6][R4.64+0x1000] ;  /* 0x0010000604141981 */ /* 0x000768000c1e1d00 */
[----:B------:R3:W5:Y:S04]  /*0120*/  @P1 LDG.E.128 R24, desc[UR6][R4.64+0x2000] ;  /* 0x0020000604181981 */ /* 0x000768000c1e1d00 */
[----:B------:R3:W5:Y:S01]  /*0130*/  @P1 LDG.E.128 R28, desc[UR6][R4.64+0x3000] ;  /* 0x00300006041c1981 */ /* 0x000762000c1e1d00 */
[----:B0-----:R-:W-:-:S04]  /*0140*/  MOV R112, UR4 ;  /* 0x0000000400707c02 */ /* 0x001fc80008000f00 */
[----:B-1----:R-:W-:Y:S02]  /*0150*/  ISETP.GE.AND P0, PT, R112, UR5, PT ;  /* 0x0000000570007c0c */ /* 0x002fe4000bf06270 */
[----:B--2---:R-:W-:Y:S02]  /*0160*/  @P1 MOV R111, R8 ;  /* 0x00000008006f1202 */ /* 0x004fe40000000f00 */
[----:B------:R-:W-:Y:S01]  /*0170*/  @P1 MOV R110, R9 ;  /* 0x00000009006e1202 */ /* 0x000fe20000000f00 */
[----:B------:R-:W-:Y:S01]  /*0180*/  @!P1 IMAD.MOV.U32 R110, RZ, RZ, R9 ;  /* 0x000000ffff6e9224 */ /* 0x000fe200078e0009 */
[----:B------:R-:W-:Y:S02]  /*0190*/  @P1 MOV R109, R10 ;  /* 0x0000000a006d1202 */ /* 0x000fe40000000f00 */
[----:B------:R-:W-:Y:S01]  /*01a0*/  @P1 MOV R108, R11 ;  /* 0x0000000b006c1202 */ /* 0x000fe20000000f00 */
[----:B------:R-:W-:Y:S01]  /*01b0*/  @!P1 IMAD.MOV.U32 R108, RZ, RZ, R11 ;  /* 0x000000ffff6c9224 */ /* 0x000fe200078e000b */
[----:B----4-:R-:W-:-:S02]  /*01c0*/  @P1 MOV R107, R12 ;  /* 0x0000000c006b1202 */ /* 0x010fc40000000f00 */
[-C--:B------:R-:W-:Y:S02]  /*01d0*/  @P1 MOV R106, R13.reuse ;  /* 0x0000000d006a1202 */ /* 0x080fe40000000f00 */
[----:B------:R-:W-:Y:S02]  /*01e0*/  @P1 MOV R105, R14 ;  /* 0x0000000e00691202 */ /* 0x000fe40000000f00 */
[----:B------:R-:W-:Y:S02]  /*01f0*/  @!P1 MOV R111, R8 ;  /* 0x00000008006f9202 */ /* 0x000fe40000000f00 */
[----:B------:R-:W-:Y:S02]  /*0200*/  @!P1 MOV R109, R10 ;  /* 0x0000000a006d9202 */ /* 0x000fe40000000f00 */
[----:B------:R-:W-:Y:S02]  /*0210*/  @!P1 MOV R107, R12 ;  /* 0x0000000c006b9202 */ /* 0x000fe40000000f00 */
[----:B------:R-:W-:-:S02]  /*0220*/  @!P1 MOV R106, R13 ;  /* 0x0000000d006a9202 */ /* 0x000fc40000000f00 */
[----:B------:R-:W-:Y:S02]  /*0230*/  @!P1 MOV R105, R14 ;  /* 0x0000000e00699202 */ /* 0x000fe40000000f00 */
[----:B------:R-:W-:Y:S01]  /*0240*/  @P1 MOV R104, R15 ;  /* 0x0000000f00681202 */ /* 0x000fe20000000f00 */
[----:B---3--:R-:W-:Y:S06]  /*0250*/  @P0 EXIT ;  /* 0x000000000000094d */ /* 0x008fec0003800000 */
[----:B------:R-:W0:Y:S01]  /*0260*/  LDCU.64 UR4, c[0x0][0x398] ;  /* 0x00007300ff0477ac */ /* 0x000e220008000a00 */
[----:B-----5:R-:W-:Y:S02]  /*0270*/  @!P1 CS2R R18, SRZ ;  /* 0x0000000000129805 */ /* 0x020fe4000001ff00 */
[----:B------:R-:W-:Y:S02]  /*0280*/  @!P1 CS2R R16, SRZ ;  /* 0x0000000000109805 */ /* 0x000fe4000001ff00 */
[----:B------:R-:W-:Y:S02]  /*0290*/  @!P1 CS2R R22, SRZ ;  /* 0x0000000000169805 */ /* 0x000fe4000001ff00 */
[----:B------:R-:W-:Y:S02]  /*02a0*/  @!P1 CS2R R20, SRZ ;  /* 0x0000000000149805 */ /* 0x000fe4000001ff00 */
[----:B------:R-:W-:Y:S02]  /*02b0*/  @!P1 CS2R R26, SRZ ;  /* 0x00000000001a9805 */ /* 0x000fe4000001ff00 */
[----:B------:R-:W-:-:S02]  /*02c0*/  @!P1 CS2R R24, SRZ ;  /* 0x0000000000189805 */ /* 0x000fc4000001ff00 */
[----:B------:R-:W-:Y:S02]  /*02d0*/  @!P1 CS2R R30, SRZ ;  /* 0x00000000001e9805 */ /* 0x000fe4000001ff00 */
[----:B------:R-:W-:Y:S02]  /*02e0*/  @!P1 CS2R R28, SRZ ;  /* 0x00000000001c9805 */ /* 0x000fe4000001ff00 */
[----:B------:R-:W-:Y:S01]  /*02f0*/  @P1 MOV R103, R32 ;  /* 0x0000002000671202 */ /* 0x000fe20000000f00 */
[----:B------:R-:W-:Y:S01]  /*0300*/  @P1 IMAD.MOV.U32 R102, RZ, RZ, R33 ;  /* 0x000000ffff661224 */ /* 0x000fe200078e0021 */
[----:B------:R-:W-:Y:S01]  /*0310*/  @P1 MOV R101, R34 ;  /* 0x0000002200651202 */ /* 0x000fe20000000f00 */
[----:B------:R-:W-:Y:S01]  /*0320*/  @P1 IMAD.MOV.U32 R100, RZ, RZ, R35 ;  /* 0x000000ffff641224 */ /* 0x000fe200078e0023 */
[----:B------:R-:W-:Y:S01]  /*0330*/  @P1 MOV R99, R36 ;  /* 0x0000002400631202 */ /* 0x000fe20000000f00 */
[----:B------:R-:W-:Y:S01]  /*0340*/  @P1 IMAD.MOV.U32 R97, RZ, RZ, R38 ;  /* 0x000000ffff611224 */ /* 0x000fe200078e0026 */
[----:B------:R-:W-:Y:S01]  /*0350*/  @P1 MOV R98, R37 ;  /* 0x0000002500621202 */ /* 0x000fe20000000f00 */
[----:B------:R-:W-:Y:S01]  /*0360*/  UPLOP3.LUT UP1, UPT, UPT, UPT, UPT, 0x40, 0x4 ;  /* 0x000000000004789c */ /* 0x000fe20003f2e870 */
[----:B------:R-:W-:Y:S01]  /*0370*/  @!P1 MOV R104, R15 ;  /* 0x0000000f00689202 */ /* 0x000fe20000000f00 */
[----:B------:R-:W1:Y:S01]  /*0380*/  LDCU UR8, c[0x0][0x388] ;  /* 0x00007100ff0877ac */ /* 0x000e620008000800 */
[----:B------:R-:W-:-:S02]  /*0390*/  @!P1 MOV R103, R32 ;  /* 0x0000002000679202 */ /* 0x000fc40000000f00 */
[----:B------:R-:W-:Y:S01]  /*03a0*/  @!P1 MOV R102, R33 ;  /* 0x0000002100669202 */ /* 0x000fe20000000f00 */
[----:B------:R-:W2:Y:S01]  /*03b0*/  LDCU.U8 UR9, c[0x0][0x410] ;  /* 0x00008200ff0977ac */ /* 0x000ea20008000000 */
[----:B------:R-:W-:Y:S02]  /*03c0*/  @!P1 MOV R101, R34 ;  /* 0x0000002200659202 */ /* 0x000fe40000000f00 */
[----:B------:R-:W-:Y:S01]  /*03d0*/  @!P1 MOV R100, R35 ;  /* 0x0000002300649202 */ /* 0x000fe20000000f00 */
[----:B------:R-:W3:Y:S01]  /*03e0*/  LDCU UR12, c[0x0][0x400] ;  /* 0x00008000ff0c77ac */ /* 0x000ee20008000800 */
[----:B------:R-:W-:Y:S02]  /*03f0*/  @!P1 MOV R99, R36 ;  /* 0x0000002400639202 */ /* 0x000fe40000000f00 */
[----:B------:R-:W-:Y:S01]  /*0400*/  @!P1 MOV R98, R37 ;  /* 0x0000002500629202 */ /* 0x000fe20000000f00 */
[----:B------:R-:W4:Y:S01]  /*0410*/  LDCU.64 UR14, c[0x0][0x398] ;  /* 0x00007300ff0e77ac */ /* 0x000f220008000a00 */
[----:B0-----:R-:W-:-:S02]  /*0420*/  ISETP.NE.U32.AND P0, PT, RZ, UR4, PT ;  /* 0x00000004ff007c0c */ /* 0x001fc4000bf05070 */
[----:B------:R-:W-:Y:S01]  /*0430*/  @!P1 MOV R97, R38 ;  /* 0x0000002600619202 */ /* 0x000fe20000000f00 */
[----:B------:R-:W0:Y:S01]  /*0440*/  LDCU.64 UR10, c[0x0][0x3a0] ;  /* 0x00007400ff0a77ac */ /* 0x000e220008000a00 */
[-C--:B------:R-:W-:Y:S02]  /*0450*/  @P1 MOV R96, R39.reuse ;  /* 0x0000002700601202 */ /* 0x080fe40000000f00 */
[----:B------:R-:W-:Y:S02]  /*0460*/  @!P1 MOV R96, R39 ;  /* 0x0000002700609202 */ /* 0x000fe40000000f00 */
[----:B------:R-:W-:Y:S02]  /*0470*/  ISETP.NE.AND.EX P0, PT, RZ, UR5, PT, P0 ;  /* 0x00000005ff007c0c */ /* 0x000fe4000bf05300 */
        /* <DEDUP_REMOVED lines=29> */
[----:B01234-:R-:W-:-:S07]  /*0650*/  PRMT R0, R28, 0x7632, R0 ;  /* 0x000076321c007816 */ /* 0x01ffce0000000000 */
.L_x_5456:
        /* <DEDUP_REMOVED lines=10> */
[----:B------:R-:W3:Y:S01]  /*0700*/  @P0 LDG.E.128 R32, desc[UR6][R46.64] ;  /* 0x000000062e200981 */ /* 0x000ee2000c1e1d00 */
[----:B-1----:R-:W-:-:S06]  /*0710*/  IMAD.WIDE.U32 R48, R113, 0x10, R68 ;  /* 0x0000001071307825 */ /* 0x002fcc00078e0044 */
[----:B------:R-:W5:Y:S01]  /*0720*/  LDG.E.128 R48, desc[UR6][R48.64] ;  /* 0x0000000630307981 */ /* 0x000f62000c1e1d00 */
[----:B--2---:R-:W-:-:S05]  /*0730*/  @P1 IMAD.WIDE.U32 R44, R113, 0x20, R44 ;  /* 0x00000020712c1825 */ /* 0x004fca00078e002c */
[----:B------:R0:W5:Y:S04]  /*0740*/  @P1 LDG.E.128 R36, desc[UR6][R44.64] ;  /* 0x000000062c241981 */ /* 0x000168000c1e1d00 */
[----:B------:R0:W5:Y:S01]  /*0750*/  @P1 LDG.E.128 R40, desc[UR6][R44.64+0x10] ;  /* 0x000010062c281981 */ /* 0x000162000c1e1d00 */
[----:B------:R-:W-:-:S04]  /*0760*/  UISETP.NE.U32.AND UP0, UPT, UR14, URZ, UPT ;  /* 0x000000ff0e00728c */ /* 0x000fc8000bf05070 */
[----:B------:R-:W-:Y:S01]  /*0770*/  UISETP.NE.AND.EX UP0, UPT, UR15, URZ, UPT, UP0 ;  /* 0x000000ff0f00728c */ /* 0x000fe2000bf05300 */
[----:B---3--:R-:W-:Y:S02]  /*0780*/  PRMT R52, R35, 0x7632, R52 ;  /* 0x0000763223347816 */ /* 0x008fe40000000034 */
[----:B------:R-:W-:Y:S02]  /*0790*/  PRMT R53, R34, 0x7632, R53 ;  /* 0x0000763222357816 */ /* 0x000fe40000000035 */
[----:B------:R-:W-:Y:S02]  /*07a0*/  PRMT R54, R33, 0x7632, R54 ;  /* 0x0000763221367816 */ /* 0x000fe40000000036 */
[----:B------:R-:W-:Y:S02]  /*07b0*/  PRMT R47, R32, 0x7632, R47 ;  /* 0x00007632202f7816 */ /* 0x000fe4000000002f */
[----:B0-----:R-:W-:Y:S05]  /*07c0*/  BRA.U UP0, `(.L_x_5436) ;  /* 0x0000000100947547 */ /* 0x001fea000b800000 */
[----:B------:R-:W-:-:S04]  /*07d0*/  UISETP.NE.U32.AND UP0, UPT, UR10, URZ, UPT ;  /* 0x000000ff0a00728c */ /* 0x000fc8000bf05070 */
[----:B------:R-:W-:-:S09]  /*07e0*/  UISETP.NE.AND.EX UP0, UPT, UR11, URZ, UPT, UP0 ;  /* 0x000000ff0b00728c */ /* 0x000fd2000bf05300 */
[----:B------:R-:W-:Y:S05]  /*07f0*/  BRA.U UP0, `(.L_x_5437) ;  /* 0x0000000100347547 */ /* 0x000fea000b800000 */
[----:B-----5:R-:W-:Y:S02]  /*0800*/  PRMT R45, R48, 0x7632, R45 ;  /* 0x00007632302d7816 */ /* 0x020fe4000000002d */
[----:B------:R-:W-:Y:S02]  /*0810*/  PRMT R47, R49, 0x7632, R47 ;  /* 0x00007632312f7816 */ /* 0x000fe4000000002f */
[----:B------:R-:W-:Y:S02]  /*0820*/  PRMT R52, R50, 0x7632, R52 ;  /* 0x0000763232347816 */ /* 0x000fe40000000034 */
[----:B------:R-:W-:Y:S02]  /*0830*/  PRMT R53, R51, 0x7632, R53 ;  /* 0x0000763233357816 */ /* 0x000fe40000000035 */
[----:B------:R-:W-:Y:S01]  /*0840*/  SHF.L.U32 R44, R48, 0x10, RZ ;  /* 0x00000010302c7819 */ /* 0x000fe200000006ff */
[----:B------:R-:W-:Y:S01]  /*0850*/  IMAD.U32 R48, R50, 0x10000, RZ ;  /* 0x0001000032307824 */ /* 0x000fe200078e00ff */
[----:B------:R-:W-:-:S02]  /*0860*/  SHF.L.U32 R46, R49, 0x10, RZ ;  /* 0x00000010312e7819 */ /* 0x000fc400000006ff */
[----:B------:R-:W-:Y:S02]  /*0870*/  SHF.L.U32 R50, R51, 0x10, RZ ;  /* 0x0000001033327819 */ /* 0x000fe400000006ff */
[----:B------:R-:W-:Y:S02]  /*0880*/  SHF.L.U32 R45, R45, 0x10, RZ ;  /* 0x000000102d2d7819 */ /* 0x000fe400000006ff */
[----:B------:R-:W-:Y:S02]  /*0890*/  SHF.L.U32 R47, R47, 0x10, RZ ;  /* 0x000000102f2f7819 */ /* 0x000fe400000006ff */
[----:B------:R-:W-:Y:S02]  /*08a0*/  SHF.L.U32 R49, R52, 0x10, RZ ;  /* 0x0000001034317819 */ /* 0x000fe400000006ff */
[----:B------:R-:W-:Y:S01]  /*08b0*/  SHF.L.U32 R51, R53, 0x10, RZ ;  /* 0x0000001035337819 */ /* 0x000fe200000006ff */
[----:B------:R-:W-:Y:S06]  /*08c0*/  BRA `(.L_x_5438) ;  /* 0x0000000400647947 */ /* 0x000fec0003800000 */
.L_x_5437:
[C---:B-----5:R-:W-:Y:S01]  /*08d0*/  PRMT R44, R48.reuse, 0x7632, R44 ;  /* 0x00007632302c7816 */ /* 0x060fe2000000002c */
        /* <DEDUP_REMOVED lines=20> */
.L_x_5436:
[----:B------:R-:W-:-:S04]  /*0a20*/  UISETP.NE.U32.AND UP0, UPT, UR10, URZ, UPT ;  /* 0x000000ff0a00728c */ /* 0x000fc8000bf05070 */
[----:B------:R-:W-:-:S09]  /*0a30*/  UISETP.NE.AND.EX UP0, UPT, UR11, URZ, UPT, UP0 ;  /* 0x000000ff0b00728c */ /* 0x000fd2000bf05300 */
[----:B------:R-:W-:Y:S05]  /*0a40*/  BRA.U UP0, `(.L_x_5439) ;  /* 0x0000000100747547 */ /* 0x000fea000b800000 */
[----:B-----5:R-:W-:Y:S01]  /*0a50*/  SHF.L.U32 R45, R48, 0x10, RZ ;  /* 0x00000010302d7819 */ /* 0x020fe200000006ff */
[----:B------:R-:W-:Y:S01]  /*0a60*/  IMAD.U32 R46, R33, 0x10000, RZ ;  /* 0x00010000212e7824 */ /* 0x000fe200078e00ff */
[----:B------:R-:W-:Y:S02]  /*0a70*/  SHF.L.U32 R44, R32, 0x10, RZ ;  /* 0x00000010202c7819 */ /* 0x000fe400000006ff */
[C---:B------:R-:W-:Y:S02]  /*0a80*/  PRMT R56, R49.reuse, 0x7632, R56 ;  /* 0x0000763231387816 */ /* 0x040fe40000000038 */
[----:B------:R-:W-:Y:S01]  /*0a90*/  SHF.L.U32 R49, R49, 0x10, RZ ;  /* 0x0000001031317819 */ /* 0x000fe200000006ff */
[----:B------:R-:W-:Y:S01]  /*0aa0*/  FADD.FTZ R44, R45, R44 ;  /* 0x0000002c2d2c7221 */ /* 0x000fe20000010000 */
[----:B------:R-:W-:Y:S02]  /*0ab0*/  PRMT R55, R48, 0x7632, R55 ;  /* 0x0000763230377816 */ /* 0x000fe40000000037 */
        /* <DEDUP_REMOVED lines=18> */
[----:B------:R-:W-:Y:S02]  /*0be0*/  FADD.FTZ R47, R56, R47 ;  /* 0x0000002f382f7221 */ /* 0x000fe40000010000 */
[----:B------:R-:W-:-:S02]  /*0bf0*/  FADD.FTZ R49, R54, R49 ;  /* 0x0000003136317221 */ /* 0x000fc40000010000 */
[----:B------:R-:W-:Y:S01]  /*0c00*/  FADD.FTZ R51, R58, R51 ;  /* 0x000000333a337221 */ /* 0x000fe20000010000 */
[----:B------:R-:W-:Y:S06]  /*0c10*/  BRA `(.L_x_5438) ;  /* 0x0000000000907947 */ /* 0x000fec0003800000 */
.L_x_5439:
[C---:B-----5:R-:W-:Y:S01]  /*0c20*/  PRMT R44, R48.reuse, 0x7632, R44 ;  /* 0x00007632302c7816 */ /* 0x060fe2000000002c */
[----:B------:R-:W-:Y:S01]  /*0c30*/  IMAD.U32 R48, R48, 0x10000, RZ ;  /* 0x0001000030307824 */ /* 0x000fe200078e00ff */
        /* <DEDUP_REMOVED lines=9> */
[----:B------:R-:W-:Y:S02]  /*0cd0*/  PRMT R58, R51, 0x7632, R58 ;  /* 0x00007632333a7816 */ /* 0x000fe4000000003a */
        /* <DEDUP_REMOVED lines=24> */
.L_x_5438:
[----:B------:R-:W0:Y:S01]  /*0e60*/  LDC.64 R118, c[0x0][0x3a8] ;  /* 0x0000ea00ff767b82 */ /* 0x000e220000000a00 */
[----:B------:R-:W-:-:S05]  /*0e70*/  IADD3 R114, PT, PT, R113, 0x100, RZ ;  /* 0x0000010071727810 */ /* 0x000fca0007ffe0ff */
[----:B------:R-:W-:Y:S02]  /*0e80*/  IMAD.WIDE.U32 R56, R114, 0x10, R68 ;  /* 0x0000001072387825 */ /* 0x000fe400078e0044 */
[----:B------:R-:W1:Y:S08]  /*0e90*/  @P0 LDC.64 R54, c[0x0][0x398] ;  /* 0x0000e600ff360b82 */ /* 0x000e700000000a00 */
[----:B------:R-:W2:Y:S01]  /*0ea0*/  @P1 LDC.64 R52, c[0x0][0x3a0] ;  /* 0x0000e800ff341b82 */ /* 0x000ea20000000a00 */
[----:B0-----:R-:W-:-:S05]  /*0eb0*/  IMAD.WIDE.U32 R58, R113, 0x20, R118 ;  /* 0x00000020713a7825 */ /* 0x001fca00078e0076 */
[----:B------:R-:W-:Y:S01]  /*0ec0*/  STG.E.128 desc[UR6][R58.64], R44 ;  /* 0x0000002c3a007986 */ /* 0x000fe2000c101d06 */
[----:B-1----:R-:W-:-:S03]  /*0ed0*/  @P0 IMAD.WIDE.U32 R54, R114, 0x10, R54 ;  /* 0x0000001072360825 */ /* 0x002fc600078e0036 */
[----:B------:R0:W-:Y:S04]  /*0ee0*/  STG.E.128 desc[UR6][R58.64+0x10], R48 ;  /* 0x000010303a007986 */ /* 0x0001e8000c101d06 */
[----:B------:R1:W5:Y:S01]  /*0ef0*/  @P0 LDG.E.128 R32, desc[UR6][R54.64] ;  /* 0x0000000636200981 */ /* 0x000362000c1e1d00 */
[----:B--2---:R-:W-:-:S05]  /*0f00*/  @P1 IMAD.WIDE.U32 R52, R114, 0x20, R52 ;  /* 0x0000002072341825 */ /* 0x004fca00078e0034 */
[----:B------:R1:W5:Y:S04]  /*0f10*/  @P1 LDG.E.128 R36, desc[UR6][R52.64] ;  /* 0x0000000634241981 */ /* 0x000368000c1e1d00 */
[----:B------:R1:W5:Y:S04]  /*0f20*/  @P1 LDG.E.128 R40, desc[UR6][R52.64+0x10] ;  /* 0x0000100634281981 */ /* 0x000368000c1e1d00 */
[----:B0-----:R-:W5:Y:S01]  /*0f30*/  LDG.E.128 R56, desc[UR6][R56.64] ;  /* 0x0000000638387981 */ /* 0x001f62000c1e1d00 */
[----:B------:R-:W-:Y:S05]  /*0f40*/  @!P0 BRA `(.L_x_5440) ;  /* 0x00000004002c8947 */ /* 0x000fea0003800000 */
[----:B------:R-:W-:Y:S05]  /*0f50*/  @!P1 BRA `(.L_x_5441) ;  /* 0x0000000000a49947 */ /* 0x000fea0003800000 */
[----:B-----5:R-:W-:Y:S01]  /*0f60*/  PRMT R60, R58, 0x7632, R60 ;  /* 0x000076323a3c7816 */ /* 0x020fe2000000003c */
[----:B------:R-:W-:Y:S01]  /*0f70*/  IMAD.U32 R71, R35, 0x10000, RZ ;  /* 0x0001000023477824 */ /* 0x000fe200078e00ff */
[----:B-1----:R-:W-:Y:S02]  /*0f80*/  PRMT R52, R56, 0x7632, R52 ;  /* 0x0000763238347816 */ /* 0x002fe40000000034 */
[----:B------:R-:W-:Y:S02]  /*0f90*/  SHF.L.U32 R58, R58, 0x10, RZ ;  /* 0x000000103a3a7819 */ /* 0x000fe400000006ff */
[----:B------:R-:W-:Y:S02]  /*0fa0*/  SHF.L.U32 R61, R34, 0x10, RZ ;  /* 0x00000010223d7819 */ /* 0x000fe400000006ff */
[----:B------:R-:W-:Y:S02]  /*0fb0*/  SHF.L.U32 R56, R56, 0x10, RZ ;  /* 0x0000001038387819 */ /* 0x000fe400000006ff */
[----:B------:R-:W-:Y:S01]  /*0fc0*/  SHF.L.U32 R55, R32, 0x10, RZ ;  /* 0x0000001020377819 */ /* 0x000fe200000006ff */
[--C-:B------:R-:W-:Y:S01]  /*0fd0*/  FADD.FTZ R61, R61, R58.reuse ;  /* 0x0000003a3d3d7221 */ /* 0x100fe20000010000 */
[----:B------:R-:W-:-:S02]  /*0fe0*/  PRMT R58, R34, 0x7632, R58 ;  /* 0x00007632223a7816 */ /* 0x000fc4000000003a */
[----:B------:R-:W-:Y:S01]  /*0ff0*/  PRMT R54, R57, 0x7632, R54 ;  /* 0x0000763239367816 */ /* 0x000fe20000000036 */
[--C-:B------:R-:W-:Y:S01]  /*1000*/  FADD.FTZ R55, R55, R56.reuse ;  /* 0x0000003837377221 */ /* 0x100fe20000010000 */
[----:B------:R-:W-:Y:S01]  /*1010*/  PRMT R56, R33, 0x7632, R56 ;  /* 0x0000763221387816 */ /* 0x000fe20000000038 */
[----:B------:R-:W-:Y:S01]  /*1020*/  IMAD.U32 R63, R58, 0x10000, RZ ;  /* 0x000100003a3f7824 */ /* 0x000fe200078e00ff */
[----:B------:R-:W-:Y:S01]  /*1030*/  PRMT R62, R59, 0x7632, R62 ;  /* 0x000076323b3e7816 */ /* 0x000fe2000000003e */
[----:B------:R-:W-:Y:S01]  /*1040*/  IMAD.U32 R57, R57, 0x10000, RZ ;  /* 0x0001000039397824 */ /* 0x000fe200078e00ff */
[----:B------:R-:W-:Y:S02]  /*1050*/  PRMT R53, R32, 0x7632, R53 ;  /* 0x0000763220357816 */ /* 0x000fe40000000035 */
[----:B------:R-:W-:Y:S02]  /*1060*/  PRMT R65, R35, 0x7632, R65 ;  /* 0x0000763223417816 */ /* 0x000fe40000000041 */
[----:B------:R-:W-:-:S02]  /*1070*/  SHF.L.U32 R64, R59, 0x10, RZ ;  /* 0x000000103b407819 */ /* 0x000fc400000006ff */
[----:B------:R-:W-:Y:S02]  /*1080*/  SHF.L.U32 R66, R33, 0x10, RZ ;  /* 0x0000001021427819 */ /* 0x000fe400000006ff */
        /* <DEDUP_REMOVED lines=22> */
.L_x_5441:
[----:B-----5:R-:W-:Y:S01]  /*11f0*/  PRMT R60, R56, 0x7632, R60 ;  /* 0x00007632383c7816 */ /* 0x020fe2000000003c */
[----:B-1----:R-:W-:Y:S01]  /*1200*/  IMAD.U32 R53, R32, 0x10000, RZ ;  /* 0x0001000020357824 */ /* 0x002fe200078e00ff */
[----:B------:R-:W-:Y:S02]  /*1210*/  SHF.L.U32 R52, R56, 0x10, RZ ;  /* 0x0000001038347819 */ /* 0x000fe400000006ff */
[C---:B------:R-:W-:Y:S02]  /*1220*/  PRMT R61, R57.reuse, 0x7632, R61 ;  /* 0x00007632393d7816 */ /* 0x040fe4000000003d */
        /* <DEDUP_REMOVED lines=26> */
[----:B------:R-:W-:Y:S02]  /*13d0*/  FADD.FTZ R57, R64, R57 ;  /* 0x0000003940397221 */ /* 0x000fe40000010000 */
[----:B------:R-:W-:Y:S01]  /*13e0*/  FADD.FTZ R59, R70, R59 ;  /* 0x0000003b463b7221 */ /* 0x000fe20000010000 */
[----:B------:R-:W-:Y:S06]  /*13f0*/  BRA `(.L_x_5442) ;  /* 0x0000000000887947 */ /* 0x000fec0003800000 */
.L_x_5440:
[----:B------:R-:W-:Y:S05]  /*1400*/  @!P1 BRA `(.L_x_5443) ;  /* 0x0000000000549947 */ /* 0x000fea0003800000 */
[C---:B-1---5:R-:W-:Y:S02]  /*1410*/  PRMT R52, R56.reuse, 0x7632, R52 ;  /* 0x0000763238347816 */ /* 0x062fe40000000034 */
[----:B------:R-:W-:Y:S02]  /*1420*/  SHF.L.U32 R53, R56, 0x10, RZ ;  /* 0x0000001038357819 */ /* 0x000fe400000006ff */
[----:B------:R-:W-:Y:S02]  /*1430*/  PRMT R54, R57, 0x7632, R54 ;  /* 0x0000763239367816 */ /* 0x000fe40000000036 */
[----:B------:R-:W-:Y:S02]  /*1440*/  PRMT R55, R58, 0x7632, R55 ;  /* 0x000076323a377816 */ /* 0x000fe40000000037 */
[----:B------:R-:W-:Y:S01]  /*1450*/  PRMT R56, R59, 0x7632, R56 ;  /* 0x000076323b387816 */ /* 0x000fe20000000038 */
        /* <DEDUP_REMOVED lines=16> */
.L_x_5443:
[----:B-1---5:R-:W-:Y:S02]  /*1560*/  PRMT R53, R56, 0x7632, R53 ;  /* 0x0000763238357816 */ /* 0x022fe40000000035 */
[----:B------:R-:W-:Y:S02]  /*1570*/  PRMT R55, R57, 0x7632, R55 ;  /* 0x0000763239377816 */ /* 0x000fe40000000037 */
[----:B------:R-:W-:Y:S02]  /*1580*/  PRMT R60, R58, 0x7632, R60 ;  /* 0x000076323a3c7816 */ /* 0x000fe4000000003c */
        /* <DEDUP_REMOVED lines=9> */
.L_x_5442:
[----:B------:R-:W0:Y:S01]  /*1620*/  @P0 LDC.64 R62, c[0x0][0x398] ;  /* 0x0000e600ff3e0b82 */ /* 0x000e220000000a00 */
[----:B------:R-:W-:Y:S01]  /*1630*/  IADD3 R115, PT, PT, R113, 0x200, RZ ;  /* 0x0000020071737810 */ /* 0x000fe20007ffe0ff */
[----:B------:R-:W-:-:S04]  /*1640*/  IMAD.WIDE.U32 R66, R114, 0x20, R118 ;  /* 0x0000002072427825 */ /* 0x000fc800078e0076 */
[C---:B------:R-:W-:Y:S01]  /*1650*/  IMAD.WIDE.U32 R64, R115.reuse, 0x10, R68 ;  /* 0x0000001073407825 */ /* 0x040fe200078e0044 */
[----:B------:R-:W-:Y:S01]  /*1660*/  STG.E.128 desc[UR6][R66.64], R52 ;  /* 0x0000003442007986 */ /* 0x000fe2000c101d06 */
[----:B------:R-:W1:Y:S03]  /*1670*/  @P1 LDC.64 R60, c[0x0][0x3a0] ;  /* 0x0000e800ff3c1b82 */ /* 0x000e660000000a00 */
[----:B------:R2:W-:Y:S01]  /*1680*/  STG.E.128 desc[UR6][R66.64+0x10], R56 ;  /* 0x0000103842007986 */ /* 0x0005e2000c101d06 */
[----:B0-----:R-:W-:-:S05]  /*1690*/  @P0 IMAD.WIDE.U32 R62, R115, 0x10, R62 ;  /* 0x00000010733e0825 */ /* 0x001fca00078e003e */
[----:B------:R0:W5:Y:S01]  /*16a0*/  @P0 LDG.E.128 R32, desc[UR6][R62.64] ;  /* 0x000000063e200981 */ /* 0x000162000c1e1d00 */
[----:B-1----:R-:W-:-:S03]  /*16b0*/  @P1 IMAD.WIDE.U32 R60, R115, 0x20, R60 ;  /* 0x00000020733c1825 */ /* 0x002fc600078e003c */
[----:B--2---:R-:W5:Y:S04]  /*16c0*/  LDG.E.128 R64, desc[UR6][R64.64] ;  /* 0x0000000640407981 */ /* 0x004f68000c1e1d00 */
[----:B------:R0:W5:Y:S04]  /*16d0*/  @P1 LDG.E.128 R36, desc[UR6][R60.64] ;  /* 0x000000063c241981 */ /* 0x000168000c1e1d00 */
[----:B------:R0:W5:Y:S01]  /*16e0*/  @P1 LDG.E.128 R40, desc[UR6][R60.64+0x10] ;  /* 0x000010063c281981 */ /* 0x000162000c1e1d00 */
[----:B------:R-:W-:Y:S05]  /*16f0*/  @!P0 BRA `(.L_x_5444) ;  /* 0x00000004002c8947 */ /* 0x000fea0003800000 */
[----:B------:R-:W-:Y:S05]  /*1700*/  @!P1 BRA `(.L_x_5445) ;  /* 0x0000000000a49947 */ /* 0x000fea0003800000 */
[----:B-----5:R-:W-:Y:S01]  /*1710*/  PRMT R70, R65, 0x7632, R70 ;  /* 0x0000763241467816 */ /* 0x020fe20000000046 */
[----:B------:R-:W-:Y:S01]  /*1720*/  IMAD.U32 R78, R35, 0x10000, RZ ;  /* 0x00010000234e7824 */ /* 0x000fe200078e00ff */
[----:B0-----:R-:W-:Y:S02]  /*1730*/  SHF.L.U32 R61, R65, 0x10, RZ ;  /* 0x00000010413d7819 */ /* 0x001fe400000006ff */
[C---:B------:R-:W-:Y:S01]  /*1740*/  PRMT R60, R64.reuse, 0x7632, R60 ;  /* 0x00007632403c7816 */ /* 0x040fe2000000003c */
[----:B------:R-:W-:Y:S01]  /*1750*/  IMAD.U32 R64, R64, 0x10000, RZ ;  /* 0x0001000040407824 */ /* 0x000fe200078e00ff */
[C---:B------:R-:W-:Y:S02]  /*1760*/  PRMT R72, R66.reuse, 0x7632, R72 ;  /* 0x0000763242487816 */ /* 0x040fe40000000048 */
[----:B------:R-:W-:Y:S02]  /*1770*/  SHF.L.U32 R63, R66, 0x10, RZ ;  /* 0x00000010423f7819 */ /* 0x000fe400000006ff */
        /* <DEDUP_REMOVED lines=34> */
.L_x_5445:
[C---:B-----5:R-:W-:Y:S02]  /*19a0*/  PRMT R70, R64.reuse, 0x7632, R70 ;  /* 0x0000763240467816 */ /* 0x060fe40000000046 */
[----:B0-----:R-:W-:Y:S02]  /*19b0*/  SHF.L.U32 R60, R64, 0x10, RZ ;  /* 0x00000010403c7819 */ /* 0x001fe400000006ff */
[C---:B------:R-:W-:Y:S02]  /*19c0*/  PRMT R71, R65.reuse, 0x7632, R71 ;  /* 0x0000763241477816 */ /* 0x040fe40000000047 */
        /* <DEDUP_REMOVED lines=10> */
[----:B------:R-:W-:Y:S01]  /*1a70*/  SHF.L.U32 R66, R67, 0x10, RZ ;  /* 0x0000001043427819 */ /* 0x000fe200000006ff */
[----:B------:R-:W-:Y:S01]  /*1a80*/  IMAD.U32 R74, R73, 0x10000, RZ ;  /* 0x00010000494a7824 */ /* 0x000fe200078e00ff */
[----:B------:R-:W-:Y:S02]  /*1a90*/  PRMT R61, R32, 0x7632, R61 ;  /* 0x00007632203d7816 */ /* 0x000fe4000000003d */
[----:B------:R-:W-:-:S02]  /*1aa0*/  PRMT R63, R33, 0x7632, R63 ;  /* 0x00007632213f7816 */ /* 0x000fc4000000003f */
[----:B------:R-:W-:Y:S02]  /*1ab0*/  PRMT R65, R34, 0x7632, R65 ;  /* 0x0000763222417816 */ /* 0x000fe40000000041 */
[C---:B------:R-:W-:Y:S02]  /*1ac0*/  PRMT R67, R35.reuse, 0x7632, R67 ;  /* 0x0000763223437816 */ /* 0x040fe40000000043 */
[----:B------:R-:W-:Y:S02]  /*1ad0*/  SHF.L.U32 R77, R35, 0x10, RZ ;  /* 0x00000010234d7819 */ /* 0x000fe400000006ff */
[----:B------:R-:W-:Y:S02]  /*1ae0*/  SHF.L.U32 R70, R70, 0x10, RZ ;  /* 0x0000001046467819 */ /* 0x000fe400000006ff */
        /* <DEDUP_REMOVED lines=9> */
[----:B------:R-:W-:-:S04]  /*1b80*/  FADD.FTZ R65, R74, R65 ;  /* 0x000000414a417221 */ /* 0x000fc80000010000 */
[----:B------:R-:W-:Y:S01]  /*1b90*/  FADD.FTZ R67, R76, R67 ;  /* 0x000000434c437221 */ /* 0x000fe20000010000 */
[----:B------:R-:W-:Y:S06]  /*1ba0*/  BRA `(.L_x_5446) ;  /* 0x0000000000887947 */ /* 0x000fec0003800000 */
.L_x_5444:
[----:B------:R-:W-:Y:S05]  /*1bb0*/  @!P1 BRA `(.L_x_5447) ;  /* 0x0000000000549947 */ /* 0x000fea0003800000 */
[C---:B0----5:R-:W-:Y:S02]  /*1bc0*/  PRMT R60, R64.reuse, 0x7632, R60 ;  /* 0x00007632403c7816 */ /* 0x061fe4000000003c */
[----:B------:R-:W-:Y:S02]  /*1bd0*/  SHF.L.U32 R61, R64, 0x10, RZ ;  /* 0x00000010403d7819 */ /* 0x000fe400000006ff */
[----:B------:R-:W-:Y:S02]  /*1be0*/  PRMT R62, R65, 0x7632, R62 ;  /* 0x00007632413e7816 */ /* 0x000fe4000000003e */
[----:B------:R-:W-:Y:S02]  /*1bf0*/  PRMT R63, R66, 0x7632, R63 ;  /* 0x00007632423f7816 */ /* 0x000fe4000000003f */
[C---:B------:R-:W-:Y:S01]  /*1c00*/  PRMT R64, R67.reuse, 0x7632, R64 ;  /* 0x0000763243407816 */ /* 0x040fe20000000040 */
        /* <DEDUP_REMOVED lines=16> */
.L_x_5447:
[----:B0----5:R-:W-:Y:S02]  /*1d10*/  PRMT R61, R64, 0x7632, R61 ;  /* 0x00007632403d7816 */ /* 0x021fe4000000003d */
        /* <DEDUP_REMOVED lines=10> */
[----:B------:R-:W-:-:S07]  /*1dc0*/  SHF.L.U32 R67, R71, 0x10, RZ ;  /* 0x0000001047437819 */ /* 0x000fce00000006ff */
.L_x_5446:
[----:B------:R-:W0:Y:S01]  /*1dd0*/  @P1 LDC.64 R70, c[0x0][0x3a0] ;  /* 0x0000e800ff461b82 */ /* 0x000e220000000a00 */
[----:B------:R-:W-:Y:S01]  /*1de0*/  IADD3 R116, PT, PT, R113, 0x300, RZ ;  /* 0x0000030071747810 */ /* 0x000fe20007ffe0ff */
[----:B------:R-:W-:-:S04]  /*1df0*/  IMAD.WIDE.U32 R74, R115, 0x20, R118 ;  /* 0x00000020734a7825 */ /* 0x000fc800078e0076 */
[C---:B------:R-:W-:Y:S01]  /*1e00*/  IMAD.WIDE.U32 R68, R116.reuse, 0x10, R68 ;  /* 0x0000001074447825 */ /* 0x040fe200078e0044 */
[----:B------:R1:W-:Y:S01]  /*1e10*/  STG.E.128 desc[UR6][R74.64], R60 ;  /* 0x0000003c4a007986 */ /* 0x0003e2000c101d06 */
[----:B------:R-:W2:Y:S03]  /*1e20*/  @P0 LDC.64 R72, c[0x0][0x398] ;  /* 0x0000e600ff480b82 */ /* 0x000ea60000000a00 */
[----:B------:R1:W-:Y:S01]  /*1e30*/  STG.E.128 desc[UR6][R74.64+0x10], R64 ;  /* 0x000010404a007986 */ /* 0x0003e2000c101d06 */
[----:B0-----:R-:W-:-:S05]  /*1e40*/  @P1 IMAD.WIDE.U32 R70, R116, 0x20, R70 ;  /* 0x0000002074461825 */ /* 0x001fca00078e0046 */
[----:B------:R1:W5:Y:S01]  /*1e50*/  @P1 LDG.E.128 R36, desc[UR6][R70.64] ;  /* 0x0000000646241981 */ /* 0x000362000c1e1d00 */
[----:B--2---:R-:W-:-:S03]  /*1e60*/  @P0 IMAD.WIDE.U32 R72, R116, 0x10, R72 ;  /* 0x0000001074480825 */ /* 0x004fc600078e0048 */
[----:B------:R1:W5:Y:S04]  /*1e70*/  @P1 LDG.E.128 R40, desc[UR6][R70.64+0x10] ;  /* 0x0000100646281981 */ /* 0x000368000c1e1d00 */
[----:B------:R1:W5:Y:S04]  /*1e80*/  @P0 LDG.E.128 R32, desc[UR6][R72.64] ;  /* 0x0000000648200981 */ /* 0x000368000c1e1d00 */
[----:B------:R-:W5:Y:S01]  /*1e90*/  LDG.E.128 R68, desc[UR6][R68.64] ;  /* 0x0000000644447981 */ /* 0x000f62000c1e1d00 */
[----:B------:R-:W-:Y:S05]  /*1ea0*/  @!P0 BRA `(.L_x_5448) ;  /* 0x00000004002c8947 */ /* 0x000fea0003800000 */
[----:B------:R-:W-:Y:S05]  /*1eb0*/  @!P1 BRA `(.L_x_5449) ;  /* 0x0000000000a49947 */ /* 0x000fea0003800000 */
[----:B-1---5:R-:W-:Y:S02]  /*1ec0*/  PRMT R72, R68, 0x7632, R72 ;  /* 0x0000763244487816 */ /* 0x022fe40000000048 */
[----:B------:R-:W-:Y:S02]  /*1ed0*/  PRMT R73, R32, 0x7632, R73 ;  /* 0x0000763220497816 */ /* 0x000fe40000000049 */
[----:B------:R-:W-:Y:S01]  /*1ee0*/  PRMT R76, R71, 0x7632, R76 ;  /* 0x00007632474c7816 */ /* 0x000fe2000000004c */
[----:B------:R-:W-:Y:S01]  /*1ef0*/  IMAD.U32 R72, R72, 0x10000, RZ ;  /* 0x0001000048487824 */ /* 0x000fe200078e00ff */
[----:B------:R-:W-:Y:S02]  /*1f00*/  SHF.L.U32 R73, R73, 0x10, RZ ;  /* 0x0000001049497819 */ /* 0x000fe400000006ff */
[----:B------:R-:W-:Y:S02]  /*1f10*/  PRMT R77, R35, 0x7632, R77 ;  /* 0x00007632234d7816 */ /* 0x000fe4000000004d */
[----:B------:R-:W-:Y:S01]  /*1f20*/  PRMT R74, R69, 0x7632, R74 ;  /* 0x00007632454a7816 */ /* 0x000fe2000000004a */
[--C-:B------:R-:W-:Y:S01]  /*1f30*/  FADD.FTZ R120, R72, R73.reuse ;  /* 0x0000004948787221 */ /* 0x100fe20000010000 */
[----:B------:R-:W-:Y:S01]  /*1f40*/  PRMT R72, R33, 0x7632, R72 ;  /* 0x0000763221487816 */ /* 0x000fe20000000048 */
[----:B------:R-:W-:Y:S01]  /*1f50*/  IMAD.U32 R77, R77, 0x10000, RZ ;  /* 0x000100004d4d7824 */ /* 0x000fe200078e00ff */
[----:B------:R-:W-:-:S02]  /*1f60*/  PRMT R73, R70, 0x7632, R73 ;  /* 0x0000763246497816 */ /* 0x000fc40000000049 */
[----:B------:R-:W-:Y:S02]  /*1f70*/  SHF.L.U32 R75, R72, 0x10, RZ ;  /* 0x00000010484b7819 */ /* 0x000fe400000006ff */
[----:B------:R-:W-:Y:S02]  /*1f80*/  PRMT R72, R34, 0x7632, R72 ;  /* 0x0000763222487816 */ /* 0x000fe40000000048 */
        /* <DEDUP_REMOVED lines=28> */
.L_x_5449:
[----:B-1---5:R-:W-:Y:S02]  /*2150*/  PRMT R73, R68, 0x7632, R73 ;  /* 0x0000763244497816 */ /* 0x022fe40000000049 */
[----:B------:R-:W-:Y:S02]  /*2160*/  PRMT R72, R32, 0x7632, R72 ;  /* 0x0000763220487816 */ /* 0x000fe40000000048 */
[----:B------:R-:W-:Y:S02]  /*2170*/  SHF.L.U32 R73, R73, 0x10, RZ ;  /* 0x0000001049497819 */ /* 0x000fe400000006ff */
[----:B------:R-:W-:Y:S02]  /*2180*/  SHF.L.U32 R72, R72, 0x10, RZ ;  /* 0x0000001048487819 */ /* 0x000fe400000006ff */
[----:B------:R-:W-:Y:S02]  /*2190*/  PRMT R74, R69, 0x7632, R74 ;  /* 0x00007632454a7816 */ /* 0x000fe4000000004a */
[C---:B------:R-:W-:Y:S01]  /*21a0*/  PRMT R75, R70.reuse, 0x7632, R75 ;  /* 0x00007632464b7816 */ /* 0x040fe2000000004b */
[--C-:B------:R-:W-:Y:S01]  /*21b0*/  FADD.FTZ R73, R73, R72.reuse ;  /* 0x0000004849497221 */ /* 0x100fe20000010000 */
[----:B------:R-:W-:Y:S01]  /*21c0*/  PRMT R72, R33, 0x7632, R72 ;  /* 0x0000763221487816 */ /* 0x000fe20000000048 */
[----:B------:R-:W-:Y:S01]  /*21d0*/  IMAD.U32 R70, R70, 0x10000, RZ ;  /* 0x0001000046467824 */ /* 0x000fe200078e00ff */
[----:B------:R-:W-:-:S02]  /*21e0*/  SHF.L.U32 R77, R74, 0x10, RZ ;  /* 0x000000104a4d7819 */ /* 0x000fc400000006ff */
[----:B------:R-:W-:Y:S02]  /*21f0*/  PRMT R74, R34, 0x7632, R74 ;  /* 0x00007632224a7816 */ /* 0x000fe4000000004a */
[----:B------:R-:W-:Y:S02]  /*2200*/  SHF.L.U32 R117, R75, 0x10, RZ ;  /* 0x000000104b757819 */ /* 0x000fe400000006ff */
[----:B------:R-:W-:Y:S01]  /*2210*/  SHF.L.U32 R72, R72, 0x10, RZ ;  /* 0x0000001048487819 */ /* 0x000fe200000006ff */
[----:B------:R-:W-:Y:S01]  /*2220*/  IMAD.U32 R74, R74, 0x10000, RZ ;  /* 0x000100004a4a7824 */ /* 0x000fe200078e00ff */
[----:B------:R-:W-:Y:S02]  /*2230*/  PRMT R75, R35, 0x7632, R75 ;  /* 0x00007632234b7816 */ /* 0x000fe4000000004b */
[----:B------:R-:W-:Y:S02]  /*2240*/  SHF.L.U32 R68, R68, 0x10, RZ ;  /* 0x0000001044447819 */ /* 0x000fe400000006ff */
[----:B------:R-:W-:Y:S01]  /*2250*/  SHF.L.U32 R79, R75, 0x10, RZ ;  /* 0x000000104b4f7819 */ /* 0x000fe200000006ff */
[----:B------:R-:W-:Y:S01]  /*2260*/  FADD.FTZ R75, R77, R72 ;  /* 0x000000484d4b7221 */ /* 0x000fe20000010000 */
[----:B------:R-:W-:Y:S01]  /*2270*/  FADD.FTZ R77, R117, R74 ;  /* 0x0000004a754d7221 */ /* 0x000fe20000010000 */
[----:B------:R-:W-:-:S02]  /*2280*/  SHF.L.U32 R74, R69, 0x10, RZ ;  /* 0x00000010454a7819 */ /* 0x000fc400000006ff */
[----:B------:R-:W-:Y:S02]  /*2290*/  SHF.L.U32 R69, R32, 0x10, RZ ;  /* 0x0000001020457819 */ /* 0x000fe400000006ff */
[----:B------:R-:W-:Y:S02]  /*22a0*/  PRMT R76, R71, 0x7632, R76 ;  /* 0x00007632474c7816 */ /* 0x000fe4000000004c */
[----:B------:R-:W-:Y:S01]  /*22b0*/  SHF.L.U32 R117, R33, 0x10, RZ ;  /* 0x0000001021757819 */ /* 0x000fe200000006ff */
[----:B------:R-:W-:Y:S01]  /*22c0*/  FADD.FTZ R72, R69, R68 ;  /* 0x0000004445487221 */ /* 0x000fe20000010000 */
[----:B------:R-:W-:Y:S02]  /*22d0*/  SHF.L.U32 R76, R76, 0x10, RZ ;  /* 0x000000104c4c7819 */ /* 0x000fe400000006ff */
        /* <DEDUP_REMOVED lines=8> */
.L_x_5448:
[----:B------:R-:W-:Y:S05]  /*2360*/  @!P1 BRA `(.L_x_5451) ;  /* 0x0000000000549947 */ /* 0x000fea0003800000 */
[----:B-1---5:R-:W-:Y:S02]  /*2370*/  PRMT R72, R68, 0x7632, R72 ;  /* 0x0000763244487816 */ /* 0x022fe40000000048 */
[----:B------:R-:W-:Y:S02]  /*2380*/  PRMT R74, R69, 0x7632, R74 ;  /* 0x00007632454a7816 */ /* 0x000fe4000000004a */
[----:B------:R-:W-:Y:S02]  /*2390*/  PRMT R75, R70, 0x7632, R75 ;  /* 0x00007632464b7816 */ /* 0x000fe4000000004b */
[C---:B------:R-:W-:Y:S01]  /*23a0*/  PRMT R76, R71.reuse, 0x7632, R76 ;  /* 0x00007632474c7816 */ /* 0x040fe2000000004c */
[----:B------:R-:W-:Y:S01]  /*23b0*/  IMAD.U32 R71, R71, 0x10000, RZ ;  /* 0x0001000047477824 */ /* 0x000fe200078e00ff */
        /* <DEDUP_REMOVED lines=15> */
[----:B------:R-:W-:Y:S06]  /*24b0*/  BRA `(.L_x_5450) ;  /* 0x0000000000307947 */ /* 0x000fec0003800000 */
.L_x_5451:
[----:B-1---5:R-:W-:Y:S01]  /*24c0*/  PRMT R73, R68, 0x7632, R73 ;  /* 0x0000763244497816 */ /* 0x022fe20000000049 */
[C---:B------:R-:W-:Y:S01]  /*24d0*/  IMAD.U32 R76, R70.reuse, 0x10000, RZ ;  /* 0x00010000464c7824 */ /* 0x040fe200078e00ff */
[----:B------:R-:W-:Y:S02]  /*24e0*/  PRMT R75, R69, 0x7632, R75 ;  /* 0x00007632454b7816 */ /* 0x000fe4000000004b */
[----:B------:R-:W-:Y:S02]  /*24f0*/  PRMT R77, R70, 0x7632, R77 ;  /* 0x00007632464d7816 */ /* 0x000fe4000000004d */
[----:B------:R-:W-:Y:S02]  /*2500*/  PRMT R79, R71, 0x7632, R79 ;  /* 0x00007632474f7816 */ /* 0x000fe4000000004f */
[----:B------:R-:W-:Y:S02]  /*2510*/  SHF.L.U32 R72, R68, 0x10, RZ ;  /* 0x0000001044487819 */ /* 0x000fe400000006ff */
[----:B------:R-:W-:-:S02]  /*2520*/  SHF.L.U32 R74, R69, 0x10, RZ ;  /* 0x00000010454a7819 */ /* 0x000fc400000006ff */
[----:B------:R-:W-:Y:S02]  /*2530*/  SHF.L.U32 R78, R71, 0x10, RZ ;  /* 0x00000010474e7819 */ /* 0x000fe400000006ff */
[----:B------:R-:W-:Y:S02]  /*2540*/  SHF.L.U32 R73, R73, 0x10, RZ ;  /* 0x0000001049497819 */ /* 0x000fe400000006ff */
[----:B------:R-:W-:Y:S02]  /*2550*/  SHF.L.U32 R75, R75, 0x10, RZ ;  /* 0x000000104b4b7819 */ /* 0x000fe400000006ff */
[----:B------:R-:W-:Y:S02]  /*2560*/  SHF.L.U32 R77, R77, 0x10, RZ ;  /* 0x000000104d4d7819 */ /* 0x000fe400000006ff */
[----:B------:R-:W-:-:S07]  /*2570*/  SHF.L.U32 R79, R79, 0x10, RZ ;  /* 0x000000104f4f7819 */ /* 0x000fce00000006ff */
.L_x_5450:
[----:B------:R-:W-:Y:S01]  /*2580*/  FADD.FTZ R68, RZ, R44 ;  /* 0x0000002cff447221 */ /* 0x000fe20000010000 */
[----:B------:R-:W-:Y:S01]  /*2590*/  IMAD.WIDE.U32 R118, R116, 0x20, R118 ;  /* 0x0000002074767825 */ /* 0x000fe200078e0076 */
[----:B------:R-:W-:Y:S01]  /*25a0*/  LOP3.LUT P1, RZ, R95, 0x1f, RZ, 0xc0, !PT ;  /* 0x0000001f5fff7812 */ /* 0x000fe2000782c0ff */
[----:B------:R-:W-:Y:S02]  /*25b0*/  BSSY.RECONVERGENT B0, `(.L_x_5452) ;  /* 0x000007f000007945 */ /* 0x000fe40003800200 */
        /* <DEDUP_REMOVED lines=126> */
.L_x_5453:
[----:B------:R-:W-:Y:S05]  /*2da0*/  BSYNC.RECONVERGENT B0 ;  /* 0x0000000000007941 */ /* 0x000fea0003800200 */
.L_x_5452:
        /* <DEDUP_REMOVED lines=15> */
.L_x_5455:
[----:B------:R-:W-:Y:S05]  /*2ea0*/  BSYNC.RECONVERGENT B0 ;  /* 0x0000000000007941 */ /* 0x000fea0003800200 */
.L_x_5454:
[----:B------:R-:W1:Y:S01]  /*2eb0*/  SHFL.DOWN PT, R118, R119, 0x4, 0x1f ;  /* 0x08801f0077767f89 */ /* 0x000e6200000e0000 */
[-C--:B------:R-:W-:Y:S01]  /*2ec0*/  I2FP.F32.U32 R123, R119.reuse ;  /* 0x00000077007b7245 */ /* 0x080fe20000201000 */
[----:B------:R-:W2:Y:S01]  /*2ed0*/  LDC.64 R124, c[0x0][0x428] ;  /* 0x00010a00ff7c7b82 */ /* 0x000ea20000000a00 */
[----:B------:R-:W-:Y:S01]  /*2ee0*/  ISETP.NE.AND P2, PT, R95, RZ, PT ;  /* 0x000000ff5f00720c */ /* 0x000fe20003f45270 */
[----:B0-----:R-:W0:Y:S01]  /*2ef0*/  SHFL.DOWN PT, R121, R68, 0x4, 0x1f ;  /* 0x08801f0044797f89 */ /* 0x001e2200000e0000 */
[----:B------:R-:W-:Y:S01]  /*2f00*/  ISETP.NE.AND P1, PT, RZ, UR9, PT ;  /* 0x00000009ff007c0c */ /* 0x000fe2000bf25270 */
[----:B------:R-:W-:Y:S01]  /*2f10*/  UPLOP3.LUT UP1, UPT, UPT, UPT, UP1, 0x40, 0x4 ;  /* 0x000000000004789c */ /* 0x000fe20003f2e810 */
[----:B-1----:R-:W-:Y:S02]  /*2f20*/  IADD3 R71, PT, PT, R118, R119, RZ ;  /* 0x0000007776477210 */ /* 0x002fe40007ffe0ff */
[----:B------:R-:W-:Y:S02]  /*2f30*/  I2FP.F32.S32 R118, R118 ;  /* 0x0000007600767245 */ /* 0x000fe40000201400 */
[----:B------:R-:W-:Y:S01]  /*2f40*/  I2FP.F32.S32 R70, R71 ;  /* 0x0000004700467245 */ /* 0x000fe20000201400 */
[----:B0-----:R-:W-:-:S02]  /*2f50*/  FADD.FTZ R120, -R121, R68 ;  /* 0x0000004479787221 */ /* 0x001fc40000010100 */
[----:B------:R-:W-:Y:S01]  /*2f60*/  FMUL.FTZ R122, R121, R118 ;  /* 0x00000076797a7220 */ /* 0x000fe20000410000 */
[----:B------:R-:W0:Y:S01]  /*2f70*/  MUFU.RCP R117, R70 ;  /* 0x0000004600757308 */ /* 0x000e220000001000 */
[----:B------:R-:W-:Y:S02]  /*2f80*/  FMUL.FTZ R120, R120, R120 ;  /* 0x0000007878787220 */ /* 0x000fe40000410000 */
[----:B------:R-:W-:Y:S02]  /*2f90*/  FFMA.FTZ R122, R123, R68, R122 ;  /* 0x000000447b7a7223 */ /* 0x000fe4000001007a */
[----:B------:R-:W-:Y:S01]  /*2fa0*/  FMUL.FTZ R121, R120, R123 ;  /* 0x0000007b78797220 */ /* 0x000fe20000410000 */
[----:B------:R-:W1:Y:S03]  /*2fb0*/  SHFL.DOWN PT, R68, R69, 0x4, 0x1f ;  /* 0x08801f0045447f89 */ /* 0x000e6600000e0000 */
[----:B------:R-:W-:-:S02]  /*2fc0*/  FMUL.FTZ R121, R121, R118 ;  /* 0x0000007679797220 */ /* 0x000fc40000410000 */
[----:B------:R-:W3:Y:S01]  /*2fd0*/  SHFL.DOWN PT, R118, R71, 0x2, 0x1f ;  /* 0x08401f0047767f89 */ /* 0x000ee200000e0000 */
[----:B0-----:R-:W-:-:S05]  /*2fe0*/  FMUL.FTZ R119, R117, R122 ;  /* 0x0000007a75777220 */ /* 0x001fca0000410000 */
[----:B------:R-:W0:Y:S01]  /*2ff0*/  SHFL.DOWN PT, R120, R119, 0x2, 0x1f ;  /* 0x08401f0077787f89 */ /* 0x000e2200000e0000 */
[----:B-1----:R-:W-:-:S04]  /*3000*/  FADD.FTZ R68, R68, R69 ;  /* 0x0000004544447221 */ /* 0x002fc80000010000 */
[----:B------:R-:W-:Y:S01]  /*3010*/  FFMA.FTZ R117, R117, R121, R68 ;  /* 0x0000007975757223 */ /* 0x000fe20000010044 */
[-C--:B---3--:R-:W-:Y:S02]  /*3020*/  I2FP.F32.S32 R68, R118.reuse ;  /* 0x0000007600447245 */ /* 0x088fe40000201400 */
[----:B------:R-:W-:Y:S02]  /*3030*/  IADD3 R118, PT, PT, R71, R118, RZ ;  /* 0x0000007647767210 */ /* 0x000fe40007ffe0ff */
[----:B------:R-:W1:Y:S02]  /*3040*/  SHFL.DOWN PT, R122, R117, 0x2, 0x1f ;  /* 0x08401f00757a7f89 */ /* 0x000e6400000e0000 */
[----:B------:R-:W-:Y:S02]  /*3050*/  I2FP.F32.S32 R69, R118 ;  /* 0x0000007600457245 */ /* 0x000fe40000201400 */
[----:B------:R-:W3:Y:S01]  /*3060*/  SHFL.DOWN PT, R71, R118, 0x1, 0x1f ;  /* 0x08201f0076477f89 */ /* 0x000ee200000e0000 */
[----:B0-----:R-:W-:Y:S01]  /*3070*/  FMUL.FTZ R123, R120, R68 ;  /* 0x00000044787b7220 */ /* 0x001fe20000410000 */
[----:B------:R-:W-:-:S02]  /*3080*/  FADD.FTZ R121, R119, -R120 ;  /* 0x8000007877797221 */ /* 0x000fc40000010000 */
[----:B------:R-:W0:Y:S01]  /*3090*/  MUFU.RCP R120, R69 ;  /* 0x0000004500787308 */ /* 0x000e220000001000 */
[----:B------:R-:W-:Y:S01]  /*30a0*/  FFMA.FTZ R123, R70, R119, R123 ;  /* 0x00000077467b7223 */ /* 0x000fe2000001007b */
[----:B------:R-:W-:-:S04]  /*30b0*/  FMUL.FTZ R121, R121, R121 ;  /* 0x0000007979797220 */ /* 0x000fc80000410000 */
[----:B------:R-:W-:-:S04]  /*30c0*/  FMUL.FTZ R121, R70, R121 ;  /* 0x0000007946797220 */ /* 0x000fc80000410000 */
[----:B------:R-:W-:Y:S01]  /*30d0*/  FMUL.FTZ R68, R121, R68 ;  /* 0x0000004479447220 */ /* 0x000fe20000410000 */
[----:B-1----:R-:W-:Y:S01]  /*30e0*/  FADD.FTZ R121, R117, R122 ;  /* 0x0000007a75797221 */ /* 0x002fe20000010000 */
[----:B---3--:R-:W-:Y:S01]  /*30f0*/  I2FP.F32.S32 R117, R71 ;  /* 0x0000004700757245 */ /* 0x008fe20000201400 */
[C---:B0-----:R-:W-:Y:S02]  /*3100*/  FMUL.FTZ R70, R120.reuse, R123 ;  /* 0x0000007b78467220 */ /* 0x041fe40000410000 */
[----:B------:R-:W-:Y:S01]  /*3110*/  FFMA.FTZ R120, R120, R68, R121 ;  /* 0x0000004478787223 */ /* 0x000fe20000010079 */
[----:B------:R-:W-:Y:S02]  /*3120*/  IADD3 R68, PT, PT, R118, R71, RZ ;  /* 0x0000004776447210 */ /* 0x000fe40007ffe0ff */
[----:B------:R-:W0:Y:S02]  /*3130*/  SHFL.DOWN PT, R119, R70, 0x1, 0x1f ;  /* 0x08201f0046777f89 */ /* 0x000e2400000e0000 */
[----:B------:R-:W-:-:S02]  /*3140*/  I2FP.F32.S32 R68, R68 ;  /* 0x0000004400447245 */ /* 0x000fc40000201400 */
[----:B------:R-:W1:Y:S04]  /*3150*/  SHFL.DOWN PT, R121, R120, 0x1, 0x1f ;  /* 0x08201f0078797f89 */ /* 0x000e6800000e0000 */
[----:B------:R-:W3:Y:S01]  /*3160*/  MUFU.RCP R68, R68 ;  /* 0x0000004400447308 */ /* 0x000ee20000001000 */
[----:B0-----:R-:W-:Y:S01]  /*3170*/  FADD.FTZ R71, R70, -R119 ;  /* 0x8000007746477221 */ /* 0x001fe20000010000 */
[----:B------:R-:W-:-:S03]  /*3180*/  FMUL.FTZ R122, R119, R117 ;  /* 0x00000075777a7220 */ /* 0x000fc60000410000 */
[----:B------:R-:W-:Y:S01]  /*3190*/  FMUL.FTZ R118, R71, R71 ;  /* 0x0000004747767220 */ /* 0x000fe20000410000 */
[----:B-1----:R-:W-:Y:S01]  /*31a0*/  FADD.FTZ R121, R120, R121 ;  /* 0x0000007978797221 */ /* 0x002fe20000010000 */
[----:B------:R-:W-:Y:S02]  /*31b0*/  PRMT R120, R31, 0x7632, R120 ;  /* 0x000076321f787816 */ /* 0x000fe40000000078 */
[C---:B------:R-:W-:Y:S01]  /*31c0*/  FMUL.FTZ R118, R69.reuse, R118 ;  /* 0x0000007645767220 */ /* 0x040fe20000410000 */
[----:B------:R-:W-:Y:S01]  /*31d0*/  FFMA.FTZ R69, R69, R70, R122 ;  /* 0x0000004645457223 */ /* 0x000fe2000001007a */
[----:B------:R-:W-:Y:S01]  /*31e0*/  SHF.L.U32 R120, R120, 0x10, RZ ;  /* 0x0000001078787819 */ /* 0x000fe200000006ff */
[----:B------:R-:W0:Y:S01]  /*31f0*/  @!P2 LDC.64 R70, c[0x0][0x3c0] ;  /* 0x0000f000ff46ab82 */ /* 0x000e220000000a00 */
[----:B------:R-:W-:Y:S01]  /*3200*/  FMUL.FTZ R118, R118, R117 ;  /* 0x0000007576767220 */ /* 0x000fe20000410000 */
[----:B---3--:R-:W-:Y:S01]  /*3210*/  FMUL.FTZ R69, R68, R69 ;  /* 0x0000004544457220 */ /* 0x008fe20000410000 */
[----:B--2---:R-:W-:-:S04]  /*3220*/  IMAD.WIDE.U32 R122, R114, 0x10, R124 ;  /* 0x00000010727a7825 */ /* 0x004fc800078e007c */
[----:B------:R-:W-:Y:S01]  /*3230*/  FFMA.FTZ R118, R68, R118, R121 ;  /* 0x0000007644767223 */ /* 0x000fe20000010079 */
[----:B------:R-:W1:Y:S01]  /*3240*/  SHFL.IDX PT, R119, R69, RZ, 0x1f ;  /* 0x00001fff45777589 */ /* 0x000e6200000e0000 */
[----:B------:R-:W2:Y:S01]  /*3250*/  LDC R68, c[0x0][0x448] ;  /* 0x00011200ff447b82 */ /* 0x000ea20000000800 */
[----:B------:R-:W-:Y:S02]  /*3260*/  IMAD.WIDE.U32 R114, R115, 0x10, R124 ;  /* 0x0000001073727825 */ /* 0x000fe400078e007c */
[----:B------:R3:W2:Y:S02]  /*3270*/  SHFL.IDX PT, R121, R118, RZ, 0x1f ;  /* 0x00001fff76797589 */ /* 0x0006a400000e0000 */
[----:B---3--:R-:W-:-:S04]  /*3280*/  PRMT R118, R96, 0x7632, R118 ;  /* 0x0000763260767816 */ /* 0x008fc80000000076 */
[----:B------:R-:W-:Y:S01]  /*3290*/  SHF.L.U32 R118, R118, 0x10, RZ ;  /* 0x0000001076767819 */ /* 0x000fe200000006ff */
[----:B0-----:R-:W-:-:S04]  /*32a0*/  @!P2 IMAD.WIDE R70, R112, 0x4, R70 ;  /* 0x000000047046a825 */ /* 0x001fc800078e0246 */
[----:B-1----:R-:W-:Y:S01]  /*32b0*/  FMUL.FTZ R117, R119, R119 ;  /* 0x0000007777757220 */ /* 0x002fe20000410000 */
[----:B------:R0:W-:Y:S01]  /*32c0*/  @!P2 STG.E desc[UR6][R70.64], R119 ;  /* 0x000000774600a986 */ /* 0x0001e2000c101906 */
[----:B--2---:R-:W-:-:S03]  /*32d0*/  FFMA.FTZ R68, R121, UR12, R68 ;  /* 0x0000000c79447c23 */ /* 0x004fc60008010044 */
[----:B------:R-:W-:-:S05]  /*32e0*/  FSEL R117, R117, RZ, P1 ;  /* 0x000000ff75757208 */ /* 0x000fca0000800000 */
[----:B------:R-:W-:Y:S01]  /*32f0*/  FADD.FTZ R68, R68, R117 ;  /* 0x0000007544447221 */ /* 0x000fe20000010000 */
[----:B------:R-:W-:Y:S02]  /*3300*/  SHF.L.U32 R117, R16, 0x10, RZ ;  /* 0x0000001010757819 */ /* 0x000fe400000006ff */
[----:B0-----:R-:W-:Y:S02]  /*3310*/  FSEL R71, R119, RZ, !P1 ;  /* 0x000000ff77477208 */ /* 0x001fe40004800000 */
[----:B------:R-:W-:Y:S01]  /*3320*/  SHF.L.U32 R70, R91, 0x10, RZ ;  /* 0x000000105b467819 */ /* 0x000fe200000006ff */
[----:B------:R-:W0:Y:S02]  /*3330*/  MUFU.RSQ R68, R68 ;  /* 0x0000004400447308 */ /* 0x000e240000001400 */
        /* <DEDUP_REMOVED lines=16> */
[C---:B0-----:R-:W-:Y:S01]  /*3440*/  FMUL.FTZ R69, R68.reuse, R79 ;  /* 0x0000004f44457220 */ /* 0x041fe20000410000 */
[C---:B------:R-:W-:Y:S01]  /*3450*/  FMUL.FTZ R45, R68.reuse, R45 ;  /* 0x0000002d442d7220 */ /* 0x040fe20000410000 */
[----:B------:R-:W-:Y:S01]  /*3460*/  FADD.FTZ R79, -R71, R44 ;  /* 0x0000002c474f7221 */ /* 0x000fe20000010100 */
[----:B------:R-:W-:Y:S01]  /*3470*/  FMUL.FTZ R47, R68, R47 ;  /* 0x0000002f442f7220 */ /* 0x000fe20000410000 */
[----:B------:R-:W-:Y:S01]  /*3480*/  FFMA.FTZ R69, R69, R118, R120 ;  /* 0x0000007645457223 */ /* 0x000fe20000010078 */
[----:B------:R-:W-:Y:S01]  /*3490*/  SHF.L.U32 R118, R12, 0x10, RZ ;  /* 0x000000100c767819 */ /* 0x000fe200000006ff */
[----:B------:R-:W-:Y:S01]  /*34a0*/  FMUL.FTZ R44, R68, R79 ;  /* 0x0000004f442c7220 */ /* 0x000fe20000410000 */
[----:B------:R-:W-:-:S02]  /*34b0*/  IMAD.U32 R79, R111, 0x10000, RZ ;  /* 0x000100006f4f7824 */ /* 0x000fc400078e00ff */
[C---:B------:R-:W-:Y:S01]  /*34c0*/  FMUL.FTZ R49, R68.reuse, R49 ;  /* 0x0000003144317220 */ /* 0x040fe20000410000 */
[----:B------:R-:W-:Y:S01]  /*34d0*/  FMUL.FTZ R57, R68, R57 ;  /* 0x0000003944397220 */ /* 0x000fe20000410000 */
[----:B------:R-:W-:Y:S01]  /*34e0*/  FFMA.FTZ R70, R45, R70, R118 ;  /* 0x000000462d467223 */ /* 0x000fe20000010076 */
[----:B------:R-:W-:Y:S01]  /*34f0*/  FADD.FTZ R45, -R71, R46 ;  /* 0x0000002e472d7221 */ /* 0x000fe20000010100 */
[----:B------:R-:W-:Y:S01]  /*3500*/  SHF.L.U32 R46, R110, 0x10, RZ ;  /* 0x000000106e2e7819 */ /* 0x000fe200000006ff */
[----:B------:R-:W-:Y:S01]  /*3510*/  FFMA.FTZ R44, R44, R79, R117 ;  /* 0x0000004f2c2c7223 */ /* 0x000fe20000010075 */
[----:B------:R-:W-:Y:S01]  /*3520*/  SHF.L.U32 R118, R17, 0x10, RZ ;  /* 0x0000001011767819 */ /* 0x000fe200000006ff */
[----:B------:R-:W-:Y:S01]  /*3530*/  FMUL.FTZ R45, R68, R45 ;  /* 0x0000002d442d7220 */ /* 0x000fe20000410000 */
[----:B------:R-:W-:Y:S01]  /*3540*/  SHF.L.U32 R117, R18, 0x10, RZ ;  /* 0x0000001012757819 */ /* 0x000fe200000006ff */
[C---:B------:R-:W-:Y:S01]  /*3550*/  FMUL.FTZ R59, R68.reuse, R59 ;  /* 0x0000003b443b7220 */ /* 0x040fe20000410000 */
[----:B------:R-:W-:Y:S01]  /*3560*/  FMUL.FTZ R65, R68, R65 ;  /* 0x0000004144417220 */ /* 0x000fe20000410000 */
[----:B------:R-:W-:Y:S01]  /*3570*/  FFMA.FTZ R45, R45, R46, R118 ;  /* 0x0000002e2d2d7223 */ /* 0x000fe20000010076 */
[----:B------:R-:W-:Y:S01]  /*3580*/  SHF.L.U32 R46, R92, 0x10, RZ ;  /* 0x000000105c2e7819 */ /* 0x000fe200000006ff */
[----:B------:R-:W-:Y:S01]  /*3590*/  IMAD.U32 R118, R13, 0x10000, RZ ;  /* 0x000100000d767824 */ /* 0x000fe200078e00ff */
[----:B------:R-:W-:Y:S01]  /*35a0*/  SHF.L.U32 R120, R100, 0x10, RZ ;  /* 0x0000001064787819 */ /* 0x000fe200000006ff */
[----:B------:R-:W-:Y:S01]  /*35b0*/  FMUL.FTZ R67, R68, R67 ;  /* 0x0000004344437220 */ /* 0x000fe20000410000 */
[----:B------:R-:W-:Y:S01]  /*35c0*/  F2FP.BF16.F32.PACK_AB R44, R70, R44 ;  /* 0x0000002c462c723e */ /* 0x000fe200000010ff */
[----:B------:R-:W-:Y:S01]  /*35d0*/  FFMA.FTZ R79, R47, R46, R118 ;  /* 0x0000002e2f4f7223 */ /* 0x000fe20000010076 */
[----:B------:R-:W-:Y:S01]  /*35e0*/  FADD.FTZ R47, -R71, R48 ;  /* 0x00000030472f7221 */ /* 0x000fe20000010100 */
[----:B------:R-:W-:-:S02]  /*35f0*/  SHF.L.U32 R48, R93, 0x10, RZ ;  /* 0x000000105d307819 */ /* 0x000fc400000006ff */
[----:B------:R-:W-:Y:S01]  /*3600*/  SHF.L.U32 R118, R14, 0x10, RZ ;  /* 0x000000100e767819 */ /* 0x000fe200000006ff */
[----:B------:R-:W-:Y:S01]  /*3610*/  FMUL.FTZ R46, R68, R47 ;  /* 0x0000002f442e7220 */ /* 0x000fe20000410000 */
[----:B------:R-:W-:Y:S02]  /*3620*/  SHF.L.U32 R47, R109, 0x10, RZ ;  /* 0x000000106d2f7819 */ /* 0x000fe400000006ff */
[----:B------:R-:W-:Y:S01]  /*3630*/  F2FP.BF16.F32.PACK_AB R45, R79, R45 ;  /* 0x0000002d4f2d723e */ /* 0x000fe200000010ff */
[----:B------:R-:W-:Y:S01]  /*3640*/  FFMA.FTZ R49, R49, R48, R118 ;  /* 0x0000003031317223 */ /* 0x000fe20000010076 */
[----:B------:R-:W-:Y:S01]  /*3650*/  SHF.L.U32 R48, R108, 0x10, RZ ;  /* 0x000000106c307819 */ /* 0x000fe200000006ff */
[----:B------:R-:W-:Y:S01]  /*3660*/  FFMA.FTZ R46, R46, R47, R117 ;  /* 0x0000002f2e2e7223 */ /* 0x000fe20000010075 */
[----:B------:R-:W-:Y:S01]  /*3670*/  FADD.FTZ R47, -R71, R50 ;  /* 0x00000032472f7221 */ /* 0x000fe20000010100 */
[----:B------:R-:W-:Y:S01]  /*3680*/  SHF.L.U32 R50, R19, 0x10, RZ ;  /* 0x0000001013327819 */ /* 0x000fe200000006ff */
[----:B------:R-:W-:Y:S01]  /*3690*/  IMAD.U32 R118, R21, 0x10000, RZ ;  /* 0x0001000015767824 */ /* 0x000fe200078e00ff */
[----:B------:R-:W-:Y:S01]  /*36a0*/  SHF.L.U32 R117, R15, 0x10, RZ ;  /* 0x000000100f757819 */ /* 0x000fe200000006ff */
[----:B------:R-:W-:Y:S01]  /*36b0*/  FMUL.FTZ R47, R68, R47 ;  /* 0x0000002f442f7220 */ /* 0x000fe20000410000 */
[----:B------:R-:W-:-:S03]  /*36c0*/  F2FP.BF16.F32.PACK_AB R46, R49, R46 ;  /* 0x0000002e312e723e */ /* 0x000fc600000010ff */
[----:B------:R-:W-:Y:S01]  /*36d0*/  FFMA.FTZ R47, R47, R48, R50 ;  /* 0x000000302f2f7223 */ /* 0x000fe20000010032 */
[----:B------:R-:W-:Y:S01]  /*36e0*/  FMUL.FTZ R50, R68, R51 ;  /* 0x0000003344327220 */ /* 0x000fe20000410000 */
[----:B------:R-:W-:-:S04]  /*36f0*/  IMAD.U32 R51, R94, 0x10000, RZ ;  /* 0x000100005e337824 */ /* 0x000fc800078e00ff */
[----:B------:R-:W-:Y:S01]  /*3700*/  FFMA.FTZ R50, R50, R51, R117 ;  /* 0x0000003332327223 */ /* 0x000fe20000010075 */
[----:B------:R-:W-:Y:S01]  /*3710*/  FADD.FTZ R51, -R71, R52 ;  /* 0x0000003447337221 */ /* 0x000fe20000010100 */
[----:B------:R-:W-:Y:S01]  /*3720*/  SHF.L.U32 R117, R20, 0x10, RZ ;  /* 0x0000001014757819 */ /* 0x000fe200000006ff */
[----:B------:R-:W-:Y:S01]  /*3730*/  FMUL.FTZ R52, R68, R53 ;  /* 0x0000003544347220 */ /* 0x000fe20000410000 */
[----:B------:R-:W-:Y:S01]  /*3740*/  SHF.L.U32 R53, R8, 0x10, RZ ;  /* 0x0000001008357819 */ /* 0x000fe200000006ff */
[----:B------:R-:W-:Y:S01]  /*3750*/  FMUL.FTZ R48, R68, R51 ;  /* 0x0000003344307220 */ /* 0x000fe20000410000 */
[----:B------:R-:W-:Y:S02]  /*3760*/  SHF.L.U32 R51, R107, 0x10, RZ ;  /* 0x000000106b337819 */ /* 0x000fe400000006ff */
[----:B------:R-:W-:-:S03]  /*3770*/  F2FP.BF16.F32.PACK_AB R47, R50, R47 ;  /* 0x0000002f322f723e */ /* 0x000fc600000010ff */
[----:B------:R-:W-:Y:S01]  /*3780*/  FFMA.FTZ R48, R48, R51, R117 ;  /* 0x0000003330307223 */ /* 0x000fe20000010075 */
[----:B------:R-:W-:-:S05]  /*3790*/  SHF.L.U32 R51, R87, 0x10, RZ ;  /* 0x0000001057337819 */ /* 0x000fca00000006ff */
[----:B------:R-:W-:Y:S01]  /*37a0*/  FFMA.FTZ R52, R52, R51, R53 ;  /* 0x0000003334347223 */ /* 0x000fe20000010035 */
[----:B------:R-:W-:Y:S01]  /*37b0*/  FADD.FTZ R51, -R71, R54 ;  /* 0x0000003647337221 */ /* 0x000fe20000010100 */
[----:B------:R-:W-:-:S03]  /*37c0*/  SHF.L.U32 R54, R106, 0x10, RZ ;  /* 0x000000106a367819 */ /* 0x000fc600000006ff */
[----:B------:R-:W-:Y:S01]  /*37d0*/  FMUL.FTZ R51, R68, R51 ;  /* 0x0000003344337220 */ /* 0x000fe20000410000 */
[----:B------:R-:W-:-:S03]  /*37e0*/  F2FP.BF16.F32.PACK_AB R48, R52, R48 ;  /* 0x000000303430723e */ /* 0x000fc600000010ff */
[----:B------:R-:W-:Y:S01]  /*37f0*/  FFMA.FTZ R53, R51, R54, R118 ;  /* 0x0000003633357223 */ /* 0x000fe20000010076 */
[----:B------:R-:W-:Y:S01]  /*3800*/  FMUL.FTZ R54, R68, R55 ;  /* 0x0000003744367220 */ /* 0x000fe20000410000 */
[----:B------:R-:W-:Y:S02]  /*3810*/  SHF.L.U32 R51, R88, 0x10, RZ ;  /* 0x0000001058337819 */ /* 0x000fe400000006ff */
[----:B------:R-:W-:Y:S02]  /*3820*/  SHF.L.U32 R55, R9, 0x10, RZ ;  /* 0x0000001009377819 */ /* 0x000fe400000006ff */
[----:B------:R-:W-:-:S03]  /*3830*/  SHF.L.U32 R118, R22, 0x10, RZ ;  /* 0x0000001016767819 */ /* 0x000fc600000006ff */
[----:B------:R-:W-:Y:S01]  /*3840*/  FFMA.FTZ R54, R54, R51, R55 ;  /* 0x0000003336367223 */ /* 0x000fe20000010037 */
[----:B------:R-:W-:Y:S01]  /*3850*/  FADD.FTZ R51, -R71, R56 ;  /* 0x0000003847337221 */ /* 0x000fe20000010100 */
[----:B------:R-:W-:-:S03]  /*3860*/  SHF.L.U32 R56, R105, 0x10, RZ ;  /* 0x0000001069387819 */ /* 0x000fc600000006ff */
[----:B------:R-:W-:Y:S01]  /*3870*/  FMUL.FTZ R51, R68, R51 ;  /* 0x0000003344337220 */ /* 0x000fe20000410000 */
[----:B------:R-:W-:-:S03]  /*3880*/  F2FP.BF16.F32.PACK_AB R49, R54, R53 ;  /* 0x000000353631723e */ /* 0x000fc600000010ff */
[----:B------:R-:W-:Y:S01]  /*3890*/  FFMA.FTZ R55, R51, R56, R118 ;  /* 0x0000003833377223 */ /* 0x000fe20000010076 */
[----:B------:R-:W-:Y:S01]  /*38a0*/  SHF.L.U32 R56, R89, 0x10, RZ ;  /* 0x0000001059387819 */ /* 0x000fe200000006ff */
[----:B------:R-:W-:Y:S01]  /*38b0*/  FADD.FTZ R51, -R71, R58 ;  /* 0x0000003a47337221 */ /* 0x000fe20000010100 */
[----:B------:R-:W-:Y:S02]  /*38c0*/  SHF.L.U32 R118, R10, 0x10, RZ ;  /* 0x000000100a767819 */ /* 0x000fe400000006ff */
[----:B------:R-:W-:Y:S01]  /*38d0*/  SHF.L.U32 R58, R23, 0x10, RZ ;  /* 0x00000010173a7819 */ /* 0x000fe200000006ff */
[----:B------:R-:W-:Y:S02]  /*38e0*/  FMUL.FTZ R51, R68, R51 ;  /* 0x0000003344337220 */ /* 0x000fe40000410000 */
[----:B------:R-:W-:Y:S01]  /*38f0*/  FFMA.FTZ R117, R57, R56, R118 ;  /* 0x0000003839757223 */ /* 0x000fe20000010076 */
[----:B------:R-:W-:Y:S02]  /*3900*/  IMAD.U32 R56, R104, 0x10000, RZ ;  /* 0x0001000068387824 */ /* 0x000fe400078e00ff */
[----:B------:R-:W-:Y:S01]  /*3910*/  FADD.FTZ R57, -R71, R60 ;  /* 0x0000003c47397221 */ /* 0x000fe20000010100 */
[----:B------:R-:W-:-:S02]  /*3920*/  IMAD.U32 R60, R4, 0x10000, RZ ;  /* 0x00010000043c7824 */ /* 0x000fc400078e00ff */
[----:B------:R-:W-:Y:S01]  /*3930*/  FFMA.FTZ R51, R51, R56, R58 ;  /* 0x0000003833337223 */ /* 0x000fe2000001003a */
[----:B------:R-:W-:Y:S01]  /*3940*/  SHF.L.U32 R56, R90, 0x10, RZ ;  /* 0x000000105a387819 */ /* 0x000fe200000006ff */
[----:B------:R-:W-:Y:S01]  /*3950*/  IMAD.U32 R118, R85, 0x10000, RZ ;  /* 0x0001000055767824 */ /* 0x000fe200078e00ff */
[----:B------:R-:W-:Y:S02]  /*3960*/  SHF.L.U32 R58, R11, 0x10, RZ ;  /* 0x000000100b3a7819 */ /* 0x000fe400000006ff */
[----:B------:R-:W-:-:S03]  /*3970*/  F2FP.BF16.F32.PACK_AB R50, R117, R55 ;  /* 0x000000377532723e */ /* 0x000fc600000010ff */
[----:B------:R-:W-:Y:S01]  /*3980*/  FFMA.FTZ R119, R59, R56, R58 ;  /* 0x000000383b777223 */ /* 0x000fe2000001003a */
[----:B------:R-:W-:Y:S01]  /*3990*/  FMUL.FTZ R56, R68, R57 ;  /* 0x0000003944387220 */ /* 0x000fe20000410000 */
[----:B------:R-:W-:Y:S02]  /*39a0*/  SHF.L.U32 R57, R103, 0x10, RZ ;  /* 0x0000001067397819 */ /* 0x000fe400000006ff */
[----:B------:R-:W-:Y:S02]  /*39b0*/  SHF.L.U32 R59, R24, 0x10, RZ ;  /* 0x00000010183b7819 */ /* 0x000fe400000006ff */
[----:B------:R-:W-:Y:S02]  /*39c0*/  SHF.L.U32 R58, R83, 0x10, RZ ;  /* 0x00000010533a7819 */ /* 0x000fe400000006ff */
[----:B------:R-:W-:Y:S01]  /*39d0*/  F2FP.BF16.F32.PACK_AB R51, R119, R51 ;  /* 0x000000337733723e */ /* 0x000fe200000010ff */
[----:B------:R-:W-:Y:S01]  /*39e0*/  FFMA.FTZ R56, R56, R57, R59 ;  /* 0x0000003938387223 */ /* 0x000fe2000001003b */
[----:B------:R-:W-:Y:S01]  /*39f0*/  FMUL.FTZ R57, R68, R61 ;  /* 0x0000003d44397220 */ /* 0x000fe20000410000 */
[----:B------:R-:W-:Y:S01]  /*3a00*/  FADD.FTZ R59, -R71, R62 ;  /* 0x0000003e473b7221 */ /* 0x000fe20000010100 */
[----:B------:R-:W-:-:S02]  /*3a10*/  SHF.L.U32 R61, R25, 0x10, RZ ;  /* 0x00000010193d7819 */ /* 0x000fc400000006ff */
[----:B------:R-:W-:Y:S01]  /*3a20*/  FFMA.FTZ R57, R57, R58, R60 ;  /* 0x0000003a39397223 */ /* 0x000fe2000001003c */
[----:B------:R-:W-:Y:S01]  /*3a30*/  FMUL.FTZ R58, R68, R59 ;  /* 0x0000003b443a7220 */ /* 0x000fe20000410000 */
[----:B------:R-:W-:Y:S02]  /*3a40*/  SHF.L.U32 R59, R102, 0x10, RZ ;  /* 0x00000010663b7819 */ /* 0x000fe400000006ff */
[----:B------:R-:W-:Y:S02]  /*3a50*/  SHF.L.U32 R60, R84, 0x10, RZ ;  /* 0x00000010543c7819 */ /* 0x000fe400000006ff */
[----:B------:R-:W-:Y:S01]  /*3a60*/  SHF.L.U32 R62, R5, 0x10, RZ ;  /* 0x00000010053e7819 */ /* 0x000fe200000006ff */
[----:B------:R-:W-:Y:S01]  /*3a70*/  FFMA.FTZ R58, R58, R59, R61 ;  /* 0x0000003b3a3a7223 */ /* 0x000fe2000001003d */
[C---:B------:R-:W-:Y:S01]  /*3a80*/  FMUL.FTZ R59, R68.reuse, R63 ;  /* 0x0000003f443b7220 */ /* 0x040fe20000410000 */
[----:B------:R-:W-:Y:S01]  /*3a90*/  FADD.FTZ R61, -R71, R64 ;  /* 0x00000040473d7221 */ /* 0x000fe20000010100 */
[----:B------:R-:W-:Y:S01]  /*3aa0*/  SHF.L.U32 R64, R101, 0x10, RZ ;  /* 0x0000001065407819 */ /* 0x000fe200000006ff */
[----:B------:R-:W-:Y:S01]  /*3ab0*/  FMUL.FTZ R63, R68, R73 ;  /* 0x00000049443f7220 */ /* 0x000fe20000410000 */
[----:B------:R-:W-:Y:S01]  /*3ac0*/  FFMA.FTZ R59, R59, R60, R62 ;  /* 0x0000003c3b3b7223 */ /* 0x000fe2000001003e */
[----:B------:R-:W-:Y:S01]  /*3ad0*/  SHF.L.U32 R60, R26, 0x10, RZ ;  /* 0x000000101a3c7819 */ /* 0x000fe200000006ff */
[----:B------:R-:W-:Y:S01]  /*3ae0*/  FMUL.FTZ R61, R68, R61 ;  /* 0x0000003d443d7220 */ /* 0x000fe20000410000 */
[----:B------:R-:W-:-:S02]  /*3af0*/  SHF.L.U32 R62, R7, 0x10, RZ ;  /* 0x00000010073e7819 */ /* 0x000fc400000006ff */
[----:B------:R-:W-:Y:S01]  /*3b00*/  F2FP.BF16.F32.PACK_AB R53, R59, R58 ;  /* 0x0000003a3b35723e */ /* 0x000fe200000010ff */
[----:B------:R-:W-:Y:S01]  /*3b10*/  FFMA.FTZ R64, R61, R64, R60 ;  /* 0x000000403d407223 */ /* 0x000fe2000001003c */
[----:B------:R-:W-:Y:S01]  /*3b20*/  SHF.L.U32 R60, R6, 0x10, RZ ;  /* 0x00000010063c7819 */ /* 0x000fe200000006ff */
[----:B------:R-:W-:Y:S01]  /*3b30*/  FADD.FTZ R61, -R71, R66 ;  /* 0x00000042473d7221 */ /* 0x000fe20000010100 */
[----:B------:R-:W-:Y:S02]  /*3b40*/  SHF.L.U32 R66, R0, 0x10, RZ ;  /* 0x0000001000427819 */ /* 0x000fe400000006ff */
[----:B------:R-:W-:Y:S01]  /*3b50*/  F2FP.BF16.F32.PACK_AB R52, R57, R56 ;  /* 0x000000383934723e */ /* 0x000fe200000010ff */
[----:B------:R-:W-:Y:S01]  /*3b60*/  FFMA.FTZ R118, R65, R118, R60 ;  /* 0x0000007641767223 */ /* 0x000fe2000001003c */
[----:B------:R-:W-:Y:S01]  /*3b70*/  SHF.L.U32 R60, R27, 0x10, RZ ;  /* 0x000000101b3c7819 */ /* 0x000fe200000006ff */
[----:B------:R-:W-:-:S03]  /*3b80*/  FMUL.FTZ R61, R68, R61 ;  /* 0x0000003d443d7220 */ /* 0x000fc60000410000 */
[----:B------:R-:W-:Y:S01]  /*3b90*/  F2FP.BF16.F32.PACK_AB R54, R118, R64 ;  /* 0x000000407636723e */ /* 0x000fe200000010ff */
[----:B------:R-:W-:Y:S01]  /*3ba0*/  FFMA.FTZ R120, R61, R120, R60 ;  /* 0x000000783d787223 */ /* 0x000fe2000001003c */
[----:B------:R-:W-:Y:S01]  /*3bb0*/  SHF.L.U32 R60, R86, 0x10, RZ ;  /* 0x00000010563c7819 */ /* 0x000fe200000006ff */
[----:B------:R-:W-:Y:S01]  /*3bc0*/  FADD.FTZ R61, -R71, R72 ;  /* 0x00000048473d7221 */ /* 0x000fe20000010100 */
[----:B------:R-:W-:-:S03]  /*3bd0*/  SHF.L.U32 R72, R30, 0x10, RZ ;  /* 0x000000101e487819 */ /* 0x000fc600000006ff */
[----:B------:R-:W-:Y:S01]  /*3be0*/  FFMA.FTZ R121, R67, R60, R62 ;  /* 0x0000003c43797223 */ /* 0x000fe2000001003e */
[----:B------:R-:W-:Y:S01]  /*3bf0*/  SHF.L.U32 R62, R99, 0x10, RZ ;  /* 0x00000010633e7819 */ /* 0x000fe200000006ff */
[----:B------:R-:W-:Y:S01]  /*3c00*/  FMUL.FTZ R61, R68, R61 ;  /* 0x0000003d443d7220 */ /* 0x000fe20000410000 */
[----:B------:R-:W-:Y:S01]  /*3c10*/  IMAD.U32 R60, R28, 0x10000, RZ ;  /* 0x000100001c3c7824 */ /* 0x000fe200078e00ff */
[----:B------:R-:W-:Y:S02]  /*3c20*/  SHF.L.U32 R67, R2, 0x10, RZ ;  /* 0x0000001002437819 */ /* 0x000fe400000006ff */
[----:B------:R-:W-:Y:S01]  /*3c30*/  F2FP.BF16.F32.PACK_AB R55, R121, R120 ;  /* 0x000000787937723e */ /* 0x000fe200000010ff */
[----:B------:R-:W-:Y:S01]  /*3c40*/  FFMA.FTZ R62, R61, R62, R60 ;  /* 0x0000003e3d3e7223 */ /* 0x000fe2000001003c */
[----:B------:R-:W-:Y:S01]  /*3c50*/  SHF.L.U32 R60, R80, 0x10, RZ ;  /* 0x00000010503c7819 */ /* 0x000fe200000006ff */
[----:B------:R-:W-:-:S04]  /*3c60*/  FADD.FTZ R61, -R71, R74 ;  /* 0x0000004a473d7221 */ /* 0x000fc80000010100 */
[----:B------:R-:W-:Y:S01]  /*3c70*/  FFMA.FTZ R63, R63, R60, R66 ;  /* 0x0000003c3f3f7223 */ /* 0x000fe20000010042 */
[----:B------:R-:W-:Y:S01]  /*3c80*/  SHF.L.U32 R60, R98, 0x10, RZ ;  /* 0x00000010623c7819 */ /* 0x000fe200000006ff */
[----:B------:R-:W-:Y:S01]  /*3c90*/  FMUL.FTZ R61, R68, R61 ;  /* 0x0000003d443d7220 */ /* 0x000fe20000410000 */
[----:B------:R-:W-:Y:S02]  /*3ca0*/  SHF.L.U32 R66, R29, 0x10, RZ ;  /* 0x000000101d427819 */ /* 0x000fe400000006ff */
[----:B------:R-:W-:-:S03]  /*3cb0*/  F2FP.BF16.F32.PACK_AB R56, R63, R62 ;  /* 0x0000003e3f38723e */ /* 0x000fc600000010ff */
[----:B------:R-:W-:Y:S01]  /*3cc0*/  FFMA.FTZ R65, R61, R60, R66 ;  /* 0x0000003c3d417223 */ /* 0x000fe20000010042 */
[----:B------:R-:W-:Y:S01]  /*3cd0*/  SHF.L.U32 R61, R81, 0x10, RZ ;  /* 0x00000010513d7819 */ /* 0x000fe200000006ff */
[----:B------:R-:W-:Y:S01]  /*3ce0*/  FMUL.FTZ R66, R68, R75 ;  /* 0x0000004b44427220 */ /* 0x000fe20000410000 */
[----:B------:R-:W-:Y:S02]  /*3cf0*/  IMAD.U32 R60, R97, 0x10000, RZ ;  /* 0x00010000613c7824 */ /* 0x000fe400078e00ff */
[----:B------:R-:W-:-:S04]  /*3d00*/  IMAD.WIDE.U32 R74, R113, 0x10, R124 ;  /* 0x00000010714a7825 */ /* 0x000fc800078e007c */
[----:B------:R-:W-:Y:S01]  /*3d10*/  FFMA.FTZ R66, R66, R61, R67 ;  /* 0x0000003d42427223 */ /* 0x000fe20000010043 */
[----:B------:R-:W-:Y:S01]  /*3d20*/  FADD.FTZ R61, -R71, R76 ;  /* 0x0000004c473d7221 */ /* 0x000fe20000010100 */
[----:B------:R-:W-:-:S04]  /*3d30*/  IMAD.WIDE.U32 R124, R116, 0x10, R124 ;  /* 0x00000010747c7825 */ /* 0x000fc800078e007c */
[----:B------:R-:W-:Y:S01]  /*3d40*/  FMUL.FTZ R61, R68, R61 ;  /* 0x0000003d443d7220 */ /* 0x000fe20000410000 */
[----:B------:R-:W-:-:S03]  /*3d50*/  F2FP.BF16.F32.PACK_AB R57, R66, R65 ;  /* 0x000000414239723e */ /* 0x000fc600000010ff */
[----:B------:R-:W-:Y:S01]  /*3d60*/  FFMA.FTZ R67, R61, R60, R72 ;  /* 0x0000003c3d437223 */ /* 0x000fe20000010048 */
[----:B------:R-:W-:Y:S01]  /*3d70*/  FADD.FTZ R61, -R71, R78 ;  /* 0x0000004e473d7221 */ /* 0x000fe20000010100 */
[----:B------:R-:W-:Y:S01]  /*3d80*/  SHF.L.U32 R60, R82, 0x10, RZ ;  /* 0x00000010523c7819 */ /* 0x000fe200000006ff */
[C---:B------:R-:W-:Y:S01]  /*3d90*/  FMUL.FTZ R71, R68.reuse, R77 ;  /* 0x0000004d44477220 */ /* 0x040fe20000410000 */
[----:B------:R-:W-:Y:S01]  /*3da0*/  SHF.L.U32 R72, R3, 0x10, RZ ;  /* 0x0000001003487819 */ /* 0x000fe200000006ff */
[----:B------:R-:W0:Y:S01]  /*3db0*/  @!P2 LDC.64 R76, c[0x0][0x3c8] ;  /* 0x0000f200ff4cab82 */ /* 0x000e220000000a00 */
[----:B------:R-:W-:-:S03]  /*3dc0*/  FMUL.FTZ R61, R68, R61 ;  /* 0x0000003d443d7220 */ /* 0x000fc60000410000 */
[----:B------:R-:W-:Y:S01]  /*3dd0*/  FFMA.FTZ R71, R71, R60, R72 ;  /* 0x0000003c47477223 */ /* 0x000fe20000010048 */
[----:B------:R-:W-:Y:S02]  /*3de0*/  SHF.L.U32 R72, R96, 0x10, RZ ;  /* 0x0000001060487819 */ /* 0x000fe400000006ff */
[----:B------:R-:W-:Y:S02]  /*3df0*/  SHF.L.U32 R60, R31, 0x10, RZ ;  /* 0x000000101f3c7819 */ /* 0x000fe400000006ff */
[----:B------:R-:W-:-:S03]  /*3e00*/  F2FP.BF16.F32.PACK_AB R58, R71, R67 ;  /* 0x00000043473a723e */ /* 0x000fc600000010ff */
[----:B------:R-:W-:Y:S02]  /*3e10*/  FFMA.FTZ R72, R61, R72, R60 ;  /* 0x000000483d487223 */ /* 0x000fe4000001003c */
[----:B------:R-:W1:Y:S03]  /*3e20*/  LDC.64 R60, c[0x0][0x380] ;  /* 0x0000e000ff3c7b82 */ /* 0x000e660000000a00 */
[----:B------:R-:W-:Y:S01]  /*3e30*/  F2FP.BF16.F32.PACK_AB R59, R69, R72 ;  /* 0x00000048453b723e */ /* 0x000fe200000010ff */
[----:B0-----:R-:W-:-:S05]  /*3e40*/  @!P2 IMAD.WIDE R76, R112, 0x4, R76 ;  /* 0x00000004704ca825 */ /* 0x001fca00078e024c */
[----:B------:R0:W-:Y:S04]  /*3e50*/  @!P2 STG.E desc[UR6][R76.64], R68 ;  /* 0x000000444c00a986 */ /* 0x0001e8000c101906 */
[----:B------:R0:W-:Y:S04]  /*3e60*/  STG.E.128 desc[UR6][R74.64], R44 ;  /* 0x0000002c4a007986 */ /* 0x0001e8000c101d06 */
[----:B------:R0:W-:Y:S01]  /*3e70*/  STG.E.128 desc[UR6][R122.64], R48 ;  /* 0x000000307a007986 */ /* 0x0001e2000c101d06 */
[----:B-1----:R-:W-:-:S03]  /*3e80*/  IADD3 R112, PT, PT, R112, R60, RZ ;  /* 0x0000003c70707210 */ /* 0x002fc60007ffe0ff */
[----:B------:R0:W-:Y:S01]  /*3e90*/  STG.E.128 desc[UR6][R114.64], R52 ;  /* 0x0000003472007986 */ /* 0x0001e2000c101d06 */
[----:B------:R-:W-:-:S03]  /*3ea0*/  ISETP.GE.AND P1, PT, R112, R61, PT ;  /* 0x0000003d7000720c */ /* 0x000fc60003f26270 */
[----:B------:R0:W-:Y:S10]  /*3eb0*/  STG.E.128 desc[UR6][R124.64], R56 ;  /* 0x000000387c007986 */ /* 0x0001f4000c101d06 */
[----:B------:R-:W-:Y:S05]  /*3ec0*/  @!P1 BRA `(.L_x_5456) ;  /* 0xffffffc400e49947 */ /* 0x000fea000383ffff */
[----:B------:R-:W-:Y:S05]  /*3ed0*/  EXIT ;  /* 0x000000000000794d */ /* 0x000fea0003800000 */
.L_x_5457:
        /* <DEDUP_REMOVED lines=10> */
.L_x_18031:


//--------------------- .text._ZN10layer_norm31ln_parallel_residual_fwd_kernelINS_13Kernel_traitsI13__nv_bfloat16S2_fS2_fjLj8192ELj1ELj1ELj8ELj16ENS_18Kernel_traits_baseILj8192ES2_S2_fS2_fjLj256EEEEELb1ELb0ELb0EEEvNS_9FwdParamsE --------------------------
	.section	.text._ZN10layer_norm31ln_parallel_residual_fwd_kernelINS_13Kernel_traitsI13__nv_bfloat16S2_fS2_fjLj8192ELj1ELj1ELj8ELj16ENS_18Kernel_traits_baseILj8192ES2_S2_fS2_fjLj256EEEEELb1ELb0ELb0EEEvNS_9FwdParamsE,"ax",@progbits
	.align	128
        .global         _ZN10layer_norm31ln_parallel_residual_fwd_kernelINS_13Kernel_traitsI13__nv_bfloat16S2_fS2_fjLj8192ELj1ELj1ELj8ELj16ENS_18Kernel_traits_baseILj8192ES2_S2_fS2_fjLj256EEEEELb1ELb0ELb0EEEvNS_9FwdParamsE
        .type           _ZN10layer_norm31ln_parallel_residual_fwd_kernelINS_13Kernel_traitsI13__nv_bfloat16S2_fS2_fjLj8192ELj1ELj1ELj8ELj16ENS_18Kernel_traits_baseILj8192ES2_S2_fS2_fjLj256EEEEELb1ELb0ELb0EEEvNS_9FwdParamsE,@function
        .size           _ZN10layer_norm31ln_parallel_residual_fwd_kernelINS_13Kernel_traitsI13__nv_bfloat16S2_fS2_fjLj8192ELj1ELj1ELj8ELj16ENS_18Kernel_traits_baseILj8192ES2_S2_fS2_fjLj256EEEEELb1ELb0ELb0EEEvNS_9FwdParamsE,(.L_x_18032 - _ZN10layer_norm31ln_parallel_residual_fwd_kernelINS_13Kernel_traitsI13__nv_bfloat16S2_fS2_fjLj8192ELj1ELj1ELj8ELj16ENS_18Kernel_traits_baseILj8192ES2_S2_fS2_fjLj256EEEEELb1ELb0ELb0EEEvNS_9FwdParamsE)
        .other          _ZN10layer_norm31ln_parallel_residual_fwd_kernelINS_13Kernel_traitsI13__nv_bfloat16S2_fS2_fjLj8192ELj1ELj1ELj8ELj16ENS_18Kernel_traits_baseILj8192ES2_S2_fS2_fjLj256EEEEELb1ELb0ELb0EEEvNS_9FwdParamsE,@"STO_CUDA_ENTRY STV_DEFAULT"
_ZN10layer_norm31ln_parallel_residual_fwd_kernelINS_13Kernel_traitsI13__nv_bfloat16S2_fS2_fjLj8192ELj1ELj1ELj8ELj16ENS_18Kernel_traits_baseILj8192ES2_S2_fS2_fjLj256EEEEELb1ELb0ELb0EEEvNS_9FwdParamsE:
.text._ZN10layer_norm31ln_parallel_residual_fwd_kernelINS_13Kernel_traitsI13__nv_bfloat16S2_fS2_fjLj8192ELj1ELj1ELj8ELj16ENS_18Kernel_traits_baseILj8192ES2_S2_fS2_fjLj256EEEEELb1ELb0ELb0EEEvNS_9FwdParamsE:
        /* <DEDUP_REMOVED lines=19> */
[----:B----4-:R-:W-:Y:S02]  /*0130*/  LOP3.LUT R9, R0, 0xe0, RZ, 0xc0, !PT ;  /* 0x000000e000097812 */ /* 0x010fe400078ec0ff */
[----:B-----5:R-:W-:-:S04]  /*0140*/  SHF.R.S32.HI R8, RZ, 0x1f, R11 ;  /* 0x0000001fff087819 */ /* 0x020fc8000001140b */
[----:B------:R-:W-:Y:S02]  /*0150*/  LEA.HI R8, R8, R11, RZ, 0x3 ;  /* 0x0000000b08087211 */ /* 0x000fe400078f18ff */
[----:B--2---:R-:W-:Y:S02]  /*0160*/  @P0 R2UR UR7, R3 ;  /* 0x00000000030702ca */ /* 0x004fe400000e0000 */
[----:B------:R-:W0:Y:S01]  /*0170*/  LDC R3, c[0x0][0x360] ;  /* 0x0000d800ff037b82 */ /* 0x000e220000000800 */
[----:B------:R-:W-:Y:S02]  /*0180*/  @P0 R2UR UR6, R2 ;  /* 0x00000000020602ca */ /* 0x000fe400000e0000 */
[----:B---3--:R-:W-:Y:S02]  /*0190*/  @P0 IADD3 R12, P1, PT, R4, R7, RZ ;  /* 0x00000007040c0210 */ /* 0x008fe40007f3e0ff */
[----:B------:R-:W-:Y:S02]  /*01a0*/  LOP3.LUT R2, R9, 0x1f, R0, 0xf8, !PT ;  /* 0x0000001f09027812 */ /* 0x000fe400078ef800 */
[----:B------:R-:W-:Y:S01]  /*01b0*/  LOP3.LUT R4, R0, 0x1f, RZ, 0xc0, !PT ;  /* 0x0000001f00047812 */ /* 0x000fe200078ec0ff */
[----:B------:R-:W-:Y:S01]  /*01c0*/  @P0 IMAD.X R13, RZ, RZ, R5, P1 ;  /* 0x000000ffff0d0224 */ /* 0x000fe200008e0605 */
[----:B------:R-:W-:-:S02]  /*01d0*/  LOP3.LUT R5, R2, 0xff, RZ, 0x3c, !PT ;  /* 0x000000ff02057812 */ /* 0x000fc400078e3cff */
[----:B------:R-:W-:Y:S02]  /*01e0*/  UIADD3 UR20, UPT, UPT, UR7, -0x4498517b, URZ ;  /* 0xbb67ae8507147890 */ /* 0x000fe4000fffe0ff */
[----:B------:R-:W-:Y:S01]  /*01f0*/  LEA.HI.SX32 R5, R8, R5, 0x1d ;  /* 0x0000000508057211 */ /* 0x000fe200078feaff */
[----:B------:R-:W-:Y:S01]  /*0200*/  UIADD3 UR17, UPT, UPT, UR6, -0x61c88647, URZ ;  /* 0x9e3779b906117890 */ /* 0x000fe2000fffe0ff */
[--C-:B------:R-:W-:Y:S01]  /*0210*/  SHF.R.U64 R6, R12, 0x2, R13.reuse ;  /* 0x000000020c067819 */ /* 0x100fe2000000120d */
[----:B------:R-:W-:Y:S01]  /*0220*/  UIADD3 UR21, UPT, UPT, UR6, 0x3c6ef372, URZ ;  /* 0x3c6ef37206157890 */ /* 0x000fe2000fffe0ff */
[----:B------:R-:W-:Y:S01]  /*0230*/  SHF.R.U32.HI R7, RZ, 0x2, R13 ;  /* 0x00000002ff077819 */ /* 0x000fe2000001160d */
[----:B------:R-:W-:Y:S02]  /*0240*/  UIADD3 UR22, UPT, UPT, UR7, 0x76cf5d0a, URZ ;  /* 0x76cf5d0a07167890 */ /* 0x000fe4000fffe0ff */
[----:B------:R-:W-:Y:S02]  /*0250*/  UIADD3 UR23, UPT, UPT, UR6, -0x255992d5, URZ ;  /* 0xdaa66d2b06177890 */ /* 0x000fe4000fffe0ff */
[----:B------:R-:W-:Y:S01]  /*0260*/  UIADD3 UR24, UPT, UPT, UR7, 0x32370b8f, URZ ;  /* 0x32370b8f07187890 */ /* 0x000fe2000fffe0ff */
[----:B0-----:R-:W-:Y:S01]  /*0270*/  IMAD R3, R3, UR10, R0 ;  /* 0x0000000a03037c24 */ /* 0x001fe2000f8e0200 */
[----:B------:R-:W-:-:S02]  /*0280*/  UIADD3 UR25, UPT, UPT, UR6, 0x78dde6e4, URZ ;  /* 0x78dde6e406197890 */ /* 0x000fc4000fffe0ff */
[----:B------:R-:W-:Y:S02]  /*0290*/  UIADD3 UR26, UPT, UPT, UR7, -0x126145ec, URZ ;  /* 0xed9eba14071a7890 */ /* 0x000fe4000fffe0ff */
[----:B------:R-:W-:Y:S02]  /*02a0*/  UIADD3 UR27, UPT, UPT, UR6, 0x1715609d, URZ ;  /* 0x1715609d061b7890 */ /* 0x000fe4000fffe0ff */
[----:B------:R-:W-:Y:S02]  /*02b0*/  UIADD3 UR28, UPT, UPT, UR7, -0x56f99767, URZ ;  /* 0xa9066899071c7890 */ /* 0x000fe4000fffe0ff */
[----:B------:R-:W-:Y:S02]  /*02c0*/  UIADD3 UR29, UPT, UPT, UR6, -0x4ab325aa, URZ ;  /* 0xb54cda56061d7890 */ /* 0x000fe4000fffe0ff */
[----:B------:R-:W-:Y:S02]  /*02d0*/  UIADD3 UR30, UPT, UPT, UR7, 0x646e171e, URZ ;  /* 0x646e171e071e7890 */ /* 0x000fe4000fffe0ff */
[----:B------:R-:W-:-:S02]  /*02e0*/  UIADD3 UR31, UPT, UPT, UR6, 0x5384540f, URZ ;  /* 0x5384540f061f7890 */ /* 0x000fc4000fffe0ff */
        /* <DEDUP_REMOVED lines=75> */
.L_x_5460:
        /* <DEDUP_REMOVED lines=63> */
.L_x_5459:
        /* <DEDUP_REMOVED lines=62> */
.L_x_5462:
        /* <DEDUP_REMOVED lines=55> */
.L_x_5461:
[----:B------:R-:W-:Y:S05]  /*12e0*/  BSYNC.RECONVERGENT B0 ;  /* 0x0000000000007941 */ /* 0x000fea0003800200 */
.L_x_5458:
[----:B------:R-:W0:Y:S02]  /*12f0*/  LDCU UR4, c[0x0][0x384] ;  /* 0x00007080ff0477ac */ /* 0x000e240008000800 */
[----:B0-----:R-:W-:-:S06]  /*1300*/  UISETP.GE.AND UP0, UPT, UR10, UR4, UPT ;  /* 0x000000040a00728c */ /* 0x001fcc000bf06270 */
[----:B------:R-:W-:-:S13]  /*1310*/  PLOP3.LUT P1, PT, PT, PT, UP0, 0x80, 0x8 ;  /* 0x000000000008781c */ /* 0x000fda0003f2f008 */
[----:B------:R-:W-:Y:S05]  /*1320*/  @P1 EXIT ;  /* 0x000000000000194d */ /* 0x000fea0003800000 */
[----:B------:R-:W-:Y:S01]  /*1330*/  IMAD.HI.U32 R10, R3, -0x326172a9, RZ ;  /* 0xcd9e8d57030a7827 */ /* 0x000fe200078e00ff */
[----:B------:R-:W0:Y:S01]  /*1340*/  LDCU.U8 UR4, c[0x0][0x410] ;  /* 0x00008200ff0477ac */ /* 0x000e220008000000 */
[----:B-----5:R-:W-:Y:S02]  /*1350*/  PRMT R19, R86, 0x7632, R19 ;  /* 0x0000763256137816 */ /* 0x020fe40000000013 */
[C---:B------:R-:W-:Y:S01]  /*1360*/  IMAD.HI.U32 R11, R6.reuse, -0x2daee0ad, RZ ;  /* 0xd2511f53060b7827 */ /* 0x040fe200078e00ff */
[----:B------:R-:W-:Y:S01]  /*1370*/  LOP3.LUT R10, R7, UR6, R10, 0x96, !PT ;  /* 0x00000006070a7c12 */ /* 0x000fe2000f8e960a */
[----:B------:R-:W-:Y:S01]  /*1380*/  UPLOP3.LUT UP1, UPT, UPT, UPT, UPT, 0x40, 0x4 ;  /* 0x000000000004789c */ /* 0x000fe20003f2e870 */
[----:B------:R-:W-:Y:S01]  /*1390*/  PRMT R20, R97, 0x7632, R20 ;  /* 0x0000763261147816 */ /* 0x000fe20000000014 */
[----:B------:R-:W-:Y:S01]  /*13a0*/  IMAD R16, R6, -0x2daee0ad, RZ ;  /* 0xd2511f5306107824 */ /* 0x000fe200078e02ff */
[----:B------:R-:W-:Y:S01]  /*13b0*/  LOP3.LUT R11, R11, UR7, RZ, 0x3c, !PT ;  /* 0x000000070b0b7c12 */ /* 0x000fe2000f8e3cff */
        /* <DEDUP_REMOVED lines=12> */
[----:B------:R-:W-:Y:S01]  /*1480*/  IMAD R14, R11, -0x326172a9, RZ ;  /* 0xcd9e8d570b0e7824 */ /* 0x000fe200078e02ff */
[----:B------:R-:W-:Y:S01]  /*1490*/  PRMT R25, R88, 0x7632, R25 ;  /* 0x0000763258197816 */ /* 0x000fe20000000019 */
[----:B------:R-:W-:Y:S01]  /*14a0*/  IMAD.HI.U32 R11, R15, -0x326172a9, RZ ;  /* 0xcd9e8d570f0b7827 */ /* 0x000fe200078e00ff */
[----:B------:R-:W-:Y:S01]  /*14b0*/  PRMT R26, R92, 0x7632, R26 ;  /* 0x000076325c1a7816 */ /* 0x000fe2000000001a */
[----:B------:R-:W3:Y:S01]  /*14c0*/  LDCU UR16, c[0x0][0x400] ;  /* 0x00008000ff1077ac */ /* 0x000ee20008000800 */
[----:B------:R-:W-:Y:S01]  /*14d0*/  PRMT R27, R84, 0x7632, R27 ;  /* 0x00007632541b7816 */ /* 0x000fe2000000001b */
[----:B------:R-:W-:Y:S01]  /*14e0*/  IMAD.HI.U32 R10, R13, -0x2daee0ad, RZ ;  /* 0xd2511f530d0a7827 */ /* 0x000fe200078e00ff */
[----:B------:R-:W-:Y:S01]  /*14f0*/  LOP3.LUT R11, R14, UR21, R11, 0x96, !PT ;  /* 0x000000150e0b7c12 */ /* 0x000fe2000f8e960b */
        /* <DEDUP_REMOVED lines=10> */
[C---:B------:R-:W-:Y:S01]  /*15a0*/  IMAD.HI.U32 R13, R10.reuse, -0x326172a9, RZ ;  /* 0xcd9e8d570a0d7827 */ /* 0x040fe200078e00ff */
[----:B------:R-:W-:Y:S01]  /*15b0*/  LOP3.LUT R16, R17, UR24, R16, 0x96, !PT ;  /* 0x0000001811107c12 */ /* 0x000fe2000f8e9610 */
[----:B------:R-:W1:Y:S01]  /*15c0*/  LDCU.64 UR18, c[0x0][0x380] ;  /* 0x00007000ff1277ac */ /* 0x000e620008000a00 */
[----:B------:R-:W-:Y:S01]  /*15d0*/  SHF.R.S32.HI R17, RZ, 0x3, R8 ;  /* 0x00000003ff117819 */ /* 0x000fe20000011408 */
[----:B------:R-:W-:Y:S01]  /*15e0*/  IMAD R15, R10, -0x326172a9, RZ ;  /* 0xcd9e8d570a0f7824 */ /* 0x000fe200078e02ff */
[----:B------:R-:W-:Y:S01]  /*15f0*/  LOP3.LUT R13, R14, UR23, R13, 0x96, !PT ;  /* 0x000000170e0d7c12 */ /* 0x000fe2000f8e960d */
[----:B------:R-:W-:Y:S01]  /*1600*/  IMAD.HI.U32 R10, R16, -0x326172a9, RZ ;  /* 0xcd9e8d57100a7827 */ /* 0x000fe200078e00ff */
[C---:B------:R-:W-:Y:S01]  /*1610*/  LOP3.LUT R18, R17.reuse, 0xff, RZ, 0xc0, !PT ;  /* 0x000000ff11127812 */ /* 0x040fe200078ec0ff */
[----:B0-----:R-:W-:Y:S01]  /*1620*/  UISETP.NE.AND UP2, UPT, UR4, URZ, UPT ;  /* 0x000000ff0400728c */ /* 0x001fe2000bf45270 */
[----:B------:R-:W-:Y:S01]  /*1630*/  LOP3.LUT R17, R17, 0xffffff00, RZ, 0xc0, !PT ;  /* 0xffffff0011117812 */ /* 0x000fe200078ec0ff */
[----:B------:R-:W-:Y:S01]  /*1640*/  IMAD R14, R11, -0x2daee0ad, RZ ;  /* 0xd2511f530b0e7824 */ /* 0x000fe200078e02ff */
[----:B------:R-:W-:Y:S01]  /*1650*/  LOP3.LUT R10, R15, UR25, R10, 0x96, !PT ;  /* 0x000000190f0a7c12 */ /* 0x000fe2000f8e960a */
[----:B------:R-:W-:Y:S01]  /*1660*/  IMAD.HI.U32 R11, R13, -0x2daee0ad, RZ ;  /* 0xd2511f530d0b7827 */ /* 0x000fe200078e00ff */
[----:B------:R-:W-:-:S02]  /*1670*/  VIADDMNMX R9, R18, -R9, RZ, !PT ;  /* 0x8000000912097246 */ /* 0x000fc400078001ff */
        /* <DEDUP_REMOVED lines=13> */
[----:B------:R-:W-:Y:S01]  /*1750*/  IMAD R16, R11, -0x326172a9, RZ ;  /* 0xcd9e8d570b107824 */ /* 0x000fe200078e02ff */
[----:B------:R-:W-:Y:S01]  /*1760*/  PRMT R153, R57, 0x7632, R153 ;  /* 0x0000763239997816 */ /* 0x000fe20000000099 */
[----:B------:R-:W-:Y:S01]  /*1770*/  IMAD.HI.U32 R11, R14, -0x326172a9, RZ ;  /* 0xcd9e8d570e0b7827 */ /* 0x000fe200078e00ff */
[----:B------:R-:W-:Y:S02]  /*1780*/  PRMT R154, R61, 0x7632, R154 ;  /* 0x000076323d9a7816 */ /* 0x000fe4000000009a */
[----:B------:R-:W-:Y:S01]  /*1790*/  PRMT R155, R53, 0x7632, R155 ;  /* 0x00007632359b7816 */ /* 0x000fe2000000009b */
[----:B------:R-:W-:Y:S01]  /*17a0*/  IMAD.HI.U32 R10, R13, -0x2daee0ad, RZ ;  /* 0xd2511f530d0a7827 */ /* 0x000fe200078e00ff */
[----:B------:R-:W-:-:S02]  /*17b0*/  LOP3.LUT R11, R16, UR29, R11, 0x96, !PT ;  /* 0x0000001d100b7c12 */ /* 0x000fc4000f8e960b */
        /* <DEDUP_REMOVED lines=20> */
[----:B------:R-:W-:Y:S01]  /*1900*/  VIMNMX R10, PT, PT, R9, 0x20, PT ;  /* 0x00000020090a7848 */ /* 0x000fe20003fe0100 */
[----:B------:R-:W-:Y:S01]  /*1910*/  IMAD R16, R4, -0x20, R18 ;  /* 0xffffffe004107824 */ /* 0x000fe200078e0212 */
[----:B------:R-:W-:Y:S01]  /*1920*/  LOP3.LUT R200, R14, UR34, R11, 0x96, !PT ;  /* 0x000000220ec87c12 */ /* 0x000fe2000f8e960b */
[----:B------:R-:W-:Y:S01]  /*1930*/  IMAD R18, R15, -0x326172a9, RZ ;  /* 0xcd9e8d570f127824 */ /* 0x000fe200078e02ff */
[----:B------:R-:W-:Y:S01]  /*1940*/  LEA R100, R10, R17, 0x3 ;  /* 0x000000110a647211 */ /* 0x000fe200078e18ff */
[----:B------:R-:W-:Y:S01]  /*1950*/  IMAD R14, R8, -0x2daee0ad, RZ ;  /* 0xd2511f53080e7824 */ /* 0x000fe200078e02ff */
[----:B------:R-:W-:Y:S01]  /*1960*/  VIMNMX R16, PT, PT, RZ, R16, !PT ;  /* 0x00000010ff107248 */ /* 0x000fe20007fe0100 */
[----:B------:R-:W-:Y:S01]  /*1970*/  IMAD.HI.U32 R11, R200, -0x326172a9, RZ ;  /* 0xcd9e8d57c80b7827 */ /* 0x000fe200078e00ff */
[----:B------:R-:W-:Y:S02]  /*1980*/  I2FP.F32.U32 R100, R100 ;  /* 0x0000006400647245 */ /* 0x000fe40000201000 */
[----:B------:R-:W-:Y:S01]  /*1990*/  VIMNMX R16, PT, PT, R16, 0x20, PT ;  /* 0x0000002010107848 */ /* 0x000fe20003fe0100 */
[----:B------:R-:W-:Y:S01]  /*19a0*/  IMAD.HI.U32 R9, R198, -0x2daee0ad, RZ ;  /* 0xd2511f53c6097827 */ /* 0x000fe200078e00ff */
[----:B------:R0:W0:Y:S01]  /*19b0*/  MUFU.RCP R189, R100 ;  /* 0x0000006400bd7308 */ /* 0x0000220000001000 */
[----:B------:R-:W-:-:S02]  /*19c0*/  LOP3.LUT R10, R18, UR35, R11, 0x96, !PT ;  /* 0x00000023120a7c12 */ /* 0x000fc4000f8e960b */
[----:B------:R-:W-:Y:S01]  /*19d0*/  IMAD R8, R16, 0x8, R17 ;  /* 0x0000000810087824 */ /* 0x000fe200078e0211 */
[----:B------:R-:W-:Y:S01]  /*19e0*/  LOP3.LUT R9, R14, UR36, R9, 0x96, !PT ;  /* 0x000000240e097c12 */ /* 0x000fe2000f8e9609 */
[----:B------:R-:W-:Y:S01]  /*19f0*/  IMAD.MOV.U32 R197, RZ, RZ, RZ ;  /* 0x000000ffffc57224 */ /* 0x000fe200078e00ff */
[----:B------:R-:W-:Y:S01]  /*1a00*/  LOP3.LUT R11, R12, 0x3, RZ, 0xc0, !PT ;  /* 0x000000030c0b7812 */ /* 0x000fe200078ec0ff */
        /* <DEDUP_REMOVED lines=37> */
.L_x_5970:
[----:B------:R-:W-:Y:S01]  /*1c60*/  UIMAD UR4, UR10, UR37, URZ ;  /* 0x000000250a0472a4 */ /* 0x000fe2000f8e02ff */
[----:B------:R-:W-:Y:S03]  /*1c70*/  BSSY.RECONVERGENT B0, `(.L_x_5463) ;  /* 0x00007ce000007945 */ /* 0x000fe60003800200 */
[----:B------:R-:W-:-:S04]  /*1c80*/  USHF.R.S32.HI UR5, URZ, 0x1f, UR4 ;  /* 0x0000001fff057899 */ /* 0x000fc80008011404 */
[----:B------:R-:W-:-:S06]  /*1c90*/  ULEA.HI UR5, UR5, UR4, URZ, 0x3 ;  /* 0x0000000405057291 */ /* 0x000fcc000f8f18ff */
[----:B------:R-:W-:-:S05]  /*1ca0*/  IMAD.U32 R209, RZ, RZ, UR5 ;  /* 0x00000005ffd17e24 */ /* 0x000fca000f8e00ff */
[----:B------:R-:W-:-:S04]  /*1cb0*/  LEA.HI.SX32 R209, R209, R2, 0x1d ;  /* 0x00000002d1d17211 */ /* 0x000fc800078feaff */
[----:B0-234-:R-:W-:Y:S01]  /*1cc0*/  MOV R183, R209 ;  /* 0x000000d100b77202 */ /* 0x01dfe20000000f00 */
[----:B-1----:R-:W-:Y:S06]  /*1cd0*/  @!P0 BRA `(.L_x_5464) ;  /* 0x0000007c001c8947 */ /* 0x002fec0003800000 */
        /* <DEDUP_REMOVED lines=10> */
[----:B------:R-:W3:Y:S01]  /*1d80*/  @P0 LDG.E.128 R100, desc[UR8][R146.64] ;  /* 0x0000000892640981 */ /* 0x000ee2000c1e1d00 */
        /* <DEDUP_REMOVED lines=26> */
.L_x_5468:
        /* <DEDUP_REMOVED lines=13> */
.L_x_5470:
[----:B------:R-:W-:Y:S05]  /*2000*/  BSYNC.RECONVERGENT B2 ;  /* 0x0000000000027941 */ /* 0x000fea0003800200 */
.L_x_5469:
        /* <DEDUP_REMOVED lines=38> */
[----:B------:R-:W-:-:S03]  /*2270*/  LOP3.LUT R10, R10, UR35, R115, 0x96, !PT ;  /* 0x000000230a0a7c12 */ /* 0x000fc6000f8e9673 */
[----:B------:R-:W-:Y:S01]  /*2280*/  IMAD.MOV.U32 R200, RZ, RZ, R114 ;  /* 0x000000ffffc87224 */ /* 0x000fe200078e0072 */
[----:B------:R-:W-:Y:S01]  /*2290*/  LOP3.LUT R9, R112, UR36, R145, 0x96, !PT ;  /* 0x0000002470097c12 */ /* 0x000fe2000f8e9691 */
[----:B------:R-:W-:-:S07]  /*22a0*/  IMAD.MOV.U32 R112, RZ, RZ, R198 ;  /* 0x000000ffff707224 */ /* 0x000fce00078e00c6 */
.L_x_5467:
[----:B------:R-:W-:Y:S05]  /*22b0*/  BSYNC.RECONVERGENT B1 ;  /* 0x0000000000017941 */ /* 0x000fea0003800200 */
.L_x_5466:
[----:B------:R-:W0:Y:S01]  /*22c0*/  LDC R145, c[0x0][0x404] ;  /* 0x00010100ff917b82 */ /* 0x000e220000000800 */
[----:B------:R-:W-:Y:S01]  /*22d0*/  I2FP.F32.U32 R112, R112 ;  /* 0x0000007000707245 */ /* 0x000fe20000201000 */
[----:B------:R-:W-:Y:S01]  /*22e0*/  HFMA2 R147, -RZ, RZ, 0.1171875, 0 ;  /* 0x2f800000ff937431 */ /* 0x000fe200000001ff */
[----:B------:R-:W-:Y:S01]  /*22f0*/  ISETP.NE.AND P2, PT, R113, 0x1, PT ;  /* 0x000000017100780c */ /* 0x000fe20003f45270 */
[----:B------:R-:W-:Y:S01]  /*2300*/  BSSY.RECONVERGENT B1, `(.L_x_5471) ;  /* 0x000004b000017945 */ /* 0x000fe20003800200 */
[----:B------:R-:W-:Y:S01]  /*2310*/  LOP3.LUT R199, R199, 0xffffffef, RZ, 0xc0, !PT ;  /* 0xffffffefc7c77812 */ /* 0x000fe200078ec0ff */
[----:B-----5:R-:W-:Y:S02]  /*2320*/  IMAD.U32 R146, R116, 0x10000, RZ ;  /* 0x0001000074927824 */ /* 0x020fe400078e00ff */
[----:B------:R-:W-:Y:S01]  /*2330*/  FFMA.FTZ R112, R112, R147, 1.1641532182693481445e-10 ;  /* 0x2f00000070707423 */ /* 0x000fe20000010093 */
[----:B------:R-:W-:Y:S01]  /*2340*/  PRMT R116, R116, 0x7632, R116 ;  /* 0x0000763274747816 */ /* 0x000fe20000000074 */
[----:B------:R-:W-:-:S02]  /*2350*/  IMAD.MOV.U32 R114, RZ, RZ, 0x2 ;  /* 0x00000002ff727424 */ /* 0x000fc400078e00ff */
[----:B------:R-:W-:Y:S01]  /*2360*/  IMAD.MOV.U32 R11, RZ, RZ, R200 ;  /* 0x000000ffff0b7224 */ /* 0x000fe200078e00c8 */
[----:B0-----:R-:W-:-:S13]  /*2370*/  FSETP.LE.FTZ.AND P3, PT, R112, R145, PT ;  /* 0x000000917000720b */ /* 0x001fda0003f73000 */
        /* <DEDUP_REMOVED lines=10> */
.L_x_5473:
        /* <DEDUP_REMOVED lines=13> */
.L_x_5475:
[----:B------:R-:W-:Y:S05]  /*24f0*/  BSYNC.RECONVERGENT B2 ;  /* 0x0000000000027941 */ /* 0x000fea0003800200 */
.L_x_5474:
        /* <DEDUP_REMOVED lines=36> */
[----:B------:R-:W-:-:S03]  /*2740*/  MOV R11, R144 ;  /* 0x00000090000b7202 */ /* 0x000fc60000000f00 */
[----:B------:R-:W-:Y:S01]  /*2750*/  IMAD.WIDE.U32 R112, R112, -0x2daee0ad, RZ ;  /* 0xd2511f5370707825 */ /* 0x000fe200078e00ff */
[----:B------:R-:W-:-:S03]  /*2760*/  LOP3.LUT R10, R10, UR35, R149, 0x96, !PT ;  /* 0x000000230a0a7c12 */ /* 0x000fc6000f8e9695 */
[----:B------:R-:W-:Y:S01]  /*2770*/  IMAD.MOV.U32 R200, RZ, RZ, R148 ;  /* 0x000000ffffc87224 */ /* 0x000fe200078e0094 */
[----:B------:R-:W-:Y:S01]  /*2780*/  LOP3.LUT R9, R114, UR36, R113, 0x96, !PT ;  /* 0x0000002472097c12 */ /* 0x000fe2000f8e9671 */
[----:B------:R-:W-:Y:S02]  /*2790*/  IMAD.MOV.U32 R144, RZ, RZ, R112 ;  /* 0x000000ffff907224 */ /* 0x000fe400078e0070 */
[----:B------:R-:W-:-:S07]  /*27a0*/  IMAD.MOV.U32 R114, RZ, RZ, RZ ;  /* 0x000000ffff727224 */ /* 0x000fce00078e00ff */
.L_x_5472:
[----:B------:R-:W-:Y:S05]  /*27b0*/  BSYNC.RECONVERGENT B1 ;  /* 0x0000000000017941 */ /* 0x000fea0003800200 */
.L_x_5471:
[----:B------:R-:W-:Y:S01]  /*27c0*/  I2FP.F32.U32 R112, R11 ;  /* 0x0000000b00707245 */ /* 0x000fe20000201000 */
[----:B------:R-:W-:Y:S01]  /*27d0*/  BSSY.RECONVERGENT B1, `(.L_x_5476) ;  /* 0x000004b000017945 */ /* 0x000fe20003800200 */
[----:B------:R-:W-:Y:S01]  /*27e0*/  ISETP.NE.AND P2, PT, R114, 0x1, PT ;  /* 0x000000017200780c */ /* 0x000fe20003f45270 */
[----:B------:R-:W-:Y:S01]  /*27f0*/  HFMA2 R113, -RZ, RZ, 0, 1.1920928955078125e-07 ;  /* 0x00000002ff717431 */ /* 0x000fe200000001ff */
[----:B------:R-:W-:Y:S01]  /*2800*/  LOP3.LUT R199, R199, 0xfffffff7, RZ, 0xc0, !PT ;  /* 0xfffffff7c7c77812 */ /* 0x000fe200078ec0ff */
[----:B------:R-:W-:Y:S01]  /*2810*/  FFMA.FTZ R112, R112, R147, 1.1641532182693481445e-10 ;  /* 0x2f00000070707423 */ /* 0x000fe20000010093 */
[----:B------:R-:W-:Y:S02]  /*2820*/  IMAD.U32 R149, R116, 0x10000, RZ ;  /* 0x0001000074957824 */ /* 0x000fe400078e00ff */
[----:B------:R-:W-:Y:S02]  /*2830*/  IMAD.MOV.U32 R11, RZ, RZ, R200 ;  /* 0x000000ffff0b7224 */ /* 0x000fe400078e00c8 */
[----:B------:R-:W-:-:S13]  /*2840*/  FSETP.LE.FTZ.AND P3, PT, R112, R145, PT ;  /* 0x000000917000720b */ /* 0x000fda0003f73000 */
        /* <DEDUP_REMOVED lines=10> */
.L_x_5478:
        /* <DEDUP_REMOVED lines=13> */
.L_x_5480:
[----:B------:R-:W-:Y:S05]  /*29c0*/  BSYNC.RECONVERGENT B2 ;  /* 0x0000000000027941 */ /* 0x000fea0003800200 */
.L_x_5479:
        /* <DEDUP_REMOVED lines=43> */
.L_x_5477:
[----:B------:R-:W-:Y:S05]  /*2c80*/  BSYNC.RECONVERGENT B1 ;  /* 0x0000000000017941 */ /* 0x000fea0003800200 */
.L_x_5476:
[----:B------:R-:W-:Y:S01]  /*2c90*/  I2FP.F32.U32 R112, R11 ;  /* 0x0000000b00707245 */ /* 0x000fe20000201000 */
[----:B------:R-:W-:Y:S01]  /*2ca0*/  BSSY.RECONVERGENT B1, `(.L_x_5481) ;  /* 0x000004c000017945 */ /* 0x000fe20003800200 */
[----:B------:R-:W-:Y:S01]  /*2cb0*/  ISETP.NE.AND P2, PT, R113, 0x1, PT ;  /* 0x000000017100780c */ /* 0x000fe20003f45270 */
[----:B------:R-:W-:Y:S01]  /*2cc0*/  IMAD.U32 R148, R117, 0x10000, RZ ;  /* 0x0001000075947824 */ /* 0x000fe200078e00ff */
[----:B------:R-:W-:Y:S01]  /*2cd0*/  LOP3.LUT R199, R199, 0xfffffffb, RZ, 0xc0, !PT ;  /* 0xfffffffbc7c77812 */ /* 0x000fe200078ec0ff */
[----:B------:R-:W-:Y:S01]  /*2ce0*/  FFMA.FTZ R112, R112, R147, 1.1641532182693481445e-10 ;  /* 0x2f00000070707423 */ /* 0x000fe20000010093 */
[----:B------:R-:W-:Y:S01]  /*2cf0*/  PRMT R151, R117, 0x7632, R151 ;  /* 0x0000763275977816 */ /* 0x000fe20000000097 */
[----:B------:R-:W-:Y:S02]  /*2d00*/  IMAD.MOV.U32 R114, RZ, RZ, 0x2 ;  /* 0x00000002ff727424 */ /* 0x000fe400078e00ff */
[----:B------:R-:W-:Y:S01]  /*2d10*/  IMAD.MOV.U32 R11, RZ, RZ, R200 ;  /* 0x000000ffff0b7224 */ /* 0x000fe200078e00c8 */
[----:B------:R-:W-:-:S13]  /*2d20*/  FSETP.LE.FTZ.AND P3, PT, R112, R145, PT ;  /* 0x000000917000720b */ /* 0x000fda0003f73000 */
        /* <DEDUP_REMOVED lines=10> */
.L_x_5483:
        /* <DEDUP_REMOVED lines=13> */
.L_x_5485:
[----:B------:R-:W-:Y:S05]  /*2ea0*/  BSYNC.RECONVERGENT B2 ;  /* 0x0000000000027941 */ /* 0x000fea0003800200 */
.L_x_5484:
        /* <DEDUP_REMOVED lines=43> */
.L_x_5482:
[----:B------:R-:W-:Y:S05]  /*3160*/  BSYNC.RECONVERGENT B1 ;  /* 0x0000000000017941 */ /* 0x000fea0003800200 */
.L_x_5481:
        /* <DEDUP_REMOVED lines=19> */
.L_x_5488:
        /* <DEDUP_REMOVED lines=13> */
.L_x_5490:
[----:B------:R-:W-:Y:S05]  /*3370*/  BSYNC.RECONVERGENT B2 ;  /* 0x0000000000027941 */ /* 0x000fea0003800200 */
.L_x_5489:
        /* <DEDUP_REMOVED lines=43> */
.L_x_5487:
[----:B------:R-:W-:Y:S05]  /*3630*/  BSYNC.RECONVERGENT B1 ;  /* 0x0000000000017941 */ /* 0x000fea0003800200 */
.L_x_5486:
[----:B------:R-:W-:Y:S01]  /*3640*/  ISETP.NE.AND P3, PT, R113, 0x1, PT ;  /* 0x000000017100780c */ /* 0x000fe20003f65270 */
[----:B------:R-:W-:Y:S01]  /*3650*/  BSSY.RECONVERGENT B1, `(.L_x_5491) ;  /* 0x000004a000017945 */ /* 0x000fe20003800200 */
[----:B------:R-:W-:Y:S01]  /*3660*/  I2FP.F32.U32 R112, R11 ;  /* 0x0000000b00707245 */ /* 0x000fe20000201000 */
[C---:B------:R-:W-:Y:S01]  /*3670*/  IMAD.U32 R150, R118.reuse, 0x10000, RZ ;  /* 0x0001000076967824 */ /* 0x040fe200078e00ff */
[----:B------:R-:W-:Y:S01]  /*3680*/  PRMT R118, R118, 0x7632, R118 ;  /* 0x0000763276767816 */ /* 0x000fe20000000076 */
[----:B------:R-:W-:Y:S02]  /*3690*/  IMAD.MOV.U32 R114, RZ, RZ, 0x2 ;  /* 0x00000002ff727424 */ /* 0x000fe400078e00ff */
[----:B------:R-:W-:Y:S01]  /*36a0*/  FFMA.FTZ R112, R112, R147, 1.1641532182693481445e-10 ;  /* 0x2f00000070707423 */ /* 0x000fe20000010093 */
[----:B------:R-:W-:-:S04]  /*36b0*/  IMAD.MOV.U32 R11, RZ, RZ, R200 ;  /* 0x000000ffff0b7224 */ /* 0x000fc800078e00c8 */
[----:B------:R-:W-:Y:S01]  /*36c0*/  FSETP.LE.FTZ.AND P2, PT, R112, R145, PT ;  /* 0x000000917000720b */ /* 0x000fe20003f53000 */
        /* <DEDUP_REMOVED lines=9> */
.L_x_5493:
        /* <DEDUP_REMOVED lines=13> */
.L_x_5495:
[----:B------:R-:W-:Y:S05]  /*3830*/  BSYNC.RECONVERGENT B2 ;  /* 0x0000000000027941 */ /* 0x000fea0003800200 */
.L_x_5494:
        /* <DEDUP_REMOVED lines=43> */
.L_x_5492:
[----:B------:R-:W-:Y:S05]  /*3af0*/  BSYNC.RECONVERGENT B1 ;  /* 0x0000000000017941 */ /* 0x000fea0003800200 */
.L_x_5491:
[----:B------:R-:W-:Y:S01]  /*3b00*/  ISETP.NE.AND P4, PT, R114, 0x1, PT ;  /* 0x000000017200780c */ /* 0x000fe20003f85270 */
[----:B------:R-:W-:Y:S01]  /*3b10*/  BSSY.RECONVERGENT B1, `(.L_x_5496) ;  /* 0x0000049000017945 */ /* 0x000fe20003800200 */
[----:B------:R-:W-:Y:S01]  /*3b20*/  I2FP.F32.U32 R112, R11 ;  /* 0x0000000b00707245 */ /* 0x000fe20000201000 */
[----:B------:R-:W-:Y:S02]  /*3b30*/  HFMA2 R115, -RZ, RZ, 0, 1.1920928955078125e-07 ;  /* 0x00000002ff737431 */ /* 0x000fe400000001ff */
[----:B------:R-:W-:Y:S02]  /*3b40*/  IMAD.U32 R118, R118, 0x10000, RZ ;  /* 0x0001000076767824 */ /* 0x000fe400078e00ff */
[----:B------:R-:W-:Y:S02]  /*3b50*/  IMAD.MOV.U32 R11, RZ, RZ, R200 ;  /* 0x000000ffff0b7224 */ /* 0x000fe400078e00c8 */
[----:B------:R-:W-:-:S05]  /*3b60*/  FFMA.FTZ R112, R112, R147, 1.1641532182693481445e-10 ;  /* 0x2f00000070707423 */ /* 0x000fca0000010093 */
[----:B------:R-:W-:Y:S01]  /*3b70*/  FSETP.LE.FTZ.AND P3, PT, R112, R145, PT ;  /* 0x000000917000720b */ /* 0x000fe20003f73000 */
        /* <DEDUP_REMOVED lines=9> */
.L_x_5498:
        /* <DEDUP_REMOVED lines=13> */
.L_x_5500:
[----:B------:R-:W-:Y:S05]  /*3ce0*/  BSYNC.RECONVERGENT B2 ;  /* 0x0000000000027941 */ /* 0x000fea0003800200 */
.L_x_5499:
        /* <DEDUP_REMOVED lines=43> */
.L_x_5497:
[----:B------:R-:W-:Y:S05]  /*3fa0*/  BSYNC.RECONVERGENT B1 ;  /* 0x0000000000017941 */ /* 0x000fea0003800200 */
.L_x_5496:
        /* <DEDUP_REMOVED lines=18> */
.L_x_5503:
        /* <DEDUP_REMOVED lines=13> */
.L_x_5505:
[----:B------:R-:W-:Y:S05]  /*41a0*/  BSYNC.RECONVERGENT B2 ;  /* 0x0000000000027941 */ /* 0x000fea0003800200 */
.L_x_5504:
        /* <DEDUP_REMOVED lines=43> */
.L_x_5502:
[----:B------:R-:W-:Y:S05]  /*4460*/  BSYNC.RECONVERGENT B1 ;  /* 0x0000000000017941 */ /* 0x000fea0003800200 */
.L_x_5501:
[----:B------:R-:W-:Y:S01]  /*4470*/  I2FP.F32.U32 R112, R113 ;  /* 0x0000007100707245 */ /* 0x000fe20000201000 */
[----:B------:R-:W-:Y:S01]  /*4480*/  FMUL.FTZ R146, R146, UR11 ;  /* 0x0000000b92927c20 */ /* 0x000fe20008410000 */
[----:B------:R-:W-:Y:S01]  /*4490*/  P2R R114, PR, RZ, 0x2 ;  /* 0x00000002ff727803 */ /* 0x000fe20000000000 */
[----:B------:R-:W-:Y:S01]  /*44a0*/  FMUL.FTZ R149, R149, UR11 ;  /* 0x0000000b95957c20 */ /* 0x000fe20008410000 */
[----:B------:R-:W-:Y:S01]  /*44b0*/  LOP3.LUT P1, RZ, R199, 0x10, RZ, 0xc0, !PT ;  /* 0x00000010c7ff7812 */ /* 0x000fe2000782c0ff */
[----:B------:R-:W-:Y:S01]  /*44c0*/  FFMA.FTZ R184, R112, R147, 1.1641532182693481445e-10 ;  /* 0x2f00000070b87423 */ /* 0x000fe20000010093 */
[----:B------:R-:W-:Y:S01]  /*44d0*/  P2R R115, PR, RZ, 0x1 ;  /* 0x00000001ff737803 */ /* 0x000fe20000000000 */
[----:B------:R-:W-:Y:S01]  /*44e0*/  FMUL.FTZ R151, R151, UR11 ;  /* 0x0000000b97977c20 */ /* 0x000fe20008410000 */
[----:B------:R-:W-:Y:S01]  /*44f0*/  LOP3.LUT P0, RZ, R199, 0x8, RZ, 0xc0, !PT ;  /* 0x00000008c7ff7812 */ /* 0x000fe2000780c0ff */
[----:B------:R-:W-:Y:S01]  /*4500*/  IMAD.U32 R119, R119, 0x10000, RZ ;  /* 0x0001000077777824 */ /* 0x000fe200078e00ff */
[----:B------:R-:W-:Y:S01]  /*4510*/  LOP3.LUT P5, RZ, R199, 0x2, RZ, 0xc0, !PT ;  /* 0x00000002c7ff7812 */ /* 0x000fe200078ac0ff */
[----:B------:R-:W-:Y:S01]  /*4520*/  FMUL.FTZ R182, R182, UR11 ;  /* 0x0000000bb6b67c20 */ /* 0x000fe20008410000 */
[----:B------:R-:W-:Y:S01]  /*4530*/  FSEL R112, R146, RZ, P1 ;  /* 0x000000ff92707208 */ /* 0x000fe20000800000 */
[----:B------:R-:W-:Y:S01]  /*4540*/  FMUL.FTZ R117, R118, UR11 ;  /* 0x0000000b76757c20 */ /* 0x000fe20008410000 */
[----:B------:R-:W-:Y:S01]  /*4550*/  ISETP.NE.AND P1, PT, R114, RZ, PT ;  /* 0x000000ff7200720c */ /* 0x000fe20003f25270 */
[----:B------:R-:W-:Y:S01]  /*4560*/  FMUL.FTZ R150, R150, UR11 ;  /* 0x0000000b96967c20 */ /* 0x000fe20008410000 */
[----:B------:R-:W-:Y:S01]  /*4570*/  FSEL R113, R149, RZ, P0 ;  /* 0x000000ff95717208 */ /* 0x000fe20000000000 */
[----:B------:R-:W-:Y:S01]  /*4580*/  FMUL.FTZ R148, R148, UR11 ;  /* 0x0000000b94947c20 */ /* 0x000fe20008410000 */
[----:B------:R-:W-:Y:S01]  /*4590*/  ISETP.NE.AND P0, PT, R115, RZ, PT ;  /* 0x000000ff7300720c */ /* 0x000fe20003f05270 */
[----:B------:R-:W-:Y:S01]  /*45a0*/  FMUL.FTZ R119, R119, UR11 ;  /* 0x0000000b77777c20 */ /* 0x000fe20008410000 */
[----:B------:R-:W-:-:S02]  /*45b0*/  FSEL R115, R151, RZ, P5 ;  /* 0x000000ff97737208 */ /* 0x000fc40002800000 */
[----:B------:R-:W-:Y:S02]  /*45c0*/  LOP3.LUT P6, RZ, R199, 0x4, RZ, 0xc0, !PT ;  /* 0x00000004c7ff7812 */ /* 0x000fe400078cc0ff */
[----:B------:R-:W-:Y:S02]  /*45d0*/  FSETP.GTU.FTZ.AND P5, PT, R184, R145, PT ;  /* 0x00000091b800720b */ /* 0x000fe40003fbc000 */
[----:B------:R-:W-:Y:S01]  /*45e0*/  FSEL R118, R182, RZ, P4 ;  /* 0x000000ffb6767208 */ /* 0x000fe20002000000 */
[----:B------:R-:W-:Y:S01]  /*45f0*/  @P1 FADD.FTZ R112, R104, R112 ;  /* 0x0000007068701221 */ /* 0x000fe20000010000 */
[----:B------:R-:W-:Y:S01]  /*4600*/  FSEL R117, R117, RZ, P3 ;  /* 0x000000ff75757208 */ /* 0x000fe20001800000 */
[----:B------:R-:W-:Y:S01]  /*4610*/  @P1 FADD.FTZ R113, R105, R113 ;  /* 0x0000007169711221 */ /* 0x000fe20000010000 */
[----:B------:R-:W-:Y:S01]  /*4620*/  FSEL R114, R148, RZ, P6 ;  /* 0x000000ff94727208 */ /* 0x000fe20003000000 */
[----:B------:R-:W-:Y:S01]  /*4630*/  @P1 FADD.FTZ R115, R107, R115 ;  /* 0x000000736b731221 */ /* 0x000fe20000010000 */
[----:B------:R-:W-:Y:S01]  /*4640*/  FSEL R116, R150, RZ, P2 ;  /* 0x000000ff96747208 */ /* 0x000fe20001000000 */
[----:B------:R-:W-:Y:S01]  /*4650*/  @P1 FADD.FTZ R117, R109, R117 ;  /* 0x000000756d751221 */ /* 0x000fe20000010000 */
[----:B------:R-:W-:Y:S01]  /*4660*/  FSEL R119, R119, RZ, !P5 ;  /* 0x000000ff77777208 */ /* 0x000fe20006800000 */
[----:B------:R-:W-:Y:S01]  /*4670*/  @P1 FADD.FTZ R114, R106, R114 ;  /* 0x000000726a721221 */ /* 0x000fe20000010000 */
[----:B------:R-:W-:Y:S01]  /*4680*/  @P1 FADD.FTZ R118, R110, R118 ;  /* 0x000000766e761221 */ /* 0x000fe20000010000 */
[----:B------:R-:W-:Y:S01]  /*4690*/  @P1 FADD.FTZ R116, R108, R116 ;  /* 0x000000746c741221 */ /* 0x000fe20000010000 */
[----:B------:R-:W-:Y:S01]  /*46a0*/  PLOP3.LUT P5, PT, P5, PT, PT, 0x8, 0x80 ;  /* 0x000000000080781c */ /* 0x000fe20002fae170 */
[----:B------:R-:W-:Y:S01]  /*46b0*/  @P1 FADD.FTZ R119, R111, R119 ;  /* 0x000000776f771221 */ /* 0x000fe20000010000 */
[----:B------:R-:W-:Y:S11]  /*46c0*/  BRA `(.L_x_5506) ;  /* 0x0000004c00e87947 */ /* 0x000ff60003800000 */
.L_x_5465:
        /* <DEDUP_REMOVED lines=16> */
.L_x_5509:
        /* <DEDUP_REMOVED lines=13> */
.L_x_5511:
[----:B------:R-:W-:Y:S05]  /*48a0*/  BSYNC.RECONVERGENT B2 ;  /* 0x0000000000027941 */ /* 0x000fea0003800200 */
.L_x_5510:
        /* <DEDUP_REMOVED lines=42> */
.L_x_5508:
[----:B------:R-:W-:Y:S05]  /*4b50*/  BSYNC.RECONVERGENT B1 ;  /* 0x0000000000017941 */ /* 0x000fea0003800200 */
.L_x_5507:
        /* <DEDUP_REMOVED lines=11> */
[----:B0-----:R-:W-:Y:S01]  /*4c10*/  FSETP.LE.FTZ.AND P4, PT, R11, R182, PT ;  /* 0x000000b60b00720b */ /* 0x001fe20003f93000 */
[----:B------:R-:W-:-:S02]  /*4c20*/  IMAD.MOV.U32 R11, RZ, RZ, R200 ;  /* 0x000000ffff0b7224 */ /* 0x000fc400078e00c8 */
[----:B-1----:R-:W-:-:S10]  /*4c30*/  FMUL.FTZ R112, R183, R112 ;  /* 0x00000070b7707220 */ /* 0x002fd40000410000 */
        /* <DEDUP_REMOVED lines=10> */
.L_x_5514:
        /* <DEDUP_REMOVED lines=13> */
.L_x_5516:
[----:B------:R-:W-:Y:S05]  /*4db0*/  BSYNC.RECONVERGENT B2 ;  /* 0x0000000000027941 */ /* 0x000fea0003800200 */
.L_x_5515:
        /* <DEDUP_REMOVED lines=41> */
[----:B------:R-:W-:-:S07]  /*5050*/  HFMA2 R146, -RZ, RZ, 0, 0 ;  /* 0x00000000ff927431 */ /* 0x000fce00000001ff */
.L_x_5513:
[----:B------:R-:W-:Y:S05]  /*5060*/  BSYNC.RECONVERGENT B1 ;  /* 0x0000000000017941 */ /* 0x000fea0003800200 */
.L_x_5512:
[----:B------:R-:W-:Y:S01]  /*5070*/  I2FP.F32.U32 R11, R11 ;  /* 0x0000000b000b7245 */ /* 0x000fe20000201000 */
[----:B------:R-:W-:Y:S01]  /*5080*/  IMAD.U32 R114, R100, 0x10000, RZ ;  /* 0x0001000064727824 */ /* 0x000fe200078e00ff */
[----:B------:R-:W-:Y:S01]  /*5090*/  ISETP.NE.AND P3, PT, R146, 0x1, PT ;  /* 0x000000019200780c */ /* 0x000fe20003f65270 */
[----:B------:R-:W-:Y:S01]  /*50a0*/  BSSY.RECONVERGENT B1, `(.L_x_5517) ;  /* 0x000004d000017945 */ /* 0x000fe20003800200 */
[----:B------:R-:W-:Y:S02]  /*50b0*/  IMAD.MOV.U32 R147, RZ, RZ, 0x2 ;  /* 0x00000002ff937424 */ /* 0x000fe400078e00ff */
[----:B------:R-:W-:Y:S01]  /*50c0*/  FFMA.FTZ R11, R11, R184, 1.1641532182693481445e-10 ;  /* 0x2f0000000b0b7423 */ /* 0x000fe200000100b8 */
[----:B------:R-:W-:-:S04]  /*50d0*/  FMUL.FTZ R114, R114, R183 ;  /* 0x000000b772727220 */ /* 0x000fc80000410000 */
[----:B------:R-:W-:Y:S02]  /*50e0*/  FSETP.GTU.FTZ.AND P2, PT, R11, R182, PT ;  /* 0x000000b60b00720b */ /* 0x000fe40003f5c000 */
[----:B------:R-:W-:Y:S02]  /*50f0*/  FSEL R11, R112, RZ, P4 ;  /* 0x000000ff700b7208 */ /* 0x000fe40002000000 */
[----:B------:R-:W-:Y:S02]  /*5100*/  FSEL R114, R114, RZ, !P2 ;  /* 0x000000ff72727208 */ /* 0x000fe40005000000 */
[----:B------:R-:W-:-:S03]  /*5110*/  SEL R201, RZ, 0x1, P2 ;  /* 0x00000001ffc97807 */ /* 0x000fc60001000000 */
[----:B------:R-:W-:Y:S01]  /*5120*/  FADD.FTZ R112, R114, R11 ;  /* 0x0000000b72707221 */ /* 0x000fe20000010000 */
[----:B------:R-:W-:-:S03]  /*5130*/  IMAD.MOV.U32 R11, RZ, RZ, R200 ;  /* 0x000000ffff0b7224 */ /* 0x000fc600078e00c8 */
[----:B------:R-:W-:Y:S01]  /*5140*/  @P1 FADD.FTZ R112, R104, R112 ;  /* 0x0000007068701221 */ /* 0x000fe20000010000 */
        /* <DEDUP_REMOVED lines=9> */
.L_x_5519:
        /* <DEDUP_REMOVED lines=13> */
.L_x_5521:
[----:B------:R-:W-:Y:S05]  /*52b0*/  BSYNC.RECONVERGENT B2 ;  /* 0x0000000000027941 */ /* 0x000fea0003800200 */
.L_x_5520:
        /* <DEDUP_REMOVED lines=43> */
.L_x_5518:
[----:B------:R-:W-:Y:S05]  /*5570*/  BSYNC.RECONVERGENT B1 ;  /* 0x0000000000017941 */ /* 0x000fea0003800200 */
.L_x_5517:
[----:B------:R-:W-:Y:S01]  /*5580*/  I2FP.F32.U32 R11, R11 ;  /* 0x0000000b000b7245 */ /* 0x000fe20000201000 */
[----:B------:R-:W-:Y:S01]  /*5590*/  IMAD.U32 R114, R116, 0x10000, RZ ;  /* 0x0001000074727824 */ /* 0x000fe200078e00ff */
[----:B------:R-:W-:Y:S01]  /*55a0*/  ISETP.NE.AND P2, PT, R147, 0x1, PT ;  /* 0x000000019300780c */ /* 0x000fe20003f45270 */
[----:B------:R-:W-:Y:S01]  /*55b0*/  BSSY.RECONVERGENT B1, `(.L_x_5522) ;  /* 0x000004a000017945 */ /* 0x000fe20003800200 */
[----:B------:R-:W-:Y:S01]  /*55c0*/  LOP3.LUT R199, R199, 0xfffffff7, RZ, 0xc0, !PT ;  /* 0xfffffff7c7c77812 */ /* 0x000fe200078ec0ff */
[----:B------:R-:W-:Y:S01]  /*55d0*/  FFMA.FTZ R11, R11, R184, 1.1641532182693481445e-10 ;  /* 0x2f0000000b0b7423 */ /* 0x000fe200000100b8 */
[----:B------:R-:W-:Y:S02]  /*55e0*/  HFMA2 R146, -RZ, RZ, 0, 1.1920928955078125e-07 ;  /* 0x00000002ff927431 */ /* 0x000fe400000001ff */
[----:B------:R-:W-:Y:S02]  /*55f0*/  FMUL.FTZ R114, R114, R183 ;  /* 0x000000b772727220 */ /* 0x000fe40000410000 */
[----:B------:R-:W-:Y:S01]  /*5600*/  FSETP.LE.FTZ.AND P4, PT, R11, R182, PT ;  /* 0x000000b60b00720b */ /* 0x000fe20003f93000 */
[----:B------:R-:W-:-:S12]  /*5610*/  IMAD.MOV.U32 R11, RZ, RZ, R200 ;  /* 0x000000ffff0b7224 */ /* 0x000fd800078e00c8 */
        /* <DEDUP_REMOVED lines=10> */
.L_x_5524:
        /* <DEDUP_REMOVED lines=13> */
.L_x_5526:
[----:B------:R-:W-:Y:S05]  /*5790*/  BSYNC.RECONVERGENT B2 ;  /* 0x0000000000027941 */ /* 0x000fea0003800200 */
.L_x_5525:
        /* <DEDUP_REMOVED lines=41> */
[----:B------:R-:W-:Y:S02]  /*5a30*/  HFMA2 R146, -RZ, RZ, 0, 0 ;  /* 0x00000000ff927431 */ /* 0x000fe400000001ff */
[----:B------:R-:W-:-:S07]  /*5a40*/  IMAD.MOV.U32 R200, RZ, RZ, R150 ;  /* 0x000000ffffc87224 */ /* 0x000fce00078e0096 */
.L_x_5523:
[----:B------:R-:W-:Y:S05]  /*5a50*/  BSYNC.RECONVERGENT B1 ;  /* 0x0000000000017941 */ /* 0x000fea0003800200 */
.L_x_5522:
[----:B------:R-:W-:Y:S01]  /*5a60*/  I2FP.F32.U32 R11, R11 ;  /* 0x0000000b000b7245 */ /* 0x000fe20000201000 */
[----:B------:R-:W-:Y:S01]  /*5a70*/  IMAD.U32 R116, R113, 0x10000, RZ ;  /* 0x0001000071747824 */ /* 0x000fe200078e00ff */
[----:B------:R-:W-:Y:S01]  /*5a80*/  ISETP.NE.AND P3, PT, R146, 0x1, PT ;  /* 0x000000019200780c */ /* 0x000fe20003f65270 */
[----:B------:R-:W-:Y:S01]  /*5a90*/  BSSY.RECONVERGENT B1, `(.L_x_5527) ;  /* 0x000004d000017945 */ /* 0x000fe20003800200 */
[----:B------:R-:W-:Y:S01]  /*5aa0*/  FSEL R113, R114, RZ, P4 ;  /* 0x000000ff72717208 */ /* 0x000fe20002000000 */
[----:B------:R-:W-:Y:S01]  /*5ab0*/  FFMA.FTZ R11, R11, R184, 1.1641532182693481445e-10 ;  /* 0x2f0000000b0b7423 */ /* 0x000fe200000100b8 */
[----:B------:R-:W-:-:S04]  /*5ac0*/  FMUL.FTZ R116, R116, R183 ;  /* 0x000000b774747220 */ /* 0x000fc80000410000 */
[----:B------:R-:W-:Y:S01]  /*5ad0*/  FSETP.GTU.FTZ.AND P2, PT, R11, R182, PT ;  /* 0x000000b60b00720b */ /* 0x000fe20003f5c000 */
[----:B------:R-:W-:-:S03]  /*5ae0*/  IMAD.MOV.U32 R11, RZ, RZ, R200 ;  /* 0x000000ffff0b7224 */ /* 0x000fc600078e00c8 */
[----:B------:R-:W-:Y:S02]  /*5af0*/  FSEL R116, R116, RZ, !P2 ;  /* 0x000000ff74747208 */ /* 0x000fe40005000000 */
[----:B------:R-:W-:-:S03]  /*5b00*/  SEL R202, RZ, 0x1, P2 ;  /* 0x00000001ffca7807 */ /* 0x000fc60001000000 */
[----:B------:R-:W-:Y:S01]  /*5b10*/  FADD.FTZ R113, R116, R113 ;  /* 0x0000007174717221 */ /* 0x000fe20000010000 */
[----:B------:R-:W-:-:S03]  /*5b20*/  IMAD.MOV.U32 R116, RZ, RZ, 0x2 ;  /* 0x00000002ff747424 */ /* 0x000fc600078e00ff */
        /* <DEDUP_REMOVED lines=10> */
.L_x_5529:
        /* <DEDUP_REMOVED lines=13> */
.L_x_5531:
[----:B------:R-:W-:Y:S05]  /*5ca0*/  BSYNC.RECONVERGENT B2 ;  /* 0x0000000000027941 */ /* 0x000fea0003800200 */
.L_x_5530:
        /* <DEDUP_REMOVED lines=42> */
[----:B------:R-:W-:-:S07]  /*5f50*/  IMAD.MOV.U32 R144, RZ, RZ, R146 ;  /* 0x000000ffff907224 */ /* 0x000fce00078e0092 */
.L_x_5528:
[----:B------:R-:W-:Y:S05]  /*5f60*/  BSYNC.RECONVERGENT B1 ;  /* 0x0000000000017941 */ /* 0x000fea0003800200 */
.L_x_5527:
[----:B------:R-:W-:Y:S01]  /*5f70*/  I2FP.F32.U32 R11, R11 ;  /* 0x0000000b000b7245 */ /* 0x000fe20000201000 */
[----:B------:R-:W-:Y:S01]  /*5f80*/  IMAD.U32 R114, R117, 0x10000, RZ ;  /* 0x0001000075727824 */ /* 0x000fe200078e00ff */
[----:B------:R-:W-:Y:S01]  /*5f90*/  ISETP.NE.AND P2, PT, R116, 0x1, PT ;  /* 0x000000017400780c */ /* 0x000fe20003f45270 */
[----:B------:R-:W-:Y:S01]  /*5fa0*/  BSSY.RECONVERGENT B1, `(.L_x_5532) ;  /* 0x000004b000017945 */ /* 0x000fe20003800200 */
[----:B------:R-:W-:Y:S01]  /*5fb0*/  LOP3.LUT R199, R199, 0xfffffffb, RZ, 0xc0, !PT ;  /* 0xfffffffbc7c77812 */ /* 0x000fe200078ec0ff */
[----:B------:R-:W-:Y:S01]  /*5fc0*/  FFMA.FTZ R11, R11, R184, 1.1641532182693481445e-10 ;  /* 0x2f0000000b0b7423 */ /* 0x000fe200000100b8 */
[----:B------:R-:W-:Y:S01]  /*5fd0*/  PRMT R150, R117, 0x7632, R150 ;  /* 0x0000763275967816 */ /* 0x000fe20000000096 */
[----:B------:R-:W-:Y:S02]  /*5fe0*/  HFMA2 R117, -RZ, RZ, 0, 1.1920928955078125e-07 ;  /* 0x00000002ff757431 */ /* 0x000fe400000001ff */
[----:B------:R-:W-:Y:S01]  /*5ff0*/  FMUL.FTZ R114, R183, R114 ;  /* 0x00000072b7727220 */ /* 0x000fe20000410000 */
        /* <DEDUP_REMOVED lines=12> */
.L_x_5534:
        /* <DEDUP_REMOVED lines=13> */
.L_x_5536:
[----:B------:R-:W-:Y:S05]  /*6190*/  BSYNC.RECONVERGENT B2 ;  /* 0x0000000000027941 */ /* 0x000fea0003800200 */
.L_x_5535:
        /* <DEDUP_REMOVED lines=43> */
.L_x_5533:
[----:B------:R-:W-:Y:S05]  /*6450*/  BSYNC.RECONVERGENT B1 ;  /* 0x0000000000017941 */ /* 0x000fea0003800200 */
.L_x_5532:
[----:B------:R-:W-:Y:S01]  /*6460*/  I2FP.F32.U32 R11, R11 ;  /* 0x0000000b000b7245 */ /* 0x000fe20000201000 */
[----:B------:R-:W-:Y:S01]  /*6470*/  IMAD.U32 R116, R101, 0x10000, RZ ;  /* 0x0001000065747824 */ /* 0x000fe200078e00ff */
[----:B------:R-:W-:Y:S01]  /*6480*/  ISETP.NE.AND P3, PT, R117, 0x1, PT ;  /* 0x000000017500780c */ /* 0x000fe20003f65270 */
[----:B------:R-:W-:Y:S02]  /*6490*/  BSSY.RECONVERGENT B1, `(.L_x_5537) ;  /* 0x000004d000017945 */ /* 0x000fe40003800200 */
[----:B------:R-:W-:Y:S01]  /*64a0*/  FFMA.FTZ R11, R11, R184, 1.1641532182693481445e-10 ;  /* 0x2f0000000b0b7423 */ /* 0x000fe200000100b8 */
[----:B------:R-:W-:-:S04]  /*64b0*/  FMUL.FTZ R116, R116, R183 ;  /* 0x000000b774747220 */ /* 0x000fc80000410000 */
[----:B------:R-:W-:Y:S02]  /*64c0*/  FSETP.GTU.FTZ.AND P2, PT, R11, R182, PT ;  /* 0x000000b60b00720b */ /* 0x000fe40003f5c000 */
[----:B------:R-:W-:Y:S02]  /*64d0*/  FSEL R11, R114, RZ, P4 ;  /* 0x000000ff720b7208 */ /* 0x000fe40002000000 */
[----:B------:R-:W-:Y:S02]  /*64e0*/  FSEL R116, R116, RZ, !P2 ;  /* 0x000000ff74747208 */ /* 0x000fe40005000000 */
[----:B------:R-:W-:-:S03]  /*64f0*/  SEL R203, RZ, 0x1, P2 ;  /* 0x00000001ffcb7807 */ /* 0x000fc60001000000 */
[----:B------:R-:W-:Y:S01]  /*6500*/  FADD.FTZ R114, R116, R11 ;  /* 0x0000000b74727221 */ /* 0x000fe20000010000 */
[----:B------:R-:W-:Y:S02]  /*6510*/  IMAD.MOV.U32 R116, RZ, RZ, 0x2 ;  /* 0x00000002ff747424 */ /* 0x000fe400078e00ff */
[----:B------:R-:W-:Y:S02]  /*6520*/  IMAD.MOV.U32 R11, RZ, RZ, R200 ;  /* 0x000000ffff0b7224 */ /* 0x000fe400078e00c8 */
        /* <DEDUP_REMOVED lines=10> */
.L_x_5539:
        /* <DEDUP_REMOVED lines=13> */
.L_x_5541:
[----:B------:R-:W-:Y:S05]  /*66a0*/  BSYNC.RECONVERGENT B2 ;  /* 0x0000000000027941 */ /* 0x000fea0003800200 */
.L_x_5540:
        /* <DEDUP_REMOVED lines=43> */
.L_x_5538:
[----:B------:R-:W-:Y:S05]  /*6960*/  BSYNC.RECONVERGENT B1 ;  /* 0x0000000000017941 */ /* 0x000fea0003800200 */
.L_x_5537:
        /* <DEDUP_REMOVED lines=20> */
.L_x_5544:
        /* <DEDUP_REMOVED lines=13> */
.L_x_5546:
[----:B------:R-:W-:Y:S05]  /*6b80*/  BSYNC.RECONVERGENT B2 ;  /* 0x0000000000027941 */ /* 0x000fea0003800200 */
.L_x_5545:
        /* <DEDUP_REMOVED lines=43> */
.L_x_5543:
[----:B------:R-:W-:Y:S05]  /*6e40*/  BSYNC.RECONVERGENT B1 ;  /* 0x0000000000017941 */ /* 0x000fea0003800200 */
.L_x_5542:
[----:B------:R-:W-:Y:S01]  /*6e50*/  I2FP.F32.U32 R11, R11 ;  /* 0x0000000b000b7245 */ /* 0x000fe20000201000 */
[----:B------:R-:W-:Y:S01]  /*6e60*/  IMAD.U32 R116, R115, 0x10000, RZ ;  /* 0x0001000073747824 */ /* 0x000fe200078e00ff */
[----:B------:R-:W-:Y:S01]  /*6e70*/  FSEL R115, R150, RZ, P4 ;  /* 0x000000ff96737208 */ /* 0x000fe20002000000 */
[----:B------:R-:W-:Y:S02]  /*6e80*/  BSSY.RECONVERGENT B1, `(.L_x_5547) ;  /* 0x000004d000017945 */ /* 0x000fe40003800200 */
[----:B------:R-:W-:Y:S01]  /*6e90*/  FFMA.FTZ R11, R11, R184, 1.1641532182693481445e-10 ;  /* 0x2f0000000b0b7423 */ /* 0x000fe200000100b8 */
[----:B------:R-:W-:-:S04]  /*6ea0*/  FMUL.FTZ R116, R116, R183 ;  /* 0x000000b774747220 */ /* 0x000fc80000410000 */
[----:B------:R-:W-:Y:S01]  /*6eb0*/  FSETP.GTU.FTZ.AND P2, PT, R11, R182, PT ;  /* 0x000000b60b00720b */ /* 0x000fe20003f5c000 */
[----:B------:R-:W-:-:S03]  /*6ec0*/  IMAD.MOV.U32 R11, RZ, RZ, R200 ;  /* 0x000000ffff0b7224 */ /* 0x000fc600078e00c8 */
[----:B------:R-:W-:Y:S02]  /*6ed0*/  FSEL R116, R116, RZ, !P2 ;  /* 0x000000ff74747208 */ /* 0x000fe40005000000 */
[----:B------:R-:W-:Y:S02]  /*6ee0*/  SEL R204, RZ, 0x1, P2 ;  /* 0x00000001ffcc7807 */ /* 0x000fe40001000000 */
[----:B------:R-:W-:Y:S01]  /*6ef0*/  ISETP.NE.AND P2, PT, R117, 0x1, PT ;  /* 0x000000017500780c */ /* 0x000fe20003f45270 */
[----:B------:R-:W-:Y:S01]  /*6f00*/  FADD.FTZ R115, R116, R115 ;  /* 0x0000007374737221 */ /* 0x000fe20000010000 */
[----:B------:R-:W-:-:S03]  /*6f10*/  IMAD.MOV.U32 R116, RZ, RZ, 0x2 ;  /* 0x00000002ff747424 */ /* 0x000fc600078e00ff */
[----:B------:R-:W-:-:S08]  /*6f20*/  @P1 FADD.FTZ R115, R107, R115 ;  /* 0x000000736b731221 */ /* 0x000fd00000010000 */
        /* <DEDUP_REMOVED lines=9> */
.L_x_5549:
        /* <DEDUP_REMOVED lines=13> */
.L_x_5551:
[----:B------:R-:W-:Y:S05]  /*7090*/  BSYNC.RECONVERGENT B2 ;  /* 0x0000000000027941 */ /* 0x000fea0003800200 */
.L_x_5550:
        /* <DEDUP_REMOVED lines=43> */
.L_x_5548:
[----:B------:R-:W-:Y:S05]  /*7350*/  BSYNC.RECONVERGENT B1 ;  /* 0x0000000000017941 */ /* 0x000fea0003800200 */
.L_x_5547:
[----:B------:R-:W-:Y:S01]  /*7360*/  ISETP.NE.AND P3, PT, R116, 0x1, PT ;  /* 0x000000017400780c */ /* 0x000fe20003f65270 */
[C---:B------:R-:W-:Y:S01]  /*7370*/  IMAD.U32 R150, R118.reuse, 0x10000, RZ ;  /* 0x0001000076967824 */ /* 0x040fe200078e00ff */
[----:B------:R-:W-:Y:S01]  /*7380*/  I2FP.F32.U32 R11, R11 ;  /* 0x0000000b000b7245 */ /* 0x000fe20000201000 */
[----:B------:R-:W-:Y:S01]  /*7390*/  BSSY.RECONVERGENT B1, `(.L_x_5552) ;  /* 0x0000049000017945 */ /* 0x000fe20003800200 */
[----:B------:R-:W-:Y:S01]  /*73a0*/  HFMA2 R117, -RZ, RZ, 0, 1.1920928955078125e-07 ;  /* 0x00000002ff757431 */ /* 0x000fe200000001ff */
[----:B------:R-:W-:Y:S01]  /*73b0*/  PRMT R118, R118, 0x7632, R118 ;  /* 0x0000763276767816 */ /* 0x000fe20000000076 */
[----:B------:R-:W-:Y:S01]  /*73c0*/  FMUL.FTZ R150, R183, R150 ;  /* 0x00000096b7967220 */ /* 0x000fe20000410000 */
[----:B------:R-:W-:-:S05]  /*73d0*/  FFMA.FTZ R11, R11, R184, 1.1641532182693481445e-10 ;  /* 0x2f0000000b0b7423 */ /* 0x000fca00000100b8 */
[----:B------:R-:W-:Y:S01]  /*73e0*/  FSETP.LE.FTZ.AND P2, PT, R11, R182, PT ;  /* 0x000000b60b00720b */ /* 0x000fe20003f53000 */
[----:B------:R-:W-:Y:S01]  /*73f0*/  IMAD.MOV.U32 R11, RZ, RZ, R200 ;  /* 0x000000ffff0b7224 */ /* 0x000fe200078e00c8 */
[----:B------:R-:W-:Y:S11]  /*7400*/  @!P3 BRA `(.L_x_5553) ;  /* 0x000000040004b947 */ /* 0x000ff60003800000 */
        /* <DEDUP_REMOVED lines=8> */
.L_x_5554:
        /* <DEDUP_REMOVED lines=13> */
.L_x_5556:
[----:B------:R-:W-:Y:S05]  /*7560*/  BSYNC.RECONVERGENT B2 ;  /* 0x0000000000027941 */ /* 0x000fea0003800200 */
.L_x_5555:
        /* <DEDUP_REMOVED lines=43> */
.L_x_5553:
[----:B------:R-:W-:Y:S05]  /*7820*/  BSYNC.RECONVERGENT B1 ;  /* 0x0000000000017941 */ /* 0x000fea0003800200 */
.L_x_5552:
[----:B------:R-:W-:Y:S01]  /*7830*/  I2FP.F32.U32 R11, R11 ;  /* 0x0000000b000b7245 */ /* 0x000fe20000201000 */
[----:B------:R-:W-:Y:S01]  /*7840*/  IMAD.U32 R116, R102, 0x10000, RZ ;  /* 0x0001000066747824 */ /* 0x000fe200078e00ff */
[----:B------:R-:W-:Y:S01]  /*7850*/  BSSY.RECONVERGENT B1, `(.L_x_5557) ;  /* 0x000004e000017945 */ /* 0x000fe20003800200 */
[----:B------:R-:W-:Y:S02]  /*7860*/  IMAD.MOV.U32 R146, RZ, RZ, 0x2 ;  /* 0x00000002ff927424 */ /* 0x000fe400078e00ff */
[----:B------:R-:W-:Y:S01]  /*7870*/  FFMA.FTZ R11, R11, R184, 1.1641532182693481445e-10 ;  /* 0x2f0000000b0b7423 */ /* 0x000fe200000100b8 */
[----:B------:R-:W-:-:S04]  /*7880*/  FMUL.FTZ R116, R116, R183 ;  /* 0x000000b774747220 */ /* 0x000fc80000410000 */
[----:B------:R-:W-:Y:S02]  /*7890*/  FSETP.GTU.FTZ.AND P3, PT, R11, R182, PT ;  /* 0x000000b60b00720b */ /* 0x000fe40003f7c000 */
[----:B------:R-:W-:Y:S02]  /*78a0*/  FSEL R11, R150, RZ, P2 ;  /* 0x000000ff960b7208 */ /* 0x000fe40001000000 */
[----:B------:R-:W-:Y:S02]  /*78b0*/  FSEL R116, R116, RZ, !P3 ;  /* 0x000000ff74747208 */ /* 0x000fe40005800000 */
[----:B------:R-:W-:Y:S02]  /*78c0*/  SEL R205, RZ, 0x1, P3 ;  /* 0x00000001ffcd7807 */ /* 0x000fe40001800000 */
[----:B------:R-:W-:Y:S01]  /*78d0*/  ISETP.NE.AND P3, PT, R117, 0x1, PT ;  /* 0x000000017500780c */ /* 0x000fe20003f65270 */
[----:B------:R-:W-:Y:S01]  /*78e0*/  FADD.FTZ R116, R116, R11 ;  /* 0x0000000b74747221 */ /* 0x000fe20000010000 */
[----:B------:R-:W-:-:S03]  /*78f0*/  IMAD.MOV.U32 R11, RZ, RZ, R200 ;  /* 0x000000ffff0b7224 */ /* 0x000fc600078e00c8 */
        /* <DEDUP_REMOVED lines=10> */
.L_x_5559:
        /* <DEDUP_REMOVED lines=13> */
.L_x_5561:
[----:B------:R-:W-:Y:S05]  /*7a70*/  BSYNC.RECONVERGENT B2 ;  /* 0x0000000000027941 */ /* 0x000fea0003800200 */
.L_x_5560:
        /* <DEDUP_REMOVED lines=43> */
.L_x_5558:
[----:B------:R-:W-:Y:S05]  /*7d30*/  BSYNC.RECONVERGENT B1 ;  /* 0x0000000000017941 */ /* 0x000fea0003800200 */
.L_x_5557:
[----:B------:R-:W-:Y:S01]  /*7d40*/  ISETP.NE.AND P4, PT, R146, 0x1, PT ;  /* 0x000000019200780c */ /* 0x000fe20003f85270 */
[----:B------:R-:W-:Y:S01]  /*7d50*/  IMAD.U32 R118, R118, 0x10000, RZ ;  /* 0x0001000076767824 */ /* 0x000fe200078e00ff */
[----:B------:R-:W-:Y:S01]  /*7d60*/  I2FP.F32.U32 R11, R11 ;  /* 0x0000000b000b7245 */ /* 0x000fe20000201000 */
[----:B------:R-:W-:Y:S01]  /*7d70*/  BSSY.RECONVERGENT B1, `(.L_x_5562) ;  /* 0x0000048000017945 */ /* 0x000fe20003800200 */
[----:B------:R-:W-:Y:S02]  /*7d80*/  HFMA2 R148, -RZ, RZ, 0, 1.1920928955078125e-07 ;  /* 0x00000002ff947431 */ /* 0x000fe400000001ff */
[----:B------:R-:W-:Y:S02]  /*7d90*/  IMAD.MOV.U32 R147, RZ, RZ, R200 ;  /* 0x000000ffff937224 */ /* 0x000fe400078e00c8 */
[----:B------:R-:W-:Y:S01]  /*7da0*/  FMUL.FTZ R117, R118, R183 ;  /* 0x000000b776757220 */ /* 0x000fe20000410000 */
        /* <DEDUP_REMOVED lines=11> */
.L_x_5564:
        /* <DEDUP_REMOVED lines=13> */
.L_x_5566:
[----:B------:R-:W-:Y:S05]  /*7f30*/  BSYNC.RECONVERGENT B2 ;  /* 0x0000000000027941 */ /* 0x000fea0003800200 */
.L_x_5565:
        /* <DEDUP_REMOVED lines=43> */
.L_x_5563:
[----:B------:R-:W-:Y:S05]  /*81f0*/  BSYNC.RECONVERGENT B1 ;  /* 0x0000000000017941 */ /* 0x000fea0003800200 */
.L_x_5562:
        /* <DEDUP_REMOVED lines=23> */
.L_x_5569:
        /* <DEDUP_REMOVED lines=13> */
.L_x_5571:
[----:B------:R-:W-:Y:S05]  /*8440*/  BSYNC.RECONVERGENT B2 ;  /* 0x0000000000027941 */ /* 0x000fea0003800200 */
.L_x_5570:
        /* <DEDUP_REMOVED lines=43> */
.L_x_5568:
[----:B------:R-:W-:Y:S05]  /*8700*/  BSYNC.RECONVERGENT B1 ;  /* 0x0000000000017941 */ /* 0x000fea0003800200 */
.L_x_5567:
[----:B------:R-:W-:Y:S01]  /*8710*/  ISETP.NE.AND P5, PT, R118, 0x1, PT ;  /* 0x000000017600780c */ /* 0x000fe20003fa5270 */
[C---:B------:R-:W-:Y:S01]  /*8720*/  IMAD.U32 R150, R119.reuse, 0x10000, RZ ;  /* 0x0001000077967824 */ /* 0x040fe200078e00ff */
[----:B------:R-:W-:Y:S01]  /*8730*/  I2FP.F32.U32 R11, R11 ;  /* 0x0000000b000b7245 */ /* 0x000fe20000201000 */
[----:B------:R-:W-:Y:S01]  /*8740*/  BSSY.RECONVERGENT B1, `(.L_x_5572) ;  /* 0x0000049000017945 */ /* 0x000fe20003800200 */
[----:B------:R-:W-:Y:S01]  /*8750*/  HFMA2 R146, -RZ, RZ, 0, 1.1920928955078125e-07 ;  /* 0x00000002ff927431 */ /* 0x000fe200000001ff */
[----:B------:R-:W-:Y:S01]  /*8760*/  PRMT R185, R119, 0x7632, R185 ;  /* 0x0000763277b97816 */ /* 0x000fe200000000b9 */
[----:B------:R-:W-:Y:S02]  /*8770*/  IMAD.MOV.U32 R119, RZ, RZ, R200 ;  /* 0x000000ffff777224 */ /* 0x000fe400078e00c8 */
[----:B------:R-:W-:Y:S01]  /*8780*/  FFMA.FTZ R11, R11, R184, 1.1641532182693481445e-10 ;  /* 0x2f0000000b0b7423 */ /* 0x000fe200000100b8 */
[----:B------:R-:W-:-:S04]  /*8790*/  FMUL.FTZ R150, R183, R150 ;  /* 0x00000096b7967220 */ /* 0x000fc80000410000 */
        /* <DEDUP_REMOVED lines=10> */
.L_x_5574:
        /* <DEDUP_REMOVED lines=13> */
.L_x_5576:
[----:B------:R-:W-:Y:S05]  /*8910*/  BSYNC.RECONVERGENT B2 ;  /* 0x0000000000027941 */ /* 0x000fea0003800200 */
.L_x_5575:
        /* <DEDUP_REMOVED lines=43> */
.L_x_5573:
[----:B------:R-:W-:Y:S05]  /*8bd0*/  BSYNC.RECONVERGENT B1 ;  /* 0x0000000000017941 */ /* 0x000fea0003800200 */
.L_x_5572:
        /* <DEDUP_REMOVED lines=23> */
.L_x_5579:
        /* <DEDUP_REMOVED lines=13> */
.L_x_5581:
[----:B------:R-:W-:Y:S05]  /*8e20*/  BSYNC.RECONVERGENT B2 ;  /* 0x0000000000027941 */ /* 0x000fea0003800200 */
.L_x_5580:
        /* <DEDUP_REMOVED lines=43> */
.L_x_5578:
[----:B------:R-:W-:Y:S05]  /*90e0*/  BSYNC.RECONVERGENT B1 ;  /* 0x0000000000017941 */ /* 0x000fea0003800200 */
.L_x_5577:
[----:B------:R-:W-:Y:S01]  /*90f0*/  ISETP.NE.AND P6, PT, R149, 0x1, PT ;  /* 0x000000019500780c */ /* 0x000fe20003fc5270 */
[----:B------:R-:W-:Y:S01]  /*9100*/  BSSY.RECONVERGENT B1, `(.L_x_5582) ;  /* 0x000004c000017945 */ /* 0x000fe20003800200 */
[----:B------:R-:W-:Y:S01]  /*9110*/  I2FP.F32.U32 R11, R11 ;  /* 0x0000000b000b7245 */ /* 0x000fe20000201000 */
[----:B------:R-:W-:Y:S01]  /*9120*/  IMAD.MOV.U32 R148, RZ, RZ, R200 ;  /* 0x000000ffff947224 */ /* 0x000fe200078e00c8 */
[----:B------:R-:W-:-:S03]  /*9130*/  SHF.L.U32 R146, R185, 0x10, RZ ;  /* 0x00000010b9927819 */ /* 0x000fc600000006ff */
[----:B------:R-:W-:Y:S01]  /*9140*/  FFMA.FTZ R147, R11, R184, 1.1641532182693481445e-10 ;  /* 0x2f0000000b937423 */ /* 0x000fe200000100b8 */
[----:B------:R-:W-:Y:S02]  /*9150*/  IMAD.MOV.U32 R11, RZ, RZ, 0x2 ;  /* 0x00000002ff0b7424 */ /* 0x000fe400078e00ff */
[----:B------:R-:W-:Y:S02]  /*9160*/  FMUL.FTZ R119, R146, R183 ;  /* 0x000000b792777220 */ /* 0x000fe40000410000 */
[----:B------:R-:W-:Y:S01]  /*9170*/  FSETP.LE.FTZ.AND P5, PT, R147, R182, PT ;  /* 0x000000b69300720b */ /* 0x000fe20003fb3000 */
        /* <DEDUP_REMOVED lines=9> */
.L_x_5584:
        /* <DEDUP_REMOVED lines=15> */
.L_x_5586:
[----:B------:R-:W-:Y:S05]  /*9300*/  BSYNC.RECONVERGENT B2 ;  /* 0x0000000000027941 */ /* 0x000fea0003800200 */
.L_x_5585:
        /* <DEDUP_REMOVED lines=43> */
.L_x_5583:
[----:B------:R-:W-:Y:S05]  /*95c0*/  BSYNC.RECONVERGENT B1 ;  /* 0x0000000000017941 */ /* 0x000fea0003800200 */
.L_x_5582:
[----:B------:R-:W-:Y:S02]  /*95d0*/  I2FP.F32.U32 R147, R148 ;  /* 0x0000009400937245 */ /* 0x000fe40000201000 */
[----:B------:R-:W-:Y:S02]  /*95e0*/  SHF.L.U32 R146, R145, 0x10, RZ ;  /* 0x0000001091927819 */ /* 0x000fe400000006ff */
[----:B------:R-:W-:Y:S01]  /*95f0*/  FSEL R119, R119, RZ, P5 ;  /* 0x000000ff77777208 */ /* 0x000fe20002800000 */
[----:B------:R-:W-:Y:S02]  /*9600*/  FFMA.FTZ R147, R147, R184, 1.1641532182693481445e-10 ;  /* 0x2f00000093937423 */ /* 0x000fe400000100b8 */
[----:B------:R-:W-:-:S03]  /*9610*/  FMUL.FTZ R146, R146, R183 ;  /* 0x000000b792927220 */ /* 0x000fc60000410000 */
[----:B------:R-:W-:-:S04]  /*9620*/  FSETP.GTU.FTZ.AND P6, PT, R147, R182, PT ;  /* 0x000000b69300720b */ /* 0x000fc80003fdc000 */
[----:B------:R-:W-:Y:S02]  /*9630*/  FSEL R146, R146, RZ, !P6 ;  /* 0x000000ff92927208 */ /* 0x000fe40007000000 */
[----:B------:R-:W-:-:S03]  /*9640*/  SEL R208, RZ, 0x1, P6 ;  /* 0x00000001ffd07807 */ /* 0x000fc60003000000 */
[----:B------:R-:W-:-:S04]  /*9650*/  FADD.FTZ R119, R146, R119 ;  /* 0x0000007792777221 */ /* 0x000fc80000010000 */
[----:B------:R-:W-:-:S07]  /*9660*/  @P1 FADD.FTZ R119, R111, R119 ;  /* 0x000000776f771221 */ /* 0x000fce0000010000 */
.L_x_5506:
        /* <DEDUP_REMOVED lines=10> */
[----:B------:R-:W-:Y:S02]  /*9710*/  LOP3.LUT P1, RZ, R199, 0x10, RZ, 0xc0, !PT ;  /* 0x00000010c7ff7812 */ /* 0x000fe4000782c0ff */
        /* <DEDUP_REMOVED lines=9> */
[----:B-1----:R-:W-:Y:S02]  /*97b0*/  IMAD.WIDE.U32 R146, R209, 0x8, R146 ;  /* 0x00000008d1927825 */ /* 0x002fe400078e0092 */
[----:B------:R0:W-:Y:S04]  /*97c0*/  STG.E.128 desc[UR8][R150.64+0x10], R116 ;  /* 0x0000107496007986 */ /* 0x0001e8000c101d08 */
        /* <DEDUP_REMOVED lines=22> */
.L_x_5587:
[----:B------:R-:W-:Y:S01]  /*9930*/  IMAD.MOV.U32 R198, RZ, RZ, R144 ;  /* 0x000000ffffc67224 */ /* 0x000fe200078e0090 */
[----:B------:R-:W-:-:S07]  /*9940*/  IADD3 R183, PT, PT, R209, 0x100, RZ ;  /* 0x00000100d1b77810 */ /* 0x000fce0007ffe0ff */
.L_x_5464:
[----:B------:R-:W-:Y:S05]  /*9950*/  BSYNC.RECONVERGENT B0 ;  /* 0x0000000000007941 */ /* 0x000fea0003800200 */
.L_x_5463:
[----:B------:R-:W-:Y:S01]  /*9960*/  ISETP.GE.U32.AND P0, PT, R5, 0x200, PT ;  /* 0x000002000500780c */ /* 0x000fe20003f06070 */
[----:B------:R-:W-:Y:S01]  /*9970*/  BSSY.RECONVERGENT B0, `(.L_x_5588) ;  /* 0x00007ca000007945 */ /* 0x000fe20003800200 */
[----:B------:R-:W-:-:S11]  /*9980*/  LOP3.LUT R199, R199, 0xffffff7f, RZ, 0xc0, !PT ;  /* 0xffffff7fc7c77812 */ /* 0x000fd600078ec0ff */
[----:B------:R-:W-:Y:S01]  /*9990*/  @P0 LOP3.LUT R199, R199, 0x80, RZ, 0xfc, !PT ;  /* 0x00000080c7c70812 */ /* 0x000fe200078efcff */
[----:B------:R-:W-:Y:S06]  /*99a0*/  @!P0 BRA `(.L_x_5589) ;  /* 0x0000007c00188947 */ /* 0x000fec0003800000 */
        /* <DEDUP_REMOVED lines=15> */
[----:B------:R-:W-:Y:S01]  /*9aa0*/  ISETP.NE.AND P2, PT, R11, 0x1, PT ;  /* 0x000000010b00780c */ /* 0x000fe20003f45270 */
[----:B------:R-:W-:Y:S01]  /*9ab0*/  BSSY.RECONVERGENT B1, `(.L_x_5591) ;  /* 0x000004b000017945 */ /* 0x000fe20003800200 */
[----:B0----5:R-:W-:Y:S01]  /*9ac0*/  PRMT R150, R103, 0x7632, R150 ;  /* 0x0000763267967816 */ /* 0x021fe20000000096 */
[----:B------:R-:W-:Y:S01]  /*9ad0*/  IMAD.MOV.U32 R144, RZ, RZ, 0x2 ;  /* 0x00000002ff907424 */ /* 0x000fe200078e00ff */
[----:B------:R-:W-:Y:S01]  /*9ae0*/  PRMT R206, R102, 0x7632, R206 ;  /* 0x0000763266ce7816 */ /* 0x000fe200000000ce */
[----:B--2---:R-:W-:Y:S01]  /*9af0*/  IMAD.MOV.U32 R120, RZ, RZ, R200 ;  /* 0x000000ffff787224 */ /* 0x004fe200078e00c8 */
[----:B------:R-:W-:Y:S02]  /*9b00*/  PRMT R123, R101, 0x7632, R123 ;  /* 0x00007632657b7816 */ /* 0x000fe4000000007b */
[----:B------:R-:W-:Y:S02]  /*9b10*/  PRMT R121, R100, 0x7632, R121 ;  /* 0x0000763264797816 */ /* 0x000fe40000000079 */
[----:B------:R-:W-:-:S03]  /*9b20*/  MOV R182, R198 ;  /* 0x000000c600b67202 */ /* 0x000fc60000000f00 */
        /* <DEDUP_REMOVED lines=11> */
.L_x_5593:
[----:B------:R-:W-:Y:S01]  /*9be0*/  VIADD R6, R6, 0x1 ;  /* 0x0000000106067836 */ /* 0x000fe20000000000 */
[----:B------:R-:W-:Y:S03]  /*9bf0*/  BSSY.RECONVERGENT B2, `(.L_x_5594) ;  /* 0x000000c000027945 */ /* 0x000fe60003800200 */
        /* <DEDUP_REMOVED lines=11> */
.L_x_5595:
[----:B------:R-:W-:Y:S05]  /*9cb0*/  BSYNC.RECONVERGENT B2 ;  /* 0x0000000000027941 */ /* 0x000fea0003800200 */
.L_x_5594:
        /* <DEDUP_REMOVED lines=42> */
.L_x_5592:
[----:B------:R-:W-:Y:S05]  /*9f60*/  BSYNC.RECONVERGENT B1 ;  /* 0x0000000000017941 */ /* 0x000fea0003800200 */
.L_x_5591:
[----:B------:R-:W0:Y:S01]  /*9f70*/  LDC R151, c[0x0][0x404] ;  /* 0x00010100ff977b82 */ /* 0x000e220000000800 */
[----:B------:R-:W-:Y:S01]  /*9f80*/  I2FP.F32.U32 R120, R120 ;  /* 0x0000007800787245 */ /* 0x000fe20000201000 */
[----:B------:R-:W-:Y:S01]  /*9f90*/  IMAD.MOV.U32 R185, RZ, RZ, 0x2f800000 ;  /* 0x2f800000ffb97424 */ /* 0x000fe200078e00ff */
[----:B------:R-:W-:Y:S01]  /*9fa0*/  ISETP.NE.AND P2, PT, R144, 0x1, PT ;  /* 0x000000019000780c */ /* 0x000fe20003f45270 */
[----:B------:R-:W-:Y:S01]  /*9fb0*/  BSSY.RECONVERGENT B1, `(.L_x_5596) ;  /* 0x000004c000017945 */ /* 0x000fe20003800200 */
[----:B------:R-:W-:Y:S01]  /*9fc0*/  SHF.L.U32 R11, R124, 0x10, RZ ;  /* 0x000000107c0b7819 */ /* 0x000fe200000006ff */
[----:B------:R-:W-:Y:S01]  /*9fd0*/  FFMA.FTZ R120, R120, R185, 1.1641532182693481445e-10 ;  /* 0x2f00000078787423 */ /* 0x000fe200000100b9 */
[----:B------:R-:W-:Y:S01]  /*9fe0*/  LOP3.LUT R199, R199, 0xffffffef, RZ, 0xc0, !PT ;  /* 0xffffffefc7c77812 */ /* 0x000fe200078ec0ff */
[----:B------:R-:W2:Y:S01]  /*9ff0*/  LDC R184, c[0x0][0x408] ;  /* 0x00010200ffb87b82 */ /* 0x000ea20000000800 */
[----:B------:R-:W-:Y:S01]  /*a000*/  PRMT R124, R124, 0x7632, R124 ;  /* 0x000076327c7c7816 */ /* 0x000fe2000000007c */
[----:B------:R-:W-:-:S02]  /*a010*/  IMAD.MOV.U32 R145, RZ, RZ, 0x2 ;  /* 0x00000002ff917424 */ /* 0x000fc400078e00ff */
[----:B------:R-:W-:Y:S01]  /*a020*/  IMAD.MOV.U32 R122, RZ, RZ, R200 ;  /* 0x000000ffff7a7224 */ /* 0x000fe200078e00c8 */
[----:B0-----:R-:W-:Y:S01]  /*a030*/  FSETP.LE.FTZ.AND P4, PT, R120, R151, PT ;  /* 0x000000977800720b */ /* 0x001fe20003f93000 */
[----:B--2---:R-:W-:-:S12]  /*a040*/  FMUL.FTZ R120, R11, R184 ;  /* 0x000000b80b787220 */ /* 0x004fd80000410000 */
        /* <DEDUP_REMOVED lines=10> */
.L_x_5598:
        /* <DEDUP_REMOVED lines=13> */
.L_x_5600:
[----:B------:R-:W-:Y:S05]  /*a1c0*/  BSYNC.RECONVERGENT B2 ;  /* 0x0000000000027941 */ /* 0x000fea0003800200 */
.L_x_5599:
        /* <DEDUP_REMOVED lines=40> */
[----:B------:R-:W-:Y:S01]  /*a450*/  IMAD.MOV.U32 R145, RZ, RZ, RZ ;  /* 0x000000ffff917224 */ /* 0x000fe200078e00ff */
[----:B------:R-:W-:-:S07]  /*a460*/  MOV R182, R144 ;  /* 0x0000009000b67202 */ /* 0x000fce0000000f00 */
.L_x_5597:
[----:B------:R-:W-:Y:S05]  /*a470*/  BSYNC.RECONVERGENT B1 ;  /* 0x0000000000017941 */ /* 0x000fea0003800200 */
.L_x_5596:
[----:B------:R-:W-:Y:S01]  /*a480*/  I2FP.F32.U32 R122, R122 ;  /* 0x0000007a007a7245 */ /* 0x000fe20000201000 */
[----:B------:R-:W-:Y:S01]  /*a490*/  IMAD.U32 R11, R100, 0x10000, RZ ;  /* 0x00010000640b7824 */ /* 0x000fe200078e00ff */
[----:B------:R-:W-:Y:S01]  /*a4a0*/  ISETP.NE.AND P3, PT, R145, 0x1, PT ;  /* 0x000000019100780c */ /* 0x000fe20003f65270 */
[----:B------:R-:W-:Y:S02]  /*a4b0*/  BSSY.RECONVERGENT B1, `(.L_x_5601) ;  /* 0x000004d000017945 */ /* 0x000fe40003800200 */
[----:B------:R-:W-:Y:S01]  /*a4c0*/  FFMA.FTZ R122, R122, R185, 1.1641532182693481445e-10 ;  /* 0x2f0000007a7a7423 */ /* 0x000fe200000100b9 */
[----:B------:R-:W-:Y:S01]  /*a4d0*/  FMUL.FTZ R144, R11, R184 ;  /* 0x000000b80b907220 */ /* 0x000fe20000410000 */
[----:B------:R-:W-:-:S03]  /*a4e0*/  FSEL R11, R120, RZ, P4 ;  /* 0x000000ff780b7208 */ /* 0x000fc60002000000 */
[----:B------:R-:W-:-:S04]  /*a4f0*/  FSETP.GTU.FTZ.AND P2, PT, R122, R151, PT ;  /* 0x000000977a00720b */ /* 0x000fc80003f5c000 */
[----:B------:R-:W-:Y:S01]  /*a500*/  FSEL R120, R144, RZ, !P2 ;  /* 0x000000ff90787208 */ /* 0x000fe20005000000 */
[----:B------:R-:W-:Y:S01]  /*a510*/  HFMA2 R144, -RZ, RZ, 0, 1.1920928955078125e-07 ;  /* 0x00000002ff907431 */ /* 0x000fe200000001ff */
        /* <DEDUP_REMOVED lines=13> */
.L_x_5603:
[----:B------:R-:W-:Y:S01]  /*a5f0*/  IADD3 R6, PT, PT, R6, 0x1, RZ ;  /* 0x0000000106067810 */ /* 0x000fe20007ffe0ff */
[----:B------:R-:W-:Y:S03]  /*a600*/  BSSY.RECONVERGENT B2, `(.L_x_5604) ;  /* 0x000000c000027945 */ /* 0x000fe60003800200 */
[C---:B------:R-:W-:Y:S01]  /*a610*/  ISETP.NE.AND P2, PT, R6.reuse, RZ, PT ;  /* 0x000000ff0600720c */ /* 0x040fe20003f45270 */
[----:B-1----:R-:W-:-:S12]  /*a620*/  IMAD.WIDE.U32 R146, R6, -0x2daee0ad, RZ ;  /* 0xd2511f5306927825 */ /* 0x002fd800078e00ff */
        /* <DEDUP_REMOVED lines=9> */
.L_x_5605:
[----:B------:R-:W-:Y:S05]  /*a6c0*/  BSYNC.RECONVERGENT B2 ;  /* 0x0000000000027941 */ /* 0x000fea0003800200 */
.L_x_5604:
        /* <DEDUP_REMOVED lines=40> */
[----:B------:R-:W-:Y:S01]  /*a950*/  IMAD.MOV.U32 R200, RZ, RZ, R148 ;  /* 0x000000ffffc87224 */ /* 0x000fe200078e0094 */
[----:B------:R-:W-:Y:S01]  /*a960*/  LOP3.LUT R9, R146, UR36, R145, 0x96, !PT ;  /* 0x0000002492097c12 */ /* 0x000fe2000f8e9691 */
[----:B------:R-:W-:-:S07]  /*a970*/  IMAD.MOV.U32 R144, RZ, RZ, RZ ;  /* 0x000000ffff907224 */ /* 0x000fce00078e00ff */
.L_x_5602:
[----:B------:R-:W-:Y:S05]  /*a980*/  BSYNC.RECONVERGENT B1 ;  /* 0x0000000000017941 */ /* 0x000fea0003800200 */
.L_x_5601:
[----:B------:R-:W-:Y:S01]  /*a990*/  I2FP.F32.U32 R122, R11 ;  /* 0x0000000b007a7245 */ /* 0x000fe20000201000 */
[----:B------:R-:W-:Y:S01]  /*a9a0*/  IMAD.U32 R11, R124, 0x10000, RZ ;  /* 0x000100007c0b7824 */ /* 0x000fe200078e00ff */
[----:B------:R-:W-:Y:S01]  /*a9b0*/  ISETP.NE.AND P2, PT, R144, 0x1, PT ;  /* 0x000000019000780c */ /* 0x000fe20003f45270 */
[----:B------:R-:W-:Y:S01]  /*a9c0*/  BSSY.RECONVERGENT B1, `(.L_x_5606) ;  /* 0x000004a000017945 */ /* 0x000fe20003800200 */
[----:B------:R-:W-:Y:S01]  /*a9d0*/  LOP3.LUT R199, R199, 0xfffffff7, RZ, 0xc0, !PT ;  /* 0xfffffff7c7c77812 */ /* 0x000fe200078ec0ff */
[----:B------:R-:W-:Y:S01]  /*a9e0*/  FFMA.FTZ R122, R122, R185, 1.1641532182693481445e-10 ;  /* 0x2f0000007a7a7423 */ /* 0x000fe200000100b9 */
[----:B------:R-:W-:Y:S02]  /*a9f0*/  HFMA2 R145, -RZ, RZ, 0, 1.1920928955078125e-07 ;  /* 0x00000002ff917431 */ /* 0x000fe400000001ff */
[----:B------:R-:W-:Y:S02]  /*aa00*/  IMAD.MOV.U32 R124, RZ, RZ, R200 ;  /* 0x000000ffff7c7224 */ /* 0x000fe400078e00c8 */
[----:B------:R-:W-:Y:S01]  /*aa10*/  FSETP.LE.FTZ.AND P4, PT, R122, R151, PT ;  /* 0x000000977a00720b */ /* 0x000fe20003f93000 */
[----:B------:R-:W-:-:S12]  /*aa20*/  FMUL.FTZ R122, R11, R184 ;  /* 0x000000b80b7a7220 */ /* 0x000fd80000410000 */
        /* <DEDUP_REMOVED lines=10> */
.L_x_5608:
        /* <DEDUP_REMOVED lines=13> */
.L_x_5610:
[----:B------:R-:W-:Y:S05]  /*aba0*/  BSYNC.RECONVERGENT B2 ;  /* 0x0000000000027941 */ /* 0x000fea0003800200 */
.L_x_5609:
        /* <DEDUP_REMOVED lines=43> */
.L_x_5607:
[----:B------:R-:W-:Y:S05]  /*ae60*/  BSYNC.RECONVERGENT B1 ;  /* 0x0000000000017941 */ /* 0x000fea0003800200 */
.L_x_5606:
[----:B------:R-:W-:Y:S01]  /*ae70*/  I2FP.F32.U32 R124, R124 ;  /* 0x0000007c007c7245 */ /* 0x000fe20000201000 */
[----:B------:R-:W-:Y:S01]  /*ae80*/  IMAD.U32 R121, R121, 0x10000, RZ ;  /* 0x0001000079797824 */ /* 0x000fe200078e00ff */
[----:B------:R-:W-:Y:S01]  /*ae90*/  ISETP.NE.AND P3, PT, R145, 0x1, PT ;  /* 0x000000019100780c */ /* 0x000fe20003f65270 */
[----:B------:R-:W-:Y:S01]  /*aea0*/  BSSY.RECONVERGENT B1, `(.L_x_5611) ;  /* 0x000004d000017945 */ /* 0x000fe20003800200 */
[----:B------:R-:W-:Y:S01]  /*aeb0*/  FSEL R122, R122, RZ, P4 ;  /* 0x000000ff7a7a7208 */ /* 0x000fe20002000000 */
[----:B------:R-:W-:Y:S01]  /*aec0*/  FFMA.FTZ R124, R124, R185, 1.1641532182693481445e-10 ;  /* 0x2f0000007c7c7423 */ /* 0x000fe200000100b9 */
[----:B------:R-:W-:Y:S01]  /*aed0*/  FMUL.FTZ R121, R121, R184 ;  /* 0x000000b879797220 */ /* 0x000fe20000410000 */
[----:B------:R-:W-:-:S03]  /*aee0*/  IMAD.MOV.U32 R11, RZ, RZ, R200 ;  /* 0x000000ffff0b7224 */ /* 0x000fc600078e00c8 */
[----:B------:R-:W-:Y:S01]  /*aef0*/  FSETP.GTU.FTZ.AND P2, PT, R124, R151, PT ;  /* 0x000000977c00720b */ /* 0x000fe20003f5c000 */
[----:B------:R-:W-:-:S03]  /*af00*/  HFMA2 R124, -RZ, RZ, 0, 1.1920928955078125e-07 ;  /* 0x00000002ff7c7431 */ /* 0x000fc600000001ff */
[----:B------:R-:W-:Y:S02]  /*af10*/  FSEL R121, R121, RZ, !P2 ;  /* 0x000000ff79797208 */ /* 0x000fe40005000000 */
[----:B------:R-:W-:-:S03]  /*af20*/  SEL R202, RZ, 0x1, P2 ;  /* 0x00000001ffca7807 */ /* 0x000fc60001000000 */
[----:B------:R-:W-:-:S04]  /*af30*/  FADD.FTZ R121, R121, R122 ;  /* 0x0000007a79797221 */ /* 0x000fc80000010000 */
        /* <DEDUP_REMOVED lines=10> */
.L_x_5613:
        /* <DEDUP_REMOVED lines=13> */
.L_x_5615:
[----:B------:R-:W-:Y:S05]  /*b0b0*/  BSYNC.RECONVERGENT B2 ;  /* 0x0000000000027941 */ /* 0x000fea0003800200 */
.L_x_5614:
        /* <DEDUP_REMOVED lines=43> */
.L_x_5612:
[----:B------:R-:W-:Y:S05]  /*b370*/  BSYNC.RECONVERGENT B1 ;  /* 0x0000000000017941 */ /* 0x000fea0003800200 */
.L_x_5611:
[----:B------:R-:W-:Y:S01]  /*b380*/  I2FP.F32.U32 R122, R11 ;  /* 0x0000000b007a7245 */ /* 0x000fe20000201000 */
[----:B------:R-:W-:Y:S01]  /*b390*/  IMAD.U32 R11, R125, 0x10000, RZ ;  /* 0x000100007d0b7824 */ /* 0x000fe200078e00ff */
[----:B------:R-:W-:Y:S01]  /*b3a0*/  ISETP.NE.AND P2, PT, R124, 0x1, PT ;  /* 0x000000017c00780c */ /* 0x000fe20003f45270 */
[----:B------:R-:W-:Y:S01]  /*b3b0*/  BSSY.RECONVERGENT B1, `(.L_x_5616) ;  /* 0x000004b000017945 */ /* 0x000fe20003800200 */
[----:B------:R-:W-:Y:S01]  /*b3c0*/  LOP3.LUT R199, R199, 0xfffffffb, RZ, 0xc0, !PT ;  /* 0xfffffffbc7c77812 */ /* 0x000fe200078ec0ff */
[----:B------:R-:W-:Y:S01]  /*b3d0*/  FFMA.FTZ R122, R122, R185, 1.1641532182693481445e-10 ;  /* 0x2f0000007a7a7423 */ /* 0x000fe200000100b9 */
[----:B------:R-:W-:Y:S01]  /*b3e0*/  HFMA2 R144, -RZ, RZ, 0, 1.1920928955078125e-07 ;  /* 0x00000002ff907431 */ /* 0x000fe200000001ff */
[----:B-1----:R-:W-:Y:S01]  /*b3f0*/  PRMT R148, R125, 0x7632, R148 ;  /* 0x000076327d947816 */ /* 0x002fe20000000094 */
        /* <DEDUP_REMOVED lines=13> */
.L_x_5618:
        /* <DEDUP_REMOVED lines=13> */
.L_x_5620:
[----:B------:R-:W-:Y:S05]  /*b5a0*/  BSYNC.RECONVERGENT B2 ;  /* 0x0000000000027941 */ /* 0x000fea0003800200 */
.L_x_5619:
        /* <DEDUP_REMOVED lines=43> */
.L_x_5617:
[----:B------:R-:W-:Y:S05]  /*b860*/  BSYNC.RECONVERGENT B1 ;  /* 0x0000000000017941 */ /* 0x000fea0003800200 */
.L_x_5616:
[----:B------:R-:W-:Y:S01]  /*b870*/  I2FP.F32.U32 R124, R125 ;  /* 0x0000007d007c7245 */ /* 0x000fe20000201000 */
[----:B------:R-:W-:Y:S01]  /*b880*/  IMAD.U32 R11, R101, 0x10000, RZ ;  /* 0x00010000650b7824 */ /* 0x000fe200078e00ff */
[----:B------:R-:W-:Y:S01]  /*b890*/  BSSY.RECONVERGENT B1, `(.L_x_5621) ;  /* 0x000004e000017945 */ /* 0x000fe20003800200 */
[----:B------:R-:W-:Y:S02]  /*b8a0*/  HFMA2 R145, -RZ, RZ, 0, 1.1920928955078125e-07 ;  /* 0x00000002ff917431 */ /* 0x000fe400000001ff */
[----:B------:R-:W-:Y:S01]  /*b8b0*/  FFMA.FTZ R124, R124, R185, 1.1641532182693481445e-10 ;  /* 0x2f0000007c7c7423 */ /* 0x000fe200000100b9 */
[----:B------:R-:W-:Y:S01]  /*b8c0*/  FMUL.FTZ R125, R11, R184 ;  /* 0x000000b80b7d7220 */ /* 0x000fe20000410000 */
[----:B------:R-:W-:-:S03]  /*b8d0*/  FSEL R11, R122, RZ, P4 ;  /* 0x000000ff7a0b7208 */ /* 0x000fc60002000000 */
[----:B------:R-:W-:-:S04]  /*b8e0*/  FSETP.GTU.FTZ.AND P2, PT, R124, R151, PT ;  /* 0x000000977c00720b */ /* 0x000fc80003f5c000 */
        /* <DEDUP_REMOVED lines=15> */
.L_x_5623:
        /* <DEDUP_REMOVED lines=13> */
.L_x_5625:
[----:B------:R-:W-:Y:S05]  /*bab0*/  BSYNC.RECONVERGENT B2 ;  /* 0x0000000000027941 */ /* 0x000fea0003800200 */
.L_x_5624:
        /* <DEDUP_REMOVED lines=43> */
.L_x_5622:
[----:B------:R-:W-:Y:S05]  /*bd70*/  BSYNC.RECONVERGENT B1 ;  /* 0x0000000000017941 */ /* 0x000fea0003800200 */
.L_x_5621:
        /* <DEDUP_REMOVED lines=8> */
[----:B------:R-:W-:Y:S01]  /*be00*/  FMUL.FTZ R148, R11, R184 ;  /* 0x000000b80b947220 */ /* 0x000fe20000410000 */
[----:B------:R-:W-:-:S13]  /*be10*/  FSETP.LE.FTZ.AND P4, PT, R124, R151, PT ;  /* 0x000000977c00720b */ /* 0x000fda0003f93000 */
        /* <DEDUP_REMOVED lines=10> */
.L_x_5628:
        /* <DEDUP_REMOVED lines=13> */
.L_x_5630:
[----:B------:R-:W-:Y:S05]  /*bf90*/  BSYNC.RECONVERGENT B2 ;  /* 0x0000000000027941 */ /* 0x000fea0003800200 */
.L_x_5629:
        /* <DEDUP_REMOVED lines=43> */
.L_x_5627:
[----:B------:R-:W-:Y:S05]  /*c250*/  BSYNC.RECONVERGENT B1 ;  /* 0x0000000000017941 */ /* 0x000fea0003800200 */
.L_x_5626:
[----:B------:R-:W-:Y:S01]  /*c260*/  I2FP.F32.U32 R124, R125 ;  /* 0x0000007d007c7245 */ /* 0x000fe20000201000 */
[----:B------:R-:W-:Y:S01]  /*c270*/  IMAD.U32 R123, R123, 0x10000, RZ ;  /* 0x000100007b7b7824 */ /* 0x000fe200078e00ff */
[----:B------:R-:W-:Y:S01]  /*c280*/  FSEL R148, R148, RZ, P4 ;  /* 0x000000ff94947208 */ /* 0x000fe20002000000 */
[----:B------:R-:W-:Y:S01]  /*c290*/  BSSY.RECONVERGENT B1, `(.L_x_5631) ;  /* 0x000004d000017945 */ /* 0x000fe20003800200 */
[----:B------:R-:W-:Y:S02]  /*c2a0*/  HFMA2 R145, -RZ, RZ, 0, 1.1920928955078125e-07 ;  /* 0x00000002ff917431 */ /* 0x000fe400000001ff */
        /* <DEDUP_REMOVED lines=18> */
.L_x_5633:
        /* <DEDUP_REMOVED lines=13> */
.L_x_5635:
[----:B------:R-:W-:Y:S05]  /*c4a0*/  BSYNC.RECONVERGENT B2 ;  /* 0x0000000000027941 */ /* 0x000fea0003800200 */
.L_x_5634:
        /* <DEDUP_REMOVED lines=43> */
.L_x_5632:
[----:B------:R-:W-:Y:S05]  /*c760*/  BSYNC.RECONVERGENT B1 ;  /* 0x0000000000017941 */ /* 0x000fea0003800200 */
.L_x_5631:
[----:B------:R-:W-:Y:S01]  /*c770*/  ISETP.NE.AND P3, PT, R145, 0x1, PT ;  /* 0x000000019100780c */ /* 0x000fe20003f65270 */
[----:B------:R-:W-:Y:S01]  /*c780*/  BSSY.RECONVERGENT B1, `(.L_x_5636) ;  /* 0x000004b000017945 */ /* 0x000fe20003800200 */
[----:B------:R-:W-:Y:S01]  /*c790*/  I2FP.F32.U32 R124, R11 ;  /* 0x0000000b007c7245 */ /* 0x000fe20000201000 */
[C---:B------:R-:W-:Y:S02]  /*c7a0*/  IMAD.U32 R11, R126.reuse, 0x10000, RZ ;  /* 0x000100007e0b7824 */ /* 0x040fe400078e00ff */
        /* <DEDUP_REMOVED lines=15> */
.L_x_5638:
        /* <DEDUP_REMOVED lines=13> */
.L_x_5640:
[----:B------:R-:W-:Y:S05]  /*c970*/  BSYNC.RECONVERGENT B2 ;  /* 0x0000000000027941 */ /* 0x000fea0003800200 */
.L_x_5639:
        /* <DEDUP_REMOVED lines=43> */
.L_x_5637:
[----:B------:R-:W-:Y:S05]  /*cc30*/  BSYNC.RECONVERGENT B1 ;  /* 0x0000000000017941 */ /* 0x000fea0003800200 */
.L_x_5636:
[----:B------:R-:W-:Y:S01]  /*cc40*/  I2FP.F32.U32 R124, R125 ;  /* 0x0000007d007c7245 */ /* 0x000fe20000201000 */
[----:B------:R-:W-:Y:S01]  /*cc50*/  IMAD.U32 R11, R102, 0x10000, RZ ;  /* 0x00010000660b7824 */ /* 0x000fe200078e00ff */
[----:B------:R-:W-:Y:S01]  /*cc60*/  BSSY.RECONVERGENT B1, `(.L_x_5641) ;  /* 0x000004e000017945 */ /* 0x000fe20003800200 */
[----:B------:R-:W-:Y:S02]  /*cc70*/  HFMA2 R145, -RZ, RZ, 0, 1.1920928955078125e-07 ;  /* 0x00000002ff917431 */ /* 0x000fe400000001ff */
[----:B------:R-:W-:Y:S01]  /*cc80*/  FFMA.FTZ R124, R124, R185, 1.1641532182693481445e-10 ;  /* 0x2f0000007c7c7423 */ /* 0x000fe200000100b9 */
[----:B------:R-:W-:-:S04]  /*cc90*/  FMUL.FTZ R11, R11, R184 ;  /* 0x000000b80b0b7220 */ /* 0x000fc80000410000 */
[----:B------:R-:W-:-:S04]  /*cca0*/  FSETP.GTU.FTZ.AND P3, PT, R124, R151, PT ;  /* 0x000000977c00720b */ /* 0x000fc80003f7c000 */
[----:B------:R-:W-:Y:S02]  /*ccb0*/  FSEL R124, R11, RZ, !P3 ;  /* 0x000000ff0b7c7208 */ /* 0x000fe40005800000 */
[----:B------:R-:W-:Y:S02]  /*ccc0*/  SEL R205, RZ, 0x1, P3 ;  /* 0x00000001ffcd7807 */ /* 0x000fe40001800000 */
[----:B------:R-:W-:Y:S02]  /*ccd0*/  ISETP.NE.AND P3, PT, R144, 0x1, PT ;  /* 0x000000019000780c */ /* 0x000fe40003f65270 */
[----:B------:R-:W-:-:S05]  /*cce0*/  FSEL R11, R148, RZ, P2 ;  /* 0x000000ff940b7208 */ /* 0x000fca0001000000 */
[----:B------:R-:W-:Y:S01]  /*ccf0*/  FADD.FTZ R124, R124, R11 ;  /* 0x0000000b7c7c7221 */ /* 0x000fe20000010000 */
[----:B------:R-:W-:-:S03]  /*cd00*/  IMAD.MOV.U32 R11, RZ, RZ, R200 ;  /* 0x000000ffff0b7224 */ /* 0x000fc600078e00c8 */
[----:B------:R-:W-:Y:S02]  /*cd10*/  @P1 FADD.FTZ R124, R108, R124 ;  /* 0x0000007c6c7c1221 */ /* 0x000fe40000010000 */
        /* <DEDUP_REMOVED lines=9> */
.L_x_5643:
        /* <DEDUP_REMOVED lines=13> */
.L_x_5645:
[----:B------:R-:W-:Y:S05]  /*ce80*/  BSYNC.RECONVERGENT B2 ;  /* 0x0000000000027941 */ /* 0x000fea0003800200 */
.L_x_5644:
        /* <DEDUP_REMOVED lines=43> */
.L_x_5642:
[----:B------:R-:W-:Y:S05]  /*d140*/  BSYNC.RECONVERGENT B1 ;  /* 0x0000000000017941 */ /* 0x000fea0003800200 */
.L_x_5641:
        /* <DEDUP_REMOVED lines=18> */
.L_x_5648:
        /* <DEDUP_REMOVED lines=13> */
.L_x_5650:
[----:B------:R-:W-:Y:S05]  /*d340*/  BSYNC.RECONVERGENT B2 ;  /* 0x0000000000027941 */ /* 0x000fea0003800200 */
.L_x_5649:
        /* <DEDUP_REMOVED lines=43> */
.L_x_5647:
[----:B------:R-:W-:Y:S05]  /*d600*/  BSYNC.RECONVERGENT B1 ;  /* 0x0000000000017941 */ /* 0x000fea0003800200 */
.L_x_5646:
[----:B------:R-:W-:Y:S01]  /*d610*/  I2FP.F32.U32 R126, R11 ;  /* 0x0000000b007e7245 */ /* 0x000fe20000201000 */
[----:B------:R-:W-:Y:S01]  /*d620*/  IMAD.U32 R11, R206, 0x10000, RZ ;  /* 0x00010000ce0b7824 */ /* 0x000fe200078e00ff */
[----:B------:R-:W-:Y:S01]  /*d630*/  BSSY.RECONVERGENT B1, `(.L_x_5651) ;  /* 0x000004e000017945 */ /* 0x000fe20003800200 */
[----:B------:R-:W-:Y:S02]  /*d640*/  HFMA2 R144, -RZ, RZ, 0, 1.1920928955078125e-07 ;  /* 0x00000002ff907431 */ /* 0x000fe400000001ff */
        /* <DEDUP_REMOVED lines=19> */
.L_x_5653:
        /* <DEDUP_REMOVED lines=13> */
.L_x_5655:
[----:B------:R-:W-:Y:S05]  /*d850*/  BSYNC.RECONVERGENT B2 ;  /* 0x0000000000027941 */ /* 0x000fea0003800200 */
.L_x_5654:
        /* <DEDUP_REMOVED lines=43> */
.L_x_5652:
[----:B------:R-:W-:Y:S05]  /*db10*/  BSYNC.RECONVERGENT B1 ;  /* 0x0000000000017941 */ /* 0x000fea0003800200 */
.L_x_5651:
        /* <DEDUP_REMOVED lines=19> */
.L_x_5658:
        /* <DEDUP_REMOVED lines=13> */
.L_x_5660:
[----:B------:R-:W-:Y:S05]  /*dd20*/  BSYNC.RECONVERGENT B2 ;  /* 0x0000000000027941 */ /* 0x000fea0003800200 */
.L_x_5659:
        /* <DEDUP_REMOVED lines=43> */
.L_x_5657:
[----:B------:R-:W-:Y:S05]  /*dfe0*/  BSYNC.RECONVERGENT B1 ;  /* 0x0000000000017941 */ /* 0x000fea0003800200 */
.L_x_5656:
        /* <DEDUP_REMOVED lines=23> */
.L_x_5663:
        /* <DEDUP_REMOVED lines=13> */
.L_x_5665:
[----:B------:R-:W-:Y:S05]  /*e230*/  BSYNC.RECONVERGENT B2 ;  /* 0x0000000000027941 */ /* 0x000fea0003800200 */
.L_x_5664:
        /* <DEDUP_REMOVED lines=43> */
.L_x_5662:
[----:B------:R-:W-:Y:S05]  /*e4f0*/  BSYNC.RECONVERGENT B1 ;  /* 0x0000000000017941 */ /* 0x000fea0003800200 */
.L_x_5661:
        /* <DEDUP_REMOVED lines=18> */
.L_x_5668:
        /* <DEDUP_REMOVED lines=15> */
.L_x_5670:
[----:B------:R-:W-:Y:S05]  /*e710*/  BSYNC.RECONVERGENT B2 ;  /* 0x0000000000027941 */ /* 0x000fea0003800200 */
.L_x_5669:
        /* <DEDUP_REMOVED lines=43> */
.L_x_5667:
[----:B------:R-:W-:Y:S05]  /*e9d0*/  BSYNC.RECONVERGENT B1 ;  /* 0x0000000000017941 */ /* 0x000fea0003800200 */
.L_x_5666:
[----:B------:R-:W-:Y:S01]  /*e9e0*/  I2FP.F32.U32 R144, R145 ;  /* 0x0000009100907245 */ /* 0x000fe20000201000 */
[----:B------:R-:W-:-:S04]  /*e9f0*/  IMAD.U32 R145, R150, 0x10000, RZ ;  /* 0x0001000096917824 */ /* 0x000fc800078e00ff */
[----:B------:R-:W-:Y:S01]  /*ea00*/  FFMA.FTZ R144, R144, R185, 1.1641532182693481445e-10 ;  /* 0x2f00000090907423 */ /* 0x000fe200000100b9 */
[----:B------:R-:W-:-:S04]  /*ea10*/  FMUL.FTZ R145, R145, R184 ;  /* 0x000000b891917220 */ /* 0x000fc80000410000 */
[----:B------:R-:W-:Y:S02]  /*ea20*/  FSETP.GTU.FTZ.AND P6, PT, R144, R151, PT ;  /* 0x000000979000720b */ /* 0x000fe40003fdc000 */
[----:B------:R-:W-:Y:S02]  /*ea30*/  FSEL R144, R127, RZ, P5 ;  /* 0x000000ff7f907208 */ /* 0x000fe40002800000 */
[----:B------:R-:W-:Y:S02]  /*ea40*/  FSEL R145, R145, RZ, !P6 ;  /* 0x000000ff91917208 */ /* 0x000fe40007000000 */
[----:B------:R-:W-:-:S03]  /*ea50*/  SEL R208, RZ, 0x1, P6 ;  /* 0x00000001ffd07807 */ /* 0x000fc60003000000 */
[----:B------:R-:W-:-:S04]  /*ea60*/  FADD.FTZ R127, R145, R144 ;  /* 0x00000090917f7221 */ /* 0x000fc80000010000 */
[----:B------:R-:W-:Y:S01]  /*ea70*/  @P1 FADD.FTZ R127, R111, R127 ;  /* 0x0000007f6f7f1221 */ /* 0x000fe20000010000 */
[----:B------:R-:W-:Y:S06]  /*ea80*/  BRA `(.L_x_5671) ;  /* 0x0000002800287947 */ /* 0x000fec0003800000 */
.L_x_5590:
[----:B------:R-:W-:Y:S01]  /*ea90*/  ISETP.NE.AND P2, PT, R11, 0x1, PT ;  /* 0x000000010b00780c */ /* 0x000fe20003f45270 */
[----:B------:R-:W-:Y:S01]  /*eaa0*/  BSSY.RECONVERGENT B1, `(.L_x_5672) ;  /* 0x0000048000017945 */ /* 0x000fe20003800200 */
[----:B--2---:R-:W-:Y:S02]  /*eab0*/  HFMA2 R121, -RZ, RZ, 0, 1.1920928955078125e-07 ;  /* 0x00000002ff797431 */ /* 0x004fe400000001ff */
[----:B------:R-:W-:Y:S02]  /*eac0*/  IMAD.MOV.U32 R120, RZ, RZ, R200 ;  /* 0x000000ffff787224 */ /* 0x000fe400078e00c8 */
[----:B------:R-:W-:-:S07]  /*ead0*/  IMAD.MOV.U32 R182, RZ, RZ, R198 ;  /* 0x000000ffffb67224 */ /* 0x000fce00078e00c6 */
        /* <DEDUP_REMOVED lines=11> */
.L_x_5674:
        /* <DEDUP_REMOVED lines=13> */
.L_x_5676:
[----:B------:R-:W-:Y:S05]  /*ec60*/  BSYNC.RECONVERGENT B2 ;  /* 0x0000000000027941 */ /* 0x000fea0003800200 */
.L_x_5675:
        /* <DEDUP_REMOVED lines=43> */
.L_x_5673:
[----:B------:R-:W-:Y:S05]  /*ef20*/  BSYNC.RECONVERGENT B1 ;  /* 0x0000000000017941 */ /* 0x000fea0003800200 */
.L_x_5672:
[----:B------:R-:W2:Y:S01]  /*ef30*/  LDC R144, c[0x0][0x404] ;  /* 0x00010100ff907b82 */ /* 0x000ea20000000800 */
[----:B------:R-:W-:Y:S01]  /*ef40*/  I2FP.F32.U32 R11, R120 ;  /* 0x00000078000b7245 */ /* 0x000fe20000201000 */
[----:B01----:R-:W-:Y:S01]  /*ef50*/  IMAD.MOV.U32 R146, RZ, RZ, 0x2f800000 ;  /* 0x2f800000ff927424 */ /* 0x003fe200078e00ff */
[----:B------:R-:W-:Y:S01]  /*ef60*/  ISETP.NE.AND P2, PT, R121, 0x1, PT ;  /* 0x000000017900780c */ /* 0x000fe20003f45270 */
[----:B------:R-:W-:Y:S01]  /*ef70*/  BSSY.RECONVERGENT B1, `(.L_x_5677) ;  /* 0x000004b000017945 */ /* 0x000fe20003800200 */
[----:B------:R-:W-:Y:S01]  /*ef80*/  LOP3.LUT R199, R199, 0xffffffef, RZ, 0xc0, !PT ;  /* 0xffffffefc7c77812 */ /* 0x000fe200078ec0ff */
[----:B------:R-:W-:Y:S01]  /*ef90*/  FFMA.FTZ R11, R11, R146, 1.1641532182693481445e-10 ;  /* 0x2f0000000b0b7423 */ /* 0x000fe20000010092 */
[C---:B-----5:R-:W-:Y:S01]  /*efa0*/  SHF.L.U32 R145, R124.reuse, 0x10, RZ ;  /* 0x000000107c917819 */ /* 0x060fe200000006ff */
[----:B------:R-:W-:Y:S01]  /*efb0*/  IMAD.MOV.U32 R120, RZ, RZ, 0x2 ;  /* 0x00000002ff787424 */ /* 0x000fe200078e00ff */
[----:B------:R-:W-:Y:S02]  /*efc0*/  PRMT R124, R124, 0x7632, R124 ;  /* 0x000076327c7c7816 */ /* 0x000fe4000000007c */
[----:B--2---:R-:W-:Y:S01]  /*efd0*/  FSETP.LE.FTZ.AND P3, PT, R11, R144, PT ;  /* 0x000000900b00720b */ /* 0x004fe20003f73000 */
[----:B------:R-:W-:-:S12]  /*efe0*/  IMAD.MOV.U32 R11, RZ, RZ, R200 ;  /* 0x000000ffff0b7224 */ /* 0x000fd800078e00c8 */
        /* <DEDUP_REMOVED lines=10> */
.L_x_5679:
        /* <DEDUP_REMOVED lines=13> */
.L_x_5681:
[----:B------:R-:W-:Y:S05]  /*f160*/  BSYNC.RECONVERGENT B2 ;  /* 0x0000000000027941 */ /* 0x000fea0003800200 */
.L_x_5680:
        /* <DEDUP_REMOVED lines=43> */
.L_x_5678:
[----:B------:R-:W-:Y:S05]  /*f420*/  BSYNC.RECONVERGENT B1 ;  /* 0x0000000000017941 */ /* 0x000fea0003800200 */
.L_x_5677:
[----:B------:R-:W-:Y:S01]  /*f430*/  I2FP.F32.U32 R11, R11 ;  /* 0x0000000b000b7245 */ /* 0x000fe20000201000 */
[----:B------:R-:W-:Y:S01]  /*f440*/  BSSY.RECONVERGENT B1, `(.L_x_5682) ;  /* 0x000004b000017945 */ /* 0x000fe20003800200 */
[----:B------:R-:W-:Y:S01]  /*f450*/  ISETP.NE.AND P2, PT, R120, 0x1, PT ;  /* 0x000000017800780c */ /* 0x000fe20003f45270 */
[----:B------:R-:W-:Y:S01]  /*f460*/  IMAD.MOV.U32 R121, RZ, RZ, 0x2 ;  /* 0x00000002ff797424 */ /* 0x000fe200078e00ff */
[----:B------:R-:W-:Y:S01]  /*f470*/  LOP3.LUT R199, R199, 0xfffffff7, RZ, 0xc0, !PT ;  /* 0xfffffff7c7c77812 */ /* 0x000fe200078ec0ff */
[----:B------:R-:W-:Y:S01]  /*f480*/  FFMA.FTZ R11, R11, R146, 1.1641532182693481445e-10 ;  /* 0x2f0000000b0b7423 */ /* 0x000fe20000010092 */
[----:B------:R-:W-:-:S04]  /*f490*/  SHF.L.U32 R148, R124, 0x10, RZ ;  /* 0x000000107c947819 */ /* 0x000fc800000006ff */
[----:B------:R-:W-:Y:S01]  /*f4a0*/  FSETP.LE.FTZ.AND P3, PT, R11, R144, PT ;  /* 0x000000900b00720b */ /* 0x000fe20003f73000 */
        /* <DEDUP_REMOVED lines=11> */
.L_x_5684:
        /* <DEDUP_REMOVED lines=13> */
.L_x_5686:
[----:B------:R-:W-:Y:S05]  /*f630*/  BSYNC.RECONVERGENT B2 ;  /* 0x0000000000027941 */ /* 0x000fea0003800200 */
.L_x_5685:
        /* <DEDUP_REMOVED lines=43> */
.L_x_5683:
[----:B------:R-:W-:Y:S05]  /*f8f0*/  BSYNC.RECONVERGENT B1 ;  /* 0x0000000000017941 */ /* 0x000fea0003800200 */
.L_x_5682:
[----:B------:R-:W-:Y:S01]  /*f900*/  I2FP.F32.U32 R11, R11 ;  /* 0x0000000b000b7245 */ /* 0x000fe20000201000 */
[----:B------:R-:W-:Y:S01]  /*f910*/  BSSY.RECONVERGENT B1, `(.L_x_5687) ;  /* 0x000004c000017945 */ /* 0x000fe20003800200 */
[----:B------:R-:W-:Y:S01]  /*f920*/  ISETP.NE.AND P2, PT, R121, 0x1, PT ;  /* 0x000000017900780c */ /* 0x000fe20003f45270 */
[----:B------:R-:W-:Y:S01]  /*f930*/  IMAD.MOV.U32 R120, RZ, RZ, 0x2 ;  /* 0x00000002ff787424 */ /* 0x000fe200078e00ff */
[----:B------:R-:W-:Y:S01]  /*f940*/  LOP3.LUT R199, R199, 0xfffffffb, RZ, 0xc0, !PT ;  /* 0xfffffffbc7c77812 */ /* 0x000fe200078ec0ff */
[----:B------:R-:W-:Y:S01]  /*f950*/  FFMA.FTZ R11, R11, R146, 1.1641532182693481445e-10 ;  /* 0x2f0000000b0b7423 */ /* 0x000fe20000010092 */
[C---:B------:R-:W-:Y:S02]  /*f960*/  SHF.L.U32 R147, R125.reuse, 0x10, RZ ;  /* 0x000000107d937819 */ /* 0x040fe400000006ff */
[----:B------:R-:W-:Y:S02]  /*f970*/  PRMT R149, R125, 0x7632, R149 ;  /* 0x000076327d957816 */ /* 0x000fe40000000095 */
        /* <DEDUP_REMOVED lines=12> */
.L_x_5689:
        /* <DEDUP_REMOVED lines=13> */
.L_x_5691:
[----:B------:R-:W-:Y:S05]  /*fb10*/  BSYNC.RECONVERGENT B2 ;  /* 0x0000000000027941 */ /* 0x000fea0003800200 */
.L_x_5690:
        /* <DEDUP_REMOVED lines=43> */
.L_x_5688:
[----:B------:R-:W-:Y:S05]  /*fdd0*/  BSYNC.RECONVERGENT B1 ;  /* 0x0000000000017941 */ /* 0x000fea0003800200 */
.L_x_5687:
        /* <DEDUP_REMOVED lines=19> */
.L_x_5694:
        /* <DEDUP_REMOVED lines=13> */
.L_x_5696:
[----:B------:R-:W-:Y:S05]  /*ffe0*/  BSYNC.RECONVERGENT B2 ;  /* 0x0000000000027941 */ /* 0x000fea0003800200 */
.L_x_5695:
        /* <DEDUP_REMOVED lines=43> */
.L_x_5693:
[----:B------:R-:W-:Y:S05]  /*102a0*/  BSYNC.RECONVERGENT B1 ;  /* 0x0000000000017941 */ /* 0x000fea0003800200 */
.L_x_5692:
[----:B------:R-:W-:Y:S01]  /*102b0*/  ISETP.NE.AND P3, PT, R122, 0x1, PT ;  /* 0x000000017a00780c */ /* 0x000fe20003f65270 */
[----:B------:R-:W-:Y:S01]  /*102c0*/  BSSY.RECONVERGENT B1, `(.L_x_5697) ;  /* 0x000004a000017945 */ /* 0x000fe20003800200 */
[----:B------:R-:W-:Y:S01]  /*102d0*/  I2FP.F32.U32 R11, R11 ;  /* 0x0000000b000b7245 */ /* 0x000fe20000201000 */
[----:B------:R-:W-:Y:S01]  /*102e0*/  IMAD.MOV.U32 R120, RZ, RZ, 0x2 ;  /* 0x00000002ff787424 */ /* 0x000fe200078e00ff */
[C---:B------:R-:W-:Y:S01]  /*102f0*/  SHF.L.U32 R150, R126.reuse, 0x10, RZ ;  /* 0x000000107e967819 */ /* 0x040fe200000006ff */
[----:B------:R-:W-:Y:S01]  /*10300*/  IMAD.MOV.U32 R121, RZ, RZ, R200 ;  /* 0x000000ffff797224 */ /* 0x000fe200078e00c8 */
[----:B------:R-:W-:Y:S01]  /*10310*/  PRMT R126, R126, 0x7632, R126 ;  /* 0x000076327e7e7816 */ /* 0x000fe2000000007e */
[----:B------:R-:W-:-:S05]  /*10320*/  FFMA.FTZ R11, R11, R146, 1.1641532182693481445e-10 ;  /* 0x2f0000000b0b7423 */ /* 0x000fca0000010092 */
        /* <DEDUP_REMOVED lines=10> */
.L_x_5699:
        /* <DEDUP_REMOVED lines=13> */
.L_x_5701:
[----:B------:R-:W-:Y:S05]  /*104a0*/  BSYNC.RECONVERGENT B2 ;  /* 0x0000000000027941 */ /* 0x000fea0003800200 */
.L_x_5700:
        /* <DEDUP_REMOVED lines=43> */
.L_x_5698:
[----:B------:R-:W-:Y:S05]  /*10760*/  BSYNC.RECONVERGENT B1 ;  /* 0x0000000000017941 */ /* 0x000fea0003800200 */
.L_x_5697:
[----:B------:R-:W-:Y:S01]  /*10770*/  ISETP.NE.AND P4, PT, R120, 0x1, PT ;  /* 0x000000017800780c */ /* 0x000fe20003f85270 */
[----:B------:R-:W-:Y:S01]  /*10780*/  BSSY.RECONVERGENT B1, `(.L_x_5702) ;  /* 0x0000049000017945 */ /* 0x000fe20003800200 */
[----:B------:R-:W-:Y:S01]  /*10790*/  I2FP.F32.U32 R11, R121 ;  /* 0x00000079000b7245 */ /* 0x000fe20000201000 */
[----:B------:R-:W-:Y:S01]  /*107a0*/  IMAD.MOV.U32 R123, RZ, RZ, 0x2 ;  /* 0x00000002ff7b7424 */ /* 0x000fe200078e00ff */
[----:B------:R-:W-:Y:S01]  /*107b0*/  SHF.L.U32 R126, R126, 0x10, RZ ;  /* 0x000000107e7e7819 */ /* 0x000fe200000006ff */
[----:B------:R-:W-:Y:S02]  /*107c0*/  IMAD.MOV.U32 R121, RZ, RZ, R200 ;  /* 0x000000ffff797224 */ /* 0x000fe400078e00c8 */
        /* <DEDUP_REMOVED lines=11> */
.L_x_5704:
        /* <DEDUP_REMOVED lines=13> */
.L_x_5706:
[----:B------:R-:W-:Y:S05]  /*10950*/  BSYNC.RECONVERGENT B2 ;  /* 0x0000000000027941 */ /* 0x000fea0003800200 */
.L_x_5705:
        /* <DEDUP_REMOVED lines=43> */
.L_x_5703:
[----:B------:R-:W-:Y:S05]  /*10c10*/  BSYNC.RECONVERGENT B1 ;  /* 0x0000000000017941 */ /* 0x000fea0003800200 */
.L_x_5702:
[----:B------:R-:W-:Y:S01]  /*10c20*/  ISETP.NE.AND P5, PT, R123, 0x1, PT ;  /* 0x000000017b00780c */ /* 0x000fe20003fa5270 */
[----:B------:R-:W-:Y:S01]  /*10c30*/  BSSY.RECONVERGENT B1, `(.L_x_5707) ;  /* 0x000004a000017945 */ /* 0x000fe20003800200 */
[----:B------:R-:W-:Y:S01]  /*10c40*/  I2FP.F32.U32 R11, R121 ;  /* 0x00000079000b7245 */ /* 0x000fe20000201000 */
[----:B------:R-:W-:Y:S01]  /*10c50*/  IMAD.MOV.U32 R122, RZ, RZ, R200 ;  /* 0x000000ffff7a7224 */ /* 0x000fe200078e00c8 */
[C---:B------:R-:W-:Y:S02]  /*10c60*/  SHF.L.U32 R151, R127.reuse, 0x10, RZ ;  /* 0x000000107f977819 */ /* 0x040fe400000006ff */
[----:B------:R-:W-:Y:S01]  /*10c70*/  PRMT R127, R127, 0x7632, R127 ;  /* 0x000076327f7f7816 */ /* 0x000fe2000000007f */
[----:B------:R-:W-:Y:S01]  /*10c80*/  FFMA.FTZ R121, R11, R146, 1.1641532182693481445e-10 ;  /* 0x2f0000000b797423 */ /* 0x000fe20000010092 */
[----:B------:R-:W-:-:S04]  /*10c90*/  IMAD.MOV.U32 R11, RZ, RZ, 0x2 ;  /* 0x00000002ff0b7424 */ /* 0x000fc800078e00ff */
        /* <DEDUP_REMOVED lines=10> */
.L_x_5709:
        /* <DEDUP_REMOVED lines=13> */
.L_x_5711:
[----:B------:R-:W-:Y:S05]  /*10e10*/  BSYNC.RECONVERGENT B2 ;  /* 0x0000000000027941 */ /* 0x000fea0003800200 */
.L_x_5710:
        /* <DEDUP_REMOVED lines=43> */
.L_x_5708:
[----:B------:R-:W-:Y:S05]  /*110d0*/  BSYNC.RECONVERGENT B1 ;  /* 0x0000000000017941 */ /* 0x000fea0003800200 */
.L_x_5707:
[----:B------:R-:W-:Y:S01]  /*110e0*/  P2R R123, PR, RZ, 0x2 ;  /* 0x00000002ff7b7803 */ /* 0x000fe20000000000 */
[----:B------:R-:W-:Y:S01]  /*110f0*/  FMUL.FTZ R145, R145, UR11 ;  /* 0x0000000b91917c20 */ /* 0x000fe20008410000 */
[----:B------:R-:W-:Y:S01]  /*11100*/  I2FP.F32.U32 R121, R122 ;  /* 0x0000007a00797245 */ /* 0x000fe20000201000 */
[----:B------:R-:W-:Y:S01]  /*11110*/  FMUL.FTZ R149, R149, UR11 ;  /* 0x0000000b95957c20 */ /* 0x000fe20008410000 */
[----:B------:R-:W-:Y:S01]  /*11120*/  LOP3.LUT P1, RZ, R199, 0x10, RZ, 0xc0, !PT ;  /* 0x00000010c7ff7812 */ /* 0x000fe2000782c0ff */
[----:B------:R-:W-:Y:S01]  /*11130*/  FMUL.FTZ R148, R148, UR11 ;  /* 0x0000000b94947c20 */ /* 0x000fe20008410000 */
[----:B------:R-:W-:Y:S01]  /*11140*/  SHF.L.U32 R127, R127, 0x10, RZ ;  /* 0x000000107f7f7819 */ /* 0x000fe200000006ff */
[----:B------:R-:W-:Y:S01]  /*11150*/  FFMA.FTZ R185, R121, R146, 1.1641532182693481445e-10 ;  /* 0x2f00000079b97423 */ /* 0x000fe20000010092 */
[----:B------:R-:W-:Y:S01]  /*11160*/  LOP3.LUT P5, RZ, R199, 0x2, RZ, 0xc0, !PT ;  /* 0x00000002c7ff7812 */ /* 0x000fe200078ac0ff */
[----:B------:R-:W-:Y:S01]  /*11170*/  FMUL.FTZ R151, R151, UR11 ;  /* 0x0000000b97977c20 */ /* 0x000fe20008410000 */
[----:B------:R-:W-:Y:S01]  /*11180*/  FSEL R120, R145, RZ, P1 ;  /* 0x000000ff91787208 */ /* 0x000fe20000800000 */
[----:B------:R-:W-:Y:S01]  /*11190*/  FMUL.FTZ R125, R126, UR11 ;  /* 0x0000000b7e7d7c20 */ /* 0x000fe20008410000 */
[----:B------:R-:W-:Y:S01]  /*111a0*/  ISETP.NE.AND P1, PT, R123, RZ, PT ;  /* 0x000000ff7b00720c */ /* 0x000fe20003f25270 */
[----:B------:R-:W-:Y:S01]  /*111b0*/  FMUL.FTZ R150, R150, UR11 ;  /* 0x0000000b96967c20 */ /* 0x000fe20008410000 */
[----:B------:R-:W-:Y:S01]  /*111c0*/  P2R R124, PR, RZ, 0x1 ;  /* 0x00000001ff7c7803 */ /* 0x000fe20000000000 */
[----:B------:R-:W-:Y:S01]  /*111d0*/  FMUL.FTZ R147, R147, UR11 ;  /* 0x0000000b93937c20 */ /* 0x000fe20008410000 */
[----:B------:R-:W-:Y:S01]  /*111e0*/  LOP3.LUT P0, RZ, R199, 0x8, RZ, 0xc0, !PT ;  /* 0x00000008c7ff7812 */ /* 0x000fe2000780c0ff */
[----:B------:R-:W-:Y:S01]  /*111f0*/  FMUL.FTZ R127, R127, UR11 ;  /* 0x0000000b7f7f7c20 */ /* 0x000fe20008410000 */
[----:B------:R-:W-:-:S02]  /*11200*/  FSEL R123, R149, RZ, P5 ;  /* 0x000000ff957b7208 */ /* 0x000fc40002800000 */
[----:B------:R-:W-:Y:S02]  /*11210*/  LOP3.LUT P6, RZ, R199, 0x4, RZ, 0xc0, !PT ;  /* 0x00000004c7ff7812 */ /* 0x000fe400078cc0ff */
[----:B------:R-:W-:Y:S02]  /*11220*/  FSETP.GTU.FTZ.AND P5, PT, R185, R144, PT ;  /* 0x00000090b900720b */ /* 0x000fe40003fbc000 */
[----:B------:R-:W-:Y:S01]  /*11230*/  FSEL R121, R148, RZ, P0 ;  /* 0x000000ff94797208 */ /* 0x000fe20000000000 */
[----:B------:R-:W-:Y:S01]  /*11240*/  @P1 FADD.FTZ R120, R104, R120 ;  /* 0x0000007868781221 */ /* 0x000fe20000010000 */
[----:B------:R-:W-:Y:S01]  /*11250*/  ISETP.NE.AND P0, PT, R124, RZ, PT ;  /* 0x000000ff7c00720c */ /* 0x000fe20003f05270 */
[----:B------:R-:W-:Y:S01]  /*11260*/  @P1 FADD.FTZ R123, R107, R123 ;  /* 0x0000007b6b7b1221 */ /* 0x000fe20000010000 */
[----:B------:R-:W-:Y:S01]  /*11270*/  FSEL R126, R151, RZ, P4 ;  /* 0x000000ff977e7208 */ /* 0x000fe20002000000 */
[----:B------:R-:W-:Y:S01]  /*11280*/  @P1 FADD.FTZ R121, R105, R121 ;  /* 0x0000007969791221 */ /* 0x000fe20000010000 */
[----:B------:R-:W-:-:S02]  /*11290*/  FSEL R125, R125, RZ, P3 ;  /* 0x000000ff7d7d7208 */ /* 0x000fc40001800000 */
[----:B------:R-:W-:Y:S01]  /*112a0*/  FSEL R122, R147, RZ, P6 ;  /* 0x000000ff937a7208 */ /* 0x000fe20003000000 */
[----:B------:R-:W-:Y:S01]  /*112b0*/  @P1 FADD.FTZ R126, R110, R126 ;  /* 0x0000007e6e7e1221 */ /* 0x000fe20000010000 */
[----:B------:R-:W-:Y:S01]  /*112c0*/  FSEL R124, R150, RZ, P2 ;  /* 0x000000ff967c7208 */ /* 0x000fe20001000000 */
[----:B------:R-:W-:Y:S01]  /*112d0*/  @P1 FADD.FTZ R125, R109, R125 ;  /* 0x0000007d6d7d1221 */ /* 0x000fe20000010000 */
[----:B------:R-:W-:Y:S01]  /*112e0*/  FSEL R127, R127, RZ, !P5 ;  /* 0x000000ff7f7f7208 */ /* 0x000fe20006800000 */
[----:B------:R-:W-:Y:S01]  /*112f0*/  @P1 FADD.FTZ R122, R106, R122 ;  /* 0x0000007a6a7a1221 */ /* 0x000fe20000010000 */
[----:B------:R-:W-:Y:S01]  /*11300*/  PLOP3.LUT P5, PT, P5, PT, PT, 0x8, 0x80 ;  /* 0x000000000080781c */ /* 0x000fe20002fae170 */
[----:B------:R-:W-:Y:S02]  /*11310*/  @P1 FADD.FTZ R124, R108, R124 ;  /* 0x0000007c6c7c1221 */ /* 0x000fe40000010000 */
[----:B------:R-:W-:-:S10]  /*11320*/  @P1 FADD.FTZ R127, R111, R127 ;  /* 0x0000007f6f7f1221 */ /* 0x000fd40000010000 */
.L_x_5671:
        /* <DEDUP_REMOVED lines=44> */
.L_x_5712:
[----:B------:R-:W-:Y:S01]  /*115f0*/  IMAD.MOV.U32 R198, RZ, RZ, R182 ;  /* 0x000000ffffc67224 */ /* 0x000fe200078e00b6 */
[----:B------:R-:W-:-:S07]  /*11600*/  IADD3 R183, PT, PT, R183, 0x100, RZ ;  /* 0x00000100b7b77810 */ /* 0x000fce0007ffe0ff */
.L_x_5589:
[----:B------:R-:W-:Y:S05]  /*11610*/  BSYNC.RECONVERGENT B0 ;  /* 0x0000000000007941 */ /* 0x000fea0003800200 */
.L_x_5588:
        /* <DEDUP_REMOVED lines=23> */
[----:B-1----:R-:W-:Y:S01]  /*11790*/  IMAD.MOV.U32 R144, RZ, RZ, 0x2 ;  /* 0x00000002ff907424 */ /* 0x002fe200078e00ff */
        /* <DEDUP_REMOVED lines=16> */
.L_x_5718:
        /* <DEDUP_REMOVED lines=13> */
.L_x_5720:
[----:B------:R-:W-:Y:S05]  /*11970*/  BSYNC.RECONVERGENT B2 ;  /* 0x0000000000027941 */ /* 0x000fea0003800200 */
.L_x_5719:
        /* <DEDUP_REMOVED lines=42> */
.L_x_5717:
[----:B------:R-:W-:Y:S05]  /*11c20*/  BSYNC.RECONVERGENT B1 ;  /* 0x0000000000017941 */ /* 0x000fea0003800200 */
.L_x_5716:
        /* <DEDUP_REMOVED lines=8> */
[----:B------:R-:W1:Y:S01]  /*11cb0*/  LDC R184, c[0x0][0x408] ;  /* 0x00010200ffb87b82 */ /* 0x000e620000000800 */
[----:B------:R-:W-:Y:S01]  /*11cc0*/  PRMT R132, R132, 0x7632, R132 ;  /* 0x0000763284847816 */ /* 0x000fe20000000084 */
[----:B------:R-:W-:-:S02]  /*11cd0*/  IMAD.MOV.U32 R145, RZ, RZ, 0x2 ;  /* 0x00000002ff917424 */ /* 0x000fc400078e00ff */
[----:B------:R-:W-:Y:S01]  /*11ce0*/  IMAD.MOV.U32 R130, RZ, RZ, R200 ;  /* 0x000000ffff827224 */ /* 0x000fe200078e00c8 */
[----:B0-----:R-:W-:Y:S01]  /*11cf0*/  FSETP.LE.FTZ.AND P4, PT, R128, R151, PT ;  /* 0x000000978000720b */ /* 0x001fe20003f93000 */
[----:B-1----:R-:W-:-:S12]  /*11d00*/  FMUL.FTZ R128, R11, R184 ;  /* 0x000000b80b807220 */ /* 0x002fd80000410000 */
        /* <DEDUP_REMOVED lines=10> */
.L_x_5723:
        /* <DEDUP_REMOVED lines=13> */
.L_x_5725:
[----:B------:R-:W-:Y:S05]  /*11e80*/  BSYNC.RECONVERGENT B2 ;  /* 0x0000000000027941 */ /* 0x000fea0003800200 */
.L_x_5724:
        /* <DEDUP_REMOVED lines=42> */
.L_x_5722:
[----:B------:R-:W-:Y:S05]  /*12130*/  BSYNC.RECONVERGENT B1 ;  /* 0x0000000000017941 */ /* 0x000fea0003800200 */
.L_x_5721:
        /* <DEDUP_REMOVED lines=23> */
.L_x_5728:
        /* <DEDUP_REMOVED lines=13> */
.L_x_5730:
[----:B------:R-:W-:Y:S05]  /*12380*/  BSYNC.RECONVERGENT B2 ;  /* 0x0000000000027941 */ /* 0x000fea0003800200 */
.L_x_5729:
        /* <DEDUP_REMOVED lines=43> */
.L_x_5727:
[----:B------:R-:W-:Y:S05]  /*12640*/  BSYNC.RECONVERGENT B1 ;  /* 0x0000000000017941 */ /* 0x000fea0003800200 */
.L_x_5726:
        /* <DEDUP_REMOVED lines=20> */
.L_x_5733:
        /* <DEDUP_REMOVED lines=13> */
.L_x_5735:
[----:B------:R-:W-:Y:S05]  /*12860*/  BSYNC.RECONVERGENT B2 ;  /* 0x0000000000027941 */ /* 0x000fea0003800200 */
.L_x_5734:
        /* <DEDUP_REMOVED lines=43> */
.L_x_5732:
[----:B------:R-:W-:Y:S05]  /*12b20*/  BSYNC.RECONVERGENT B1 ;  /* 0x0000000000017941 */ /* 0x000fea0003800200 */
.L_x_5731:
[----:B------:R-:W-:Y:S01]  /*12b30*/  I2FP.F32.U32 R132, R132 ;  /* 0x0000008400847245 */ /* 0x000fe20000201000 */
[----:B------:R-:W-:Y:S01]  /*12b40*/  IMAD.U32 R129, R129, 0x10000, RZ ;  /* 0x0001000081817824 */ /* 0x000fe200078e00ff */
[----:B------:R-:W-:Y:S01]  /*12b50*/  FSEL R130, R130, RZ, P4 ;  /* 0x000000ff82827208 */ /* 0x000fe20002000000 */
[----:B------:R-:W-:Y:S01]  /*12b60*/  BSSY.RECONVERGENT B1, `(.L_x_5736) ;  /* 0x000004d000017945 */ /* 0x000fe20003800200 */
[----:B------:R-:W-:Y:S02]  /*12b70*/  IMAD.MOV.U32 R11, RZ, RZ, R200 ;  /* 0x000000ffff0b7224 */ /* 0x000fe400078e00c8 */
[----:B------:R-:W-:Y:S01]  /*12b80*/  FFMA.FTZ R132, R132, R185, 1.1641532182693481445e-10 ;  /* 0x2f00000084847423 */ /* 0x000fe200000100b9 */
[----:B------:R-:W-:-:S04]  /*12b90*/  FMUL.FTZ R129, R129, R184 ;  /* 0x000000b881817220 */ /* 0x000fc80000410000 */
[----:B------:R-:W-:Y:S01]  /*12ba0*/  FSETP.GTU.FTZ.AND P2, PT, R132, R151, PT ;  /* 0x000000978400720b */ /* 0x000fe20003f5c000 */
[----:B------:R-:W-:-:S03]  /*12bb0*/  HFMA2 R132, -RZ, RZ, 0, 1.1920928955078125e-07 ;  /* 0x00000002ff847431 */ /* 0x000fc600000001ff */
        /* <DEDUP_REMOVED lines=14> */
.L_x_5738:
        /* <DEDUP_REMOVED lines=13> */
.L_x_5740:
[----:B------:R-:W-:Y:S05]  /*12d70*/  BSYNC.RECONVERGENT B2 ;  /* 0x0000000000027941 */ /* 0x000fea0003800200 */
.L_x_5739:
        /* <DEDUP_REMOVED lines=43> */
.L_x_5737:
[----:B------:R-:W-:Y:S05]  /*13030*/  BSYNC.RECONVERGENT B1 ;  /* 0x0000000000017941 */ /* 0x000fea0003800200 */
.L_x_5736:
[----:B------:R-:W-:Y:S01]  /*13040*/  I2FP.F32.U32 R130, R11 ;  /* 0x0000000b00827245 */ /* 0x000fe20000201000 */
[----:B------:R-:W-:Y:S01]  /*13050*/  IMAD.U32 R11, R133, 0x10000, RZ ;  /* 0x00010000850b7824 */ /* 0x000fe200078e00ff */
[----:B------:R-:W-:Y:S01]  /*13060*/  ISETP.NE.AND P2, PT, R132, 0x1, PT ;  /* 0x000000018400780c */ /* 0x000fe20003f45270 */
[----:B------:R-:W-:Y:S01]  /*13070*/  BSSY.RECONVERGENT B1, `(.L_x_5741) ;  /* 0x000004b000017945 */ /* 0x000fe20003800200 */
[----:B------:R-:W-:Y:S01]  /*13080*/  LOP3.LUT R199, R199, 0xfffffffb, RZ, 0xc0, !PT ;  /* 0xfffffffbc7c77812 */ /* 0x000fe200078ec0ff */
[----:B------:R-:W-:Y:S01]  /*13090*/  FFMA.FTZ R130, R130, R185, 1.1641532182693481445e-10 ;  /* 0x2f00000082827423 */ /* 0x000fe200000100b9 */
[----:B------:R-:W-:Y:S01]  /*130a0*/  HFMA2 R144, -RZ, RZ, 0, 1.1920928955078125e-07 ;  /* 0x00000002ff907431 */ /* 0x000fe200000001ff */
[----:B------:R-:W-:Y:S01]  /*130b0*/  PRMT R148, R133, 0x7632, R148 ;  /* 0x0000763285947816 */ /* 0x000fe20000000094 */
        /* <DEDUP_REMOVED lines=13> */
.L_x_5743:
        /* <DEDUP_REMOVED lines=13> */
.L_x_5745:
[----:B------:R-:W-:Y:S05]  /*13260*/  BSYNC.RECONVERGENT B2 ;  /* 0x0000000000027941 */ /* 0x000fea0003800200 */
.L_x_5744:
        /* <DEDUP_REMOVED lines=43> */
.L_x_5742:
[----:B------:R-:W-:Y:S05]  /*13520*/  BSYNC.RECONVERGENT B1 ;  /* 0x0000000000017941 */ /* 0x000fea0003800200 */
.L_x_5741:
[----:B------:R-:W-:Y:S01]  /*13530*/  I2FP.F32.U32 R132, R133 ;  /* 0x0000008500847245 */ /* 0x000fe20000201000 */
[----:B------:R-:W-:Y:S01]  /*13540*/  IMAD.U32 R11, R101, 0x10000, RZ ;  /* 0x00010000650b7824 */ /* 0x000fe200078e00ff */
[----:B------:R-:W-:Y:S01]  /*13550*/  FSEL R130, R130, RZ, P4 ;  /* 0x000000ff82827208 */ /* 0x000fe20002000000 */
        /* <DEDUP_REMOVED lines=20> */
.L_x_5748:
        /* <DEDUP_REMOVED lines=13> */
.L_x_5750:
[----:B------:R-:W-:Y:S05]  /*13770*/  BSYNC.RECONVERGENT B2 ;  /* 0x0000000000027941 */ /* 0x000fea0003800200 */
.L_x_5749:
        /* <DEDUP_REMOVED lines=43> */
.L_x_5747:
[----:B------:R-:W-:Y:S05]  /*13a30*/  BSYNC.RECONVERGENT B1 ;  /* 0x0000000000017941 */ /* 0x000fea0003800200 */
.L_x_5746:
        /* <DEDUP_REMOVED lines=20> */
.L_x_5753:
        /* <DEDUP_REMOVED lines=13> */
.L_x_5755:
[----:B------:R-:W-:Y:S05]  /*13c50*/  BSYNC.RECONVERGENT B2 ;  /* 0x0000000000027941 */ /* 0x000fea0003800200 */
.L_x_5754:
        /* <DEDUP_REMOVED lines=43> */
.L_x_5752:
[----:B------:R-:W-:Y:S05]  /*13f10*/  BSYNC.RECONVERGENT B1 ;  /* 0x0000000000017941 */ /* 0x000fea0003800200 */
.L_x_5751:
        /* <DEDUP_REMOVED lines=23> */
.L_x_5758:
        /* <DEDUP_REMOVED lines=13> */
.L_x_5760:
[----:B------:R-:W-:Y:S05]  /*14160*/  BSYNC.RECONVERGENT B2 ;  /* 0x0000000000027941 */ /* 0x000fea0003800200 */
.L_x_5759:
        /* <DEDUP_REMOVED lines=43> */
.L_x_5757:
[----:B------:R-:W-:Y:S05]  /*14420*/  BSYNC.RECONVERGENT B1 ;  /* 0x0000000000017941 */ /* 0x000fea0003800200 */
.L_x_5756:
        /* <DEDUP_REMOVED lines=19> */
.L_x_5763:
        /* <DEDUP_REMOVED lines=13> */
.L_x_5765:
[----:B------:R-:W-:Y:S05]  /*14630*/  BSYNC.RECONVERGENT B2 ;  /* 0x0000000000027941 */ /* 0x000fea0003800200 */
.L_x_5764:
        /* <DEDUP_REMOVED lines=43> */
.L_x_5762:
[----:B------:R-:W-:Y:S05]  /*148f0*/  BSYNC.RECONVERGENT B1 ;  /* 0x0000000000017941 */ /* 0x000fea0003800200 */
.L_x_5761:
        /* <DEDUP_REMOVED lines=23> */
.L_x_5768:
        /* <DEDUP_REMOVED lines=13> */
.L_x_5770:
[----:B------:R-:W-:Y:S05]  /*14b40*/  BSYNC.RECONVERGENT B2 ;  /* 0x0000000000027941 */ /* 0x000fea0003800200 */
.L_x_5769:
        /* <DEDUP_REMOVED lines=43> */
.L_x_5767:
[----:B------:R-:W-:Y:S05]  /*14e00*/  BSYNC.RECONVERGENT B1 ;  /* 0x0000000000017941 */ /* 0x000fea0003800200 */
.L_x_5766:
        /* <DEDUP_REMOVED lines=18> */
.L_x_5773:
        /* <DEDUP_REMOVED lines=13> */
.L_x_5775:
[----:B------:R-:W-:Y:S05]  /*15000*/  BSYNC.RECONVERGENT B2 ;  /* 0x0000000000027941 */ /* 0x000fea0003800200 */
.L_x_5774:
        /* <DEDUP_REMOVED lines=43> */
.L_x_5772:
[----:B------:R-:W-:Y:S05]  /*152c0*/  BSYNC.RECONVERGENT B1 ;  /* 0x0000000000017941 */ /* 0x000fea0003800200 */
.L_x_5771:
        /* <DEDUP_REMOVED lines=23> */
.L_x_5778:
        /* <DEDUP_REMOVED lines=13> */
.L_x_5780:
[----:B------:R-:W-:Y:S05]  /*15510*/  BSYNC.RECONVERGENT B2 ;  /* 0x0000000000027941 */ /* 0x000fea0003800200 */
.L_x_5779:
        /* <DEDUP_REMOVED lines=43> */
.L_x_5777:
[----:B------:R-:W-:Y:S05]  /*157d0*/  BSYNC.RECONVERGENT B1 ;  /* 0x0000000000017941 */ /* 0x000fea0003800200 */
.L_x_5776:
        /* <DEDUP_REMOVED lines=19> */
.L_x_5783:
        /* <DEDUP_REMOVED lines=13> */
.L_x_5785:
[----:B------:R-:W-:Y:S05]  /*159e0*/  BSYNC.RECONVERGENT B2 ;  /* 0x0000000000027941 */ /* 0x000fea0003800200 */
.L_x_5784:
        /* <DEDUP_REMOVED lines=43> */
.L_x_5782:
[----:B------:R-:W-:Y:S05]  /*15ca0*/  BSYNC.RECONVERGENT B1 ;  /* 0x0000000000017941 */ /* 0x000fea0003800200 */
.L_x_5781:
        /* <DEDUP_REMOVED lines=23> */
.L_x_5788:
        /* <DEDUP_REMOVED lines=13> */
.L_x_5790:
[----:B------:R-:W-:Y:S05]  /*15ef0*/  BSYNC.RECONVERGENT B2 ;  /* 0x0000000000027941 */ /* 0x000fea0003800200 */
.L_x_5789:
        /* <DEDUP_REMOVED lines=43> */
.L_x_5787:
[----:B------:R-:W-:Y:S05]  /*161b0*/  BSYNC.RECONVERGENT B1 ;  /* 0x0000000000017941 */ /* 0x000fea0003800200 */
.L_x_5786:
        /* <DEDUP_REMOVED lines=18> */
.L_x_5793:
        /* <DEDUP_REMOVED lines=15> */
.L_x_5795:
[----:B------:R-:W-:Y:S05]  /*163d0*/  BSYNC.RECONVERGENT B2 ;  /* 0x0000000000027941 */ /* 0x000fea0003800200 */
.L_x_5794:
        /* <DEDUP_REMOVED lines=43> */
.L_x_5792:
[----:B------:R-:W-:Y:S05]  /*16690*/  BSYNC.RECONVERGENT B1 ;  /* 0x0000000000017941 */ /* 0x000fea0003800200 */
.L_x_5791:
        /* <DEDUP_REMOVED lines=11> */
.L_x_5715:
        /* <DEDUP_REMOVED lines=16> */
.L_x_5799:
        /* <DEDUP_REMOVED lines=13> */
.L_x_5801:
[----:B------:R-:W-:Y:S05]  /*16920*/  BSYNC.RECONVERGENT B2 ;  /* 0x0000000000027941 */ /* 0x000fea0003800200 */
.L_x_5800:
[----:B------:R-:W-:Y:S01]  /*16930*/  IMAD.WIDE.U32 R10, R3, -0x326172a9, RZ ;  /* 0xcd9e8d57030a7825 */ /* 0x000fe200078e00ff */
[----:B------:R-:W-:-:S04]  /*16940*/  LOP3.LUT R128, R197, UR7, R131, 0x96, !PT ;  /* 0x00000007c5807c12 */ /* 0x000fc8000f8e9683 */
[----:B01----:R-:W-:Y:S01]  /*16950*/  LOP3.LUT R144, R7, UR6, R11, 0x96, !PT ;  /* 0x0000000607907c12 */ /* 0x003fe2000f8e960b */
        /* <DEDUP_REMOVED lines=40> */
.L_x_5798:
[----:B------:R-:W-:Y:S05]  /*16be0*/  BSYNC.RECONVERGENT B1 ;  /* 0x0000000000017941 */ /* 0x000fea0003800200 */
.L_x_5797:
[----:B01----:R-:W0:Y:S01]  /*16bf0*/  LDC R144, c[0x0][0x404] ;  /* 0x00010100ff907b82 */ /* 0x003e220000000800 */
[----:B------:R-:W-:Y:S01]  /*16c00*/  I2FP.F32.U32 R11, R128 ;  /* 0x00000080000b7245 */ /* 0x000fe20000201000 */
[----:B------:R-:W-:Y:S01]  /*16c10*/  IMAD.MOV.U32 R146, RZ, RZ, 0x2f800000 ;  /* 0x2f800000ff927424 */ /* 0x000fe200078e00ff */
[----:B------:R-:W-:Y:S01]  /*16c20*/  ISETP.NE.AND P2, PT, R129, 0x1, PT ;  /* 0x000000018100780c */ /* 0x000fe20003f45270 */
[----:B------:R-:W-:Y:S01]  /*16c30*/  BSSY.RECONVERGENT B1, `(.L_x_5802) ;  /* 0x000004b000017945 */ /* 0x000fe20003800200 */
[----:B------:R-:W-:Y:S01]  /*16c40*/  LOP3.LUT R199, R199, 0xffffffef, RZ, 0xc0, !PT ;  /* 0xffffffefc7c77812 */ /* 0x000fe200078ec0ff */
[----:B------:R-:W-:Y:S01]  /*16c50*/  FFMA.FTZ R11, R11, R146, 1.1641532182693481445e-10 ;  /* 0x2f0000000b0b7423 */ /* 0x000fe20000010092 */
[C---:B-----5:R-:W-:Y:S01]  /*16c60*/  SHF.L.U32 R145, R132.reuse, 0x10, RZ ;  /* 0x0000001084917819 */ /* 0x060fe200000006ff */
[----:B------:R-:W-:Y:S01]  /*16c70*/  IMAD.MOV.U32 R128, RZ, RZ, 0x2 ;  /* 0x00000002ff807424 */ /* 0x000fe200078e00ff */
[----:B------:R-:W-:Y:S02]  /*16c80*/  PRMT R132, R132, 0x7632, R132 ;  /* 0x0000763284847816 */ /* 0x000fe40000000084 */
[----:B0-----:R-:W-:Y:S01]  /*16c90*/  FSETP.LE.FTZ.AND P3, PT, R11, R144, PT ;  /* 0x000000900b00720b */ /* 0x001fe20003f73000 */
        /* <DEDUP_REMOVED lines=11> */
.L_x_5804:
        /* <DEDUP_REMOVED lines=13> */
.L_x_5806:
[----:B------:R-:W-:Y:S05]  /*16e20*/  BSYNC.RECONVERGENT B2 ;  /* 0x0000000000027941 */ /* 0x000fea0003800200 */
.L_x_5805:
        /* <DEDUP_REMOVED lines=43> */
.L_x_5803:
[----:B------:R-:W-:Y:S05]  /*170e0*/  BSYNC.RECONVERGENT B1 ;  /* 0x0000000000017941 */ /* 0x000fea0003800200 */
.L_x_5802:
        /* <DEDUP_REMOVED lines=19> */
.L_x_5809:
        /* <DEDUP_REMOVED lines=13> */
.L_x_5811:
[----:B------:R-:W-:Y:S05]  /*172f0*/  BSYNC.RECONVERGENT B2 ;  /* 0x0000000000027941 */ /* 0x000fea0003800200 */
.L_x_5810:
        /* <DEDUP_REMOVED lines=43> */
.L_x_5808:
[----:B------:R-:W-:Y:S05]  /*175b0*/  BSYNC.RECONVERGENT B1 ;  /* 0x0000000000017941 */ /* 0x000fea0003800200 */
.L_x_5807:
[----:B------:R-:W-:Y:S01]  /*175c0*/  I2FP.F32.U32 R11, R11 ;  /* 0x0000000b000b7245 */ /* 0x000fe20000201000 */
[----:B------:R-:W-:Y:S01]  /*175d0*/  BSSY.RECONVERGENT B1, `(.L_x_5812) ;  /* 0x000004c000017945 */ /* 0x000fe20003800200 */
[----:B------:R-:W-:Y:S01]  /*175e0*/  LOP3.LUT R199, R199, 0xfffffffb, RZ, 0xc0, !PT ;  /* 0xfffffffbc7c77812 */ /* 0x000fe200078ec0ff */
[----:B------:R-:W-:Y:S01]  /*175f0*/  IMAD.MOV.U32 R128, RZ, RZ, 0x2 ;  /* 0x00000002ff807424 */ /* 0x000fe200078e00ff */
[----:B------:R-:W-:Y:S01]  /*17600*/  SHF.L.U32 R147, R133, 0x10, RZ ;  /* 0x0000001085937819 */ /* 0x000fe200000006ff */
[----:B------:R-:W-:Y:S01]  /*17610*/  FFMA.FTZ R11, R11, R146, 1.1641532182693481445e-10 ;  /* 0x2f0000000b0b7423 */ /* 0x000fe20000010092 */
[----:B------:R-:W-:-:S04]  /*17620*/  PRMT R149, R133, 0x7632, R149 ;  /* 0x0000763285957816 */ /* 0x000fc80000000095 */
[----:B------:R-:W-:Y:S01]  /*17630*/  FSETP.LE.FTZ.AND P2, PT, R11, R144, PT ;  /* 0x000000900b00720b */ /* 0x000fe20003f53000 */
[----:B------:R-:W-:-:S12]  /*17640*/  IMAD.MOV.U32 R11, RZ, RZ, R200 ;  /* 0x000000ffff0b7224 */ /* 0x000fd800078e00c8 */
[----:B------:R-:W-:Y:S02]  /*17650*/  @P2 LOP3.LUT R199, R199, 0x4, RZ, 0xfc, !PT ;  /* 0x00000004c7c72812 */ /* 0x000fe400078efcff */
[----:B------:R-:W-:-:S13]  /*17660*/  ISETP.NE.AND P2, PT, R129, 0x1, PT ;  /* 0x000000018100780c */ /* 0x000fda0003f45270 */
        /* <DEDUP_REMOVED lines=9> */
.L_x_5814:
        /* <DEDUP_REMOVED lines=13> */
.L_x_5816:
[----:B------:R-:W-:Y:S05]  /*177d0*/  BSYNC.RECONVERGENT B2 ;  /* 0x0000000000027941 */ /* 0x000fea0003800200 */
.L_x_5815:
        /* <DEDUP_REMOVED lines=43> */
.L_x_5813:
[----:B------:R-:W-:Y:S05]  /*17a90*/  BSYNC.RECONVERGENT B1 ;  /* 0x0000000000017941 */ /* 0x000fea0003800200 */
.L_x_5812:
[----:B------:R-:W-:Y:S01]  /*17aa0*/  I2FP.F32.U32 R11, R11 ;  /* 0x0000000b000b7245 */ /* 0x000fe20000201000 */
[----:B------:R-:W-:Y:S01]  /*17ab0*/  BSSY.RECONVERGENT B1, `(.L_x_5817) ;  /* 0x000004b000017945 */ /* 0x000fe20003800200 */
[----:B------:R-:W-:Y:S01]  /*17ac0*/  ISETP.NE.AND P2, PT, R128, 0x1, PT ;  /* 0x000000018000780c */ /* 0x000fe20003f45270 */
[----:B------:R-:W-:Y:S01]  /*17ad0*/  IMAD.MOV.U32 R130, RZ, RZ, 0x2 ;  /* 0x00000002ff827424 */ /* 0x000fe200078e00ff */
[----:B------:R-:W-:Y:S01]  /*17ae0*/  LOP3.LUT R199, R199, 0xfffffffd, RZ, 0xc0, !PT ;  /* 0xfffffffdc7c77812 */ /* 0x000fe200078ec0ff */
[----:B------:R-:W-:Y:S01]  /*17af0*/  FFMA.FTZ R11, R11, R146, 1.1641532182693481445e-10 ;  /* 0x2f0000000b0b7423 */ /* 0x000fe20000010092 */
[----:B------:R-:W-:Y:S01]  /*17b00*/  SHF.L.U32 R149, R149, 0x10, RZ ;  /* 0x0000001095957819 */ /* 0x000fe200000006ff */
[----:B------:R-:W-:-:S03]  /*17b10*/  IMAD.MOV.U32 R129, RZ, RZ, R200 ;  /* 0x000000ffff817224 */ /* 0x000fc600078e00c8 */
[----:B------:R-:W-:-:S13]  /*17b20*/  FSETP.LE.FTZ.AND P3, PT, R11, R144, PT ;  /* 0x000000900b00720b */ /* 0x000fda0003f73000 */
        /* <DEDUP_REMOVED lines=10> */
.L_x_5819:
        /* <DEDUP_REMOVED lines=13> */
.L_x_5821:
[----:B------:R-:W-:Y:S05]  /*17ca0*/  BSYNC.RECONVERGENT B2 ;  /* 0x0000000000027941 */ /* 0x000fea0003800200 */
.L_x_5820:
        /* <DEDUP_REMOVED lines=43> */
.L_x_5818:
[----:B------:R-:W-:Y:S05]  /*17f60*/  BSYNC.RECONVERGENT B1 ;  /* 0x0000000000017941 */ /* 0x000fea0003800200 */
.L_x_5817:
        /* <DEDUP_REMOVED lines=18> */
.L_x_5824:
        /* <DEDUP_REMOVED lines=13> */
.L_x_5826:
[----:B------:R-:W-:Y:S05]  /*18160*/  BSYNC.RECONVERGENT B2 ;  /* 0x0000000000027941 */ /* 0x000fea0003800200 */
.L_x_5825:
        /* <DEDUP_REMOVED lines=43> */
.L_x_5823:
[----:B------:R-:W-:Y:S05]  /*18420*/  BSYNC.RECONVERGENT B1 ;  /* 0x0000000000017941 */ /* 0x000fea0003800200 */
.L_x_5822:
        /* <DEDUP_REMOVED lines=17> */
.L_x_5829:
        /* <DEDUP_REMOVED lines=13> */
.L_x_5831:
[----:B------:R-:W-:Y:S05]  /*18610*/  BSYNC.RECONVERGENT B2 ;  /* 0x0000000000027941 */ /* 0x000fea0003800200 */
.L_x_5830:
        /* <DEDUP_REMOVED lines=43> */
.L_x_5828:
[----:B------:R-:W-:Y:S05]  /*188d0*/  BSYNC.RECONVERGENT B1 ;  /* 0x0000000000017941 */ /* 0x000fea0003800200 */
.L_x_5827:
        /* <DEDUP_REMOVED lines=18> */
.L_x_5834:
        /* <DEDUP_REMOVED lines=13> */
.L_x_5836:
[----:B------:R-:W-:Y:S05]  /*18ad0*/  BSYNC.RECONVERGENT B2 ;  /* 0x0000000000027941 */ /* 0x000fea0003800200 */
.L_x_5835:
        /* <DEDUP_REMOVED lines=43> */
.L_x_5833:
[----:B------:R-:W-:Y:S05]  /*18d90*/  BSYNC.RECONVERGENT B1 ;  /* 0x0000000000017941 */ /* 0x000fea0003800200 */
.L_x_5832:
        /* <DEDUP_REMOVED lines=37> */
.L_x_5796:
        /* <DEDUP_REMOVED lines=44> */
.L_x_5837:
[----:B------:R-:W-:Y:S01]  /*192b0*/  IMAD.MOV.U32 R198, RZ, RZ, R182 ;  /* 0x000000ffffc67224 */ /* 0x000fe200078e00b6 */
[----:B------:R-:W-:-:S07]  /*192c0*/  IADD3 R183, PT, PT, R183, 0x100, RZ ;  /* 0x00000100b7b77810 */ /* 0x000fce0007ffe0ff */
.L_x_5714:
[----:B------:R-:W-:Y:S05]  /*192d0*/  BSYNC.RECONVERGENT B0 ;  /* 0x0000000000007941 */ /* 0x000fea0003800200 */
.L_x_5713:
        /* <DEDUP_REMOVED lines=22> */
[----:B01---5:R-:W-:Y:S01]  /*19440*/  PRMT R145, R103, 0x7632, R145 ;  /* 0x0000763267917816 */ /* 0x023fe20000000091 */
        /* <DEDUP_REMOVED lines=17> */
.L_x_5843:
        /* <DEDUP_REMOVED lines=13> */
.L_x_5845:
[----:B------:R-:W-:Y:S05]  /*19630*/  BSYNC.RECONVERGENT B2 ;  /* 0x0000000000027941 */ /* 0x000fea0003800200 */
.L_x_5844:
        /* <DEDUP_REMOVED lines=42> */
.L_x_5842:
[----:B------:R-:W-:Y:S05]  /*198e0*/  BSYNC.RECONVERGENT B1 ;  /* 0x0000000000017941 */ /* 0x000fea0003800200 */
.L_x_5841:
[----:B------:R-:W0:Y:S01]  /*198f0*/  LDC R182, c[0x0][0x404] ;  /* 0x00010100ffb67b82 */ /* 0x000e220000000800 */
[----:B------:R-:W-:Y:S01]  /*19900*/  I2FP.F32.U32 R136, R136 ;  /* 0x0000008800887245 */ /* 0x000fe20000201000 */
[----:B------:R-:W-:Y:S01]  /*19910*/  IMAD.MOV.U32 R185, RZ, RZ, 0x2f800000 ;  /* 0x2f800000ffb97424 */ /* 0x000fe200078e00ff */
[----:B------:R-:W-:Y:S01]  /*19920*/  ISETP.NE.AND P2, PT, R146, 0x1, PT ;  /* 0x000000019200780c */ /* 0x000fe20003f45270 */
[----:B------:R-:W-:Y:S01]  /*19930*/  BSSY.RECONVERGENT B1, `(.L_x_5846) ;  /* 0x000004c000017945 */ /* 0x000fe20003800200 */
[----:B------:R-:W-:Y:S01]  /*19940*/  LOP3.LUT R199, R199, 0xffffffef, RZ, 0xc0, !PT ;  /* 0xffffffefc7c77812 */ /* 0x000fe200078ec0ff */
[----:B------:R-:W-:Y:S01]  /*19950*/  FFMA.FTZ R11, R136, R185, 1.1641532182693481445e-10 ;  /* 0x2f000000880b7423 */ /* 0x000fe200000100b9 */
[----:B------:R-:W-:Y:S01]  /*19960*/  IMAD.MOV.U32 R148, RZ, RZ, 0x2 ;  /* 0x00000002ff947424 */ /* 0x000fe200078e00ff */
[----:B------:R-:W1:Y:S01]  /*19970*/  LDC R184, c[0x0][0x408] ;  /* 0x00010200ffb87b82 */ /* 0x000e620000000800 */
[----:B------:R-:W-:Y:S02]  /*19980*/  IMAD.MOV.U32 R138, RZ, RZ, R200 ;  /* 0x000000ffff8a7224 */ /* 0x000fe400078e00c8 */
[----:B0-----:R-:W-:-:S02]  /*19990*/  FSETP.LE.FTZ.AND P4, PT, R11, R182, PT ;  /* 0x000000b60b00720b */ /* 0x001fc40003f93000 */
[C---:B------:R-:W-:Y:S02]  /*199a0*/  SHF.L.U32 R11, R140.reuse, 0x10, RZ ;  /* 0x000000108c0b7819 */ /* 0x040fe400000006ff */
[----:B------:R-:W-:-:S03]  /*199b0*/  PRMT R140, R140, 0x7632, R140 ;  /* 0x000076328c8c7816 */ /* 0x000fc6000000008c */
[----:B-1----:R-:W-:-:S06]  /*199c0*/  FMUL.FTZ R136, R11, R184 ;  /* 0x000000b80b887220 */ /* 0x002fcc0000410000 */
        /* <DEDUP_REMOVED lines=10> */
.L_x_5848:
        /* <DEDUP_REMOVED lines=13> */
.L_x_5850:
[----:B------:R-:W-:Y:S05]  /*19b40*/  BSYNC.RECONVERGENT B2 ;  /* 0x0000000000027941 */ /* 0x000fea0003800200 */
.L_x_5849:
        /* <DEDUP_REMOVED lines=42> */
.L_x_5847:
[----:B------:R-:W-:Y:S05]  /*19df0*/  BSYNC.RECONVERGENT B1 ;  /* 0x0000000000017941 */ /* 0x000fea0003800200 */
.L_x_5846:
        /* <DEDUP_REMOVED lines=23> */
.L_x_5853:
        /* <DEDUP_REMOVED lines=13> */
.L_x_5855:
[----:B------:R-:W-:Y:S05]  /*1a040*/  BSYNC.RECONVERGENT B2 ;  /* 0x0000000000027941 */ /* 0x000fea0003800200 */
.L_x_5854:
        /* <DEDUP_REMOVED lines=43> */
.L_x_5852:
[----:B------:R-:W-:Y:S05]  /*1a300*/  BSYNC.RECONVERGENT B1 ;  /* 0x0000000000017941 */ /* 0x000fea0003800200 */
.L_x_5851:
        /* <DEDUP_REMOVED lines=20> */
.L_x_5858:
        /* <DEDUP_REMOVED lines=13> */
.L_x_5860:
[----:B------:R-:W-:Y:S05]  /*1a520*/  BSYNC.RECONVERGENT B2 ;  /* 0x0000000000027941 */ /* 0x000fea0003800200 */
.L_x_5859:
        /* <DEDUP_REMOVED lines=43> */
.L_x_5857:
[----:B------:R-:W-:Y:S05]  /*1a7e0*/  BSYNC.RECONVERGENT B1 ;  /* 0x0000000000017941 */ /* 0x000fea0003800200 */
.L_x_5856:
[----:B------:R-:W-:Y:S01]  /*1a7f0*/  I2FP.F32.U32 R140, R11 ;  /* 0x0000000b008c7245 */ /* 0x000fe20000201000 */
[----:B------:R-:W-:Y:S01]  /*1a800*/  IMAD.U32 R137, R137, 0x10000, RZ ;  /* 0x0001000089897824 */ /* 0x000fe200078e00ff */
[----:B------:R-:W-:Y:S01]  /*1a810*/  FSEL R138, R138, RZ, P4 ;  /* 0x000000ff8a8a7208 */ /* 0x000fe20002000000 */
[----:B------:R-:W-:Y:S02]  /*1a820*/  BSSY.RECONVERGENT B1, `(.L_x_5861) ;  /* 0x000004d000017945 */ /* 0x000fe40003800200 */
[----:B------:R-:W-:Y:S01]  /*1a830*/  FFMA.FTZ R11, R140, R185, 1.1641532182693481445e-10 ;  /* 0x2f0000008c0b7423 */ /* 0x000fe200000100b9 */
[----:B------:R-:W-:Y:S01]  /*1a840*/  FMUL.FTZ R137, R137, R184 ;  /* 0x000000b889897220 */ /* 0x000fe20000410000 */
[----:B------:R-:W-:-:S03]  /*1a850*/  HFMA2 R140, -RZ, RZ, 0, 1.1920928955078125e-07 ;  /* 0x00000002ff8c7431 */ /* 0x000fc600000001ff */
[----:B------:R-:W-:Y:S01]  /*1a860*/  FSETP.GTU.FTZ.AND P2, PT, R11, R182, PT ;  /* 0x000000b60b00720b */ /* 0x000fe20003f5c000 */
[----:B------:R-:W-:-:S03]  /*1a870*/  IMAD.MOV.U32 R11, RZ, RZ, R200 ;  /* 0x000000ffff0b7224 */ /* 0x000fc600078e00c8 */
        /* <DEDUP_REMOVED lines=14> */
.L_x_5863:
        /* <DEDUP_REMOVED lines=13> */
.L_x_5865:
[----:B------:R-:W-:Y:S05]  /*1aa30*/  BSYNC.RECONVERGENT B2 ;  /* 0x0000000000027941 */ /* 0x000fea0003800200 */
.L_x_5864:
        /* <DEDUP_REMOVED lines=43> */
.L_x_5862:
[----:B------:R-:W-:Y:S05]  /*1acf0*/  BSYNC.RECONVERGENT B1 ;  /* 0x0000000000017941 */ /* 0x000fea0003800200 */
.L_x_5861:
        /* <DEDUP_REMOVED lines=21> */
.L_x_5868:
        /* <DEDUP_REMOVED lines=13> */
.L_x_5870:
[----:B------:R-:W-:Y:S05]  /*1af20*/  BSYNC.RECONVERGENT B2 ;  /* 0x0000000000027941 */ /* 0x000fea0003800200 */
.L_x_5869:
        /* <DEDUP_REMOVED lines=43> */
.L_x_5867:
[----:B------:R-:W-:Y:S05]  /*1b1e0*/  BSYNC.RECONVERGENT B1 ;  /* 0x0000000000017941 */ /* 0x000fea0003800200 */
.L_x_5866:
        /* <DEDUP_REMOVED lines=23> */
.L_x_5873:
        /* <DEDUP_REMOVED lines=13> */
.L_x_5875:
[----:B------:R-:W-:Y:S05]  /*1b430*/  BSYNC.RECONVERGENT B2 ;  /* 0x0000000000027941 */ /* 0x000fea0003800200 */
.L_x_5874:
        /* <DEDUP_REMOVED lines=43> */
.L_x_5872:
[----:B------:R-:W-:Y:S05]  /*1b6f0*/  BSYNC.RECONVERGENT B1 ;  /* 0x0000000000017941 */ /* 0x000fea0003800200 */
.L_x_5871:
        /* <DEDUP_REMOVED lines=20> */
.L_x_5878:
        /* <DEDUP_REMOVED lines=13> */
.L_x_5880:
[----:B------:R-:W-:Y:S05]  /*1b910*/  BSYNC.RECONVERGENT B2 ;  /* 0x0000000000027941 */ /* 0x000fea0003800200 */
.L_x_5879:
        /* <DEDUP_REMOVED lines=43> */
.L_x_5877:
[----:B------:R-:W-:Y:S05]  /*1bbd0*/  BSYNC.RECONVERGENT B1 ;  /* 0x0000000000017941 */ /* 0x000fea0003800200 */
.L_x_5876:
[----:B------:R-:W-:Y:S01]  /*1bbe0*/  I2FP.F32.U32 R140, R146 ;  /* 0x00000092008c7245 */ /* 0x000fe20000201000 */
[----:B------:R-:W-:Y:S01]  /*1bbf0*/  IMAD.U32 R139, R139, 0x10000, RZ ;  /* 0x000100008b8b7824 */ /* 0x000fe200078e00ff */
[----:B------:R-:W-:Y:S01]  /*1bc00*/  FSEL R150, R150, RZ, P4 ;  /* 0x000000ff96967208 */ /* 0x000fe20002000000 */
[----:B------:R-:W-:Y:S01]  /*1bc10*/  BSSY.RECONVERGENT B1, `(.L_x_5881) ;  /* 0x000004d000017945 */ /* 0x000fe20003800200 */
[----:B------:R-:W-:Y:S02]  /*1bc20*/  HFMA2 R147, -RZ, RZ, 0, 1.1920928955078125e-07 ;  /* 0x00000002ff937431 */ /* 0x000fe400000001ff */
        /* <DEDUP_REMOVED lines=18> */
.L_x_5883:
        /* <DEDUP_REMOVED lines=13> */
.L_x_5885:
[----:B------:R-:W-:Y:S05]  /*1be20*/  BSYNC.RECONVERGENT B2 ;  /* 0x0000000000027941 */ /* 0x000fea0003800200 */
.L_x_5884:
        /* <DEDUP_REMOVED lines=43> */
.L_x_5882:
[----:B------:R-:W-:Y:S05]  /*1c0e0*/  BSYNC.RECONVERGENT B1 ;  /* 0x0000000000017941 */ /* 0x000fea0003800200 */
.L_x_5881:
        /* <DEDUP_REMOVED lines=19> */
.L_x_5888:
        /* <DEDUP_REMOVED lines=13> */
.L_x_5890:
[----:B------:R-:W-:Y:S05]  /*1c2f0*/  BSYNC.RECONVERGENT B2 ;  /* 0x0000000000027941 */ /* 0x000fea0003800200 */
.L_x_5889:
        /* <DEDUP_REMOVED lines=43> */
.L_x_5887:
[----:B------:R-:W-:Y:S05]  /*1c5b0*/  BSYNC.RECONVERGENT B1 ;  /* 0x0000000000017941 */ /* 0x000fea0003800200 */
.L_x_5886:
        /* <DEDUP_REMOVED lines=23> */
.L_x_5893:
        /* <DEDUP_REMOVED lines=13> */
.L_x_5895:
[----:B------:R-:W-:Y:S05]  /*1c800*/  BSYNC.RECONVERGENT B2 ;  /* 0x0000000000027941 */ /* 0x000fea0003800200 */
.L_x_5894:
        /* <DEDUP_REMOVED lines=43> */
.L_x_5892:
[----:B------:R-:W-:Y:S05]  /*1cac0*/  BSYNC.RECONVERGENT B1 ;  /* 0x0000000000017941 */ /* 0x000fea0003800200 */
.L_x_5891:
[----:B------:R-:W-:Y:S01]  /*1cad0*/  ISETP.NE.AND P4, PT, R147, 0x1, PT ;  /* 0x000000019300780c */ /* 0x000fe20003f85270 */
[----:B------:R-:W-:Y:S01]  /*1cae0*/  IMAD.U32 R141, R142, 0x10000, RZ ;  /* 0x000100008e8d7824 */ /* 0x000fe200078e00ff */
[----:B------:R-:W-:Y:S01]  /*1caf0*/  I2FP.F32.U32 R146, R11 ;  /* 0x0000000b00927245 */ /* 0x000fe20000201000 */
[----:B------:R-:W-:Y:S01]  /*1cb00*/  BSSY.RECONVERGENT B1, `(.L_x_5896) ;  /* 0x0000048000017945 */ /* 0x000fe20003800200 */
[----:B------:R-:W-:Y:S02]  /*1cb10*/  IMAD.MOV.U32 R142, RZ, RZ, R200 ;  /* 0x000000ffff8e7224 */ /* 0x000fe400078e00c8 */
[----:B------:R-:W-:Y:S01]  /*1cb20*/  FMUL.FTZ R141, R141, R184 ;  /* 0x000000b88d8d7220 */ /* 0x000fe20000410000 */
[----:B------:R-:W-:Y:S01]  /*1cb30*/  FFMA.FTZ R11, R146, R185, 1.1641532182693481445e-10 ;  /* 0x2f000000920b7423 */ /* 0x000fe200000100b9 */
[----:B------:R-:W-:-:S04]  /*1cb40*/  HFMA2 R146, -RZ, RZ, 0, 1.1920928955078125e-07 ;  /* 0x00000002ff927431 */ /* 0x000fc800000001ff */
        /* <DEDUP_REMOVED lines=10> */
.L_x_5898:
        /* <DEDUP_REMOVED lines=13> */
.L_x_5900:
[----:B------:R-:W-:Y:S05]  /*1ccc0*/  BSYNC.RECONVERGENT B2 ;  /* 0x0000000000027941 */ /* 0x000fea0003800200 */
.L_x_5899:
        /* <DEDUP_REMOVED lines=43> */
.L_x_5897:
[----:B------:R-:W-:Y:S05]  /*1cf80*/  BSYNC.RECONVERGENT B1 ;  /* 0x0000000000017941 */ /* 0x000fea0003800200 */
.L_x_5896:
[----:B------:R-:W-:Y:S01]  /*1cf90*/  I2FP.F32.U32 R142, R142 ;  /* 0x0000008e008e7245 */ /* 0x000fe20000201000 */
[----:B------:R-:W-:Y:S01]  /*1cfa0*/  IMAD.U32 R147, R206, 0x10000, RZ ;  /* 0x00010000ce937824 */ /* 0x000fe200078e00ff */
[----:B------:R-:W-:Y:S01]  /*1cfb0*/  BSSY.RECONVERGENT B1, `(.L_x_5901) ;  /* 0x000004e000017945 */ /* 0x000fe20003800200 */
[----:B------:R-:W-:Y:S02]  /*1cfc0*/  HFMA2 R148, -RZ, RZ, 0, 1.1920928955078125e-07 ;  /* 0x00000002ff947431 */ /* 0x000fe400000001ff */
[----:B------:R-:W-:Y:S01]  /*1cfd0*/  FFMA.FTZ R11, R142, R185, 1.1641532182693481445e-10 ;  /* 0x2f0000008e0b7423 */ /* 0x000fe200000100b9 */
[----:B------:R-:W-:Y:S01]  /*1cfe0*/  FMUL.FTZ R147, R147, R184 ;  /* 0x000000b893937220 */ /* 0x000fe20000410000 */
[----:B------:R-:W-:-:S03]  /*1cff0*/  FSEL R142, R141, RZ, P3 ;  /* 0x000000ff8d8e7208 */ /* 0x000fc60001800000 */
        /* <DEDUP_REMOVED lines=16> */
.L_x_5903:
        /* <DEDUP_REMOVED lines=13> */
.L_x_5905:
[----:B------:R-:W-:Y:S05]  /*1d1d0*/  BSYNC.RECONVERGENT B2 ;  /* 0x0000000000027941 */ /* 0x000fea0003800200 */
.L_x_5904:
        /* <DEDUP_REMOVED lines=43> */
.L_x_5902:
[----:B------:R-:W-:Y:S05]  /*1d490*/  BSYNC.RECONVERGENT B1 ;  /* 0x0000000000017941 */ /* 0x000fea0003800200 */
.L_x_5901:
        /* <DEDUP_REMOVED lines=19> */
.L_x_5908:
        /* <DEDUP_REMOVED lines=13> */
.L_x_5910:
[----:B------:R-:W-:Y:S05]  /*1d6a0*/  BSYNC.RECONVERGENT B2 ;  /* 0x0000000000027941 */ /* 0x000fea0003800200 */
.L_x_5909:
        /* <DEDUP_REMOVED lines=43> */
.L_x_5907:
[----:B------:R-:W-:Y:S05]  /*1d960*/  BSYNC.RECONVERGENT B1 ;  /* 0x0000000000017941 */ /* 0x000fea0003800200 */
.L_x_5906:
        /* <DEDUP_REMOVED lines=23> */
.L_x_5913:
        /* <DEDUP_REMOVED lines=13> */
.L_x_5915:
[----:B------:R-:W-:Y:S05]  /*1dbb0*/  BSYNC.RECONVERGENT B2 ;  /* 0x0000000000027941 */ /* 0x000fea0003800200 */
.L_x_5914:
        /* <DEDUP_REMOVED lines=43> */
.L_x_5912:
[----:B------:R-:W-:Y:S05]  /*1de70*/  BSYNC.RECONVERGENT B1 ;  /* 0x0000000000017941 */ /* 0x000fea0003800200 */
.L_x_5911:
        /* <DEDUP_REMOVED lines=18> */
.L_x_5918:
        /* <DEDUP_REMOVED lines=15> */
.L_x_5920:
[----:B------:R-:W-:Y:S05]  /*1e090*/  BSYNC.RECONVERGENT B2 ;  /* 0x0000000000027941 */ /* 0x000fea0003800200 */
.L_x_5919:
        /* <DEDUP_REMOVED lines=43> */
.L_x_5917:
[----:B------:R-:W-:Y:S05]  /*1e350*/  BSYNC.RECONVERGENT B1 ;  /* 0x0000000000017941 */ /* 0x000fea0003800200 */
.L_x_5916:
[----:B------:R-:W-:Y:S01]  /*1e360*/  I2FP.F32.U32 R146, R148 ;  /* 0x0000009400927245 */ /* 0x000fe20000201000 */
[----:B------:R-:W-:-:S04]  /*1e370*/  IMAD.U32 R145, R145, 0x10000, RZ ;  /* 0x0001000091917824 */ /* 0x000fc800078e00ff */
[----:B------:R-:W-:Y:S01]  /*1e380*/  FFMA.FTZ R185, R146, R185, 1.1641532182693481445e-10 ;  /* 0x2f00000092b97423 */ /* 0x000fe200000100b9 */
[----:B------:R-:W-:Y:S01]  /*1e390*/  FMUL.FTZ R145, R145, R184 ;  /* 0x000000b891917220 */ /* 0x000fe20000410000 */
[----:B------:R-:W-:-:S03]  /*1e3a0*/  FSEL R146, R143, RZ, P5 ;  /* 0x000000ff8f927208 */ /* 0x000fc60002800000 */
[----:B------:R-:W-:-:S04]  /*1e3b0*/  FSETP.GTU.FTZ.AND P6, PT, R185, R182, PT ;  /* 0x000000b6b900720b */ /* 0x000fc80003fdc000 */
[----:B------:R-:W-:Y:S02]  /*1e3c0*/  FSEL R145, R145, RZ, !P6 ;  /* 0x000000ff91917208 */ /* 0x000fe40007000000 */
[----:B------:R-:W-:-:S03]  /*1e3d0*/  SEL R208, RZ, 0x1, P6 ;  /* 0x00000001ffd07807 */ /* 0x000fc60003000000 */
[----:B------:R-:W-:-:S04]  /*1e3e0*/  FADD.FTZ R143, R145, R146 ;  /* 0x00000092918f7221 */ /* 0x000fc80000010000 */
[----:B------:R-:W-:Y:S01]  /*1e3f0*/  @P1 FADD.FTZ R143, R111, R143 ;  /* 0x0000008f6f8f1221 */ /* 0x000fe20000010000 */
[----:B------:R-:W-:Y:S06]  /*1e400*/  BRA `(.L_x_5921) ;  /* 0x0000002800247947 */ /* 0x000fec0003800000 */
.L_x_5840:
[----:B------:R-:W-:Y:S01]  /*1e410*/  ISETP.NE.AND P2, PT, R11, 0x1, PT ;  /* 0x000000010b00780c */ /* 0x000fe20003f45270 */
[----:B------:R-:W-:Y:S01]  /*1e420*/  BSSY.RECONVERGENT B1, `(.L_x_5922) ;  /* 0x0000047000017945 */ /* 0x000fe20003800200 */
[----:B--2---:R-:W-:Y:S02]  /*1e430*/  HFMA2 R137, -RZ, RZ, 0, 1.1920928955078125e-07 ;  /* 0x00000002ff897431 */ /* 0x004fe400000001ff */
[----:B------:R-:W-:Y:S02]  /*1e440*/  IMAD.MOV.U32 R136, RZ, RZ, R200 ;  /* 0x000000ffff887224 */ /* 0x000fe400078e00c8 */
[----:B01----:R-:W-:-:S07]  /*1e450*/  IMAD.MOV.U32 R144, RZ, RZ, R198 ;  /* 0x000000ffff907224 */ /* 0x003fce00078e00c6 */
        /* <DEDUP_REMOVED lines=11> */
.L_x_5924:
        /* <DEDUP_REMOVED lines=13> */
.L_x_5926:
[----:B------:R-:W-:Y:S05]  /*1e5e0*/  BSYNC.RECONVERGENT B2 ;  /* 0x0000000000027941 */ /* 0x000fea0003800200 */
.L_x_5925:
        /* <DEDUP_REMOVED lines=41> */
[----:B------:R-:W-:-:S07]  /*1e880*/  IMAD.MOV.U32 R136, RZ, RZ, R198 ;  /* 0x000000ffff887224 */ /* 0x000fce00078e00c6 */
.L_x_5923:
[----:B------:R-:W-:Y:S05]  /*1e890*/  BSYNC.RECONVERGENT B1 ;  /* 0x0000000000017941 */ /* 0x000fea0003800200 */
.L_x_5922:
[----:B------:R-:W0:Y:S01]  /*1e8a0*/  LDC R145, c[0x0][0x404] ;  /* 0x00010100ff917b82 */ /* 0x000e220000000800 */
[----:B------:R-:W-:Y:S01]  /*1e8b0*/  I2FP.F32.U32 R136, R136 ;  /* 0x0000008800887245 */ /* 0x000fe20000201000 */
[----:B------:R-:W-:Y:S01]  /*1e8c0*/  IMAD.MOV.U32 R147, RZ, RZ, 0x2f800000 ;  /* 0x2f800000ff937424 */ /* 0x000fe200078e00ff */
[----:B------:R-:W-:Y:S01]  /*1e8d0*/  ISETP.NE.AND P2, PT, R137, 0x1, PT ;  /* 0x000000018900780c */ /* 0x000fe20003f45270 */
[----:B------:R-:W-:Y:S01]  /*1e8e0*/  BSSY.RECONVERGENT B1, `(.L_x_5927) ;  /* 0x000004b000017945 */ /* 0x000fe20003800200 */
[----:B------:R-:W-:Y:S01]  /*1e8f0*/  LOP3.LUT R199, R199, 0xffffffef, RZ, 0xc0, !PT ;  /* 0xffffffefc7c77812 */ /* 0x000fe200078ec0ff */
[----:B------:R-:W-:Y:S01]  /*1e900*/  FFMA.FTZ R136, R136, R147, 1.1641532182693481445e-10 ;  /* 0x2f00000088887423 */ /* 0x000fe20000010093 */
[C---:B-----5:R-:W-:Y:S01]  /*1e910*/  IMAD.U32 R146, R140.reuse, 0x10000, RZ ;  /* 0x000100008c927824 */ /* 0x060fe200078e00ff */
[----:B------:R-:W-:Y:S01]  /*1e920*/  PRMT R140, R140, 0x7632, R140 ;  /* 0x000076328c8c7816 */ /* 0x000fe2000000008c */
[----:B------:R-:W-:Y:S01]  /*1e930*/  IMAD.MOV.U32 R11, RZ, RZ, R200 ;  /* 0x000000ffff0b7224 */ /* 0x000fe200078e00c8 */
[----:B------:R-:W-:-:S02]  /*1e940*/  MOV R138, 0x2 ;  /* 0x00000002008a7802 */ /* 0x000fc40000000f00 */
[----:B0-----:R-:W-:-:S13]  /*1e950*/  FSETP.LE.FTZ.AND P3, PT, R136, R145, PT ;  /* 0x000000918800720b */ /* 0x001fda0003f73000 */
        /* <DEDUP_REMOVED lines=10> */
.L_x_5929:
        /* <DEDUP_REMOVED lines=13> */
.L_x_5931:
[----:B------:R-:W-:Y:S05]  /*1ead0*/  BSYNC.RECONVERGENT B2 ;  /* 0x0000000000027941 */ /* 0x000fea0003800200 */
.L_x_5930:
        /* <DEDUP_REMOVED lines=43> */
.L_x_5928:
[----:B------:R-:W-:Y:S05]  /*1ed90*/  BSYNC.RECONVERGENT B1 ;  /* 0x0000000000017941 */ /* 0x000fea0003800200 */
.L_x_5927:
        /* <DEDUP_REMOVED lines=19> */
.L_x_5934:
        /* <DEDUP_REMOVED lines=13> */
.L_x_5936:
[----:B------:R-:W-:Y:S05]  /*1efa0*/  BSYNC.RECONVERGENT B2 ;  /* 0x0000000000027941 */ /* 0x000fea0003800200 */
.L_x_5935:
        /* <DEDUP_REMOVED lines=43> */
.L_x_5933:
[----:B------:R-:W-:Y:S05]  /*1f260*/  BSYNC.RECONVERGENT B1 ;  /* 0x0000000000017941 */ /* 0x000fea0003800200 */
.L_x_5932:
[----:B------:R-:W-:Y:S01]  /*1f270*/  I2FP.F32.U32 R136, R11 ;  /* 0x0000000b00887245 */ /* 0x000fe20000201000 */
[----:B------:R-:W-:Y:S01]  /*1f280*/  BSSY.RECONVERGENT B1, `(.L_x_5937) ;  /* 0x000004c000017945 */ /* 0x000fe20003800200 */
[----:B------:R-:W-:Y:S01]  /*1f290*/  ISETP.NE.AND P2, PT, R137, 0x1, PT ;  /* 0x000000018900780c */ /* 0x000fe20003f45270 */
[----:B------:R-:W-:Y:S01]  /*1f2a0*/  HFMA2 R138, -RZ, RZ, 0, 1.1920928955078125e-07 ;  /* 0x00000002ff8a7431 */ /* 0x000fe200000001ff */
[----:B------:R-:W-:Y:S01]  /*1f2b0*/  LOP3.LUT R199, R199, 0xfffffffb, RZ, 0xc0, !PT ;  /* 0xfffffffbc7c77812 */ /* 0x000fe200078ec0ff */
[----:B------:R-:W-:Y:S01]  /*1f2c0*/  FFMA.FTZ R136, R136, R147, 1.1641532182693481445e-10 ;  /* 0x2f00000088887423 */ /* 0x000fe20000010093 */
[C---:B------:R-:W-:Y:S01]  /*1f2d0*/  IMAD.U32 R148, R141.reuse, 0x10000, RZ ;  /* 0x000100008d947824 */ /* 0x040fe200078e00ff */
[----:B------:R-:W-:Y:S01]  /*1f2e0*/  PRMT R150, R141, 0x7632, R150 ;  /* 0x000076328d967816 */ /* 0x000fe20000000096 */
        /* <DEDUP_REMOVED lines=12> */
.L_x_5939:
        /* <DEDUP_REMOVED lines=13> */
.L_x_5941:
[----:B------:R-:W-:Y:S05]  /*1f480*/  BSYNC.RECONVERGENT B2 ;  /* 0x0000000000027941 */ /* 0x000fea0003800200 */
.L_x_5940:
        /* <DEDUP_REMOVED lines=43> */
.L_x_5938:
[----:B------:R-:W-:Y:S05]  /*1f740*/  BSYNC.RECONVERGENT B1 ;  /* 0x0000000000017941 */ /* 0x000fea0003800200 */
.L_x_5937:
        /* <DEDUP_REMOVED lines=19> */
.L_x_5944:
        /* <DEDUP_REMOVED lines=13> */
.L_x_5946:
[----:B------:R-:W-:Y:S05]  /*1f950*/  BSYNC.RECONVERGENT B2 ;  /* 0x0000000000027941 */ /* 0x000fea0003800200 */
.L_x_5945:
        /* <DEDUP_REMOVED lines=43> */
.L_x_5943:
[----:B------:R-:W-:Y:S05]  /*1fc10*/  BSYNC.RECONVERGENT B1 ;  /* 0x0000000000017941 */ /* 0x000fea0003800200 */
.L_x_5942:
[----:B------:R-:W-:Y:S01]  /*1fc20*/  ISETP.NE.AND P3, PT, R137, 0x1, PT ;  /* 0x000000018900780c */ /* 0x000fe20003f65270 */
[----:B------:R-:W-:Y:S01]  /*1fc30*/  BSSY.RECONVERGENT B1, `(.L_x_5947) ;  /* 0x000004a000017945 */ /* 0x000fe20003800200 */
[----:B------:R-:W-:Y:S01]  /*1fc40*/  I2FP.F32.U32 R136, R11 ;  /* 0x0000000b00887245 */ /* 0x000fe20000201000 */
[----:B------:R-:W-:Y:S02]  /*1fc50*/  HFMA2 R138, -RZ, RZ, 0, 1.1920928955078125e-07 ;  /* 0x00000002ff8a7431 */ /* 0x000fe400000001ff */
[C---:B------:R-:W-:Y:S01]  /*1fc60*/  IMAD.U32 R151, R142.reuse, 0x10000, RZ ;  /* 0x000100008e977824 */ /* 0x040fe200078e00ff */
[----:B------:R-:W-:Y:S01]  /*1fc70*/  PRMT R142, R142, 0x7632, R142 ;  /* 0x000076328e8e7816 */ /* 0x000fe2000000008e */
        /* <DEDUP_REMOVED lines=12> */
.L_x_5949:
        /* <DEDUP_REMOVED lines=13> */
.L_x_5951:
[----:B------:R-:W-:Y:S05]  /*1fe10*/  BSYNC.RECONVERGENT B2 ;  /* 0x0000000000027941 */ /* 0x000fea0003800200 */
.L_x_5950:
        /* <DEDUP_REMOVED lines=43> */
.L_x_5948:
[----:B------:R-:W-:Y:S05]  /*200d0*/  BSYNC.RECONVERGENT B1 ;  /* 0x0000000000017941 */ /* 0x000fea0003800200 */
.L_x_5947:
        /* <DEDUP_REMOVED lines=17> */
.L_x_5954:
        /* <DEDUP_REMOVED lines=13> */
.L_x_5956:
[----:B------:R-:W-:Y:S05]  /*202c0*/  BSYNC.RECONVERGENT B2 ;  /* 0x0000000000027941 */ /* 0x000fea0003800200 */
.L_x_5955:
        /* <DEDUP_REMOVED lines=43> */
.L_x_5953:
[----:B------:R-:W-:Y:S05]  /*20580*/  BSYNC.RECONVERGENT B1 ;  /* 0x0000000000017941 */ /* 0x000fea0003800200 */
.L_x_5952:
        /* <DEDUP_REMOVED lines=18> */
.L_x_5959:
        /* <DEDUP_REMOVED lines=13> */
.L_x_5961:
[----:B------:R-:W-:Y:S05]  /*20780*/  BSYNC.RECONVERGENT B2 ;  /* 0x0000000000027941 */ /* 0x000fea0003800200 */
.L_x_5960:
        /* <DEDUP_REMOVED lines=43> */
.L_x_5958:
[----:B------:R-:W-:Y:S05]  /*20a40*/  BSYNC.RECONVERGENT B1 ;  /* 0x0000000000017941 */ /* 0x000fea0003800200 */
.L_x_5957:
[----:B------:R-:W-:Y:S01]  /*20a50*/  I2FP.F32.U32 R136, R137 ;  /* 0x0000008900887245 */ /* 0x000fe20000201000 */
[----:B------:R-:W-:Y:S01]  /*20a60*/  FMUL.FTZ R146, R146, UR11 ;  /* 0x0000000b92927c20 */ /* 0x000fe20008410000 */
[----:B------:R-:W-:Y:S01]  /*20a70*/  P2R R138, PR, RZ, 0x2 ;  /* 0x00000002ff8a7803 */ /* 0x000fe20000000000 */
[----:B------:R-:W-:Y:S01]  /*20a80*/  FMUL.FTZ R149, R149, UR11 ;  /* 0x0000000b95957c20 */ /* 0x000fe20008410000 */
[C---:B------:R-:W-:Y:S01]  /*20a90*/  LOP3.LUT P1, RZ, R199.reuse, 0x10, RZ, 0xc0, !PT ;  /* 0x00000010c7ff7812 */ /* 0x040fe2000782c0ff */
        /* <DEDUP_REMOVED lines=31> */
[----:B------:R-:W-:-:S12]  /*20c90*/  @P1 FADD.FTZ R143, R111, R143 ;  /* 0x0000008f6f8f1221 */ /* 0x000fd80000010000 */
.L_x_5921:
        /* <DEDUP_REMOVED lines=20> */
[----:B-1----:R-:W-:Y:S01]  /*20de0*/  IMAD.WIDE.U32 R146, R183, 0x8, R146 ;  /* 0x00000008b7927825 */ /* 0x002fe200078e0092 */
[----:B------:R-:W-:Y:S01]  /*20df0*/  MOV R198, R144 ;  /* 0x0000009000c67202 */ /* 0x000fe20000000f00 */
[----:B------:R2:W-:Y:S04]  /*20e00*/  STG.E.128 desc[UR8][R150.64+0x10], R140 ;  /* 0x0000108c96007986 */ /* 0x0005e8000c101d08 */
        /* <DEDUP_REMOVED lines=22> */
.L_x_5839:
[----:B------:R-:W-:Y:S05]  /*20f70*/  BSYNC.RECONVERGENT B0 ;  /* 0x0000000000007941 */ /* 0x000fea0003800200 */
.L_x_5838:
[----:B01-3--:R-:W-:Y:S01]  /*20f80*/  FADD.FTZ R144, RZ, R112 ;  /* 0x00000070ff907221 */ /* 0x00bfe20000010000 */
[C---:B------:R-:W-:Y:S01]  /*20f90*/  ISETP.GE.U32.AND P0, PT, R5.reuse, 0x100, PT ;  /* 0x000001000500780c */ /* 0x040fe20003f06070 */
[----:B------:R-:W0:Y:S01]  /*20fa0*/  S2UR UR5, SR_CgaCtaId ;  /* 0x00000000000579c3 */ /* 0x000e220000008800 */
        /* <DEDUP_REMOVED lines=16> */
[----:B--2---:R-:W-:-:S04]  /*210b0*/  FADD.FTZ R147, R121, R144 ;  /* 0x0000009079937221 */ /* 0x004fc80000010000 */
        /* <DEDUP_REMOVED lines=134> */
[C---:B0-----:R-:W-:Y:S01]  /*21920*/  FMUL.FTZ R145, R151.reuse, R182 ;  /* 0x000000b697917220 */ /* 0x041fe20000410000 */
[----:B------:R-:W-:-:S03]  /*21930*/  FADD.FTZ R151, -R151, R146 ;  /* 0x0000009297977221 */ /* 0x000fc60000010100 */
[----:B------:R-:W-:Y:S01]  /*21940*/  FFMA.FTZ R145, R144, R146, R145 ;  /* 0x0000009290917223 */ /* 0x000fe20000010091 */
[----:B------:R-:W-:Y:S01]  /*21950*/  FMUL.FTZ R151, R151, R151 ;  /* 0x0000009797977220 */ /* 0x000fe20000410000 */
[----:B--2---:R-:W-:Y:S02]  /*21960*/  FADD.FTZ R147, R184, R147 ;  /* 0x00000093b8937221 */ /* 0x004fe40000010000 */
[C---:B-1----:R-:W-:Y:S01]  /*21970*/  FMUL.FTZ R146, R210.reuse, R145 ;  /* 0x00000091d2927220 */ /* 0x042fe20000410000 */
[----:B------:R-:W-:Y:S01]  /*21980*/  FMUL.FTZ R151, R151, R144 ;  /* 0x0000009097977220 */ /* 0x000fe20000410000 */
[----:B------:R-:W0:Y:S03]  /*21990*/  SHFL.DOWN PT, R184, R183, 0x1, 0x1f ;  /* 0x08201f00b7b87f89 */ /* 0x000e2600000e0000 */
[----:B------:R-:W-:Y:S01]  /*219a0*/  FMUL.FTZ R151, R151, R182 ;  /* 0x000000b697977220 */ /* 0x000fe20000410000 */
[----:B------:R-:W1:Y:S03]  /*219b0*/  SHFL.DOWN PT, R145, R146, 0x2, 0x1f ;  /* 0x08401f0092917f89 */ /* 0x000e6600000e0000 */
[----:B------:R-:W-:-:S05]  /*219c0*/  FFMA.FTZ R147, R210, R151, R147 ;  /* 0x00000097d2937223 */ /* 0x000fca0000010093 */
[----:B------:R-:W2:Y:S01]  /*219d0*/  SHFL.DOWN PT, R144, R147, 0x2, 0x1f ;  /* 0x08401f0093907f89 */ /* 0x000ea200000e0000 */
[-C--:B0-----:R-:W-:Y:S02]  /*219e0*/  IADD3 R183, PT, PT, R183, R184.reuse, RZ ;  /* 0x000000b8b7b77210 */ /* 0x081fe40007ffe0ff */
[----:B------:R-:W-:Y:S01]  /*219f0*/  I2FP.F32.S32 R184, R184 ;  /* 0x000000b800b87245 */ /* 0x000fe20000201400 */
[----:B-1----:R-:W-:Y:S01]  /*21a00*/  FMUL.FTZ R182, R145, R148 ;  /* 0x0000009491b67220 */ /* 0x002fe20000410000 */
[----:B------:R-:W-:Y:S01]  /*21a10*/  FADD.FTZ R145, R146, -R145 ;  /* 0x8000009192917221 */ /* 0x000fe20000010000 */
[----:B------:R-:W-:Y:S02]  /*21a20*/  I2FP.F32.S32 R183, R183 ;  /* 0x000000b700b77245 */ /* 0x000fe40000201400 */
[----:B------:R-:W-:Y:S01]  /*21a30*/  FFMA.FTZ R151, R185, R146, R182 ;  /* 0x00000092b9977223 */ /* 0x000fe200000100b6 */
[----:B------:R-:W-:-:S03]  /*21a40*/  FMUL.FTZ R146, R145, R145 ;  /* 0x0000009191927220 */ /* 0x000fc60000410000 */
[----:B---3--:R-:W-:Y:S01]  /*21a50*/  FMUL.FTZ R182, R150, R151 ;  /* 0x0000009796b67220 */ /* 0x008fe20000410000 */
[----:B------:R-:W-:Y:S01]  /*21a60*/  FMUL.FTZ R146, R185, R146 ;  /* 0x00000092b9927220 */ /* 0x000fe20000410000 */
[----:B--2---:R-:W-:Y:S01]  /*21a70*/  FADD.FTZ R145, R147, R144 ;  /* 0x0000009093917221 */ /* 0x004fe20000010000 */
[----:B------:R-:W0:Y:S02]  /*21a80*/  MUFU.RCP R183, R183 ;  /* 0x000000b700b77308 */ /* 0x000e240000001000 */
[----:B------:R-:W1:Y:S01]  /*21a90*/  SHFL.DOWN PT, R151, R182, 0x1, 0x1f ;  /* 0x08201f00b6977f89 */ /* 0x000e6200000e0000 */
[----:B------:R-:W-:-:S04]  /*21aa0*/  FMUL.FTZ R146, R146, R148 ;  /* 0x0000009492927220 */ /* 0x000fc80000410000 */
[----:B------:R-:W-:-:S05]  /*21ab0*/  FFMA.FTZ R145, R150, R146, R145 ;  /* 0x0000009296917223 */ /* 0x000fca0000010091 */
[----:B------:R-:W2:Y:S01]  /*21ac0*/  SHFL.DOWN PT, R144, R145, 0x1, 0x1f ;  /* 0x08201f0091907f89 */ /* 0x000ea200000e0000 */
[----:B-1----:R-:W-:Y:S01]  /*21ad0*/  FADD.FTZ R146, R182, -R151 ;  /* 0x80000097b6927221 */ /* 0x002fe20000010000 */
[----:B------:R-:W-:Y:S02]  /*21ae0*/  FMUL.FTZ R148, R151, R184 ;  /* 0x000000b897947220 */ /* 0x000fe40000410000 */
[----:B------:R-:W1:Y:S01]  /*21af0*/  LDC R151, c[0x0][0x448] ;  /* 0x00011200ff977b82 */ /* 0x000e620000000800 */
[----:B------:R-:W-:Y:S01]  /*21b00*/  FMUL.FTZ R146, R146, R146 ;  /* 0x0000009292927220 */ /* 0x000fe20000410000 */
[----:B------:R-:W-:-:S03]  /*21b10*/  FFMA.FTZ R148, R149, R182, R148 ;  /* 0x000000b695947223 */ /* 0x000fc60000010094 */
[----:B------:R-:W-:Y:S01]  /*21b20*/  FMUL.FTZ R146, R149, R146 ;  /* 0x0000009295927220 */ /* 0x000fe20000410000 */
[----:B0-----:R-:W-:Y:S01]  /*21b30*/  FMUL.FTZ R148, R183, R148 ;  /* 0x00000094b7947220 */ /* 0x001fe20000410000 */
[----:B--2---:R-:W-:Y:S02]  /*21b40*/  FADD.FTZ R144, R145, R144 ;  /* 0x0000009091907221 */ /* 0x004fe40000010000 */
[----:B------:R-:W-:Y:S02]  /*21b50*/  FMUL.FTZ R146, R146, R184 ;  /* 0x000000b892927220 */ /* 0x000fe40000410000 */
[----:B------:R-:W0:Y:S02]  /*21b60*/  SHFL.IDX PT, R185, R148, RZ, 0x1f ;  /* 0x00001fff94b97589 */ /* 0x000e2400000e0000 */
[----:B------:R-:W-:Y:S02]  /*21b70*/  FFMA.FTZ R183, R183, R146, R144 ;  /* 0x00000092b7b77223 */ /* 0x000fe40000010090 */
[----:B------:R-:W2:Y:S03]  /*21b80*/  @!P1 LDC.64 R146, c[0x0][0x3c0] ;  /* 0x0000f000ff929b82 */ /* 0x000ea60000000a00 */
[----:B------:R3:W1:Y:S05]  /*21b90*/  SHFL.IDX PT, R182, R183, RZ, 0x1f ;  /* 0x00001fffb7b67589 */ /* 0x00066a00000e0000 */
[----:B------:R-:W4:Y:S01]  /*21ba0*/  @!P1 LDC.64 R144, c[0x0][0x3c8] ;  /* 0x0000f200ff909b82 */ /* 0x000f220000000a00 */
[----:B---3--:R-:W-:-:S02]  /*21bb0*/  IMAD.U32 R183, RZ, RZ, UR10 ;  /* 0x0000000affb77e24 */ /* 0x008fc4000f8e00ff */
[----:B0-----:R-:W-:-:S05]  /*21bc0*/  FMUL.FTZ R149, R185, R185 ;  /* 0x000000b9b9957220 */ /* 0x001fca0000410000 */
[----:B------:R-:W-:Y:S01]  /*21bd0*/  FSEL R150, R149, RZ, !P2 ;  /* 0x000000ff95967208 */ /* 0x000fe20005000000 */
[----:B-1----:R-:W-:Y:S01]  /*21be0*/  FFMA.FTZ R149, R182, UR16, R151 ;  /* 0x00000010b6957c23 */ /* 0x002fe20008010097 */
[----:B------:R-:W-:Y:S01]  /*21bf0*/  IMAD.U32 R151, RZ, RZ, UR10 ;  /* 0x0000000aff977e24 */ /* 0x000fe2000f8e00ff */
[----:B------:R-:W-:Y:S02]  /*21c00*/  PLOP3.LUT P2, PT, PT, PT, UP2, 0x40, 0x4 ;  /* 0x000000000004781c */ /* 0x000fe40003f4e828 */
[----:B------:R-:W-:Y:S01]  /*21c10*/  FADD.FTZ R149, R149, R150 ;  /* 0x0000009695957221 */ /* 0x000fe20000010000 */
[----:B--2---:R-:W-:Y:S01]  /*21c20*/  @!P1 IMAD.WIDE R146, R151, 0x4, R146 ;  /* 0x0000000497929825 */ /* 0x004fe200078e0292 */
[----:B------:R-:W-:Y:S02]  /*21c30*/  FSEL R211, R185, RZ, P2 ;  /* 0x000000ffb9d37208 */ /* 0x000fe40001000000 */
[----:B------:R-:W0:Y:S01]  /*21c40*/  MUFU.RSQ R210, R149 ;  /* 0x0000009500d27308 */ /* 0x000e220000001400 */
[----:B----4-:R-:W-:Y:S01]  /*21c50*/  @!P1 IMAD.WIDE R144, R183, 0x4, R144 ;  /* 0x00000004b7909825 */ /* 0x010fe200078e0290 */
[----:B------:R1:W-:Y:S04]  /*21c60*/  @!P1 STG.E desc[UR8][R146.64], R185 ;  /* 0x000000b992009986 */ /* 0x0003e8000c101908 */
[----:B0-----:R1:W-:Y:S01]  /*21c70*/  @!P1 STG.E desc[UR8][R144.64], R210 ;  /* 0x000000d290009986 */ /* 0x0013e2000c101908 */
[----:B------:R-:W-:Y:S05]  /*21c80*/  @!P0 BRA `(.L_x_5963) ;  /* 0x00000004003c8947 */ /* 0x000fea0003800000 */
[--C-:B-1----:R-:W-:Y:S01]  /*21c90*/  FADD.FTZ R145, R118, -R211.reuse ;  /* 0x800000d376917221 */ /* 0x102fe20000010000 */
[----:B------:R-:W-:Y:S01]  /*21ca0*/  SHF.L.U32 R144, R39, 0x10, RZ ;  /* 0x0000001027907819 */ /* 0x000fe200000006ff */
[----:B------:R-:W-:Y:S01]  /*21cb0*/  FADD.FTZ R147, R119, -R211 ;  /* 0x800000d377937221 */ /* 0x000fe20000010000 */
[----:B------:R-:W-:Y:S01]  /*21cc0*/  SHF.L.U32 R151, R83, 0x10, RZ ;  /* 0x0000001053977819 */ /* 0x000fe200000006ff */
[----:B------:R-:W-:Y:S02]  /*21cd0*/  IMAD.U32 R146, R71, 0x10000, RZ ;  /* 0x0001000047927824 */ /* 0x000fe400078e00ff */
[C---:B------:R-:W-:Y:S01]  /*21ce0*/  FMUL.FTZ R145, R210.reuse, R145 ;  /* 0x00000091d2917220 */ /* 0x040fe20000410000 */
[----:B------:R-:W-:Y:S02]  /*21cf0*/  IMAD.U32 R148, R43, 0x10000, RZ ;  /* 0x000100002b947824 */ /* 0x000fe400078e00ff */
[----:B------:R-:W-:Y:S01]  /*21d00*/  FMUL.FTZ R213, R210, R147 ;  /* 0x00000093d2d57220 */ /* 0x000fe20000410000 */
[----:B------:R-:W-:-:S02]  /*21d10*/  IMAD.U32 R150, R179, 0x10000, RZ ;  /* 0x00010000b3967824 */ /* 0x000fc400078e00ff */
[C---:B------:R-:W-:Y:S01]  /*21d20*/  FFMA.FTZ R144, R145.reuse, R144, R146 ;  /* 0x0000009091907223 */ /* 0x040fe20000010092 */
[----:B------:R-:W-:Y:S02]  /*21d30*/  IMAD.U32 R182, R178, 0x10000, RZ ;  /* 0x00010000b2b67824 */ /* 0x000fe400078e00ff */
[----:B------:R-:W-:Y:S01]  /*21d40*/  FFMA.FTZ R151, R145, R148, R151 ;  /* 0x0000009491977223 */ /* 0x000fe20000010097 */
[--C-:B------:R-:W-:Y:S01]  /*21d50*/  FADD.FTZ R145, R116, -R211.reuse ;  /* 0x800000d374917221 */ /* 0x100fe20000010000 */
[----:B------:R-:W-:Y:S02]  /*21d60*/  IMAD.U32 R146, R38, 0x10000, RZ ;  /* 0x0001000026927824 */ /* 0x000fe400078e00ff */
[----:B------:R-:W-:Y:S01]  /*21d70*/  FFMA.FTZ R147, R213, R150, R182 ;  /* 0x00000096d5937223 */ /* 0x000fe200000100b6 */
[----:B------:R-:W-:Y:S01]  /*21d80*/  SHF.L.U32 R150, R70, 0x10, RZ ;  /* 0x0000001046967819 */ /* 0x000fe200000006ff */
[----:B------:R-:W-:Y:S01]  /*21d90*/  FADD.FTZ R183, R117, -R211 ;  /* 0x800000d375b77221 */ /* 0x000fe20000010000 */
[----:B------:R-:W-:Y:S01]  /*21da0*/  FMUL.FTZ R145, R210, R145 ;  /* 0x00000091d2917220 */ /* 0x000fe20000410000 */
[----:B------:R-:W-:Y:S01]  /*21db0*/  IMAD.U32 R182, R42, 0x10000, RZ ;  /* 0x000100002ab67824 */ /* 0x000fe200078e00ff */
[----:B------:R-:W-:Y:S01]  /*21dc0*/  SHF.L.U32 R184, R187, 0x10, RZ ;  /* 0x00000010bbb87819 */ /* 0x000fe200000006ff */
[----:B------:R-:W-:-:S02]  /*21dd0*/  IMAD.U32 R149, R82, 0x10000, RZ ;  /* 0x0001000052957824 */ /* 0x000fc400078e00ff */
[----:B------:R-:W-:Y:S01]  /*21de0*/  FMUL.FTZ R185, R210, R183 ;  /* 0x000000b7d2b97220 */ /* 0x000fe20000410000 */
[----:B------:R-:W-:Y:S02]  /*21df0*/  IMAD.U32 R212, R186, 0x10000, RZ ;  /* 0x00010000bad47824 */ /* 0x000fe400078e00ff */
[C---:B------:R-:W-:Y:S01]  /*21e00*/  FFMA.FTZ R223, R145.reuse, R146, R150 ;  /* 0x0000009291df7223 */ /* 0x040fe20000010096 */
[----:B------:R-:W-:Y:S01]  /*21e10*/  FFMA.FTZ R150, R145, R182, R149 ;  /* 0x000000b691967223 */ /* 0x000fe20000010095 */
[----:B------:R-:W-:Y:S01]  /*21e20*/  FADD.FTZ R145, R114, -R211 ;  /* 0x800000d372917221 */ /* 0x000fe20000010000 */
[----:B------:R-:W-:Y:S01]  /*21e30*/  FFMA.FTZ R228, R185, R184, R212 ;  /* 0x000000b8b9e47223 */ /* 0x000fe200000100d4 */
[----:B------:R-:W-:Y:S01]  /*21e40*/  SHF.L.U32 R218, R180, 0x10, RZ ;  /* 0x00000010b4da7819 */ /* 0x000fe200000006ff */
[----:B------:R-:W-:Y:S01]  /*21e50*/  IMAD.U32 R216, R181, 0x10000, RZ ;  /* 0x00010000b5d87824 */ /* 0x000fe200078e00ff */
[----:B------:R-:W-:Y:S01]  /*21e60*/  SHF.L.U32 R184, R41, 0x10, RZ ;  /* 0x0000001029b87819 */ /* 0x000fe200000006ff */
[----:B------:R-:W-:-:S02]  /*21e70*/  IMAD.U32 R182, R69, 0x10000, RZ ;  /* 0x0001000045b67824 */ /* 0x000fc400078e00ff */
[----:B------:R-:W-:Y:S01]  /*21e80*/  FADD.FTZ R183, R115, -R211 ;  /* 0x800000d373b77221 */ /* 0x000fe20000010000 */
[----:B------:R-:W-:Y:S02]  /*21e90*/  IMAD.U32 R149, R81, 0x10000, RZ ;  /* 0x0001000051957824 */ /* 0x000fe400078e00ff */
[C---:B------:R-:W-:Y:S01]  /*21ea0*/  FMUL.FTZ R145, R210.reuse, R145 ;  /* 0x00000091d2917220 */ /* 0x040fe20000410000 */
[----:B------:R-:W-:Y:S02]  /*21eb0*/  IMAD.U32 R146, R37, 0x10000, RZ ;  /* 0x0001000025927824 */ /* 0x000fe400078e00ff */
[----:B------:R-:W-:Y:S01]  /*21ec0*/  FFMA.FTZ R225, R185, R216, R218 ;  /* 0x000000d8b9e17223 */ /* 0x000fe200000100da */
[----:B------:R-:W-:Y:S01]  /*21ed0*/  FMUL.FTZ R221, R210, R183 ;  /* 0x000000b7d2dd7220 */ /* 0x000fe20000410000 */
[C---:B------:R-:W-:Y:S01]  /*21ee0*/  FFMA.FTZ R219, R145.reuse, R184, R149 ;  /* 0x000000b891db7223 */ /* 0x040fe20000010095 */
[----:B------:R-:W-:Y:S01]  /*21ef0*/  FFMA.FTZ R217, R145, R146, R182 ;  /* 0x0000009291d97223 */ /* 0x000fe200000100b6 */
[----:B------:R-:W0:Y:S01]  /*21f00*/  LDC.64 R184, c[0x0][0x428] ;  /* 0x00010a00ffb87b82 */ /* 0x000e220000000a00 */
[----:B------:R-:W-:Y:S01]  /*21f10*/  SHF.L.U32 R148, R177, 0x10, RZ ;  /* 0x00000010b1947819 */ /* 0x000fe200000006ff */
[----:B------:R-:W-:-:S02]  /*21f20*/  IMAD.U32 R214, R176, 0x10000, RZ ;  /* 0x00010000b0d67824 */ /* 0x000fc400078e00ff */
[--C-:B------:R-:W-:Y:S01]  /*21f30*/  FADD.FTZ R145, R112, -R211.reuse ;  /* 0x800000d370917221 */ /* 0x100fe20000010000 */
[----:B------:R-:W-:Y:S01]  /*21f40*/  IMAD.U32 R212, R192, 0x10000, RZ ;  /* 0x00010000c0d47824 */ /* 0x000fe200078e00ff */
[----:B------:R-:W-:Y:S01]  /*21f50*/  SHF.L.U32 R149, R80, 0x10, RZ ;  /* 0x0000001050957819 */ /* 0x000fe200000006ff */
[----:B------:R-:W-:Y:S01]  /*21f60*/  FFMA.FTZ R148, R213, R148, R214 ;  /* 0x00000094d5947223 */ /* 0x000fe200000100d6 */
[----:B------:R-:W-:Y:S01]  /*21f70*/  SHF.L.U32 R214, R191, 0x10, RZ ;  /* 0x00000010bfd67819 */ /* 0x000fe200000006ff */
[----:B------:R-:W1:Y:S01]  /*21f80*/  LDC.64 R182, c[0x0][0x430] ;  /* 0x00010c00ffb67b82 */ /* 0x000e620000000a00 */
[----:B------:R-:W-:Y:S01]  /*21f90*/  FADD.FTZ R213, R113, -R211 ;  /* 0x800000d371d57221 */ /* 0x000fe20000010000 */
[----:B------:R-:W-:Y:S01]  /*21fa0*/  SHF.L.U32 R146, R36, 0x10, RZ ;  /* 0x0000001024927819 */ /* 0x000fe200000006ff */
[----:B------:R-:W-:Y:S01]  /*21fb0*/  FMUL.FTZ R145, R210, R145 ;  /* 0x00000091d2917220 */ /* 0x000fe20000410000 */
[----:B------:R-:W-:Y:S01]  /*21fc0*/  FFMA.FTZ R222, R221, R212, R214 ;  /* 0x000000d4ddde7223 */ /* 0x000fe200000100d6 */
[----:B------:R-:W-:Y:S01]  /*21fd0*/  IMAD.U32 R214, R40, 0x10000, RZ ;  /* 0x0001000028d67824 */ /* 0x000fe200078e00ff */
[----:B------:R-:W-:Y:S01]  /*21fe0*/  SHF.L.U32 R220, R194, 0x10, RZ ;  /* 0x00000010c2dc7819 */ /* 0x000fe200000006ff */
[----:B------:R-:W-:-:S02]  /*21ff0*/  IMAD.U32 R212, R68, 0x10000, RZ ;  /* 0x0001000044d47824 */ /* 0x000fc400078e00ff */
[----:B------:R-:W-:Y:S01]  /*22000*/  FMUL.FTZ R213, R210, R213 ;  /* 0x000000d5d2d57220 */ /* 0x000fe20000410000 */
[----:B------:R-:W-:Y:S02]  /*22010*/  IMAD.U32 R216, R196, 0x10000, RZ ;  /* 0x00010000c4d87824 */ /* 0x000fe400078e00ff */
[----:B------:R-:W-:Y:S01]  /*22020*/  FFMA.FTZ R214, R145, R214, R149 ;  /* 0x000000d691d67223 */ /* 0x000fe20000010095 */
[----:B------:R-:W-:Y:S02]  /*22030*/  IMAD.U32 R218, R195, 0x10000, RZ ;  /* 0x00010000c3da7824 */ /* 0x000fe400078e00ff */
[----:B------:R-:W-:Y:S01]  /*22040*/  FFMA.FTZ R212, R145, R146, R212 ;  /* 0x0000009291d47223 */ /* 0x000fe200000100d4 */
[----:B------:R-:W-:Y:S01]  /*22050*/  IMAD.U32 R224, R190, 0x10000, RZ ;  /* 0x00010000bee07824 */ /* 0x000fe200078e00ff */
[----:B------:R-:W-:Y:S01]  /*22060*/  F2FP.BF16.F32.PACK_AB R147, R147, R144 ;  /* 0x000000909393723e */ /* 0x000fe200000010ff */
[----:B------:R-:W-:Y:S02]  /*22070*/  IMAD.U32 R226, R188, 0x10000, RZ ;  /* 0x00010000bce27824 */ /* 0x000fe400078e00ff */
        /* <DEDUP_REMOVED lines=16> */
.L_x_5963:
[----:B------:R-:W-:Y:S05]  /*22180*/  BSYNC.RECONVERGENT B0 ;  /* 0x0000000000007941 */ /* 0x000fea0003800200 */
.L_x_5962:
[----:B------:R-:W-:Y:S01]  /*22190*/  ISETP.GE.U32.AND P1, PT, R5, 0x200, PT ;  /* 0x000002000500780c */ /* 0x000fe20003f26070 */
[----:B------:R-:W-:-:S12]  /*221a0*/  BSSY.RECONVERGENT B0, `(.L_x_5964) ;  /* 0x0000051000007945 */ /* 0x000fd80003800200 */
[----:B------:R-:W-:Y:S05]  /*221b0*/  @!P1 BRA `(.L_x_5965) ;  /* 0x00000004003c9947 */ /* 0x000fea0003800000 */
[--C-:B01----:R-:W-:Y:S01]  /*221c0*/  FADD.FTZ R145, R126, -R211.reuse ;  /* 0x800000d37e917221 */ /* 0x103fe20000010000 */
        /* <DEDUP_REMOVED lines=56> */
[C---:B------:R-:W-:Y:S01]  /*22550*/  FFMA.FTZ R214, R145.reuse, R214, R149 ;  /* 0x000000d691d67223 */ /* 0x040fe20000010095 */
        /* <DEDUP_REMOVED lines=21> */
.L_x_5965:
[----:B------:R-:W-:Y:S05]  /*226b0*/  BSYNC.RECONVERGENT B0 ;  /* 0x0000000000007941 */ /* 0x000fea0003800200 */
.L_x_5964:
[----:B------:R-:W-:Y:S01]  /*226c0*/  ISETP.GE.U32.AND P1, PT, R5, 0x300, PT ;  /* 0x000003000500780c */ /* 0x000fe20003f26070 */
[----:B------:R-:W-:-:S12]  /*226d0*/  BSSY.RECONVERGENT B0, `(.L_x_5966) ;  /* 0x0000051000007945 */ /* 0x000fd80003800200 */
[----:B------:R-:W-:Y:S05]  /*226e0*/  @!P1 BRA `(.L_x_5967) ;  /* 0x00000004003c9947 */ /* 0x000fea0003800000 */
[--C-:B012---:R-:W-:Y:S01]  /*226f0*/  FADD.FTZ R145, R134, -R211.reuse ;  /* 0x800000d386917221 */ /* 0x107fe20000010000 */
        /* <DEDUP_REMOVED lines=11> */
[----:B------:R-:W-:Y:S01]  /*227b0*/  FADD.FTZ R145, R132, -R211 ;  /* 0x800000d384917221 */ /* 0x000fe20000010000 */
[----:B------:R-:W-:Y:S02]  /*227c0*/  IMAD.U32 R146, R54, 0x10000, RZ ;  /* 0x0001000036927824 */ /* 0x000fe400078e00ff */
[----:B------:R-:W-:Y:S01]  /*227d0*/  FFMA.FTZ R147, R213, R150, R182 ;  /* 0x00000096d5937223 */ /* 0x000fe200000100b6 */
[----:B------:R-:W-:Y:S01]  /*227e0*/  SHF.L.U32 R150, R62, 0x10, RZ ;  /* 0x000000103e967819 */ /* 0x000fe200000006ff */
[----:B------:R-:W-:Y:S01]  /*227f0*/  FMUL.FTZ R145, R210, R145 ;  /* 0x00000091d2917220 */ /* 0x000fe20000410000 */
[----:B------:R-:W-:-:S02]  /*22800*/  IMAD.U32 R182, R58, 0x10000, RZ ;  /* 0x000100003ab67824 */ /* 0x000fc400078e00ff */
[----:B------:R-:W-:Y:S01]  /*22810*/  FADD.FTZ R183, R133, -R211 ;  /* 0x800000d385b77221 */ /* 0x000fe20000010000 */
[----:B------:R-:W-:Y:S01]  /*22820*/  IMAD.U32 R149, R74, 0x10000, RZ ;  /* 0x000100004a957824 */ /* 0x000fe200078e00ff */
[----:B------:R-:W-:Y:S01]  /*22830*/  SHF.L.U32 R184, R35, 0x10, RZ ;  /* 0x0000001023b87819 */ /* 0x000fe200000006ff */
[C---:B------:R-:W-:Y:S01]  /*22840*/  FFMA.FTZ R223, R145.reuse, R146, R150 ;  /* 0x0000009291df7223 */ /* 0x040fe20000010096 */
[----:B------:R-:W-:Y:S02]  /*22850*/  IMAD.U32 R212, R34, 0x10000, RZ ;  /* 0x0001000022d47824 */ /* 0x000fe400078e00ff */
[----:B------:R-:W-:Y:S01]  /*22860*/  FMUL.FTZ R185, R210, R183 ;  /* 0x000000b7d2b97220 */ /* 0x000fe20000410000 */
[----:B------:R-:W-:Y:S01]  /*22870*/  FFMA.FTZ R150, R145, R182, R149 ;  /* 0x000000b691967223 */ /* 0x000fe20000010095 */
[--C-:B------:R-:W-:Y:S01]  /*22880*/  FADD.FTZ R145, R130, -R211.reuse ;  /* 0x800000d382917221 */ /* 0x100fe20000010000 */
[----:B------:R-:W-:Y:S02]  /*22890*/  IMAD.U32 R182, R61, 0x10000, RZ ;  /* 0x000100003db67824 */ /* 0x000fe400078e00ff */
[----:B------:R-:W-:Y:S01]  /*228a0*/  FFMA.FTZ R228, R185, R184, R212 ;  /* 0x000000b8b9e47223 */ /* 0x000fe200000100d4 */
[----:B------:R-:W-:Y:S01]  /*228b0*/  FADD.FTZ R183, R131, -R211 ;  /* 0x800000d383b77221 */ /* 0x000fe20000010000 */
        /* <DEDUP_REMOVED lines=8> */
[----:B------:R-:W-:Y:S01]  /*22940*/  FFMA.FTZ R225, R185, R216, R218 ;  /* 0x000000d8b9e17223 */ /* 0x000fe200000100da */
[----:B------:R-:W0:Y:S01]  /*22950*/  LDC.64 R182, c[0x0][0x428] ;  /* 0x00010a00ffb67b82 */ /* 0x000e220000000a00 */
[----:B------:R-:W-:Y:S01]  /*22960*/  FFMA.FTZ R219, R145, R184, R149 ;  /* 0x000000b891db7223 */ /* 0x000fe20000010095 */
[----:B------:R-:W-:Y:S01]  /*22970*/  SHF.L.U32 R148, R29, 0x10, RZ ;  /* 0x000000101d947819 */ /* 0x000fe200000006ff */
[----:B------:R-:W-:Y:S02]  /*22980*/  IMAD.U32 R214, R28, 0x10000, RZ ;  /* 0x000100001cd67824 */ /* 0x000fe400078e00ff */
[--C-:B------:R-:W-:Y:S01]  /*22990*/  FADD.FTZ R145, R128, -R211.reuse ;  /* 0x800000d380917221 */ /* 0x100fe20000010000 */
[----:B------:R-:W-:Y:S01]  /*229a0*/  IMAD.U32 R212, R155, 0x10000, RZ ;  /* 0x000100009bd47824 */ /* 0x000fe200078e00ff */
[----:B------:R-:W-:Y:S01]  /*229b0*/  SHF.L.U32 R149, R72, 0x10, RZ ;  /* 0x0000001048957819 */ /* 0x000fe200000006ff */
[----:B------:R-:W-:Y:S01]  /*229c0*/  FFMA.FTZ R148, R213, R148, R214 ;  /* 0x00000094d5947223 */ /* 0x000fe200000100d6 */
[----:B------:R-:W1:Y:S01]  /*229d0*/  LDC.64 R184, c[0x0][0x430] ;  /* 0x00010c00ffb87b82 */ /* 0x000e620000000a00 */
[----:B------:R-:W-:Y:S01]  /*229e0*/  SHF.L.U32 R214, R154, 0x10, RZ ;  /* 0x000000109ad67819 */ /* 0x000fe200000006ff */
[----:B------:R-:W-:Y:S01]  /*229f0*/  FADD.FTZ R213, R129, -R211 ;  /* 0x800000d381d57221 */ /* 0x000fe20000010000 */
[----:B------:R-:W-:Y:S01]  /*22a00*/  SHF.L.U32 R146, R52, 0x10, RZ ;  /* 0x0000001034927819 */ /* 0x000fe200000006ff */
[----:B------:R-:W-:Y:S01]  /*22a10*/  FMUL.FTZ R145, R210, R145 ;  /* 0x00000091d2917220 */ /* 0x000fe20000410000 */
[----:B------:R-:W-:-:S02]  /*22a20*/  IMAD.U32 R216, R159, 0x10000, RZ ;  /* 0x000100009fd87824 */ /* 0x000fc400078e00ff */
[----:B------:R-:W-:Y:S01]  /*22a30*/  FFMA.FTZ R222, R221, R212, R214 ;  /* 0x000000d4ddde7223 */ /* 0x000fe200000100d6 */
        /* <DEDUP_REMOVED lines=19> */
[----:B-1----:R-:W-:Y:S01]  /*22b70*/  IMAD.WIDE.U32 R184, R209, 0x10, R184 ;  /* 0x00000010d1b87825 */ /* 0x002fe200078e00b8 */
[----:B------:R-:W-:Y:S01]  /*22b80*/  F2FP.BF16.F32.PACK_AB R150, R225, R150 ;  /* 0x00000096e196723e */ /* 0x000fe200000010ff */
[----:B------:R3:W-:Y:S01]  /*22b90*/  STG.E.128 desc[UR8][R182.64], R144 ;  /* 0x00000090b6007986 */ /* 0x0007e2000c101d08 */
[----:B------:R-:W-:Y:S01]  /*22ba0*/  F2FP.BF16.F32.PACK_AB R149, R224, R219 ;  /* 0x000000dbe095723e */ /* 0x000fe200000010ff */
[----:B------:R-:W-:Y:S01]  /*22bb0*/  VIADD R209, R209, 0x100 ;  /* 0x00000100d1d17836 */ /* 0x000fe20000000000 */
[----:B------:R-:W-:-:S05]  /*22bc0*/  F2FP.BF16.F32.PACK_AB R148, R215, R214 ;  /* 0x000000d6d794723e */ /* 0x000fca00000010ff */
[----:B------:R3:W-:Y:S02]  /*22bd0*/  STG.E.128 desc[UR8][R184.64], R148 ;  /* 0x00000094b8007986 */ /* 0x0007e4000c101d08 */
.L_x_5967:
[----:B------:R-:W-:Y:S05]  /*22be0*/  BSYNC.RECONVERGENT B0 ;  /* 0x0000000000007941 */ /* 0x000fea0003800200 */
.L_x_5966:
[----:B------:R-:W-:Y:S01]  /*22bf0*/  ISETP.GE.U32.AND P1, PT, R5, 0x400, PT ;  /* 0x000004000500780c */ /* 0x000fe20003f26070 */
[----:B------:R-:W-:-:S12]  /*22c00*/  BSSY.RECONVERGENT B0, `(.L_x_5968) ;  /* 0x0000050000007945 */ /* 0x000fd80003800200 */
        /* <DEDUP_REMOVED lines=13> */
[----:B------:R-:W-:Y:S01]  /*22ce0*/  SHF.L.U32 R149, R96, 0x10, RZ ;  /* 0x0000001060957819 */ /* 0x000fe200000006ff */
[C---:B------:R-:W-:Y:S01]  /*22cf0*/  FMUL.FTZ R151, R210.reuse, R151 ;  /* 0x00000097d2977220 */ /* 0x040fe20000410000 */
[C---:B------:R-:W-:Y:S01]  /*22d00*/  FMUL.FTZ R183, R210.reuse, R183 ;  /* 0x000000b7d2b77220 */ /* 0x040fe20000410000 */
[C---:B------:R-:W-:Y:S01]  /*22d10*/  FMUL.FTZ R213, R210.reuse, R185 ;  /* 0x000000b9d2d57220 */ /* 0x040fe20000410000 */
[C---:B------:R-:W-:Y:S01]  /*22d20*/  FMUL.FTZ R217, R210.reuse, R215 ;  /* 0x000000d7d2d97220 */ /* 0x040fe20000410000 */
[C---:B------:R-:W-:Y:S01]  /*22d30*/  FMUL.FTZ R146, R210.reuse, R219 ;  /* 0x000000dbd2927220 */ /* 0x040fe20000410000 */
[----:B------:R-:W-:Y:S01]  /*22d40*/  FMUL.FTZ R145, R210, R221 ;  /* 0x000000ddd2917220 */ /* 0x000fe20000410000 */
[----:B------:R-:W-:Y:S01]  /*22d50*/  IMAD.U32 R147, R88, 0x10000, RZ ;  /* 0x0001000058937824 */ /* 0x000fe200078e00ff */
[----:B------:R-:W-:Y:S01]  /*22d60*/  SHF.L.U32 R214, R93, 0x10, RZ ;  /* 0x000000105dd67819 */ /* 0x000fe200000006ff */
        /* <DEDUP_REMOVED lines=10> */
[----:B------:R-:W-:Y:S01]  /*22e10*/  IMAD.U32 R211, R24, 0x10000, RZ ;  /* 0x0001000018d37824 */ /* 0x000fe200078e00ff */
[----:B------:R-:W-:Y:S01]  /*22e20*/  SHF.L.U32 R150, R23, 0x10, RZ ;  /* 0x0000001017967819 */ /* 0x000fe200000006ff */
[----:B------:R-:W-:Y:S01]  /*22e30*/  FFMA.FTZ R149, R183, R216, R185 ;  /* 0x000000d8b7957223 */ /* 0x000fe200000100b9 */
[----:B------:R-:W-:-:S02]  /*22e40*/  IMAD.U32 R214, R22, 0x10000, RZ ;  /* 0x0001000016d67824 */ /* 0x000fc400078e00ff */
[----:B------:R-:W-:Y:S01]  /*22e50*/  FFMA.FTZ R211, R151, R184, R211 ;  /* 0x000000b897d37223 */ /* 0x000fe200000100d3 */
[----:B------:R-:W0:Y:S01]  /*22e60*/  LDC.64 R182, c[0x0][0x428] ;  /* 0x00010a00ffb67b82 */ /* 0x000e220000000a00 */
[----:B------:R-:W-:Y:S01]  /*22e70*/  SHF.L.U32 R222, R90, 0x10, RZ ;  /* 0x000000105ade7819 */ /* 0x000fe200000006ff */
[----:B------:R-:W-:Y:S01]  /*22e80*/  IMAD.U32 R218, R86, 0x10000, RZ ;  /* 0x0001000056da7824 */ /* 0x000fe200078e00ff */
[----:B------:R-:W-:Y:S01]  /*22e90*/  SHF.L.U32 R223, R18, 0x10, RZ ;  /* 0x0000001012df7819 */ /* 0x000fe200000006ff */
[----:B------:R-:W-:Y:S01]  /*22ea0*/  IMAD.U32 R220, R94, 0x10000, RZ ;  /* 0x000100005edc7824 */ /* 0x000fe200078e00ff */
[----:B------:R-:W-:Y:S01]  /*22eb0*/  SHF.L.U32 R215, R20, 0x10, RZ ;  /* 0x0000001014d77819 */ /* 0x000fe200000006ff */
[----:B------:R-:W-:Y:S02]  /*22ec0*/  IMAD.U32 R219, R98, 0x10000, RZ ;  /* 0x0001000062db7824 */ /* 0x000fe400078e00ff */
[----:B------:R-:W-:Y:S01]  /*22ed0*/  FFMA.FTZ R151, R213, R150, R214 ;  /* 0x00000096d5977223 */ /* 0x000fe200000100d6 */
[----:B------:R-:W1:Y:S01]  /*22ee0*/  LDC.64 R184, c[0x0][0x430] ;  /* 0x00010c00ffb87b82 */ /* 0x000e620000000a00 */
[----:B------:R-:W-:-:S02]  /*22ef0*/  IMAD.U32 R221, R19, 0x10000, RZ ;  /* 0x0001000013dd7824 */ /* 0x000fc400078e00ff */
[----:B------:R-:W-:Y:S01]  /*22f00*/  FFMA.FTZ R218, R217, R218, R220 ;  /* 0x000000dad9da7223 */ /* 0x000fe200000100dc */
[----:B------:R-:W-:Y:S02]  /*22f10*/  IMAD.U32 R216, R21, 0x10000, RZ ;  /* 0x0001000015d87824 */ /* 0x000fe400078e00ff */
        /* <DEDUP_REMOVED lines=8> */
[----:B------:R-:W-:-:S02]  /*22fa0*/  IMAD.U32 R223, R14, 0x10000, RZ ;  /* 0x000100000edf7824 */ /* 0x000fc400078e00ff */
[----:B------:R-:W-:Y:S01]  /*22fb0*/  FFMA.FTZ R214, R145, R214, R220 ;  /* 0x000000d691d67223 */ /* 0x000fe200000100dc */
[----:B------:R-:W-:Y:S01]  /*22fc0*/  IMAD.U32 R213, R17, 0x10000, RZ ;  /* 0x0001000011d57824 */ /* 0x000fe200078e00ff */
[----:B------:R-:W-:Y:S01]  /*22fd0*/  F2FP.BF16.F32.PACK_AB R144, R147, R144 ;  /* 0x000000909390723e */ /* 0x000fe200000010ff */
[----:B------:R-:W-:Y:S02]  /*22fe0*/  IMAD.U32 R215, R16, 0x10000, RZ ;  /* 0x0001000010d77824 */ /* 0x000fe400078e00ff */
[----:B------:R-:W-:Y:S01]  /*22ff0*/  FFMA.FTZ R219, R210, R219, R223 ;  /* 0x000000dbd2db7223 */ /* 0x000fe200000100df */
[----:B------:R-:W-:Y:S01]  /*23000*/  IMAD.U32 R222, R91, 0x10000, RZ ;  /* 0x000100005bde7824 */ /* 0x000fe200078e00ff */
[----:B------:R-:W-:Y:S01]  /*23010*/  F2FP.BF16.F32.PACK_AB R149, R216, R149 ;  /* 0x00000095d895723e */ /* 0x000fe200000010ff */
[----:B------:R-:W-:Y:S02]  /*23020*/  IMAD.U32 R224, R12, 0x10000, RZ ;  /* 0x000100000ce07824 */ /* 0x000fe400078e00ff */
[----:B------:R-:W-:Y:S01]  /*23030*/  FFMA.FTZ R213, R146, R213, R215 ;  /* 0x000000d592d57223 */ /* 0x000fe200000100d7 */
[----:B------:R-:W-:Y:S01]  /*23040*/  FFMA.FTZ R217, R145, R222, R217 ;  /* 0x000000de91d97223 */ /* 0x000fe200000100d9 */
[----:B0-----:R-:W-:-:S04]  /*23050*/  IMAD.WIDE.U32 R182, R209, 0x10, R182 ;  /* 0x00000010d1b67825 */ /* 0x001fc800078e00b6 */
[----:B------:R-:W-:Y:S01]  /*23060*/  FFMA.FTZ R224, R210, R225, R224 ;  /* 0x000000e1d2e07223 */ /* 0x000fe200000100e0 */
[----:B------:R-:W-:Y:S02]  /*23070*/  F2FP.BF16.F32.PACK_AB R146, R221, R218 ;  /* 0x000000dadd92723e */ /* 0x000fe400000010ff */
[----:B------:R-:W-:Y:S01]  /*23080*/  F2FP.BF16.F32.PACK_AB R145, R151, R212 ;  /* 0x000000d49791723e */ /* 0x000fe200000010ff */
[----:B-1----:R-:W-:Y:S01]  /*23090*/  IMAD.WIDE.U32 R184, R209, 0x10, R184 ;  /* 0x00000010d1b87825 */ /* 0x002fe200078e00b8 */
[----:B------:R-:W-:Y:S02]  /*230a0*/  F2FP.BF16.F32.PACK_AB R147, R219, R214 ;  /* 0x000000d6db93723e */ /* 0x000fe400000010ff */
[----:B------:R-:W-:Y:S02]  /*230b0*/  F2FP.BF16.F32.PACK_AB R151, R224, R217 ;  /* 0x000000d9e097723e */ /* 0x000fe400000010ff */
[----:B------:R-:W-:Y:S01]  /*230c0*/  F2FP.BF16.F32.PACK_AB R150, R213, R150 ;  /* 0x00000096d596723e */ /* 0x000fe200000010ff */
[----:B------:R4:W-:Y:S01]  /*230d0*/  STG.E.128 desc[UR8][R182.64], R144 ;  /* 0x00000090b6007986 */ /* 0x0009e2000c101d08 */
[----:B------:R-:W-:-:S05]  /*230e0*/  F2FP.BF16.F32.PACK_AB R148, R211, R148 ;  /* 0x00000094d394723e */ /* 0x000fca00000010ff */
[----:B------:R4:W-:Y:S02]  /*230f0*/  STG.E.128 desc[UR8][R184.64], R148 ;  /* 0x00000094b8007986 */ /* 0x0009e4000c101d08 */
.L_x_5969:
[----:B------:R-:W-:Y:S05]  /*23100*/  BSYNC.RECONVERGENT B0 ;  /* 0x0000000000007941 */ /* 0x000fea0003800200 */
.L_x_5968:
[----:B------:R-:W-:Y:S02]  /*23110*/  UIADD3 UR10, UPT, UPT, UR10, UR18, URZ ;  /* 0x000000120a0a7290 */ /* 0x000fe4000fffe0ff */
[----:B------:R-:W-:Y:S02]  /*23120*/  UPLOP3.LUT UP1, UPT, UPT, UPT, UP1, 0x40, 0x4 ;  /* 0x000000000004789c */ /* 0x000fe40003f2e810 */
[----:B------:R-:W-:-:S09]  /*23130*/  UISETP.GE.AND UP0, UPT, UR10, UR19, UPT ;  /* 0x000000130a00728c */ /* 0x000fd2000bf06270 */
[----:B------:R-:W-:Y:S05]  /*23140*/  BRA.U !UP0, `(.L_x_5970) ;  /* 0xfffffde908c47547 */ /* 0x000fea000b83ffff */
[----:B------:R-:W-:Y:S05]  /*23150*/  EXIT ;  /* 0x000000000000794d */ /* 0x000fea0003800000 */
.L_x_5971:
        /* <DEDUP_REMOVED lines=10> */
.L_x_18032:


//--------------------- .text._ZN10layer_norm31ln_parallel_residual_fwd_kernelINS_13Kernel_traitsI13__nv_bfloat16S2_fS2_fjLj8192ELj1ELj1ELj8ELj16ENS_18Kernel_traits_baseILj8192ES2_S2_fS2_fjLj256EEEEELb1ELb0ELb1EEEvNS_9FwdParamsE --------------------------
	.section	.text._ZN10layer_norm31ln_parallel_residual_fwd_kernelINS_13Kernel_traitsI13__nv_bfloat16S2_fS2_fjLj8192ELj1ELj1ELj8ELj16ENS_18Kernel_traits_baseILj8192ES2_S2_fS2_fjLj256EEEEELb1ELb0ELb1EEEvNS_9FwdParamsE,"ax",@progbits
	.align	128
        .global         _ZN10layer_norm31ln_parallel_residual_fwd_kernelINS_13Kernel_traitsI13__nv_bfloat16S2_fS2_fjLj8192ELj1ELj1ELj8ELj16ENS_18Kernel_traits_baseILj8192ES2_S2_fS2_fjLj256EEEEELb1ELb0ELb1EEEvNS_9FwdParamsE
        .type           _ZN10layer_norm31ln_parallel_residual_fwd_kernelINS_13Kernel_traitsI13__nv_bfloat16S2_fS2_fjLj8192ELj1ELj1ELj8ELj16ENS_18Kernel_traits_baseILj8192ES2_S2_fS2_fjLj256EEEEELb1ELb0ELb1EEEvNS_9FwdParamsE,@function
        .size           _ZN10layer_norm31ln_parallel_residual_fwd_kernelINS_13Kernel_traitsI13__nv_bfloat16S2_fS2_fjLj8192ELj1ELj1ELj8ELj16ENS_18Kernel_traits_baseILj8192ES2_S2_fS2_fjLj256EEEEELb1ELb0ELb1EEEvNS_9FwdParamsE,(.L_x_18033 - _ZN10layer_norm31ln_parallel_residual_fwd_kernelINS_13Kernel_traitsI13__nv_bfloat16S2_fS2_fjLj8192ELj1ELj1ELj8ELj16ENS_18Kernel_traits_baseILj8192ES2_S2_fS2_fjLj256EEEEELb1ELb0ELb1EEEvNS_9FwdParamsE)
        .other          _ZN10layer_norm31ln_parallel_residual_fwd_kernelINS_13Kernel_traitsI13__nv_bfloat16S2_fS2_fjLj8192ELj1ELj1ELj8ELj16ENS_18Kernel_traits_baseILj8192ES2_S2_fS2_fjLj256EEEEELb1ELb0ELb1EEEvNS_9FwdParamsE,@"STO_CUDA_ENTRY STV_DEFAULT"
_ZN10layer_norm31ln_parallel_residual_fwd_kernelINS_13Kernel_traitsI13__nv_bfloat16S2_fS2_fjLj8192ELj1ELj1ELj8ELj16ENS_18Kernel_traits_baseILj8192ES2_S2_fS2_fjLj256EEEEELb1ELb0ELb1EEEvNS_9FwdParamsE:
.text._ZN10layer_norm31ln_parallel_residual_fwd_kernelINS_13Kernel_traitsI13__nv_bfloat16S2_fS2_fjLj8192ELj1ELj1ELj8ELj16ENS_18Kernel_traits_baseILj8192ES2_S2_fS2_fjLj256EEEEELb1ELb0ELb1EEEvNS_9FwdParamsE:
[----:B------:R-:W-:Y:S01]  /*0000*/  LDC R1, c[0x0][0x37c] ;  /* 0x0000df00ff017b82 */ /* 0x000fe20000000800 */
[----:B------:R-:W0:Y:S07]  /*0010*/  LDCU.U8 UR4, c[0x0][0x464] ;  /* 0x00008c80ff0477ac */ /* 0x000e2e0008000000 */
[----:B------:R-:W1:Y:S01]  /*0020*/  LDC R182, c[0x0][0x458] ;  /* 0x00011600ffb67b82 */ /* 0x000e620000000800 */
[----:B------:R-:W2:Y:S01]  /*0030*/  LDCU.64 UR10, c[0x0][0x450] ;  /* 0x00008a00ff0a77ac */ /* 0x000ea20008000a00 */
[----:B------:R-:W3:Y:S06]  /*0040*/  LDCU.64 UR8, c[0x0][0x358] ;  /* 0x00006b00ff0877ac */ /* 0x000eec0008000a00 */
[----:B------:R-:W4:Y:S01]  /*0050*/  LDC R183, c[0x0][0x45c] ;  /* 0x00011700ffb77b82 */ /* 0x000f220000000800 */
[----:B0-----:R-:W-:Y:S01]  /*0060*/  ISETP.NE.AND P0, PT, RZ, UR4, PT ;  /* 0x00000004ff007c0c */ /* 0x001fe2000bf05270 */
[----:B------:R-:W0:Y:S01]  /*0070*/  LDCU.64 UR4, c[0x0][0x438] ;  /* 0x00008700ff0477ac */ /* 0x000e220008000a00 */
[----:B--2---:R-:W-:-:S02]  /*0080*/  IMAD.U32 R2, RZ, RZ, UR10 ;  /* 0x0000000aff027e24 */ /* 0x004fc4000f8e00ff */
[----:B------:R-:W-:-:S09]  /*0090*/  IMAD.U32 R3, RZ, RZ, UR11 ;  /* 0x0000000bff037e24 */ /* 0x000fd2000f8e00ff */
[----:B-1----:R-:W-:Y:S01]  /*00a0*/  @P0 IMAD.MOV.U32 R4, RZ, RZ, R182 ;  /* 0x000000ffff040224 */ /* 0x002fe200078e00b6 */
[----:B---3--:R-:W2:Y:S01]  /*00b0*/  @P0 LDG.E.64 R2, desc[UR8][R2.64] ;  /* 0x0000000802020981 */ /* 0x008ea2000c1e1b00 */
[----:B----4-:R-:W-:Y:S01]  /*00c0*/  @P0 MOV R5, R183 ;  /* 0x000000b700050202 */ /* 0x010fe20000000f00 */
[----:B------:R-:W1:Y:S05]  /*00d0*/  @P0 LDC R7, c[0x0][0x460] ;  /* 0x00011800ff070b82 */ /* 0x000e6a0000000800 */
[----:B------:R-:W1:Y:S01]  /*00e0*/  @P0 LDG.E.64 R4, desc[UR8][R4.64] ;  /* 0x0000000804040981 */ /* 0x000e62000c1e1b00 */
[----:B0-----:R-:W-:Y:S02]  /*00f0*/  UISETP.NE.U32.AND UP0, UPT, UR4, URZ, UPT ;  /* 0x000000ff0400728c */ /* 0x001fe4000bf05070 */
[----:B------:R-:W0:Y:S01]  /*0100*/  S2UR UR18, SR_CTAID.X ;  /* 0x00000000001279c3 */ /* 0x000e220000002500 */
[----:B------:R-:W0:Y:S01]  /*0110*/  S2R R0, SR_TID.X ;  /* 0x0000000000007919 */ /* 0x000e220000002100 */
[----:B------:R-:W-:-:S06]  /*0120*/  UISETP.NE.AND.EX UP0, UPT, UR5, URZ, UPT, UP0 ;  /* 0x000000ff0500728c */ /* 0x000fcc000bf05300 */
[----:B------:R-:W0:Y:S01]  /*0130*/  LDC R9, c[0x0][0x360] ;  /* 0x0000d800ff097b82 */ /* 0x000e220000000800 */
[----:B--2---:R-:W-:Y:S01]  /*0140*/  @P0 R2UR UR10, R2 ;  /* 0x00000000020a02ca */ /* 0x004fe200000e0000 */
[----:B0-----:R-:W-:Y:S01]  /*0150*/  IMAD R2, R9, UR18, R0 ;  /* 0x0000001209027c24 */ /* 0x001fe2000f8e0200 */
[----:B------:R-:W-:Y:S02]  /*0160*/  @P0 R2UR UR11, R3 ;  /* 0x00000000030b02ca */ /* 0x000fe400000e0000 */
[----:B------:R-:W-:Y:S02]  /*0170*/  LOP3.LUT R3, R0, 0x1f, RZ, 0xc0, !PT ;  /* 0x0000001f00037812 */ /* 0x000fe400078ec0ff */
[----:B-1----:R-:W-:-:S05]  /*0180*/  @P0 IADD3 R182, P1, PT, R4, R7, RZ ;  /* 0x0000000704b60210 */ /* 0x002fca0007f3e0ff */
[----:B------:R-:W-:Y:S02]  /*0190*/  @P0 IMAD.X R183, RZ, RZ, R5, P1 ;  /* 0x000000ffffb70224 */ /* 0x000fe400008e0605 */
[----:B------:R-:W-:Y:S02]  /*01a0*/  UIADD3 UR23, UPT, UPT, UR10, -0x61c88647, URZ ;  /* 0x9e3779b90a177890 */ /* 0x000fe4000fffe0ff */
[----:B------:R-:W-:Y:S01]  /*01b0*/  UIADD3 UR24, UPT, UPT, UR11, -0x4498517b, URZ ;  /* 0xbb67ae850b187890 */ /* 0x000fe2000fffe0ff */
[--C-:B------:R-:W-:Y:S01]  /*01c0*/  SHF.R.U64 R4, R182, 0x2, R183.reuse ;  /* 0x00000002b6047819 */ /* 0x100fe200000012b7 */
[----:B------:R-:W-:Y:S01]  /*01d0*/  UIADD3 UR25, UPT, UPT, UR10, 0x3c6ef372, URZ ;  /* 0x3c6ef3720a197890 */ /* 0x000fe2000fffe0ff */
[----:B------:R-:W-:Y:S01]  /*01e0*/  SHF.R.U32.HI R5, RZ, 0x2, R183 ;  /* 0x00000002ff057819 */ /* 0x000fe200000116b7 */
[----:B------:R-:W-:Y:S02]  /*01f0*/  UIADD3 UR26, UPT, UPT, UR11, 0x76cf5d0a, URZ ;  /* 0x76cf5d0a0b1a7890 */ /* 0x000fe4000fffe0ff */
        /* <DEDUP_REMOVED lines=48> */
.L_x_5973:
        /* <DEDUP_REMOVED lines=27> */
.L_x_5972:
        /* <DEDUP_REMOVED lines=29> */
.L_x_5975:
        /* <DEDUP_REMOVED lines=26> */
.L_x_5974:
[----:B------:R-:W1:Y:S02]  /*0a20*/  LDCU UR4, c[0x0][0x384] ;  /* 0x00007080ff0477ac */ /* 0x000e640008000800 */
[----:B-1----:R-:W-:-:S06]  /*0a30*/  UISETP.GE.AND UP0, UPT, UR18, UR4, UPT ;  /* 0x000000041200728c */ /* 0x002fcc000bf06270 */
[----:B------:R-:W-:-:S13]  /*0a40*/  PLOP3.LUT P0, PT, PT, PT, UP0, 0x80, 0x8 ;  /* 0x000000000008781c */ /* 0x000fda0003f0f008 */
[----:B------:R-:W-:Y:S05]  /*0a50*/  @P0 EXIT ;  /* 0x000000000000094d */ /* 0x000fea0003800000 */
[----:B0-----:R-:W-:Y:S01]  /*0a60*/  IMAD.HI.U32 R6, R2, -0x326172a9, RZ ;  /* 0xcd9e8d5702067827 */ /* 0x001fe200078e00ff */
[----:B------:R-:W0:Y:S01]  /*0a70*/  LDCU.64 UR4, c[0x0][0x398] ;  /* 0x00007300ff0477ac */ /* 0x000e220008000a00 */
[----:B------:R-:W-:Y:S02]  /*0a80*/  LOP3.LUT R182, R182, 0x3, RZ, 0xc0, !PT ;  /* 0x00000003b6b67812 */ /* 0x000fe400078ec0ff */
[----:B------:R-:W-:Y:S01]  /*0a90*/  IMAD.HI.U32 R7, R4, -0x2daee0ad, RZ ;  /* 0xd2511f5304077827 */ /* 0x000fe200078e00ff */
[----:B------:R-:W-:Y:S01]  /*0aa0*/  LOP3.LUT R6, R5, UR10, R6, 0x96, !PT ;  /* 0x0000000a05067c12 */ /* 0x000fe2000f8e9606 */
[----:B------:R-:W-:Y:S01]  /*0ab0*/  UPLOP3.LUT UP1, UPT, UPT, UPT, UPT, 0x40, 0x4 ;  /* 0x000000000004789c */ /* 0x000fe20003f2e870 */
[----:B-----5:R-:W-:Y:S01]  /*0ac0*/  PRMT R13, R126, 0x7632, R13 ;  /* 0x000076327e0d7816 */ /* 0x020fe2000000000d */
        /* <DEDUP_REMOVED lines=15> */
[----:B0-----:R-:W-:Y:S01]  /*0bc0*/  UISETP.NE.U32.AND UP0, UPT, UR4, URZ, UPT ;  /* 0x000000ff0400728c */ /* 0x001fe2000bf05070 */
[----:B------:R-:W-:Y:S01]  /*0bd0*/  IMAD.HI.U32 R7, R10, -0x326172a9, RZ ;  /* 0xcd9e8d570a077827 */ /* 0x000fe200078e00ff */
[----:B------:R-:W0:Y:S01]  /*0be0*/  LDCU.U8 UR4, c[0x0][0x410] ;  /* 0x00008200ff0477ac */ /* 0x000e220008000000 */
[----:B------:R-:W-:-:S02]  /*0bf0*/  PRMT R18, R88, 0x7632, R18 ;  /* 0x0000763258127816 */ /* 0x000fc40000000012 */
[----:B------:R-:W-:Y:S01]  /*0c00*/  IMAD.HI.U32 R6, R8, -0x2daee0ad, RZ ;  /* 0xd2511f5308067827 */ /* 0x000fe200078e00ff */
[----:B------:R-:W-:Y:S01]  /*0c10*/  LOP3.LUT R7, R12, UR25, R7, 0x96, !PT ;  /* 0x000000190c077c12 */ /* 0x000fe2000f8e9607 */
[----:B------:R-:W-:Y:S01]  /*0c20*/  UISETP.NE.AND.EX UP0, UPT, UR5, URZ, UPT, UP0 ;  /* 0x000000ff0500728c */ /* 0x000fe2000bf05300 */
[----:B------:R-:W-:Y:S01]  /*0c30*/  PRMT R19, R108, 0x7632, R19 ;  /* 0x000076326c137816 */ /* 0x000fe20000000013 */
[----:B------:R-:W-:Y:S01]  /*0c40*/  IMAD R12, R8, -0x2daee0ad, RZ ;  /* 0xd2511f53080c7824 */ /* 0x000fe200078e02ff */
[----:B------:R-:W-:Y:S01]  /*0c50*/  LOP3.LUT R6, R9, UR26, R6, 0x96, !PT ;  /* 0x0000001a09067c12 */ /* 0x000fe2000f8e9606 */
[----:B------:R-:W-:Y:S01]  /*0c60*/  IMAD.HI.U32 R11, R7, -0x2daee0ad, RZ ;  /* 0xd2511f53070b7827 */ /* 0x000fe200078e00ff */
[----:B------:R-:W-:Y:S01]  /*0c70*/  PRMT R20, R104, 0x7632, R20 ;  /* 0x0000763268147816 */ /* 0x000fe20000000014 */
[----:B------:R-:W3:Y:S01]  /*0c80*/  LDCU UR19, c[0x0][0x388] ;  /* 0x00007100ff1377ac */ /* 0x000ee20008000800 */
[----:B------:R-:W-:Y:S01]  /*0c90*/  PRMT R21, R124, 0x7632, R21 ;  /* 0x000076327c157816 */ /* 0x000fe20000000015 */
[----:B------:R-:W-:Y:S01]  /*0ca0*/  IMAD R9, R10, -0x326172a9, RZ ;  /* 0xcd9e8d570a097824 */ /* 0x000fe200078e02ff */
[----:B------:R-:W-:Y:S01]  /*0cb0*/  LOP3.LUT R11, R12, UR28, R11, 0x96, !PT ;  /* 0x0000001c0c0b7c12 */ /* 0x000fe2000f8e960b */
[C---:B------:R-:W-:Y:S01]  /*0cc0*/  IMAD.HI.U32 R8, R6.reuse, -0x326172a9, RZ ;  /* 0xcd9e8d5706087827 */ /* 0x040fe200078e00ff */
[----:B------:R-:W-:Y:S01]  /*0cd0*/  PRMT R22, R87, 0x7632, R22 ;  /* 0x0000763257167816 */ /* 0x000fe20000000016 */
[----:B------:R-:W4:Y:S01]  /*0ce0*/  LDCU UR22, c[0x0][0x400] ;  /* 0x00008000ff1677ac */ /* 0x000f220008000800 */
        /* <DEDUP_REMOVED lines=11> */
[----:B------:R-:W1:Y:S01]  /*0da0*/  LDCU.64 UR14, c[0x0][0x3a0] ;  /* 0x00007400ff0e77ac */ /* 0x000e620008000a00 */
        /* <DEDUP_REMOVED lines=40> */
[C---:B------:R-:W-:Y:S01]  /*1030*/  IMAD.HI.U32 R7, R8.reuse, -0x2daee0ad, RZ ;  /* 0xd2511f5308077827 */ /* 0x040fe200078e00ff */
[--C-:B------:R-:W-:Y:S02]  /*1040*/  LOP3.LUT R194, R9, UR37, R6.reuse, 0x96, !PT ;  /* 0x0000002509c27c12 */ /* 0x100fe4000f8e9606 */
        /* <DEDUP_REMOVED lines=11> */
[----:B------:R-:W-:Y:S01]  /*1100*/  IMAD.MOV.U32 R184, RZ, RZ, RZ ;  /* 0x000000ffffb87224 */ /* 0x000fe200078e00ff */
[----:B------:R-:W-:Y:S01]  /*1110*/  LOP3.LUT R196, R7, UR39, R196, 0x96, !PT ;  /* 0x0000002707c47c12 */ /* 0x000fe2000f8e96c4 */
[----:B------:R-:W-:Y:S01]  /*1120*/  IMAD R194, R194, -0x2daee0ad, RZ ;  /* 0xd2511f53c2c27824 */ /* 0x000fe200078e02ff */
[----:B------:R-:W-:Y:S01]  /*1130*/  PRMT R7, R111, 0x7632, R7 ;  /* 0x000076326f077816 */ /* 0x000fe20000000007 */
[----:B------:R-:W-:Y:S01]  /*1140*/  IMAD R198, R198, -0x326172a9, RZ ;  /* 0xcd9e8d57c6c67824 */ /* 0x000fe200078e02ff */
        /* <DEDUP_REMOVED lines=27> */
[----:B-1234-:R-:W-:-:S07]  /*1300*/  PRMT R181, R136, 0x7632, R181 ;  /* 0x0000763288b57816 */ /* 0x01efce00000000b5 */
.L_x_6276:
[----:B------:R-:W-:Y:S01]  /*1310*/  ISETP.NE.U32.AND P0, PT, RZ, UR14, PT ;  /* 0x0000000eff007c0c */ /* 0x000fe2000bf05070 */
[----:B------:R-:W-:Y:S01]  /*1320*/  UIMAD UR4, UR18, UR19, URZ ;  /* 0x00000013120472a4 */ /* 0x000fe2000f8e02ff */
[----:B-1----:R-:W0:Y:S01]  /*1330*/  LDC.64 R140, c[0x0][0x390] ;  /* 0x0000e400ff8c7b82 */ /* 0x002e220000000a00 */
[----:B------:R-:W1:Y:S01]  /*1340*/  @UP0 LDCU.64 UR20, c[0x0][0x398] ;  /* 0x00007300ff1407ac */ /* 0x000e620008000a00 */
[----:B------:R-:W-:Y:S01]  /*1350*/  ISETP.NE.AND.EX P0, PT, RZ, UR15, PT, P0 ;  /* 0x0000000fff007c0c */ /* 0x000fe2000bf05300 */
[----:B------:R-:W-:Y:S01]  /*1360*/  HFMA2 R40, -RZ, RZ, 0, 9.5367431640625e-07 ;  /* 0x00000010ff287431 */ /* 0x000fe200000001ff */
[----:B------:R-:W-:Y:S01]  /*1370*/  PLOP3.LUT P1, PT, PT, PT, UP0, 0x80, 0x8 ;  /* 0x000000000008781c */ /* 0x000fe20003f2f008 */
[----:B------:R-:W-:Y:S01]  /*1380*/  USHF.R.S32.HI UR5, URZ, 0x1f, UR4 ;  /* 0x0000001fff057899 */ /* 0x000fe20008011404 */
[----:B------:R-:W-:-:S03]  /*1390*/  PLOP3.LUT P2, PT, PT, PT, UP0, 0x80, 0x8 ;  /* 0x000000000008781c */ /* 0x000fc60003f4f008 */
[----:B------:R-:W-:-:S06]  /*13a0*/  ULEA.HI UR5, UR5, UR4, URZ, 0x3 ;  /* 0x0000000405057291 */ /* 0x000fcc000f8f18ff */
[----:B------:R-:W2:Y:S01]  /*13b0*/  @P0 LDC.64 R36, c[0x0][0x3a0] ;  /* 0x0000e800ff240b82 */ /* 0x000ea20000000a00 */
[----:B------:R-:W-:-:S05]  /*13c0*/  IMAD.U32 R195, RZ, RZ, UR5 ;  /* 0x00000005ffc37e24 */ /* 0x000fca000f8e00ff */
[----:B------:R-:W-:-:S05]  /*13d0*/  LEA.HI.SX32 R195, R195, R0, 0x1d ;  /* 0x00000000c3c37211 */ /* 0x000fca00078feaff */
[----:B-1----:R-:W-:-:S05]  /*13e0*/  @P1 IMAD.WIDE.U32 R40, R195, R40, UR20 ;  /* 0x00000014c3281e25 */ /* 0x002fca000f8e0028 */
[----:B------:R-:W3:Y:S01]  /*13f0*/  @P2 LDG.E.128 R72, desc[UR8][R40.64] ;  /* 0x0000000828482981 */ /* 0x000ee2000c1e1d00 */
[----:B--2---:R-:W-:-:S04]  /*1400*/  @P0 IMAD.WIDE.U32 R42, R195, 0x20, R36 ;  /* 0x00000020c32a0825 */ /* 0x004fc800078e0024 */
[----:B0-----:R-:W-:Y:S01]  /*1410*/  IMAD.WIDE.U32 R36, R195, 0x10, R140 ;  /* 0x00000010c3247825 */ /* 0x001fe200078e008c */
[----:B------:R0:W5:Y:S04]  /*1420*/  @P0 LDG.E.128 R68, desc[UR8][R42.64] ;  /* 0x000000082a440981 */ /* 0x000168000c1e1d00 */
[----:B------:R0:W5:Y:S04]  /*1430*/  @P0 LDG.E.128 R64, desc[UR8][R42.64+0x10] ;  /* 0x000010082a400981 */ /* 0x000168000c1e1d00 */
[----:B------:R-:W5:Y:S01]  /*1440*/  LDG.E.128 R36, desc[UR8][R36.64] ;  /* 0x0000000824247981 */ /* 0x000f62000c1e1d00 */
[----:B------:R-:W-:Y:S01]  /*1450*/  UISETP.NE.U32.AND UP0, UPT, UR12, URZ, UPT ;  /* 0x000000ff0c00728c */ /* 0x000fe2000bf05070 */
[----:B------:R-:W-:-:S03]  /*1460*/  IMAD.MOV.U32 R200, RZ, RZ, 0x2f800000 ;  /* 0x2f800000ffc87424 */ /* 0x000fc600078e00ff */
[----:B------:R-:W-:Y:S01]  /*1470*/  UISETP.NE.AND.EX UP0, UPT, UR13, URZ, UPT, UP0 ;  /* 0x000000ff0d00728c */ /* 0x000fe2000bf05300 */
[----:B---3--:R-:W-:Y:S02]  /*1480*/  PRMT R44, R75, 0x7632, R44 ;  /* 0x000076324b2c7816 */ /* 0x008fe4000000002c */
[----:B------:R-:W-:Y:S02]  /*1490*/  PRMT R45, R74, 0x7632, R45 ;  /* 0x000076324a2d7816 */ /* 0x000fe4000000002d */
[----:B------:R-:W-:Y:S02]  /*14a0*/  PRMT R49, R73, 0x7632, R49 ;  /* 0x0000763249317816 */ /* 0x000fe40000000031 */
[----:B------:R-:W-:Y:S02]  /*14b0*/  PRMT R48, R72, 0x7632, R48 ;  /* 0x0000763248307816 */ /* 0x000fe40000000030 */
[----:B0-----:R-:W-:Y:S05]  /*14c0*/  BRA.U UP0, `(.L_x_5976) ;  /* 0x0000002500687547 */ /* 0x001fea000b800000 */
        /* <DEDUP_REMOVED lines=15> */
.L_x_5978:
        /* <DEDUP_REMOVED lines=12> */
.L_x_5979:
        /* <DEDUP_REMOVED lines=40> */
[----:B------:R-:W-:-:S07]  /*1900*/  IMAD.MOV.U32 R40, RZ, RZ, R194 ;  /* 0x000000ffff287224 */ /* 0x000fce00078e00c2 */
.L_x_5977:
[----:B------:R-:W-:Y:S01]  /*1910*/  ISETP.NE.AND P1, PT, R42, 0x1, PT ;  /* 0x000000012a00780c */ /* 0x000fe20003f25270 */
[----:B------:R-:W-:Y:S01]  /*1920*/  UMOV UR4, UR6 ;  /* 0x0000000600047c82 */ /* 0x000fe20008000000 */
[----:B------:R-:W-:Y:S01]  /*1930*/  I2FP.F32.U32 R41, R40 ;  /* 0x0000002800297245 */ /* 0x000fe20000201000 */
[----:B------:R-:W-:Y:S01]  /*1940*/  IMAD.MOV.U32 R40, RZ, RZ, 0x2 ;  /* 0x00000002ff287424 */ /* 0x000fe200078e00ff */
[C---:B-----5:R-:W-:Y:S02]  /*1950*/  SHF.L.U32 R49, R36.reuse, 0x10, RZ ;  /* 0x0000001024317819 */ /* 0x060fe400000006ff */
[----:B------:R-:W-:Y:S01]  /*1960*/  PRMT R36, R36, 0x7632, R36 ;  /* 0x0000763224247816 */ /* 0x000fe20000000024 */
[----:B------:R-:W-:-:S05]  /*1970*/  FFMA.FTZ R41, R41, R200, 1.1641532182693481445e-10 ;  /* 0x2f00000029297423 */ /* 0x000fca00000100c8 */
[----:B------:R-:W-:Y:S01]  /*1980*/  FSETP.LE.FTZ.AND P2, PT, R41, UR4, PT ;  /* 0x0000000429007c0b */ /* 0x000fe2000bf53000 */
[----:B------:R-:W-:-:S03]  /*1990*/  IMAD.MOV.U32 R41, RZ, RZ, R198 ;  /* 0x000000ffff297224 */ /* 0x000fc600078e00c6 */
        /* <DEDUP_REMOVED lines=10> */
.L_x_5981:
        /* <DEDUP_REMOVED lines=12> */
.L_x_5982:
        /* <DEDUP_REMOVED lines=39> */
[----:B------:R-:W-:Y:S02]  /*1d70*/  IMAD.MOV.U32 R41, RZ, RZ, R52 ;  /* 0x000000ffff297224 */ /* 0x000fe400078e0034 */
[----:B------:R-:W-:Y:S02]  /*1d80*/  IMAD.MOV.U32 R52, RZ, RZ, R40 ;  /* 0x000000ffff347224 */ /* 0x000fe400078e0028 */
[----:B------:R-:W-:-:S07]  /*1d90*/  HFMA2 R40, -RZ, RZ, 0, 0 ;  /* 0x00000000ff287431 */ /* 0x000fce00000001ff */
.L_x_5980:
[----:B------:R-:W-:Y:S01]  /*1da0*/  ISETP.NE.AND P1, PT, R40, 0x1, PT ;  /* 0x000000012800780c */ /* 0x000fe20003f25270 */
[----:B------:R-:W-:Y:S01]  /*1db0*/  IMAD.U32 R51, R36, 0x10000, RZ ;  /* 0x0001000024337824 */ /* 0x000fe200078e00ff */
[----:B------:R-:W-:Y:S01]  /*1dc0*/  I2FP.F32.U32 R41, R41 ;  /* 0x0000002900297245 */ /* 0x000fe20000201000 */
[----:B------:R-:W-:Y:S02]  /*1dd0*/  IMAD.MOV.U32 R42, RZ, RZ, 0x2 ;  /* 0x00000002ff2a7424 */ /* 0x000fe400078e00ff */
[----:B------:R-:W-:Y:S02]  /*1de0*/  IMAD.MOV.U32 R36, RZ, RZ, R198 ;  /* 0x000000ffff247224 */ /* 0x000fe400078e00c6 */
[----:B------:R-:W-:-:S05]  /*1df0*/  FFMA.FTZ R41, R41, R200, 1.1641532182693481445e-10 ;  /* 0x2f00000029297423 */ /* 0x000fca00000100c8 */
[----:B------:R-:W-:-:S04]  /*1e00*/  FSETP.LE.FTZ.AND P2, PT, R41, UR4, PT ;  /* 0x0000000429007c0b */ /* 0x000fc8000bf53000 */
[----:B------:R-:W-:Y:S01]  /*1e10*/  P2R R46, PR, RZ, 0x4 ;  /* 0x00000004ff2e7803 */ /* 0x000fe20000000000 */
[----:B------:R-:W-:Y:S08]  /*1e20*/  @!P1 BRA `(.L_x_5983) ;  /* 0x0000000000f89947 */ /* 0x000ff00003800000 */
        /* <DEDUP_REMOVED lines=8> */
.L_x_5984:
        /* <DEDUP_REMOVED lines=12> */
.L_x_5985:
        /* <DEDUP_REMOVED lines=42> */
.L_x_5983:
[----:B------:R-:W-:Y:S01]  /*2210*/  ISETP.NE.AND P1, PT, R42, 0x1, PT ;  /* 0x000000012a00780c */ /* 0x000fe20003f25270 */
[C---:B------:R-:W-:Y:S01]  /*2220*/  IMAD.U32 R50, R37.reuse, 0x10000, RZ ;  /* 0x0001000025327824 */ /* 0x040fe200078e00ff */
[----:B------:R-:W-:Y:S01]  /*2230*/  I2FP.F32.U32 R41, R36 ;  /* 0x0000002400297245 */ /* 0x000fe20000201000 */
[----:B------:R-:W-:Y:S01]  /*2240*/  IMAD.MOV.U32 R36, RZ, RZ, 0x2 ;  /* 0x00000002ff247424 */ /* 0x000fe200078e00ff */
[----:B------:R-:W-:Y:S02]  /*2250*/  PRMT R54, R37, 0x7632, R54 ;  /* 0x0000763225367816 */ /* 0x000fe40000000036 */
[----:B------:R-:W-:Y:S01]  /*2260*/  MOV R37, R198 ;  /* 0x000000c600257202 */ /* 0x000fe20000000f00 */
[----:B------:R-:W-:-:S05]  /*2270*/  FFMA.FTZ R41, R41, R200, 1.1641532182693481445e-10 ;  /* 0x2f00000029297423 */ /* 0x000fca00000100c8 */
[----:B------:R-:W-:-:S04]  /*2280*/  FSETP.LE.FTZ.AND P2, PT, R41, UR4, PT ;  /* 0x0000000429007c0b */ /* 0x000fc8000bf53000 */
        /* <DEDUP_REMOVED lines=10> */
.L_x_5987:
        /* <DEDUP_REMOVED lines=12> */
.L_x_5988:
        /* <DEDUP_REMOVED lines=39> */
[----:B------:R-:W-:Y:S01]  /*2660*/  MOV R37, R52 ;  /* 0x0000003400257202 */ /* 0x000fe20000000f00 */
[----:B------:R-:W-:Y:S02]  /*2670*/  IMAD.MOV.U32 R52, RZ, RZ, R36 ;  /* 0x000000ffff347224 */ /* 0x000fe400078e0024 */
[----:B------:R-:W-:-:S07]  /*2680*/  IMAD.MOV.U32 R36, RZ, RZ, RZ ;  /* 0x000000ffff247224 */ /* 0x000fce00078e00ff */
.L_x_5986:
[----:B------:R-:W-:Y:S01]  /*2690*/  ISETP.NE.AND P2, PT, R36, 0x1, PT ;  /* 0x000000012400780c */ /* 0x000fe20003f45270 */
[----:B------:R-:W-:Y:S01]  /*26a0*/  HFMA2 R40, -RZ, RZ, 0, 1.1920928955078125e-07 ;  /* 0x00000002ff287431 */ /* 0x000fe200000001ff */
[----:B------:R-:W-:Y:S01]  /*26b0*/  I2FP.F32.U32 R37, R37 ;  /* 0x0000002500257245 */ /* 0x000fe20000201000 */
[----:B------:R-:W-:-:S04]  /*26c0*/  IMAD.U32 R54, R54, 0x10000, RZ ;  /* 0x0001000036367824 */ /* 0x000fc800078e00ff */
[----:B------:R-:W-:-:S05]  /*26d0*/  FFMA.FTZ R37, R37, R200, 1.1641532182693481445e-10 ;  /* 0x2f00000025257423 */ /* 0x000fca00000100c8 */
[----:B------:R-:W-:Y:S01]  /*26e0*/  FSETP.LE.FTZ.AND P1, PT, R37, UR4, PT ;  /* 0x0000000425007c0b */ /* 0x000fe2000bf33000 */
        /* <DEDUP_REMOVED lines=10> */
.L_x_5990:
        /* <DEDUP_REMOVED lines=12> */
.L_x_5991:
        /* <DEDUP_REMOVED lines=41> */
[----:B------:R-:W-:-:S07]  /*2ae0*/  IMAD.MOV.U32 R40, RZ, RZ, RZ ;  /* 0x000000ffff287224 */ /* 0x000fce00078e00ff */
.L_x_5989:
[----:B------:R-:W-:Y:S01]  /*2af0*/  ISETP.NE.AND P3, PT, R40, 0x1, PT ;  /* 0x000000012800780c */ /* 0x000fe20003f65270 */
[----:B------:R-:W-:Y:S01]  /*2b00*/  IMAD.MOV.U32 R36, RZ, RZ, 0x2 ;  /* 0x00000002ff247424 */ /* 0x000fe200078e00ff */
[----:B------:R-:W-:Y:S02]  /*2b10*/  I2FP.F32.U32 R37, R37 ;  /* 0x0000002500257245 */ /* 0x000fe40000201000 */
[C---:B------:R-:W-:Y:S02]  /*2b20*/  SHF.L.U32 R53, R38.reuse, 0x10, RZ ;  /* 0x0000001026357819 */ /* 0x040fe400000006ff */
[----:B------:R-:W-:Y:S01]  /*2b30*/  PRMT R55, R38, 0x7632, R55 ;  /* 0x0000763226377816 */ /* 0x000fe20000000037 */
        /* <DEDUP_REMOVED lines=12> */
.L_x_5993:
        /* <DEDUP_REMOVED lines=12> */
.L_x_5994:
        /* <DEDUP_REMOVED lines=42> */
.L_x_5992:
[----:B------:R-:W-:Y:S01]  /*2f60*/  ISETP.NE.AND P4, PT, R36, 0x1, PT ;  /* 0x000000012400780c */ /* 0x000fe20003f85270 */
[----:B------:R-:W-:Y:S01]  /*2f70*/  IMAD.U32 R55, R55, 0x10000, RZ ;  /* 0x0001000037377824 */ /* 0x000fe200078e00ff */
[----:B------:R-:W-:Y:S01]  /*2f80*/  I2FP.F32.U32 R37, R37 ;  /* 0x0000002500257245 */ /* 0x000fe20000201000 */
[----:B------:R-:W-:-:S04]  /*2f90*/  IMAD.MOV.U32 R40, RZ, RZ, 0x2 ;  /* 0x00000002ff287424 */ /* 0x000fc800078e00ff */
[----:B------:R-:W-:-:S05]  /*2fa0*/  FFMA.FTZ R37, R37, R200, 1.1641532182693481445e-10 ;  /* 0x2f00000025257423 */ /* 0x000fca00000100c8 */
[----:B------:R-:W-:Y:S01]  /*2fb0*/  FSETP.LE.FTZ.AND P3, PT, R37, UR4, PT ;  /* 0x0000000425007c0b */ /* 0x000fe2000bf73000 */
[----:B------:R-:W-:Y:S01]  /*2fc0*/  IMAD.MOV.U32 R37, RZ, RZ, R198 ;  /* 0x000000ffff257224 */ /* 0x000fe200078e00c6 */
[----:B------:R-:W-:Y:S11]  /*2fd0*/  @!P4 BRA `(.L_x_5995) ;  /* 0x0000000000f8c947 */ /* 0x000ff60003800000 */
        /* <DEDUP_REMOVED lines=8> */
.L_x_5996:
        /* <DEDUP_REMOVED lines=12> */
.L_x_5997:
        /* <DEDUP_REMOVED lines=42> */
.L_x_5995:
[----:B------:R-:W-:Y:S01]  /*33c0*/  ISETP.NE.AND P5, PT, R40, 0x1, PT ;  /* 0x000000012800780c */ /* 0x000fe20003fa5270 */
[C---:B------:R-:W-:Y:S01]  /*33d0*/  IMAD.U32 R62, R39.reuse, 0x10000, RZ ;  /* 0x00010000273e7824 */ /* 0x040fe200078e00ff */
[----:B------:R-:W-:Y:S01]  /*33e0*/  I2FP.F32.U32 R37, R37 ;  /* 0x0000002500257245 */ /* 0x000fe20000201000 */
[----:B------:R-:W-:Y:S01]  /*33f0*/  IMAD.MOV.U32 R142, RZ, RZ, 0x2 ;  /* 0x00000002ff8e7424 */ /* 0x000fe200078e00ff */
[----:B------:R-:W-:Y:S02]  /*3400*/  PRMT R44, R39, 0x7632, R44 ;  /* 0x00007632272c7816 */ /* 0x000fe4000000002c */
[----:B------:R-:W-:Y:S01]  /*3410*/  MOV R38, R198 ;  /* 0x000000c600267202 */ /* 0x000fe20000000f00 */
[----:B------:R-:W-:-:S05]  /*3420*/  FFMA.FTZ R37, R37, R200, 1.1641532182693481445e-10 ;  /* 0x2f00000025257423 */ /* 0x000fca00000100c8 */
[----:B------:R-:W-:Y:S01]  /*3430*/  FSETP.LE.FTZ.AND P4, PT, R37, UR4, PT ;  /* 0x0000000425007c0b */ /* 0x000fe2000bf93000 */
        /* <DEDUP_REMOVED lines=9> */
.L_x_5999:
        /* <DEDUP_REMOVED lines=12> */
.L_x_6000:
        /* <DEDUP_REMOVED lines=41> */
[----:B------:R-:W-:-:S07]  /*3820*/  IMAD.MOV.U32 R52, RZ, RZ, R36 ;  /* 0x000000ffff347224 */ /* 0x000fce00078e0024 */
.L_x_5998:
[----:B------:R-:W-:Y:S01]  /*3830*/  UMOV UR5, UR7 ;  /* 0x0000000700057c82 */ /* 0x000fe20008000000 */
[----:B------:R-:W-:Y:S01]  /*3840*/  P2R R36, PR, RZ, 0x1 ;  /* 0x00000001ff247803 */ /* 0x000fe20000000000 */
[----:B------:R-:W-:Y:S01]  /*3850*/  FMUL.FTZ R50, R50, UR5 ;  /* 0x0000000532327c20 */ /* 0x000fe20008410000 */
[----:B------:R-:W-:Y:S01]  /*3860*/  I2FP.F32.U32 R37, R38 ;  /* 0x0000002600257245 */ /* 0x000fe20000201000 */
[----:B------:R-:W-:Y:S01]  /*3870*/  FMUL.FTZ R49, R49, UR5 ;  /* 0x0000000531317c20 */ /* 0x000fe20008410000 */
[----:B------:R-:W-:Y:S01]  /*3880*/  ISETP.NE.AND P0, PT, R48, RZ, PT ;  /* 0x000000ff3000720c */ /* 0x000fe20003f05270 */
[----:B------:R-:W-:Y:S01]  /*3890*/  IMAD.U32 R44, R44, 0x10000, RZ ;  /* 0x000100002c2c7824 */ /* 0x000fe200078e00ff */
[----:B------:R-:W-:Y:S01]  /*38a0*/  ISETP.NE.AND P5, PT, R47, RZ, PT ;  /* 0x000000ff2f00720c */ /* 0x000fe20003fa5270 */
[----:B------:R-:W-:Y:S01]  /*38b0*/  FFMA.FTZ R37, R37, R200, 1.1641532182693481445e-10 ;  /* 0x2f00000025257423 */ /* 0x000fe200000100c8 */
[----:B------:R-:W-:Y:S01]  /*38c0*/  FSEL R58, R50, RZ, P0 ;  /* 0x000000ff323a7208 */ /* 0x000fe20000000000 */
[----:B------:R-:W-:Y:S01]  /*38d0*/  FMUL.FTZ R62, R62, UR5 ;  /* 0x000000053e3e7c20 */ /* 0x000fe20008410000 */
[----:B------:R-:W-:Y:S01]  /*38e0*/  ISETP.NE.AND P0, PT, R36, RZ, PT ;  /* 0x000000ff2400720c */ /* 0x000fe20003f05270 */
[----:B------:R-:W-:Y:S01]  /*38f0*/  FMUL.FTZ R55, R55, UR5 ;  /* 0x0000000537377c20 */ /* 0x000fe20008410000 */
[----:B------:R-:W-:Y:S01]  /*3900*/  FMUL.FTZ R53, R53, UR5 ;  /* 0x0000000535357c20 */ /* 0x000fe20008410000 */
[----:B------:R-:W-:Y:S01]  /*3910*/  FMUL.FTZ R54, R54, UR5 ;  /* 0x0000000536367c20 */ /* 0x000fe20008410000 */
[----:B------:R-:W-:Y:S01]  /*3920*/  FMUL.FTZ R51, R51, UR5 ;  /* 0x0000000533337c20 */ /* 0x000fe20008410000 */
[----:B------:R-:W-:Y:S01]  /*3930*/  FMUL.FTZ R44, R44, UR5 ;  /* 0x000000052c2c7c20 */ /* 0x000fe20008410000 */
[----:B------:R-:W-:-:S02]  /*3940*/  FSEL R56, R49, RZ, P5 ;  /* 0x000000ff31387208 */ /* 0x000fc40002800000 */
[----:B------:R-:W-:Y:S02]  /*3950*/  ISETP.NE.AND P6, PT, R46, RZ, PT ;  /* 0x000000ff2e00720c */ /* 0x000fe40003fc5270 */
[----:B------:R-:W-:Y:S02]  /*3960*/  FSETP.GTU.FTZ.AND P5, PT, R37, UR4, PT ;  /* 0x0000000425007c0b */ /* 0x000fe4000bfbc000 */
        /* <DEDUP_REMOVED lines=12> */
[----:B------:R-:W-:Y:S01]  /*3a30*/  PLOP3.LUT P5, PT, P5, PT, PT, 0x8, 0x80 ;  /* 0x000000000080781c */ /* 0x000fe20002fae170 */
[----:B------:R-:W-:-:S02]  /*3a40*/  @P0 FADD.FTZ R57, R69, R57 ;  /* 0x0000003945390221 */ /* 0x000fc40000010000 */
[----:B------:R-:W-:Y:S01]  /*3a50*/  @P0 FADD.FTZ R63, R67, R63 ;  /* 0x0000003f433f0221 */ /* 0x000fe20000010000 */
[----:B------:R-:W-:Y:S09]  /*3a60*/  BRA `(.L_x_6001) ;  /* 0x0000004800947947 */ /* 0x000ff20003800000 */
.L_x_5976:
        /* <DEDUP_REMOVED lines=15> */
.L_x_6003:
        /* <DEDUP_REMOVED lines=12> */
.L_x_6004:
        /* <DEDUP_REMOVED lines=40> */
[----:B------:R-:W-:-:S07]  /*3ea0*/  MOV R40, R194 ;  /* 0x000000c200287202 */ /* 0x000fce0000000f00 */
.L_x_6002:
[----:B------:R-:W-:Y:S01]  /*3eb0*/  ISETP.NE.AND P1, PT, R42, 0x1, PT ;  /* 0x000000012a00780c */ /* 0x000fe20003f25270 */
[C---:B-----5:R-:W-:Y:S01]  /*3ec0*/  IMAD.U32 R46, R36.reuse, 0x10000, RZ ;  /* 0x00010000242e7824 */ /* 0x060fe200078e00ff */
[----:B------:R-:W-:Y:S01]  /*3ed0*/  I2FP.F32.U32 R41, R40 ;  /* 0x0000002800297245 */ /* 0x000fe20000201000 */
[----:B------:R-:W-:Y:S01]  /*3ee0*/  UMOV UR4, UR6 ;  /* 0x0000000600047c82 */ /* 0x000fe20008000000 */
[----:B------:R-:W-:Y:S01]  /*3ef0*/  UMOV UR5, UR7 ;  /* 0x0000000700057c82 */ /* 0x000fe20008000000 */
[----:B------:R-:W-:Y:S01]  /*3f00*/  PRMT R36, R36, 0x7632, R36 ;  /* 0x0000763224247816 */ /* 0x000fe20000000024 */
[----:B------:R-:W-:Y:S01]  /*3f10*/  FMUL.FTZ R46, R46, UR5 ;  /* 0x000000052e2e7c20 */ /* 0x000fe20008410000 */
[----:B------:R-:W-:Y:S01]  /*3f20*/  FFMA.FTZ R41, R41, R200, 1.1641532182693481445e-10 ;  /* 0x2f00000029297423 */ /* 0x000fe200000100c8 */
[----:B------:R-:W-:Y:S01]  /*3f30*/  IMAD.MOV.U32 R43, RZ, RZ, 0x2 ;  /* 0x00000002ff2b7424 */ /* 0x000fe200078e00ff */
[----:B------:R-:W-:-:S03]  /*3f40*/  MOV R40, R198 ;  /* 0x000000c600287202 */ /* 0x000fc60000000f00 */
        /* <DEDUP_REMOVED lines=11> */
.L_x_6006:
        /* <DEDUP_REMOVED lines=12> */
.L_x_6007:
        /* <DEDUP_REMOVED lines=40> */
[----:B------:R-:W-:Y:S01]  /*4340*/  MOV R40, R52 ;  /* 0x0000003400287202 */ /* 0x000fe20000000f00 */
[----:B------:R-:W-:-:S07]  /*4350*/  IMAD.MOV.U32 R52, RZ, RZ, R42 ;  /* 0x000000ffff347224 */ /* 0x000fce00078e002a */
.L_x_6005:
[----:B------:R-:W-:Y:S01]  /*4360*/  I2FP.F32.U32 R41, R40 ;  /* 0x0000002800297245 */ /* 0x000fe20000201000 */
[----:B------:R-:W-:Y:S01]  /*4370*/  IMAD.U32 R40, R72, 0x10000, RZ ;  /* 0x0001000048287824 */ /* 0x000fe200078e00ff */
[----:B------:R-:W-:-:S03]  /*4380*/  ISETP.NE.AND P2, PT, R43, 0x1, PT ;  /* 0x000000012b00780c */ /* 0x000fc60003f45270 */
[----:B------:R-:W-:Y:S01]  /*4390*/  FFMA.FTZ R41, R41, R200, 1.1641532182693481445e-10 ;  /* 0x2f00000029297423 */ /* 0x000fe200000100c8 */
[----:B------:R-:W-:-:S04]  /*43a0*/  FMUL.FTZ R40, R40, UR5 ;  /* 0x0000000528287c20 */ /* 0x000fc80008410000 */
[----:B------:R-:W-:Y:S02]  /*43b0*/  FSETP.GTU.FTZ.AND P1, PT, R41, UR4, PT ;  /* 0x0000000429007c0b */ /* 0x000fe4000bf3c000 */
[----:B------:R-:W-:Y:S02]  /*43c0*/  FSEL R41, R46, RZ, P3 ;  /* 0x000000ff2e297208 */ /* 0x000fe40001800000 */
[----:B------:R-:W-:Y:S02]  /*43d0*/  FSEL R40, R40, RZ, !P1 ;  /* 0x000000ff28287208 */ /* 0x000fe40004800000 */
[----:B------:R-:W-:-:S03]  /*43e0*/  SEL R185, RZ, 0x1, P1 ;  /* 0x00000001ffb97807 */ /* 0x000fc60000800000 */
[----:B------:R-:W-:Y:S01]  /*43f0*/  FADD.FTZ R56, R40, R41 ;  /* 0x0000002928387221 */ /* 0x000fe20000010000 */
[----:B------:R-:W-:Y:S02]  /*4400*/  HFMA2 R40, -RZ, RZ, 0, 1.1920928955078125e-07 ;  /* 0x00000002ff287431 */ /* 0x000fe400000001ff */
[----:B------:R-:W-:Y:S02]  /*4410*/  IMAD.MOV.U32 R41, RZ, RZ, R198 ;  /* 0x000000ffff297224 */ /* 0x000fe400078e00c6 */
[----:B------:R-:W-:Y:S01]  /*4420*/  @P0 FADD.FTZ R56, R68, R56 ;  /* 0x0000003844380221 */ /* 0x000fe20000010000 */
        /* <DEDUP_REMOVED lines=9> */
.L_x_6009:
        /* <DEDUP_REMOVED lines=12> */
.L_x_6010:
        /* <DEDUP_REMOVED lines=42> */
.L_x_6008:
[----:B------:R-:W-:Y:S01]  /*4820*/  ISETP.NE.AND P1, PT, R40, 0x1, PT ;  /* 0x000000012800780c */ /* 0x000fe20003f25270 */
[----:B------:R-:W-:Y:S01]  /*4830*/  IMAD.MOV.U32 R42, RZ, RZ, 0x2 ;  /* 0x00000002ff2a7424 */ /* 0x000fe200078e00ff */
[----:B------:R-:W-:Y:S02]  /*4840*/  I2FP.F32.U32 R41, R41 ;  /* 0x0000002900297245 */ /* 0x000fe40000201000 */
[----:B------:R-:W-:-:S03]  /*4850*/  SHF.L.U32 R36, R36, 0x10, RZ ;  /* 0x0000001024247819 */ /* 0x000fc600000006ff */
[----:B------:R-:W-:Y:S02]  /*4860*/  FFMA.FTZ R41, R41, R200, 1.1641532182693481445e-10 ;  /* 0x2f00000029297423 */ /* 0x000fe400000100c8 */
[----:B------:R-:W-:-:S03]  /*4870*/  FMUL.FTZ R36, R36, UR5 ;  /* 0x0000000524247c20 */ /* 0x000fc60008410000 */
[----:B------:R-:W-:Y:S01]  /*4880*/  FSETP.LE.FTZ.AND P3, PT, R41, UR4, PT ;  /* 0x0000000429007c0b */ /* 0x000fe2000bf73000 */
[----:B------:R-:W-:-:S03]  /*4890*/  IMAD.MOV.U32 R41, RZ, RZ, R198 ;  /* 0x000000ffff297224 */ /* 0x000fc600078e00c6 */
        /* <DEDUP_REMOVED lines=10> */
.L_x_6012:
        /* <DEDUP_REMOVED lines=12> */
.L_x_6013:
        /* <DEDUP_REMOVED lines=42> */
.L_x_6011:
[----:B------:R-:W-:Y:S01]  /*4ca0*/  I2FP.F32.U32 R41, R41 ;  /* 0x0000002900297245 */ /* 0x000fe20000201000 */
[----:B------:R-:W-:Y:S01]  /*4cb0*/  IMAD.U32 R48, R48, 0x10000, RZ ;  /* 0x0001000030307824 */ /* 0x000fe200078e00ff */
[----:B------:R-:W-:Y:S01]  /*4cc0*/  ISETP.NE.AND P2, PT, R42, 0x1, PT ;  /* 0x000000012a00780c */ /* 0x000fe20003f45270 */
[----:B------:R-:W-:Y:S01]  /*4cd0*/  HFMA2 R40, -RZ, RZ, 0, 1.1920928955078125e-07 ;  /* 0x00000002ff287431 */ /* 0x000fe200000001ff */
[----:B------:R-:W-:Y:S01]  /*4ce0*/  FSEL R57, R36, RZ, P3 ;  /* 0x000000ff24397208 */ /* 0x000fe20001800000 */
[----:B------:R-:W-:Y:S01]  /*4cf0*/  FFMA.FTZ R41, R41, R200, 1.1641532182693481445e-10 ;  /* 0x2f00000029297423 */ /* 0x000fe200000100c8 */
[----:B------:R-:W-:Y:S01]  /*4d00*/  FMUL.FTZ R48, R48, UR5 ;  /* 0x0000000530307c20 */ /* 0x000fe20008410000 */
[----:B------:R-:W-:-:S03]  /*4d10*/  IMAD.MOV.U32 R36, RZ, RZ, R198 ;  /* 0x000000ffff247224 */ /* 0x000fc600078e00c6 */
[----:B------:R-:W-:-:S04]  /*4d20*/  FSETP.GTU.FTZ.AND P1, PT, R41, UR4, PT ;  /* 0x0000000429007c0b */ /* 0x000fc8000bf3c000 */
        /* <DEDUP_REMOVED lines=13> */
.L_x_6015:
        /* <DEDUP_REMOVED lines=12> */
.L_x_6016:
        /* <DEDUP_REMOVED lines=40> */
[----:B------:R-:W-:Y:S01]  /*5140*/  HFMA2 R40, -RZ, RZ, 0, 0 ;  /* 0x00000000ff287431 */ /* 0x000fe200000001ff */
[----:B------:R-:W-:-:S07]  /*5150*/  LOP3.LUT R183, R42, UR40, R41, 0x96, !PT ;  /* 0x000000282ab77c12 */ /* 0x000fce000f8e9629 */
.L_x_6014:
[----:B------:R-:W-:Y:S01]  /*5160*/  ISETP.NE.AND P1, PT, R40, 0x1, PT ;  /* 0x000000012800780c */ /* 0x000fe20003f25270 */
[C---:B------:R-:W-:Y:S01]  /*5170*/  IMAD.U32 R54, R37.reuse, 0x10000, RZ ;  /* 0x0001000025367824 */ /* 0x040fe200078e00ff */
[----:B------:R-:W-:Y:S02]  /*5180*/  I2FP.F32.U32 R41, R36 ;  /* 0x0000002400297245 */ /* 0x000fe40000201000 */
[----:B------:R-:W-:Y:S01]  /*5190*/  PRMT R53, R37, 0x7632, R53 ;  /* 0x0000763225357816 */ /* 0x000fe20000000035 */
[----:B------:R-:W-:Y:S01]  /*51a0*/  FMUL.FTZ R54, R54, UR5 ;  /* 0x0000000536367c20 */ /* 0x000fe20008410000 */
[----:B------:R-:W-:Y:S01]  /*51b0*/  MOV R37, R198 ;  /* 0x000000c600257202 */ /* 0x000fe20000000f00 */
[----:B------:R-:W-:-:S05]  /*51c0*/  FFMA.FTZ R41, R41, R200, 1.1641532182693481445e-10 ;  /* 0x2f00000029297423 */ /* 0x000fca00000100c8 */
[----:B------:R-:W-:Y:S01]  /*51d0*/  FSETP.LE.FTZ.AND P3, PT, R41, UR4, PT ;  /* 0x0000000429007c0b */ /* 0x000fe2000bf73000 */
[----:B------:R-:W-:-:S03]  /*51e0*/  IMAD.MOV.U32 R41, RZ, RZ, 0x2 ;  /* 0x00000002ff297424 */ /* 0x000fc600078e00ff */
        /* <DEDUP_REMOVED lines=10> */
.L_x_6018:
        /* <DEDUP_REMOVED lines=12> */
.L_x_6019:
        /* <DEDUP_REMOVED lines=40> */
[----:B------:R-:W-:Y:S01]  /*55d0*/  MOV R37, R52 ;  /* 0x0000003400257202 */ /* 0x000fe20000000f00 */
[----:B------:R-:W-:-:S07]  /*55e0*/  IMAD.MOV.U32 R52, RZ, RZ, R36 ;  /* 0x000000ffff347224 */ /* 0x000fce00078e0024 */
.L_x_6017:
[----:B------:R-:W-:Y:S02]  /*55f0*/  I2FP.F32.U32 R37, R37 ;  /* 0x0000002500257245 */ /* 0x000fe40000201000 */
[----:B------:R-:W-:Y:S02]  /*5600*/  SHF.L.U32 R36, R73, 0x10, RZ ;  /* 0x0000001049247819 */ /* 0x000fe400000006ff */
[----:B------:R-:W-:Y:S01]  /*5610*/  ISETP.NE.AND P2, PT, R41, 0x1, PT ;  /* 0x000000012900780c */ /* 0x000fe20003f45270 */
[----:B------:R-:W-:Y:S02]  /*5620*/  FFMA.FTZ R37, R37, R200, 1.1641532182693481445e-10 ;  /* 0x2f00000025257423 */ /* 0x000fe400000100c8 */
[----:B------:R-:W-:-:S03]  /*5630*/  FMUL.FTZ R36, R36, UR5 ;  /* 0x0000000524247c20 */ /* 0x000fc60008410000 */
[----:B------:R-:W-:Y:S02]  /*5640*/  FSETP.GTU.FTZ.AND P1, PT, R37, UR4, PT ;  /* 0x0000000425007c0b */ /* 0x000fe4000bf3c000 */
        /* <DEDUP_REMOVED lines=16> */
.L_x_6021:
        /* <DEDUP_REMOVED lines=12> */
.L_x_6022:
        /* <DEDUP_REMOVED lines=42> */
.L_x_6020:
[----:B------:R-:W-:Y:S01]  /*5ab0*/  ISETP.NE.AND P2, PT, R36, 0x1, PT ;  /* 0x000000012400780c */ /* 0x000fe20003f45270 */
[----:B------:R-:W-:Y:S01]  /*5ac0*/  IMAD.U32 R53, R53, 0x10000, RZ ;  /* 0x0001000035357824 */ /* 0x000fe200078e00ff */
[----:B------:R-:W-:Y:S01]  /*5ad0*/  I2FP.F32.U32 R37, R37 ;  /* 0x0000002500257245 */ /* 0x000fe20000201000 */
[----:B------:R-:W-:Y:S02]  /*5ae0*/  HFMA2 R40, -RZ, RZ, 0, 1.1920928955078125e-07 ;  /* 0x00000002ff287431 */ /* 0x000fe400000001ff */
[----:B------:R-:W-:Y:S02]  /*5af0*/  FMUL.FTZ R53, R53, UR5 ;  /* 0x0000000535357c20 */ /* 0x000fe40008410000 */
        /* <DEDUP_REMOVED lines=12> */
.L_x_6024:
        /* <DEDUP_REMOVED lines=12> */
.L_x_6025:
        /* <DEDUP_REMOVED lines=39> */
[----:B------:R-:W-:Y:S02]  /*5ef0*/  HFMA2 R40, -RZ, RZ, 0, 0 ;  /* 0x00000000ff287431 */ /* 0x000fe400000001ff */
[----:B------:R-:W-:Y:S02]  /*5f00*/  IMAD.MOV.U32 R37, RZ, RZ, R52 ;  /* 0x000000ffff257224 */ /* 0x000fe400078e0034 */
[----:B------:R-:W-:-:S07]  /*5f10*/  IMAD.MOV.U32 R52, RZ, RZ, R36 ;  /* 0x000000ffff347224 */ /* 0x000fce00078e0024 */
.L_x_6023:
[----:B------:R-:W-:Y:S01]  /*5f20*/  I2FP.F32.U32 R37, R37 ;  /* 0x0000002500257245 */ /* 0x000fe20000201000 */
[----:B------:R-:W-:Y:S01]  /*5f30*/  IMAD.U32 R49, R49, 0x10000, RZ ;  /* 0x0001000031317824 */ /* 0x000fe200078e00ff */
[----:B------:R-:W-:Y:S02]  /*5f40*/  ISETP.NE.AND P3, PT, R40, 0x1, PT ;  /* 0x000000012800780c */ /* 0x000fe40003f65270 */
[----:B------:R-:W-:Y:S01]  /*5f50*/  FSEL R36, R53, RZ, P1 ;  /* 0x000000ff35247208 */ /* 0x000fe20000800000 */
[----:B------:R-:W-:Y:S01]  /*5f60*/  FFMA.FTZ R37, R37, R200, 1.1641532182693481445e-10 ;  /* 0x2f00000025257423 */ /* 0x000fe200000100c8 */
[----:B------:R-:W-:-:S04]  /*5f70*/  FMUL.FTZ R49, R49, UR5 ;  /* 0x0000000531317c20 */ /* 0x000fc80008410000 */
[----:B------:R-:W-:Y:S02]  /*5f80*/  FSETP.GTU.FTZ.AND P2, PT, R37, UR4, PT ;  /* 0x0000000425007c0b */ /* 0x000fe4000bf5c000 */
[----:B------:R-:W-:Y:S02]  /*5f90*/  MOV R37, R198 ;  /* 0x000000c600257202 */ /* 0x000fe40000000f00 */
        /* <DEDUP_REMOVED lines=14> */
.L_x_6027:
        /* <DEDUP_REMOVED lines=12> */
.L_x_6028:
        /* <DEDUP_REMOVED lines=42> */
.L_x_6026:
[----:B------:R-:W-:Y:S01]  /*63e0*/  ISETP.NE.AND P3, PT, R36, 0x1, PT ;  /* 0x000000012400780c */ /* 0x000fe20003f65270 */
[----:B------:R-:W-:Y:S01]  /*63f0*/  IMAD.MOV.U32 R40, RZ, RZ, 0x2 ;  /* 0x00000002ff287424 */ /* 0x000fe200078e00ff */
[----:B------:R-:W-:Y:S02]  /*6400*/  I2FP.F32.U32 R37, R37 ;  /* 0x0000002500257245 */ /* 0x000fe40000201000 */
[C---:B------:R-:W-:Y:S02]  /*6410*/  SHF.L.U32 R49, R38.reuse, 0x10, RZ ;  /* 0x0000001026317819 */ /* 0x040fe400000006ff */
[----:B------:R-:W-:Y:S01]  /*6420*/  PRMT R38, R38, 0x7632, R38 ;  /* 0x0000763226267816 */ /* 0x000fe20000000026 */
[----:B------:R-:W-:Y:S02]  /*6430*/  FFMA.FTZ R37, R37, R200, 1.1641532182693481445e-10 ;  /* 0x2f00000025257423 */ /* 0x000fe400000100c8 */
[----:B------:R-:W-:-:S03]  /*6440*/  FMUL.FTZ R49, R49, UR5 ;  /* 0x0000000531317c20 */ /* 0x000fc60008410000 */
[----:B------:R-:W-:Y:S01]  /*6450*/  FSETP.LE.FTZ.AND P2, PT, R37, UR4, PT ;  /* 0x0000000425007c0b */ /* 0x000fe2000bf53000 */
[----:B------:R-:W-:Y:S01]  /*6460*/  IMAD.MOV.U32 R37, RZ, RZ, R198 ;  /* 0x000000ffff257224 */ /* 0x000fe200078e00c6 */
[----:B------:R-:W-:Y:S11]  /*6470*/  @!P3 BRA `(.L_x_6029) ;  /* 0x0000000000f8b947 */ /* 0x000ff60003800000 */
        /* <DEDUP_REMOVED lines=8> */
.L_x_6030:
        /* <DEDUP_REMOVED lines=12> */
.L_x_6031:
        /* <DEDUP_REMOVED lines=42> */
.L_x_6029:
[----:B------:R-:W-:Y:S01]  /*6860*/  I2FP.F32.U32 R37, R37 ;  /* 0x0000002500257245 */ /* 0x000fe20000201000 */
[----:B------:R-:W-:-:S04]  /*6870*/  IMAD.U32 R36, R74, 0x10000, RZ ;  /* 0x000100004a247824 */ /* 0x000fc800078e00ff */
[----:B------:R-:W-:Y:S01]  /*6880*/  FFMA.FTZ R37, R37, R200, 1.1641532182693481445e-10 ;  /* 0x2f00000025257423 */ /* 0x000fe200000100c8 */
[----:B------:R-:W-:-:S04]  /*6890*/  FMUL.FTZ R36, R36, UR5 ;  /* 0x0000000524247c20 */ /* 0x000fc80008410000 */
[----:B------:R-:W-:Y:S02]  /*68a0*/  FSETP.GTU.FTZ.AND P3, PT, R37, UR4, PT ;  /* 0x0000000425007c0b */ /* 0x000fe4000bf7c000 */
[----:B------:R-:W-:Y:S02]  /*68b0*/  FSEL R37, R49, RZ, P2 ;  /* 0x000000ff31257208 */ /* 0x000fe40001000000 */
[----:B------:R-:W-:Y:S02]  /*68c0*/  FSEL R36, R36, RZ, !P3 ;  /* 0x000000ff24247208 */ /* 0x000fe40005800000 */
[----:B------:R-:W-:Y:S02]  /*68d0*/  SEL R189, RZ, 0x1, P3 ;  /* 0x00000001ffbd7807 */ /* 0x000fe40001800000 */
[----:B------:R-:W-:Y:S01]  /*68e0*/  ISETP.NE.AND P3, PT, R40, 0x1, PT ;  /* 0x000000012800780c */ /* 0x000fe20003f65270 */
[----:B------:R-:W-:Y:S01]  /*68f0*/  FADD.FTZ R60, R36, R37 ;  /* 0x00000025243c7221 */ /* 0x000fe20000010000 */
[----:B------:R-:W-:-:S02]  /*6900*/  HFMA2 R36, -RZ, RZ, 0, 1.1920928955078125e-07 ;  /* 0x00000002ff247431 */ /* 0x000fc400000001ff */
[----:B------:R-:W-:Y:S02]  /*6910*/  IMAD.MOV.U32 R37, RZ, RZ, R198 ;  /* 0x000000ffff257224 */ /* 0x000fe400078e00c6 */
[----:B------:R-:W-:-:S07]  /*6920*/  @P0 FADD.FTZ R60, R64, R60 ;  /* 0x0000003c403c0221 */ /* 0x000fce0000010000 */
        /* <DEDUP_REMOVED lines=9> */
.L_x_6033:
        /* <DEDUP_REMOVED lines=12> */
.L_x_6034:
        /* <DEDUP_REMOVED lines=42> */
.L_x_6032:
[----:B------:R-:W-:Y:S01]  /*6d20*/  ISETP.NE.AND P4, PT, R36, 0x1, PT ;  /* 0x000000012400780c */ /* 0x000fe20003f85270 */
[----:B------:R-:W-:Y:S01]  /*6d30*/  IMAD.U32 R38, R38, 0x10000, RZ ;  /* 0x0001000026267824 */ /* 0x000fe200078e00ff */
[----:B------:R-:W-:Y:S01]  /*6d40*/  I2FP.F32.U32 R37, R37 ;  /* 0x0000002500257245 */ /* 0x000fe20000201000 */
[----:B------:R-:W-:Y:S02]  /*6d50*/  IMAD.MOV.U32 R40, RZ, RZ, 0x2 ;  /* 0x00000002ff287424 */ /* 0x000fe400078e00ff */
[----:B------:R-:W-:Y:S02]  /*6d60*/  FMUL.FTZ R38, R38, UR5 ;  /* 0x0000000526267c20 */ /* 0x000fe40008410000 */
[----:B------:R-:W-:-:S05]  /*6d70*/  FFMA.FTZ R37, R37, R200, 1.1641532182693481445e-10 ;  /* 0x2f00000025257423 */ /* 0x000fca00000100c8 */
[----:B------:R-:W-:Y:S02]  /*6d80*/  FSETP.LE.FTZ.AND P3, PT, R37, UR4, PT ;  /* 0x0000000425007c0b */ /* 0x000fe4000bf73000 */
        /* <DEDUP_REMOVED lines=10> */
.L_x_6036:
        /* <DEDUP_REMOVED lines=12> */
.L_x_6037:
        /* <DEDUP_REMOVED lines=42> */
.L_x_6035:
[----:B------:R-:W-:Y:S02]  /*7190*/  I2FP.F32.U32 R37, R37 ;  /* 0x0000002500257245 */ /* 0x000fe40000201000 */
[----:B------:R-:W-:Y:S02]  /*71a0*/  SHF.L.U32 R45, R45, 0x10, RZ ;  /* 0x000000102d2d7819 */ /* 0x000fe400000006ff */
[----:B------:R-:W-:Y:S01]  /*71b0*/  FSEL R36, R38, RZ, P3 ;  /* 0x000000ff26247208 */ /* 0x000fe20001800000 */
[----:B------:R-:W-:Y:S02]  /*71c0*/  FFMA.FTZ R37, R37, R200, 1.1641532182693481445e-10 ;  /* 0x2f00000025257423 */ /* 0x000fe400000100c8 */
[----:B------:R-:W-:-:S03]  /*71d0*/  FMUL.FTZ R45, R45, UR5 ;  /* 0x000000052d2d7c20 */ /* 0x000fc60008410000 */
[----:B------:R-:W-:Y:S01]  /*71e0*/  FSETP.GTU.FTZ.AND P4, PT, R37, UR4, PT ;  /* 0x0000000425007c0b */ /* 0x000fe2000bf9c000 */
        /* <DEDUP_REMOVED lines=16> */
.L_x_6039:
        /* <DEDUP_REMOVED lines=12> */
.L_x_6040:
        /* <DEDUP_REMOVED lines=42> */
.L_x_6038:
[----:B------:R-:W-:Y:S01]  /*7650*/  ISETP.NE.AND P5, PT, R36, 0x1, PT ;  /* 0x000000012400780c */ /* 0x000fe20003fa5270 */
[C---:B------:R-:W-:Y:S01]  /*7660*/  IMAD.U32 R49, R39.reuse, 0x10000, RZ ;  /* 0x0001000027317824 */ /* 0x040fe200078e00ff */
[----:B------:R-:W-:Y:S01]  /*7670*/  I2FP.F32.U32 R37, R37 ;  /* 0x0000002500257245 */ /* 0x000fe20000201000 */
[----:B------:R-:W-:Y:S01]  /*7680*/  IMAD.MOV.U32 R38, RZ, RZ, R198 ;  /* 0x000000ffff267224 */ /* 0x000fe200078e00c6 */
[----:B------:R-:W-:Y:S01]  /*7690*/  PRMT R45, R39, 0x7632, R45 ;  /* 0x00007632272d7816 */ /* 0x000fe2000000002d */
[----:B------:R-:W-:Y:S01]  /*76a0*/  FMUL.FTZ R49, R49, UR5 ;  /* 0x0000000531317c20 */ /* 0x000fe20008410000 */
[----:B------:R-:W-:Y:S02]  /*76b0*/  HFMA2 R39, -RZ, RZ, 0, 1.1920928955078125e-07 ;  /* 0x00000002ff277431 */ /* 0x000fe400000001ff */
[----:B------:R-:W-:-:S05]  /*76c0*/  FFMA.FTZ R37, R37, R200, 1.1641532182693481445e-10 ;  /* 0x2f00000025257423 */ /* 0x000fca00000100c8 */
[----:B------:R-:W-:Y:S01]  /*76d0*/  FSETP.LE.FTZ.AND P4, PT, R37, UR4, PT ;  /* 0x0000000425007c0b */ /* 0x000fe2000bf93000 */
        /* <DEDUP_REMOVED lines=9> */
.L_x_6042:
        /* <DEDUP_REMOVED lines=12> */
.L_x_6043:
        /* <DEDUP_REMOVED lines=40> */
[----:B------:R-:W-:Y:S02]  /*7ab0*/  IMAD.MOV.U32 R38, RZ, RZ, R52 ;  /* 0x000000ffff267224 */ /* 0x000fe400078e0034 */
[----:B------:R-:W-:-:S07]  /*7ac0*/  IMAD.MOV.U32 R52, RZ, RZ, R36 ;  /* 0x000000ffff347224 */ /* 0x000fce00078e0024 */
.L_x_6041:
        /* <DEDUP_REMOVED lines=10> */
[----:B------:R-:W-:Y:S01]  /*7b70*/  IMAD.MOV.U32 R36, RZ, RZ, 0x2 ;  /* 0x00000002ff247424 */ /* 0x000fe200078e00ff */
[----:B------:R-:W-:-:S02]  /*7b80*/  MOV R37, R198 ;  /* 0x000000c600257202 */ /* 0x000fc40000000f00 */
[----:B------:R-:W-:-:S08]  /*7b90*/  @P0 FADD.FTZ R62, R66, R62 ;  /* 0x0000003e423e0221 */ /* 0x000fd00000010000 */
        /* <DEDUP_REMOVED lines=9> */
.L_x_6045:
        /* <DEDUP_REMOVED lines=12> */
.L_x_6046:
        /* <DEDUP_REMOVED lines=42> */
.L_x_6044:
[----:B------:R-:W-:Y:S01]  /*7f90*/  ISETP.NE.AND P6, PT, R36, 0x1, PT ;  /* 0x000000012400780c */ /* 0x000fe20003fc5270 */
[----:B------:R-:W-:Y:S01]  /*7fa0*/  IMAD.MOV.U32 R142, RZ, RZ, 0x2 ;  /* 0x00000002ff8e7424 */ /* 0x000fe200078e00ff */
[----:B------:R-:W-:Y:S01]  /*7fb0*/  I2FP.F32.U32 R37, R37 ;  /* 0x0000002500257245 */ /* 0x000fe20000201000 */
[----:B------:R-:W-:Y:S01]  /*7fc0*/  IMAD.MOV.U32 R38, RZ, RZ, R198 ;  /* 0x000000ffff267224 */ /* 0x000fe200078e00c6 */
[----:B------:R-:W-:-:S03]  /*7fd0*/  SHF.L.U32 R45, R45, 0x10, RZ ;  /* 0x000000102d2d7819 */ /* 0x000fc600000006ff */
[----:B------:R-:W-:Y:S02]  /*7fe0*/  FFMA.FTZ R37, R37, R200, 1.1641532182693481445e-10 ;  /* 0x2f00000025257423 */ /* 0x000fe400000100c8 */
[----:B------:R-:W-:-:S03]  /*7ff0*/  FMUL.FTZ R45, R45, UR5 ;  /* 0x000000052d2d7c20 */ /* 0x000fc60008410000 */
[----:B------:R-:W-:Y:S01]  /*8000*/  FSETP.LE.FTZ.AND P5, PT, R37, UR4, PT ;  /* 0x0000000425007c0b */ /* 0x000fe2000bfb3000 */
        /* <DEDUP_REMOVED lines=9> */
.L_x_6048:
        /* <DEDUP_REMOVED lines=14> */
.L_x_6049:
        /* <DEDUP_REMOVED lines=41> */
[----:B------:R-:W-:-:S07]  /*8410*/  MOV R52, R36 ;  /* 0x0000002400347202 */ /* 0x000fce0000000f00 */
.L_x_6047:
[----:B------:R-:W-:Y:S01]  /*8420*/  I2FP.F32.U32 R37, R38 ;  /* 0x0000002600257245 */ /* 0x000fe20000201000 */
[----:B------:R-:W-:Y:S01]  /*8430*/  IMAD.U32 R44, R44, 0x10000, RZ ;  /* 0x000100002c2c7824 */ /* 0x000fe200078e00ff */
[----:B------:R-:W-:-:S03]  /*8440*/  FSEL R63, R45, RZ, P5 ;  /* 0x000000ff2d3f7208 */ /* 0x000fc60002800000 */
[----:B------:R-:W-:Y:S01]  /*8450*/  FFMA.FTZ R37, R37, R200, 1.1641532182693481445e-10 ;  /* 0x2f00000025257423 */ /* 0x000fe200000100c8 */
[----:B------:R-:W-:-:S04]  /*8460*/  FMUL.FTZ R44, R44, UR5 ;  /* 0x000000052c2c7c20 */ /* 0x000fc80008410000 */
[----:B------:R-:W-:-:S04]  /*8470*/  FSETP.GTU.FTZ.AND P6, PT, R37, UR4, PT ;  /* 0x0000000425007c0b */ /* 0x000fc8000bfdc000 */
[----:B------:R-:W-:Y:S02]  /*8480*/  FSEL R44, R44, RZ, !P6 ;  /* 0x000000ff2c2c7208 */ /* 0x000fe40007000000 */
[----:B------:R-:W-:-:S03]  /*8490*/  SEL R192, RZ, 0x1, P6 ;  /* 0x00000001ffc07807 */ /* 0x000fc60003000000 */
[----:B------:R-:W-:-:S04]  /*84a0*/  FADD.FTZ R63, R44, R63 ;  /* 0x0000003f2c3f7221 */ /* 0x000fc80000010000 */
[----:B------:R-:W-:-:S07]  /*84b0*/  @P0 FADD.FTZ R63, R67, R63 ;  /* 0x0000003f433f0221 */ /* 0x000fce0000010000 */
.L_x_6001:
[----:B------:R-:W0:Y:S01]  /*84c0*/  LDC.64 R172, c[0x0][0x3a8] ;  /* 0x0000ea00ffac7b82 */ /* 0x000e220000000a00 */
[----:B------:R-:W-:Y:S01]  /*84d0*/  SEL R43, RZ, 0x1000000, !P5 ;  /* 0x01000000ff2b7807 */ /* 0x000fe20006800000 */
[----:B------:R-:W-:Y:S01]  /*84e0*/  UISETP.NE.U32.AND UP0, UPT, UR12, URZ, UPT ;  /* 0x000000ff0c00728c */ /* 0x000fe2000bf05070 */
[----:B------:R-:W-:Y:S02]  /*84f0*/  SEL R39, RZ, 0x10000, !P4 ;  /* 0x00010000ff277807 */ /* 0x000fe40006000000 */
[----:B------:R-:W-:Y:S01]  /*8500*/  ISETP.NE.AND P5, PT, R46, RZ, PT ;  /* 0x000000ff2e00720c */ /* 0x000fe20003fa5270 */
[----:B------:R-:W-:Y:S01]  /*8510*/  UISETP.NE.AND.EX UP0, UPT, UR13, URZ, UPT, UP0 ;  /* 0x000000ff0d00728c */ /* 0x000fe2000bf05300 */
[----:B------:R-:W-:Y:S01]  /*8520*/  ISETP.NE.AND P4, PT, R48, RZ, PT ;  /* 0x000000ff3000720c */ /* 0x000fe20003f85270 */
[----:B------:R-:W1:Y:S01]  /*8530*/  LDC.64 R174, c[0x0][0x3b0] ;  /* 0x0000ec00ffae7b82 */ /* 0x000e620000000a00 */
[----:B------:R-:W-:Y:S02]  /*8540*/  SEL R42, RZ, 0x100, !P3 ;  /* 0x00000100ff2a7807 */ /* 0x000fe40005800000 */
[----:B------:R-:W-:-:S02]  /*8550*/  SEL R38, RZ, 0x1000000, !P1 ;  /* 0x01000000ff267807 */ /* 0x000fc40004800000 */
[----:B------:R-:W-:Y:S02]  /*8560*/  SEL R37, RZ, 0x10000, !P4 ;  /* 0x00010000ff257807 */ /* 0x000fe40006000000 */
[----:B------:R-:W-:Y:S01]  /*8570*/  SEL R36, RZ, 0x100, !P5 ;  /* 0x00000100ff247807 */ /* 0x000fe20006800000 */
[----:B------:R-:W2:Y:S01]  /*8580*/  @P0 LDC.64 R40, c[0x0][0x3a0] ;  /* 0x0000e800ff280b82 */ /* 0x000ea20000000a00 */
[----:B------:R-:W-:Y:S01]  /*8590*/  ISETP.NE.AND P6, PT, R47, RZ, PT ;  /* 0x000000ff2f00720c */ /* 0x000fe20003fc5270 */
[----:B------:R-:W3:Y:S01]  /*85a0*/  @UP0 LDCU.64 UR20, c[0x0][0x398] ;  /* 0x00007300ff1407ac */ /* 0x000ee20008000a00 */
[----:B------:R-:W-:Y:S02]  /*85b0*/  LOP3.LUT R42, R42, R43, R39, 0xfe, !PT ;  /* 0x0000002b2a2a7212 */ /* 0x000fe400078efe27 */
[----:B------:R-:W-:Y:S02]  /*85c0*/  LOP3.LUT R36, R36, R38, R37, 0xfe, !PT ;  /* 0x0000002624247212 */ /* 0x000fe400078efe25 */
[----:B------:R-:W-:Y:S01]  /*85d0*/  SEL R37, RZ, 0x1, !P2 ;  /* 0x00000001ff257807 */ /* 0x000fe20005000000 */
[----:B0-----:R-:W-:Y:S01]  /*85e0*/  IMAD.WIDE.U32 R46, R195, 0x20, R172 ;  /* 0x00000020c32e7825 */ /* 0x001fe200078e00ac */
[----:B------:R-:W-:-:S02]  /*85f0*/  SEL R39, RZ, 0x1, !P6 ;  /* 0x00000001ff277807 */ /* 0x000fc40007000000 */
[----:B------:R-:W-:Y:S01]  /*8600*/  LOP3.LUT R37, R42, R37, RZ, 0xfc, !PT ;  /* 0x000000252a257212 */ /* 0x000fe200078efcff */
[----:B------:R-:W-:Y:S01]  /*8610*/  IMAD.MOV.U32 R42, RZ, RZ, 0x10 ;  /* 0x00000010ff2a7424 */ /* 0x000fe200078e00ff */
[----:B------:R-:W-:Y:S01]  /*8620*/  LOP3.LUT R36, R36, R39, RZ, 0xfc, !PT ;  /* 0x0000002724247212 */ /* 0x000fe200078efcff */
[----:B------:R0:W-:Y:S01]  /*8630*/  STG.E.128 desc[UR8][R46.64], R56 ;  /* 0x000000382e007986 */ /* 0x0001e2000c101d08 */
[----:B------:R-:W-:Y:S01]  /*8640*/  PLOP3.LUT P1, PT, PT, PT, UP0, 0x80, 0x8 ;  /* 0x000000000008781c */ /* 0x000fe20003f2f008 */
[C---:B-1----:R-:W-:Y:S01]  /*8650*/  IMAD.WIDE.U32 R44, R195.reuse, 0x8, R174 ;  /* 0x00000008c32c7825 */ /* 0x042fe200078e00ae */
[----:B------:R-:W-:Y:S01]  /*8660*/  IADD3 R197, PT, PT, R195, 0x100, RZ ;  /* 0x00000100c3c57810 */ /* 0x000fe20007ffe0ff */
[----:B------:R0:W-:Y:S01]  /*8670*/  STG.E.128 desc[UR8][R46.64+0x10], R60 ;  /* 0x0000103c2e007986 */ /* 0x0001e2000c101d08 */
[----:B------:R-:W-:-:S03]  /*8680*/  PLOP3.LUT P2, PT, PT, PT, UP0, 0x80, 0x8 ;  /* 0x000000000008781c */ /* 0x000fc60003f4f008 */
[----:B------:R0:W-:Y:S01]  /*8690*/  STG.E.64 desc[UR8][R44.64], R36 ;  /* 0x000000242c007986 */ /* 0x0001e2000c101b08 */
[----:B------:R-:W-:-:S04]  /*86a0*/  IMAD.WIDE.U32 R38, R197, 0x10, R140 ;  /* 0x00000010c5267825 */ /* 0x000fc800078e008c */
[----:B--2---:R-:W-:-:S04]  /*86b0*/  @P0 IMAD.WIDE.U32 R40, R197, 0x20, R40 ;  /* 0x00000020c5280825 */ /* 0x004fc800078e0028 */
[----:B---3--:R-:W-:Y:S01]  /*86c0*/  @P1 IMAD.WIDE.U32 R42, R197, R42, UR20 ;  /* 0x00000014c52a1e25 */ /* 0x008fe2000f8e002a */
[----:B------:R-:W-:Y:S06]  /*86d0*/  BRA.U !UP0, `(.L_x_6050) ;  /* 0x0000000108507547 */ /* 0x000fec000b800000 */
        /* <DEDUP_REMOVED lines=20> */
.L_x_6050:
[----:B------:R2:W5:Y:S04]  /*8820*/  @P2 LDG.E.128 R72, desc[UR8][R42.64] ;  /* 0x000000082a482981 */ /* 0x000568000c1e1d00 */
[----:B------:R2:W5:Y:S04]  /*8830*/  @P0 LDG.E.128 R68, desc[UR8][R40.64] ;  /* 0x0000000828440981 */ /* 0x000568000c1e1d00 */
[----:B------:R2:W5:Y:S04]  /*8840*/  @P0 LDG.E.128 R64, desc[UR8][R40.64+0x10] ;  /* 0x0000100828400981 */ /* 0x000568000c1e1d00 */
[----:B01----:R-:W5:Y:S01]  /*8850*/  LDG.E.128 R36, desc[UR8][R38.64] ;  /* 0x0000000826247981 */ /* 0x003f62000c1e1d00 */
[----:B------:R-:W-:Y:S05]  /*8860*/  BRA.U !UP0, `(.L_x_6051) ;  /* 0x0000004908a47547 */ /* 0x000fea000b800000 */
[----:B------:R-:W-:Y:S01]  /*8870*/  ISETP.NE.AND P1, PT, R142, 0x1, PT ;  /* 0x000000018e00780c */ /* 0x000fe20003f25270 */
[----:B--2---:R-:W-:Y:S01]  /*8880*/  HFMA2 R42, -RZ, RZ, 0, 1.1920928955078125e-07 ;  /* 0x00000002ff2a7431 */ /* 0x004fe200000001ff */
        /* <DEDUP_REMOVED lines=17> */
.L_x_6053:
        /* <DEDUP_REMOVED lines=12> */
.L_x_6054:
        /* <DEDUP_REMOVED lines=42> */
.L_x_6052:
[----:B------:R-:W-:Y:S01]  /*8d00*/  ISETP.NE.AND P1, PT, R42, 0x1, PT ;  /* 0x000000012a00780c */ /* 0x000fe20003f25270 */
[----:B------:R-:W-:Y:S01]  /*8d10*/  IMAD.MOV.U32 R43, RZ, RZ, 0x2 ;  /* 0x00000002ff2b7424 */ /* 0x000fe200078e00ff */
[----:B------:R-:W-:Y:S01]  /*8d20*/  I2FP.F32.U32 R41, R40 ;  /* 0x0000002800297245 */ /* 0x000fe20000201000 */
[C---:B------:R-:W-:Y:S01]  /*8d30*/  IMAD.U32 R40, R36.reuse, 0x10000, RZ ;  /* 0x0001000024287824 */ /* 0x040fe200078e00ff */
[----:B------:R-:W-:-:S03]  /*8d40*/  PRMT R36, R36, 0x7632, R36 ;  /* 0x0000763224247816 */ /* 0x000fc60000000024 */
[----:B------:R-:W-:Y:S01]  /*8d50*/  FFMA.FTZ R41, R41, R200, 1.1641532182693481445e-10 ;  /* 0x2f00000029297423 */ /* 0x000fe200000100c8 */
[----:B------:R-:W-:-:S04]  /*8d60*/  FMUL.FTZ R47, R40, UR5 ;  /* 0x00000005282f7c20 */ /* 0x000fc80008410000 */
[----:B------:R-:W-:Y:S02]  /*8d70*/  FSETP.LE.FTZ.AND P3, PT, R41, UR4, PT ;  /* 0x0000000429007c0b */ /* 0x000fe4000bf73000 */
        /* <DEDUP_REMOVED lines=11> */
.L_x_6056:
        /* <DEDUP_REMOVED lines=12> */
.L_x_6057:
        /* <DEDUP_REMOVED lines=42> */
.L_x_6055:
[----:B------:R-:W-:Y:S02]  /*9190*/  I2FP.F32.U32 R41, R41 ;  /* 0x0000002900297245 */ /* 0x000fe40000201000 */
[----:B------:R-:W-:Y:S02]  /*91a0*/  SHF.L.U32 R40, R72, 0x10, RZ ;  /* 0x0000001048287819 */ /* 0x000fe400000006ff */
[----:B------:R-:W-:Y:S01]  /*91b0*/  ISETP.NE.AND P2, PT, R43, 0x1, PT ;  /* 0x000000012b00780c */ /* 0x000fe20003f45270 */
[----:B------:R-:W-:Y:S02]  /*91c0*/  FFMA.FTZ R41, R41, R200, 1.1641532182693481445e-10 ;  /* 0x2f00000029297423 */ /* 0x000fe400000100c8 */
[----:B------:R-:W-:-:S03]  /*91d0*/  FMUL.FTZ R40, R40, UR5 ;  /* 0x0000000528287c20 */ /* 0x000fc60008410000 */
[----:B------:R-:W-:Y:S02]  /*91e0*/  FSETP.GTU.FTZ.AND P1, PT, R41, UR4, PT ;  /* 0x0000000429007c0b */ /* 0x000fe4000bf3c000 */
[----:B------:R-:W-:Y:S02]  /*91f0*/  FSEL R41, R47, RZ, P3 ;  /* 0x000000ff2f297208 */ /* 0x000fe40001800000 */
[----:B------:R-:W-:Y:S01]  /*9200*/  FSEL R52, R40, RZ, !P1 ;  /* 0x000000ff28347208 */ /* 0x000fe20004800000 */
[----:B------:R-:W-:Y:S01]  /*9210*/  IMAD.MOV.U32 R40, RZ, RZ, 0x2 ;  /* 0x00000002ff287424 */ /* 0x000fe200078e00ff */
        /* <DEDUP_REMOVED lines=13> */
.L_x_6059:
        /* <DEDUP_REMOVED lines=12> */
.L_x_6060:
        /* <DEDUP_REMOVED lines=42> */
.L_x_6058:
[----:B------:R-:W-:Y:S01]  /*9650*/  ISETP.NE.AND P1, PT, R40, 0x1, PT ;  /* 0x000000012800780c */ /* 0x000fe20003f25270 */
[----:B------:R-:W-:Y:S01]  /*9660*/  IMAD.U32 R36, R36, 0x10000, RZ ;  /* 0x0001000024247824 */ /* 0x000fe200078e00ff */
[----:B------:R-:W-:Y:S01]  /*9670*/  I2FP.F32.U32 R41, R41 ;  /* 0x0000002900297245 */ /* 0x000fe20000201000 */
[----:B------:R-:W-:Y:S02]  /*9680*/  HFMA2 R42, -RZ, RZ, 0, 1.1920928955078125e-07 ;  /* 0x00000002ff2a7431 */ /* 0x000fe400000001ff */
[----:B------:R-:W-:Y:S02]  /*9690*/  FMUL.FTZ R36, R36, UR5 ;  /* 0x0000000524247c20 */ /* 0x000fe40008410000 */
        /* <DEDUP_REMOVED lines=13> */
.L_x_6062:
        /* <DEDUP_REMOVED lines=12> */
.L_x_6063:
        /* <DEDUP_REMOVED lines=42> */
.L_x_6061:
[----:B------:R-:W-:Y:S01]  /*9ad0*/  I2FP.F32.U32 R41, R41 ;  /* 0x0000002900297245 */ /* 0x000fe20000201000 */
[----:B------:R-:W-:Y:S01]  /*9ae0*/  IMAD.U32 R51, R51, 0x10000, RZ ;  /* 0x0001000033337824 */ /* 0x000fe200078e00ff */
[----:B------:R-:W-:Y:S01]  /*9af0*/  ISETP.NE.AND P2, PT, R42, 0x1, PT ;  /* 0x000000012a00780c */ /* 0x000fe20003f45270 */
[----:B------:R-:W-:Y:S01]  /*9b00*/  IMAD.MOV.U32 R40, RZ, RZ, 0x2 ;  /* 0x00000002ff287424 */ /* 0x000fe200078e00ff */
[----:B------:R-:W-:Y:S01]  /*9b10*/  FSEL R36, R36, RZ, P3 ;  /* 0x000000ff24247208 */ /* 0x000fe20001800000 */
[----:B------:R-:W-:Y:S01]  /*9b20*/  FFMA.FTZ R41, R41, R200, 1.1641532182693481445e-10 ;  /* 0x2f00000029297423 */ /* 0x000fe200000100c8 */
[----:B------:R-:W-:-:S04]  /*9b30*/  FMUL.FTZ R51, R51, UR5 ;  /* 0x0000000533337c20 */ /* 0x000fc80008410000 */
[----:B------:R-:W-:-:S04]  /*9b40*/  FSETP.GTU.FTZ.AND P1, PT, R41, UR4, PT ;  /* 0x0000000429007c0b */ /* 0x000fc8000bf3c000 */
[----:B------:R-:W-:Y:S02]  /*9b50*/  FSEL R51, R51, RZ, !P1 ;  /* 0x000000ff33337208 */ /* 0x000fe40004800000 */
[----:B------:R-:W-:-:S03]  /*9b60*/  SEL R186, RZ, 0x1, P1 ;  /* 0x00000001ffba7807 */ /* 0x000fc60000800000 */
[----:B------:R-:W-:Y:S01]  /*9b70*/  FADD.FTZ R53, R51, R36 ;  /* 0x0000002433357221 */ /* 0x000fe20000010000 */
[----:B------:R-:W-:-:S03]  /*9b80*/  MOV R36, R198 ;  /* 0x000000c600247202 */ /* 0x000fc60000000f00 */
        /* <DEDUP_REMOVED lines=10> */
.L_x_6065:
        /* <DEDUP_REMOVED lines=12> */
.L_x_6066:
        /* <DEDUP_REMOVED lines=42> */
.L_x_6064:
[----:B------:R-:W-:Y:S02]  /*9f90*/  ISETP.NE.AND P1, PT, R40, 0x1, PT ;  /* 0x000000012800780c */ /* 0x000fe40003f25270 */
[----:B------:R-:W-:Y:S02]  /*9fa0*/  I2FP.F32.U32 R41, R36 ;  /* 0x0000002400297245 */ /* 0x000fe40000201000 */
[C---:B------:R-:W-:Y:S02]  /*9fb0*/  SHF.L.U32 R36, R37.reuse, 0x10, RZ ;  /* 0x0000001025247819 */ /* 0x040fe400000006ff */
[----:B------:R-:W-:Y:S01]  /*9fc0*/  PRMT R51, R37, 0x7632, R51 ;  /* 0x0000763225337816 */ /* 0x000fe20000000033 */
[----:B------:R-:W-:Y:S01]  /*9fd0*/  FFMA.FTZ R41, R41, R200, 1.1641532182693481445e-10 ;  /* 0x2f00000029297423 */ /* 0x000fe200000100c8 */
[----:B------:R-:W-:Y:S02]  /*9fe0*/  IMAD.MOV.U32 R37, RZ, RZ, R198 ;  /* 0x000000ffff257224 */ /* 0x000fe400078e00c6 */
[----:B------:R-:W-:-:S02]  /*9ff0*/  FMUL.FTZ R54, R36, UR5 ;  /* 0x0000000524367c20 */ /* 0x000fc40008410000 */
[----:B------:R-:W-:Y:S01]  /*a000*/  FSETP.LE.FTZ.AND P3, PT, R41, UR4, PT ;  /* 0x0000000429007c0b */ /* 0x000fe2000bf73000 */
[----:B------:R-:W-:-:S03]  /*a010*/  IMAD.MOV.U32 R41, RZ, RZ, 0x2 ;  /* 0x00000002ff297424 */ /* 0x000fc600078e00ff */
        /* <DEDUP_REMOVED lines=10> */
.L_x_6068:
        /* <DEDUP_REMOVED lines=12> */
.L_x_6069:
        /* <DEDUP_REMOVED lines=40> */
[----:B------:R-:W-:Y:S01]  /*a400*/  IMAD.MOV.U32 R37, RZ, RZ, R194 ;  /* 0x000000ffff257224 */ /* 0x000fe200078e00c2 */
[----:B------:R-:W-:-:S07]  /*a410*/  MOV R194, R36 ;  /* 0x0000002400c27202 */ /* 0x000fce0000000f00 */
.L_x_6067:
[----:B------:R-:W-:Y:S01]  /*a420*/  I2FP.F32.U32 R37, R37 ;  /* 0x0000002500257245 */ /* 0x000fe20000201000 */
[----:B------:R-:W-:Y:S01]  /*a430*/  IMAD.U32 R36, R73, 0x10000, RZ ;  /* 0x0001000049247824 */ /* 0x000fe200078e00ff */
[----:B------:R-:W-:-:S03]  /*a440*/  ISETP.NE.AND P2, PT, R41, 0x1, PT ;  /* 0x000000012900780c */ /* 0x000fc60003f45270 */
[----:B------:R-:W-:Y:S01]  /*a450*/  FFMA.FTZ R37, R37, R200, 1.1641532182693481445e-10 ;  /* 0x2f00000025257423 */ /* 0x000fe200000100c8 */
[----:B------:R-:W-:-:S04]  /*a460*/  FMUL.FTZ R36, R36, UR5 ;  /* 0x0000000524247c20 */ /* 0x000fc80008410000 */
[----:B------:R-:W-:Y:S02]  /*a470*/  FSETP.GTU.FTZ.AND P1, PT, R37, UR4, PT ;  /* 0x0000000425007c0b */ /* 0x000fe4000bf3c000 */
[----:B------:R-:W-:Y:S02]  /*a480*/  FSEL R37, R54, RZ, P3 ;  /* 0x000000ff36257208 */ /* 0x000fe40001800000 */
        /* <DEDUP_REMOVED lines=15> */
.L_x_6071:
        /* <DEDUP_REMOVED lines=12> */
.L_x_6072:
        /* <DEDUP_REMOVED lines=42> */
.L_x_6070:
        /* <DEDUP_REMOVED lines=17> */
.L_x_6074:
        /* <DEDUP_REMOVED lines=12> */
.L_x_6075:
        /* <DEDUP_REMOVED lines=42> */
.L_x_6073:
[----:B------:R-:W-:Y:S01]  /*ad50*/  I2FP.F32.U32 R37, R37 ;  /* 0x0000002500257245 */ /* 0x000fe20000201000 */
[----:B------:R-:W-:Y:S01]  /*ad60*/  IMAD.MOV.U32 R41, RZ, RZ, 0x2 ;  /* 0x00000002ff297424 */ /* 0x000fe200078e00ff */
[----:B------:R-:W-:Y:S02]  /*ad70*/  SHF.L.U32 R50, R50, 0x10, RZ ;  /* 0x0000001032327819 */ /* 0x000fe400000006ff */
[----:B------:R-:W-:Y:S01]  /*ad80*/  ISETP.NE.AND P3, PT, R40, 0x1, PT ;  /* 0x000000012800780c */ /* 0x000fe20003f65270 */
[----:B------:R-:W-:Y:S01]  /*ad90*/  FFMA.FTZ R37, R37, R200, 1.1641532182693481445e-10 ;  /* 0x2f00000025257423 */ /* 0x000fe200000100c8 */
[----:B------:R-:W-:Y:S01]  /*ada0*/  FSEL R55, R51, RZ, P1 ;  /* 0x000000ff33377208 */ /* 0x000fe20000800000 */
[----:B------:R-:W-:-:S03]  /*adb0*/  FMUL.FTZ R50, R50, UR5 ;  /* 0x0000000532327c20 */ /* 0x000fc60008410000 */
[----:B------:R-:W-:Y:S01]  /*adc0*/  FSETP.GTU.FTZ.AND P2, PT, R37, UR4, PT ;  /* 0x0000000425007c0b */ /* 0x000fe2000bf5c000 */
[----:B------:R-:W-:-:S03]  /*add0*/  IMAD.MOV.U32 R37, RZ, RZ, R198 ;  /* 0x000000ffff257224 */ /* 0x000fc600078e00c6 */
        /* <DEDUP_REMOVED lines=13> */
.L_x_6077:
        /* <DEDUP_REMOVED lines=12> */
.L_x_6078:
        /* <DEDUP_REMOVED lines=42> */
.L_x_6076:
[----:B------:R-:W-:Y:S01]  /*b210*/  ISETP.NE.AND P3, PT, R41, 0x1, PT ;  /* 0x000000012900780c */ /* 0x000fe20003f65270 */
[C---:B------:R-:W-:Y:S01]  /*b220*/  IMAD.U32 R36, R38.reuse, 0x10000, RZ ;  /* 0x0001000026247824 */ /* 0x040fe200078e00ff */
[----:B------:R-:W-:Y:S01]  /*b230*/  I2FP.F32.U32 R37, R37 ;  /* 0x0000002500257245 */ /* 0x000fe20000201000 */
[----:B------:R-:W-:Y:S01]  /*b240*/  HFMA2 R40, -RZ, RZ, 0, 1.1920928955078125e-07 ;  /* 0x00000002ff287431 */ /* 0x000fe200000001ff */
[----:B------:R-:W-:Y:S01]  /*b250*/  PRMT R38, R38, 0x7632, R38 ;  /* 0x0000763226267816 */ /* 0x000fe20000000026 */
        /* <DEDUP_REMOVED lines=13> */
.L_x_6080:
        /* <DEDUP_REMOVED lines=12> */
.L_x_6081:
        /* <DEDUP_REMOVED lines=42> */
.L_x_6079:
[----:B------:R-:W-:Y:S01]  /*b690*/  I2FP.F32.U32 R37, R37 ;  /* 0x0000002500257245 */ /* 0x000fe20000201000 */
[----:B------:R-:W-:-:S04]  /*b6a0*/  IMAD.U32 R36, R74, 0x10000, RZ ;  /* 0x000100004a247824 */ /* 0x000fc800078e00ff */
[----:B------:R-:W-:Y:S01]  /*b6b0*/  FFMA.FTZ R37, R37, R200, 1.1641532182693481445e-10 ;  /* 0x2f00000025257423 */ /* 0x000fe200000100c8 */
[----:B------:R-:W-:-:S04]  /*b6c0*/  FMUL.FTZ R36, R36, UR5 ;  /* 0x0000000524247c20 */ /* 0x000fc80008410000 */
[----:B------:R-:W-:Y:S02]  /*b6d0*/  FSETP.GTU.FTZ.AND P3, PT, R37, UR4, PT ;  /* 0x0000000425007c0b */ /* 0x000fe4000bf7c000 */
[----:B------:R-:W-:Y:S02]  /*b6e0*/  FSEL R37, R50, RZ, P2 ;  /* 0x000000ff32257208 */ /* 0x000fe40001000000 */
[----:B------:R-:W-:Y:S01]  /*b6f0*/  FSEL R48, R36, RZ, !P3 ;  /* 0x000000ff24307208 */ /* 0x000fe20005800000 */
[----:B------:R-:W-:Y:S01]  /*b700*/  IMAD.MOV.U32 R36, RZ, RZ, 0x2 ;  /* 0x00000002ff247424 */ /* 0x000fe200078e00ff */
[----:B------:R-:W-:Y:S02]  /*b710*/  SEL R189, RZ, 0x1, P3 ;  /* 0x00000001ffbd7807 */ /* 0x000fe40001800000 */
[----:B------:R-:W-:Y:S01]  /*b720*/  ISETP.NE.AND P3, PT, R40, 0x1, PT ;  /* 0x000000012800780c */ /* 0x000fe20003f65270 */
[----:B------:R-:W-:Y:S01]  /*b730*/  FADD.FTZ R48, R48, R37 ;  /* 0x0000002530307221 */ /* 0x000fe20000010000 */
[----:B------:R-:W-:-:S03]  /*b740*/  MOV R37, R198 ;  /* 0x000000c600257202 */ /* 0x000fc60000000f00 */
        /* <DEDUP_REMOVED lines=10> */
.L_x_6083:
        /* <DEDUP_REMOVED lines=12> */
.L_x_6084:
        /* <DEDUP_REMOVED lines=42> */
.L_x_6082:
[----:B------:R-:W-:Y:S01]  /*bb50*/  ISETP.NE.AND P4, PT, R36, 0x1, PT ;  /* 0x000000012400780c */ /* 0x000fe20003f85270 */
[----:B------:R-:W-:Y:S01]  /*bb60*/  IMAD.MOV.U32 R40, RZ, RZ, 0x2 ;  /* 0x00000002ff287424 */ /* 0x000fe200078e00ff */
[----:B------:R-:W-:Y:S02]  /*bb70*/  I2FP.F32.U32 R37, R37 ;  /* 0x0000002500257245 */ /* 0x000fe40000201000 */
[----:B------:R-:W-:-:S03]  /*bb80*/  SHF.L.U32 R38, R38, 0x10, RZ ;  /* 0x0000001026267819 */ /* 0x000fc600000006ff */
        /* <DEDUP_REMOVED lines=13> */
.L_x_6086:
        /* <DEDUP_REMOVED lines=12> */
.L_x_6087:
        /* <DEDUP_REMOVED lines=42> */
.L_x_6085:
[----:B------:R-:W-:Y:S01]  /*bfc0*/  I2FP.F32.U32 R37, R37 ;  /* 0x0000002500257245 */ /* 0x000fe20000201000 */
[----:B------:R-:W-:Y:S01]  /*bfd0*/  IMAD.U32 R45, R45, 0x10000, RZ ;  /* 0x000100002d2d7824 */ /* 0x000fe200078e00ff */
[----:B------:R-:W-:Y:S01]  /*bfe0*/  FSEL R38, R38, RZ, P3 ;  /* 0x000000ff26267208 */ /* 0x000fe20001800000 */
[----:B------:R-:W-:Y:S02]  /*bff0*/  HFMA2 R36, -RZ, RZ, 0, 1.1920928955078125e-07 ;  /* 0x00000002ff247431 */ /* 0x000fe400000001ff */
        /* <DEDUP_REMOVED lines=18> */
.L_x_6089:
        /* <DEDUP_REMOVED lines=12> */
.L_x_6090:
        /* <DEDUP_REMOVED lines=42> */
.L_x_6088:
[----:B------:R-:W-:Y:S01]  /*c480*/  ISETP.NE.AND P5, PT, R36, 0x1, PT ;  /* 0x000000012400780c */ /* 0x000fe20003fa5270 */
[C---:B------:R-:W-:Y:S01]  /*c490*/  IMAD.U32 R50, R39.reuse, 0x10000, RZ ;  /* 0x0001000027327824 */ /* 0x040fe200078e00ff */
[----:B------:R-:W-:Y:S02]  /*c4a0*/  I2FP.F32.U32 R37, R37 ;  /* 0x0000002500257245 */ /* 0x000fe40000201000 */
[----:B------:R-:W-:Y:S01]  /*c4b0*/  PRMT R45, R39, 0x7632, R45 ;  /* 0x00007632272d7816 */ /* 0x000fe2000000002d */
[----:B------:R-:W-:Y:S01]  /*c4c0*/  FMUL.FTZ R50, R50, UR5 ;  /* 0x0000000532327c20 */ /* 0x000fe20008410000 */
[----:B------:R-:W-:Y:S02]  /*c4d0*/  IMAD.MOV.U32 R39, RZ, RZ, 0x2 ;  /* 0x00000002ff277424 */ /* 0x000fe400078e00ff */
[----:B------:R-:W-:Y:S01]  /*c4e0*/  FFMA.FTZ R37, R37, R200, 1.1641532182693481445e-10 ;  /* 0x2f00000025257423 */ /* 0x000fe200000100c8 */
[----:B------:R-:W-:-:S04]  /*c4f0*/  MOV R38, R198 ;  /* 0x000000c600267202 */ /* 0x000fc80000000f00 */
[----:B------:R-:W-:Y:S01]  /*c500*/  FSETP.LE.FTZ.AND P4, PT, R37, UR4, PT ;  /* 0x0000000425007c0b */ /* 0x000fe2000bf93000 */
        /* <DEDUP_REMOVED lines=9> */
.L_x_6092:
        /* <DEDUP_REMOVED lines=12> */
.L_x_6093:
        /* <DEDUP_REMOVED lines=42> */
.L_x_6091:
[----:B------:R-:W-:Y:S02]  /*c900*/  I2FP.F32.U32 R37, R38 ;  /* 0x0000002600257245 */ /* 0x000fe40000201000 */
[----:B------:R-:W-:-:S03]  /*c910*/  SHF.L.U32 R36, R75, 0x10, RZ ;  /* 0x000000104b247819 */ /* 0x000fc600000006ff */
[----:B------:R-:W-:Y:S02]  /*c920*/  FFMA.FTZ R37, R37, R200, 1.1641532182693481445e-10 ;  /* 0x2f00000025257423 */ /* 0x000fe400000100c8 */
[----:B------:R-:W-:-:S03]  /*c930*/  FMUL.FTZ R36, R36, UR5 ;  /* 0x0000000524247c20 */ /* 0x000fc60008410000 */
[----:B------:R-:W-:Y:S02]  /*c940*/  FSETP.GTU.FTZ.AND P5, PT, R37, UR4, PT ;  /* 0x0000000425007c0b */ /* 0x000fe4000bfbc000 */
[----:B------:R-:W-:Y:S02]  /*c950*/  FSEL R37, R50, RZ, P4 ;  /* 0x000000ff32257208 */ /* 0x000fe40002000000 */
[----:B------:R-:W-:Y:S02]  /*c960*/  FSEL R36, R36, RZ, !P5 ;  /* 0x000000ff24247208 */ /* 0x000fe40006800000 */
[----:B------:R-:W-:Y:S02]  /*c970*/  SEL R191, RZ, 0x1, P5 ;  /* 0x00000001ffbf7807 */ /* 0x000fe40002800000 */
[----:B------:R-:W-:Y:S01]  /*c980*/  ISETP.NE.AND P5, PT, R39, 0x1, PT ;  /* 0x000000012700780c */ /* 0x000fe20003fa5270 */
[----:B------:R-:W-:Y:S01]  /*c990*/  FADD.FTZ R50, R36, R37 ;  /* 0x0000002524327221 */ /* 0x000fe20000010000 */
[----:B------:R-:W-:-:S02]  /*c9a0*/  IMAD.MOV.U32 R36, RZ, RZ, 0x2 ;  /* 0x00000002ff247424 */ /* 0x000fc400078e00ff */
[----:B------:R-:W-:Y:S02]  /*c9b0*/  IMAD.MOV.U32 R37, RZ, RZ, R198 ;  /* 0x000000ffff257224 */ /* 0x000fe400078e00c6 */
[----:B------:R-:W-:-:S07]  /*c9c0*/  @P0 FADD.FTZ R50, R66, R50 ;  /* 0x0000003242320221 */ /* 0x000fce0000010000 */
        /* <DEDUP_REMOVED lines=9> */
.L_x_6095:
        /* <DEDUP_REMOVED lines=12> */
.L_x_6096:
        /* <DEDUP_REMOVED lines=42> */
.L_x_6094:
[----:B------:R-:W-:Y:S01]  /*cdc0*/  ISETP.NE.AND P6, PT, R36, 0x1, PT ;  /* 0x000000012400780c */ /* 0x000fe20003fc5270 */
[----:B------:R-:W-:Y:S01]  /*cdd0*/  IMAD.U32 R45, R45, 0x10000, RZ ;  /* 0x000100002d2d7824 */ /* 0x000fe200078e00ff */
[----:B------:R-:W-:Y:S01]  /*cde0*/  I2FP.F32.U32 R37, R37 ;  /* 0x0000002500257245 */ /* 0x000fe20000201000 */
[----:B------:R-:W-:Y:S02]  /*cdf0*/  HFMA2 R201, -RZ, RZ, 0, 1.1920928955078125e-07 ;  /* 0x00000002ffc97431 */ /* 0x000fe400000001ff */
[----:B------:R-:W-:Y:S02]  /*ce00*/  IMAD.MOV.U32 R38, RZ, RZ, R198 ;  /* 0x000000ffff267224 */ /* 0x000fe400078e00c6 */
[----:B------:R-:W-:Y:S01]  /*ce10*/  FMUL.FTZ R45, R45, UR5 ;  /* 0x000000052d2d7c20 */ /* 0x000fe20008410000 */
        /* <DEDUP_REMOVED lines=11> */
.L_x_6098:
        /* <DEDUP_REMOVED lines=14> */
.L_x_6099:
        /* <DEDUP_REMOVED lines=41> */
[----:B------:R-:W-:-:S07]  /*d240*/  IMAD.MOV.U32 R194, RZ, RZ, R36 ;  /* 0x000000ffffc27224 */ /* 0x000fce00078e0024 */
.L_x_6097:
        /* <DEDUP_REMOVED lines=9> */
[----:B------:R-:W-:Y:S01]  /*d2e0*/  @P0 FADD.FTZ R51, R67, R51 ;  /* 0x0000003343330221 */ /* 0x000fe20000010000 */
[----:B------:R-:W-:Y:S06]  /*d2f0*/  BRA `(.L_x_6100) ;  /* 0x0000002400607947 */ /* 0x000fec0003800000 */
.L_x_6051:
        /* <DEDUP_REMOVED lines=15> */
.L_x_6102:
        /* <DEDUP_REMOVED lines=12> */
.L_x_6103:
        /* <DEDUP_REMOVED lines=42> */
.L_x_6101:
[----:B------:R-:W-:Y:S02]  /*d750*/  ISETP.NE.AND P1, PT, R42, 0x1, PT ;  /* 0x000000012a00780c */ /* 0x000fe40003f25270 */
        /* <DEDUP_REMOVED lines=17> */
.L_x_6105:
        /* <DEDUP_REMOVED lines=12> */
.L_x_6106:
        /* <DEDUP_REMOVED lines=42> */
.L_x_6104:
[----:B------:R-:W-:Y:S01]  /*dbd0*/  ISETP.NE.AND P1, PT, R40, 0x1, PT ;  /* 0x000000012800780c */ /* 0x000fe20003f25270 */
[----:B------:R-:W-:Y:S01]  /*dbe0*/  HFMA2 R42, -RZ, RZ, 0, 1.1920928955078125e-07 ;  /* 0x00000002ff2a7431 */ /* 0x000fe200000001ff */
[----:B------:R-:W-:Y:S01]  /*dbf0*/  I2FP.F32.U32 R41, R41 ;  /* 0x0000002900297245 */ /* 0x000fe20000201000 */
[----:B------:R-:W-:Y:S02]  /*dc00*/  IMAD.U32 R50, R36, 0x10000, RZ ;  /* 0x0001000024327824 */ /* 0x000fe400078e00ff */
        /* <DEDUP_REMOVED lines=13> */
.L_x_6108:
        /* <DEDUP_REMOVED lines=12> */
.L_x_6109:
        /* <DEDUP_REMOVED lines=42> */
.L_x_6107:
        /* <DEDUP_REMOVED lines=18> */
.L_x_6111:
        /* <DEDUP_REMOVED lines=12> */
.L_x_6112:
        /* <DEDUP_REMOVED lines=42> */
.L_x_6110:
[----:B------:R-:W-:Y:S01]  /*e4c0*/  ISETP.NE.AND P2, PT, R36, 0x1, PT ;  /* 0x000000012400780c */ /* 0x000fe20003f45270 */
[----:B------:R-:W-:Y:S01]  /*e4d0*/  IMAD.MOV.U32 R40, RZ, RZ, 0x2 ;  /* 0x00000002ff287424 */ /* 0x000fe200078e00ff */
[----:B------:R-:W-:Y:S02]  /*e4e0*/  I2FP.F32.U32 R37, R37 ;  /* 0x0000002500257245 */ /* 0x000fe40000201000 */
[----:B------:R-:W-:-:S03]  /*e4f0*/  SHF.L.U32 R52, R52, 0x10, RZ ;  /* 0x0000001034347819 */ /* 0x000fc600000006ff */
        /* <DEDUP_REMOVED lines=12> */
.L_x_6114:
        /* <DEDUP_REMOVED lines=12> */
.L_x_6115:
        /* <DEDUP_REMOVED lines=42> */
.L_x_6113:
[----:B------:R-:W-:Y:S01]  /*e920*/  ISETP.NE.AND P3, PT, R40, 0x1, PT ;  /* 0x000000012800780c */ /* 0x000fe20003f65270 */
[----:B------:R-:W-:Y:S01]  /*e930*/  HFMA2 R36, -RZ, RZ, 0, 1.1920928955078125e-07 ;  /* 0x00000002ff247431 */ /* 0x000fe200000001ff */
[----:B------:R-:W-:Y:S01]  /*e940*/  I2FP.F32.U32 R37, R37 ;  /* 0x0000002500257245 */ /* 0x000fe20000201000 */
[C---:B------:R-:W-:Y:S01]  /*e950*/  IMAD.U32 R51, R38.reuse, 0x10000, RZ ;  /* 0x0001000026337824 */ /* 0x040fe200078e00ff */
[----:B------:R-:W-:-:S03]  /*e960*/  PRMT R53, R38, 0x7632, R53 ;  /* 0x0000763226357816 */ /* 0x000fc60000000035 */
        /* <DEDUP_REMOVED lines=12> */
.L_x_6117:
        /* <DEDUP_REMOVED lines=12> */
.L_x_6118:
        /* <DEDUP_REMOVED lines=42> */
.L_x_6116:
[----:B------:R-:W-:Y:S01]  /*ed90*/  ISETP.NE.AND P4, PT, R36, 0x1, PT ;  /* 0x000000012400780c */ /* 0x000fe20003f85270 */
[----:B------:R-:W-:Y:S01]  /*eda0*/  IMAD.U32 R53, R53, 0x10000, RZ ;  /* 0x0001000035357824 */ /* 0x000fe200078e00ff */
[----:B------:R-:W-:Y:S01]  /*edb0*/  I2FP.F32.U32 R37, R37 ;  /* 0x0000002500257245 */ /* 0x000fe20000201000 */
[----:B------:R-:W-:-:S04]  /*edc0*/  IMAD.MOV.U32 R40, RZ, RZ, 0x2 ;  /* 0x00000002ff287424 */ /* 0x000fc800078e00ff */
        /* <DEDUP_REMOVED lines=12> */
.L_x_6120:
        /* <DEDUP_REMOVED lines=12> */
.L_x_6121:
        /* <DEDUP_REMOVED lines=42> */
.L_x_6119:
[----:B------:R-:W-:Y:S01]  /*f1f0*/  ISETP.NE.AND P5, PT, R40, 0x1, PT ;  /* 0x000000012800780c */ /* 0x000fe20003fa5270 */
[----:B------:R-:W-:Y:S01]  /*f200*/  IMAD.MOV.U32 R201, RZ, RZ, 0x2 ;  /* 0x00000002ffc97424 */ /* 0x000fe200078e00ff */
[----:B------:R-:W-:Y:S01]  /*f210*/  I2FP.F32.U32 R37, R37 ;  /* 0x0000002500257245 */ /* 0x000fe20000201000 */
[----:B------:R-:W-:Y:S01]  /*f220*/  IMAD.MOV.U32 R38, RZ, RZ, R198 ;  /* 0x000000ffff267224 */ /* 0x000fe200078e00c6 */
[C---:B------:R-:W-:Y:S02]  /*f230*/  SHF.L.U32 R45, R39.reuse, 0x10, RZ ;  /* 0x00000010272d7819 */ /* 0x040fe400000006ff */
[----:B------:R-:W-:Y:S01]  /*f240*/  PRMT R44, R39, 0x7632, R44 ;  /* 0x00007632272c7816 */ /* 0x000fe2000000002c */
[----:B------:R-:W-:-:S05]  /*f250*/  FFMA.FTZ R37, R37, R200, 1.1641532182693481445e-10 ;  /* 0x2f00000025257423 */ /* 0x000fca00000100c8 */
        /* <DEDUP_REMOVED lines=10> */
.L_x_6123:
        /* <DEDUP_REMOVED lines=12> */
.L_x_6124:
        /* <DEDUP_REMOVED lines=42> */
.L_x_6122:
[----:B------:R-:W-:Y:S01]  /*f660*/  P2R R40, PR, RZ, 0x1 ;  /* 0x00000001ff287803 */ /* 0x000fe20000000000 */
[----:B------:R-:W-:Y:S01]  /*f670*/  FMUL.FTZ R48, R48, UR5 ;  /* 0x0000000530307c20 */ /* 0x000fe20008410000 */
[----:B------:R-:W-:Y:S01]  /*f680*/  I2FP.F32.U32 R39, R38 ;  /* 0x0000002600277245 */ /* 0x000fe20000201000 */
[----:B------:R-:W-:Y:S01]  /*f690*/  FMUL.FTZ R55, R52, UR5 ;  /* 0x0000000534377c20 */ /* 0x000fe20008410000 */
[----:B------:R-:W-:Y:S01]  /*f6a0*/  ISETP.NE.AND P0, PT, R46, RZ, PT ;  /* 0x000000ff2e00720c */ /* 0x000fe20003f05270 */
[----:B------:R-:W-:Y:S01]  /*f6b0*/  FMUL.FTZ R54, R49, UR5 ;  /* 0x0000000531367c20 */ /* 0x000fe20008410000 */
[----:B------:R-:W-:Y:S01]  /*f6c0*/  ISETP.NE.AND P5, PT, R142, RZ, PT ;  /* 0x000000ff8e00720c */ /* 0x000fe20003fa5270 */
[----:B------:R-:W-:Y:S02]  /*f6d0*/  IMAD.U32 R44, R44, 0x10000, RZ ;  /* 0x000100002c2c7824 */ /* 0x000fe400078e00ff */
        /* <DEDUP_REMOVED lines=8> */
[----:B------:R-:W-:-:S02]  /*f760*/  FSEL R54, R54, RZ, P5 ;  /* 0x000000ff36367208 */ /* 0x000fc40002800000 */
[----:B------:R-:W-:Y:S02]  /*f770*/  ISETP.NE.AND P6, PT, R47, RZ, PT ;  /* 0x000000ff2f00720c */ /* 0x000fe40003fc5270 */
[----:B------:R-:W-:Y:S02]  /*f780*/  FSETP.GTU.FTZ.AND P5, PT, R39, UR4, PT ;  /* 0x0000000427007c0b */ /* 0x000fe4000bfbc000 */
[----:B------:R-:W-:Y:S02]  /*f790*/  FSEL R49, R53, RZ, P3 ;  /* 0x000000ff35317208 */ /* 0x000fe40001800000 */
        /* <DEDUP_REMOVED lines=11> */
[----:B------:R-:W-:Y:S01]  /*f850*/  @P0 FADD.FTZ R55, R71, R55 ;  /* 0x0000003747370221 */ /* 0x000fe20000010000 */
[----:B------:R-:W-:Y:S01]  /*f860*/  @P0 FADD.FTZ R50, R66, R50 ;  /* 0x0000003242320221 */ /* 0x000fe20000010000 */
[----:B------:R-:W-:-:S10]  /*f870*/  @P0 FADD.FTZ R51, R67, R51 ;  /* 0x0000003343330221 */ /* 0x000fd40000010000 */
.L_x_6100:
        /* <DEDUP_REMOVED lines=8> */
[----:B------:R-:W-:Y:S02]  /*f900*/  SEL R42, RZ, 0x100, !P3 ;  /* 0x00000100ff2a7807 */ /* 0x000fe40005800000 */
[----:B------:R-:W-:Y:S01]  /*f910*/  ISETP.NE.AND P6, PT, R46, RZ, PT ;  /* 0x000000ff2e00720c */ /* 0x000fe20003fc5270 */
[----:B------:R2:W-:Y:S01]  /*f920*/  STG.E.128 desc[UR8][R40.64+0x10], R48 ;  /* 0x0000103028007986 */ /* 0x0005e2000c101d08 */
[----:B------:R-:W-:Y:S01]  /*f930*/  SEL R38, RZ, 0x1000000, !P1 ;  /* 0x01000000ff267807 */ /* 0x000fe20004800000 */
[----:B------:R-:W-:Y:S01]  /*f940*/  IMAD.MOV.U32 R46, RZ, RZ, 0x10 ;  /* 0x00000010ff2e7424 */ /* 0x000fe200078e00ff */
[----:B------:R-:W-:-:S02]  /*f950*/  SEL R37, RZ, 0x10000, !P4 ;  /* 0x00010000ff257807 */ /* 0x000fc40006000000 */
[----:B------:R-:W-:Y:S02]  /*f960*/  SEL R36, RZ, 0x100, !P5 ;  /* 0x00000100ff247807 */ /* 0x000fe40006800000 */
[----:B------:R-:W-:Y:S02]  /*f970*/  LOP3.LUT R42, R42, R43, R39, 0xfe, !PT ;  /* 0x0000002b2a2a7212 */ /* 0x000fe400078efe27 */
[----:B------:R-:W-:Y:S02]  /*f980*/  LOP3.LUT R36, R36, R38, R37, 0xfe, !PT ;  /* 0x0000002624247212 */ /* 0x000fe400078efe25 */
[----:B------:R-:W-:Y:S02]  /*f990*/  SEL R39, RZ, 0x1, !P6 ;  /* 0x00000001ff277807 */ /* 0x000fe40007000000 */
[----:B------:R-:W-:Y:S02]  /*f9a0*/  SEL R37, RZ, 0x1, !P2 ;  /* 0x00000001ff257807 */ /* 0x000fe40005000000 */
[----:B------:R-:W-:Y:S01]  /*f9b0*/  LOP3.LUT R36, R36, R39, RZ, 0xfc, !PT ;  /* 0x0000002724247212 */ /* 0x000fe200078efcff */
[----:B------:R-:W-:Y:S01]  /*f9c0*/  IMAD.WIDE.U32 R38, R197, 0x8, R174 ;  /* 0x00000008c5267825 */ /* 0x000fe200078e00ae */
[----:B------:R-:W-:-:S02]  /*f9d0*/  LOP3.LUT R37, R42, R37, RZ, 0xfc, !PT ;  /* 0x000000252a257212 */ /* 0x000fc400078efcff */
[----:B------:R-:W-:Y:S02]  /*f9e0*/  PLOP3.LUT P3, PT, PT, PT, UP0, 0x80, 0x8 ;  /* 0x000000000008781c */ /* 0x000fe40003f6f008 */
[----:B------:R-:W-:Y:S01]  /*f9f0*/  IADD3 R199, PT, PT, R195, 0x200, RZ ;  /* 0x00000200c3c77810 */ /* 0x000fe20007ffe0ff */
[----:B------:R2:W-:Y:S01]  /*fa00*/  STG.E.64 desc[UR8][R38.64], R36 ;  /* 0x0000002426007986 */ /* 0x0005e2000c101b08 */
[----:B------:R-:W-:-:S03]  /*fa10*/  PLOP3.LUT P1, PT, PT, PT, UP0, 0x80, 0x8 ;  /* 0x000000000008781c */ /* 0x000fc60003f2f008 */
[----:B------:R-:W-:-:S04]  /*fa20*/  IMAD.WIDE.U32 R142, R199, 0x10, R140 ;  /* 0x00000010c78e7825 */ /* 0x000fc800078e008c */
[----:B0-----:R-:W-:-:S04]  /*fa30*/  @P0 IMAD.WIDE.U32 R44, R199, 0x20, R44 ;  /* 0x00000020c72c0825 */ /* 0x001fc800078e002c */
[----:B-1----:R-:W-:Y:S01]  /*fa40*/  @P3 IMAD.WIDE.U32 R46, R199, R46, UR20 ;  /* 0x00000014c72e3e25 */ /* 0x002fe2000f8e002e */
[----:B--2---:R-:W-:Y:S06]  /*fa50*/  BRA.U !UP0, `(.L_x_6125) ;  /* 0x0000000108507547 */ /* 0x004fec000b800000 */
[----:B------:R-:W-:Y:S01]  /*fa60*/  IMAD.U32 R39, R191, 0x10000, RZ ;  /* 0x00010000bf277824 */ /* 0x000fe200078e00ff */
        /* <DEDUP_REMOVED lines=19> */
.L_x_6125:
[----:B------:R1:W5:Y:S04]  /*fba0*/  @P1 LDG.E.128 R72, desc[UR8][R46.64] ;  /* 0x000000082e481981 */ /* 0x000368000c1e1d00 */
[----:B------:R1:W5:Y:S04]  /*fbb0*/  @P0 LDG.E.128 R68, desc[UR8][R44.64] ;  /* 0x000000082c440981 */ /* 0x000368000c1e1d00 */
[----:B------:R1:W5:Y:S04]  /*fbc0*/  @P0 LDG.E.128 R64, desc[UR8][R44.64+0x10] ;  /* 0x000010082c400981 */ /* 0x000368000c1e1d00 */
[----:B0-----:R1:W5:Y:S01]  /*fbd0*/  LDG.E.128 R36, desc[UR8][R142.64] ;  /* 0x000000088e247981 */ /* 0x001362000c1e1d00 */
[----:B------:R-:W-:Y:S05]  /*fbe0*/  BRA.U !UP0, `(.L_x_6126) ;  /* 0x0000004908e47547 */ /* 0x000fea000b800000 */
[----:B------:R-:W-:Y:S01]  /*fbf0*/  ISETP.NE.AND P1, PT, R201, 0x1, PT ;  /* 0x00000001c900780c */ /* 0x000fe20003f25270 */
[----:B-1----:R-:W-:Y:S01]  /*fc00*/  HFMA2 R46, -RZ, RZ, 0, 1.1920928955078125e-07 ;  /* 0x00000002ff2e7431 */ /* 0x002fe200000001ff */
        /* <DEDUP_REMOVED lines=17> */
.L_x_6128:
        /* <DEDUP_REMOVED lines=12> */
.L_x_6129:
        /* <DEDUP_REMOVED lines=40> */
[----:B------:R-:W-:Y:S01]  /*10060*/  LOP3.LUT R183, R44, UR40, R183, 0x96, !PT ;  /* 0x000000282cb77c12 */ /* 0x000fe2000f8e96b7 */
[----:B------:R-:W-:-:S07]  /*10070*/  IMAD.MOV.U32 R44, RZ, RZ, R194 ;  /* 0x000000ffff2c7224 */ /* 0x000fce00078e00c2 */
.L_x_6127:
[----:B------:R-:W-:Y:S01]  /*10080*/  ISETP.NE.AND P1, PT, R46, 0x1, PT ;  /* 0x000000012e00780c */ /* 0x000fe20003f25270 */
[C---:B------:R-:W-:Y:S01]  /*10090*/  IMAD.U32 R142, R36.reuse, 0x10000, RZ ;  /* 0x00010000248e7824 */ /* 0x040fe200078e00ff */
[----:B------:R-:W-:Y:S01]  /*100a0*/  I2FP.F32.U32 R45, R44 ;  /* 0x0000002c002d7245 */ /* 0x000fe20000201000 */
[----:B------:R-:W-:Y:S01]  /*100b0*/  IMAD.MOV.U32 R47, RZ, RZ, 0x2 ;  /* 0x00000002ff2f7424 */ /* 0x000fe200078e00ff */
[----:B------:R-:W-:Y:S01]  /*100c0*/  PRMT R36, R36, 0x7632, R36 ;  /* 0x0000763224247816 */ /* 0x000fe20000000024 */
[----:B------:R-:W-:Y:S02]  /*100d0*/  FMUL.FTZ R142, R142, UR5 ;  /* 0x000000058e8e7c20 */ /* 0x000fe40008410000 */
[----:B------:R-:W-:-:S05]  /*100e0*/  FFMA.FTZ R45, R45, R200, 1.1641532182693481445e-10 ;  /* 0x2f0000002d2d7423 */ /* 0x000fca00000100c8 */
        /* <DEDUP_REMOVED lines=12> */
.L_x_6131:
        /* <DEDUP_REMOVED lines=12> */
.L_x_6132:
        /* <DEDUP_REMOVED lines=43> */
.L_x_6130:
[----:B------:R-:W-:Y:S01]  /*10520*/  I2FP.F32.U32 R45, R45 ;  /* 0x0000002d002d7245 */ /* 0x000fe20000201000 */
[----:B------:R-:W-:Y:S01]  /*10530*/  IMAD.U32 R44, R72, 0x10000, RZ ;  /* 0x00010000482c7824 */ /* 0x000fe200078e00ff */
[----:B------:R-:W-:Y:S01]  /*10540*/  ISETP.NE.AND P2, PT, R47, 0x1, PT ;  /* 0x000000012f00780c */ /* 0x000fe20003f45270 */
[----:B------:R-:W-:Y:S02]  /*10550*/  IMAD.MOV.U32 R46, RZ, RZ, 0x2 ;  /* 0x00000002ff2e7424 */ /* 0x000fe400078e00ff */
[----:B------:R-:W-:Y:S01]  /*10560*/  FFMA.FTZ R45, R45, R200, 1.1641532182693481445e-10 ;  /* 0x2f0000002d2d7423 */ /* 0x000fe200000100c8 */
[----:B------:R-:W-:-:S04]  /*10570*/  FMUL.FTZ R44, R44, UR5 ;  /* 0x000000052c2c7c20 */ /* 0x000fc80008410000 */
[----:B------:R-:W-:Y:S02]  /*10580*/  FSETP.GTU.FTZ.AND P1, PT, R45, UR4, PT ;  /* 0x000000042d007c0b */ /* 0x000fe4000bf3c000 */
[----:B------:R-:W-:Y:S02]  /*10590*/  FSEL R45, R142, RZ, P3 ;  /* 0x000000ff8e2d7208 */ /* 0x000fe40001800000 */
        /* <DEDUP_REMOVED lines=14> */
.L_x_6134:
        /* <DEDUP_REMOVED lines=12> */
.L_x_6135:
        /* <DEDUP_REMOVED lines=43> */
.L_x_6133:
[----:B------:R-:W-:Y:S01]  /*109f0*/  ISETP.NE.AND P1, PT, R46, 0x1, PT ;  /* 0x000000012e00780c */ /* 0x000fe20003f25270 */
[----:B------:R-:W-:Y:S01]  /*10a00*/  IMAD.U32 R36, R36, 0x10000, RZ ;  /* 0x0001000024247824 */ /* 0x000fe200078e00ff */
[----:B------:R-:W-:Y:S01]  /*10a10*/  I2FP.F32.U32 R45, R45 ;  /* 0x0000002d002d7245 */ /* 0x000fe20000201000 */
[----:B------:R-:W-:Y:S02]  /*10a20*/  IMAD.MOV.U32 R47, RZ, RZ, 0x2 ;  /* 0x00000002ff2f7424 */ /* 0x000fe400078e00ff */
        /* <DEDUP_REMOVED lines=14> */
.L_x_6137:
        /* <DEDUP_REMOVED lines=12> */
.L_x_6138:
        /* <DEDUP_REMOVED lines=43> */
.L_x_6136:
        /* <DEDUP_REMOVED lines=9> */
[----:B------:R-:W-:Y:S02]  /*10f10*/  SEL R186, RZ, 0x1, P1 ;  /* 0x00000001ffba7807 */ /* 0x000fe40000800000 */
[----:B------:R-:W-:Y:S01]  /*10f20*/  MOV R36, R198 ;  /* 0x000000c600247202 */ /* 0x000fe20000000f00 */
[----:B------:R-:W-:-:S04]  /*10f30*/  FADD.FTZ R45, R42, R45 ;  /* 0x0000002d2a2d7221 */ /* 0x000fc80000010000 */
        /* <DEDUP_REMOVED lines=10> */
.L_x_6140:
        /* <DEDUP_REMOVED lines=12> */
.L_x_6141:
        /* <DEDUP_REMOVED lines=43> */
.L_x_6139:
        /* <DEDUP_REMOVED lines=19> */
.L_x_6143:
        /* <DEDUP_REMOVED lines=12> */
.L_x_6144:
        /* <DEDUP_REMOVED lines=43> */
.L_x_6142:
        /* <DEDUP_REMOVED lines=8> */
[----:B------:R-:W-:Y:S01]  /*11870*/  IMAD.MOV.U32 R36, RZ, RZ, 0x2 ;  /* 0x00000002ff247424 */ /* 0x000fe200078e00ff */
        /* <DEDUP_REMOVED lines=13> */
.L_x_6146:
        /* <DEDUP_REMOVED lines=12> */
.L_x_6147:
        /* <DEDUP_REMOVED lines=43> */
.L_x_6145:
        /* <DEDUP_REMOVED lines=17> */
.L_x_6149:
        /* <DEDUP_REMOVED lines=12> */
.L_x_6150:
        /* <DEDUP_REMOVED lines=43> */
.L_x_6148:
[----:B------:R-:W-:Y:S01]  /*12140*/  I2FP.F32.U32 R37, R37 ;  /* 0x0000002500257245 */ /* 0x000fe20000201000 */
[----:B------:R-:W-:Y:S01]  /*12150*/  IMAD.U32 R40, R40, 0x10000, RZ ;  /* 0x0001000028287824 */ /* 0x000fe200078e00ff */
[----:B------:R-:W-:Y:S01]  /*12160*/  ISETP.NE.AND P3, PT, R189, 0x1, PT ;  /* 0x00000001bd00780c */ /* 0x000fe20003f65270 */
[----:B------:R-:W-:Y:S01]  /*12170*/  IMAD.MOV.U32 R36, RZ, RZ, 0x2 ;  /* 0x00000002ff247424 */ /* 0x000fe200078e00ff */
[----:B------:R-:W-:Y:S01]  /*12180*/  FSEL R47, R42, RZ, P1 ;  /* 0x000000ff2a2f7208 */ /* 0x000fe20000800000 */
[----:B------:R-:W-:Y:S01]  /*12190*/  FFMA.FTZ R37, R37, R200, 1.1641532182693481445e-10 ;  /* 0x2f00000025257423 */ /* 0x000fe200000100c8 */
[----:B------:R-:W-:-:S04]  /*121a0*/  FMUL.FTZ R40, R40, UR5 ;  /* 0x0000000528287c20 */ /* 0x000fc80008410000 */
[----:B------:R-:W-:Y:S02]  /*121b0*/  FSETP.GTU.FTZ.AND P2, PT, R37, UR4, PT ;  /* 0x0000000425007c0b */ /* 0x000fe4000bf5c000 */
[----:B------:R-:W-:Y:S02]  /*121c0*/  MOV R37, R198 ;  /* 0x000000c600257202 */ /* 0x000fe40000000f00 */
        /* <DEDUP_REMOVED lines=13> */
.L_x_6152:
        /* <DEDUP_REMOVED lines=12> */
.L_x_6153:
        /* <DEDUP_REMOVED lines=43> */
.L_x_6151:
        /* <DEDUP_REMOVED lines=18> */
.L_x_6155:
        /* <DEDUP_REMOVED lines=12> */
.L_x_6156:
        /* <DEDUP_REMOVED lines=43> */
.L_x_6154:
        /* <DEDUP_REMOVED lines=22> */
.L_x_6158:
        /* <DEDUP_REMOVED lines=12> */
.L_x_6159:
        /* <DEDUP_REMOVED lines=43> */
.L_x_6157:
        /* <DEDUP_REMOVED lines=17> */
.L_x_6161:
        /* <DEDUP_REMOVED lines=12> */
.L_x_6162:
        /* <DEDUP_REMOVED lines=43> */
.L_x_6160:
[----:B------:R-:W-:Y:S01]  /*133f0*/  I2FP.F32.U32 R37, R37 ;  /* 0x0000002500257245 */ /* 0x000fe20000201000 */
[----:B------:R-:W-:Y:S01]  /*13400*/  IMAD.U32 R41, R41, 0x10000, RZ ;  /* 0x0001000029297824 */ /* 0x000fe200078e00ff */
[----:B------:R-:W-:Y:S01]  /*13410*/  FSEL R38, R38, RZ, P3 ;  /* 0x000000ff26267208 */ /* 0x000fe20001800000 */
[----:B------:R-:W-:Y:S02]  /*13420*/  IMAD.MOV.U32 R36, RZ, RZ, 0x2 ;  /* 0x00000002ff247424 */ /* 0x000fe400078e00ff */
[----:B------:R-:W-:Y:S01]  /*13430*/  FFMA.FTZ R37, R37, R200, 1.1641532182693481445e-10 ;  /* 0x2f00000025257423 */ /* 0x000fe200000100c8 */
[----:B------:R-:W-:-:S04]  /*13440*/  FMUL.FTZ R41, R41, UR5 ;  /* 0x0000000529297c20 */ /* 0x000fc80008410000 */
[----:B------:R-:W-:Y:S02]  /*13450*/  FSETP.GTU.FTZ.AND P4, PT, R37, UR4, PT ;  /* 0x0000000425007c0b */ /* 0x000fe4000bf9c000 */
[----:B------:R-:W-:Y:S02]  /*13460*/  MOV R37, R198 ;  /* 0x000000c600257202 */ /* 0x000fe40000000f00 */
        /* <DEDUP_REMOVED lines=14> */
.L_x_6164:
        /* <DEDUP_REMOVED lines=12> */
.L_x_6165:
        /* <DEDUP_REMOVED lines=43> */
.L_x_6163:
        /* <DEDUP_REMOVED lines=18> */
.L_x_6167:
        /* <DEDUP_REMOVED lines=12> */
.L_x_6168:
        /* <DEDUP_REMOVED lines=43> */
.L_x_6166:
        /* <DEDUP_REMOVED lines=22> */
.L_x_6170:
        /* <DEDUP_REMOVED lines=12> */
.L_x_6171:
        /* <DEDUP_REMOVED lines=43> */
.L_x_6169:
[----:B------:R-:W-:Y:S01]  /*14220*/  ISETP.NE.AND P6, PT, R36, 0x1, PT ;  /* 0x000000012400780c */ /* 0x000fe20003fc5270 */
[----:B------:R-:W-:Y:S01]  /*14230*/  IMAD.U32 R192, R192, 0x10000, RZ ;  /* 0x00010000c0c07824 */ /* 0x000fe200078e00ff */
[----:B------:R-:W-:Y:S01]  /*14240*/  I2FP.F32.U32 R37, R37 ;  /* 0x0000002500257245 */ /* 0x000fe20000201000 */
[----:B------:R-:W-:Y:S01]  /*14250*/  IMAD.MOV.U32 R208, RZ, RZ, 0x2 ;  /* 0x00000002ffd07424 */ /* 0x000fe200078e00ff */
[----:B------:R-:W-:Y:S01]  /*14260*/  MOV R38, R198 ;  /* 0x000000c600267202 */ /* 0x000fe20000000f00 */
[----:B------:R-:W-:Y:S02]  /*14270*/  FMUL.FTZ R192, R192, UR5 ;  /* 0x00000005c0c07c20 */ /* 0x000fe40008410000 */
[----:B------:R-:W-:-:S05]  /*14280*/  FFMA.FTZ R37, R37, R200, 1.1641532182693481445e-10 ;  /* 0x2f00000025257423 */ /* 0x000fca00000100c8 */
        /* <DEDUP_REMOVED lines=10> */
.L_x_6173:
        /* <DEDUP_REMOVED lines=14> */
.L_x_6174:
        /* <DEDUP_REMOVED lines=43> */
.L_x_6172:
        /* <DEDUP_REMOVED lines=8> */
[--C-:B------:R-:W-:Y:S01]  /*14740*/  FADD.FTZ R43, R43, R192.reuse ;  /* 0x000000c02b2b7221 */ /* 0x100fe20000010000 */
[----:B------:R-:W-:-:S03]  /*14750*/  PRMT R192, R36, 0x7610, R192 ;  /* 0x0000761024c07816 */ /* 0x000fc600000000c0 */
[----:B------:R-:W-:Y:S01]  /*14760*/  @P0 FADD.FTZ R43, R67, R43 ;  /* 0x0000002b432b0221 */ /* 0x000fe20000010000 */
[----:B------:R-:W-:Y:S06]  /*14770*/  BRA `(.L_x_6175) ;  /* 0x00000024007c7947 */ /* 0x000fec0003800000 */
.L_x_6126:
        /* <DEDUP_REMOVED lines=15> */
.L_x_6177:
        /* <DEDUP_REMOVED lines=12> */
.L_x_6178:
        /* <DEDUP_REMOVED lines=41> */
[----:B------:R-:W-:-:S07]  /*14bc0*/  IMAD.MOV.U32 R40, RZ, RZ, R194 ;  /* 0x000000ffff287224 */ /* 0x000fce00078e00c2 */
.L_x_6176:
[----:B------:R-:W-:Y:S02]  /*14bd0*/  ISETP.NE.AND P1, PT, R42, 0x1, PT ;  /* 0x000000012a00780c */ /* 0x000fe40003f25270 */
[----:B------:R-:W-:Y:S01]  /*14be0*/  I2FP.F32.U32 R41, R40 ;  /* 0x0000002800297245 */ /* 0x000fe20000201000 */
[----:B------:R-:W-:Y:S01]  /*14bf0*/  IMAD.MOV.U32 R40, RZ, RZ, 0x2 ;  /* 0x00000002ff287424 */ /* 0x000fe200078e00ff */
[C---:B-1---5:R-:W-:Y:S02]  /*14c00*/  SHF.L.U32 R46, R36.reuse, 0x10, RZ ;  /* 0x00000010242e7819 */ /* 0x062fe400000006ff */
[----:B------:R-:W-:Y:S01]  /*14c10*/  PRMT R201, R36, 0x7632, R201 ;  /* 0x0000763224c97816 */ /* 0x000fe200000000c9 */
[----:B------:R-:W-:Y:S01]  /*14c20*/  FFMA.FTZ R41, R41, R200, 1.1641532182693481445e-10 ;  /* 0x2f00000029297423 */ /* 0x000fe200000100c8 */
[----:B------:R-:W-:-:S04]  /*14c30*/  IMAD.MOV.U32 R36, RZ, RZ, R198 ;  /* 0x000000ffff247224 */ /* 0x000fc800078e00c6 */
[----:B------:R-:W-:-:S04]  /*14c40*/  FSETP.LE.FTZ.AND P2, PT, R41, UR4, PT ;  /* 0x0000000429007c0b */ /* 0x000fc8000bf53000 */
        /* <DEDUP_REMOVED lines=10> */
.L_x_6180:
        /* <DEDUP_REMOVED lines=12> */
.L_x_6181:
        /* <DEDUP_REMOVED lines=43> */
.L_x_6179:
[----:B------:R-:W-:Y:S01]  /*15060*/  ISETP.NE.AND P1, PT, R40, 0x1, PT ;  /* 0x000000012800780c */ /* 0x000fe20003f25270 */
[----:B------:R-:W-:Y:S01]  /*15070*/  IMAD.MOV.U32 R42, RZ, RZ, 0x2 ;  /* 0x00000002ff2a7424 */ /* 0x000fe200078e00ff */
[----:B------:R-:W-:Y:S01]  /*15080*/  I2FP.F32.U32 R41, R36 ;  /* 0x0000002400297245 */ /* 0x000fe20000201000 */
[----:B------:R-:W-:Y:S01]  /*15090*/  IMAD.MOV.U32 R36, RZ, RZ, R198 ;  /* 0x000000ffff247224 */ /* 0x000fe200078e00c6 */
[----:B------:R-:W-:-:S03]  /*150a0*/  SHF.L.U32 R201, R201, 0x10, RZ ;  /* 0x00000010c9c97819 */ /* 0x000fc600000006ff */
        /* <DEDUP_REMOVED lines=12> */
.L_x_6183:
        /* <DEDUP_REMOVED lines=12> */
.L_x_6184:
        /* <DEDUP_REMOVED lines=43> */
.L_x_6182:
[----:B------:R-:W-:Y:S02]  /*154e0*/  ISETP.NE.AND P1, PT, R42, 0x1, PT ;  /* 0x000000012a00780c */ /* 0x000fe40003f25270 */
[----:B------:R-:W-:Y:S01]  /*154f0*/  I2FP.F32.U32 R41, R36 ;  /* 0x0000002400297245 */ /* 0x000fe20000201000 */
[----:B------:R-:W-:Y:S01]  /*15500*/  IMAD.MOV.U32 R36, RZ, RZ, 0x2 ;  /* 0x00000002ff247424 */ /* 0x000fe200078e00ff */
[C---:B------:R-:W-:Y:S02]  /*15510*/  SHF.L.U32 R47, R37.reuse, 0x10, RZ ;  /* 0x00000010252f7819 */ /* 0x040fe400000006ff */
        /* <DEDUP_REMOVED lines=14> */
.L_x_6186:
        /* <DEDUP_REMOVED lines=12> */
.L_x_6187:
        /* <DEDUP_REMOVED lines=43> */
.L_x_6185:
        /* <DEDUP_REMOVED lines=16> */
.L_x_6189:
        /* <DEDUP_REMOVED lines=12> */
.L_x_6190:
        /* <DEDUP_REMOVED lines=43> */
.L_x_6188:
        /* <DEDUP_REMOVED lines=17> */
.L_x_6192:
        /* <DEDUP_REMOVED lines=12> */
.L_x_6193:
        /* <DEDUP_REMOVED lines=43> */
.L_x_6191:
        /* <DEDUP_REMOVED lines=16> */
.L_x_6195:
        /* <DEDUP_REMOVED lines=12> */
.L_x_6196:
        /* <DEDUP_REMOVED lines=43> */
.L_x_6194:
        /* <DEDUP_REMOVED lines=17> */
.L_x_6198:
        /* <DEDUP_REMOVED lines=12> */
.L_x_6199:
        /* <DEDUP_REMOVED lines=43> */
.L_x_6197:
[----:B------:R-:W-:Y:S01]  /*16b50*/  SHF.L.U32 R44, R44, 0x10, RZ ;  /* 0x000000102c2c7819 */ /* 0x000fe200000006ff */
[----:B------:R-:W-:Y:S01]  /*16b60*/  FMUL.FTZ R46, R46, UR5 ;  /* 0x000000052e2e7c20 */ /* 0x000fe20008410000 */
[----:B------:R-:W-:Y:S01]  /*16b70*/  P2R R39, PR, RZ, 0x1 ;  /* 0x00000001ff277803 */ /* 0x000fe20000000000 */
[----:B------:R-:W-:Y:S01]  /*16b80*/  FMUL.FTZ R36, R47, UR5 ;  /* 0x000000052f247c20 */ /* 0x000fe20008410000 */
[----:B------:R-:W-:Y:S01]  /*16b90*/  I2FP.F32.U32 R37, R38 ;  /* 0x0000002600257245 */ /* 0x000fe20000201000 */
[----:B------:R-:W-:Y:S01]  /*16ba0*/  FMUL.FTZ R43, R44, UR5 ;  /* 0x000000052c2b7c20 */ /* 0x000fe20008410000 */
[----:B------:R-:W-:Y:S01]  /*16bb0*/  ISETP.NE.AND P0, PT, R143, RZ, PT ;  /* 0x000000ff8f00720c */ /* 0x000fe20003f05270 */
[----:B------:R-:W-:Y:S01]  /*16bc0*/  FMUL.FTZ R45, R45, UR5 ;  /* 0x000000052d2d7c20 */ /* 0x000fe20008410000 */
        /* <DEDUP_REMOVED lines=26> */
.L_x_6175:
[----:B------:R-:W-:Y:S01]  /*16d70*/  SEL R37, RZ, 0x10000, !P4 ;  /* 0x00010000ff257807 */ /* 0x000fe20006000000 */
[----:B------:R-:W0:Y:S01]  /*16d80*/  @P0 LDC.64 R202, c[0x0][0x3a0] ;  /* 0x0000e800ffca0b82 */ /* 0x000e220000000a00 */
[----:B------:R-:W-:Y:S01]  /*16d90*/  ISETP.NE.AND P4, PT, R194, RZ, PT ;  /* 0x000000ffc200720c */ /* 0x000fe20003f85270 */
[----:B------:R-:W1:Y:S01]  /*16da0*/  @UP0 LDCU.64 UR20, c[0x0][0x398] ;  /* 0x00007300ff1407ac */ /* 0x000e620008000a00 */
[----:B------:R-:W-:Y:S01]  /*16db0*/  SEL R36, RZ, 0x1000000, !P5 ;  /* 0x01000000ff247807 */ /* 0x000fe20006800000 */
[----:B------:R-:W-:Y:S01]  /*16dc0*/  VIADD R201, R195, 0x300 ;  /* 0x00000300c3c97836 */ /* 0x000fe20000000000 */
[----:B------:R-:W-:Y:S01]  /*16dd0*/  SEL R194, RZ, 0x100, !P3 ;  /* 0x00000100ffc27807 */ /* 0x000fe20005800000 */
[----:B------:R-:W-:Y:S01]  /*16de0*/  IMAD.MOV.U32 R204, RZ, RZ, 0x10 ;  /* 0x00000010ffcc7424 */ /* 0x000fe200078e00ff */
[----:B------:R-:W-:Y:S01]  /*16df0*/  ISETP.NE.AND P5, PT, R142, RZ, PT ;  /* 0x000000ff8e00720c */ /* 0x000fe20003fa5270 */
[----:B------:R-:W-:Y:S01]  /*16e00*/  IMAD.WIDE.U32 R206, R201, 0x10, R140 ;  /* 0x00000010c9ce7825 */ /* 0x000fe200078e008c */
[----:B------:R-:W-:-:S02]  /*16e10*/  LOP3.LUT R194, R194, R36, R37, 0xfe, !PT ;  /* 0x00000024c2c27212 */ /* 0x000fc400078efe25 */
[----:B------:R-:W-:Y:S02]  /*16e20*/  SEL R38, RZ, 0x1000000, !P1 ;  /* 0x01000000ff267807 */ /* 0x000fe40004800000 */
[----:B------:R-:W-:Y:S02]  /*16e30*/  SEL R37, RZ, 0x10000, !P4 ;  /* 0x00010000ff257807 */ /* 0x000fe40006000000 */
[----:B------:R-:W-:Y:S02]  /*16e40*/  SEL R36, RZ, 0x100, !P5 ;  /* 0x00000100ff247807 */ /* 0x000fe40006800000 */
[----:B------:R-:W-:Y:S02]  /*16e50*/  SEL R39, RZ, 0x1, !P2 ;  /* 0x00000001ff277807 */ /* 0x000fe40005000000 */
[----:B------:R-:W-:Y:S01]  /*16e60*/  ISETP.NE.AND P6, PT, R143, RZ, PT ;  /* 0x000000ff8f00720c */ /* 0x000fe20003fc5270 */
[----:B------:R-:W-:Y:S01]  /*16e70*/  IMAD.WIDE.U32 R142, R199, 0x20, R172 ;  /* 0x00000020c78e7825 */ /* 0x000fe200078e00ac */
[----:B------:R-:W-:-:S02]  /*16e80*/  LOP3.LUT R36, R36, R38, R37, 0xfe, !PT ;  /* 0x0000002624247212 */ /* 0x000fc400078efe25 */
[----:B------:R-:W-:Y:S01]  /*16e90*/  LOP3.LUT R37, R194, R39, RZ, 0xfc, !PT ;  /* 0x00000027c2257212 */ /* 0x000fe200078efcff */
[----:B0-----:R-:W-:Y:S01]  /*16ea0*/  @P0 IMAD.WIDE.U32 R202, R201, 0x20, R202 ;  /* 0x00000020c9ca0825 */ /* 0x001fe200078e00ca */
[----:B------:R-:W-:Y:S01]  /*16eb0*/  SEL R39, RZ, 0x1, !P6 ;  /* 0x00000001ff277807 */ /* 0x000fe20007000000 */
[----:B------:R0:W-:Y:S01]  /*16ec0*/  STG.E.128 desc[UR8][R142.64], R44 ;  /* 0x0000002c8e007986 */ /* 0x0001e2000c101d08 */
[----:B------:R-:W-:Y:S02]  /*16ed0*/  PLOP3.LUT P3, PT, PT, PT, UP0, 0x80, 0x8 ;  /* 0x000000000008781c */ /* 0x000fe40003f6f008 */
[----:B------:R-:W-:Y:S01]  /*16ee0*/  LOP3.LUT R36, R36, R39, RZ, 0xfc, !PT ;  /* 0x0000002724247212 */ /* 0x000fe200078efcff */
[----:B------:R-:W-:Y:S01]  /*16ef0*/  IMAD.WIDE.U32 R38, R199, 0x8, R174 ;  /* 0x00000008c7267825 */ /* 0x000fe200078e00ae */
[----:B------:R0:W-:Y:S01]  /*16f00*/  STG.E.128 desc[UR8][R142.64+0x10], R40 ;  /* 0x000010288e007986 */ /* 0x0001e2000c101d08 */
[----:B------:R-:W-:-:S03]  /*16f10*/  PLOP3.LUT P1, PT, PT, PT, UP0, 0x80, 0x8 ;  /* 0x000000000008781c */ /* 0x000fc60003f2f008 */
[----:B------:R0:W-:Y:S05]  /*16f20*/  STG.E.64 desc[UR8][R38.64], R36 ;  /* 0x0000002426007986 */ /* 0x0001ea000c101b08 */
[----:B-1----:R-:W-:Y:S01]  /*16f30*/  @P3 IMAD.WIDE.U32 R204, R201, R204, UR20 ;  /* 0x00000014c9cc3e25 */ /* 0x002fe2000f8e00cc */
        /* <DEDUP_REMOVED lines=21> */
.L_x_6200:
[----:B------:R2:W5:Y:S04]  /*17090*/  @P1 LDG.E.128 R72, desc[UR8][R204.64] ;  /* 0x00000008cc481981 */ /* 0x000568000c1e1d00 */
[----:B------:R2:W5:Y:S04]  /*170a0*/  @P0 LDG.E.128 R68, desc[UR8][R202.64] ;  /* 0x00000008ca440981 */ /* 0x000568000c1e1d00 */
[----:B------:R2:W5:Y:S04]  /*170b0*/  @P0 LDG.E.128 R64, desc[UR8][R202.64+0x10] ;  /* 0x00001008ca400981 */ /* 0x000568000c1e1d00 */
[----:B0-----:R2:W5:Y:S01]  /*170c0*/  LDG.E.128 R140, desc[UR8][R206.64] ;  /* 0x00000008ce8c7981 */ /* 0x001562000c1e1d00 */
[----:B------:R-:W-:Y:S05]  /*170d0*/  BRA.U !UP0, `(.L_x_6201) ;  /* 0x0000004908f47547 */ /* 0x000fea000b800000 */
[----:B------:R-:W-:Y:S01]  /*170e0*/  ISETP.NE.AND P1, PT, R208, 0x1, PT ;  /* 0x00000001d000780c */ /* 0x000fe20003f25270 */
[----:B------:R-:W-:Y:S01]  /*170f0*/  IMAD.MOV.U32 R186, RZ, RZ, 0x2 ;  /* 0x00000002ffba7424 */ /* 0x000fe200078e00ff */
[----:B-----5:R-:W-:Y:S01]  /*17100*/  PRMT R192, R75, 0x7632, R192 ;  /* 0x000076324bc07816 */ /* 0x020fe200000000c0 */
[----:B-1----:R-:W-:Y:S01]  /*17110*/  IMAD.MOV.U32 R36, RZ, RZ, R198 ;  /* 0x000000ffff247224 */ /* 0x002fe200078e00c6 */
[----:B--2---:R-:W-:Y:S02]  /*17120*/  PRMT R206, R74, 0x7632, R206 ;  /* 0x000076324ace7816 */ /* 0x004fe400000000ce */
        /* <DEDUP_REMOVED lines=14> */
.L_x_6203:
        /* <DEDUP_REMOVED lines=12> */
.L_x_6204:
        /* <DEDUP_REMOVED lines=43> */
.L_x_6202:
        /* <DEDUP_REMOVED lines=9> */
[----:B------:R-:W-:-:S13]  /*17610*/  FSETP.LE.FTZ.AND P3, PT, R185, UR4, PT ;  /* 0x00000004b9007c0b */ /* 0x000fda000bf73000 */
        /* <DEDUP_REMOVED lines=10> */
.L_x_6206:
        /* <DEDUP_REMOVED lines=12> */
.L_x_6207:
        /* <DEDUP_REMOVED lines=43> */
.L_x_6205:
[----:B------:R-:W-:Y:S01]  /*17a30*/  I2FP.F32.U32 R185, R38 ;  /* 0x0000002600b97245 */ /* 0x000fe20000201000 */
[----:B------:R-:W-:Y:S01]  /*17a40*/  IMAD.MOV.U32 R186, RZ, RZ, 0x2 ;  /* 0x00000002ffba7424 */ /* 0x000fe200078e00ff */
[----:B------:R-:W-:Y:S02]  /*17a50*/  SHF.L.U32 R38, R72, 0x10, RZ ;  /* 0x0000001048267819 */ /* 0x000fe400000006ff */
[----:B------:R-:W-:Y:S01]  /*17a60*/  ISETP.NE.AND P2, PT, R182, 0x1, PT ;  /* 0x00000001b600780c */ /* 0x000fe20003f45270 */
[----:B------:R-:W-:Y:S01]  /*17a70*/  FFMA.FTZ R185, R185, R200, 1.1641532182693481445e-10 ;  /* 0x2f000000b9b97423 */ /* 0x000fe200000100c8 */
[----:B------:R-:W-:Y:S01]  /*17a80*/  FSEL R187, R36, RZ, P3 ;  /* 0x000000ff24bb7208 */ /* 0x000fe20001800000 */
[----:B------:R-:W-:-:S03]  /*17a90*/  FMUL.FTZ R38, R38, UR5 ;  /* 0x0000000526267c20 */ /* 0x000fc60008410000 */
[----:B------:R-:W-:-:S04]  /*17aa0*/  FSETP.GTU.FTZ.AND P1, PT, R185, UR4, PT ;  /* 0x00000004b9007c0b */ /* 0x000fc8000bf3c000 */
[----:B------:R-:W-:Y:S01]  /*17ab0*/  FSEL R36, R38, RZ, !P1 ;  /* 0x000000ff26247208 */ /* 0x000fe20004800000 */
[----:B------:R-:W-:Y:S01]  /*17ac0*/  IMAD.MOV.U32 R38, RZ, RZ, R198 ;  /* 0x000000ffff267224 */ /* 0x000fe200078e00c6 */
        /* <DEDUP_REMOVED lines=12> */
.L_x_6209:
        /* <DEDUP_REMOVED lines=12> */
.L_x_6210:
        /* <DEDUP_REMOVED lines=43> */
.L_x_6208:
[----:B------:R-:W-:Y:S01]  /*17f00*/  I2FP.F32.U32 R187, R38 ;  /* 0x0000002600bb7245 */ /* 0x000fe20000201000 */
[----:B------:R-:W-:Y:S01]  /*17f10*/  IMAD.MOV.U32 R182, RZ, RZ, 0x2 ;  /* 0x00000002ffb67424 */ /* 0x000fe200078e00ff */
[----:B------:R-:W-:Y:S02]  /*17f20*/  ISETP.NE.AND P1, PT, R186, 0x1, PT ;  /* 0x00000001ba00780c */ /* 0x000fe40003f25270 */
[----:B------:R-:W-:Y:S01]  /*17f30*/  SHF.L.U32 R38, R140, 0x10, RZ ;  /* 0x000000108c267819 */ /* 0x000fe200000006ff */
[----:B------:R-:W-:Y:S01]  /*17f40*/  FFMA.FTZ R187, R187, R200, 1.1641532182693481445e-10 ;  /* 0x2f000000bbbb7423 */ /* 0x000fe200000100c8 */
[----:B------:R-:W-:Y:S01]  /*17f50*/  LOP3.LUT R193, R193, 0xfffffffb, RZ, 0xc0, !PT ;  /* 0xfffffffbc1c17812 */ /* 0x000fe200078ec0ff */
[----:B------:R-:W-:Y:S02]  /*17f60*/  IMAD.MOV.U32 R140, RZ, RZ, R198 ;  /* 0x000000ffff8c7224 */ /* 0x000fe400078e00c6 */
        /* <DEDUP_REMOVED lines=12> */
.L_x_6212:
        /* <DEDUP_REMOVED lines=12> */
.L_x_6213:
        /* <DEDUP_REMOVED lines=43> */
.L_x_6211:
        /* <DEDUP_REMOVED lines=22> */
.L_x_6215:
        /* <DEDUP_REMOVED lines=12> */
.L_x_6216:
        /* <DEDUP_REMOVED lines=43> */
.L_x_6214:
[----:B------:R-:W-:Y:S01]  /*18870*/  I2FP.F32.U32 R187, R38 ;  /* 0x0000002600bb7245 */ /* 0x000fe20000201000 */
[----:B------:R-:W-:Y:S01]  /*18880*/  IMAD.MOV.U32 R182, RZ, RZ, 0x2 ;  /* 0x00000002ffb67424 */ /* 0x000fe200078e00ff */
[----:B------:R-:W-:Y:S02]  /*18890*/  ISETP.NE.AND P1, PT, R140, 0x1, PT ;  /* 0x000000018c00780c */ /* 0x000fe40003f25270 */
[----:B------:R-:W-:Y:S01]  /*188a0*/  SHF.L.U32 R38, R141, 0x10, RZ ;  /* 0x000000108d267819 */ /* 0x000fe200000006ff */
[----:B------:R-:W-:Y:S01]  /*188b0*/  FFMA.FTZ R187, R187, R200, 1.1641532182693481445e-10 ;  /* 0x2f000000bbbb7423 */ /* 0x000fe200000100c8 */
[----:B------:R-:W-:Y:S02]  /*188c0*/  LOP3.LUT R193, R193, 0xfffffffd, RZ, 0xc0, !PT ;  /* 0xfffffffdc1c17812 */ /* 0x000fe400078ec0ff */
[----:B------:R-:W-:Y:S01]  /*188d0*/  PRMT R202, R141, 0x7632, R202 ;  /* 0x000076328dca7816 */ /* 0x000fe200000000ca */
[----:B------:R-:W-:Y:S01]  /*188e0*/  FMUL.FTZ R38, R38, UR5 ;  /* 0x0000000526267c20 */ /* 0x000fe20008410000 */
[----:B------:R-:W-:Y:S01]  /*188f0*/  FSETP.LE.FTZ.AND P3, PT, R187, UR4, PT ;  /* 0x00000004bb007c0b */ /* 0x000fe2000bf73000 */
        /* <DEDUP_REMOVED lines=11> */
.L_x_6218:
        /* <DEDUP_REMOVED lines=12> */
.L_x_6219:
        /* <DEDUP_REMOVED lines=43> */
.L_x_6217:
        /* <DEDUP_REMOVED lines=22> */
.L_x_6221:
        /* <DEDUP_REMOVED lines=12> */
.L_x_6222:
        /* <DEDUP_REMOVED lines=43> */
.L_x_6220:
        /* <DEDUP_REMOVED lines=17> */
.L_x_6224:
        /* <DEDUP_REMOVED lines=12> */
.L_x_6225:
        /* <DEDUP_REMOVED lines=43> */
.L_x_6223:
        /* <DEDUP_REMOVED lines=22> */
.L_x_6227:
        /* <DEDUP_REMOVED lines=12> */
.L_x_6228:
        /* <DEDUP_REMOVED lines=43> */
.L_x_6226:
        /* <DEDUP_REMOVED lines=18> */
.L_x_6230:
        /* <DEDUP_REMOVED lines=12> */
.L_x_6231:
        /* <DEDUP_REMOVED lines=43> */
.L_x_6229:
[----:B------:R-:W-:Y:S01]  /*19fd0*/  I2FP.F32.U32 R141, R141 ;  /* 0x0000008d008d7245 */ /* 0x000fe20000201000 */
[----:B------:R-:W-:Y:S01]  /*19fe0*/  IMAD.MOV.U32 R191, RZ, RZ, 0x2 ;  /* 0x00000002ffbf7424 */ /* 0x000fe200078e00ff */
        /* <DEDUP_REMOVED lines=20> */
.L_x_6233:
        /* <DEDUP_REMOVED lines=12> */
.L_x_6234:
        /* <DEDUP_REMOVED lines=43> */
.L_x_6232:
[----:B------:R-:W-:Y:S01]  /*1a4a0*/  ISETP.NE.AND P4, PT, R191, 0x1, PT ;  /* 0x00000001bf00780c */ /* 0x000fe20003f85270 */
[----:B------:R-:W-:Y:S01]  /*1a4b0*/  IMAD.MOV.U32 R182, RZ, RZ, 0x2 ;  /* 0x00000002ffb67424 */ /* 0x000fe200078e00ff */
[----:B------:R-:W-:Y:S01]  /*1a4c0*/  I2FP.F32.U32 R141, R141 ;  /* 0x0000008d008d7245 */ /* 0x000fe20000201000 */
[----:B------:R-:W-:Y:S01]  /*1a4d0*/  IMAD.MOV.U32 R190, RZ, RZ, R198 ;  /* 0x000000ffffbe7224 */ /* 0x000fe200078e00c6 */
[----:B------:R-:W-:-:S03]  /*1a4e0*/  SHF.L.U32 R142, R142, 0x10, RZ ;  /* 0x000000108e8e7819 */ /* 0x000fc600000006ff */
[----:B------:R-:W-:-:S05]  /*1a4f0*/  FFMA.FTZ R141, R141, R200, 1.1641532182693481445e-10 ;  /* 0x2f0000008d8d7423 */ /* 0x000fca00000100c8 */
[----:B------:R-:W-:Y:S01]  /*1a500*/  FSETP.LE.FTZ.AND P3, PT, R141, UR4, PT ;  /* 0x000000048d007c0b */ /* 0x000fe2000bf73000 */
[----:B------:R-:W-:Y:S01]  /*1a510*/  FMUL.FTZ R141, R142, UR5 ;  /* 0x000000058e8d7c20 */ /* 0x000fe20008410000 */
        /* <DEDUP_REMOVED lines=9> */
.L_x_6236:
        /* <DEDUP_REMOVED lines=12> */
.L_x_6237:
        /* <DEDUP_REMOVED lines=43> */
.L_x_6235:
[----:B------:R-:W-:Y:S01]  /*1a920*/  I2FP.F32.U32 R191, R190 ;  /* 0x000000be00bf7245 */ /* 0x000fe20000201000 */
[----:B------:R-:W-:Y:S01]  /*1a930*/  IMAD.MOV.U32 R202, RZ, RZ, 0x2 ;  /* 0x00000002ffca7424 */ /* 0x000fe200078e00ff */
[----:B------:R-:W-:Y:S01]  /*1a940*/  SHF.L.U32 R206, R206, 0x10, RZ ;  /* 0x00000010cece7819 */ /* 0x000fe200000006ff */
[----:B------:R-:W-:Y:S01]  /*1a950*/  IMAD.MOV.U32 R142, RZ, RZ, R198 ;  /* 0x000000ffff8e7224 */ /* 0x000fe200078e00c6 */
[----:B------:R-:W-:Y:S01]  /*1a960*/  FSEL R141, R141, RZ, P3 ;  /* 0x000000ff8d8d7208 */ /* 0x000fe20001800000 */
[----:B------:R-:W-:Y:S02]  /*1a970*/  FFMA.FTZ R191, R191, R200, 1.1641532182693481445e-10 ;  /* 0x2f000000bfbf7423 */ /* 0x000fe400000100c8 */
[----:B------:R-:W-:-:S03]  /*1a980*/  FMUL.FTZ R206, R206, UR5 ;  /* 0x00000005cece7c20 */ /* 0x000fc60008410000 */
[----:B------:R-:W-:-:S04]  /*1a990*/  FSETP.GTU.FTZ.AND P4, PT, R191, UR4, PT ;  /* 0x00000004bf007c0b */ /* 0x000fc8000bf9c000 */
        /* <DEDUP_REMOVED lines=14> */
.L_x_6239:
        /* <DEDUP_REMOVED lines=12> */
.L_x_6240:
        /* <DEDUP_REMOVED lines=43> */
.L_x_6238:
[----:B------:R-:W-:Y:S01]  /*1adf0*/  ISETP.NE.AND P5, PT, R202, 0x1, PT ;  /* 0x00000001ca00780c */ /* 0x000fe20003fa5270 */
[----:B------:R-:W-:Y:S01]  /*1ae00*/  IMAD.MOV.U32 R203, RZ, RZ, 0x2 ;  /* 0x00000002ffcb7424 */ /* 0x000fe200078e00ff */
[----:B------:R-:W-:Y:S02]  /*1ae10*/  I2FP.F32.U32 R191, R142 ;  /* 0x0000008e00bf7245 */ /* 0x000fe40000201000 */
[C---:B------:R-:W-:Y:S02]  /*1ae20*/  SHF.L.U32 R182, R143.reuse, 0x10, RZ ;  /* 0x000000108fb67819 */ /* 0x040fe400000006ff */
[----:B------:R-:W-:Y:S01]  /*1ae30*/  PRMT R208, R143, 0x7632, R208 ;  /* 0x000076328fd07816 */ /* 0x000fe200000000d0 */
[----:B------:R-:W-:Y:S01]  /*1ae40*/  FFMA.FTZ R142, R191, R200, 1.1641532182693481445e-10 ;  /* 0x2f000000bf8e7423 */ /* 0x000fe200000100c8 */
[----:B------:R-:W-:Y:S02]  /*1ae50*/  IMAD.MOV.U32 R143, RZ, RZ, R198 ;  /* 0x000000ffff8f7224 */ /* 0x000fe400078e00c6 */
[----:B------:R-:W-:-:S02]  /*1ae60*/  FMUL.FTZ R191, R182, UR5 ;  /* 0x00000005b6bf7c20 */ /* 0x000fc40008410000 */
        /* <DEDUP_REMOVED lines=10> */
.L_x_6242:
        /* <DEDUP_REMOVED lines=12> */
.L_x_6243:
        /* <DEDUP_REMOVED lines=43> */
.L_x_6241:
        /* <DEDUP_REMOVED lines=11> */
[--C-:B------:R-:W-:Y:S01]  /*1b330*/  FADD.FTZ R142, R142, R191.reuse ;  /* 0x000000bf8e8e7221 */ /* 0x100fe20000010000 */
[----:B------:R-:W-:-:S03]  /*1b340*/  PRMT R191, R143, 0x7610, R191 ;  /* 0x000076108fbf7816 */ /* 0x000fc600000000bf */
        /* <DEDUP_REMOVED lines=10> */
.L_x_6245:
        /* <DEDUP_REMOVED lines=12> */
.L_x_6246:
        /* <DEDUP_REMOVED lines=43> */
.L_x_6244:
        /* <DEDUP_REMOVED lines=17> */
.L_x_6248:
        /* <DEDUP_REMOVED lines=14> */
.L_x_6249:
        /* <DEDUP_REMOVED lines=43> */
.L_x_6247:
[----:B------:R-:W-:Y:S02]  /*1bc00*/  I2FP.F32.U32 R203, R203 ;  /* 0x000000cb00cb7245 */ /* 0x000fe40000201000 */
[----:B------:R-:W-:Y:S02]  /*1bc10*/  SHF.L.U32 R192, R192, 0x10, RZ ;  /* 0x00000010c0c07819 */ /* 0x000fe400000006ff */
[----:B------:R-:W-:Y:S01]  /*1bc20*/  FSEL R143, R143, RZ, P5 ;  /* 0x000000ff8f8f7208 */ /* 0x000fe20002800000 */
[----:B------:R-:W-:Y:S02]  /*1bc30*/  FFMA.FTZ R203, R203, R200, 1.1641532182693481445e-10 ;  /* 0x2f000000cbcb7423 */ /* 0x000fe400000100c8 */
[----:B------:R-:W-:-:S03]  /*1bc40*/  FMUL.FTZ R192, R192, UR5 ;  /* 0x00000005c0c07c20 */ /* 0x000fc60008410000 */
[----:B------:R-:W-:-:S04]  /*1bc50*/  FSETP.GTU.FTZ.AND P6, PT, R203, UR4, PT ;  /* 0x00000004cb007c0b */ /* 0x000fc8000bfdc000 */
[----:B------:R-:W-:Y:S02]  /*1bc60*/  FSEL R200, R192, RZ, !P6 ;  /* 0x000000ffc0c87208 */ /* 0x000fe40007000000 */
[----:B------:R-:W-:-:S03]  /*1bc70*/  SEL R192, RZ, 0x1, P6 ;  /* 0x00000001ffc07807 */ /* 0x000fc60003000000 */
[----:B------:R-:W-:-:S04]  /*1bc80*/  FADD.FTZ R143, R200, R143 ;  /* 0x0000008fc88f7221 */ /* 0x000fc80000010000 */
[----:B------:R-:W-:Y:S01]  /*1bc90*/  @P0 FADD.FTZ R143, R67, R143 ;  /* 0x0000008f438f0221 */ /* 0x000fe20000010000 */
[----:B------:R-:W-:Y:S06]  /*1bca0*/  BRA `(.L_x_6250) ;  /* 0x00000024008c7947 */ /* 0x000fec0003800000 */
.L_x_6201:
[----:B------:R-:W-:Y:S01]  /*1bcb0*/  ISETP.NE.AND P1, PT, R208, 0x1, PT ;  /* 0x00000001d000780c */ /* 0x000fe20003f25270 */
[----:B-1----:R-:W-:Y:S01]  /*1bcc0*/  IMAD.MOV.U32 R38, RZ, RZ, 0x2 ;  /* 0x00000002ff267424 */ /* 0x002fe200078e00ff */
        /* <DEDUP_REMOVED lines=13> */
.L_x_6252:
        /* <DEDUP_REMOVED lines=12> */
.L_x_6253:
        /* <DEDUP_REMOVED lines=43> */
.L_x_6251:
[----:B------:R-:W-:Y:S01]  /*1c110*/  I2FP.F32.U32 R37, R36 ;  /* 0x0000002400257245 */ /* 0x000fe20000201000 */
[----:B------:R-:W-:Y:S01]  /*1c120*/  IMAD.MOV.U32 R36, RZ, RZ, 0x2 ;  /* 0x00000002ff247424 */ /* 0x000fe200078e00ff */
[----:B------:R-:W-:Y:S02]  /*1c130*/  ISETP.NE.AND P1, PT, R38, 0x1, PT ;  /* 0x000000012600780c */ /* 0x000fe40003f25270 */
[----:B------:R-:W-:Y:S01]  /*1c140*/  LOP3.LUT R193, R193, 0xfffffff7, RZ, 0xc0, !PT ;  /* 0xfffffff7c1c17812 */ /* 0x000fe200078ec0ff */
[----:B------:R-:W-:Y:S01]  /*1c150*/  FFMA.FTZ R37, R37, R200, 1.1641532182693481445e-10 ;  /* 0x2f00000025257423 */ /* 0x000fe200000100c8 */
[C---:B--2--5:R-:W-:Y:S02]  /*1c160*/  SHF.L.U32 R202, R140.reuse, 0x10, RZ ;  /* 0x000000108cca7819 */ /* 0x064fe400000006ff */
[----:B------:R-:W-:Y:S02]  /*1c170*/  PRMT R140, R140, 0x7632, R140 ;  /* 0x000076328c8c7816 */ /* 0x000fe4000000008c */
        /* <DEDUP_REMOVED lines=12> */
.L_x_6255:
        /* <DEDUP_REMOVED lines=12> */
.L_x_6256:
        /* <DEDUP_REMOVED lines=43> */
.L_x_6254:
[----:B------:R-:W-:Y:S01]  /*1c5b0*/  I2FP.F32.U32 R37, R37 ;  /* 0x0000002500257245 */ /* 0x000fe20000201000 */
[----:B------:R-:W-:Y:S01]  /*1c5c0*/  IMAD.MOV.U32 R38, RZ, RZ, 0x2 ;  /* 0x00000002ff267424 */ /* 0x000fe200078e00ff */
[----:B------:R-:W-:Y:S02]  /*1c5d0*/  ISETP.NE.AND P1, PT, R36, 0x1, PT ;  /* 0x000000012400780c */ /* 0x000fe40003f25270 */
[----:B------:R-:W-:Y:S01]  /*1c5e0*/  LOP3.LUT R193, R193, 0xfffffffb, RZ, 0xc0, !PT ;  /* 0xfffffffbc1c17812 */ /* 0x000fe200078ec0ff */
[----:B------:R-:W-:Y:S01]  /*1c5f0*/  FFMA.FTZ R37, R37, R200, 1.1641532182693481445e-10 ;  /* 0x2f00000025257423 */ /* 0x000fe200000100c8 */
[----:B------:R-:W-:-:S04]  /*1c600*/  SHF.L.U32 R204, R140, 0x10, RZ ;  /* 0x000000108ccc7819 */ /* 0x000fc800000006ff */
        /* <DEDUP_REMOVED lines=12> */
.L_x_6258:
        /* <DEDUP_REMOVED lines=12> */
.L_x_6259:
        /* <DEDUP_REMOVED lines=43> */
.L_x_6257:
[----:B------:R-:W-:Y:S01]  /*1ca40*/  I2FP.F32.U32 R37, R37 ;  /* 0x0000002500257245 */ /* 0x000fe20000201000 */
[----:B------:R-:W-:Y:S01]  /*1ca50*/  IMAD.MOV.U32 R36, RZ, RZ, 0x2 ;  /* 0x00000002ff247424 */ /* 0x000fe200078e00ff */
[----:B------:R-:W-:Y:S02]  /*1ca60*/  ISETP.NE.AND P1, PT, R38, 0x1, PT ;  /* 0x000000012600780c */ /* 0x000fe40003f25270 */
[----:B------:R-:W-:Y:S01]  /*1ca70*/  LOP3.LUT R193, R193, 0xfffffffd, RZ, 0xc0, !PT ;  /* 0xfffffffdc1c17812 */ /* 0x000fe200078ec0ff */
[----:B------:R-:W-:Y:S01]  /*1ca80*/  FFMA.FTZ R37, R37, R200, 1.1641532182693481445e-10 ;  /* 0x2f00000025257423 */ /* 0x000fe200000100c8 */
[C---:B------:R-:W-:Y:S02]  /*1ca90*/  SHF.L.U32 R203, R141.reuse, 0x10, RZ ;  /* 0x000000108dcb7819 */ /* 0x040fe400000006ff */
        /* <DEDUP_REMOVED lines=13> */
.L_x_6261:
        /* <DEDUP_REMOVED lines=12> */
.L_x_6262:
        /* <DEDUP_REMOVED lines=43> */
.L_x_6260:
        /* <DEDUP_REMOVED lines=16> */
.L_x_6264:
        /* <DEDUP_REMOVED lines=12> */
.L_x_6265:
        /* <DEDUP_REMOVED lines=43> */
.L_x_6263:
        /* <DEDUP_REMOVED lines=17> */
.L_x_6267:
        /* <DEDUP_REMOVED lines=12> */
.L_x_6268:
        /* <DEDUP_REMOVED lines=43> */
.L_x_6266:
[----:B------:R-:W-:Y:S01]  /*1d7d0*/  ISETP.NE.AND P4, PT, R39, 0x1, PT ;  /* 0x000000012700780c */ /* 0x000fe20003f85270 */
[----:B------:R-:W-:Y:S01]  /*1d7e0*/  IMAD.MOV.U32 R140, RZ, RZ, 0x2 ;  /* 0x00000002ff8c7424 */ /* 0x000fe200078e00ff */
[----:B------:R-:W-:Y:S01]  /*1d7f0*/  I2FP.F32.U32 R37, R37 ;  /* 0x0000002500257245 */ /* 0x000fe20000201000 */
[----:B------:R-:W-:Y:S01]  /*1d800*/  IMAD.MOV.U32 R36, RZ, RZ, R198 ;  /* 0x000000ffff247224 */ /* 0x000fe200078e00c6 */
[----:B------:R-:W-:-:S03]  /*1d810*/  SHF.L.U32 R207, R207, 0x10, RZ ;  /* 0x00000010cfcf7819 */ /* 0x000fc600000006ff */
        /* <DEDUP_REMOVED lines=11> */
.L_x_6270:
        /* <DEDUP_REMOVED lines=12> */
.L_x_6271:
        /* <DEDUP_REMOVED lines=43> */
.L_x_6269:
        /* <DEDUP_REMOVED lines=17> */
.L_x_6273:
        /* <DEDUP_REMOVED lines=12> */
.L_x_6274:
        /* <DEDUP_REMOVED lines=43> */
.L_x_6272:
        /* <DEDUP_REMOVED lines=14> */
[----:B------:R-:W-:Y:S01]  /*1e1a0*/  FMUL.FTZ R204, R204, UR5 ;  /* 0x00000005cccc7c20 */ /* 0x000fe20008410000 */
[----:B------:R-:W-:Y:S01]  /*1e1b0*/  FMUL.FTZ R208, R208, UR5 ;  /* 0x00000005d0d07c20 */ /* 0x000fe20008410000 */
[----:B------:R-:W-:-:S02]  /*1e1c0*/  FSEL R38, R203, RZ, P5 ;  /* 0x000000ffcb267208 */ /* 0x000fc40002800000 */
[----:B------:R-:W-:Y:S02]  /*1e1d0*/  LOP3.LUT P6, RZ, R193, 0x4, RZ, 0xc0, !PT ;  /* 0x00000004c1ff7812 */ /* 0x000fe400078cc0ff */
        /* <DEDUP_REMOVED lines=16> */
.L_x_6250:
[----:B------:R-:W-:Y:S01]  /*1e2e0*/  SEL R205, RZ, 0x1000000, !P5 ;  /* 0x01000000ffcd7807 */ /* 0x000fe20006800000 */
[----:B------:R-:W-:Y:S01]  /*1e2f0*/  IMAD.WIDE.U32 R174, R201, 0x8, R174 ;  /* 0x00000008c9ae7825 */ /* 0x000fe200078e00ae */
[C---:B------:R-:W-:Y:S02]  /*1e300*/  LOP3.LUT P6, RZ, R193.reuse, 0x4, RZ, 0xc0, !PT ;  /* 0x00000004c1ff7812 */ /* 0x040fe400078cc0ff */
[C---:B------:R-:W-:Y:S02]  /*1e310*/  LOP3.LUT P5, RZ, R193.reuse, 0x2, RZ, 0xc0, !PT ;  /* 0x00000002c1ff7812 */ /* 0x040fe400078ac0ff */
[----:B------:R-:W-:Y:S02]  /*1e320*/  SEL R204, RZ, 0x10000, !P4 ;  /* 0x00010000ffcc7807 */ /* 0x000fe40006000000 */
[----:B------:R-:W-:Y:S02]  /*1e330*/  SEL R207, RZ, 0x100, !P3 ;  /* 0x00000100ffcf7807 */ /* 0x000fe40005800000 */
[----:B------:R-:W-:-:S02]  /*1e340*/  LOP3.LUT P0, RZ, R193, 0x8, RZ, 0xc0, !PT ;  /* 0x00000008c1ff7812 */ /* 0x000fc4000780c0ff */
[----:B------:R-:W-:Y:S02]  /*1e350*/  SEL R202, RZ, 0x1000000, !P1 ;  /* 0x01000000ffca7807 */ /* 0x000fe40004800000 */
[----:B------:R-:W-:Y:S02]  /*1e360*/  SEL R203, RZ, 0x10000, !P5 ;  /* 0x00010000ffcb7807 */ /* 0x000fe40006800000 */
[----:B------:R-:W-:Y:S02]  /*1e370*/  SEL R200, RZ, 0x100, !P6 ;  /* 0x00000100ffc87807 */ /* 0x000fe40007000000 */
[----:B------:R-:W-:Y:S02]  /*1e380*/  LOP3.LUT R207, R207, R205, R204, 0xfe, !PT ;  /* 0x000000cdcfcf7212 */ /* 0x000fe400078efecc */
[----:B------:R-:W-:Y:S02]  /*1e390*/  SEL R204, RZ, 0x1, !P2 ;  /* 0x00000001ffcc7807 */ /* 0x000fe40005000000 */
[----:B------:R-:W-:Y:S01]  /*1e3a0*/  LOP3.LUT R200, R200, R202, R203, 0xfe, !PT ;  /* 0x000000cac8c87212 */ /* 0x000fe200078efecb */
[----:B------:R-:W-:Y:S01]  /*1e3b0*/  IMAD.WIDE.U32 R202, R201, 0x20, R172 ;  /* 0x00000020c9ca7825 */ /* 0x000fe200078e00ac */
[----:B------:R-:W-:-:S02]  /*1e3c0*/  SEL R205, RZ, 0x1, !P0 ;  /* 0x00000001ffcd7807 */ /* 0x000fc40004000000 */
[----:B------:R-:W-:Y:S02]  /*1e3d0*/  LOP3.LUT R173, R207, R204, RZ, 0xfc, !PT ;  /* 0x000000cccfad7212 */ /* 0x000fe400078efcff */
[----:B------:R-:W-:Y:S01]  /*1e3e0*/  LOP3.LUT R172, R200, R205, RZ, 0xfc, !PT ;  /* 0x000000cdc8ac7212 */ /* 0x000fe200078efcff */
[----:B------:R0:W-:Y:S04]  /*1e3f0*/  STG.E.128 desc[UR8][R202.64], R36 ;  /* 0x00000024ca007986 */ /* 0x0001e8000c101d08 */
[----:B------:R0:W-:Y:S04]  /*1e400*/  STG.E.128 desc[UR8][R202.64+0x10], R140 ;  /* 0x0000108cca007986 */ /* 0x0001e8000c101d08 */
[----:B------:R0:W-:Y:S01]  /*1e410*/  STG.E.64 desc[UR8][R174.64], R172 ;  /* 0x000000acae007986 */ /* 0x0001e2000c101b08 */
[----:B------:R-:W-:Y:S05]  /*1e420*/  BRA.U !UP0, `(.L_x_6275) ;  /* 0x0000000108507547 */ /* 0x000fea000b800000 */
        /* <DEDUP_REMOVED lines=20> */
.L_x_6275:
[----:B01----:R-:W-:Y:S01]  /*1e570*/  FADD.FTZ R172, RZ, R56 ;  /* 0x00000038ffac7221 */ /* 0x003fe20000010000 */
[----:B------:R-:W0:Y:S01]  /*1e580*/  S2UR UR5, SR_CgaCtaId ;  /* 0x00000000000579c3 */ /* 0x000e220000008800 */
[C---:B------:R-:W-:Y:S01]  /*1e590*/  ISETP.NE.AND P0, PT, R3.reuse, RZ, PT ;  /* 0x000000ff0300720c */ /* 0x040fe20003f05270 */
[----:B------:R-:W-:Y:S01]  /*1e5a0*/  UMOV UR4, 0x400 ;  /* 0x0000040000047882 */ /* 0x000fe20000000000 */
[----:B------:R-:W-:Y:S01]  /*1e5b0*/  FADD.FTZ R173, R172, R57 ;  /* 0x00000039acad7221 */ /* 0x000fe20000010000 */
[----:B------:R-:W-:Y:S01]  /*1e5c0*/  ISETP.GT.U32.AND P1, PT, R3, 0x7, PT ;  /* 0x000000070300780c */ /* 0x000fe20003f24070 */
[----:B------:R-:W-:Y:S01]  /*1e5d0*/  IMAD.U32 R233, R151, 0x10000, RZ ;  /* 0x0001000097e97824 */ /* 0x000fe200078e00ff */
[----:B------:R-:W-:Y:S01]  /*1e5e0*/  SHF.L.U32 R231, R155, 0x10, RZ ;  /* 0x000000109be77819 */ /* 0x000fe200000006ff */
[----:B------:R-:W-:Y:S01]  /*1e5f0*/  FADD.FTZ R172, R173, R58 ;  /* 0x0000003aadac7221 */ /* 0x000fe20000010000 */
[----:B------:R-:W-:Y:S01]  /*1e600*/  IMAD.U32 R235, R147, 0x10000, RZ ;  /* 0x0001000093eb7824 */ /* 0x000fe200078e00ff */
[----:B------:R-:W-:Y:S01]  /*1e610*/  SHF.L.U32 R213, R11, 0x10, RZ ;  /* 0x000000100bd57819 */ /* 0x000fe200000006ff */
[----:B------:R-:W-:-:S02]  /*1e620*/  IMAD.U32 R225, R29, 0x10000, RZ ;  /* 0x000100001de17824 */ /* 0x000fc400078e00ff */
[----:B------:R-:W-:Y:S01]  /*1e630*/  FADD.FTZ R173, R172, R59 ;  /* 0x0000003bacad7221 */ /* 0x000fe20000010000 */
[----:B------:R-:W-:Y:S02]  /*1e640*/  IMAD.U32 R227, R25, 0x10000, RZ ;  /* 0x0001000019e37824 */ /* 0x000fe400078e00ff */
[----:B------:R-:W-:Y:S02]  /*1e650*/  IMAD.U32 R219, R27, 0x10000, RZ ;  /* 0x000100001bdb7824 */ /* 0x000fe400078e00ff */
[----:B------:R-:W-:Y:S01]  /*1e660*/  FADD.FTZ R172, R173, R60 ;  /* 0x0000003cadac7221 */ /* 0x000fe20000010000 */
[----:B------:R-:W-:-:S03]  /*1e670*/  IMAD.U32 R237, R111, 0x10000, RZ ;  /* 0x000100006fed7824 */ /* 0x000fc600078e00ff */
        /* <DEDUP_REMOVED lines=123> */
[----:B------:R-:W-:-:S05]  /*1ee30*/  PLOP3.LUT P0, PT, PT, PT, UP2, 0x40, 0x4 ;  /* 0x000000000004781c */ /* 0x000fca0003f0e828 */
[----:B------:R-:W1:Y:S01]  /*1ee40*/  SHFL.DOWN PT, R205, R202, 0x4, 0x1f ;  /* 0x08801f00cacd7f89 */ /* 0x000e6200000e0000 */
[----:B0-----:R-:W-:-:S03]  /*1ee50*/  I2FP.F32.U32 R173, R202 ;  /* 0x000000ca00ad7245 */ /* 0x001fc60000201000 */
        /* <DEDUP_REMOVED lines=11> */
[----:B0-----:R-:W-:-:S04]  /*1ef10*/  FMUL.FTZ R200, R207, R205 ;  /* 0x000000cdcfc87220 */ /* 0x001fc80000410000 */
[----:B------:R-:W-:Y:S01]  /*1ef20*/  FFMA.FTZ R203, R173, R174, R200 ;  /* 0x000000aeadcb7223 */ /* 0x000fe200000100c8 */
[----:B------:R-:W-:Y:S01]  /*1ef30*/  FADD.FTZ R174, -R207, R174 ;  /* 0x000000aecfae7221 */ /* 0x000fe20000010100 */
[----:B------:R-:W-:Y:S02]  /*1ef40*/  I2FP.F32.S32 R207, R202 ;  /* 0x000000ca00cf7245 */ /* 0x000fe40000201400 */
[----:B-1----:R-:W-:Y:S01]  /*1ef50*/  FMUL.FTZ R203, R208, R203 ;  /* 0x000000cbd0cb7220 */ /* 0x002fe20000410000 */
[----:B------:R-:W-:Y:S01]  /*1ef60*/  FMUL.FTZ R174, R174, R174 ;  /* 0x000000aeaeae7220 */ /* 0x000fe20000410000 */
[----:B------:R-:W0:Y:S03]  /*1ef70*/  MUFU.RCP R204, R207 ;  /* 0x000000cf00cc7308 */ /* 0x000e260000001000 */
[----:B------:R-:W1:Y:S01]  /*1ef80*/  SHFL.DOWN PT, R200, R203, 0x2, 0x1f ;  /* 0x08401f00cbc87f89 */ /* 0x000e6200000e0000 */
[----:B------:R-:W-:Y:S01]  /*1ef90*/  FMUL.FTZ R174, R174, R173 ;  /* 0x000000adaeae7220 */ /* 0x000fe20000410000 */
[----:B--2---:R-:W-:-:S03]  /*1efa0*/  FADD.FTZ R173, R172, R175 ;  /* 0x000000afacad7221 */ /* 0x004fc60000010000 */
[----:B------:R-:W-:Y:S02]  /*1efb0*/  FMUL.FTZ R174, R174, R205 ;  /* 0x000000cdaeae7220 */ /* 0x000fe40000410000 */
[----:B------:R-:W2:Y:S02]  /*1efc0*/  SHFL.DOWN PT, R205, R202, 0x1, 0x1f ;  /* 0x08201f00cacd7f89 */ /* 0x000ea400000e0000 */
[----:B------:R-:W-:-:S05]  /*1efd0*/  FFMA.FTZ R173, R208, R174, R173 ;  /* 0x000000aed0ad7223 */ /* 0x000fca00000100ad */
[----:B------:R-:W3:Y:S01]  /*1efe0*/  SHFL.DOWN PT, R172, R173, 0x2, 0x1f ;  /* 0x08401f00adac7f89 */ /* 0x000ee200000e0000 */
[----:B-1----:R-:W-:Y:S01]  /*1eff0*/  FMUL.FTZ R175, R200, R209 ;  /* 0x000000d1c8af7220 */ /* 0x002fe20000410000 */
[----:B------:R-:W-:-:S03]  /*1f000*/  FADD.FTZ R200, R203, -R200 ;  /* 0x800000c8cbc87221 */ /* 0x000fc60000010000 */
[----:B------:R-:W-:-:S04]  /*1f010*/  FFMA.FTZ R175, R206, R203, R175 ;  /* 0x000000cbceaf7223 */ /* 0x000fc800000100af */
[----:B0-----:R-:W-:Y:S01]  /*1f020*/  FMUL.FTZ R174, R204, R175 ;  /* 0x000000afccae7220 */ /* 0x001fe20000410000 */
[----:B------:R-:W-:Y:S01]  /*1f030*/  FMUL.FTZ R175, R200, R200 ;  /* 0x000000c8c8af7220 */ /* 0x000fe20000410000 */
[-C--:B--2---:R-:W-:Y:S02]  /*1f040*/  IADD3 R200, PT, PT, R202, R205.reuse, RZ ;  /* 0x000000cdcac87210 */ /* 0x084fe40007ffe0ff */
[----:B------:R-:W-:Y:S01]  /*1f050*/  I2FP.F32.S32 R205, R205 ;  /* 0x000000cd00cd7245 */ /* 0x000fe20000201400 */
[----:B------:R-:W0:Y:S01]  /*1f060*/  SHFL.DOWN PT, R211, R174, 0x1, 0x1f ;  /* 0x08201f00aed37f89 */ /* 0x000e2200000e0000 */
[----:B------:R-:W-:Y:S01]  /*1f070*/  FMUL.FTZ R206, R206, R175 ;  /* 0x000000afcece7220 */ /* 0x000fe20000410000 */
[----:B------:R-:W-:Y:S01]  /*1f080*/  I2FP.F32.S32 R200, R200 ;  /* 0x000000c800c87245 */ /* 0x000fe20000201400 */
[----:B---3--:R-:W-:Y:S02]  /*1f090*/  FADD.FTZ R175, R173, R172 ;  /* 0x000000acadaf7221 */ /* 0x008fe40000010000 */
[----:B------:R-:W-:Y:S01]  /*1f0a0*/  FMUL.FTZ R206, R206, R209 ;  /* 0x000000d1cece7220 */ /* 0x000fe20000410000 */
[----:B------:R-:W-:-:S02]  /*1f0b0*/  IMAD.U32 R209, R169, 0x10000, RZ ;  /* 0x00010000a9d17824 */ /* 0x000fc400078e00ff */
[----:B------:R-:W1:Y:S01]  /*1f0c0*/  MUFU.RCP R200, R200 ;  /* 0x000000c800c87308 */ /* 0x000e620000001000 */
[----:B------:R-:W-:-:S05]  /*1f0d0*/  FFMA.FTZ R175, R204, R206, R175 ;  /* 0x000000ceccaf7223 */ /* 0x000fca00000100af */
[----:B------:R-:W2:Y:S01]  /*1f0e0*/  SHFL.DOWN PT, R172, R175, 0x1, 0x1f ;  /* 0x08201f00afac7f89 */ /* 0x000ea200000e0000 */
[----:B0-----:R-:W-:-:S04]  /*1f0f0*/  FMUL.FTZ R202, R211, R205 ;  /* 0x000000cdd3ca7220 */ /* 0x001fc80000410000 */
[----:B------:R-:W-:Y:S01]  /*1f100*/  FFMA.FTZ R173, R207, R174, R202 ;  /* 0x000000aecfad7223 */ /* 0x000fe200000100ca */
[----:B------:R-:W-:Y:S01]  /*1f110*/  FADD.FTZ R174, R174, -R211 ;  /* 0x800000d3aeae7221 */ /* 0x000fe20000010000 */
[----:B------:R-:W-:Y:S02]  /*1f120*/  IMAD.U32 R211, R15, 0x10000, RZ ;  /* 0x000100000fd37824 */ /* 0x000fe400078e00ff */
[----:B-1----:R-:W-:Y:S01]  /*1f130*/  FMUL.FTZ R173, R200, R173 ;  /* 0x000000adc8ad7220 */ /* 0x002fe20000410000 */
[----:B------:R-:W-:-:S04]  /*1f140*/  FMUL.FTZ R174, R174, R174 ;  /* 0x000000aeaeae7220 */ /* 0x000fc80000410000 */
[----:B------:R-:W-:Y:S01]  /*1f150*/  FMUL.FTZ R174, R207, R174 ;  /* 0x000000aecfae7220 */ /* 0x000fe20000410000 */
[----:B------:R-:W0:Y:S01]  /*1f160*/  SHFL.IDX PT, R173, R173, RZ, 0x1f ;  /* 0x00001fffadad7589 */ /* 0x000e2200000e0000 */
[----:B--2---:R-:W-:Y:S01]  /*1f170*/  FADD.FTZ R203, R175, R172 ;  /* 0x000000acafcb7221 */ /* 0x004fe20000010000 */
[----:B------:R-:W-:Y:S02]  /*1f180*/  IMAD.U32 R207, R17, 0x10000, RZ ;  /* 0x0001000011cf7824 */ /* 0x000fe400078e00ff */
[----:B------:R-:W-:Y:S01]  /*1f190*/  FMUL.FTZ R174, R174, R205 ;  /* 0x000000cdaeae7220 */ /* 0x000fe20000410000 */
[----:B------:R-:W1:Y:S01]  /*1f1a0*/  LDC R172, c[0x0][0x448] ;  /* 0x00011200ffac7b82 */ /* 0x000e620000000800 */
[----:B------:R-:W-:Y:S02]  /*1f1b0*/  SHF.L.U32 R205, R21, 0x10, RZ ;  /* 0x0000001015cd7819 */ /* 0x000fe400000006ff */
[----:B------:R-:W-:-:S05]  /*1f1c0*/  FFMA.FTZ R174, R200, R174, R203 ;  /* 0x000000aec8ae7223 */ /* 0x000fca00000100cb */
[----:B------:R-:W1:Y:S01]  /*1f1d0*/  SHFL.IDX PT, R203, R174, RZ, 0x1f ;  /* 0x00001fffaecb7589 */ /* 0x000e6200000e0000 */
[----:B0-----:R-:W-:Y:S02]  /*1f1e0*/  FSEL R175, R173, RZ, P0 ;  /* 0x000000ffadaf7208 */ /* 0x001fe40000000000 */
[----:B------:R-:W-:-:S03]  /*1f1f0*/  ISETP.NE.AND P0, PT, R0, RZ, PT ;  /* 0x000000ff0000720c */ /* 0x000fc60003f05270 */
[----:B------:R-:W-:Y:S01]  /*1f200*/  FADD.FTZ R238, -R175, R56 ;  /* 0x00000038afee7221 */ /* 0x000fe20000010100 */
[----:B------:R-:W-:Y:S01]  /*1f210*/  FMUL.FTZ R56, R173, R173 ;  /* 0x000000adad387220 */ /* 0x000fe20000410000 */
[C---:B------:R-:W-:Y:S01]  /*1f220*/  FADD.FTZ R236, -R175.reuse, R58 ;  /* 0x0000003aafec7221 */ /* 0x040fe20000010100 */
[C---:B------:R-:W-:Y:S01]  /*1f230*/  FADD.FTZ R228, -R175.reuse, R62 ;  /* 0x0000003eafe47221 */ /* 0x040fe20000010100 */
[C---:B------:R-:W-:Y:S01]  /*1f240*/  FADD.FTZ R224, -R175.reuse, R55 ;  /* 0x00000037afe07221 */ /* 0x040fe20000010100 */
[C---:B------:R-:W-:Y:S01]  /*1f250*/  FADD.FTZ R62, -R175.reuse, R52 ;  /* 0x00000034af3e7221 */ /* 0x040fe20000010100 */
[----:B------:R-:W-:Y:S01]  /*1f260*/  FSEL R58, R56, RZ, !P1 ;  /* 0x000000ff383a7208 */ /* 0x000fe20004800000 */
[----:B------:R-:W-:Y:S01]  /*1f270*/  FADD.FTZ R226, -R175, R53 ;  /* 0x00000035afe27221 */ /* 0x000fe20000010100 */
[----:B-1----:R-:W-:Y:S01]  /*1f280*/  FFMA.FTZ R55, R203, UR22, R172 ;  /* 0x00000016cb377c23 */ /* 0x002fe200080100ac */
[C---:B------:R-:W-:Y:S01]  /*1f290*/  FADD.FTZ R240, -R175.reuse, R57 ;  /* 0x00000039aff07221 */ /* 0x040fe20000010100 */
[----:B------:R-:W0:Y:S01]  /*1f2a0*/  @!P0 LDC.64 R52, c[0x0][0x3c0] ;  /* 0x0000f000ff348b82 */ /* 0x000e220000000a00 */
[----:B------:R-:W-:Y:S01]  /*1f2b0*/  FADD.FTZ R202, -R175, R37 ;  /* 0x00000025afca7221 */ /* 0x000fe20000010100 */
[----:B------:R-:W-:Y:S01]  /*1f2c0*/  FADD.FTZ R55, R55, R58 ;  /* 0x0000003a37377221 */ /* 0x000fe20000010000 */
[----:B------:R-:W-:-:S02]  /*1f2d0*/  IMAD.U32 R37, RZ, RZ, UR18 ;  /* 0x00000012ff257e24 */ /* 0x000fc4000f8e00ff */
[C---:B------:R-:W-:Y:S01]  /*1f2e0*/  FADD.FTZ R222, -R175.reuse, R54 ;  /* 0x00000036afde7221 */ /* 0x040fe20000010100 */
[C---:B------:R-:W-:Y:S01]  /*1f2f0*/  FADD.FTZ R200, -R175.reuse, R39 ;  /* 0x00000027afc87221 */ /* 0x040fe20000010100 */
[----:B------:R-:W1:Y:S01]  /*1f300*/  MUFU.RSQ R57, R55 ;  /* 0x0000003700397308 */ /* 0x000e620000001400 */
[C---:B------:R-:W-:Y:S01]  /*1f310*/  FADD.FTZ R54, -R175.reuse, R48 ;  /* 0x00000030af367221 */ /* 0x040fe20000010100 */
[C---:B------:R-:W-:Y:S01]  /*1f320*/  FADD.FTZ R208, -R175.reuse, R41 ;  /* 0x00000029afd07221 */ /* 0x040fe20000010100 */
[C---:B------:R-:W-:Y:S01]  /*1f330*/  FADD.FTZ R206, -R175.reuse, R43 ;  /* 0x0000002bafce7221 */ /* 0x040fe20000010100 */
[----:B------:R-:W-:Y:S01]  /*1f340*/  SHF.L.U32 R39, R92, 0x10, RZ ;  /* 0x000000105c277819 */ /* 0x000fe200000006ff */
[----:B------:R-:W-:Y:S01]  /*1f350*/  FADD.FTZ R218, -R175, R45 ;  /* 0x0000002dafda7221 */ /* 0x000fe20000010100 */
[----:B------:R-:W-:Y:S01]  /*1f360*/  IMAD.U32 R41, R120, 0x10000, RZ ;  /* 0x0001000078297824 */ /* 0x000fe200078e00ff */
[----:B------:R-:W-:Y:S01]  /*1f370*/  SHF.L.U32 R43, R181, 0x10, RZ ;  /* 0x00000010b52b7819 */ /* 0x000fe200000006ff */
[----:B------:R-:W-:-:S02]  /*1f380*/  IMAD.U32 R48, R76, 0x10000, RZ ;  /* 0x000100004c307824 */ /* 0x000fc400078e00ff */
[C---:B------:R-:W-:Y:S01]  /*1f390*/  FADD.FTZ R234, -R175.reuse, R59 ;  /* 0x0000003bafea7221 */ /* 0x040fe20000010100 */
[----:B------:R-:W-:Y:S02]  /*1f3a0*/  IMAD.U32 R45, R180, 0x10000, RZ ;  /* 0x00010000b42d7824 */ /* 0x000fe400078e00ff */
[C---:B------:R-:W-:Y:S01]  /*1f3b0*/  FADD.FTZ R172, -R175.reuse, R36 ;  /* 0x00000024afac7221 */ /* 0x040fe20000010100 */
[C---:B------:R-:W-:Y:S01]  /*1f3c0*/  FADD.FTZ R214, -R175.reuse, R47 ;  /* 0x0000002fafd67221 */ /* 0x040fe20000010100 */
[----:B------:R-:W-:Y:S01]  /*1f3d0*/  FADD.FTZ R230, -R175, R63 ;  /* 0x0000003fafe67221 */ /* 0x000fe20000010100 */
[----:B------:R-:W-:Y:S01]  /*1f3e0*/  SHF.L.U32 R47, R176, 0x10, RZ ;  /* 0x00000010b02f7819 */ /* 0x000fe200000006ff */
[----:B------:R-:W-:Y:S02]  /*1f3f0*/  IMAD.U32 R63, R179, 0x10000, RZ ;  /* 0x00010000b33f7824 */ /* 0x000fe400078e00ff */
[C---:B------:R-:W-:Y:S01]  /*1f400*/  FADD.FTZ R60, -R175.reuse, R60 ;  /* 0x0000003caf3c7221 */ /* 0x040fe20000010100 */
[----:B------:R-:W-:Y:S01]  /*1f410*/  FADD.FTZ R210, -R175, R46 ;  /* 0x0000002eafd27221 */ /* 0x000fe20000010100 */
[----:B0-----:R-:W-:-:S04]  /*1f420*/  @!P0 IMAD.WIDE R52, R37, 0x4, R52 ;  /* 0x0000000425348825 */ /* 0x001fc800078e0234 */
[C---:B-1----:R-:W-:Y:S01]  /*1f430*/  FMUL.FTZ R238, R57.reuse, R238 ;  /* 0x000000ee39ee7220 */ /* 0x042fe20000410000 */
[C---:B------:R-:W-:Y:S01]  /*1f440*/  FMUL.FTZ R240, R57.reuse, R240 ;  /* 0x000000f039f07220 */ /* 0x040fe20000410000 */
[----:B------:R-:W-:Y:S01]  /*1f450*/  FMUL.FTZ R234, R57, R234 ;  /* 0x000000ea39ea7220 */ /* 0x000fe20000410000 */
[----:B------:R-:W-:Y:S02]  /*1f460*/  IMAD.U32 R37, R136, 0x10000, RZ ;  /* 0x0001000088257824 */ /* 0x000fe400078e00ff */
[----:B------:R-:W-:Y:S01]  /*1f470*/  FFMA.FTZ R48, R238, R41, R48 ;  /* 0x00000029ee307223 */ /* 0x000fe20000010030 */
[----:B------:R-:W-:Y:S01]  /*1f480*/  FFMA.FTZ R41, R240, R43, R45 ;  /* 0x0000002bf0297223 */ /* 0x000fe2000001002d */
[----:B------:R-:W-:Y:S02]  /*1f490*/  IMAD.U32 R45, R177, 0x10000, RZ ;  /* 0x00010000b12d7824 */ /* 0x000fe400078e00ff */
[----:B------:R-:W-:Y:S01]  /*1f4a0*/  FFMA.FTZ R36, R238, R37, R39 ;  /* 0x00000025ee247223 */ /* 0x000fe20000010027 */
[----:B------:R-:W-:Y:S01]  /*1f4b0*/  SHF.L.U32 R37, R178, 0x10, RZ ;  /* 0x00000010b2257819 */ /* 0x000fe200000006ff */
[----:B------:R-:W-:-:S02]  /*1f4c0*/  IMAD.U32 R39, R137, 0x10000, RZ ;  /* 0x0001000089277824 */ /* 0x000fc400078e00ff */
[----:B------:R-:W-:Y:S01]  /*1f4d0*/  FMUL.FTZ R236, R57, R236 ;  /* 0x000000ec39ec7220 */ /* 0x000fe20000410000 */
[----:B------:R-:W-:Y:S02]  /*1f4e0*/  IMAD.U32 R43, R93, 0x10000, RZ ;  /* 0x000100005d2b7824 */ /* 0x000fe400078e00ff */
[C---:B------:R-:W-:Y:S01]  /*1f4f0*/  FADD.FTZ R232, -R175.reuse, R61 ;  /* 0x0000003dafe87221 */ /* 0x040fe20000010100 */
[C---:B------:R-:W-:Y:S01]  /*1f500*/  FADD.FTZ R220, -R175.reuse, R49 ;  /* 0x00000031afdc7221 */ /* 0x040fe20000010100 */
[C---:B------:R-:W-:Y:S01]  /*1f510*/  FADD.FTZ R46, -R175.reuse, R40 ;  /* 0x00000028af2e7221 */ /* 0x040fe20000010100 */
[----:B------:R-:W-:Y:S01]  /*1f520*/  FADD.FTZ R174, -R175, R38 ;  /* 0x00000026afae7221 */ /* 0x000fe20000010100 */
[----:B------:R-:W-:Y:S01]  /*1f530*/  SHF.L.U32 R49, R121, 0x10, RZ ;  /* 0x0000001079317819 */ /* 0x000fe200000006ff */
[----:B------:R-:W-:Y:S01]  /*1f540*/  FFMA.FTZ R63, R240, R63, R37 ;  /* 0x0000003ff03f7223 */ /* 0x000fe20000010025 */
[----:B------:R-:W-:Y:S01]  /*1f550*/  FFMA.FTZ R40, R234, R45, R47 ;  /* 0x0000002dea287223 */ /* 0x000fe2000001002f */
[C---:B------:R-:W-:Y:S01]  /*1f560*/  FADD.FTZ R56, -R175.reuse, R50 ;  /* 0x00000032af387221 */ /* 0x040fe20000010100 */
[----:B------:R-:W-:Y:S01]  /*1f570*/  FADD.FTZ R212, -R175, R44 ;  /* 0x0000002cafd47221 */ /* 0x000fe20000010100 */
[----:B------:R-:W-:-:S02]  /*1f580*/  IMAD.U32 R38, R77, 0x10000, RZ ;  /* 0x000100004d267824 */ /* 0x000fc400078e00ff */
[----:B------:R-:W-:Y:S01]  /*1f590*/  FFMA.FTZ R37, R236, R39, R43 ;  /* 0x00000027ec257223 */ /* 0x000fe2000001002b */
[----:B------:R-:W-:Y:S01]  /*1f5a0*/  SHF.L.U32 R45, R138, 0x10, RZ ;  /* 0x000000108a2d7819 */ /* 0x000fe200000006ff */
[----:B------:R-:W-:Y:S01]  /*1f5b0*/  FADD.FTZ R216, -R175, R51 ;  /* 0x00000033afd87221 */ /* 0x000fe20000010100 */
[----:B------:R0:W-:Y:S01]  /*1f5c0*/  @!P0 STG.E desc[UR8][R52.64], R173 ;  /* 0x000000ad34008986 */ /* 0x0001e2000c101908 */
[----:B------:R-:W-:Y:S01]  /*1f5d0*/  IMAD.U32 R39, R171, 0x10000, RZ ;  /* 0x00010000ab277824 */ /* 0x000fe200078e00ff */
[----:B------:R-:W-:Y:S01]  /*1f5e0*/  SHF.L.U32 R44, R78, 0x10, RZ ;  /* 0x000000104e2c7819 */ /* 0x000fe200000006ff */
[----:B------:R-:W-:Y:S02]  /*1f5f0*/  IMAD.U32 R43, R170, 0x10000, RZ ;  /* 0x00010000aa2b7824 */ /* 0x000fe400078e00ff */
[----:B------:R-:W-:Y:S01]  /*1f600*/  FMUL.FTZ R50, R57, R60 ;  /* 0x0000003c39327220 */ /* 0x000fe20000410000 */
[----:B------:R-:W-:Y:S02]  /*1f610*/  IMAD.U32 R47, R94, 0x10000, RZ ;  /* 0x000100005e2f7824 */ /* 0x000fe400078e00ff */
[----:B------:R-:W-:Y:S01]  /*1f620*/  FADD.FTZ R204, -R175, R42 ;  /* 0x0000002aafcc7221 */ /* 0x000fe20000010100 */
[----:B------:R-:W-:-:S02]  /*1f630*/  IMAD.U32 R51, R122, 0x10000, RZ ;  /* 0x000100007a337824 */ /* 0x000fc400078e00ff */
[----:B------:R-:W-:Y:S01]  /*1f640*/  FMUL.FTZ R232, R57, R232 ;  /* 0x000000e839e87220 */ /* 0x000fe20000410000 */
[C---:B------:R-:W-:Y:S01]  /*1f650*/  FADD.FTZ R42, -R175.reuse, R140 ;  /* 0x0000008caf2a7221 */ /* 0x040fe20000010100 */
[----:B------:R-:W-:Y:S01]  /*1f660*/  FADD.FTZ R140, -R175, R143 ;  /* 0x0000008faf8c7221 */ /* 0x000fe20000010100 */
[----:B------:R-:W-:Y:S01]  /*1f670*/  FFMA.FTZ R49, R236, R49, R38 ;  /* 0x00000031ec317223 */ /* 0x000fe20000010026 */
[----:B0-----:R-:W-:Y:S02]  /*1f680*/  IMAD.U32 R53, R168, 0x10000, RZ ;  /* 0x00010000a8357824 */ /* 0x001fe400078e00ff */
        /* <DEDUP_REMOVED lines=9> */
[----:B------:R-:W-:-:S02]  /*1f720*/  IMAD.U32 R51, R123, 0x10000, RZ ;  /* 0x000100007b337824 */ /* 0x000fc400078e00ff */
[----:B------:R-:W-:Y:S01]  /*1f730*/  FMUL.FTZ R228, R57, R228 ;  /* 0x000000e439e47220 */ /* 0x000fe20000410000 */
[----:B------:R-:W-:Y:S02]  /*1f740*/  IMAD.U32 R44, R79, 0x10000, RZ ;  /* 0x000100004f2c7824 */ /* 0x000fe400078e00ff */
[----:B------:R-:W-:Y:S01]  /*1f750*/  FMUL.FTZ R230, R57, R230 ;  /* 0x000000e639e67220 */ /* 0x000fe20000410000 */
[----:B------:R-:W-:Y:S02]  /*1f760*/  IMAD.U32 R53, R164, 0x10000, RZ ;  /* 0x00010000a4357824 */ /* 0x000fe400078e00ff */
[----:B------:R-:W-:Y:S01]  /*1f770*/  FFMA.FTZ R143, R232, R143, R39 ;  /* 0x0000008fe88f7223 */ /* 0x000fe20000010027 */
[C---:B------:R-:W-:Y:S01]  /*1f780*/  FFMA.FTZ R39, R228.reuse, R43, R45 ;  /* 0x0000002be4277223 */ /* 0x040fe2000001002d */
[----:B------:R-:W-:Y:S01]  /*1f790*/  FFMA.FTZ R51, R228, R51, R44 ;  /* 0x00000033e4337223 */ /* 0x000fe2000001002c */
[----:B------:R-:W-:Y:S01]  /*1f7a0*/  FFMA.FTZ R234, R230, R47, R53 ;  /* 0x0000002fe6ea7223 */ /* 0x000fe20000010035 */
[----:B------:R-:W-:Y:S01]  /*1f7b0*/  SHF.L.U32 R55, R116, 0x10, RZ ;  /* 0x0000001074377819 */ /* 0x000fe200000006ff */
[----:B------:R-:W-:Y:S01]  /*1f7c0*/  IMAD.U32 R47, R132, 0x10000, RZ ;  /* 0x00010000842f7824 */ /* 0x000fe200078e00ff */
        /* <DEDUP_REMOVED lines=9> */
[----:B------:R-:W-:Y:S01]  /*1f860*/  FFMA.FTZ R226, R44, R55, R228 ;  /* 0x000000372ce27223 */ /* 0x000fe200000100e4 */
[----:B------:R-:W-:Y:S01]  /*1f870*/  FFMA.FTZ R62, R230, R43, R45 ;  /* 0x0000002be63e7223 */ /* 0x000fe2000001002d */
        /* <DEDUP_REMOVED lines=12> */
[----:B------:R-:W-:Y:S01]  /*1f940*/  FFMA.FTZ R44, R224, R55, R59 ;  /* 0x00000037e02c7223 */ /* 0x000fe2000001003b */
[----:B------:R-:W-:Y:S01]  /*1f950*/  FFMA.FTZ R228, R222, R47, R230 ;  /* 0x0000002fdee47223 */ /* 0x000fe200000100e6 */
[----:B------:R-:W-:Y:S01]  /*1f960*/  SHF.L.U32 R55, R98, 0x10, RZ ;  /* 0x0000001062377819 */ /* 0x000fe200000006ff */
[----:B------:R-:W-:Y:S01]  /*1f970*/  FFMA.FTZ R53, R222, R53, R43 ;  /* 0x00000035de357223 */ /* 0x000fe2000001002b */
[----:B------:R-:W-:-:S02]  /*1f980*/  IMAD.U32 R47, R134, 0x10000, RZ ;  /* 0x00010000862f7824 */ /* 0x000fc400078e00ff */
[----:B------:R-:W-:Y:S01]  /*1f990*/  FMUL.FTZ R230, R57, R54 ;  /* 0x0000003639e67220 */ /* 0x000fe20000410000 */
[----:B------:R-:W-:Y:S02]  /*1f9a0*/  IMAD.U32 R43, R154, 0x10000, RZ ;  /* 0x000100009a2b7824 */ /* 0x000fe400078e00ff */
[----:B------:R-:W-:Y:S01]  /*1f9b0*/  FADD.FTZ R58, -R175, R141 ;  /* 0x0000008daf3a7221 */ /* 0x000fe20000010100 */
[----:B------:R-:W-:Y:S01]  /*1f9c0*/  IMAD.U32 R59, R118, 0x10000, RZ ;  /* 0x00010000763b7824 */ /* 0x000fe200078e00ff */
[----:B------:R-:W-:Y:S01]  /*1f9d0*/  SHF.L.U32 R61, R153, 0x10, RZ ;  /* 0x00000010993d7819 */ /* 0x000fe200000006ff */
[----:B------:R-:W-:Y:S02]  /*1f9e0*/  IMAD.U32 R222, R82, 0x10000, RZ ;  /* 0x0001000052de7824 */ /* 0x000fe400078e00ff */
[----:B------:R-:W-:Y:S01]  /*1f9f0*/  FMUL.FTZ R220, R57, R220 ;  /* 0x000000dc39dc7220 */ /* 0x000fe20000410000 */
[----:B------:R-:W-:Y:S02]  /*1fa00*/  IMAD.U32 R141, R152, 0x10000, RZ ;  /* 0x00010000988d7824 */ /* 0x000fe400078e00ff */
[----:B------:R-:W-:Y:S01]  /*1fa10*/  FFMA.FTZ R54, R230, R47, R55 ;  /* 0x0000002fe6367223 */ /* 0x000fe20000010037 */
[----:B------:R-:W-:Y:S01]  /*1fa20*/  FFMA.FTZ R231, R224, R231, R43 ;  /* 0x000000e7e0e77223 */ /* 0x000fe2000001002b */
[----:B------:R-:W-:Y:S01]  /*1fa30*/  FFMA.FTZ R230, R230, R59, R222 ;  /* 0x0000003be6e67223 */ /* 0x000fe200000100de */
[----:B------:R-:W-:Y:S01]  /*1fa40*/  SHF.L.U32 R43, R150, 0x10, RZ ;  /* 0x00000010962b7819 */ /* 0x000fe200000006ff */
[----:B------:R-:W-:Y:S01]  /*1fa50*/  IMAD.U32 R55, R135, 0x10000, RZ ;  /* 0x0001000087377824 */ /* 0x000fe200078e00ff */
[----:B------:R-:W-:Y:S01]  /*1fa60*/  SHF.L.U32 R59, R119, 0x10, RZ ;  /* 0x00000010773b7819 */ /* 0x000fe200000006ff */
[----:B------:R-:W-:-:S02]  /*1fa70*/  IMAD.U32 R47, R99, 0x10000, RZ ;  /* 0x00010000632f7824 */ /* 0x000fc400078e00ff */
[----:B------:R-:W-:Y:S01]  /*1fa80*/  FMUL.FTZ R56, R57, R56 ;  /* 0x0000003839387220 */ /* 0x000fe20000410000 */
[----:B------:R-:W-:Y:S01]  /*1fa90*/  FFMA.FTZ R61, R220, R61, R141 ;  /* 0x0000003ddc3d7223 */ /* 0x000fe2000001008d */
[----:B------:R-:W-:Y:S01]  /*1faa0*/  IMAD.U32 R232, R83, 0x10000, RZ ;  /* 0x0001000053e87824 */ /* 0x000fe200078e00ff */
[----:B------:R-:W-:Y:S01]  /*1fab0*/  SHF.L.U32 R173, R148, 0x10, RZ ;  /* 0x0000001094ad7819 */ /* 0x000fe200000006ff */
[----:B------:R-:W-:Y:S02]  /*1fac0*/  IMAD.U32 R141, R149, 0x10000, RZ ;  /* 0x00010000958d7824 */ /* 0x000fe400078e00ff */
[----:B------:R-:W-:Y:S01]  /*1fad0*/  FMUL.FTZ R216, R57, R216 ;  /* 0x000000d839d87220 */ /* 0x000fe20000410000 */
[----:B------:R-:W-:Y:S01]  /*1fae0*/  FFMA.FTZ R55, R56, R55, R47 ;  /* 0x0000003738377223 */ /* 0x000fe2000001002f */
[----:B------:R-:W-:Y:S01]  /*1faf0*/  FFMA.FTZ R233, R220, R233, R43 ;  /* 0x000000e9dce97223 */ /* 0x000fe2000001002b */
[----:B------:R-:W-:Y:S01]  /*1fb00*/  FFMA.FTZ R232, R56, R59, R232 ;  /* 0x0000003b38e87223 */ /* 0x000fe200000100e8 */
[----:B------:R-:W-:Y:S01]  /*1fb10*/  SHF.L.U32 R47, R128, 0x10, RZ ;  /* 0x00000010802f7819 */ /* 0x000fe200000006ff */
[----:B------:R-:W-:Y:S01]  /*1fb20*/  FFMA.FTZ R56, R216, R141, R173 ;  /* 0x0000008dd8387223 */ /* 0x000fe200000100ad */
[----:B------:R-:W-:Y:S01]  /*1fb30*/  IMAD.U32 R43, R146, 0x10000, RZ ;  /* 0x00010000922b7824 */ /* 0x000fe200078e00ff */
[----:B------:R-:W-:Y:S01]  /*1fb40*/  SHF.L.U32 R220, R84, 0x10, RZ ;  /* 0x0000001054dc7819 */ /* 0x000fe200000006ff */
[----:B------:R-:W-:-:S02]  /*1fb50*/  IMAD.U32 R59, R100, 0x10000, RZ ;  /* 0x00010000643b7824 */ /* 0x000fc400078e00ff */
[C---:B------:R-:W-:Y:S01]  /*1fb60*/  FMUL.FTZ R212, R57.reuse, R212 ;  /* 0x000000d439d47220 */ /* 0x040fe20000410000 */
[----:B------:R-:W-:Y:S02]  /*1fb70*/  IMAD.U32 R141, R112, 0x10000, RZ ;  /* 0x00010000708d7824 */ /* 0x000fe400078e00ff */
[----:B------:R-:W-:Y:S01]  /*1fb80*/  FMUL.FTZ R215, R57, R218 ;  /* 0x000000da39d77220 */ /* 0x000fe20000410000 */
[----:B------:R-:W-:Y:S02]  /*1fb90*/  IMAD.U32 R222, R145, 0x10000, RZ ;  /* 0x0001000091de7824 */ /* 0x000fe400078e00ff */
[----:B------:R-:W-:Y:S01]  /*1fba0*/  FFMA.FTZ R235, R216, R235, R43 ;  /* 0x000000ebd8eb7223 */ /* 0x000fe2000001002b */
[----:B------:R-:W-:Y:S02]  /*1fbb0*/  IMAD.U32 R224, R144, 0x10000, RZ ;  /* 0x0001000090e07824 */ /* 0x000fe400078e00ff */
        /* <DEDUP_REMOVED lines=26> */
[C---:B------:R-:W-:Y:S01]  /*1fd60*/  FFMA.FTZ R222, R46.reuse, R43, R47 ;  /* 0x0000002b2ede7223 */ /* 0x040fe2000001002f */
        /* <DEDUP_REMOVED lines=14> */
[----:B------:R-:W-:Y:S01]  /*1fe50*/  SHF.L.U32 R173, R104, 0x10, RZ ;  /* 0x0000001068ad7819 */ /* 0x000fe200000006ff */
[----:B------:R-:W-:Y:S01]  /*1fe60*/  FFMA.FTZ R47, R204, R141, R210 ;  /* 0x0000008dcc2f7223 */ /* 0x000fe200000100d2 */
[----:B------:R-:W-:Y:S01]  /*1fe70*/  FADD.FTZ R142, -R175, R142 ;  /* 0x0000008eaf8e7221 */ /* 0x000fe20000010100 */
        /* <DEDUP_REMOVED lines=21> */
[----:B------:R-:W-:-:S02]  /*1ffd0*/  IMAD.U32 R173, R19, 0x10000, RZ ;  /* 0x0001000013ad7824 */ /* 0x000fc400078e00ff */
[C---:B------:R-:W-:Y:S01]  /*1ffe0*/  FFMA.FTZ R206, R174.reuse, R59, R141 ;  /* 0x0000003baece7223 */ /* 0x040fe2000001008d */
[----:B------:R-:W-:Y:S01]  /*1fff0*/  FFMA.FTZ R174, R174, R175, R208 ;  /* 0x000000afaeae7223 */ /* 0x000fe200000100d0 */
[C---:B------:R-:W-:Y:S01]  /*20000*/  FFMA.FTZ R207, R200.reuse, R207, R203 ;  /* 0x000000cfc8cf7223 */ /* 0x040fe200000100cb */
[----:B------:R-:W-:Y:S01]  /*20010*/  FFMA.FTZ R175, R200, R211, R210 ;  /* 0x000000d3c8af7223 */ /* 0x000fe200000100d2 */
[----:B------:R-:W-:Y:S01]  /*20020*/  FFMA.FTZ R173, R202, R173, R43 ;  /* 0x000000adcaad7223 */ /* 0x000fe2000001002b */
[----:B------:R-:W-:Y:S02]  /*20030*/  IMAD.U32 R211, R13, 0x10000, RZ ;  /* 0x000100000dd37824 */ /* 0x000fe400078e00ff */
        /* <DEDUP_REMOVED lines=8> */
[----:B------:R-:W-:Y:S01]  /*200c0*/  SHF.L.U32 R43, R126, 0x10, RZ ;  /* 0x000000107e2b7819 */ /* 0x000fe200000006ff */
[----:B------:R-:W-:Y:S01]  /*200d0*/  FFMA.FTZ R200, R42, R141, R200 ;  /* 0x0000008d2ac87223 */ /* 0x000fe200000100c8 */
[----:B------:R-:W-:Y:S01]  /*200e0*/  SHF.L.U32 R213, R107, 0x10, RZ ;  /* 0x000000106bd57819 */ /* 0x000fe200000006ff */
[----:B------:R-:W-:Y:S02]  /*200f0*/  IMAD.U32 R59, R106, 0x10000, RZ ;  /* 0x000100006a3b7824 */ /* 0x000fe400078e00ff */
[----:B------:R-:W-:Y:S01]  /*20100*/  FMUL.FTZ R142, R57, R142 ;  /* 0x0000008e398e7220 */ /* 0x000fe20000410000 */
[----:B------:R-:W-:Y:S01]  /*20110*/  IMAD.U32 R141, R127, 0x10000, RZ ;  /* 0x000100007f8d7824 */ /* 0x000fe200078e00ff */
[----:B------:R-:W-:Y:S01]  /*20120*/  F2FP.BF16.F32.PACK_AB R38, R209, R38 ;  /* 0x00000026d126723e */ /* 0x000fe200000010ff */
[----:B------:R-:W-:-:S02]  /*20130*/  IMAD.U32 R202, R91, 0x10000, RZ ;  /* 0x000100005bca7824 */ /* 0x000fc400078e00ff */
[----:B------:R-:W-:Y:S01]  /*20140*/  FFMA.FTZ R208, R42, R43, R59 ;  /* 0x0000002b2ad07223 */ /* 0x000fe2000001003b */
[C---:B------:R-:W-:Y:S01]  /*20150*/  FFMA.FTZ R210, R142.reuse, R141, R213 ;  /* 0x0000008d8ed27223 */ /* 0x040fe200000100d5 */
[----:B------:R-:W0:Y:S01]  /*20160*/  @!P0 LDC.64 R42, c[0x0][0x3c8] ;  /* 0x0000f200ff2a8b82 */ /* 0x000e220000000a00 */
[----:B------:R-:W-:Y:S01]  /*20170*/  FFMA.FTZ R202, R142, R237, R202 ;  /* 0x000000ed8eca7223 */ /* 0x000fe200000100ca */
[----:B------:R-:W-:Y:S01]  /*20180*/  SHF.L.U32 R213, R9, 0x10, RZ ;  /* 0x0000001009d57819 */ /* 0x000fe200000006ff */
[----:B------:R-:W-:Y:S02]  /*20190*/  IMAD.U32 R141, R8, 0x10000, RZ ;  /* 0x00010000088d7824 */ /* 0x000fe400078e00ff */
[----:B------:R-:W-:Y:S01]  /*201a0*/  FMUL.FTZ R142, R57, R140 ;  /* 0x0000008c398e7220 */ /* 0x000fe20000410000 */
[----:B------:R-:W-:Y:S01]  /*201b0*/  IMAD.U32 R237, RZ, RZ, UR18 ;  /* 0x00000012ffed7e24 */ /* 0x000fe2000f8e00ff */
[----:B------:R-:W-:Y:S01]  /*201c0*/  SHF.L.U32 R209, R7, 0x10, RZ ;  /* 0x0000001007d17819 */ /* 0x000fe200000006ff */
[----:B------:R-:W-:Y:S01]  /*201d0*/  UIADD3 UR18, UPT, UPT, UR18, UR16, URZ ;  /* 0x0000001012127290 */ /* 0x000fe2000fffe0ff */
[----:B------:R-:W1:Y:S01]  /*201e0*/  LDC.64 R58, c[0x0][0x428] ;  /* 0x00010a00ff3a7b82 */ /* 0x000e620000000a00 */
[----:B------:R-:W-:Y:S01]  /*201f0*/  FFMA.FTZ R213, R142, R213, R141 ;  /* 0x000000d58ed57223 */ /* 0x000fe2000001008d */
[----:B------:R-:W-:Y:S01]  /*20200*/  F2FP.BF16.F32.PACK_AB R37, R40, R37 ;  /* 0x000000252825723e */ /* 0x000fe200000010ff */
[----:B------:R-:W-:Y:S01]  /*20210*/  UISETP.GE.AND UP3, UPT, UR18, UR17, UPT ;  /* 0x000000111200728c */ /* 0x000fe2000bf66270 */
[----:B------:R-:W-:-:S02]  /*20220*/  F2FP.BF16.F32.PACK_AB R36, R41, R36 ;  /* 0x000000242924723e */ /* 0x000fc400000010ff */
[----:B------:R-:W-:Y:S02]  /*20230*/  F2FP.BF16.F32.PACK_AB R39, R234, R39 ;  /* 0x00000027ea27723e */ /* 0x000fe400000010ff */
[----:B------:R-:W2:Y:S01]  /*20240*/  LDC.64 R140, c[0x0][0x430] ;  /* 0x00010c00ff8c7b82 */ /* 0x000ea20000000a00 */
[----:B------:R-:W-:Y:S02]  /*20250*/  F2FP.BF16.F32.PACK_AB R50, R143, R50 ;  /* 0x000000328f32723e */ /* 0x000fe400000010ff */
[----:B------:R-:W-:Y:S02]  /*20260*/  F2FP.BF16.F32.PACK_AB R51, R62, R51 ;  /* 0x000000333e33723e */ /* 0x000fe400000010ff */
[----:B------:R-:W-:Y:S02]  /*20270*/  F2FP.BF16.F32.PACK_AB R49, R60, R49 ;  /* 0x000000313c31723e */ /* 0x000fe400000010ff */
[----:B------:R-:W-:Y:S01]  /*20280*/  F2FP.BF16.F32.PACK_AB R48, R63, R48 ;  /* 0x000000303f30723e */ /* 0x000fe200000010ff */
[----:B0-----:R-:W-:Y:S01]  /*20290*/  @!P0 IMAD.WIDE R42, R237, 0x4, R42 ;  /* 0x00000004ed2a8825 */ /* 0x001fe200078e022a */
[----:B------:R-:W-:-:S02]  /*202a0*/  F2FP.BF16.F32.PACK_AB R53, R44, R53 ;  /* 0x000000352c35723e */ /* 0x000fc400000010ff */
[----:B------:R-:W-:Y:S01]  /*202b0*/  F2FP.BF16.F32.PACK_AB R52, R45, R52 ;  /* 0x000000342d34723e */ /* 0x000fe200000010ff */
[----:B------:R-:W-:Y:S01]  /*202c0*/  IMAD.U32 R237, R6, 0x10000, RZ ;  /* 0x0001000006ed7824 */ /* 0x000fe200078e00ff */
[----:B------:R-:W-:Y:S01]  /*202d0*/  F2FP.BF16.F32.PACK_AB R55, R56, R55 ;  /* 0x000000373837723e */ /* 0x000fe200000010ff */
[----:B------:R0:W-:Y:S01]  /*202e0*/  @!P0 STG.E desc[UR8][R42.64], R57 ;  /* 0x000000392a008986 */ /* 0x0001e2000c101908 */
[----:B------:R-:W-:Y:S01]  /*202f0*/  F2FP.BF16.F32.PACK_AB R54, R61, R54 ;  /* 0x000000363d36723e */ /* 0x000fe200000010ff */
[----:B-1----:R-:W-:-:S04]  /*20300*/  IMAD.WIDE.U32 R40, R195, 0x10, R58 ;  /* 0x00000010c3287825 */ /* 0x002fc800078e003a */
[----:B------:R-:W-:Y:S01]  /*20310*/  FFMA.FTZ R209, R142, R209, R237 ;  /* 0x000000d18ed17223 */ /* 0x000fe200000100ed */
[----:B------:R-:W-:Y:S01]  /*20320*/  F2FP.BF16.F32.PACK_AB R47, R216, R47 ;  /* 0x0000002fd82f723e */ /* 0x000fe200000010ff */
[----:B------:R-:W-:Y:S01]  /*20330*/  IMAD.WIDE.U32 R44, R197, 0x10, R58 ;  /* 0x00000010c52c7825 */ /* 0x000fe200078e003a */
[----:B------:R1:W-:Y:S01]  /*20340*/  STG.E.128 desc[UR8][R40.64], R36 ;  /* 0x0000002428007986 */ /* 0x0003e2000c101d08 */
[----:B------:R-:W-:Y:S02]  /*20350*/  F2FP.BF16.F32.PACK_AB R46, R219, R46 ;  /* 0x0000002edb2e723e */ /* 0x000fe400000010ff */
[----:B--2---:R-:W-:Y:S01]  /*20360*/  IMAD.WIDE.U32 R142, R195, 0x10, R140 ;  /* 0x00000010c38e7825 */ /* 0x004fe200078e008c */
[----:B0-----:R-:W-:-:S03]  /*20370*/  F2FP.BF16.F32.PACK_AB R43, R227, R224 ;  /* 0x000000e0e32b723e */ /* 0x001fc600000010ff */
[----:B------:R-:W-:Y:S01]  /*20380*/  IMAD.WIDE.U32 R60, R197, 0x10, R140 ;  /* 0x00000010c53c7825 */ /* 0x000fe200078e008c */
[----:B------:R-:W-:Y:S01]  /*20390*/  STG.E.128 desc[UR8][R142.64], R48 ;  /* 0x000000308e007986 */ /* 0x000fe2000c101d08 */
[----:B------:R-:W-:Y:S02]  /*203a0*/  F2FP.BF16.F32.PACK_AB R42, R225, R222 ;  /* 0x000000dee12a723e */ /* 0x000fe400000010ff */
[C---:B------:R-:W-:Y:S01]  /*203b0*/  IMAD.WIDE.U32 R56, R199.reuse, 0x10, R58 ;  /* 0x00000010c7387825 */ /* 0x040fe200078e003a */
[----:B------:R0:W-:Y:S03]  /*203c0*/  STG.E.128 desc[UR8][R44.64], R52 ;  /* 0x000000342c007986 */ /* 0x0001e6000c101d08 */
[----:B------:R-:W-:Y:S01]  /*203d0*/  IMAD.WIDE.U32 R62, R199, 0x10, R140 ;  /* 0x00000010c73e7825 */ /* 0x000fe200078e008c */
[----:B-1----:R-:W-:-:S03]  /*203e0*/  F2FP.BF16.F32.PACK_AB R39, R235, R232 ;  /* 0x000000e8eb27723e */ /* 0x002fc600000010ff */
[----:B------:R-:W-:Y:S01]  /*203f0*/  IMAD.WIDE.U32 R58, R201, 0x10, R58 ;  /* 0x00000010c93a7825 */ /* 0x000fe200078e003a */
[----:B------:R-:W-:Y:S02]  /*20400*/  F2FP.BF16.F32.PACK_AB R38, R233, R230 ;  /* 0x000000e6e926723e */ /* 0x000fe400000010ff */
[----:B------:R-:W-:Y:S01]  /*20410*/  F2FP.BF16.F32.PACK_AB R37, R231, R228 ;  /* 0x000000e4e725723e */ /* 0x000fe200000010ff */
[----:B------:R-:W-:Y:S01]  /*20420*/  IMAD.WIDE.U32 R140, R201, 0x10, R140 ;  /* 0x00000010c98c7825 */ /* 0x000fe200078e008c */
[----:B------:R-:W-:Y:S02]  /*20430*/  F2FP.BF16.F32.PACK_AB R36, R229, R226 ;  /* 0x000000e2e524723e */ /* 0x000fe400000010ff */
[----:B------:R-:W-:Y:S02]  /*20440*/  F2FP.BF16.F32.PACK_AB R41, R223, R220 ;  /* 0x000000dcdf29723e */ /* 0x000fe400000010ff */
[----:B------:R-:W-:Y:S01]  /*20450*/  F2FP.BF16.F32.PACK_AB R40, R221, R218 ;  /* 0x000000dadd28723e */ /* 0x000fe200000010ff */
[----:B------:R1:W-:Y:S01]  /*20460*/  STG.E.128 desc[UR8][R60.64], R36 ;  /* 0x000000243c007986 */ /* 0x0003e2000c101d08 */
[----:B0-----:R-:W-:-:S02]  /*20470*/  F2FP.BF16.F32.PACK_AB R45, R217, R214 ;  /* 0x000000d6d92d723e */ /* 0x001fc400000010ff */
[----:B------:R-:W-:Y:S01]  /*20480*/  F2FP.BF16.F32.PACK_AB R44, R215, R212 ;  /* 0x000000d4d72c723e */ /* 0x000fe200000010ff */
[----:B------:R1:W-:Y:S01]  /*20490*/  STG.E.128 desc[UR8][R56.64], R40 ;  /* 0x0000002838007986 */ /* 0x0003e2000c101d08 */
[----:B------:R-:W-:Y:S02]  /*204a0*/  F2FP.BF16.F32.PACK_AB R51, R213, R210 ;  /* 0x000000d2d533723e */ /* 0x000fe400000010ff */
        /* <DEDUP_REMOVED lines=8> */
[----:B------:R-:W-:-:S05]  /*20530*/  F2FP.BF16.F32.PACK_AB R52, R173, R172 ;  /* 0x000000acad34723e */ /* 0x000fca00000010ff */
[----:B------:R1:W-:Y:S01]  /*20540*/  STG.E.128 desc[UR8][R140.64], R52 ;  /* 0x000000348c007986 */ /* 0x0003e2000c101d08 */
[----:B------:R-:W-:Y:S05]  /*20550*/  BRA.U !UP3, `(.L_x_6276) ;  /* 0xfffffe0d0b6c7547 */ /* 0x000fea000b83ffff */
[----:B------:R-:W-:Y:S05]  /*20560*/  EXIT ;  /* 0x000000000000794d */ /* 0x000fea0003800000 */
.L_x_6277:
        /* <DEDUP_REMOVED lines=9> */
.L_x_18033:


//--------------------- .text._ZN10layer_norm31ln_parallel_residual_fwd_kernelINS_13Kernel_traitsI13__nv_bfloat16S2_fS2_fjLj8192ELj1ELj1ELj8ELj16ENS_18Kernel_traits_baseILj8192ES2_S2_fS2_fjLj256EEEEELb1ELb1ELb0EEEvNS_9FwdParamsE --------------------------
	.section	.text._ZN10layer_norm31ln_parallel_residual_fwd_kernelINS_13Kernel_traitsI13__nv_bfloat16S2_fS2_fjLj8192ELj1ELj1ELj8ELj16ENS_18Kernel_traits_baseILj8192ES2_S2_fS2_fjLj256EEEEELb1ELb1ELb0EEEvNS_9FwdParamsE,"ax",@progbits
	.align	128
        .global         _ZN10layer_norm31ln_parallel_residual_fwd_kernelINS_13Kernel_traitsI13__nv_bfloat16S2_fS2_fjLj8192ELj1ELj1ELj8ELj16ENS_18Kernel_traits_baseILj8192ES2_S2_fS2_fjLj256EEEEELb1ELb1ELb0EEEvNS_9FwdParamsE
        .type           _ZN10layer_norm31ln_parallel_residual_fwd_kernelINS_13Kernel_traitsI13__nv_bfloat16S2_fS2_fjLj8192ELj1ELj1ELj8ELj16ENS_18Kernel_traits_baseILj8192ES2_S2_fS2_fjLj256EEEEELb1ELb1ELb0EEEvNS_9FwdParamsE,@function
        .size           _ZN10layer_norm31ln_parallel_residual_fwd_kernelINS_13Kernel_traitsI13__nv_bfloat16S2_fS2_fjLj8192ELj1ELj1ELj8ELj16ENS_18Kernel_traits_baseILj8192ES2_S2_fS2_fjLj256EEEEELb1ELb1ELb0EEEvNS_9FwdParamsE,(.L_x_18034 - _ZN10layer_norm31ln_parallel_residual_fwd_kernelINS_13Kernel_traitsI13__nv_bfloat16S2_fS2_fjLj8192ELj1ELj1ELj8ELj16ENS_18Kernel_traits_baseILj8192ES2_S2_fS2_fjLj256EEEEELb1ELb1ELb0EEEvNS_9FwdParamsE)
        .other          _ZN10layer_norm31ln_parallel_residual_fwd_kernelINS_13Kernel_traitsI13__nv_bfloat16S2_fS2_fjLj8192ELj1ELj1ELj8ELj16ENS_18Kernel_traits_baseILj8192ES2_S2_fS2_fjLj256EEEEELb1ELb1ELb0EEEvNS_9FwdParamsE,@"STO_CUDA_ENTRY STV_DEFAULT"
_ZN10layer_norm31ln_parallel_residual_fwd_kernelINS_13Kernel_traitsI13__nv_bfloat16S2_fS2_fjLj8192ELj1ELj1ELj8ELj16ENS_18Kernel_traits_baseILj8192ES2_S2_fS2_fjLj256EEEEELb1ELb1ELb0EEEvNS_9FwdParamsE:
.text._ZN10layer_norm31ln_parallel_residual_fwd_kernelINS_13Kernel_traitsI13__nv_bfloat16S2_fS2_fjLj8192ELj1ELj1ELj8ELj16ENS_18Kernel_traits_baseILj8192ES2_S2_fS2_fjLj256EEEEELb1ELb1ELb0EEEvNS_9FwdParamsE:
        /* <DEDUP_REMOVED lines=38> */
[----:B------:R-:W-:Y:S01]  /*0260*/  IADD3 R51, PT, PT, R2, -0x700cb87f, RZ ;  /* 0x8ff3478102337810 */ /* 0x000fe20007ffe0ff */
[C---:B------:R-:W-:Y:S01]  /*0270*/  VIADD R47, R3.reuse, 0xed9eba14 ;  /* 0xed9eba14032f7836 */ /* 0x040fe20000000000 */
[--C-:B------:R-:W-:Y:S01]  /*0280*/  SHF.R.U64 R114, R98, 0x2, R99.reuse ;  /* 0x0000000262727819 */ /* 0x100fe20000001263 */
[C---:B------:R-:W-:Y:S01]  /*0290*/  VIADD R49, R3.reuse, 0x646e171e ;  /* 0x646e171e03317836 */ /* 0x040fe20000000000 */
        /* <DEDUP_REMOVED lines=39> */
.L_x_6279:
        /* <DEDUP_REMOVED lines=32> */
.L_x_6280:
[----:B------:R-:W-:Y:S05]  /*0710*/  BSYNC.RECONVERGENT B0 ;  /* 0x0000000000007941 */ /* 0x000fea0003800200 */
.L_x_6278:
[----:B------:R-:W0:Y:S02]  /*0720*/  LDCU UR5, c[0x0][0x384] ;  /* 0x00007080ff0577ac */ /* 0x000e240008000800 */
[----:B0-----:R-:W-:-:S13]  /*0730*/  ISETP.GE.AND P0, PT, R78, UR5, PT ;  /* 0x000000054e007c0c */ /* 0x001fda000bf06270 */
[----:B------:R-:W-:Y:S05]  /*0740*/  @P0 EXIT ;  /* 0x000000000000094d */ /* 0x000fea0003800000 */
[----:B------:R-:W0:Y:S01]  /*0750*/  LDCU UR5, c[0x0][0x360] ;  /* 0x00006c00ff0577ac */ /* 0x000e220008000800 */
[----:B------:R-:W-:Y:S01]  /*0760*/  IMAD.HI.U32 R5, R114, -0x2daee0ad, RZ ;  /* 0xd2511f5372057827 */ /* 0x000fe200078e00ff */
[----:B------:R-:W-:Y:S01]  /*0770*/  LOP3.LUT R98, R98, 0x3, RZ, 0xc0, !PT ;  /* 0x0000000362627812 */ /* 0x000fe200078ec0ff */
[----:B------:R-:W-:Y:S02]  /*0780*/  ULOP3.LUT UR6, UR4, 0xff, URZ, 0xc0, !UPT ;  /* 0x000000ff04067892 */ /* 0x000fe4000f8ec0ff */
[----:B------:R-:W-:Y:S01]  /*0790*/  IMAD R9, R114, -0x2daee0ad, RZ ;  /* 0xd2511f5372097824 */ /* 0x000fe200078e02ff */
[----:B------:R-:W-:Y:S01]  /*07a0*/  LOP3.LUT R5, R5, R3, RZ, 0x3c, !PT ;  /* 0x0000000305057212 */ /* 0x000fe200078e3cff */
[----:B------:R-:W-:Y:S01]  /*07b0*/  IMAD.MOV R0, RZ, RZ, -R0 ;  /* 0x000000ffff007224 */ /* 0x000fe200078e0a00 */
[----:B-----5:R-:W-:Y:S01]  /*07c0*/  PRMT R116, R15, 0x7632, R116 ;  /* 0x000076320f747816 */ /* 0x020fe20000000074 */
[----:B------:R-:W-:Y:S01]  /*07d0*/  IMAD.MOV.U32 R87, RZ, RZ, RZ ;  /* 0x000000ffff577224 */ /* 0x000fe200078e00ff */
[----:B------:R-:W-:Y:S01]  /*07e0*/  PRMT R117, R19, 0x7632, R117 ;  /* 0x0000763213757816 */ /* 0x000fe20000000075 */
[C---:B------:R-:W-:Y:S01]  /*07f0*/  IMAD.HI.U32 R6, R5.reuse, -0x326172a9, RZ ;  /* 0xcd9e8d5705067827 */ /* 0x040fe200078e00ff */
[----:B------:R-:W-:Y:S01]  /*0800*/  VIADDMNMX R0, R0, UR6, RZ, !PT ;  /* 0x0000000600007c46 */ /* 0x000fe2000f8001ff */
[----:B------:R-:W-:Y:S01]  /*0810*/  UPLOP3.LUT UP1, UPT, UPT, UPT, UPT, 0x40, 0x4 ;  /* 0x000000000004789c */ /* 0x000fe20003f2e870 */
[----:B------:R-:W-:Y:S01]  /*0820*/  PRMT R118, R14, 0x7632, R118 ;  /* 0x000076320e767816 */ /* 0x000fe20000000076 */
[----:B------:R-:W-:Y:S01]  /*0830*/  IMAD R5, R5, -0x326172a9, RZ ;  /* 0xcd9e8d5705057824 */ /* 0x000fe200078e02ff */
[----:B------:R-:W-:Y:S01]  /*0840*/  VIMNMX R0, PT, PT, R0, 0x20, PT ;  /* 0x0000002000007848 */ /* 0x000fe20003fe0100 */
[----:B------:R-:W1:Y:S01]  /*0850*/  LDCU UR7, c[0x0][0x408] ;  /* 0x00008100ff0777ac */ /* 0x000e620008000800 */
[----:B0-----:R-:W-:Y:S01]  /*0860*/  IMAD R115, R78, UR5, R101 ;  /* 0x000000054e737c24 */ /* 0x001fe2000f8e0265 */
[----:B------:R-:W-:Y:S01]  /*0870*/  PRMT R119, R18, 0x7632, R119 ;  /* 0x0000763212777816 */ /* 0x000fe20000000077 */
[----:B------:R-:W-:-:S02]  /*0880*/  ULOP3.LUT UR5, UR4, 0xffffff00, URZ, 0xc0, !UPT ;  /* 0xffffff0004057892 */ /* 0x000fc4000f8ec0ff */
[----:B------:R-:W-:Y:S01]  /*0890*/  IMAD.HI.U32 R4, R115, -0x326172a9, RZ ;  /* 0xcd9e8d5773047827 */ /* 0x000fe200078e00ff */
[----:B------:R-:W-:Y:S01]  /*08a0*/  PRMT R120, R13, 0x7632, R120 ;  /* 0x000076320d787816 */ /* 0x000fe20000000078 */
[----:B------:R-:W0:Y:S01]  /*08b0*/  LDCU UR16, c[0x0][0x388] ;  /* 0x00007100ff1077ac */ /* 0x000e220008000800 */
[----:B------:R-:W-:Y:S01]  /*08c0*/  PRMT R121, R17, 0x7632, R121 ;  /* 0x0000763211797816 */ /* 0x000fe20000000079 */
[----:B------:R-:W-:Y:S01]  /*08d0*/  IMAD R7, R115, -0x326172a9, RZ ;  /* 0xcd9e8d5773077824 */ /* 0x000fe200078e02ff */
[----:B------:R-:W-:Y:S01]  /*08e0*/  LOP3.LUT R4, R77, R4, R2, 0x96, !PT ;  /* 0x000000044d047212 */ /* 0x000fe200078e9602 */
[----:B------:R-:W2:Y:S01]  /*08f0*/  LDCU.U8 UR14, c[0x0][0x410] ;  /* 0x00008200ff0e77ac */ /* 0x000ea20008000000 */
[----:B------:R-:W-:Y:S02]  /*0900*/  LEA R0, R0, UR5, 0x3 ;  /* 0x0000000500007c11 */ /* 0x000fe4000f8e18ff */
[----:B------:R-:W-:Y:S01]  /*0910*/  LOP3.LUT R6, R40, R7, R6, 0x96, !PT ;  /* 0x0000000728067212 */ /* 0x000fe200078e9606 */
[----:B------:R-:W-:Y:S01]  /*0920*/  IMAD.HI.U32 R8, R4, -0x2daee0ad, RZ ;  /* 0xd2511f5304087827 */ /* 0x000fe200078e00ff */
[----:B------:R-:W-:Y:S01]  /*0930*/  I2FP.F32.U32 R0, R0 ;  /* 0x0000000000007245 */ /* 0x000fe20000201000 */
[----:B------:R-:W3:Y:S01]  /*0940*/  LDCU UR15, c[0x0][0x400] ;  /* 0x00008000ff0f77ac */ /* 0x000ee20008000800 */
[----:B------:R-:W-:Y:S01]  /*0950*/  PRMT R122, R12, 0x7632, R122 ;  /* 0x000076320c7a7816 */ /* 0x000fe2000000007a */
[----:B------:R-:W-:Y:S01]  /*0960*/  IMAD R10, R4, -0x2daee0ad, RZ ;  /* 0xd2511f53040a7824 */ /* 0x000fe200078e02ff */
[----:B------:R-:W-:Y:S01]  /*0970*/  LOP3.LUT R8, R42, R9, R8, 0x96, !PT ;  /* 0x000000092a087212 */ /* 0x000fe200078e9608 */
[----:B------:R-:W-:Y:S01]  /*0980*/  VIADD R9, R3, 0x76cf5d0a ;  /* 0x76cf5d0a03097836 */ /* 0x000fe20000000000 */
[----:B------:R4:W0:Y:S01]  /*0990*/  MUFU.RCP R81, R0 ;  /* 0x0000000000517308 */ /* 0x0008220000001000 */
[----:B------:R-:W-:Y:S01]  /*09a0*/  IMAD.HI.U32 R7, R6, -0x2daee0ad, RZ ;  /* 0xd2511f5306077827 */ /* 0x000fe200078e00ff */
[----:B------:R-:W-:Y:S01]  /*09b0*/  PRMT R123, R16, 0x7632, R123 ;  /* 0x00007632107b7816 */ /* 0x000fe2000000007b */
[----:B------:R-:W0:Y:S01]  /*09c0*/  LDCU.64 UR10, c[0x0][0x398] ;  /* 0x00007300ff0a77ac */ /* 0x000e220008000a00 */
[----:B------:R-:W-:Y:S01]  /*09d0*/  PRMT R124, R23, 0x7632, R124 ;  /* 0x00007632177c7816 */ /* 0x000fe2000000007c */
[----:B------:R-:W-:Y:S01]  /*09e0*/  IMAD.HI.U32 R4, R8, -0x326172a9, RZ ;  /* 0xcd9e8d5708047827 */ /* 0x000fe200078e00ff */
[----:B------:R-:W-:Y:S01]  /*09f0*/  LOP3.LUT R7, R9, R10, R7, 0x96, !PT ;  /* 0x0000000a09077212 */ /* 0x000fe200078e9607 */
[----:B------:R-:W0:Y:S01]  /*0a00*/  LDCU.64 UR12, c[0x0][0x3a0] ;  /* 0x00007400ff0c77ac */ /* 0x000e220008000a00 */
        /* <DEDUP_REMOVED lines=23> */
[----:B------:R-:W-:Y:S01]  /*0b80*/  VIADD R9, R3, 0xa9066899 ;  /* 0xa906689903097836 */ /* 0x000fe20000000000 */
[----:B------:R-:W-:Y:S01]  /*0b90*/  PRMT R134, R30, 0x7632, R134 ;  /* 0x000076321e867816 */ /* 0x000fe20000000086 */
        /* <DEDUP_REMOVED lines=11> */
[----:B------:R-:W-:Y:S01]  /*0c50*/  IADD3 R8, PT, PT, R2, -0x4ab325aa, RZ ;  /* 0xb54cda5602087810 */ /* 0x000fe20007ffe0ff */
        /* <DEDUP_REMOVED lines=13> */
[----:B------:R-:W-:Y:S01]  /*0d30*/  VIADD R7, R2, 0x5384540f ;  /* 0x5384540f02077836 */ /* 0x000fe20000000000 */
[----:B------:R-:W-:Y:S01]  /*0d40*/  PRMT R83, R37, 0x7632, R83 ;  /* 0x0000763225537816 */ /* 0x000fe20000000053 */
[----:B------:R-:W-:Y:S01]  /*0d50*/  IMAD.HI.U32 R5, R9, -0x326172a9, RZ ;  /* 0xcd9e8d5709057827 */ /* 0x000fe200078e00ff */
[----:B------:R-:W-:-:S02]  /*0d60*/  PRMT R84, R109, 0x7632, R84 ;  /* 0x000076326d547816 */ /* 0x000fc40000000054 */
[----:B------:R-:W-:Y:S01]  /*0d70*/  PRMT R85, R36, 0x7632, R85 ;  /* 0x0000763224557816 */ /* 0x000fe20000000055 */
[----:B------:R-:W-:Y:S01]  /*0d80*/  IMAD R11, R4, -0x2daee0ad, RZ ;  /* 0xd2511f53040b7824 */ /* 0x000fe200078e02ff */
[----:B------:R-:W-:Y:S01]  /*0d90*/  LOP3.LUT R5, R7, R8, R5, 0x96, !PT ;  /* 0x0000000807057212 */ /* 0x000fe200078e9605 */
[----:B------:R-:W-:Y:S01]  /*0da0*/  IMAD R9, R9, -0x326172a9, RZ ;  /* 0xcd9e8d5709097824 */ /* 0x000fe200078e02ff */
[----:B------:R-:W-:Y:S01]  /*0db0*/  IADD3 R7, PT, PT, R2, -0xe443238, RZ ;  /* 0xf1bbcdc802077810 */ /* 0x000fe20007ffe0ff */
[----:B------:R-:W-:Y:S01]  /*0dc0*/  IMAD.HI.U32 R4, R6, -0x326172a9, RZ ;  /* 0xcd9e8d5706047827 */ /* 0x000fe200078e00ff */
[----:B------:R-:W-:-:S03]  /*0dd0*/  PRMT R86, R108, 0x7632, R86 ;  /* 0x000076326c567816 */ /* 0x000fc60000000056 */
[----:B------:R-:W-:Y:S01]  /*0de0*/  IMAD.HI.U32 R8, R5, -0x2daee0ad, RZ ;  /* 0xd2511f5305087827 */ /* 0x000fe200078e00ff */
[----:B------:R-:W-:-:S03]  /*0df0*/  LOP3.LUT R4, R7, R9, R4, 0x96, !PT ;  /* 0x0000000907047212 */ /* 0x000fc600078e9604 */
[----:B------:R-:W-:Y:S02]  /*0e00*/  IMAD R5, R5, -0x2daee0ad, RZ ;  /* 0xd2511f5305057824 */ /* 0x000fe400078e02ff */
[----:B------:R-:W-:-:S04]  /*0e10*/  IMAD.HI.U32 R80, R4, -0x2daee0ad, RZ ;  /* 0xd2511f5304507827 */ /* 0x000fc800078e00ff */
[----:B------:R-:W-:Y:S01]  /*0e20*/  VIADD R10, R3, 0xdb3d7428 ;  /* 0xdb3d7428030a7836 */ /* 0x000fe20000000000 */
[----:B------:R-:W-:Y:S01]  /*0e30*/  LOP3.LUT R80, R52, R5, R80, 0x96, !PT ;  /* 0x0000000534507212 */ /* 0x000fe200078e9650 */
[----:B------:R-:W-:Y:S02]  /*0e40*/  IMAD.SHL.U32 R5, R101, 0x20, RZ ;  /* 0x0000002065057824 */ /* 0x000fe400078e00ff */
[----:B------:R-:W-:Y:S01]  /*0e50*/  IMAD R6, R6, -0x326172a9, RZ ;  /* 0xcd9e8d5706067824 */ /* 0x000fe200078e02ff */
[----:B------:R-:W-:Y:S01]  /*0e60*/  LOP3.LUT R8, R10, R11, R8, 0x96, !PT ;  /* 0x0000000b0a087212 */ /* 0x000fe200078e9608 */
[----:B------:R-:W-:Y:S01]  /*0e70*/  IMAD R100, R4, -0x2daee0ad, RZ ;  /* 0xd2511f5304647824 */ /* 0x000fe200078e02ff */
[----:B------:R-:W-:-:S03]  /*0e80*/  LOP3.LUT R5, R5, 0x3e0, RZ, 0xc0, !PT ;  /* 0x000003e005057812 */ /* 0x000fc600078ec0ff */
[----:B------:R-:W-:Y:S01]  /*0e90*/  IMAD.HI.U32 R79, R8, -0x326172a9, RZ ;  /* 0xcd9e8d57084f7827 */ /* 0x000fe200078e00ff */
[----:B------:R-:W-:-:S03]  /*0ea0*/  IADD3 R5, PT, PT, RZ, -R5, RZ ;  /* 0x80000005ff057210 */ /* 0x000fc60007ffe0ff */
[----:B------:R-:W-:Y:S01]  /*0eb0*/  IMAD R90, R8, -0x326172a9, RZ ;  /* 0xcd9e8d57085a7824 */ /* 0x000fe200078e02ff */
[----:B------:R-:W-:Y:S02]  /*0ec0*/  VIADDMNMX R5, R5, UR6, RZ, !PT ;  /* 0x0000000605057c46 */ /* 0x000fe4000f8001ff */
[----:B------:R-:W-:Y:S02]  /*0ed0*/  LOP3.LUT R79, R51, R6, R79, 0x96, !PT ;  /* 0x00000006334f7212 */ /* 0x000fe400078e964f */
[----:B------:R-:W-:-:S04]  /*0ee0*/  VIMNMX R5, PT, PT, R5, 0x20, PT ;  /* 0x0000002005057848 */ /* 0x000fc80003fe0100 */
[----:B01234-:R-:W-:-:S07]  /*0ef0*/  LEA R88, R5, UR5, 0x3 ;  /* 0x0000000505587c11 */ /* 0x01ffce000f8e18ff */
.L_x_6792:
        /* <DEDUP_REMOVED lines=41> */
.L_x_6286:
        /* <DEDUP_REMOVED lines=13> */
.L_x_6288:
[----:B------:R-:W-:Y:S05]  /*1260*/  BSYNC.RECONVERGENT B2 ;  /* 0x0000000000027941 */ /* 0x000fea0003800200 */
.L_x_6287:
        /* <DEDUP_REMOVED lines=9> */
[----:B------:R-:W-:-:S03]  /*1300*/  VIADD R79, R2, 0x8ff34781 ;  /* 0x8ff34781024f7836 */ /* 0x000fc60000000000 */
        /* <DEDUP_REMOVED lines=51> */
.L_x_6285:
[----:B------:R-:W-:Y:S05]  /*1640*/  BSYNC.RECONVERGENT B1 ;  /* 0x0000000000017941 */ /* 0x000fea0003800200 */
.L_x_6284:
[----:B------:R-:W0:Y:S01]  /*1650*/  LDC R72, c[0x0][0x404] ;  /* 0x00010100ff487b82 */ /* 0x000e220000000800 */
[----:B------:R-:W-:Y:S01]  /*1660*/  I2FP.F32.U32 R65, R64 ;  /* 0x0000004000417245 */ /* 0x000fe20000201000 */
[----:B------:R-:W-:Y:S01]  /*1670*/  IMAD.MOV.U32 R64, RZ, RZ, 0x2f800000 ;  /* 0x2f800000ff407424 */ /* 0x000fe200078e00ff */
[----:B------:R-:W-:Y:S01]  /*1680*/  ISETP.NE.AND P2, PT, R67, 0x1, PT ;  /* 0x000000014300780c */ /* 0x000fe20003f45270 */
[----:B------:R-:W-:Y:S01]  /*1690*/  BSSY.RECONVERGENT B1, `(.L_x_6289) ;  /* 0x000005d000017945 */ /* 0x000fe20003800200 */
[----:B------:R-:W-:Y:S01]  /*16a0*/  LOP3.LUT R113, R113, 0xffffffef, RZ, 0xc0, !PT ;  /* 0xffffffef71717812 */ /* 0x000fe200078ec0ff */
[----:B------:R-:W-:Y:S01]  /*16b0*/  FFMA.FTZ R65, R65, R64, 1.1641532182693481445e-10 ;  /* 0x2f00000041417423 */ /* 0x000fe20000010040 */
[----:B------:R-:W-:Y:S02]  /*16c0*/  IMAD.MOV.U32 R73, RZ, RZ, 0x2 ;  /* 0x00000002ff497424 */ /* 0x000fe400078e00ff */
[----:B------:R-:W-:Y:S02]  /*16d0*/  IMAD.MOV.U32 R66, RZ, RZ, R90 ;  /* 0x000000ffff427224 */ /* 0x000fe400078e005a */
[----:B0-----:R-:W-:-:S02]  /*16e0*/  FSETP.LE.FTZ.AND P3, PT, R65, R72, PT ;  /* 0x000000484100720b */ /* 0x001fc40003f73000 */
[C---:B-----5:R-:W-:Y:S02]  /*16f0*/  SHF.L.U32 R65, R68.reuse, 0x10, RZ ;  /* 0x0000001044417819 */ /* 0x060fe400000006ff */
[----:B------:R-:W-:-:S09]  /*1700*/  PRMT R68, R68, 0x7632, R68 ;  /* 0x0000763244447816 */ /* 0x000fd20000000044 */
        /* <DEDUP_REMOVED lines=10> */
.L_x_6291:
        /* <DEDUP_REMOVED lines=13> */
.L_x_6293:
[----:B------:R-:W-:Y:S05]  /*1880*/  BSYNC.RECONVERGENT B2 ;  /* 0x0000000000027941 */ /* 0x000fea0003800200 */
.L_x_6292:
        /* <DEDUP_REMOVED lines=59> */
[----:B------:R-:W-:Y:S01]  /*1c40*/  MOV R66, R0 ;  /* 0x0000000000427202 */ /* 0x000fe20000000f00 */
[----:B------:R-:W-:-:S07]  /*1c50*/  IMAD.MOV.U32 R0, RZ, RZ, R100 ;  /* 0x000000ffff007224 */ /* 0x000fce00078e0064 */
.L_x_6290:
[----:B------:R-:W-:Y:S05]  /*1c60*/  BSYNC.RECONVERGENT B1 ;  /* 0x0000000000017941 */ /* 0x000fea0003800200 */
.L_x_6289:
        /* <DEDUP_REMOVED lines=19> */
.L_x_6296:
        /* <DEDUP_REMOVED lines=13> */
.L_x_6298:
[----:B------:R-:W-:Y:S05]  /*1e70*/  BSYNC.RECONVERGENT B2 ;  /* 0x0000000000027941 */ /* 0x000fea0003800200 */
.L_x_6297:
        /* <DEDUP_REMOVED lines=61> */
.L_x_6295:
[----:B------:R-:W-:Y:S05]  /*2250*/  BSYNC.RECONVERGENT B1 ;  /* 0x0000000000017941 */ /* 0x000fea0003800200 */
.L_x_6294:
[----:B------:R-:W-:Y:S01]  /*2260*/  I2FP.F32.U32 R67, R67 ;  /* 0x0000004300437245 */ /* 0x000fe20000201000 */
[----:B------:R-:W-:Y:S01]  /*2270*/  BSSY.RECONVERGENT B1, `(.L_x_6299) ;  /* 0x000005e000017945 */ /* 0x000fe20003800200 */
[----:B------:R-:W-:Y:S01]  /*2280*/  ISETP.NE.AND P2, PT, R74, 0x1, PT ;  /* 0x000000014a00780c */ /* 0x000fe20003f45270 */
[----:B------:R-:W-:Y:S01]  /*2290*/  IMAD.MOV.U32 R75, RZ, RZ, 0x2 ;  /* 0x00000002ff4b7424 */ /* 0x000fe200078e00ff */
[----:B------:R-:W-:Y:S01]  /*22a0*/  LOP3.LUT R113, R113, 0xfffffffb, RZ, 0xc0, !PT ;  /* 0xfffffffb71717812 */ /* 0x000fe200078ec0ff */
[----:B------:R-:W-:Y:S01]  /*22b0*/  FFMA.FTZ R67, R67, R64, 1.1641532182693481445e-10 ;  /* 0x2f00000043437423 */ /* 0x000fe20000010040 */
[----:B------:R-:W-:Y:S01]  /*22c0*/  PRMT R73, R69, 0x7632, R73 ;  /* 0x0000763245497816 */ /* 0x000fe20000000049 */
[----:B------:R-:W-:-:S03]  /*22d0*/  IMAD.MOV.U32 R68, RZ, RZ, R90 ;  /* 0x000000ffff447224 */ /* 0x000fc600078e005a */
[----:B------:R-:W-:Y:S02]  /*22e0*/  FSETP.LE.FTZ.AND P3, PT, R67, R72, PT ;  /* 0x000000484300720b */ /* 0x000fe40003f73000 */
[----:B------:R-:W-:-:S11]  /*22f0*/  SHF.L.U32 R67, R69, 0x10, RZ ;  /* 0x0000001045437819 */ /* 0x000fd600000006ff */
        /* <DEDUP_REMOVED lines=10> */
.L_x_6301:
        /* <DEDUP_REMOVED lines=13> */
.L_x_6303:
[----:B------:R-:W-:Y:S05]  /*2470*/  BSYNC.RECONVERGENT B2 ;  /* 0x0000000000027941 */ /* 0x000fea0003800200 */
.L_x_6302:
        /* <DEDUP_REMOVED lines=61> */
.L_x_6300:
[----:B------:R-:W-:Y:S05]  /*2850*/  BSYNC.RECONVERGENT B1 ;  /* 0x0000000000017941 */ /* 0x000fea0003800200 */
.L_x_6299:
        /* <DEDUP_REMOVED lines=19> */
.L_x_6306:
        /* <DEDUP_REMOVED lines=13> */
.L_x_6308:
[----:B------:R-:W-:Y:S05]  /*2a60*/  BSYNC.RECONVERGENT B2 ;  /* 0x0000000000027941 */ /* 0x000fea0003800200 */
.L_x_6307:
        /* <DEDUP_REMOVED lines=61> */
.L_x_6305:
[----:B------:R-:W-:Y:S05]  /*2e40*/  BSYNC.RECONVERGENT B1 ;  /* 0x0000000000017941 */ /* 0x000fea0003800200 */
.L_x_6304:
[----:B------:R-:W-:Y:S01]  /*2e50*/  ISETP.NE.AND P3, PT, R98, 0x1, PT ;  /* 0x000000016200780c */ /* 0x000fe20003f65270 */
[----:B------:R-:W-:Y:S01]  /*2e60*/  BSSY.RECONVERGENT B1, `(.L_x_6309) ;  /* 0x000005c000017945 */ /* 0x000fe20003800200 */
[----:B------:R-:W-:Y:S01]  /*2e70*/  I2FP.F32.U32 R69, R69 ;  /* 0x0000004500457245 */ /* 0x000fe20000201000 */
[----:B------:R-:W-:Y:S02]  /*2e80*/  IMAD.MOV.U32 R75, RZ, RZ, 0x2 ;  /* 0x00000002ff4b7424 */ /* 0x000fe400078e00ff */
[----:B------:R-:W-:Y:S02]  /*2e90*/  IMAD.MOV.U32 R74, RZ, RZ, R90 ;  /* 0x000000ffff4a7224 */ /* 0x000fe400078e005a */
[----:B------:R-:W-:Y:S01]  /*2ea0*/  FFMA.FTZ R73, R69, R64, 1.1641532182693481445e-10 ;  /* 0x2f00000045497423 */ /* 0x000fe20000010040 */
[C---:B------:R-:W-:Y:S02]  /*2eb0*/  SHF.L.U32 R69, R70.reuse, 0x10, RZ ;  /* 0x0000001046457819 */ /* 0x040fe400000006ff */
[----:B------:R-:W-:-:S02]  /*2ec0*/  PRMT R70, R70, 0x7632, R70 ;  /* 0x0000763246467816 */ /* 0x000fc40000000046 */
        /* <DEDUP_REMOVED lines=10> */
.L_x_6311:
        /* <DEDUP_REMOVED lines=13> */
.L_x_6313:
[----:B------:R-:W-:Y:S05]  /*3040*/  BSYNC.RECONVERGENT B2 ;  /* 0x0000000000027941 */ /* 0x000fea0003800200 */
.L_x_6312:
        /* <DEDUP_REMOVED lines=50> */
[----:B------:R-:W-:-:S03]  /*3370*/  IMAD.MOV.U32 R75, RZ, RZ, RZ ;  /* 0x000000ffff4b7224 */ /* 0x000fc600078e00ff */
[----:B------:R-:W-:Y:S01]  /*3380*/  LOP3.LUT R73, R73, R144, R101, 0x96, !PT ;  /* 0x0000009049497212 */ /* 0x000fe200078e9665 */
[----:B------:R-:W-:Y:S01]  /*3390*/  IMAD.WIDE.U32 R144, R79, -0x326172a9, RZ ;  /* 0xcd9e8d574f907825 */ /* 0x000fe200078e00ff */
[----:B------:R-:W-:-:S03]  /*33a0*/  IADD3 R79, PT, PT, R2, -0x700cb87f, RZ ;  /* 0x8ff34781024f7810 */ /* 0x000fc60007ffe0ff */
[----:B------:R-:W-:Y:S01]  /*33b0*/  IMAD.WIDE.U32 R102, R73, -0x2daee0ad, RZ ;  /* 0xd2511f5349667825 */ /* 0x000fe200078e00ff */
[----:B------:R-:W-:-:S03]  /*33c0*/  LOP3.LUT R79, R79, R100, R145, 0x96, !PT ;  /* 0x000000644f4f7212 */ /* 0x000fc600078e9691 */
[----:B------:R-:W-:Y:S02]  /*33d0*/  VIADD R73, R3, 0x96a522ad ;  /* 0x96a522ad03497836 */ /* 0x000fe40000000000 */
[----:B------:R-:W-:-:S03]  /*33e0*/  IMAD.MOV.U32 R90, RZ, RZ, R144 ;  /* 0x000000ffff5a7224 */ /* 0x000fc600078e0090 */
[----:B------:R-:W-:Y:S02]  /*33f0*/  LOP3.LUT R80, R73, R74, R103, 0x96, !PT ;  /* 0x0000004a49507212 */ /* 0x000fe400078e9667 */
[----:B------:R-:W-:Y:S01]  /*3400*/  MOV R74, R0 ;  /* 0x00000000004a7202 */ /* 0x000fe20000000f00 */
[----:B------:R-:W-:-:S07]  /*3410*/  IMAD.MOV.U32 R0, RZ, RZ, R102 ;  /* 0x000000ffff007224 */ /* 0x000fce00078e0066 */
.L_x_6310:
[----:B------:R-:W-:Y:S05]  /*3420*/  BSYNC.RECONVERGENT B1 ;  /* 0x0000000000017941 */ /* 0x000fea0003800200 */
.L_x_6309:
        /* <DEDUP_REMOVED lines=17> */
.L_x_6316:
        /* <DEDUP_REMOVED lines=13> */
.L_x_6318:
[----:B------:R-:W-:Y:S05]  /*3610*/  BSYNC.RECONVERGENT B2 ;  /* 0x0000000000027941 */ /* 0x000fea0003800200 */
.L_x_6317:
        /* <DEDUP_REMOVED lines=61> */
.L_x_6315:
[----:B------:R-:W-:Y:S05]  /*39f0*/  BSYNC.RECONVERGENT B1 ;  /* 0x0000000000017941 */ /* 0x000fea0003800200 */
.L_x_6314:
        /* <DEDUP_REMOVED lines=18> */
.L_x_6321:
        /* <DEDUP_REMOVED lines=13> */
.L_x_6323:
[----:B------:R-:W-:Y:S05]  /*3bf0*/  BSYNC.RECONVERGENT B2 ;  /* 0x0000000000027941 */ /* 0x000fea0003800200 */
.L_x_6322:
        /* <DEDUP_REMOVED lines=61> */
.L_x_6320:
[----:B------:R-:W-:Y:S05]  /*3fd0*/  BSYNC.RECONVERGENT B1 ;  /* 0x0000000000017941 */ /* 0x000fea0003800200 */
.L_x_6319:
[----:B------:R-:W-:Y:S01]  /*3fe0*/  I2FP.F32.U32 R75, R74 ;  /* 0x0000004a004b7245 */ /* 0x000fe20000201000 */
[----:B------:R-:W-:Y:S01]  /*3ff0*/  FMUL.FTZ R65, R65, UR7 ;  /* 0x0000000741417c20 */ /* 0x000fe20008410000 */
[----:B------:R-:W-:Y:S01]  /*4000*/  P2R R102, PR, RZ, 0x2 ;  /* 0x00000002ff667803 */ /* 0x000fe20000000000 */
[----:B------:R-:W-:Y:S01]  /*4010*/  FMUL.FTZ R66, R66, UR7 ;  /* 0x0000000742427c20 */ /* 0x000fe20008410000 */
[----:B------:R-:W-:Y:S01]  /*4020*/  LOP3.LUT P1, RZ, R113, 0x10, RZ, 0xc0, !PT ;  /* 0x0000001071ff7812 */ /* 0x000fe2000782c0ff */
[----:B------:R-:W-:Y:S01]  /*4030*/  FFMA.FTZ R101, R75, R64, 1.1641532182693481445e-10 ;  /* 0x2f0000004b657423 */ /* 0x000fe20000010040 */
[----:B------:R-:W-:Y:S01]  /*4040*/  SHF.L.U32 R64, R71, 0x10, RZ ;  /* 0x0000001047407819 */ /* 0x000fe200000006ff */
[----:B------:R-:W-:Y:S01]  /*4050*/  FMUL.FTZ R67, R67, UR7 ;  /* 0x0000000743437c20 */ /* 0x000fe20008410000 */
[----:B------:R-:W-:Y:S01]  /*4060*/  P2R R103, PR, RZ, 0x1 ;  /* 0x00000001ff677803 */ /* 0x000fe20000000000 */
[----:B------:R-:W-:Y:S01]  /*4070*/  FMUL.FTZ R71, R68, UR7 ;  /* 0x0000000744477c20 */ /* 0x000fe20008410000 */
[C---:B------:R-:W-:Y:S01]  /*4080*/  LOP3.LUT P0, RZ, R113.reuse, 0x8, RZ, 0xc0, !PT ;  /* 0x0000000871ff7812 */ /* 0x040fe2000780c0ff */
[----:B------:R-:W-:Y:S01]  /*4090*/  FMUL.FTZ R100, R64, UR7 ;  /* 0x0000000740647c20 */ /* 0x000fe20008410000 */
[C---:B------:R-:W-:Y:S01]  /*40a0*/  LOP3.LUT P6, RZ, R113.reuse, 0x4, RZ, 0xc0, !PT ;  /* 0x0000000471ff7812 */ /* 0x040fe200078cc0ff */
[----:B------:R-:W-:Y:S01]  /*40b0*/  FMUL.FTZ R73, R112, UR7 ;  /* 0x0000000770497c20 */ /* 0x000fe20008410000 */
[----:B------:R-:W-:Y:S01]  /*40c0*/  LOP3.LUT P5, RZ, R113, 0x2, RZ, 0xc0, !PT ;  /* 0x0000000271ff7812 */ /* 0x000fe200078ac0ff */
[----:B------:R-:W-:Y:S01]  /*40d0*/  FMUL.FTZ R74, R70, UR7 ;  /* 0x00000007464a7c20 */ /* 0x000fe20008410000 */
[----:B------:R-:W-:Y:S01]  /*40e0*/  FSEL R64, R65, RZ, P1 ;  /* 0x000000ff41407208 */ /* 0x000fe20000800000 */
[----:B------:R-:W-:Y:S01]  /*40f0*/  FMUL.FTZ R75, R69, UR7 ;  /* 0x00000007454b7c20 */ /* 0x000fe20008410000 */
[----:B------:R-:W-:-:S02]  /*4100*/  ISETP.NE.AND P1, PT, R102, RZ, PT ;  /* 0x000000ff6600720c */ /* 0x000fc40003f25270 */
[----:B------:R-:W-:Y:S02]  /*4110*/  FSEL R65, R66, RZ, P0 ;  /* 0x000000ff42417208 */ /* 0x000fe40000000000 */
[----:B------:R-:W-:Y:S02]  /*4120*/  FSEL R66, R67, RZ, P6 ;  /* 0x000000ff43427208 */ /* 0x000fe40003000000 */
[----:B------:R-:W-:Y:S02]  /*4130*/  FSEL R67, R71, RZ, P5 ;  /* 0x000000ff47437208 */ /* 0x000fe40002800000 */
[----:B------:R-:W-:Y:S02]  /*4140*/  FSETP.GTU.FTZ.AND P5, PT, R101, R72, PT ;  /* 0x000000486500720b */ /* 0x000fe40003fbc000 */
[----:B------:R-:W-:Y:S02]  /*4150*/  FSEL R70, R73, RZ, P4 ;  /* 0x000000ff49467208 */ /* 0x000fe40002000000 */
[----:B------:R-:W-:Y:S01]  /*4160*/  FSEL R69, R74, RZ, P3 ;  /* 0x000000ff4a457208 */ /* 0x000fe20001800000 */
[----:B------:R-:W-:Y:S01]  /*4170*/  @P1 FADD.FTZ R64, R8, R64 ;  /* 0x0000004008401221 */ /* 0x000fe20000010000 */
[----:B------:R-:W-:Y:S01]  /*4180*/  FSEL R68, R75, RZ, P2 ;  /* 0x000000ff4b447208 */ /* 0x000fe20001000000 */
[----:B------:R-:W-:Y:S01]  /*4190*/  @P1 FADD.FTZ R65, R9, R65 ;  /* 0x0000004109411221 */ /* 0x000fe20000010000 */
[----:B------:R-:W-:Y:S01]  /*41a0*/  FSEL R71, R100, RZ, !P5 ;  /* 0x000000ff64477208 */ /* 0x000fe20006800000 */
[----:B------:R-:W-:Y:S01]  /*41b0*/  @P1 FADD.FTZ R66, R10, R66 ;  /* 0x000000420a421221 */ /* 0x000fe20000010000 */
[----:B------:R-:W-:Y:S01]  /*41c0*/  ISETP.NE.AND P0, PT, R103, RZ, PT ;  /* 0x000000ff6700720c */ /* 0x000fe20003f05270 */
[----:B------:R-:W-:Y:S01]  /*41d0*/  @P1 FADD.FTZ R67, R11, R67 ;  /* 0x000000430b431221 */ /* 0x000fe20000010000 */
[----:B------:R-:W-:Y:S01]  /*41e0*/  @P1 FADD.FTZ R68, R4, R68 ;  /* 0x0000004404441221 */ /* 0x000fe20000010000 */
[----:B------:R-:W-:Y:S01]  /*41f0*/  @P1 FADD.FTZ R69, R5, R69 ;  /* 0x0000004505451221 */ /* 0x000fe20000010000 */
[----:B------:R-:W-:Y:S01]  /*4200*/  @P1 FADD.FTZ R70, R6, R70 ;  /* 0x0000004606461221 */ /* 0x000fe20000010000 */
[----:B------:R-:W-:Y:S01]  /*4210*/  @P1 FADD.FTZ R71, R7, R71 ;  /* 0x0000004707471221 */ /* 0x000fe20000010000 */
[----:B------:R-:W-:Y:S01]  /*4220*/  PLOP3.LUT P5, PT, P5, PT, PT, 0x8, 0x80 ;  /* 0x000000000080781c */ /* 0x000fe20002fae170 */
[----:B------:R-:W-:-:S12]  /*4230*/  BRA `(.L_x_6324) ;  /* 0x0000006000807947 */ /* 0x000fd80003800000 */
.L_x_6283:
        /* <DEDUP_REMOVED lines=16> */
.L_x_6327:
        /* <DEDUP_REMOVED lines=13> */
.L_x_6329:
[----:B------:R-:W-:Y:S05]  /*4410*/  BSYNC.RECONVERGENT B2 ;  /* 0x0000000000027941 */ /* 0x000fea0003800200 */
.L_x_6328:
[----:B------:R-:W-:Y:S01]  /*4420*/  IMAD.WIDE.U32 R66, R115, -0x326172a9, RZ ;  /* 0xcd9e8d5773427825 */ /* 0x000fe200078e00ff */
[----:B------:R-:W-:Y:S02]  /*4430*/  LOP3.LUT R74, R87, R65, R3, 0x96, !PT ;  /* 0x00000041574a7212 */ /* 0x000fe400078e9603 */
[C---:B------:R-:W-:Y:S01]  /*4440*/  IADD3 R79, PT, PT, R2.reuse, -0x700cb87f, RZ ;  /* 0x8ff34781024f7810 */ /* 0x040fe20007ffe0ff */
        /* <DEDUP_REMOVED lines=58> */
.L_x_6326:
[----:B------:R-:W-:Y:S05]  /*47f0*/  BSYNC.RECONVERGENT B1 ;  /* 0x0000000000017941 */ /* 0x000fea0003800200 */
.L_x_6325:
[----:B------:R-:W0:Y:S01]  /*4800*/  LDC R72, c[0x0][0x404] ;  /* 0x00010100ff487b82 */ /* 0x000e220000000800 */
[----:B------:R-:W-:Y:S01]  /*4810*/  I2FP.F32.U32 R65, R64 ;  /* 0x0000004000417245 */ /* 0x000fe20000201000 */
[----:B------:R-:W-:Y:S01]  /*4820*/  HFMA2 R74, -RZ, RZ, 0.1171875, 0 ;  /* 0x2f800000ff4a7431 */ /* 0x000fe200000001ff */
[----:B------:R-:W-:Y:S01]  /*4830*/  ISETP.NE.AND P2, PT, R67, 0x1, PT ;  /* 0x000000014300780c */ /* 0x000fe20003f45270 */
[C---:B-----5:R-:W-:Y:S01]  /*4840*/  IMAD.U32 R66, R68.reuse, 0x10000, RZ ;  /* 0x0001000044427824 */ /* 0x060fe200078e00ff */
[----:B------:R-:W-:Y:S01]  /*4850*/  LOP3.LUT R113, R113, 0xffffffef, RZ, 0xc0, !PT ;  /* 0xffffffef71717812 */ /* 0x000fe200078ec0ff */
[----:B------:R-:W-:Y:S01]  /*4860*/  BSSY.RECONVERGENT B1, `(.L_x_6330) ;  /* 0x000005d000017945 */ /* 0x000fe20003800200 */
[----:B------:R-:W-:Y:S01]  /*4870*/  FFMA.FTZ R65, R65, R74, 1.1641532182693481445e-10 ;  /* 0x2f00000041417423 */ /* 0x000fe2000001004a */
[----:B------:R-:W1:Y:S01]  /*4880*/  LDC R73, c[0x0][0x408] ;  /* 0x00010200ff497b82 */ /* 0x000e620000000800 */
[----:B------:R-:W-:Y:S01]  /*4890*/  PRMT R68, R68, 0x7632, R68 ;  /* 0x0000763244447816 */ /* 0x000fe20000000044 */
[----:B------:R-:W-:Y:S01]  /*48a0*/  IMAD.MOV.U32 R92, RZ, RZ, 0x2 ;  /* 0x00000002ff5c7424 */ /* 0x000fe200078e00ff */
[----:B------:R-:W-:-:S02]  /*48b0*/  MOV R64, R90 ;  /* 0x0000005a00407202 */ /* 0x000fc40000000f00 */
[----:B0-----:R-:W-:Y:S01]  /*48c0*/  FSETP.LE.FTZ.AND P4, PT, R65, R72, PT ;  /* 0x000000484100720b */ /* 0x001fe20003f93000 */
[----:B-1----:R-:W-:-:S12]  /*48d0*/  FMUL.FTZ R75, R73, R66 ;  /* 0x00000042494b7220 */ /* 0x002fd80000410000 */
        /* <DEDUP_REMOVED lines=10> */
.L_x_6332:
        /* <DEDUP_REMOVED lines=13> */
.L_x_6334:
[----:B------:R-:W-:Y:S05]  /*4a50*/  BSYNC.RECONVERGENT B2 ;  /* 0x0000000000027941 */ /* 0x000fea0003800200 */
.L_x_6333:
[----:B------:R-:W-:Y:S01]  /*4a60*/  IMAD.WIDE.U32 R66, R115, -0x326172a9, RZ ;  /* 0xcd9e8d5773427825 */ /* 0x000fe200078e00ff */
[----:B------:R-:W-:Y:S02]  /*4a70*/  LOP3.LUT R94, R87, R65, R3, 0x96, !PT ;  /* 0x00000041575e7212 */ /* 0x000fe400078e9603 */
[C---:B------:R-:W-:Y:S01]  /*4a80*/  IADD3 R65, PT, PT, R2.reuse, -0x61c88647, RZ ;  /* 0x9e3779b902417810 */ /* 0x040fe20007ffe0ff */
[----:B------:R-:W-:Y:S01]  /*4a90*/  VIADD R89, R3, 0x76cf5d0a ;  /* 0x76cf5d0a03597836 */ /* 0x000fe20000000000 */
[----:B------:R-:W-:Y:S01]  /*4aa0*/  LOP3.LUT R92, R77, R67, R2, 0x96, !PT ;  /* 0x000000434d5c7212 */ /* 0x000fe200078e9602 */
[----:B------:R-:W-:Y:S01]  /*4ab0*/  VIADD R67, R3, 0xbb67ae85 ;  /* 0xbb67ae8503437836 */ /* 0x000fe20000000000 */
        /* <DEDUP_REMOVED lines=35> */
[C---:B------:R-:W-:Y:S02]  /*4cf0*/  IADD3 R65, PT, PT, R2.reuse, 0x5384540f, RZ ;  /* 0x5384540f02417810 */ /* 0x040fe40007ffe0ff */
[----:B------:R-:W-:Y:S01]  /*4d00*/  IADD3 R79, PT, PT, R2, -0xe443238, RZ ;  /* 0xf1bbcdc8024f7810 */ /* 0x000fe20007ffe0ff */
        /* <DEDUP_REMOVED lines=13> */
[----:B------:R-:W-:Y:S01]  /*4de0*/  MOV R90, R94 ;  /* 0x0000005e005a7202 */ /* 0x000fe20000000f00 */
[----:B------:R-:W-:Y:S02]  /*4df0*/  IMAD.MOV.U32 R64, RZ, RZ, R0 ;  /* 0x000000ffff407224 */ /* 0x000fe400078e0000 */
[----:B------:R-:W-:Y:S02]  /*4e00*/  IMAD.MOV.U32 R0, RZ, RZ, R92 ;  /* 0x000000ffff007224 */ /* 0x000fe400078e005c */
[----:B------:R-:W-:Y:S01]  /*4e10*/  HFMA2 R92, -RZ, RZ, 0, 0 ;  /* 0x00000000ff5c7431 */ /* 0x000fe200000001ff */
[----:B------:R-:W-:-:S07]  /*4e20*/  LOP3.LUT R79, R65, R66, R95, 0x96, !PT ;  /* 0x00000042414f7212 */ /* 0x000fce00078e965f */
.L_x_6331:
[----:B------:R-:W-:Y:S05]  /*4e30*/  BSYNC.RECONVERGENT B1 ;  /* 0x0000000000017941 */ /* 0x000fea0003800200 */
.L_x_6330:
        /* <DEDUP_REMOVED lines=23> */
.L_x_6337:
        /* <DEDUP_REMOVED lines=13> */
.L_x_6339:
[----:B------:R-:W-:Y:S05]  /*5080*/  BSYNC.RECONVERGENT B2 ;  /* 0x0000000000027941 */ /* 0x000fea0003800200 */
.L_x_6338:
        /* <DEDUP_REMOVED lines=61> */
.L_x_6336:
[----:B------:R-:W-:Y:S05]  /*5460*/  BSYNC.RECONVERGENT B1 ;  /* 0x0000000000017941 */ /* 0x000fea0003800200 */
.L_x_6335:
[----:B------:R-:W-:Y:S01]  /*5470*/  I2FP.F32.U32 R65, R65 ;  /* 0x0000004100417245 */ /* 0x000fe20000201000 */
[----:B------:R-:W-:Y:S01]  /*5480*/  IMAD.U32 R68, R68, 0x10000, RZ ;  /* 0x0001000044447824 */ /* 0x000fe200078e00ff */
[----:B------:R-:W-:Y:S01]  /*5490*/  ISETP.NE.AND P2, PT, R66, 0x1, PT ;  /* 0x000000014200780c */ /* 0x000fe20003f45270 */
[----:B------:R-:W-:Y:S01]  /*54a0*/  BSSY.RECONVERGENT B1, `(.L_x_6340) ;  /* 0x000005c000017945 */ /* 0x000fe20003800200 */
[----:B------:R-:W-:Y:S01]  /*54b0*/  LOP3.LUT R113, R113, 0xfffffff7, RZ, 0xc0, !PT ;  /* 0xfffffff771717812 */ /* 0x000fe200078ec0ff */
[----:B------:R-:W-:Y:S01]  /*54c0*/  FFMA.FTZ R65, R65, R74, 1.1641532182693481445e-10 ;  /* 0x2f00000041417423 */ /* 0x000fe2000001004a */
[----:B------:R-:W-:Y:S02]  /*54d0*/  IMAD.MOV.U32 R67, RZ, RZ, 0x2 ;  /* 0x00000002ff437424 */ /* 0x000fe400078e00ff */
[----:B------:R-:W-:Y:S02]  /*54e0*/  FMUL.FTZ R68, R68, R73 ;  /* 0x0000004944447220 */ /* 0x000fe40000410000 */
[----:B------:R-:W-:-:S02]  /*54f0*/  FSETP.LE.FTZ.AND P4, PT, R65, R72, PT ;  /* 0x000000484100720b */ /* 0x000fc40003f93000 */
        /* <DEDUP_REMOVED lines=11> */
.L_x_6342:
        /* <DEDUP_REMOVED lines=13> */
.L_x_6344:
[----:B------:R-:W-:Y:S05]  /*5680*/  BSYNC.RECONVERGENT B2 ;  /* 0x0000000000027941 */ /* 0x000fea0003800200 */
.L_x_6343:
        /* <DEDUP_REMOVED lines=51> */
[----:B------:R-:W-:Y:S01]  /*59c0*/  HFMA2 R67, -RZ, RZ, 0, 0 ;  /* 0x00000000ff437431 */ /* 0x000fe200000001ff */
[----:B------:R-:W-:-:S03]  /*59d0*/  LOP3.LUT R65, R65, R96, R93, 0x96, !PT ;  /* 0x0000006041417212 */ /* 0x000fc600078e965d */
[----:B------:R-:W-:-:S04]  /*59e0*/  IMAD.WIDE.U32 R96, R75, -0x326172a9, RZ ;  /* 0xcd9e8d574b607825 */ /* 0x000fc800078e00ff */
[----:B------:R-:W-:Y:S01]  /*59f0*/  IMAD.WIDE.U32 R94, R65, -0x2daee0ad, RZ ;  /* 0xd2511f53415e7825 */ /* 0x000fe200078e00ff */
[----:B------:R-:W-:Y:S02]  /*5a00*/  LOP3.LUT R79, R79, R92, R97, 0x96, !PT ;  /* 0x0000005c4f4f7212 */ /* 0x000fe400078e9661 */
[----:B------:R-:W-:Y:S01]  /*5a10*/  MOV R90, R96 ;  /* 0x00000060005a7202 */ /* 0x000fe20000000f00 */
[----:B------:R-:W-:-:S05]  /*5a20*/  VIADD R65, R3, 0x96a522ad ;  /* 0x96a522ad03417836 */ /* 0x000fca0000000000 */
[----:B------:R-:W-:Y:S01]  /*5a30*/  LOP3.LUT R80, R65, R66, R95, 0x96, !PT ;  /* 0x0000004241507212 */ /* 0x000fe200078e965f */
[----:B------:R-:W-:Y:S02]  /*5a40*/  IMAD.MOV.U32 R65, RZ, RZ, R0 ;  /* 0x000000ffff417224 */ /* 0x000fe400078e0000 */
[----:B------:R-:W-:-:S07]  /*5a50*/  IMAD.MOV.U32 R0, RZ, RZ, R94 ;  /* 0x000000ffff007224 */ /* 0x000fce00078e005e */
.L_x_6341:
[----:B------:R-:W-:Y:S05]  /*5a60*/  BSYNC.RECONVERGENT B1 ;  /* 0x0000000000017941 */ /* 0x000fea0003800200 */
.L_x_6340:
[----:B------:R-:W-:Y:S01]  /*5a70*/  I2FP.F32.U32 R65, R65 ;  /* 0x0000004100417245 */ /* 0x000fe20000201000 */
[----:B------:R-:W-:Y:S01]  /*5a80*/  BSSY.RECONVERGENT B1, `(.L_x_6345) ;  /* 0x0000062000017945 */ /* 0x000fe20003800200 */
[----:B------:R-:W-:Y:S01]  /*5a90*/  PRMT R66, R104, 0x7632, R66 ;  /* 0x0000763268427816 */ /* 0x000fe20000000042 */
[----:B------:R-:W-:Y:S01]  /*5aa0*/  IMAD.MOV.U32 R75, RZ, RZ, 0x2 ;  /* 0x00000002ff4b7424 */ /* 0x000fe200078e00ff */
[----:B------:R-:W-:Y:S01]  /*5ab0*/  ISETP.NE.AND P3, PT, R67, 0x1, PT ;  /* 0x000000014300780c */ /* 0x000fe20003f65270 */
[----:B------:R-:W-:Y:S02]  /*5ac0*/  FFMA.FTZ R65, R65, R74, 1.1641532182693481445e-10 ;  /* 0x2f00000041417423 */ /* 0x000fe4000001004a */
[----:B------:R-:W-:-:S03]  /*5ad0*/  IMAD.U32 R66, R66, 0x10000, RZ ;  /* 0x0001000042427824 */ /* 0x000fc600078e00ff */
[----:B------:R-:W-:Y:S01]  /*5ae0*/  FSETP.GTU.FTZ.AND P2, PT, R65, R72, PT ;  /* 0x000000484100720b */ /* 0x000fe20003f5c000 */
[----:B------:R-:W-:Y:S01]  /*5af0*/  FMUL.FTZ R66, R66, R73 ;  /* 0x0000004942427220 */ /* 0x000fe20000410000 */
[----:B------:R-:W-:Y:S02]  /*5b00*/  FSEL R65, R68, RZ, P4 ;  /* 0x000000ff44417208 */ /* 0x000fe40002000000 */
[----:B------:R-:W-:Y:S02]  /*5b10*/  SEL R92, RZ, 0x1, P2 ;  /* 0x00000001ff5c7807 */ /* 0x000fe40001000000 */
[----:B------:R-:W-:-:S05]  /*5b20*/  FSEL R66, R66, RZ, !P2 ;  /* 0x000000ff42427208 */ /* 0x000fca0005000000 */
        /* <DEDUP_REMOVED lines=12> */
.L_x_6347:
        /* <DEDUP_REMOVED lines=13> */
.L_x_6349:
[----:B------:R-:W-:Y:S05]  /*5cc0*/  BSYNC.RECONVERGENT B2 ;  /* 0x0000000000027941 */ /* 0x000fea0003800200 */
.L_x_6348:
        /* <DEDUP_REMOVED lines=53> */
[----:B------:R-:W-:-:S04]  /*6020*/  IMAD.WIDE.U32 R96, R75, -0x2daee0ad, RZ ;  /* 0xd2511f534b607825 */ /* 0x000fc800078e00ff */
[----:B------:R-:W-:Y:S01]  /*6030*/  HFMA2 R75, -RZ, RZ, 0, 0 ;  /* 0x00000000ff4b7431 */ /* 0x000fe200000001ff */
[----:B------:R-:W-:Y:S01]  /*6040*/  MOV R90, R98 ;  /* 0x00000062005a7202 */ /* 0x000fe20000000f00 */
[----:B------:R-:W-:Y:S01]  /*6050*/  VIADD R79, R2, 0x8ff34781 ;  /* 0x8ff34781024f7836 */ /* 0x000fe20000000000 */
[----:B------:R-:W-:Y:S01]  /*6060*/  LOP3.LUT R80, R67, R66, R97, 0x96, !PT ;  /* 0x0000004243507212 */ /* 0x000fe200078e9661 */
[----:B------:R-:W-:Y:S02]  /*6070*/  IMAD.MOV.U32 R66, RZ, RZ, R0 ;  /* 0x000000ffff427224 */ /* 0x000fe400078e0000 */
[----:B------:R-:W-:Y:S01]  /*6080*/  IMAD.MOV.U32 R0, RZ, RZ, R96 ;  /* 0x000000ffff007224 */ /* 0x000fe200078e0060 */
[----:B------:R-:W-:-:S07]  /*6090*/  LOP3.LUT R79, R79, R94, R99, 0x96, !PT ;  /* 0x0000005e4f4f7212 */ /* 0x000fce00078e9663 */
.L_x_6346:
[----:B------:R-:W-:Y:S05]  /*60a0*/  BSYNC.RECONVERGENT B1 ;  /* 0x0000000000017941 */ /* 0x000fea0003800200 */
.L_x_6345:
[----:B------:R-:W-:Y:S01]  /*60b0*/  I2FP.F32.U32 R67, R66 ;  /* 0x0000004200437245 */ /* 0x000fe20000201000 */
[----:B------:R-:W-:Y:S01]  /*60c0*/  IMAD.U32 R68, R69, 0x10000, RZ ;  /* 0x0001000045447824 */ /* 0x000fe200078e00ff */
[----:B------:R-:W-:Y:S01]  /*60d0*/  ISETP.NE.AND P2, PT, R75, 0x1, PT ;  /* 0x000000014b00780c */ /* 0x000fe20003f45270 */
[----:B------:R-:W-:Y:S01]  /*60e0*/  BSSY.RECONVERGENT B1, `(.L_x_6350) ;  /* 0x000005d000017945 */ /* 0x000fe20003800200 */
[----:B------:R-:W-:Y:S01]  /*60f0*/  LOP3.LUT R113, R113, 0xfffffffb, RZ, 0xc0, !PT ;  /* 0xfffffffb71717812 */ /* 0x000fe200078ec0ff */
[----:B------:R-:W-:Y:S01]  /*6100*/  FFMA.FTZ R67, R67, R74, 1.1641532182693481445e-10 ;  /* 0x2f00000043437423 */ /* 0x000fe2000001004a */
[----:B------:R-:W-:Y:S01]  /*6110*/  PRMT R69, R69, 0x7632, R69 ;  /* 0x0000763245457816 */ /* 0x000fe20000000045 */
[----:B------:R-:W-:Y:S01]  /*6120*/  IMAD.MOV.U32 R94, RZ, RZ, 0x2 ;  /* 0x00000002ff5e7424 */ /* 0x000fe200078e00ff */
[----:B------:R-:W-:Y:S01]  /*6130*/  MOV R66, R90 ;  /* 0x0000005a00427202 */ /* 0x000fe20000000f00 */
        /* <DEDUP_REMOVED lines=12> */
.L_x_6352:
        /* <DEDUP_REMOVED lines=13> */
.L_x_6354:
[----:B------:R-:W-:Y:S05]  /*62d0*/  BSYNC.RECONVERGENT B2 ;  /* 0x0000000000027941 */ /* 0x000fea0003800200 */
.L_x_6353:
        /* <DEDUP_REMOVED lines=57> */
[----:B------:R-:W-:Y:S01]  /*6670*/  HFMA2 R94, -RZ, RZ, 0, 0 ;  /* 0x00000000ff5e7431 */ /* 0x000fe200000001ff */
[----:B------:R-:W-:Y:S01]  /*6680*/  LOP3.LUT R80, R67, R66, R97, 0x96, !PT ;  /* 0x0000004243507212 */ /* 0x000fe200078e9661 */
[----:B------:R-:W-:Y:S02]  /*6690*/  IMAD.MOV.U32 R66, RZ, RZ, R0 ;  /* 0x000000ffff427224 */ /* 0x000fe400078e0000 */
[----:B------:R-:W-:-:S07]  /*66a0*/  IMAD.MOV.U32 R0, RZ, RZ, R96 ;  /* 0x000000ffff007224 */ /* 0x000fce00078e0060 */
.L_x_6351:
[----:B------:R-:W-:Y:S05]  /*66b0*/  BSYNC.RECONVERGENT B1 ;  /* 0x0000000000017941 */ /* 0x000fea0003800200 */
.L_x_6350:
        /* <DEDUP_REMOVED lines=23> */
.L_x_6357:
        /* <DEDUP_REMOVED lines=13> */
.L_x_6359:
[----:B------:R-:W-:Y:S05]  /*6900*/  BSYNC.RECONVERGENT B2 ;  /* 0x0000000000027941 */ /* 0x000fea0003800200 */
.L_x_6358:
        /* <DEDUP_REMOVED lines=53> */
[----:B------:R-:W-:Y:S02]  /*6c60*/  HFMA2 R95, -RZ, RZ, 0, 0 ;  /* 0x00000000ff5f7431 */ /* 0x000fe400000001ff */
[----:B------:R-:W-:Y:S02]  /*6c70*/  VIADD R67, R3, 0x96a522ad ;  /* 0x96a522ad03437836 */ /* 0x000fe40000000000 */
[----:B------:R-:W-:-:S03]  /*6c80*/  IMAD.WIDE.U32 R100, R75, -0x326172a9, RZ ;  /* 0xcd9e8d574b647825 */ /* 0x000fc600078e00ff */
[----:B------:R-:W-:Y:S01]  /*6c90*/  LOP3.LUT R80, R67, R94, R99, 0x96, !PT ;  /* 0x0000005e43507212 */ /* 0x000fe200078e9663 */
[----:B------:R-:W-:Y:S01]  /*6ca0*/  IMAD.MOV.U32 R67, RZ, RZ, R0 ;  /* 0x000000ffff437224 */ /* 0x000fe200078e0000 */
[----:B------:R-:W-:Y:S01]  /*6cb0*/  LOP3.LUT R79, R79, R96, R101, 0x96, !PT ;  /* 0x000000604f4f7212 */ /* 0x000fe200078e9665 */
[----:B------:R-:W-:Y:S01]  /*6cc0*/  IMAD.MOV.U32 R0, RZ, RZ, R98 ;  /* 0x000000ffff007224 */ /* 0x000fe200078e0062 */
[----:B------:R-:W-:-:S07]  /*6cd0*/  MOV R90, R100 ;  /* 0x00000064005a7202 */ /* 0x000fce0000000f00 */
.L_x_6356:
[----:B------:R-:W-:Y:S05]  /*6ce0*/  BSYNC.RECONVERGENT B1 ;  /* 0x0000000000017941 */ /* 0x000fea0003800200 */
.L_x_6355:
        /* <DEDUP_REMOVED lines=20> */
.L_x_6362:
        /* <DEDUP_REMOVED lines=13> */
.L_x_6364:
[----:B------:R-:W-:Y:S05]  /*6f00*/  BSYNC.RECONVERGENT B2 ;  /* 0x0000000000027941 */ /* 0x000fea0003800200 */
.L_x_6363:
        /* <DEDUP_REMOVED lines=54> */
[----:B------:R-:W-:-:S03]  /*7270*/  MOV R90, R98 ;  /* 0x00000062005a7202 */ /* 0x000fc60000000f00 */
[----:B------:R-:W-:Y:S02]  /*7280*/  VIADD R67, R3, 0x96a522ad ;  /* 0x96a522ad03437836 */ /* 0x000fe40000000000 */
[----:B------:R-:W-:-:S03]  /*7290*/  VIADD R79, R2, 0x8ff34781 ;  /* 0x8ff34781024f7836 */ /* 0x000fc60000000000 */
[----:B------:R-:W-:Y:S01]  /*72a0*/  LOP3.LUT R80, R67, R68, R97, 0x96, !PT ;  /* 0x0000004443507212 */ /* 0x000fe200078e9661 */
[----:B------:R-:W-:Y:S01]  /*72b0*/  IMAD.MOV.U32 R67, RZ, RZ, R0 ;  /* 0x000000ffff437224 */ /* 0x000fe200078e0000 */
[----:B------:R-:W-:Y:S01]  /*72c0*/  LOP3.LUT R79, R79, R94, R99, 0x96, !PT ;  /* 0x0000005e4f4f7212 */ /* 0x000fe200078e9663 */
[----:B------:R-:W-:-:S07]  /*72d0*/  IMAD.MOV.U32 R0, RZ, RZ, R96 ;  /* 0x000000ffff007224 */ /* 0x000fce00078e0060 */
.L_x_6361:
[----:B------:R-:W-:Y:S05]  /*72e0*/  BSYNC.RECONVERGENT B1 ;  /* 0x0000000000017941 */ /* 0x000fea0003800200 */
.L_x_6360:
        /* <DEDUP_REMOVED lines=8> */
[----:B------:R-:W-:Y:S02]  /*7370*/  FSEL R67, R75, RZ, P4 ;  /* 0x000000ff4b437208 */ /* 0x000fe40002000000 */
[----:B------:R-:W-:Y:S02]  /*7380*/  SEL R94, RZ, 0x1, P2 ;  /* 0x00000001ff5e7807 */ /* 0x000fe40001000000 */
[----:B------:R-:W-:Y:S02]  /*7390*/  FSEL R68, R68, RZ, !P2 ;  /* 0x000000ff44447208 */ /* 0x000fe40005000000 */
[----:B------:R-:W-:-:S03]  /*73a0*/  ISETP.NE.AND P2, PT, R69, 0x1, PT ;  /* 0x000000014500780c */ /* 0x000fc60003f45270 */
[----:B------:R-:W-:Y:S01]  /*73b0*/  FADD.FTZ R67, R68, R67 ;  /* 0x0000004344437221 */ /* 0x000fe20000010000 */
[----:B------:R-:W-:-:S03]  /*73c0*/  MOV R68, R90 ;  /* 0x0000005a00447202 */ /* 0x000fc60000000f00 */
[----:B------:R-:W-:-:S06]  /*73d0*/  @P1 FADD.FTZ R67, R11, R67 ;  /* 0x000000430b431221 */ /* 0x000fcc0000010000 */
        /* <DEDUP_REMOVED lines=9> */
.L_x_6367:
        /* <DEDUP_REMOVED lines=13> */
.L_x_6369:
[----:B------:R-:W-:Y:S05]  /*7540*/  BSYNC.RECONVERGENT B2 ;  /* 0x0000000000027941 */ /* 0x000fea0003800200 */
.L_x_6368:
        /* <DEDUP_REMOVED lines=58> */
[----:B------:R-:W-:Y:S02]  /*78f0*/  IMAD.MOV.U32 R68, RZ, RZ, R0 ;  /* 0x000000ffff447224 */ /* 0x000fe400078e0000 */
[----:B------:R-:W-:Y:S01]  /*7900*/  IMAD.MOV.U32 R0, RZ, RZ, R98 ;  /* 0x000000ffff007224 */ /* 0x000fe200078e0062 */
[----:B------:R-:W-:-:S07]  /*7910*/  LOP3.LUT R79, R79, R96, R101, 0x96, !PT ;  /* 0x000000604f4f7212 */ /* 0x000fce00078e9665 */
.L_x_6366:
[----:B------:R-:W-:Y:S05]  /*7920*/  BSYNC.RECONVERGENT B1 ;  /* 0x0000000000017941 */ /* 0x000fea0003800200 */
.L_x_6365:
[----:B------:R-:W-:Y:S01]  /*7930*/  ISETP.NE.AND P3, PT, R95, 0x1, PT ;  /* 0x000000015f00780c */ /* 0x000fe20003f65270 */
[C---:B------:R-:W-:Y:S01]  /*7940*/  IMAD.U32 R96, R70.reuse, 0x10000, RZ ;  /* 0x0001000046607824 */ /* 0x040fe200078e00ff */
[----:B------:R-:W-:Y:S01]  /*7950*/  I2FP.F32.U32 R69, R68 ;  /* 0x0000004400457245 */ /* 0x000fe20000201000 */
[----:B------:R-:W-:Y:S01]  /*7960*/  BSSY.RECONVERGENT B1, `(.L_x_6370) ;  /* 0x000005b000017945 */ /* 0x000fe20003800200 */
[----:B------:R-:W-:Y:S01]  /*7970*/  PRMT R70, R70, 0x7632, R70 ;  /* 0x0000763246467816 */ /* 0x000fe20000000046 */
[----:B------:R-:W-:Y:S01]  /*7980*/  IMAD.MOV.U32 R97, RZ, RZ, 0x2 ;  /* 0x00000002ff617424 */ /* 0x000fe200078e00ff */
[----:B------:R-:W-:Y:S01]  /*7990*/  MOV R68, R90 ;  /* 0x0000005a00447202 */ /* 0x000fe20000000f00 */
        /* <DEDUP_REMOVED lines=12> */
.L_x_6372:
        /* <DEDUP_REMOVED lines=13> */
.L_x_6374:
[----:B------:R-:W-:Y:S05]  /*7b30*/  BSYNC.RECONVERGENT B2 ;  /* 0x0000000000027941 */ /* 0x000fea0003800200 */
.L_x_6373:
        /* <DEDUP_REMOVED lines=61> */
.L_x_6371:
[----:B------:R-:W-:Y:S05]  /*7f10*/  BSYNC.RECONVERGENT B1 ;  /* 0x0000000000017941 */ /* 0x000fea0003800200 */
.L_x_6370:
        /* <DEDUP_REMOVED lines=23> */
.L_x_6377:
        /* <DEDUP_REMOVED lines=13> */
.L_x_6379:
[----:B------:R-:W-:Y:S05]  /*8160*/  BSYNC.RECONVERGENT B2 ;  /* 0x0000000000027941 */ /* 0x000fea0003800200 */
.L_x_6378:
        /* <DEDUP_REMOVED lines=59> */
[----:B------:R-:W-:Y:S01]  /*8520*/  IMAD.MOV.U32 R0, RZ, RZ, R100 ;  /* 0x000000ffff007224 */ /* 0x000fe200078e0064 */
[----:B------:R-:W-:-:S07]  /*8530*/  MOV R90, R102 ;  /* 0x00000066005a7202 */ /* 0x000fce0000000f00 */
.L_x_6376:
[----:B------:R-:W-:Y:S05]  /*8540*/  BSYNC.RECONVERGENT B1 ;  /* 0x0000000000017941 */ /* 0x000fea0003800200 */
.L_x_6375:
[----:B------:R-:W-:Y:S01]  /*8550*/  ISETP.NE.AND P4, PT, R96, 0x1, PT ;  /* 0x000000016000780c */ /* 0x000fe20003f85270 */
[----:B------:R-:W-:Y:S01]  /*8560*/  IMAD.U32 R70, R70, 0x10000, RZ ;  /* 0x0001000046467824 */ /* 0x000fe200078e00ff */
[----:B------:R-:W-:Y:S01]  /*8570*/  I2FP.F32.U32 R69, R69 ;  /* 0x0000004500457245 */ /* 0x000fe20000201000 */
[----:B------:R-:W-:Y:S01]  /*8580*/  BSSY.RECONVERGENT B1, `(.L_x_6380) ;  /* 0x000005a000017945 */ /* 0x000fe20003800200 */
[----:B------:R-:W-:Y:S01]  /*8590*/  IMAD.MOV.U32 R97, RZ, RZ, 0x2 ;  /* 0x00000002ff617424 */ /* 0x000fe200078e00ff */
[----:B------:R-:W-:Y:S01]  /*85a0*/  MOV R75, R90 ;  /* 0x0000005a004b7202 */ /* 0x000fe20000000f00 */
        /* <DEDUP_REMOVED lines=12> */
.L_x_6382:
        /* <DEDUP_REMOVED lines=13> */
.L_x_6384:
[----:B------:R-:W-:Y:S05]  /*8740*/  BSYNC.RECONVERGENT B2 ;  /* 0x0000000000027941 */ /* 0x000fea0003800200 */
.L_x_6383:
        /* <DEDUP_REMOVED lines=53> */
[----:B------:R-:W-:Y:S02]  /*8aa0*/  HFMA2 R97, -RZ, RZ, 0, 0 ;  /* 0x00000000ff617431 */ /* 0x000fe400000001ff */
[----:B------:R-:W-:-:S04]  /*8ab0*/  IMAD.WIDE.U32 R102, R75, -0x326172a9, RZ ;  /* 0xcd9e8d574b667825 */ /* 0x000fc800078e00ff */
[----:B------:R-:W-:Y:S01]  /*8ac0*/  VIADD R69, R3, 0x96a522ad ;  /* 0x96a522ad03457836 */ /* 0x000fe20000000000 */
[----:B------:R-:W-:Y:S01]  /*8ad0*/  LOP3.LUT R79, R79, R98, R103, 0x96, !PT ;  /* 0x000000624f4f7212 */ /* 0x000fe200078e9667 */
[----:B------:R-:W-:Y:S01]  /*8ae0*/  IMAD.MOV.U32 R75, RZ, RZ, R0 ;  /* 0x000000ffff4b7224 */ /* 0x000fe200078e0000 */
[----:B------:R-:W-:Y:S01]  /*8af0*/  MOV R90, R102 ;  /* 0x00000066005a7202 */ /* 0x000fe20000000f00 */
[----:B------:R-:W-:Y:S01]  /*8b00*/  IMAD.MOV.U32 R0, RZ, RZ, R100 ;  /* 0x000000ffff007224 */ /* 0x000fe200078e0064 */
[----:B------:R-:W-:-:S07]  /*8b10*/  LOP3.LUT R80, R69, R96, R101, 0x96, !PT ;  /* 0x0000006045507212 */ /* 0x000fce00078e9665 */
.L_x_6381:
[----:B------:R-:W-:Y:S05]  /*8b20*/  BSYNC.RECONVERGENT B1 ;  /* 0x0000000000017941 */ /* 0x000fea0003800200 */
.L_x_6380:
        /* <DEDUP_REMOVED lines=24> */
.L_x_6387:
        /* <DEDUP_REMOVED lines=13> */
.L_x_6389:
[----:B------:R-:W-:Y:S05]  /*8d80*/  BSYNC.RECONVERGENT B2 ;  /* 0x0000000000027941 */ /* 0x000fea0003800200 */
.L_x_6388:
        /* <DEDUP_REMOVED lines=56> */
[----:B------:R-:W-:Y:S02]  /*9110*/  VIADD R79, R2, 0x8ff34781 ;  /* 0x8ff34781024f7836 */ /* 0x000fe40000000000 */
[----:B------:R-:W-:Y:S01]  /*9120*/  HFMA2 R98, -RZ, RZ, 0, 0 ;  /* 0x00000000ff627431 */ /* 0x000fe200000001ff */
[----:B------:R-:W-:Y:S01]  /*9130*/  MOV R90, R144 ;  /* 0x00000090005a7202 */ /* 0x000fe20000000f00 */
[----:B------:R-:W-:Y:S01]  /*9140*/  IMAD.MOV.U32 R0, RZ, RZ, R102 ;  /* 0x000000ffff007224 */ /* 0x000fe200078e0066 */
[----:B------:R-:W-:-:S07]  /*9150*/  LOP3.LUT R79, R79, R100, R145, 0x96, !PT ;  /* 0x000000644f4f7212 */ /* 0x000fce00078e9691 */
.L_x_6386:
[----:B------:R-:W-:Y:S05]  /*9160*/  BSYNC.RECONVERGENT B1 ;  /* 0x0000000000017941 */ /* 0x000fea0003800200 */
.L_x_6385:
        /* <DEDUP_REMOVED lines=19> */
.L_x_6392:
        /* <DEDUP_REMOVED lines=13> */
.L_x_6394:
[----:B------:R-:W-:Y:S05]  /*9370*/  BSYNC.RECONVERGENT B2 ;  /* 0x0000000000027941 */ /* 0x000fea0003800200 */
.L_x_6393:
        /* <DEDUP_REMOVED lines=57> */
[----:B------:R-:W-:Y:S02]  /*9710*/  VIADD R75, R3, 0x96a522ad ;  /* 0x96a522ad034b7836 */ /* 0x000fe40000000000 */
[----:B------:R-:W-:Y:S01]  /*9720*/  IMAD.MOV.U32 R0, RZ, RZ, R102 ;  /* 0x000000ffff007224 */ /* 0x000fe200078e0066 */
[----:B------:R-:W-:Y:S02]  /*9730*/  LOP3.LUT R79, R79, R100, R145, 0x96, !PT ;  /* 0x000000644f4f7212 */ /* 0x000fe400078e9691 */
[----:B------:R-:W-:-:S07]  /*9740*/  LOP3.LUT R80, R75, R98, R103, 0x96, !PT ;  /* 0x000000624b507212 */ /* 0x000fce00078e9667 */
.L_x_6391:
[----:B------:R-:W-:Y:S05]  /*9750*/  BSYNC.RECONVERGENT B1 ;  /* 0x0000000000017941 */ /* 0x000fea0003800200 */
.L_x_6390:
        /* <DEDUP_REMOVED lines=23> */
.L_x_6397:
        /* <DEDUP_REMOVED lines=13> */
.L_x_6399:
[----:B------:R-:W-:Y:S05]  /*99a0*/  BSYNC.RECONVERGENT B2 ;  /* 0x0000000000027941 */ /* 0x000fea0003800200 */
.L_x_6398:
        /* <DEDUP_REMOVED lines=61> */
.L_x_6396:
[----:B------:R-:W-:Y:S05]  /*9d80*/  BSYNC.RECONVERGENT B1 ;  /* 0x0000000000017941 */ /* 0x000fea0003800200 */
.L_x_6395:
        /* <DEDUP_REMOVED lines=18> */
.L_x_6402:
        /* <DEDUP_REMOVED lines=15> */
.L_x_6404:
[----:B------:R-:W-:Y:S05]  /*9fa0*/  BSYNC.RECONVERGENT B2 ;  /* 0x0000000000027941 */ /* 0x000fea0003800200 */
.L_x_6403:
        /* <DEDUP_REMOVED lines=61> */
.L_x_6401:
[----:B------:R-:W-:Y:S05]  /*a380*/  BSYNC.RECONVERGENT B1 ;  /* 0x0000000000017941 */ /* 0x000fea0003800200 */
.L_x_6400:
[----:B------:R-:W-:Y:S02]  /*a390*/  I2FP.F32.U32 R71, R71 ;  /* 0x0000004700477245 */ /* 0x000fe40000201000 */
[----:B------:R-:W-:-:S03]  /*a3a0*/  PRMT R75, R107, 0x7632, R75 ;  /* 0x000076326b4b7816 */ /* 0x000fc6000000004b */
[----:B------:R-:W-:Y:S02]  /*a3b0*/  FFMA.FTZ R71, R71, R74, 1.1641532182693481445e-10 ;  /* 0x2f00000047477423 */ /* 0x000fe4000001004a */
[----:B------:R-:W-:-:S03]  /*a3c0*/  IMAD.U32 R100, R75, 0x10000, RZ ;  /* 0x000100004b647824 */ /* 0x000fc600078e00ff */
[----:B------:R-:W-:Y:S01]  /*a3d0*/  FSETP.GTU.FTZ.AND P6, PT, R71, R72, PT ;  /* 0x000000484700720b */ /* 0x000fe20003fdc000 */
[----:B------:R-:W-:Y:S01]  /*a3e0*/  FMUL.FTZ R100, R100, R73 ;  /* 0x0000004964647220 */ /* 0x000fe20000410000 */
[----:B------:R-:W-:Y:S02]  /*a3f0*/  FSEL R71, R112, RZ, P5 ;  /* 0x000000ff70477208 */ /* 0x000fe40002800000 */
[----:B------:R-:W-:Y:S02]  /*a400*/  SEL R99, RZ, 0x1, P6 ;  /* 0x00000001ff637807 */ /* 0x000fe40003000000 */
[----:B------:R-:W-:-:S05]  /*a410*/  FSEL R100, R100, RZ, !P6 ;  /* 0x000000ff64647208 */ /* 0x000fca0007000000 */
[----:B------:R-:W-:-:S04]  /*a420*/  FADD.FTZ R71, R100, R71 ;  /* 0x0000004764477221 */ /* 0x000fc80000010000 */
[----:B------:R-:W-:-:S07]  /*a430*/  @P1 FADD.FTZ R71, R7, R71 ;  /* 0x0000004707471221 */ /* 0x000fce0000010000 */
.L_x_6324:
        /* <DEDUP_REMOVED lines=44> */
.L_x_6405:
[----:B0-----:R-:W-:Y:S01]  /*a700*/  MOV R100, R0 ;  /* 0x0000000000647202 */ /* 0x001fe20000000f00 */
[----:B------:R-:W-:-:S07]  /*a710*/  VIADD R0, R91, 0x100 ;  /* 0x000001005b007836 */ /* 0x000fce0000000000 */
.L_x_6282:
[----:B------:R-:W-:Y:S05]  /*a720*/  BSYNC.RECONVERGENT B0 ;  /* 0x0000000000007941 */ /* 0x000fea0003800200 */
.L_x_6281:
[----:B------:R-:W-:Y:S01]  /*a730*/  ISETP.GE.U32.AND P0, PT, R76, 0x200, PT ;  /* 0x000002004c00780c */ /* 0x000fe20003f06070 */
[----:B------:R-:W-:Y:S01]  /*a740*/  BSSY.RECONVERGENT B0, `(.L_x_6406) ;  /* 0x000097a000007945 */ /* 0x000fe20003800200 */
[----:B------:R-:W-:-:S11]  /*a750*/  LOP3.LUT R113, R113, 0xffffff7f, RZ, 0xc0, !PT ;  /* 0xffffff7f71717812 */ /* 0x000fd600078ec0ff */
[----:B------:R-:W-:Y:S01]  /*a760*/  @P0 LOP3.LUT R113, R113, 0x80, RZ, 0xfc, !PT ;  /* 0x0000008071710812 */ /* 0x000fe200078efcff */
[----:B------:R-:W-:Y:S06]  /*a770*/  @!P0 BRA `(.L_x_6407) ;  /* 0x0000009400d88947 */ /* 0x000fec0003800000 */
[----:B------:R-:W-:Y:S01]  /*a780*/  ISETP.NE.U32.AND P0, PT, RZ, UR10, PT ;  /* 0x0000000aff007c0c */ /* 0x000fe2000bf05070 */
[----:B------:R-:W0:Y:S01]  /*a790*/  LDC.64 R52, c[0x0][0x390] ;  /* 0x0000e400ff347b82 */ /* 0x000e220000000a00 */
[----:B------:R-:W-:Y:S02]  /*a7a0*/  ISETP.NE.U32.AND P1, PT, RZ, UR12, PT ;  /* 0x0000000cff007c0c */ /* 0x000fe4000bf25070 */
[----:B------:R-:W-:Y:S02]  /*a7b0*/  ISETP.NE.AND.EX P0, PT, RZ, UR11, PT, P0 ;  /* 0x0000000bff007c0c */ /* 0x000fe4000bf05300 */
[----:B------:R-:W-:-:S11]  /*a7c0*/  ISETP.NE.AND.EX P1, PT, RZ, UR13, PT, P1 ;  /* 0x0000000dff007c0c */ /* 0x000fd6000bf25310 */
[----:B------:R-:W2:Y:S08]  /*a7d0*/  @P0 LDC.64 R40, c[0x0][0x398] ;  /* 0x0000e600ff280b82 */ /* 0x000eb00000000a00 */
[----:B------:R-:W3:Y:S01]  /*a7e0*/  @P1 LDC.64 R42, c[0x0][0x3a0] ;  /* 0x0000e800ff2a1b82 */ /* 0x000ee20000000a00 */
[----:B0-----:R-:W-:-:S06]  /*a7f0*/  IMAD.WIDE.U32 R52, R0, 0x10, R52 ;  /* 0x0000001000347825 */ /* 0x001fcc00078e0034 */
[----:B------:R-:W5:Y:S01]  /*a800*/  LDG.E.128 R52, desc[UR8][R52.64] ;  /* 0x0000000834347981 */ /* 0x000f62000c1e1d00 */
[----:B--2---:R-:W-:-:S05]  /*a810*/  @P0 IMAD.WIDE.U32 R40, R0, 0x10, R40 ;  /* 0x0000001000280825 */ /* 0x004fca00078e0028 */
[----:B------:R0:W5:Y:S01]  /*a820*/  @P0 LDG.E.128 R104, desc[UR8][R40.64] ;  /* 0x0000000828680981 */ /* 0x000162000c1e1d00 */
[----:B---3--:R-:W-:-:S05]  /*a830*/  @P1 IMAD.WIDE.U32 R42, R0, 0x20, R42 ;  /* 0x00000020002a1825 */ /* 0x008fca00078e002a */
[----:B------:R0:W5:Y:S04]  /*a840*/  @P1 LDG.E.128 R8, desc[UR8][R42.64] ;  /* 0x000000082a081981 */ /* 0x000168000c1e1d00 */
[----:B------:R0:W5:Y:S01]  /*a850*/  @P1 LDG.E.128 R4, desc[UR8][R42.64+0x10] ;  /* 0x000010082a041981 */ /* 0x000162000c1e1d00 */
[----:B------:R-:W-:Y:S05]  /*a860*/  @!P0 BRA `(.L_x_6408) ;  /* 0x0000006000808947 */ /* 0x000fea0003800000 */
[----:B------:R-:W-:Y:S01]  /*a870*/  ISETP.NE.AND P2, PT, R98, 0x1, PT ;  /* 0x000000016200780c */ /* 0x000fe20003f45270 */
[----:B------:R-:W-:Y:S01]  /*a880*/  BSSY.RECONVERGENT B1, `(.L_x_6409) ;  /* 0x0000059000017945 */ /* 0x000fe20003800200 */
[----:B0-----:R-:W-:Y:S01]  /*a890*/  IMAD.MOV.U32 R42, RZ, RZ, 0x2 ;  /* 0x00000002ff2a7424 */ /* 0x001fe200078e00ff */
[----:B------:R-:W-:Y:S01]  /*a8a0*/  MOV R40, R90 ;  /* 0x0000005a00287202 */ /* 0x000fe20000000f00 */
[----:B-1----:R-:W-:-:S09]  /*a8b0*/  IMAD.MOV.U32 R72, RZ, RZ, R100 ;  /* 0x000000ffff487224 */ /* 0x002fd200078e0064 */
        /* <DEDUP_REMOVED lines=11> */
.L_x_6411:
        /* <DEDUP_REMOVED lines=13> */
.L_x_6413:
[----:B------:R-:W-:Y:S05]  /*aa40*/  BSYNC.RECONVERGENT B2 ;  /* 0x0000000000027941 */ /* 0x000fea0003800200 */
.L_x_6412:
        /* <DEDUP_REMOVED lines=59> */
[----:B------:R-:W-:-:S07]  /*ae00*/  IMAD.MOV.U32 R40, RZ, RZ, R100 ;  /* 0x000000ffff287224 */ /* 0x000fce00078e0064 */
.L_x_6410:
[----:B------:R-:W-:Y:S05]  /*ae10*/  BSYNC.RECONVERGENT B1 ;  /* 0x0000000000017941 */ /* 0x000fea0003800200 */
.L_x_6409:
        /* <DEDUP_REMOVED lines=10> */
[----:B------:R-:W-:-:S02]  /*aec0*/  IMAD.MOV.U32 R43, RZ, RZ, 0x2 ;  /* 0x00000002ff2b7424 */ /* 0x000fc400078e00ff */
[----:B0-----:R-:W-:Y:S02]  /*aed0*/  FSETP.LE.FTZ.AND P4, PT, R40, R73, PT ;  /* 0x000000492800720b */ /* 0x001fe40003f93000 */
[----:B------:R-:W-:Y:S01]  /*aee0*/  MOV R40, R90 ;  /* 0x0000005a00287202 */ /* 0x000fe20000000f00 */
[----:B-1----:R-:W-:-:S10]  /*aef0*/  FMUL.FTZ R89, R41, R74 ;  /* 0x0000004a29597220 */ /* 0x002fd40000410000 */
        /* <DEDUP_REMOVED lines=10> */
.L_x_6416:
        /* <DEDUP_REMOVED lines=13> */
.L_x_6418:
[----:B------:R-:W-:Y:S05]  /*b070*/  BSYNC.RECONVERGENT B2 ;  /* 0x0000000000027941 */ /* 0x000fea0003800200 */
.L_x_6417:
[----:B------:R-:W-:Y:S01]  /*b080*/  IMAD.WIDE.U32 R42, R115, -0x326172a9, RZ ;  /* 0xcd9e8d57732a7825 */ /* 0x000fe200078e00ff */
[----:B------:R-:W-:Y:S02]  /*b090*/  LOP3.LUT R94, R87, R41, R3, 0x96, !PT ;  /* 0x00000029575e7212 */ /* 0x000fe400078e9603 */
[----:B------:R-:W-:Y:S02]  /*b0a0*/  IADD3 R41, PT, PT, R2, -0x61c88647, RZ ;  /* 0x9e3779b902297810 */ /* 0x000fe40007ffe0ff */
        /* <DEDUP_REMOVED lines=58> */
.L_x_6415:
[----:B------:R-:W-:Y:S05]  /*b450*/  BSYNC.RECONVERGENT B1 ;  /* 0x0000000000017941 */ /* 0x000fea0003800200 */
.L_x_6414:
[----:B------:R-:W-:Y:S01]  /*b460*/  I2FP.F32.U32 R40, R40 ;  /* 0x0000002800287245 */ /* 0x000fe20000201000 */
[----:B------:R-:W-:Y:S01]  /*b470*/  IMAD.U32 R41, R104, 0x10000, RZ ;  /* 0x0001000068297824 */ /* 0x000fe200078e00ff */
[----:B------:R-:W-:Y:S01]  /*b480*/  ISETP.NE.AND P3, PT, R43, 0x1, PT ;  /* 0x000000012b00780c */ /* 0x000fe20003f65270 */
[----:B------:R-:W-:Y:S01]  /*b490*/  BSSY.RECONVERGENT B1, `(.L_x_6419) ;  /* 0x000005f000017945 */ /* 0x000fe20003800200 */
[----:B------:R-:W-:Y:S02]  /*b4a0*/  IMAD.MOV.U32 R92, RZ, RZ, 0x2 ;  /* 0x00000002ff5c7424 */ /* 0x000fe400078e00ff */
[----:B------:R-:W-:Y:S01]  /*b4b0*/  FFMA.FTZ R40, R40, R75, 1.1641532182693481445e-10 ;  /* 0x2f00000028287423 */ /* 0x000fe2000001004b */
[----:B------:R-:W-:Y:S01]  /*b4c0*/  FMUL.FTZ R42, R41, R74 ;  /* 0x0000004a292a7220 */ /* 0x000fe20000410000 */
[----:B------:R-:W-:-:S03]  /*b4d0*/  FSEL R41, R89, RZ, P4 ;  /* 0x000000ff59297208 */ /* 0x000fc60002000000 */
[----:B------:R-:W-:-:S04]  /*b4e0*/  FSETP.GTU.FTZ.AND P2, PT, R40, R73, PT ;  /* 0x000000492800720b */ /* 0x000fc80003f5c000 */
        /* <DEDUP_REMOVED lines=14> */
.L_x_6421:
        /* <DEDUP_REMOVED lines=13> */
.L_x_6423:
[----:B------:R-:W-:Y:S05]  /*b6a0*/  BSYNC.RECONVERGENT B2 ;  /* 0x0000000000027941 */ /* 0x000fea0003800200 */
.L_x_6422:
        /* <DEDUP_REMOVED lines=52> */
[----:B------:R-:W-:Y:S01]  /*b9f0*/  VIADD R79, R2, 0x8ff34781 ;  /* 0x8ff34781024f7836 */ /* 0x000fe20000000000 */
[----:B------:R-:W-:Y:S01]  /*ba00*/  MOV R90, R96 ;  /* 0x00000060005a7202 */ /* 0x000fe20000000f00 */
[----:B------:R-:W-:-:S03]  /*ba10*/  IMAD.WIDE.U32 R94, R41, -0x2daee0ad, RZ ;  /* 0xd2511f53295e7825 */ /* 0x000fc600078e00ff */
[----:B------:R-:W-:Y:S01]  /*ba20*/  LOP3.LUT R79, R79, R92, R97, 0x96, !PT ;  /* 0x0000005c4f4f7212 */ /* 0x000fe200078e9661 */
[----:B------:R-:W-:Y:S02]  /*ba30*/  VIADD R41, R3, 0x96a522ad ;  /* 0x96a522ad03297836 */ /* 0x000fe40000000000 */
[----:B------:R-:W-:-:S03]  /*ba40*/  HFMA2 R92, -RZ, RZ, 0, 0 ;  /* 0x00000000ff5c7431 */ /* 0x000fc600000001ff */
[----:B------:R-:W-:Y:S01]  /*ba50*/  LOP3.LUT R80, R41, R42, R95, 0x96, !PT ;  /* 0x0000002a29507212 */ /* 0x000fe200078e965f */
[----:B------:R-:W-:Y:S02]  /*ba60*/  IMAD.MOV.U32 R41, RZ, RZ, R72 ;  /* 0x000000ffff297224 */ /* 0x000fe400078e0048 */
[----:B------:R-:W-:-:S07]  /*ba70*/  IMAD.MOV.U32 R72, RZ, RZ, R94 ;  /* 0x000000ffff487224 */ /* 0x000fce00078e005e */
.L_x_6420:
[----:B------:R-:W-:Y:S05]  /*ba80*/  BSYNC.RECONVERGENT B1 ;  /* 0x0000000000017941 */ /* 0x000fea0003800200 */
.L_x_6419:
        /* <DEDUP_REMOVED lines=20> */
.L_x_6426:
        /* <DEDUP_REMOVED lines=13> */
.L_x_6428:
[----:B------:R-:W-:Y:S05]  /*bca0*/  BSYNC.RECONVERGENT B2 ;  /* 0x0000000000027941 */ /* 0x000fea0003800200 */
.L_x_6427:
        /* <DEDUP_REMOVED lines=61> */
.L_x_6425:
[----:B------:R-:W-:Y:S05]  /*c080*/  BSYNC.RECONVERGENT B1 ;  /* 0x0000000000017941 */ /* 0x000fea0003800200 */
.L_x_6424:
        /* <DEDUP_REMOVED lines=24> */
.L_x_6431:
        /* <DEDUP_REMOVED lines=13> */
.L_x_6433:
[----:B------:R-:W-:Y:S05]  /*c2e0*/  BSYNC.RECONVERGENT B2 ;  /* 0x0000000000027941 */ /* 0x000fea0003800200 */
.L_x_6432:
        /* <DEDUP_REMOVED lines=61> */
.L_x_6430:
[----:B------:R-:W-:Y:S05]  /*c6c0*/  BSYNC.RECONVERGENT B1 ;  /* 0x0000000000017941 */ /* 0x000fea0003800200 */
.L_x_6429:
[----:B------:R-:W-:Y:S01]  /*c6d0*/  I2FP.F32.U32 R42, R42 ;  /* 0x0000002a002a7245 */ /* 0x000fe20000201000 */
[----:B------:R-:W-:Y:S01]  /*c6e0*/  IMAD.U32 R43, R53, 0x10000, RZ ;  /* 0x00010000352b7824 */ /* 0x000fe200078e00ff */
[----:B------:R-:W-:Y:S01]  /*c6f0*/  ISETP.NE.AND P2, PT, R93, 0x1, PT ;  /* 0x000000015d00780c */ /* 0x000fe20003f45270 */
[----:B------:R-:W-:Y:S01]  /*c700*/  BSSY.RECONVERGENT B1, `(.L_x_6434) ;  /* 0x000005d000017945 */ /* 0x000fe20003800200 */
[----:B------:R-:W-:Y:S01]  /*c710*/  LOP3.LUT R113, R113, 0xfffffffb, RZ, 0xc0, !PT ;  /* 0xfffffffb71717812 */ /* 0x000fe200078ec0ff */
[----:B------:R-:W-:Y:S01]  /*c720*/  FFMA.FTZ R42, R42, R75, 1.1641532182693481445e-10 ;  /* 0x2f0000002a2a7423 */ /* 0x000fe2000001004b */
[----:B------:R-:W-:Y:S01]  /*c730*/  PRMT R53, R53, 0x7632, R53 ;  /* 0x0000763235357816 */ /* 0x000fe20000000035 */
[----:B------:R-:W-:Y:S02]  /*c740*/  IMAD.MOV.U32 R94, RZ, RZ, 0x2 ;  /* 0x00000002ff5e7424 */ /* 0x000fe400078e00ff */
[----:B------:R-:W-:Y:S01]  /*c750*/  FMUL.FTZ R52, R43, R74 ;  /* 0x0000004a2b347220 */ /* 0x000fe20000410000 */
        /* <DEDUP_REMOVED lines=12> */
.L_x_6436:
        /* <DEDUP_REMOVED lines=13> */
.L_x_6438:
[----:B------:R-:W-:Y:S05]  /*c8f0*/  BSYNC.RECONVERGENT B2 ;  /* 0x0000000000027941 */ /* 0x000fea0003800200 */
.L_x_6437:
        /* <DEDUP_REMOVED lines=61> */
.L_x_6435:
[----:B------:R-:W-:Y:S05]  /*ccd0*/  BSYNC.RECONVERGENT B1 ;  /* 0x0000000000017941 */ /* 0x000fea0003800200 */
.L_x_6434:
[----:B------:R-:W-:Y:S01]  /*cce0*/  I2FP.F32.U32 R42, R42 ;  /* 0x0000002a002a7245 */ /* 0x000fe20000201000 */
[----:B------:R-:W-:Y:S01]  /*ccf0*/  IMAD.U32 R43, R105, 0x10000, RZ ;  /* 0x00010000692b7824 */ /* 0x000fe200078e00ff */
[----:B------:R-:W-:Y:S01]  /*cd00*/  BSSY.RECONVERGENT B1, `(.L_x_6439) ;  /* 0x0000060000017945 */ /* 0x000fe20003800200 */
[----:B------:R-:W-:Y:S02]  /*cd10*/  IMAD.MOV.U32 R95, RZ, RZ, 0x2 ;  /* 0x00000002ff5f7424 */ /* 0x000fe400078e00ff */
        /* <DEDUP_REMOVED lines=8> */
[----:B------:R-:W-:-:S03]  /*cda0*/  MOV R43, R90 ;  /* 0x0000005a002b7202 */ /* 0x000fc60000000f00 */
[----:B------:R-:W-:Y:S02]  /*cdb0*/  @P1 FADD.FTZ R42, R10, R42 ;  /* 0x0000002a0a2a1221 */ /* 0x000fe40000010000 */
        /* <DEDUP_REMOVED lines=9> */
.L_x_6441:
        /* <DEDUP_REMOVED lines=13> */
.L_x_6443:
[----:B------:R-:W-:Y:S05]  /*cf20*/  BSYNC.RECONVERGENT B2 ;  /* 0x0000000000027941 */ /* 0x000fea0003800200 */
.L_x_6442:
        /* <DEDUP_REMOVED lines=61> */
.L_x_6440:
[----:B------:R-:W-:Y:S05]  /*d300*/  BSYNC.RECONVERGENT B1 ;  /* 0x0000000000017941 */ /* 0x000fea0003800200 */
.L_x_6439:
[----:B------:R-:W-:Y:S01]  /*d310*/  I2FP.F32.U32 R52, R43 ;  /* 0x0000002b00347245 */ /* 0x000fe20000201000 */
[----:B------:R-:W-:Y:S01]  /*d320*/  IMAD.U32 R53, R53, 0x10000, RZ ;  /* 0x0001000035357824 */ /* 0x000fe200078e00ff */
[----:B------:R-:W-:Y:S01]  /*d330*/  ISETP.NE.AND P2, PT, R95, 0x1, PT ;  /* 0x000000015f00780c */ /* 0x000fe20003f45270 */
[----:B------:R-:W-:Y:S01]  /*d340*/  BSSY.RECONVERGENT B1, `(.L_x_6444) ;  /* 0x000005c000017945 */ /* 0x000fe20003800200 */
[----:B------:R-:W-:Y:S01]  /*d350*/  LOP3.LUT R113, R113, 0xfffffffd, RZ, 0xc0, !PT ;  /* 0xfffffffd71717812 */ /* 0x000fe200078ec0ff */
[----:B------:R-:W-:Y:S01]  /*d360*/  FFMA.FTZ R52, R52, R75, 1.1641532182693481445e-10 ;  /* 0x2f00000034347423 */ /* 0x000fe2000001004b */
[----:B------:R-:W-:Y:S01]  /*d370*/  IMAD.MOV.U32 R96, RZ, RZ, 0x2 ;  /* 0x00000002ff607424 */ /* 0x000fe200078e00ff */
[----:B------:R-:W-:Y:S01]  /*d380*/  MOV R43, R90 ;  /* 0x0000005a002b7202 */ /* 0x000fe20000000f00 */
[----:B------:R-:W-:Y:S02]  /*d390*/  FMUL.FTZ R100, R53, R74 ;  /* 0x0000004a35647220 */ /* 0x000fe40000410000 */
        /* <DEDUP_REMOVED lines=11> */
.L_x_6446:
        /* <DEDUP_REMOVED lines=13> */
.L_x_6448:
[----:B------:R-:W-:Y:S05]  /*d520*/  BSYNC.RECONVERGENT B2 ;  /* 0x0000000000027941 */ /* 0x000fea0003800200 */
.L_x_6447:
        /* <DEDUP_REMOVED lines=59> */
[----:B------:R-:W-:Y:S02]  /*d8e0*/  IMAD.MOV.U32 R72, RZ, RZ, R96 ;  /* 0x000000ffff487224 */ /* 0x000fe400078e0060 */
[----:B------:R-:W-:-:S07]  /*d8f0*/  HFMA2 R96, -RZ, RZ, 0, 0 ;  /* 0x00000000ff607431 */ /* 0x000fce00000001ff */
.L_x_6445:
[----:B------:R-:W-:Y:S05]  /*d900*/  BSYNC.RECONVERGENT B1 ;  /* 0x0000000000017941 */ /* 0x000fea0003800200 */
.L_x_6444:
        /* <DEDUP_REMOVED lines=24> */
.L_x_6451:
        /* <DEDUP_REMOVED lines=13> */
.L_x_6453:
[----:B------:R-:W-:Y:S05]  /*db60*/  BSYNC.RECONVERGENT B2 ;  /* 0x0000000000027941 */ /* 0x000fea0003800200 */
.L_x_6452:
        /* <DEDUP_REMOVED lines=61> */
.L_x_6450:
[----:B------:R-:W-:Y:S05]  /*df40*/  BSYNC.RECONVERGENT B1 ;  /* 0x0000000000017941 */ /* 0x000fea0003800200 */
.L_x_6449:
        /* <DEDUP_REMOVED lines=19> */
.L_x_6456:
        /* <DEDUP_REMOVED lines=13> */
.L_x_6458:
[----:B------:R-:W-:Y:S05]  /*e150*/  BSYNC.RECONVERGENT B2 ;  /* 0x0000000000027941 */ /* 0x000fea0003800200 */
.L_x_6457:
        /* <DEDUP_REMOVED lines=61> */
.L_x_6455:
[----:B------:R-:W-:Y:S05]  /*e530*/  BSYNC.RECONVERGENT B1 ;  /* 0x0000000000017941 */ /* 0x000fea0003800200 */
.L_x_6454:
        /* <DEDUP_REMOVED lines=23> */
.L_x_6461:
        /* <DEDUP_REMOVED lines=13> */
.L_x_6463:
[----:B------:R-:W-:Y:S05]  /*e780*/  BSYNC.RECONVERGENT B2 ;  /* 0x0000000000027941 */ /* 0x000fea0003800200 */
.L_x_6462:
        /* <DEDUP_REMOVED lines=61> */
.L_x_6460:
[----:B------:R-:W-:Y:S05]  /*eb60*/  BSYNC.RECONVERGENT B1 ;  /* 0x0000000000017941 */ /* 0x000fea0003800200 */
.L_x_6459:
[----:B------:R-:W-:Y:S01]  /*eb70*/  ISETP.NE.AND P4, PT, R97, 0x1, PT ;  /* 0x000000016100780c */ /* 0x000fe20003f85270 */
[----:B------:R-:W-:Y:S01]  /*eb80*/  BSSY.RECONVERGENT B1, `(.L_x_6464) ;  /* 0x000005c000017945 */ /* 0x000fe20003800200 */
[----:B------:R-:W-:Y:S01]  /*eb90*/  I2FP.F32.U32 R96, R53 ;  /* 0x0000003500607245 */ /* 0x000fe20000201000 */
[----:B------:R-:W-:Y:S01]  /*eba0*/  IMAD.U32 R53, R54, 0x10000, RZ ;  /* 0x0001000036357824 */ /* 0x000fe200078e00ff */
[----:B------:R-:W-:Y:S01]  /*ebb0*/  MOV R54, R90 ;  /* 0x0000005a00367202 */ /* 0x000fe20000000f00 */
[----:B------:R-:W-:Y:S02]  /*ebc0*/  IMAD.MOV.U32 R98, RZ, RZ, 0x2 ;  /* 0x00000002ff627424 */ /* 0x000fe400078e00ff */
        /* <DEDUP_REMOVED lines=12> */
.L_x_6466:
        /* <DEDUP_REMOVED lines=13> */
.L_x_6468:
[----:B------:R-:W-:Y:S05]  /*ed60*/  BSYNC.RECONVERGENT B2 ;  /* 0x0000000000027941 */ /* 0x000fea0003800200 */
.L_x_6467:
        /* <DEDUP_REMOVED lines=58> */
[----:B------:R-:W-:Y:S02]  /*f110*/  HFMA2 R98, -RZ, RZ, 0, 0 ;  /* 0x00000000ff627431 */ /* 0x000fe400000001ff */
[----:B------:R-:W-:Y:S01]  /*f120*/  IMAD.MOV.U32 R72, RZ, RZ, R100 ;  /* 0x000000ffff487224 */ /* 0x000fe200078e0064 */
[----:B------:R-:W-:-:S07]  /*f130*/  LOP3.LUT R80, R53, R96, R101, 0x96, !PT ;  /* 0x0000006035507212 */ /* 0x000fce00078e9665 */
.L_x_6465:
[----:B------:R-:W-:Y:S05]  /*f140*/  BSYNC.RECONVERGENT B1 ;  /* 0x0000000000017941 */ /* 0x000fea0003800200 */
.L_x_6464:
        /* <DEDUP_REMOVED lines=24> */
.L_x_6471:
        /* <DEDUP_REMOVED lines=13> */
.L_x_6473:
[----:B------:R-:W-:Y:S05]  /*f3a0*/  BSYNC.RECONVERGENT B2 ;  /* 0x0000000000027941 */ /* 0x000fea0003800200 */
.L_x_6472:
        /* <DEDUP_REMOVED lines=61> */
.L_x_6470:
[----:B------:R-:W-:Y:S05]  /*f780*/  BSYNC.RECONVERGENT B1 ;  /* 0x0000000000017941 */ /* 0x000fea0003800200 */
.L_x_6469:
        /* <DEDUP_REMOVED lines=19> */
.L_x_6476:
        /* <DEDUP_REMOVED lines=13> */
.L_x_6478:
[----:B------:R-:W-:Y:S05]  /*f990*/  BSYNC.RECONVERGENT B2 ;  /* 0x0000000000027941 */ /* 0x000fea0003800200 */
.L_x_6477:
        /* <DEDUP_REMOVED lines=61> */
.L_x_6475:
[----:B------:R-:W-:Y:S05]  /*fd70*/  BSYNC.RECONVERGENT B1 ;  /* 0x0000000000017941 */ /* 0x000fea0003800200 */
.L_x_6474:
[----:B------:R-:W-:Y:S01]  /*fd80*/  I2FP.F32.U32 R54, R98 ;  /* 0x0000006200367245 */ /* 0x000fe20000201000 */
[----:B------:R-:W-:Y:S01]  /*fd90*/  IMAD.U32 R97, R107, 0x10000, RZ ;  /* 0x000100006b617824 */ /* 0x000fe200078e00ff */
[----:B------:R-:W-:Y:S01]  /*fda0*/  FSEL R99, R112, RZ, P4 ;  /* 0x000000ff70637208 */ /* 0x000fe20002000000 */
        /* <DEDUP_REMOVED lines=20> */
.L_x_6481:
        /* <DEDUP_REMOVED lines=13> */
.L_x_6483:
[----:B------:R-:W-:Y:S05]  /*ffc0*/  BSYNC.RECONVERGENT B2 ;  /* 0x0000000000027941 */ /* 0x000fea0003800200 */
.L_x_6482:
        /* <DEDUP_REMOVED lines=61> */
.L_x_6480:
[----:B------:R-:W-:Y:S05]  /*103a0*/  BSYNC.RECONVERGENT B1 ;  /* 0x0000000000017941 */ /* 0x000fea0003800200 */
.L_x_6479:
[----:B------:R-:W-:Y:S01]  /*103b0*/  ISETP.NE.AND P6, PT, R101, 0x1, PT ;  /* 0x000000016500780c */ /* 0x000fe20003fc5270 */
[----:B------:R-:W-:Y:S01]  /*103c0*/  IMAD.U32 R55, R55, 0x10000, RZ ;  /* 0x0001000037377824 */ /* 0x000fe200078e00ff */
[----:B------:R-:W-:Y:S01]  /*103d0*/  I2FP.F32.U32 R98, R98 ;  /* 0x0000006200627245 */ /* 0x000fe20000201000 */
[----:B------:R-:W-:Y:S01]  /*103e0*/  BSSY.RECONVERGENT B1, `(.L_x_6484) ;  /* 0x000005c000017945 */ /* 0x000fe20003800200 */
[----:B------:R-:W-:Y:S01]  /*103f0*/  MOV R99, R90 ;  /* 0x0000005a00637202 */ /* 0x000fe20000000f00 */
[----:B------:R-:W-:Y:S02]  /*10400*/  FMUL.FTZ R112, R55, R74 ;  /* 0x0000004a37707220 */ /* 0x000fe40000410000 */
[----:B------:R-:W-:Y:S01]  /*10410*/  FFMA.FTZ R100, R98, R75, 1.1641532182693481445e-10 ;  /* 0x2f00000062647423 */ /* 0x000fe2000001004b */
[----:B------:R-:W-:-:S04]  /*10420*/  IMAD.MOV.U32 R98, RZ, RZ, 0x2 ;  /* 0x00000002ff627424 */ /* 0x000fc800078e00ff */
        /* <DEDUP_REMOVED lines=10> */
.L_x_6486:
        /* <DEDUP_REMOVED lines=15> */
.L_x_6488:
[----:B------:R-:W-:Y:S05]  /*105c0*/  BSYNC.RECONVERGENT B2 ;  /* 0x0000000000027941 */ /* 0x000fea0003800200 */
.L_x_6487:
        /* <DEDUP_REMOVED lines=56> */
[----:B------:R-:W-:Y:S02]  /*10950*/  HFMA2 R98, -RZ, RZ, 0, 0 ;  /* 0x00000000ff627431 */ /* 0x000fe400000001ff */
[----:B------:R-:W-:Y:S01]  /*10960*/  IMAD.MOV.U32 R99, RZ, RZ, R72 ;  /* 0x000000ffff637224 */ /* 0x000fe200078e0048 */
[----:B------:R-:W-:Y:S01]  /*10970*/  MOV R90, R144 ;  /* 0x00000090005a7202 */ /* 0x000fe20000000f00 */
[----:B------:R-:W-:Y:S01]  /*10980*/  IMAD.MOV.U32 R72, RZ, RZ, R102 ;  /* 0x000000ffff487224 */ /* 0x000fe200078e0066 */
[----:B------:R-:W-:-:S07]  /*10990*/  LOP3.LUT R79, R79, R100, R145, 0x96, !PT ;  /* 0x000000644f4f7212 */ /* 0x000fce00078e9691 */
.L_x_6485:
[----:B------:R-:W-:Y:S05]  /*109a0*/  BSYNC.RECONVERGENT B1 ;  /* 0x0000000000017941 */ /* 0x000fea0003800200 */
.L_x_6484:
        /* <DEDUP_REMOVED lines=10> */
[----:B------:R-:W-:Y:S01]  /*10a50*/  @P1 FADD.FTZ R55, R7, R55 ;  /* 0x0000003707371221 */ /* 0x000fe20000010000 */
[----:B------:R-:W-:Y:S06]  /*10a60*/  BRA `(.L_x_6489) ;  /* 0x0000003000647947 */ /* 0x000fec0003800000 */
.L_x_6408:
        /* <DEDUP_REMOVED lines=16> */
.L_x_6492:
        /* <DEDUP_REMOVED lines=13> */
.L_x_6494:
[----:B------:R-:W-:Y:S05]  /*10c40*/  BSYNC.RECONVERGENT B2 ;  /* 0x0000000000027941 */ /* 0x000fea0003800200 */
.L_x_6493:
[----:B------:R-:W-:Y:S01]  /*10c50*/  IMAD.WIDE.U32 R42, R115, -0x326172a9, RZ ;  /* 0xcd9e8d57732a7825 */ /* 0x000fe200078e00ff */
[----:B------:R-:W-:Y:S02]  /*10c60*/  LOP3.LUT R74, R87, R41, R3, 0x96, !PT ;  /* 0x00000029574a7212 */ /* 0x000fe400078e9603 */
[C---:B------:R-:W-:Y:S01]  /*10c70*/  IADD3 R41, PT, PT, R2.reuse, -0x61c88647, RZ ;  /* 0x9e3779b902297810 */ /* 0x040fe20007ffe0ff */
        /* <DEDUP_REMOVED lines=57> */
.L_x_6491:
[----:B------:R-:W-:Y:S05]  /*11010*/  BSYNC.RECONVERGENT B1 ;  /* 0x0000000000017941 */ /* 0x000fea0003800200 */
.L_x_6490:
[----:B------:R-:W0:Y:S01]  /*11020*/  LDC R73, c[0x0][0x404] ;  /* 0x00010100ff497b82 */ /* 0x000e220000000800 */
[----:B------:R-:W-:Y:S01]  /*11030*/  I2FP.F32.U32 R41, R40 ;  /* 0x0000002800297245 */ /* 0x000fe20000201000 */
[----:B------:R-:W-:Y:S01]  /*11040*/  HFMA2 R40, -RZ, RZ, 0.1171875, 0 ;  /* 0x2f800000ff287431 */ /* 0x000fe200000001ff */
[----:B------:R-:W-:Y:S01]  /*11050*/  ISETP.NE.AND P2, PT, R43, 0x1, PT ;  /* 0x000000012b00780c */ /* 0x000fe20003f45270 */
[----:B------:R-:W-:Y:S01]  /*11060*/  BSSY.RECONVERGENT B1, `(.L_x_6495) ;  /* 0x000005d000017945 */ /* 0x000fe20003800200 */
[----:B------:R-:W-:Y:S01]  /*11070*/  LOP3.LUT R113, R113, 0xffffffef, RZ, 0xc0, !PT ;  /* 0xffffffef71717812 */ /* 0x000fe200078ec0ff */
[----:B------:R-:W-:Y:S02]  /*11080*/  IMAD.MOV.U32 R74, RZ, RZ, 0x2 ;  /* 0x00000002ff4a7424 */ /* 0x000fe400078e00ff */
[----:B------:R-:W-:Y:S01]  /*11090*/  FFMA.FTZ R42, R41, R40, 1.1641532182693481445e-10 ;  /* 0x2f000000292a7423 */ /* 0x000fe20000010028 */
[C---:B-----5:R-:W-:Y:S01]  /*110a0*/  IMAD.U32 R41, R52.reuse, 0x10000, RZ ;  /* 0x0001000034297824 */ /* 0x060fe200078e00ff */
[----:B------:R-:W-:-:S03]  /*110b0*/  PRMT R52, R52, 0x7632, R52 ;  /* 0x0000763234347816 */ /* 0x000fc60000000034 */
[----:B0-----:R-:W-:Y:S02]  /*110c0*/  FSETP.LE.FTZ.AND P3, PT, R42, R73, PT ;  /* 0x000000492a00720b */ /* 0x001fe40003f73000 */
        /* <DEDUP_REMOVED lines=11> */
.L_x_6497:
        /* <DEDUP_REMOVED lines=13> */
.L_x_6499:
[----:B------:R-:W-:Y:S05]  /*11250*/  BSYNC.RECONVERGENT B2 ;  /* 0x0000000000027941 */ /* 0x000fea0003800200 */
.L_x_6498:
        /* <DEDUP_REMOVED lines=61> */
.L_x_6496:
[----:B------:R-:W-:Y:S05]  /*11630*/  BSYNC.RECONVERGENT B1 ;  /* 0x0000000000017941 */ /* 0x000fea0003800200 */
.L_x_6495:
[----:B------:R-:W-:Y:S01]  /*11640*/  I2FP.F32.U32 R43, R42 ;  /* 0x0000002a002b7245 */ /* 0x000fe20000201000 */
[----:B------:R-:W-:Y:S01]  /*11650*/  BSSY.RECONVERGENT B1, `(.L_x_6500) ;  /* 0x000005d000017945 */ /* 0x000fe20003800200 */
[----:B------:R-:W-:Y:S01]  /*11660*/  ISETP.NE.AND P2, PT, R74, 0x1, PT ;  /* 0x000000014a00780c */ /* 0x000fe20003f45270 */
[----:B------:R-:W-:Y:S01]  /*11670*/  IMAD.MOV.U32 R75, RZ, RZ, 0x2 ;  /* 0x00000002ff4b7424 */ /* 0x000fe200078e00ff */
[----:B------:R-:W-:Y:S01]  /*11680*/  LOP3.LUT R113, R113, 0xfffffff7, RZ, 0xc0, !PT ;  /* 0xfffffff771717812 */ /* 0x000fe200078ec0ff */
[----:B------:R-:W-:Y:S01]  /*11690*/  FFMA.FTZ R42, R43, R40, 1.1641532182693481445e-10 ;  /* 0x2f0000002b2a7423 */ /* 0x000fe20000010028 */
[----:B------:R-:W-:-:S04]  /*116a0*/  MOV R43, R90 ;  /* 0x0000005a002b7202 */ /* 0x000fc80000000f00 */
[----:B------:R-:W-:Y:S01]  /*116b0*/  FSETP.LE.FTZ.AND P3, PT, R42, R73, PT ;  /* 0x000000492a00720b */ /* 0x000fe20003f73000 */
[----:B------:R-:W-:-:S12]  /*116c0*/  IMAD.U32 R42, R52, 0x10000, RZ ;  /* 0x00010000342a7824 */ /* 0x000fd800078e00ff */
        /* <DEDUP_REMOVED lines=10> */
.L_x_6502:
        /* <DEDUP_REMOVED lines=13> */
.L_x_6504:
[----:B------:R-:W-:Y:S05]  /*11840*/  BSYNC.RECONVERGENT B2 ;  /* 0x0000000000027941 */ /* 0x000fea0003800200 */
.L_x_6503:
        /* <DEDUP_REMOVED lines=61> */
.L_x_6501:
[----:B------:R-:W-:Y:S05]  /*11c20*/  BSYNC.RECONVERGENT B1 ;  /* 0x0000000000017941 */ /* 0x000fea0003800200 */
.L_x_6500:
[----:B------:R-:W-:Y:S01]  /*11c30*/  I2FP.F32.U32 R43, R43 ;  /* 0x0000002b002b7245 */ /* 0x000fe20000201000 */
[----:B------:R-:W-:Y:S01]  /*11c40*/  BSSY.RECONVERGENT B1, `(.L_x_6505) ;  /* 0x000005e000017945 */ /* 0x000fe20003800200 */
[----:B------:R-:W-:Y:S01]  /*11c50*/  LOP3.LUT R113, R113, 0xfffffffb, RZ, 0xc0, !PT ;  /* 0xfffffffb71717812 */ /* 0x000fe200078ec0ff */
[----:B------:R-:W-:Y:S01]  /*11c60*/  IMAD.MOV.U32 R100, RZ, RZ, 0x2 ;  /* 0x00000002ff647424 */ /* 0x000fe200078e00ff */
[----:B------:R-:W-:Y:S01]  /*11c70*/  PRMT R98, R53, 0x7632, R98 ;  /* 0x0000763235627816 */ /* 0x000fe20000000062 */
[----:B------:R-:W-:Y:S01]  /*11c80*/  FFMA.FTZ R52, R43, R40, 1.1641532182693481445e-10 ;  /* 0x2f0000002b347423 */ /* 0x000fe20000010028 */
[----:B------:R-:W-:-:S04]  /*11c90*/  IMAD.U32 R43, R53, 0x10000, RZ ;  /* 0x00010000352b7824 */ /* 0x000fc800078e00ff */
[----:B------:R-:W-:Y:S02]  /*11ca0*/  FSETP.LE.FTZ.AND P2, PT, R52, R73, PT ;  /* 0x000000493400720b */ /* 0x000fe40003f53000 */
[----:B------:R-:W-:-:S11]  /*11cb0*/  MOV R52, R90 ;  /* 0x0000005a00347202 */ /* 0x000fd60000000f00 */
[----:B------:R-:W-:Y:S02]  /*11cc0*/  @P2 LOP3.LUT R113, R113, 0x4, RZ, 0xfc, !PT ;  /* 0x0000000471712812 */ /* 0x000fe400078efcff */
[----:B------:R-:W-:-:S13]  /*11cd0*/  ISETP.NE.AND P2, PT, R75, 0x1, PT ;  /* 0x000000014b00780c */ /* 0x000fda0003f45270 */
        /* <DEDUP_REMOVED lines=9> */
.L_x_6507:
        /* <DEDUP_REMOVED lines=13> */
.L_x_6509:
[----:B------:R-:W-:Y:S05]  /*11e40*/  BSYNC.RECONVERGENT B2 ;  /* 0x0000000000027941 */ /* 0x000fea0003800200 */
.L_x_6508:
        /* <DEDUP_REMOVED lines=61> */
.L_x_6506:
[----:B------:R-:W-:Y:S05]  /*12220*/  BSYNC.RECONVERGENT B1 ;  /* 0x0000000000017941 */ /* 0x000fea0003800200 */
.L_x_6505:
[----:B------:R-:W-:Y:S01]  /*12230*/  I2FP.F32.U32 R53, R52 ;  /* 0x0000003400357245 */ /* 0x000fe20000201000 */
[----:B------:R-:W-:Y:S01]  /*12240*/  BSSY.RECONVERGENT B1, `(.L_x_6510) ;  /* 0x000005d000017945 */ /* 0x000fe20003800200 */
[----:B------:R-:W-:Y:S01]  /*12250*/  ISETP.NE.AND P2, PT, R100, 0x1, PT ;  /* 0x000000016400780c */ /* 0x000fe20003f45270 */
[----:B------:R-:W-:Y:S01]  /*12260*/  IMAD.U32 R52, R98, 0x10000, RZ ;  /* 0x0001000062347824 */ /* 0x000fe200078e00ff */
[----:B------:R-:W-:Y:S01]  /*12270*/  LOP3.LUT R113, R113, 0xfffffffd, RZ, 0xc0, !PT ;  /* 0xfffffffd71717812 */ /* 0x000fe200078ec0ff */
[----:B------:R-:W-:Y:S01]  /*12280*/  FFMA.FTZ R74, R53, R40, 1.1641532182693481445e-10 ;  /* 0x2f000000354a7423 */ /* 0x000fe20000010028 */
[----:B------:R-:W-:Y:S01]  /*12290*/  IMAD.MOV.U32 R98, RZ, RZ, 0x2 ;  /* 0x00000002ff627424 */ /* 0x000fe200078e00ff */
[----:B------:R-:W-:-:S03]  /*122a0*/  MOV R53, R90 ;  /* 0x0000005a00357202 */ /* 0x000fc60000000f00 */
        /* <DEDUP_REMOVED lines=11> */
.L_x_6512:
        /* <DEDUP_REMOVED lines=13> */
.L_x_6514:
[----:B------:R-:W-:Y:S05]  /*12430*/  BSYNC.RECONVERGENT B2 ;  /* 0x0000000000027941 */ /* 0x000fea0003800200 */
.L_x_6513:
        /* <DEDUP_REMOVED lines=61> */
.L_x_6511:
[----:B------:R-:W-:Y:S05]  /*12810*/  BSYNC.RECONVERGENT B1 ;  /* 0x0000000000017941 */ /* 0x000fea0003800200 */
.L_x_6510:
[----:B------:R-:W-:Y:S01]  /*12820*/  ISETP.NE.AND P3, PT, R98, 0x1, PT ;  /* 0x000000016200780c */ /* 0x000fe20003f65270 */
[----:B------:R-:W-:Y:S01]  /*12830*/  BSSY.RECONVERGENT B1, `(.L_x_6515) ;  /* 0x000005c000017945 */ /* 0x000fe20003800200 */
[----:B------:R-:W-:Y:S01]  /*12840*/  I2FP.F32.U32 R53, R53 ;  /* 0x0000003500357245 */ /* 0x000fe20000201000 */
[----:B------:R-:W-:Y:S01]  /*12850*/  IMAD.MOV.U32 R100, RZ, RZ, 0x2 ;  /* 0x00000002ff647424 */ /* 0x000fe200078e00ff */
[----:B------:R-:W-:-:S03]  /*12860*/  MOV R75, R90 ;  /* 0x0000005a004b7202 */ /* 0x000fc60000000f00 */
[----:B------:R-:W-:Y:S01]  /*12870*/  FFMA.FTZ R74, R53, R40, 1.1641532182693481445e-10 ;  /* 0x2f000000354a7423 */ /* 0x000fe20000010028 */
[C---:B------:R-:W-:Y:S01]  /*12880*/  IMAD.U32 R53, R54.reuse, 0x10000, RZ ;  /* 0x0001000036357824 */ /* 0x040fe200078e00ff */
[----:B------:R-:W-:-:S03]  /*12890*/  PRMT R54, R54, 0x7632, R54 ;  /* 0x0000763236367816 */ /* 0x000fc60000000036 */
        /* <DEDUP_REMOVED lines=10> */
.L_x_6517:
        /* <DEDUP_REMOVED lines=13> */
.L_x_6519:
[----:B------:R-:W-:Y:S05]  /*12a10*/  BSYNC.RECONVERGENT B2 ;  /* 0x0000000000027941 */ /* 0x000fea0003800200 */
.L_x_6518:
        /* <DEDUP_REMOVED lines=61> */
.L_x_6516:
[----:B------:R-:W-:Y:S05]  /*12df0*/  BSYNC.RECONVERGENT B1 ;  /* 0x0000000000017941 */ /* 0x000fea0003800200 */
.L_x_6515:
[----:B------:R-:W-:Y:S01]  /*12e00*/  ISETP.NE.AND P4, PT, R100, 0x1, PT ;  /* 0x000000016400780c */ /* 0x000fe20003f85270 */
[----:B------:R-:W-:Y:S01]  /*12e10*/  BSSY.RECONVERGENT B1, `(.L_x_6520) ;  /* 0x000005b000017945 */ /* 0x000fe20003800200 */
[----:B------:R-:W-:Y:S01]  /*12e20*/  I2FP.F32.U32 R75, R75 ;  /* 0x0000004b004b7245 */ /* 0x000fe20000201000 */
[----:B------:R-:W-:Y:S02]  /*12e30*/  IMAD.U32 R54, R54, 0x10000, RZ ;  /* 0x0001000036367824 */ /* 0x000fe400078e00ff */
[----:B------:R-:W-:Y:S02]  /*12e40*/  IMAD.MOV.U32 R101, RZ, RZ, 0x2 ;  /* 0x00000002ff657424 */ /* 0x000fe400078e00ff */
[----:B------:R-:W-:Y:S01]  /*12e50*/  FFMA.FTZ R74, R75, R40, 1.1641532182693481445e-10 ;  /* 0x2f0000004b4a7423 */ /* 0x000fe20000010028 */
[----:B------:R-:W-:-:S04]  /*12e60*/  MOV R75, R90 ;  /* 0x0000005a004b7202 */ /* 0x000fc80000000f00 */
        /* <DEDUP_REMOVED lines=10> */
.L_x_6522:
        /* <DEDUP_REMOVED lines=13> */
.L_x_6524:
[----:B------:R-:W-:Y:S05]  /*12fe0*/  BSYNC.RECONVERGENT B2 ;  /* 0x0000000000027941 */ /* 0x000fea0003800200 */
.L_x_6523:
        /* <DEDUP_REMOVED lines=61> */
.L_x_6521:
[----:B------:R-:W-:Y:S05]  /*133c0*/  BSYNC.RECONVERGENT B1 ;  /* 0x0000000000017941 */ /* 0x000fea0003800200 */
.L_x_6520:
[----:B------:R-:W-:Y:S01]  /*133d0*/  ISETP.NE.AND P5, PT, R101, 0x1, PT ;  /* 0x000000016500780c */ /* 0x000fe20003fa5270 */
[----:B------:R-:W-:Y:S01]  /*133e0*/  BSSY.RECONVERGENT B1, `(.L_x_6525) ;  /* 0x000005c000017945 */ /* 0x000fe20003800200 */
[----:B------:R-:W-:Y:S01]  /*133f0*/  I2FP.F32.U32 R75, R75 ;  /* 0x0000004b004b7245 */ /* 0x000fe20000201000 */
[C---:B------:R-:W-:Y:S01]  /*13400*/  IMAD.U32 R112, R55.reuse, 0x10000, RZ ;  /* 0x0001000037707824 */ /* 0x040fe200078e00ff */
[----:B------:R-:W-:Y:S01]  /*13410*/  PRMT R55, R55, 0x7632, R55 ;  /* 0x0000763237377816 */ /* 0x000fe20000000037 */
        /* <DEDUP_REMOVED lines=13> */
.L_x_6527:
        /* <DEDUP_REMOVED lines=13> */
.L_x_6529:
[----:B------:R-:W-:Y:S05]  /*135c0*/  BSYNC.RECONVERGENT B2 ;  /* 0x0000000000027941 */ /* 0x000fea0003800200 */
.L_x_6528:
        /* <DEDUP_REMOVED lines=60> */
[----:B------:R-:W-:-:S07]  /*13990*/  IMAD.MOV.U32 R72, RZ, RZ, R102 ;  /* 0x000000ffff487224 */ /* 0x000fce00078e0066 */
.L_x_6526:
[----:B------:R-:W-:Y:S05]  /*139a0*/  BSYNC.RECONVERGENT B1 ;  /* 0x0000000000017941 */ /* 0x000fea0003800200 */
.L_x_6525:
[----:B------:R-:W-:Y:S01]  /*139b0*/  I2FP.F32.U32 R101, R75 ;  /* 0x0000004b00657245 */ /* 0x000fe20000201000 */
[----:B------:R-:W-:Y:S01]  /*139c0*/  FMUL.FTZ R41, R41, UR7 ;  /* 0x0000000729297c20 */ /* 0x000fe20008410000 */
[----:B------:R-:W-:Y:S01]  /*139d0*/  P2R R103, PR, RZ, 0x2 ;  /* 0x00000002ff677803 */ /* 0x000fe20000000000 */
[----:B------:R-:W-:Y:S01]  /*139e0*/  FMUL.FTZ R42, R42, UR7 ;  /* 0x000000072a2a7c20 */ /* 0x000fe20008410000 */
[----:B------:R-:W-:Y:S01]  /*139f0*/  LOP3.LUT P1, RZ, R113, 0x10, RZ, 0xc0, !PT ;  /* 0x0000001071ff7812 */ /* 0x000fe2000782c0ff */
[----:B------:R-:W-:Y:S01]  /*13a00*/  FFMA.FTZ R102, R101, R40, 1.1641532182693481445e-10 ;  /* 0x2f00000065667423 */ /* 0x000fe20000010028 */
[----:B------:R-:W-:Y:S01]  /*13a10*/  IMAD.U32 R40, R55, 0x10000, RZ ;  /* 0x0001000037287824 */ /* 0x000fe200078e00ff */
        /* <DEDUP_REMOVED lines=10> */
[----:B------:R-:W-:Y:S01]  /*13ac0*/  ISETP.NE.AND P1, PT, R103, RZ, PT ;  /* 0x000000ff6700720c */ /* 0x000fe20003f25270 */
[----:B------:R-:W-:Y:S01]  /*13ad0*/  FMUL.FTZ R100, R53, UR7 ;  /* 0x0000000735647c20 */ /* 0x000fe20008410000 */
[----:B------:R-:W-:-:S02]  /*13ae0*/  FSEL R41, R42, RZ, P0 ;  /* 0x000000ff2a297208 */ /* 0x000fc40000000000 */
        /* <DEDUP_REMOVED lines=16> */
[----:B------:R-:W-:-:S13]  /*13bf0*/  PLOP3.LUT P5, PT, P5, PT, PT, 0x8, 0x80 ;  /* 0x000000000080781c */ /* 0x000fda0002fae170 */
.L_x_6489:
        /* <DEDUP_REMOVED lines=44> */
.L_x_6530:
[----:B01----:R-:W-:Y:S01]  /*13ec0*/  MOV R100, R72 ;  /* 0x0000004800647202 */ /* 0x003fe20000000f00 */
[----:B------:R-:W-:-:S07]  /*13ed0*/  VIADD R0, R0, 0x100 ;  /* 0x0000010000007836 */ /* 0x000fce0000000000 */
.L_x_6407:
[----:B------:R-:W-:Y:S05]  /*13ee0*/  BSYNC.RECONVERGENT B0 ;  /* 0x0000000000007941 */ /* 0x000fea0003800200 */
.L_x_6406:
        /* <DEDUP_REMOVED lines=11> */
[----:B------:R-:W1:Y:S01]  /*13fa0*/  @P1 LDC.64 R56, c[0x0][0x3a0] ;  /* 0x0000e800ff381b82 */ /* 0x000e620000000a00 */
[----:B0-----:R-:W-:-:S04]  /*13fb0*/  IMAD.WIDE.U32 R44, R0, 0x10, R44 ;  /* 0x00000010002c7825 */ /* 0x001fc800078e002c */
[----:B--2---:R-:W-:-:S05]  /*13fc0*/  @P0 IMAD.WIDE.U32 R46, R0, 0x10, R46 ;  /* 0x00000010002e0825 */ /* 0x004fca00078e002e */
[----:B------:R0:W5:Y:S01]  /*13fd0*/  @P0 LDG.E.128 R104, desc[UR8][R46.64] ;  /* 0x000000082e680981 */ /* 0x000162000c1e1d00 */
[----:B-1----:R-:W-:-:S03]  /*13fe0*/  @P1 IMAD.WIDE.U32 R72, R0, 0x20, R56 ;  /* 0x0000002000481825 */ /* 0x002fc600078e0038 */
[----:B------:R0:W5:Y:S04]  /*13ff0*/  LDG.E.128 R56, desc[UR8][R44.64] ;  /* 0x000000082c387981 */ /* 0x000168000c1e1d00 */
[----:B------:R0:W5:Y:S04]  /*14000*/  @P1 LDG.E.128 R8, desc[UR8][R72.64] ;  /* 0x0000000848081981 */ /* 0x000168000c1e1d00 */
        /* <DEDUP_REMOVED lines=18> */
.L_x_6536:
        /* <DEDUP_REMOVED lines=13> */
.L_x_6538:
[----:B------:R-:W-:Y:S05]  /*14200*/  BSYNC.RECONVERGENT B2 ;  /* 0x0000000000027941 */ /* 0x000fea0003800200 */
.L_x_6537:
        /* <DEDUP_REMOVED lines=60> */
.L_x_6535:
[----:B------:R-:W-:Y:S05]  /*145d0*/  BSYNC.RECONVERGENT B1 ;  /* 0x0000000000017941 */ /* 0x000fea0003800200 */
.L_x_6534:
        /* <DEDUP_REMOVED lines=24> */
.L_x_6541:
        /* <DEDUP_REMOVED lines=13> */
.L_x_6543:
[----:B------:R-:W-:Y:S05]  /*14830*/  BSYNC.RECONVERGENT B2 ;  /* 0x0000000000027941 */ /* 0x000fea0003800200 */
.L_x_6542:
        /* <DEDUP_REMOVED lines=61> */
.L_x_6540:
[----:B------:R-:W-:Y:S05]  /*14c10*/  BSYNC.RECONVERGENT B1 ;  /* 0x0000000000017941 */ /* 0x000fea0003800200 */
.L_x_6539:
[----:B------:R-:W-:Y:S01]  /*14c20*/  I2FP.F32.U32 R44, R44 ;  /* 0x0000002c002c7245 */ /* 0x000fe20000201000 */
[----:B------:R-:W-:Y:S01]  /*14c30*/  IMAD.U32 R45, R104, 0x10000, RZ ;  /* 0x00010000682d7824 */ /* 0x000fe200078e00ff */
[----:B------:R-:W-:Y:S01]  /*14c40*/  BSSY.RECONVERGENT B1, `(.L_x_6544) ;  /* 0x0000060000017945 */ /* 0x000fe20003800200 */
[----:B------:R-:W-:Y:S02]  /*14c50*/  IMAD.MOV.U32 R92, RZ, RZ, 0x2 ;  /* 0x00000002ff5c7424 */ /* 0x000fe400078e00ff */
        /* <DEDUP_REMOVED lines=19> */
.L_x_6546:
        /* <DEDUP_REMOVED lines=13> */
.L_x_6548:
[----:B------:R-:W-:Y:S05]  /*14e60*/  BSYNC.RECONVERGENT B2 ;  /* 0x0000000000027941 */ /* 0x000fea0003800200 */
.L_x_6547:
        /* <DEDUP_REMOVED lines=61> */
.L_x_6545:
[----:B------:R-:W-:Y:S05]  /*15240*/  BSYNC.RECONVERGENT B1 ;  /* 0x0000000000017941 */ /* 0x000fea0003800200 */
.L_x_6544:
        /* <DEDUP_REMOVED lines=20> */
.L_x_6551:
        /* <DEDUP_REMOVED lines=13> */
.L_x_6553:
[----:B------:R-:W-:Y:S05]  /*15460*/  BSYNC.RECONVERGENT B2 ;  /* 0x0000000000027941 */ /* 0x000fea0003800200 */
.L_x_6552:
        /* <DEDUP_REMOVED lines=61> */
.L_x_6550:
[----:B------:R-:W-:Y:S05]  /*15840*/  BSYNC.RECONVERGENT B1 ;  /* 0x0000000000017941 */ /* 0x000fea0003800200 */
.L_x_6549:
        /* <DEDUP_REMOVED lines=24> */
.L_x_6556:
        /* <DEDUP_REMOVED lines=13> */
.L_x_6558:
[----:B------:R-:W-:Y:S05]  /*15aa0*/  BSYNC.RECONVERGENT B2 ;  /* 0x0000000000027941 */ /* 0x000fea0003800200 */
.L_x_6557:
        /* <DEDUP_REMOVED lines=61> */
.L_x_6555:
[----:B------:R-:W-:Y:S05]  /*15e80*/  BSYNC.RECONVERGENT B1 ;  /* 0x0000000000017941 */ /* 0x000fea0003800200 */
.L_x_6554:
        /* <DEDUP_REMOVED lines=21> */
.L_x_6561:
        /* <DEDUP_REMOVED lines=13> */
.L_x_6563:
[----:B------:R-:W-:Y:S05]  /*160b0*/  BSYNC.RECONVERGENT B2 ;  /* 0x0000000000027941 */ /* 0x000fea0003800200 */
.L_x_6562:
        /* <DEDUP_REMOVED lines=61> */
.L_x_6560:
[----:B------:R-:W-:Y:S05]  /*16490*/  BSYNC.RECONVERGENT B1 ;  /* 0x0000000000017941 */ /* 0x000fea0003800200 */
.L_x_6559:
        /* <DEDUP_REMOVED lines=23> */
.L_x_6566:
        /* <DEDUP_REMOVED lines=13> */
.L_x_6568:
[----:B------:R-:W-:Y:S05]  /*166e0*/  BSYNC.RECONVERGENT B2 ;  /* 0x0000000000027941 */ /* 0x000fea0003800200 */
.L_x_6567:
        /* <DEDUP_REMOVED lines=61> */
.L_x_6565:
[----:B------:R-:W-:Y:S05]  /*16ac0*/  BSYNC.RECONVERGENT B1 ;  /* 0x0000000000017941 */ /* 0x000fea0003800200 */
.L_x_6564:
        /* <DEDUP_REMOVED lines=20> */
.L_x_6571:
        /* <DEDUP_REMOVED lines=13> */
.L_x_6573:
[----:B------:R-:W-:Y:S05]  /*16ce0*/  BSYNC.RECONVERGENT B2 ;  /* 0x0000000000027941 */ /* 0x000fea0003800200 */
.L_x_6572:
        /* <DEDUP_REMOVED lines=61> */
.L_x_6570:
[----:B------:R-:W-:Y:S05]  /*170c0*/  BSYNC.RECONVERGENT B1 ;  /* 0x0000000000017941 */ /* 0x000fea0003800200 */
.L_x_6569:
        /* <DEDUP_REMOVED lines=24> */
.L_x_6576:
        /* <DEDUP_REMOVED lines=13> */
.L_x_6578:
[----:B------:R-:W-:Y:S05]  /*17320*/  BSYNC.RECONVERGENT B2 ;  /* 0x0000000000027941 */ /* 0x000fea0003800200 */
.L_x_6577:
        /* <DEDUP_REMOVED lines=61> */
.L_x_6575:
[----:B------:R-:W-:Y:S05]  /*17700*/  BSYNC.RECONVERGENT B1 ;  /* 0x0000000000017941 */ /* 0x000fea0003800200 */
.L_x_6574:
        /* <DEDUP_REMOVED lines=19> */
.L_x_6581:
        /* <DEDUP_REMOVED lines=13> */
.L_x_6583:
[----:B------:R-:W-:Y:S05]  /*17910*/  BSYNC.RECONVERGENT B2 ;  /* 0x0000000000027941 */ /* 0x000fea0003800200 */
.L_x_6582:
        /* <DEDUP_REMOVED lines=59> */
[----:B------:R-:W-:Y:S01]  /*17cd0*/  IMAD.MOV.U32 R95, RZ, RZ, R72 ;  /* 0x000000ffff5f7224 */ /* 0x000fe200078e0048 */
[----:B------:R-:W-:-:S07]  /*17ce0*/  MOV R72, R98 ;  /* 0x0000006200487202 */ /* 0x000fce0000000f00 */
.L_x_6580:
[----:B------:R-:W-:Y:S05]  /*17cf0*/  BSYNC.RECONVERGENT B1 ;  /* 0x0000000000017941 */ /* 0x000fea0003800200 */
.L_x_6579:
[----:B------:R-:W-:Y:S01]  /*17d00*/  I2FP.F32.U32 R56, R95 ;  /* 0x0000005f00387245 */ /* 0x000fe20000201000 */
[----:B------:R-:W-:Y:S01]  /*17d10*/  BSSY.RECONVERGENT B1, `(.L_x_6584) ;  /* 0x0000061000017945 */ /* 0x000fe20003800200 */
[----:B------:R-:W-:Y:S01]  /*17d20*/  SHF.L.U32 R57, R106, 0x10, RZ ;  /* 0x000000106a397819 */ /* 0x000fe200000006ff */
[----:B------:R-:W-:Y:S02]  /*17d30*/  IMAD.MOV.U32 R97, RZ, RZ, 0x2 ;  /* 0x00000002ff617424 */ /* 0x000fe400078e00ff */
[----:B------:R-:W-:Y:S02]  /*17d40*/  FFMA.FTZ R56, R56, R75, 1.1641532182693481445e-10 ;  /* 0x2f00000038387423 */ /* 0x000fe4000001004b */
[----:B------:R-:W-:-:S03]  /*17d50*/  FMUL.FTZ R57, R57, R74 ;  /* 0x0000004a39397220 */ /* 0x000fc60000410000 */
        /* <DEDUP_REMOVED lines=17> */
.L_x_6586:
        /* <DEDUP_REMOVED lines=13> */
.L_x_6588:
[----:B------:R-:W-:Y:S05]  /*17f40*/  BSYNC.RECONVERGENT B2 ;  /* 0x0000000000027941 */ /* 0x000fea0003800200 */
.L_x_6587:
        /* <DEDUP_REMOVED lines=55> */
[----:B------:R-:W-:Y:S02]  /*182c0*/  LOP3.LUT R79, R79, R98, R103, 0x96, !PT ;  /* 0x000000624f4f7212 */ /* 0x000fe400078e9667 */
[----:B------:R-:W-:Y:S01]  /*182d0*/  MOV R90, R102 ;  /* 0x00000066005a7202 */ /* 0x000fe20000000f00 */
[----:B------:R-:W-:-:S05]  /*182e0*/  VIADD R57, R3, 0x96a522ad ;  /* 0x96a522ad03397836 */ /* 0x000fca0000000000 */
[----:B------:R-:W-:Y:S01]  /*182f0*/  LOP3.LUT R80, R57, R96, R101, 0x96, !PT ;  /* 0x0000006039507212 */ /* 0x000fe200078e9665 */
[----:B------:R-:W-:Y:S01]  /*18300*/  IMAD.MOV.U32 R57, RZ, RZ, R72 ;  /* 0x000000ffff397224 */ /* 0x000fe200078e0048 */
[----:B------:R-:W-:-:S07]  /*18310*/  MOV R72, R100 ;  /* 0x0000006400487202 */ /* 0x000fce0000000f00 */
.L_x_6585:
[----:B------:R-:W-:Y:S05]  /*18320*/  BSYNC.RECONVERGENT B1 ;  /* 0x0000000000017941 */ /* 0x000fea0003800200 */
.L_x_6584:
[----:B------:R-:W-:Y:S01]  /*18330*/  ISETP.NE.AND P4, PT, R97, 0x1, PT ;  /* 0x000000016100780c */ /* 0x000fe20003f85270 */
[----:B------:R-:W-:Y:S01]  /*18340*/  BSSY.RECONVERGENT B1, `(.L_x_6589) ;  /* 0x000005c000017945 */ /* 0x000fe20003800200 */
[----:B------:R-:W-:Y:S01]  /*18350*/  I2FP.F32.U32 R96, R57 ;  /* 0x0000003900607245 */ /* 0x000fe20000201000 */
[----:B------:R-:W-:Y:S01]  /*18360*/  IMAD.MOV.U32 R98, RZ, RZ, 0x2 ;  /* 0x00000002ff627424 */ /* 0x000fe200078e00ff */
[----:B------:R-:W-:Y:S02]  /*18370*/  SHF.L.U32 R57, R58, 0x10, RZ ;  /* 0x000000103a397819 */ /* 0x000fe400000006ff */
[----:B------:R-:W-:Y:S01]  /*18380*/  MOV R58, R90 ;  /* 0x0000005a003a7202 */ /* 0x000fe20000000f00 */
[----:B------:R-:W-:Y:S02]  /*18390*/  FFMA.FTZ R96, R96, R75, 1.1641532182693481445e-10 ;  /* 0x2f00000060607423 */ /* 0x000fe4000001004b */
[----:B------:R-:W-:-:S03]  /*183a0*/  FMUL.FTZ R112, R57, R74 ;  /* 0x0000004a39707220 */ /* 0x000fc60000410000 */
[----:B------:R-:W-:Y:S01]  /*183b0*/  FSETP.LE.FTZ.AND P3, PT, R96, R73, PT ;  /* 0x000000496000720b */ /* 0x000fe20003f73000 */
        /* <DEDUP_REMOVED lines=9> */
.L_x_6591:
        /* <DEDUP_REMOVED lines=13> */
.L_x_6593:
[----:B------:R-:W-:Y:S05]  /*18520*/  BSYNC.RECONVERGENT B2 ;  /* 0x0000000000027941 */ /* 0x000fea0003800200 */
.L_x_6592:
        /* <DEDUP_REMOVED lines=57> */
[----:B------:R-:W-:Y:S01]  /*188c0*/  VIADD R57, R3, 0x96a522ad ;  /* 0x96a522ad03397836 */ /* 0x000fe20000000000 */
[----:B------:R-:W-:Y:S01]  /*188d0*/  MOV R72, R100 ;  /* 0x0000006400487202 */ /* 0x000fe20000000f00 */
[----:B------:R-:W-:-:S03]  /*188e0*/  IMAD.MOV.U32 R98, RZ, RZ, RZ ;  /* 0x000000ffff627224 */ /* 0x000fc600078e00ff */
[----:B------:R-:W-:-:S07]  /*188f0*/  LOP3.LUT R80, R57, R96, R101, 0x96, !PT ;  /* 0x0000006039507212 */ /* 0x000fce00078e9665 */
.L_x_6590:
[----:B------:R-:W-:Y:S05]  /*18900*/  BSYNC.RECONVERGENT B1 ;  /* 0x0000000000017941 */ /* 0x000fea0003800200 */
.L_x_6589:
[----:B------:R-:W-:Y:S01]  /*18910*/  I2FP.F32.U32 R58, R58 ;  /* 0x0000003a003a7245 */ /* 0x000fe20000201000 */
[----:B------:R-:W-:Y:S01]  /*18920*/  BSSY.RECONVERGENT B1, `(.L_x_6594) ;  /* 0x0000062000017945 */ /* 0x000fe20003800200 */
[----:B------:R-:W-:Y:S01]  /*18930*/  PRMT R57, R106, 0x7632, R57 ;  /* 0x000076326a397816 */ /* 0x000fe20000000039 */
[----:B------:R-:W-:Y:S02]  /*18940*/  IMAD.MOV.U32 R99, RZ, RZ, 0x2 ;  /* 0x00000002ff637424 */ /* 0x000fe400078e00ff */
[----:B------:R-:W-:Y:S01]  /*18950*/  FFMA.FTZ R58, R58, R75, 1.1641532182693481445e-10 ;  /* 0x2f0000003a3a7423 */ /* 0x000fe2000001004b */
[----:B------:R-:W-:-:S04]  /*18960*/  SHF.L.U32 R57, R57, 0x10, RZ ;  /* 0x0000001039397819 */ /* 0x000fc800000006ff */
        /* <DEDUP_REMOVED lines=18> */
.L_x_6596:
        /* <DEDUP_REMOVED lines=13> */
.L_x_6598:
[----:B------:R-:W-:Y:S05]  /*18b60*/  BSYNC.RECONVERGENT B2 ;  /* 0x0000000000027941 */ /* 0x000fea0003800200 */
.L_x_6597:
        /* <DEDUP_REMOVED lines=61> */
.L_x_6595:
[----:B------:R-:W-:Y:S05]  /*18f40*/  BSYNC.RECONVERGENT B1 ;  /* 0x0000000000017941 */ /* 0x000fea0003800200 */
.L_x_6594:
[----:B------:R-:W-:Y:S01]  /*18f50*/  ISETP.NE.AND P5, PT, R99, 0x1, PT ;  /* 0x000000016300780c */ /* 0x000fe20003fa5270 */
[----:B------:R-:W-:Y:S01]  /*18f60*/  BSSY.RECONVERGENT B1, `(.L_x_6599) ;  /* 0x000005d000017945 */ /* 0x000fe20003800200 */
[----:B------:R-:W-:Y:S01]  /*18f70*/  I2FP.F32.U32 R58, R58 ;  /* 0x0000003a003a7245 */ /* 0x000fe20000201000 */
[----:B------:R-:W-:Y:S01]  /*18f80*/  IMAD.MOV.U32 R100, RZ, RZ, 0x2 ;  /* 0x00000002ff647424 */ /* 0x000fe200078e00ff */
[C---:B------:R-:W-:Y:S02]  /*18f90*/  SHF.L.U32 R97, R59.reuse, 0x10, RZ ;  /* 0x000000103b617819 */ /* 0x040fe400000006ff */
[----:B------:R-:W-:Y:S01]  /*18fa0*/  PRMT R59, R59, 0x7632, R59 ;  /* 0x000076323b3b7816 */ /* 0x000fe2000000003b */
[----:B------:R-:W-:Y:S01]  /*18fb0*/  FFMA.FTZ R58, R58, R75, 1.1641532182693481445e-10 ;  /* 0x2f0000003a3a7423 */ /* 0x000fe2000001004b */
[----:B------:R-:W-:Y:S01]  /*18fc0*/  MOV R98, R90 ;  /* 0x0000005a00627202 */ /* 0x000fe20000000f00 */
        /* <DEDUP_REMOVED lines=11> */
.L_x_6601:
        /* <DEDUP_REMOVED lines=13> */
.L_x_6603:
[----:B------:R-:W-:Y:S05]  /*19150*/  BSYNC.RECONVERGENT B2 ;  /* 0x0000000000027941 */ /* 0x000fea0003800200 */
.L_x_6602:
        /* <DEDUP_REMOVED lines=56> */
[----:B------:R-:W-:Y:S01]  /*194e0*/  MOV R90, R144 ;  /* 0x00000090005a7202 */ /* 0x000fe20000000f00 */
[----:B------:R-:W-:Y:S01]  /*194f0*/  IMAD.MOV.U32 R100, RZ, RZ, RZ ;  /* 0x000000ffff647224 */ /* 0x000fe200078e00ff */
[----:B------:R-:W-:Y:S01]  /*19500*/  LOP3.LUT R80, R99, R98, R103, 0x96, !PT ;  /* 0x0000006263507212 */ /* 0x000fe200078e9667 */
[----:B------:R-:W-:Y:S01]  /*19510*/  IMAD.MOV.U32 R98, RZ, RZ, R72 ;  /* 0x000000ffff627224 */ /* 0x000fe200078e0048 */
[----:B------:R-:W-:-:S07]  /*19520*/  MOV R72, R102 ;  /* 0x0000006600487202 */ /* 0x000fce0000000f00 */
.L_x_6600:
[----:B------:R-:W-:Y:S05]  /*19530*/  BSYNC.RECONVERGENT B1 ;  /* 0x0000000000017941 */ /* 0x000fea0003800200 */
.L_x_6599:
[----:B------:R-:W-:Y:S01]  /*19540*/  I2FP.F32.U32 R58, R98 ;  /* 0x00000062003a7245 */ /* 0x000fe20000201000 */
[----:B------:R-:W-:Y:S01]  /*19550*/  BSSY.RECONVERGENT B1, `(.L_x_6604) ;  /* 0x0000061000017945 */ /* 0x000fe20003800200 */
[----:B------:R-:W-:Y:S01]  /*19560*/  SHF.L.U32 R97, R107, 0x10, RZ ;  /* 0x000000106b617819 */ /* 0x000fe200000006ff */
[----:B------:R-:W-:Y:S01]  /*19570*/  IMAD.MOV.U32 R101, RZ, RZ, 0x2 ;  /* 0x00000002ff657424 */ /* 0x000fe200078e00ff */
[----:B------:R-:W-:Y:S01]  /*19580*/  FSEL R99, R112, RZ, P4 ;  /* 0x000000ff70637208 */ /* 0x000fe20002000000 */
[----:B------:R-:W-:Y:S01]  /*19590*/  FFMA.FTZ R58, R58, R75, 1.1641532182693481445e-10 ;  /* 0x2f0000003a3a7423 */ /* 0x000fe2000001004b */
[----:B------:R-:W-:Y:S01]  /*195a0*/  MOV R98, R90 ;  /* 0x0000005a00627202 */ /* 0x000fe20000000f00 */
[----:B------:R-:W-:-:S03]  /*195b0*/  FMUL.FTZ R97, R97, R74 ;  /* 0x0000004a61617220 */ /* 0x000fc60000410000 */
        /* <DEDUP_REMOVED lines=15> */
.L_x_6606:
        /* <DEDUP_REMOVED lines=13> */
.L_x_6608:
[----:B------:R-:W-:Y:S05]  /*19780*/  BSYNC.RECONVERGENT B2 ;  /* 0x0000000000027941 */ /* 0x000fea0003800200 */
.L_x_6607:
        /* <DEDUP_REMOVED lines=56> */
[----:B------:R-:W-:-:S05]  /*19b10*/  VIADD R101, R3, 0x96a522ad ;  /* 0x96a522ad03657836 */ /* 0x000fca0000000000 */
[----:B------:R-:W-:Y:S01]  /*19b20*/  LOP3.LUT R80, R101, R98, R103, 0x96, !PT ;  /* 0x0000006265507212 */ /* 0x000fe200078e9667 */
[----:B------:R-:W-:Y:S01]  /*19b30*/  IMAD.MOV.U32 R98, RZ, RZ, R72 ;  /* 0x000000ffff627224 */ /* 0x000fe200078e0048 */
[----:B------:R-:W-:Y:S01]  /*19b40*/  MOV R72, R102 ;  /* 0x0000006600487202 */ /* 0x000fe20000000f00 */
[----:B------:R-:W-:-:S07]  /*19b50*/  IMAD.MOV.U32 R101, RZ, RZ, RZ ;  /* 0x000000ffff657224 */ /* 0x000fce00078e00ff */
.L_x_6605:
[----:B------:R-:W-:Y:S05]  /*19b60*/  BSYNC.RECONVERGENT B1 ;  /* 0x0000000000017941 */ /* 0x000fea0003800200 */
.L_x_6604:
[----:B------:R-:W-:Y:S01]  /*19b70*/  ISETP.NE.AND P6, PT, R101, 0x1, PT ;  /* 0x000000016500780c */ /* 0x000fe20003fc5270 */
[----:B------:R-:W-:Y:S01]  /*19b80*/  BSSY.RECONVERGENT B1, `(.L_x_6609) ;  /* 0x000005e000017945 */ /* 0x000fe20003800200 */
[----:B------:R-:W-:Y:S02]  /*19b90*/  I2FP.F32.U32 R98, R98 ;  /* 0x0000006200627245 */ /* 0x000fe40000201000 */
[----:B------:R-:W-:Y:S02]  /*19ba0*/  SHF.L.U32 R59, R59, 0x10, RZ ;  /* 0x000000103b3b7819 */ /* 0x000fe400000006ff */
[----:B------:R-:W-:Y:S01]  /*19bb0*/  MOV R99, R90 ;  /* 0x0000005a00637202 */ /* 0x000fe20000000f00 */
[----:B------:R-:W-:Y:S01]  /*19bc0*/  FFMA.FTZ R100, R98, R75, 1.1641532182693481445e-10 ;  /* 0x2f00000062647423 */ /* 0x000fe2000001004b */
[----:B------:R-:W-:Y:S02]  /*19bd0*/  IMAD.MOV.U32 R98, RZ, RZ, 0x2 ;  /* 0x00000002ff627424 */ /* 0x000fe400078e00ff */
[----:B------:R-:W-:-:S02]  /*19be0*/  FMUL.FTZ R112, R59, R74 ;  /* 0x0000004a3b707220 */ /* 0x000fc40000410000 */
        /* <DEDUP_REMOVED lines=10> */
.L_x_6611:
        /* <DEDUP_REMOVED lines=15> */
.L_x_6613:
[----:B------:R-:W-:Y:S05]  /*19d80*/  BSYNC.RECONVERGENT B2 ;  /* 0x0000000000027941 */ /* 0x000fea0003800200 */
.L_x_6612:
        /* <DEDUP_REMOVED lines=61> */
.L_x_6610:
[----:B------:R-:W-:Y:S05]  /*1a160*/  BSYNC.RECONVERGENT B1 ;  /* 0x0000000000017941 */ /* 0x000fea0003800200 */
.L_x_6609:
[----:B------:R-:W-:Y:S02]  /*1a170*/  I2FP.F32.U32 R100, R99 ;  /* 0x0000006300647245 */ /* 0x000fe40000201000 */
[----:B------:R-:W-:-:S03]  /*1a180*/  PRMT R59, R107, 0x7632, R59 ;  /* 0x000076326b3b7816 */ /* 0x000fc6000000003b */
[----:B------:R-:W-:Y:S01]  /*1a190*/  FFMA.FTZ R100, R100, R75, 1.1641532182693481445e-10 ;  /* 0x2f00000064647423 */ /* 0x000fe2000001004b */
[----:B------:R-:W-:-:S04]  /*1a1a0*/  SHF.L.U32 R59, R59, 0x10, RZ ;  /* 0x000000103b3b7819 */ /* 0x000fc800000006ff */
        /* <DEDUP_REMOVED lines=8> */
.L_x_6533:
        /* <DEDUP_REMOVED lines=16> */
.L_x_6617:
        /* <DEDUP_REMOVED lines=13> */
.L_x_6619:
[----:B------:R-:W-:Y:S05]  /*1a400*/  BSYNC.RECONVERGENT B2 ;  /* 0x0000000000027941 */ /* 0x000fea0003800200 */
.L_x_6618:
        /* <DEDUP_REMOVED lines=60> */
.L_x_6616:
[----:B------:R-:W-:Y:S05]  /*1a7d0*/  BSYNC.RECONVERGENT B1 ;  /* 0x0000000000017941 */ /* 0x000fea0003800200 */
.L_x_6615:
[----:B------:R-:W0:Y:S01]  /*1a7e0*/  LDC R73, c[0x0][0x404] ;  /* 0x00010100ff497b82 */ /* 0x000e220000000800 */
[----:B------:R-:W-:Y:S01]  /*1a7f0*/  I2FP.F32.U32 R45, R44 ;  /* 0x0000002c002d7245 */ /* 0x000fe20000201000 */
[----:B------:R-:W-:Y:S01]  /*1a800*/  HFMA2 R44, -RZ, RZ, 0.1171875, 0 ;  /* 0x2f800000ff2c7431 */ /* 0x000fe200000001ff */
[----:B------:R-:W-:Y:S01]  /*1a810*/  ISETP.NE.AND P2, PT, R47, 0x1, PT ;  /* 0x000000012f00780c */ /* 0x000fe20003f45270 */
[----:B------:R-:W-:Y:S01]  /*1a820*/  BSSY.RECONVERGENT B1, `(.L_x_6620) ;  /* 0x000005d000017945 */ /* 0x000fe20003800200 */
[----:B------:R-:W-:Y:S02]  /*1a830*/  LOP3.LUT R113, R113, 0xffffffef, RZ, 0xc0, !PT ;  /* 0xffffffef71717812 */ /* 0x000fe400078ec0ff */
[----:B------:R-:W-:Y:S01]  /*1a840*/  FFMA.FTZ R46, R45, R44, 1.1641532182693481445e-10 ;  /* 0x2f0000002d2e7423 */ /* 0x000fe2000001002c */
[C---:B-----5:R-:W-:Y:S01]  /*1a850*/  IMAD.U32 R45, R56.reuse, 0x10000, RZ ;  /* 0x00010000382d7824 */ /* 0x060fe200078e00ff */
[----:B------:R-:W-:Y:S02]  /*1a860*/  PRMT R56, R56, 0x7632, R56 ;  /* 0x0000763238387816 */ /* 0x000fe40000000038 */
[----:B------:R-:W-:-:S02]  /*1a870*/  MOV R75, 0x2 ;  /* 0x00000002004b7802 */ /* 0x000fc40000000f00 */
        /* <DEDUP_REMOVED lines=12> */
.L_x_6622:
        /* <DEDUP_REMOVED lines=13> */
.L_x_6624:
[----:B------:R-:W-:Y:S05]  /*1aa10*/  BSYNC.RECONVERGENT B2 ;  /* 0x0000000000027941 */ /* 0x000fea0003800200 */
.L_x_6623:
        /* <DEDUP_REMOVED lines=58> */
[----:B------:R-:W-:Y:S01]  /*1adc0*/  HFMA2 R75, -RZ, RZ, 0, 0 ;  /* 0x00000000ff4b7431 */ /* 0x000fe200000001ff */
[----:B------:R-:W-:Y:S01]  /*1add0*/  MOV R46, R72 ;  /* 0x00000048002e7202 */ /* 0x000fe20000000f00 */
[----:B------:R-:W-:-:S07]  /*1ade0*/  IMAD.MOV.U32 R72, RZ, RZ, R100 ;  /* 0x000000ffff487224 */ /* 0x000fce00078e0064 */
.L_x_6621:
[----:B------:R-:W-:Y:S05]  /*1adf0*/  BSYNC.RECONVERGENT B1 ;  /* 0x0000000000017941 */ /* 0x000fea0003800200 */
.L_x_6620:
[----:B------:R-:W-:Y:S01]  /*1ae00*/  I2FP.F32.U32 R47, R46 ;  /* 0x0000002e002f7245 */ /* 0x000fe20000201000 */
[----:B------:R-:W-:Y:S01]  /*1ae10*/  BSSY.RECONVERGENT B1, `(.L_x_6625) ;  /* 0x000005d000017945 */ /* 0x000fe20003800200 */
[----:B------:R-:W-:Y:S01]  /*1ae20*/  ISETP.NE.AND P2, PT, R75, 0x1, PT ;  /* 0x000000014b00780c */ /* 0x000fe20003f45270 */
[----:B------:R-:W-:Y:S01]  /*1ae30*/  IMAD.U32 R46, R56, 0x10000, RZ ;  /* 0x00010000382e7824 */ /* 0x000fe200078e00ff */
[----:B------:R-:W-:Y:S01]  /*1ae40*/  LOP3.LUT R113, R113, 0xfffffff7, RZ, 0xc0, !PT ;  /* 0xfffffff771717812 */ /* 0x000fe200078ec0ff */
[----:B------:R-:W-:Y:S01]  /*1ae50*/  FFMA.FTZ R74, R47, R44, 1.1641532182693481445e-10 ;  /* 0x2f0000002f4a7423 */ /* 0x000fe2000001002c */
[----:B------:R-:W-:Y:S01]  /*1ae60*/  MOV R100, 0x2 ;  /* 0x0000000200647802 */ /* 0x000fe20000000f00 */
        /* <DEDUP_REMOVED lines=12> */
.L_x_6627:
        /* <DEDUP_REMOVED lines=13> */
.L_x_6629:
[----:B------:R-:W-:Y:S05]  /*1b000*/  BSYNC.RECONVERGENT B2 ;  /* 0x0000000000027941 */ /* 0x000fea0003800200 */
.L_x_6628:
        /* <DEDUP_REMOVED lines=61> */
.L_x_6626:
[----:B------:R-:W-:Y:S05]  /*1b3e0*/  BSYNC.RECONVERGENT B1 ;  /* 0x0000000000017941 */ /* 0x000fea0003800200 */
.L_x_6625:
[----:B------:R-:W-:Y:S01]  /*1b3f0*/  I2FP.F32.U32 R47, R47 ;  /* 0x0000002f002f7245 */ /* 0x000fe20000201000 */
[----:B------:R-:W-:Y:S01]  /*1b400*/  BSSY.RECONVERGENT B1, `(.L_x_6630) ;  /* 0x000005e000017945 */ /* 0x000fe20003800200 */
[----:B------:R-:W-:Y:S02]  /*1b410*/  ISETP.NE.AND P2, PT, R100, 0x1, PT ;  /* 0x000000016400780c */ /* 0x000fe40003f45270 */
[----:B------:R-:W-:Y:S01]  /*1b420*/  LOP3.LUT R113, R113, 0xfffffffb, RZ, 0xc0, !PT ;  /* 0xfffffffb71717812 */ /* 0x000fe200078ec0ff */
[----:B------:R-:W-:Y:S01]  /*1b430*/  FFMA.FTZ R56, R47, R44, 1.1641532182693481445e-10 ;  /* 0x2f0000002f387423 */ /* 0x000fe2000001002c */
[C---:B------:R-:W-:Y:S01]  /*1b440*/  IMAD.U32 R47, R57.reuse, 0x10000, RZ ;  /* 0x00010000392f7824 */ /* 0x040fe200078e00ff */
[----:B------:R-:W-:Y:S01]  /*1b450*/  PRMT R98, R57, 0x7632, R98 ;  /* 0x0000763239627816 */ /* 0x000fe20000000062 */
[----:B------:R-:W-:Y:S01]  /*1b460*/  IMAD.MOV.U32 R57, RZ, RZ, R90 ;  /* 0x000000ffff397224 */ /* 0x000fe200078e005a */
[----:B------:R-:W-:Y:S02]  /*1b470*/  MOV R75, 0x2 ;  /* 0x00000002004b7802 */ /* 0x000fe40000000f00 */
        /* <DEDUP_REMOVED lines=11> */
.L_x_6632:
        /* <DEDUP_REMOVED lines=13> */
.L_x_6634:
[----:B------:R-:W-:Y:S05]  /*1b600*/  BSYNC.RECONVERGENT B2 ;  /* 0x0000000000027941 */ /* 0x000fea0003800200 */
.L_x_6633:
        /* <DEDUP_REMOVED lines=61> */
.L_x_6631:
[----:B------:R-:W-:Y:S05]  /*1b9e0*/  BSYNC.RECONVERGENT B1 ;  /* 0x0000000000017941 */ /* 0x000fea0003800200 */
.L_x_6630:
        /* <DEDUP_REMOVED lines=19> */
.L_x_6637:
        /* <DEDUP_REMOVED lines=13> */
.L_x_6639:
[----:B------:R-:W-:Y:S05]  /*1bbf0*/  BSYNC.RECONVERGENT B2 ;  /* 0x0000000000027941 */ /* 0x000fea0003800200 */
.L_x_6638:
        /* <DEDUP_REMOVED lines=60> */
[----:B------:R-:W-:-:S07]  /*1bfc0*/  LOP3.LUT R79, R79, R100, R145, 0x96, !PT ;  /* 0x000000644f4f7212 */ /* 0x000fce00078e9691 */
.L_x_6636:
[----:B------:R-:W-:Y:S05]  /*1bfd0*/  BSYNC.RECONVERGENT B1 ;  /* 0x0000000000017941 */ /* 0x000fea0003800200 */
.L_x_6635:
[----:B------:R-:W-:Y:S01]  /*1bfe0*/  ISETP.NE.AND P3, PT, R98, 0x1, PT ;  /* 0x000000016200780c */ /* 0x000fe20003f65270 */
[----:B------:R-:W-:Y:S01]  /*1bff0*/  BSSY.RECONVERGENT B1, `(.L_x_6640) ;  /* 0x000005c000017945 */ /* 0x000fe20003800200 */
[----:B------:R-:W-:Y:S01]  /*1c000*/  I2FP.F32.U32 R57, R57 ;  /* 0x0000003900397245 */ /* 0x000fe20000201000 */
[----:B------:R-:W-:Y:S01]  /*1c010*/  IMAD.MOV.U32 R75, RZ, RZ, R90 ;  /* 0x000000ffff4b7224 */ /* 0x000fe200078e005a */
[----:B------:R-:W-:-:S03]  /*1c020*/  MOV R100, 0x2 ;  /* 0x0000000200647802 */ /* 0x000fc60000000f00 */
        /* <DEDUP_REMOVED lines=13> */
.L_x_6642:
        /* <DEDUP_REMOVED lines=13> */
.L_x_6644:
[----:B------:R-:W-:Y:S05]  /*1c1d0*/  BSYNC.RECONVERGENT B2 ;  /* 0x0000000000027941 */ /* 0x000fea0003800200 */
.L_x_6643:
        /* <DEDUP_REMOVED lines=51> */
[----:B------:R-:W-:Y:S02]  /*1c510*/  LOP3.LUT R79, R79, R144, R101, 0x96, !PT ;  /* 0x000000904f4f7212 */ /* 0x000fe400078e9665 */
[----:B------:R-:W-:Y:S01]  /*1c520*/  IADD3 R101, PT, PT, R3, -0x695add53, RZ ;  /* 0x96a522ad03657810 */ /* 0x000fe20007ffe0ff */
        /* <DEDUP_REMOVED lines=8> */
.L_x_6641:
[----:B------:R-:W-:Y:S05]  /*1c5b0*/  BSYNC.RECONVERGENT B1 ;  /* 0x0000000000017941 */ /* 0x000fea0003800200 */
.L_x_6640:
[----:B------:R-:W-:Y:S01]  /*1c5c0*/  ISETP.NE.AND P4, PT, R100, 0x1, PT ;  /* 0x000000016400780c */ /* 0x000fe20003f85270 */
[----:B------:R-:W-:Y:S01]  /*1c5d0*/  BSSY.RECONVERGENT B1, `(.L_x_6645) ;  /* 0x000005b000017945 */ /* 0x000fe20003800200 */
[----:B------:R-:W-:Y:S01]  /*1c5e0*/  I2FP.F32.U32 R75, R75 ;  /* 0x0000004b004b7245 */ /* 0x000fe20000201000 */
[----:B------:R-:W-:Y:S01]  /*1c5f0*/  IMAD.U32 R58, R58, 0x10000, RZ ;  /* 0x000100003a3a7824 */ /* 0x000fe200078e00ff */
[----:B------:R-:W-:-:S03]  /*1c600*/  MOV R101, 0x2 ;  /* 0x0000000200657802 */ /* 0x000fc60000000f00 */
        /* <DEDUP_REMOVED lines=12> */
.L_x_6647:
        /* <DEDUP_REMOVED lines=13> */
.L_x_6649:
[----:B------:R-:W-:Y:S05]  /*1c7a0*/  BSYNC.RECONVERGENT B2 ;  /* 0x0000000000027941 */ /* 0x000fea0003800200 */
.L_x_6648:
        /* <DEDUP_REMOVED lines=61> */
.L_x_6646:
[----:B------:R-:W-:Y:S05]  /*1cb80*/  BSYNC.RECONVERGENT B1 ;  /* 0x0000000000017941 */ /* 0x000fea0003800200 */
.L_x_6645:
[----:B------:R-:W-:Y:S01]  /*1cb90*/  ISETP.NE.AND P5, PT, R101, 0x1, PT ;  /* 0x000000016500780c */ /* 0x000fe20003fa5270 */
[----:B------:R-:W-:Y:S01]  /*1cba0*/  BSSY.RECONVERGENT B1, `(.L_x_6650) ;  /* 0x000005c000017945 */ /* 0x000fe20003800200 */
[----:B------:R-:W-:Y:S01]  /*1cbb0*/  I2FP.F32.U32 R75, R75 ;  /* 0x0000004b004b7245 */ /* 0x000fe20000201000 */
[C---:B------:R-:W-:Y:S01]  /*1cbc0*/  IMAD.U32 R112, R59.reuse, 0x10000, RZ ;  /* 0x000100003b707824 */ /* 0x040fe200078e00ff */
[----:B------:R-:W-:Y:S02]  /*1cbd0*/  PRMT R59, R59, 0x7632, R59 ;  /* 0x000076323b3b7816 */ /* 0x000fe4000000003b */
[----:B------:R-:W-:Y:S01]  /*1cbe0*/  MOV R98, 0x2 ;  /* 0x0000000200627802 */ /* 0x000fe20000000f00 */
        /* <DEDUP_REMOVED lines=12> */
.L_x_6652:
        /* <DEDUP_REMOVED lines=13> */
.L_x_6654:
[----:B------:R-:W-:Y:S05]  /*1cd80*/  BSYNC.RECONVERGENT B2 ;  /* 0x0000000000027941 */ /* 0x000fea0003800200 */
.L_x_6653:
        /* <DEDUP_REMOVED lines=60> */
[----:B------:R-:W-:-:S07]  /*1d150*/  IMAD.MOV.U32 R72, RZ, RZ, R102 ;  /* 0x000000ffff487224 */ /* 0x000fce00078e0066 */
.L_x_6651:
[----:B------:R-:W-:Y:S05]  /*1d160*/  BSYNC.RECONVERGENT B1 ;  /* 0x0000000000017941 */ /* 0x000fea0003800200 */
.L_x_6650:
        /* <DEDUP_REMOVED lines=37> */
.L_x_6614:
        /* <DEDUP_REMOVED lines=44> */
.L_x_6655:
[----:B0-----:R-:W-:Y:S01]  /*1d680*/  IMAD.MOV.U32 R100, RZ, RZ, R72 ;  /* 0x000000ffff647224 */ /* 0x001fe200078e0048 */
[----:B------:R-:W-:-:S07]  /*1d690*/  IADD3 R0, PT, PT, R0, 0x100, RZ ;  /* 0x0000010000007810 */ /* 0x000fce0007ffe0ff */
.L_x_6532:
[----:B------:R-:W-:Y:S05]  /*1d6a0*/  BSYNC.RECONVERGENT B0 ;  /* 0x0000000000007941 */ /* 0x000fea0003800200 */
.L_x_6531:
        /* <DEDUP_REMOVED lines=36> */
.L_x_6661:
        /* <DEDUP_REMOVED lines=13> */
.L_x_6663:
[----:B------:R-:W-:Y:S05]  /*1d9c0*/  BSYNC.RECONVERGENT B2 ;  /* 0x0000000000027941 */ /* 0x000fea0003800200 */
.L_x_6662:
        /* <DEDUP_REMOVED lines=60> */
.L_x_6660:
[----:B------:R-:W-:Y:S05]  /*1dd90*/  BSYNC.RECONVERGENT B1 ;  /* 0x0000000000017941 */ /* 0x000fea0003800200 */
.L_x_6659:
        /* <DEDUP_REMOVED lines=9> */
[----:B------:R-:W-:Y:S02]  /*1de30*/  PRMT R60, R60, 0x7632, R60 ;  /* 0x000076323c3c7816 */ /* 0x000fe4000000003c */
[----:B------:R-:W-:-:S02]  /*1de40*/  MOV R51, 0x2 ;  /* 0x0000000200337802 */ /* 0x000fc40000000f00 */
[----:B0-----:R-:W-:Y:S01]  /*1de50*/  FSETP.LE.FTZ.AND P4, PT, R48, R73, PT ;  /* 0x000000493000720b */ /* 0x001fe20003f93000 */
[----:B------:R-:W-:Y:S02]  /*1de60*/  IMAD.MOV.U32 R48, RZ, RZ, R90 ;  /* 0x000000ffff307224 */ /* 0x000fe400078e005a */
[----:B-1----:R-:W-:-:S10]  /*1de70*/  FMUL.FTZ R96, R49, R74 ;  /* 0x0000004a31607220 */ /* 0x002fd40000410000 */
        /* <DEDUP_REMOVED lines=10> */
.L_x_6666:
        /* <DEDUP_REMOVED lines=13> */
.L_x_6668:
[----:B------:R-:W-:Y:S05]  /*1dff0*/  BSYNC.RECONVERGENT B2 ;  /* 0x0000000000027941 */ /* 0x000fea0003800200 */
.L_x_6667:
        /* <DEDUP_REMOVED lines=61> */
.L_x_6665:
[----:B------:R-:W-:Y:S05]  /*1e3d0*/  BSYNC.RECONVERGENT B1 ;  /* 0x0000000000017941 */ /* 0x000fea0003800200 */
.L_x_6664:
[----:B------:R-:W-:Y:S01]  /*1e3e0*/  I2FP.F32.U32 R48, R48 ;  /* 0x0000003000307245 */ /* 0x000fe20000201000 */
[----:B------:R-:W-:Y:S01]  /*1e3f0*/  IMAD.U32 R49, R104, 0x10000, RZ ;  /* 0x0001000068317824 */ /* 0x000fe200078e00ff */
[----:B------:R-:W-:Y:S01]  /*1e400*/  BSSY.RECONVERGENT B1, `(.L_x_6669) ;  /* 0x0000060000017945 */ /* 0x000fe20003800200 */
[----:B------:R-:W-:Y:S02]  /*1e410*/  MOV R92, 0x2 ;  /* 0x00000002005c7802 */ /* 0x000fe40000000f00 */
        /* <DEDUP_REMOVED lines=19> */
.L_x_6671:
        /* <DEDUP_REMOVED lines=13> */
.L_x_6673:
[----:B------:R-:W-:Y:S05]  /*1e620*/  BSYNC.RECONVERGENT B2 ;  /* 0x0000000000027941 */ /* 0x000fea0003800200 */
.L_x_6672:
        /* <DEDUP_REMOVED lines=61> */
.L_x_6670:
[----:B------:R-:W-:Y:S05]  /*1ea00*/  BSYNC.RECONVERGENT B1 ;  /* 0x0000000000017941 */ /* 0x000fea0003800200 */
.L_x_6669:
[----:B------:R-:W-:Y:S01]  /*1ea10*/  I2FP.F32.U32 R50, R49 ;  /* 0x0000003100327245 */ /* 0x000fe20000201000 */
[----:B------:R-:W-:Y:S01]  /*1ea20*/  IMAD.U32 R49, R60, 0x10000, RZ ;  /* 0x000100003c317824 */ /* 0x000fe200078e00ff */
[----:B------:R-:W-:Y:S01]  /*1ea30*/  ISETP.NE.AND P2, PT, R92, 0x1, PT ;  /* 0x000000015c00780c */ /* 0x000fe20003f45270 */
[----:B------:R-:W-:Y:S01]  /*1ea40*/  BSSY.RECONVERGENT B1, `(.L_x_6674) ;  /* 0x000005c000017945 */ /* 0x000fe20003800200 */
[----:B------:R-:W-:Y:S01]  /*1ea50*/  LOP3.LUT R113, R113, 0xfffffff7, RZ, 0xc0, !PT ;  /* 0xfffffff771717812 */ /* 0x000fe200078ec0ff */
[----:B------:R-:W-:Y:S01]  /*1ea60*/  FFMA.FTZ R50, R50, R75, 1.1641532182693481445e-10 ;  /* 0x2f00000032327423 */ /* 0x000fe2000001004b */
[----:B------:R-:W-:Y:S01]  /*1ea70*/  MOV R93, 0x2 ;  /* 0x00000002005d7802 */ /* 0x000fe20000000f00 */
        /* <DEDUP_REMOVED lines=13> */
.L_x_6676:
        /* <DEDUP_REMOVED lines=13> */
.L_x_6678:
[----:B------:R-:W-:Y:S05]  /*1ec20*/  BSYNC.RECONVERGENT B2 ;  /* 0x0000000000027941 */ /* 0x000fea0003800200 */
.L_x_6677:
        /* <DEDUP_REMOVED lines=51> */
[----:B------:R-:W-:Y:S01]  /*1ef60*/  HFMA2 R93, -RZ, RZ, 0, 0 ;  /* 0x00000000ff5d7431 */ /* 0x000fe200000001ff */
[----:B------:R-:W-:Y:S01]  /*1ef70*/  MOV R51, R72 ;  /* 0x0000004800337202 */ /* 0x000fe20000000f00 */
        /* <DEDUP_REMOVED lines=8> */
.L_x_6675:
[----:B------:R-:W-:Y:S05]  /*1f000*/  BSYNC.RECONVERGENT B1 ;  /* 0x0000000000017941 */ /* 0x000fea0003800200 */
.L_x_6674:
        /* <DEDUP_REMOVED lines=13> */
[----:B------:R-:W-:-:S03]  /*1f0e0*/  IMAD.MOV.U32 R50, RZ, RZ, R90 ;  /* 0x000000ffff327224 */ /* 0x000fc600078e005a */
[----:B------:R-:W-:-:S06]  /*1f0f0*/  @P1 FADD.FTZ R49, R9, R49 ;  /* 0x0000003109311221 */ /* 0x000fcc0000010000 */
        /* <DEDUP_REMOVED lines=9> */
.L_x_6681:
        /* <DEDUP_REMOVED lines=13> */
.L_x_6683:
[----:B------:R-:W-:Y:S05]  /*1f260*/  BSYNC.RECONVERGENT B2 ;  /* 0x0000000000027941 */ /* 0x000fea0003800200 */
.L_x_6682:
        /* <DEDUP_REMOVED lines=61> */
.L_x_6680:
[----:B------:R-:W-:Y:S05]  /*1f640*/  BSYNC.RECONVERGENT B1 ;  /* 0x0000000000017941 */ /* 0x000fea0003800200 */
.L_x_6679:
[----:B------:R-:W-:Y:S01]  /*1f650*/  I2FP.F32.U32 R50, R50 ;  /* 0x0000003200327245 */ /* 0x000fe20000201000 */
[----:B------:R-:W-:Y:S01]  /*1f660*/  IMAD.U32 R51, R61, 0x10000, RZ ;  /* 0x000100003d337824 */ /* 0x000fe200078e00ff */
[----:B------:R-:W-:Y:S01]  /*1f670*/  ISETP.NE.AND P2, PT, R94, 0x1, PT ;  /* 0x000000015e00780c */ /* 0x000fe20003f45270 */
[----:B------:R-:W-:Y:S01]  /*1f680*/  BSSY.RECONVERGENT B1, `(.L_x_6684) ;  /* 0x000005d000017945 */ /* 0x000fe20003800200 */
[----:B------:R-:W-:Y:S01]  /*1f690*/  LOP3.LUT R113, R113, 0xfffffffb, RZ, 0xc0, !PT ;  /* 0xfffffffb71717812 */ /* 0x000fe200078ec0ff */
[----:B------:R-:W-:Y:S01]  /*1f6a0*/  FFMA.FTZ R50, R50, R75, 1.1641532182693481445e-10 ;  /* 0x2f00000032327423 */ /* 0x000fe2000001004b */
[----:B------:R-:W-:Y:S01]  /*1f6b0*/  PRMT R61, R61, 0x7632, R61 ;  /* 0x000076323d3d7816 */ /* 0x000fe2000000003d */
[----:B------:R-:W-:Y:S01]  /*1f6c0*/  IMAD.MOV.U32 R60, RZ, RZ, R90 ;  /* 0x000000ffff3c7224 */ /* 0x000fe200078e005a */
[----:B------:R-:W-:Y:S01]  /*1f6d0*/  MOV R95, 0x2 ;  /* 0x00000002005f7802 */ /* 0x000fe20000000f00 */
        /* <DEDUP_REMOVED lines=12> */
.L_x_6686:
        /* <DEDUP_REMOVED lines=13> */
.L_x_6688:
[----:B------:R-:W-:Y:S05]  /*1f870*/  BSYNC.RECONVERGENT B2 ;  /* 0x0000000000027941 */ /* 0x000fea0003800200 */
.L_x_6687:
        /* <DEDUP_REMOVED lines=52> */
[----:B------:R-:W-:Y:S01]  /*1fbc0*/  LOP3.LUT R79, R79, R98, R95, 0x96, !PT ;  /* 0x000000624f4f7212 */ /* 0x000fe200078e965f */
[----:B------:R-:W-:Y:S02]  /*1fbd0*/  HFMA2 R95, -RZ, RZ, 0, 0 ;  /* 0x00000000ff5f7431 */ /* 0x000fe400000001ff */
[----:B------:R-:W-:Y:S01]  /*1fbe0*/  IMAD.WIDE.U32 R98, R93, -0x326172a9, RZ ;  /* 0xcd9e8d575d627825 */ /* 0x000fe200078e00ff */
[----:B------:R-:W-:-:S03]  /*1fbf0*/  IADD3 R93, PT, PT, R3, -0x695add53, RZ ;  /* 0x96a522ad035d7810 */ /* 0x000fc60007ffe0ff */
[----:B------:R-:W-:Y:S01]  /*1fc00*/  IMAD.WIDE.U32 R96, R79, -0x2daee0ad, RZ ;  /* 0xd2511f534f607825 */ /* 0x000fe200078e00ff */
[----:B------:R-:W-:-:S03]  /*1fc10*/  LOP3.LUT R79, R51, R94, R99, 0x96, !PT ;  /* 0x0000005e334f7212 */ /* 0x000fc600078e9663 */
[----:B------:R-:W-:Y:S01]  /*1fc20*/  IMAD.MOV.U32 R90, RZ, RZ, R98 ;  /* 0x000000ffff5a7224 */ /* 0x000fe200078e0062 */
[----:B------:R-:W-:Y:S01]  /*1fc30*/  LOP3.LUT R80, R93, R50, R97, 0x96, !PT ;  /* 0x000000325d507212 */ /* 0x000fe200078e9661 */
[----:B------:R-:W-:-:S07]  /*1fc40*/  IMAD.MOV.U32 R72, RZ, RZ, R96 ;  /* 0x000000ffff487224 */ /* 0x000fce00078e0060 */
.L_x_6685:
[----:B------:R-:W-:Y:S05]  /*1fc50*/  BSYNC.RECONVERGENT B1 ;  /* 0x0000000000017941 */ /* 0x000fea0003800200 */
.L_x_6684:
        /* <DEDUP_REMOVED lines=23> */
.L_x_6691:
        /* <DEDUP_REMOVED lines=13> */
.L_x_6693:
[----:B------:R-:W-:Y:S05]  /*1fea0*/  BSYNC.RECONVERGENT B2 ;  /* 0x0000000000027941 */ /* 0x000fea0003800200 */
.L_x_6692:
        /* <DEDUP_REMOVED lines=61> */
.L_x_6690:
[----:B------:R-:W-:Y:S05]  /*20280*/  BSYNC.RECONVERGENT B1 ;  /* 0x0000000000017941 */ /* 0x000fea0003800200 */
.L_x_6689:
        /* <DEDUP_REMOVED lines=20> */
.L_x_6696:
        /* <DEDUP_REMOVED lines=13> */
.L_x_6698:
[----:B------:R-:W-:Y:S05]  /*204a0*/  BSYNC.RECONVERGENT B2 ;  /* 0x0000000000027941 */ /* 0x000fea0003800200 */
.L_x_6697:
        /* <DEDUP_REMOVED lines=51> */
[----:B------:R-:W-:Y:S02]  /*207e0*/  HFMA2 R95, -RZ, RZ, 0, 0 ;  /* 0x00000000ff5f7431 */ /* 0x000fe400000001ff */
        /* <DEDUP_REMOVED lines=9> */
.L_x_6695:
[----:B------:R-:W-:Y:S05]  /*20880*/  BSYNC.RECONVERGENT B1 ;  /* 0x0000000000017941 */ /* 0x000fea0003800200 */
.L_x_6694:
        /* <DEDUP_REMOVED lines=24> */
.L_x_6701:
        /* <DEDUP_REMOVED lines=13> */
.L_x_6703:
[----:B------:R-:W-:Y:S05]  /*20ae0*/  BSYNC.RECONVERGENT B2 ;  /* 0x0000000000027941 */ /* 0x000fea0003800200 */
.L_x_6702:
        /* <DEDUP_REMOVED lines=61> */
.L_x_6700:
[----:B------:R-:W-:Y:S05]  /*20ec0*/  BSYNC.RECONVERGENT B1 ;  /* 0x0000000000017941 */ /* 0x000fea0003800200 */
.L_x_6699:
[----:B------:R-:W-:Y:S01]  /*20ed0*/  ISETP.NE.AND P3, PT, R96, 0x1, PT ;  /* 0x000000016000780c */ /* 0x000fe20003f65270 */
[C---:B------:R-:W-:Y:S01]  /*20ee0*/  IMAD.U32 R61, R62.reuse, 0x10000, RZ ;  /* 0x000100003e3d7824 */ /* 0x040fe200078e00ff */
[----:B------:R-:W-:Y:S01]  /*20ef0*/  I2FP.F32.U32 R60, R60 ;  /* 0x0000003c003c7245 */ /* 0x000fe20000201000 */
[----:B------:R-:W-:Y:S01]  /*20f00*/  BSSY.RECONVERGENT B1, `(.L_x_6704) ;  /* 0x000005b000017945 */ /* 0x000fe20003800200 */
[----:B------:R-:W-:Y:S01]  /*20f10*/  PRMT R62, R62, 0x7632, R62 ;  /* 0x000076323e3e7816 */ /* 0x000fe2000000003e */
[----:B------:R-:W-:Y:S01]  /*20f20*/  IMAD.MOV.U32 R95, RZ, RZ, R90 ;  /* 0x000000ffff5f7224 */ /* 0x000fe200078e005a */
[----:B------:R-:W-:Y:S01]  /*20f30*/  MOV R97, 0x2 ;  /* 0x0000000200617802 */ /* 0x000fe20000000f00 */
[----:B------:R-:W-:Y:S01]  /*20f40*/  FFMA.FTZ R60, R60, R75, 1.1641532182693481445e-10 ;  /* 0x2f0000003c3c7423 */ /* 0x000fe2000001004b */
[----:B------:R-:W-:-:S04]  /*20f50*/  FMUL.FTZ R102, R61, R74 ;  /* 0x0000004a3d667220 */ /* 0x000fc80000410000 */
        /* <DEDUP_REMOVED lines=10> */
.L_x_6706:
        /* <DEDUP_REMOVED lines=13> */
.L_x_6708:
[----:B------:R-:W-:Y:S05]  /*210d0*/  BSYNC.RECONVERGENT B2 ;  /* 0x0000000000027941 */ /* 0x000fea0003800200 */
.L_x_6707:
        /* <DEDUP_REMOVED lines=58> */
[----:B------:R-:W-:Y:S02]  /*21480*/  LOP3.LUT R80, R95, R60, R99, 0x96, !PT ;  /* 0x0000003c5f507212 */ /* 0x000fe400078e9663 */
[----:B------:R-:W-:Y:S01]  /*21490*/  MOV R95, R72 ;  /* 0x00000048005f7202 */ /* 0x000fe20000000f00 */
[----:B------:R-:W-:-:S07]  /*214a0*/  IMAD.MOV.U32 R72, RZ, RZ, R98 ;  /* 0x000000ffff487224 */ /* 0x000fce00078e0062 */
.L_x_6705:
[----:B------:R-:W-:Y:S05]  /*214b0*/  BSYNC.RECONVERGENT B1 ;  /* 0x0000000000017941 */ /* 0x000fea0003800200 */
.L_x_6704:
        /* <DEDUP_REMOVED lines=23> */
.L_x_6711:
        /* <DEDUP_REMOVED lines=13> */
.L_x_6713:
[----:B------:R-:W-:Y:S05]  /*21700*/  BSYNC.RECONVERGENT B2 ;  /* 0x0000000000027941 */ /* 0x000fea0003800200 */
.L_x_6712:
        /* <DEDUP_REMOVED lines=61> */
.L_x_6710:
[----:B------:R-:W-:Y:S05]  /*21ae0*/  BSYNC.RECONVERGENT B1 ;  /* 0x0000000000017941 */ /* 0x000fea0003800200 */
.L_x_6709:
[----:B------:R-:W-:Y:S01]  /*21af0*/  ISETP.NE.AND P4, PT, R98, 0x1, PT ;  /* 0x000000016200780c */ /* 0x000fe20003f85270 */
[----:B------:R-:W-:Y:S01]  /*21b00*/  BSSY.RECONVERGENT B1, `(.L_x_6714) ;  /* 0x000005c000017945 */ /* 0x000fe20003800200 */
[----:B------:R-:W-:Y:S01]  /*21b10*/  I2FP.F32.U32 R96, R61 ;  /* 0x0000003d00607245 */ /* 0x000fe20000201000 */
[----:B------:R-:W-:Y:S01]  /*21b20*/  IMAD.U32 R61, R62, 0x10000, RZ ;  /* 0x000100003e3d7824 */ /* 0x000fe200078e00ff */
[----:B------:R-:W-:Y:S01]  /*21b30*/  MOV R97, 0x2 ;  /* 0x0000000200617802 */ /* 0x000fe20000000f00 */
        /* <DEDUP_REMOVED lines=13> */
.L_x_6716:
        /* <DEDUP_REMOVED lines=13> */
.L_x_6718:
[----:B------:R-:W-:Y:S05]  /*21ce0*/  BSYNC.RECONVERGENT B2 ;  /* 0x0000000000027941 */ /* 0x000fea0003800200 */
.L_x_6717:
        /* <DEDUP_REMOVED lines=61> */
.L_x_6715:
[----:B------:R-:W-:Y:S05]  /*220c0*/  BSYNC.RECONVERGENT B1 ;  /* 0x0000000000017941 */ /* 0x000fea0003800200 */
.L_x_6714:
        /* <DEDUP_REMOVED lines=24> */
.L_x_6721:
        /* <DEDUP_REMOVED lines=13> */
.L_x_6723:
[----:B------:R-:W-:Y:S05]  /*22320*/  BSYNC.RECONVERGENT B2 ;  /* 0x0000000000027941 */ /* 0x000fea0003800200 */
.L_x_6722:
        /* <DEDUP_REMOVED lines=57> */
[----:B------:R-:W-:Y:S02]  /*226c0*/  VIADD R97, R2, 0x8ff34781 ;  /* 0x8ff3478102617836 */ /* 0x000fe40000000000 */
[----:B------:R-:W-:Y:S02]  /*226d0*/  IMAD.MOV.U32 R90, RZ, RZ, R144 ;  /* 0x000000ffff5a7224 */ /* 0x000fe400078e0090 */
[----:B------:R-:W-:Y:S01]  /*226e0*/  IMAD.MOV.U32 R72, RZ, RZ, R102 ;  /* 0x000000ffff487224 */ /* 0x000fe200078e0066 */
[----:B------:R-:W-:-:S07]  /*226f0*/  LOP3.LUT R79, R97, R100, R145, 0x96, !PT ;  /* 0x00000064614f7212 */ /* 0x000fce00078e9691 */
.L_x_6720:
[----:B------:R-:W-:Y:S05]  /*22700*/  BSYNC.RECONVERGENT B1 ;  /* 0x0000000000017941 */ /* 0x000fea0003800200 */
.L_x_6719:
        /* <DEDUP_REMOVED lines=19> */
.L_x_6726:
        /* <DEDUP_REMOVED lines=13> */
.L_x_6728:
[----:B------:R-:W-:Y:S05]  /*22910*/  BSYNC.RECONVERGENT B2 ;  /* 0x0000000000027941 */ /* 0x000fea0003800200 */
.L_x_6727:
        /* <DEDUP_REMOVED lines=50> */
[----:B------:R-:W-:Y:S02]  /*22c40*/  LOP3.LUT R79, R79, R144, R101, 0x96, !PT ;  /* 0x000000904f4f7212 */ /* 0x000fe400078e9665 */
[----:B------:R-:W-:Y:S01]  /*22c50*/  IADD3 R99, PT, PT, R3, -0x695add53, RZ ;  /* 0x96a522ad03637810 */ /* 0x000fe20007ffe0ff */
[----:B------:R-:W-:-:S04]  /*22c60*/  IMAD.WIDE.U32 R144, R97, -0x326172a9, RZ ;  /* 0xcd9e8d5761907825 */ /* 0x000fc800078e00ff */
[----:B------:R-:W-:Y:S02]  /*22c70*/  VIADD R97, R2, 0x8ff34781 ;  /* 0x8ff3478102617836 */ /* 0x000fe40000000000 */
[----:B------:R-:W-:-:S03]  /*22c80*/  IMAD.WIDE.U32 R102, R79, -0x2daee0ad, RZ ;  /* 0xd2511f534f667825 */ /* 0x000fc600078e00ff */
[----:B------:R-:W-:Y:S01]  /*22c90*/  LOP3.LUT R79, R97, R100, R145, 0x96, !PT ;  /* 0x00000064614f7212 */ /* 0x000fe200078e9691 */
[----:B------:R-:W-:Y:S01]  /*22ca0*/  HFMA2 R100, -RZ, RZ, 0, 0 ;  /* 0x00000000ff647431 */ /* 0x000fe200000001ff */
[----:B------:R-:W-:Y:S01]  /*22cb0*/  LOP3.LUT R80, R99, R98, R103, 0x96, !PT ;  /* 0x0000006263507212 */ /* 0x000fe200078e9667 */
[----:B------:R-:W-:Y:S01]  /*22cc0*/  IMAD.MOV.U32 R90, RZ, RZ, R144 ;  /* 0x000000ffff5a7224 */ /* 0x000fe200078e0090 */
[----:B------:R-:W-:Y:S01]  /*22cd0*/  MOV R98, R72 ;  /* 0x0000004800627202 */ /* 0x000fe20000000f00 */
[----:B------:R-:W-:-:S07]  /*22ce0*/  IMAD.MOV.U32 R72, RZ, RZ, R102 ;  /* 0x000000ffff487224 */ /* 0x000fce00078e0066 */
.L_x_6725:
[----:B------:R-:W-:Y:S05]  /*22cf0*/  BSYNC.RECONVERGENT B1 ;  /* 0x0000000000017941 */ /* 0x000fea0003800200 */
.L_x_6724:
[----:B------:R-:W-:Y:S01]  /*22d00*/  I2FP.F32.U32 R62, R98 ;  /* 0x00000062003e7245 */ /* 0x000fe20000201000 */
[----:B------:R-:W-:Y:S01]  /*22d10*/  IMAD.U32 R97, R107, 0x10000, RZ ;  /* 0x000100006b617824 */ /* 0x000fe200078e00ff */
[----:B------:R-:W-:Y:S01]  /*22d20*/  FSEL R99, R112, RZ, P4 ;  /* 0x000000ff70637208 */ /* 0x000fe20002000000 */
        /* <DEDUP_REMOVED lines=20> */
.L_x_6731:
        /* <DEDUP_REMOVED lines=13> */
.L_x_6733:
[----:B------:R-:W-:Y:S05]  /*22f40*/  BSYNC.RECONVERGENT B2 ;  /* 0x0000000000027941 */ /* 0x000fea0003800200 */
.L_x_6732:
        /* <DEDUP_REMOVED lines=61> */
.L_x_6730:
[----:B------:R-:W-:Y:S05]  /*23320*/  BSYNC.RECONVERGENT B1 ;  /* 0x0000000000017941 */ /* 0x000fea0003800200 */
.L_x_6729:
[----:B------:R-:W-:Y:S01]  /*23330*/  ISETP.NE.AND P6, PT, R101, 0x1, PT ;  /* 0x000000016500780c */ /* 0x000fe20003fc5270 */
[----:B------:R-:W-:Y:S01]  /*23340*/  IMAD.U32 R63, R63, 0x10000, RZ ;  /* 0x000100003f3f7824 */ /* 0x000fe200078e00ff */
[----:B------:R-:W-:Y:S01]  /*23350*/  I2FP.F32.U32 R98, R98 ;  /* 0x0000006200627245 */ /* 0x000fe20000201000 */
[----:B------:R-:W-:Y:S01]  /*23360*/  BSSY.RECONVERGENT B1, `(.L_x_6734) ;  /* 0x000005c000017945 */ /* 0x000fe20003800200 */
[----:B------:R-:W-:Y:S02]  /*23370*/  IMAD.MOV.U32 R99, RZ, RZ, R90 ;  /* 0x000000ffff637224 */ /* 0x000fe400078e005a */
[----:B------:R-:W-:Y:S01]  /*23380*/  FMUL.FTZ R112, R63, R74 ;  /* 0x0000004a3f707220 */ /* 0x000fe20000410000 */
[----:B------:R-:W-:Y:S01]  /*23390*/  FFMA.FTZ R100, R98, R75, 1.1641532182693481445e-10 ;  /* 0x2f00000062647423 */ /* 0x000fe2000001004b */
[----:B------:R-:W-:-:S04]  /*233a0*/  MOV R98, 0x2 ;  /* 0x0000000200627802 */ /* 0x000fc80000000f00 */
        /* <DEDUP_REMOVED lines=10> */
.L_x_6736:
        /* <DEDUP_REMOVED lines=15> */
.L_x_6738:
[----:B------:R-:W-:Y:S05]  /*23540*/  BSYNC.RECONVERGENT B2 ;  /* 0x0000000000027941 */ /* 0x000fea0003800200 */
.L_x_6737:
        /* <DEDUP_REMOVED lines=52> */
[----:B------:R-:W-:Y:S02]  /*23890*/  IADD3 R63, PT, PT, R3, -0x695add53, RZ ;  /* 0x96a522ad033f7810 */ /* 0x000fe40007ffe0ff */
[----:B------:R-:W-:Y:S01]  /*238a0*/  MOV R99, R72 ;  /* 0x0000004800637202 */ /* 0x000fe20000000f00 */
[----:B------:R-:W-:Y:S01]  /*238b0*/  IMAD.WIDE.U32 R144, R79, -0x326172a9, RZ ;  /* 0xcd9e8d574f907825 */ /* 0x000fe200078e00ff */
[----:B------:R-:W-:-:S03]  /*238c0*/  LOP3.LUT R80, R63, R98, R103, 0x96, !PT ;  /* 0x000000623f507212 */ /* 0x000fc600078e9667 */
[----:B------:R-:W-:Y:S02]  /*238d0*/  HFMA2 R98, -RZ, RZ, 0, 0 ;  /* 0x00000000ff627431 */ /* 0x000fe400000001ff */
[----:B------:R-:W-:Y:S02]  /*238e0*/  VIADD R79, R2, 0x8ff34781 ;  /* 0x8ff34781024f7836 */ /* 0x000fe40000000000 */
[----:B------:R-:W-:Y:S02]  /*238f0*/  IMAD.MOV.U32 R90, RZ, RZ, R144 ;  /* 0x000000ffff5a7224 */ /* 0x000fe400078e0090 */
[----:B------:R-:W-:Y:S01]  /*23900*/  IMAD.MOV.U32 R72, RZ, RZ, R102 ;  /* 0x000000ffff487224 */ /* 0x000fe200078e0066 */
[----:B------:R-:W-:-:S07]  /*23910*/  LOP3.LUT R79, R79, R100, R145, 0x96, !PT ;  /* 0x000000644f4f7212 */ /* 0x000fce00078e9691 */
.L_x_6735:
[----:B------:R-:W-:Y:S05]  /*23920*/  BSYNC.RECONVERGENT B1 ;  /* 0x0000000000017941 */ /* 0x000fea0003800200 */
.L_x_6734:
        /* <DEDUP_REMOVED lines=12> */
.L_x_6658:
[----:B------:R-:W-:Y:S01]  /*239f0*/  ISETP.NE.AND P2, PT, R98, 0x1, PT ;  /* 0x000000016200780c */ /* 0x000fe20003f45270 */
[----:B------:R-:W-:Y:S01]  /*23a00*/  BSSY.RECONVERGENT B1, `(.L_x_6740) ;  /* 0x0000059000017945 */ /* 0x000fe20003800200 */
[----:B0-----:R-:W-:Y:S01]  /*23a10*/  MOV R51, 0x2 ;  /* 0x0000000200337802 */ /* 0x001fe20000000f00 */
[----:B------:R-:W-:Y:S01]  /*23a20*/  IMAD.MOV.U32 R48, RZ, RZ, R90 ;  /* 0x000000ffff307224 */ /* 0x000fe200078e005a */
[----:B-1----:R-:W-:-:S09]  /*23a30*/  MOV R72, R100 ;  /* 0x0000006400487202 */ /* 0x002fd20000000f00 */
        /* <DEDUP_REMOVED lines=11> */
.L_x_6742:
        /* <DEDUP_REMOVED lines=13> */
.L_x_6744:
[----:B------:R-:W-:Y:S05]  /*23bc0*/  BSYNC.RECONVERGENT B2 ;  /* 0x0000000000027941 */ /* 0x000fea0003800200 */
.L_x_6743:
[----:B------:R-:W-:Y:S01]  /*23bd0*/  IMAD.WIDE.U32 R50, R115, -0x326172a9, RZ ;  /* 0xcd9e8d5773327825 */ /* 0x000fe200078e00ff */
[----:B------:R-:W-:Y:S02]  /*23be0*/  LOP3.LUT R74, R87, R49, R3, 0x96, !PT ;  /* 0x00000031574a7212 */ /* 0x000fe400078e9603 */
[C---:B------:R-:W-:Y:S02]  /*23bf0*/  IADD3 R49, PT, PT, R2.reuse, -0x61c88647, RZ ;  /* 0x9e3779b902317810 */ /* 0x040fe40007ffe0ff */
        /* <DEDUP_REMOVED lines=56> */
[----:B------:R-:W-:-:S07]  /*23f80*/  IMAD.MOV.U32 R48, RZ, RZ, R100 ;  /* 0x000000ffff307224 */ /* 0x000fce00078e0064 */
.L_x_6741:
[----:B------:R-:W-:Y:S05]  /*23f90*/  BSYNC.RECONVERGENT B1 ;  /* 0x0000000000017941 */ /* 0x000fea0003800200 */
.L_x_6740:
[----:B------:R-:W0:Y:S01]  /*23fa0*/  LDC R73, c[0x0][0x404] ;  /* 0x00010100ff497b82 */ /* 0x000e220000000800 */
[----:B------:R-:W-:Y:S01]  /*23fb0*/  I2FP.F32.U32 R49, R48 ;  /* 0x0000003000317245 */ /* 0x000fe20000201000 */
[----:B------:R-:W-:Y:S01]  /*23fc0*/  IMAD.MOV.U32 R48, RZ, RZ, 0x2f800000 ;  /* 0x2f800000ff307424 */ /* 0x000fe200078e00ff */
[----:B------:R-:W-:Y:S01]  /*23fd0*/  LOP3.LUT R113, R113, 0xffffffef, RZ, 0xc0, !PT ;  /* 0xffffffef71717812 */ /* 0x000fe200078ec0ff */
[----:B------:R-:W-:Y:S01]  /*23fe0*/  BSSY.RECONVERGENT B1, `(.L_x_6745) ;  /* 0x000005d000017945 */ /* 0x000fe20003800200 */
[----:B------:R-:W-:Y:S02]  /*23ff0*/  IMAD.MOV.U32 R75, RZ, RZ, 0x2 ;  /* 0x00000002ff4b7424 */ /* 0x000fe400078e00ff */
[----:B------:R-:W-:Y:S01]  /*24000*/  FFMA.FTZ R50, R49, R48, 1.1641532182693481445e-10 ;  /* 0x2f00000031327423 */ /* 0x000fe20000010030 */
[C---:B-----5:R-:W-:Y:S02]  /*24010*/  SHF.L.U32 R49, R60.reuse, 0x10, RZ ;  /* 0x000000103c317819 */ /* 0x060fe400000006ff */
[----:B------:R-:W-:-:S02]  /*24020*/  PRMT R60, R60, 0x7632, R60 ;  /* 0x000076323c3c7816 */ /* 0x000fc4000000003c */
[----:B0-----:R-:W-:Y:S02]  /*24030*/  FSETP.LE.FTZ.AND P2, PT, R50, R73, PT ;  /* 0x000000493200720b */ /* 0x001fe40003f53000 */
        /* <DEDUP_REMOVED lines=12> */
.L_x_6747:
        /* <DEDUP_REMOVED lines=13> */
.L_x_6749:
[----:B------:R-:W-:Y:S05]  /*241d0*/  BSYNC.RECONVERGENT B2 ;  /* 0x0000000000027941 */ /* 0x000fea0003800200 */
.L_x_6748:
        /* <DEDUP_REMOVED lines=61> */
.L_x_6746:
[----:B------:R-:W-:Y:S05]  /*245b0*/  BSYNC.RECONVERGENT B1 ;  /* 0x0000000000017941 */ /* 0x000fea0003800200 */
.L_x_6745:
[----:B------:R-:W-:Y:S01]  /*245c0*/  I2FP.F32.U32 R51, R50 ;  /* 0x0000003200337245 */ /* 0x000fe20000201000 */
[----:B------:R-:W-:Y:S01]  /*245d0*/  BSSY.RECONVERGENT B1, `(.L_x_6750) ;  /* 0x000005d000017945 */ /* 0x000fe20003800200 */
[----:B------:R-:W-:Y:S01]  /*245e0*/  ISETP.NE.AND P2, PT, R75, 0x1, PT ;  /* 0x000000014b00780c */ /* 0x000fe20003f45270 */
[----:B------:R-:W-:Y:S01]  /*245f0*/  IMAD.MOV.U32 R100, RZ, RZ, 0x2 ;  /* 0x00000002ff647424 */ /* 0x000fe200078e00ff */
[----:B------:R-:W-:Y:S01]  /*24600*/  LOP3.LUT R113, R113, 0xfffffff7, RZ, 0xc0, !PT ;  /* 0xfffffff771717812 */ /* 0x000fe200078ec0ff */
[----:B------:R-:W-:Y:S01]  /*24610*/  FFMA.FTZ R74, R51, R48, 1.1641532182693481445e-10 ;  /* 0x2f000000334a7423 */ /* 0x000fe20000010030 */
[----:B------:R-:W-:Y:S02]  /*24620*/  SHF.L.U32 R50, R60, 0x10, RZ ;  /* 0x000000103c327819 */ /* 0x000fe400000006ff */
[----:B------:R-:W-:Y:S02]  /*24630*/  MOV R51, R90 ;  /* 0x0000005a00337202 */ /* 0x000fe40000000f00 */
        /* <DEDUP_REMOVED lines=11> */
.L_x_6752:
        /* <DEDUP_REMOVED lines=13> */
.L_x_6754:
[----:B------:R-:W-:Y:S05]  /*247c0*/  BSYNC.RECONVERGENT B2 ;  /* 0x0000000000027941 */ /* 0x000fea0003800200 */
.L_x_6753:
        /* <DEDUP_REMOVED lines=61> */
.L_x_6751:
[----:B------:R-:W-:Y:S05]  /*24ba0*/  BSYNC.RECONVERGENT B1 ;  /* 0x0000000000017941 */ /* 0x000fea0003800200 */
.L_x_6750:
        /* <DEDUP_REMOVED lines=20> */
.L_x_6757:
        /* <DEDUP_REMOVED lines=13> */
.L_x_6759:
[----:B------:R-:W-:Y:S05]  /*24dc0*/  BSYNC.RECONVERGENT B2 ;  /* 0x0000000000027941 */ /* 0x000fea0003800200 */
.L_x_6758:
        /* <DEDUP_REMOVED lines=59> */
[----:B------:R-:W-:Y:S01]  /*25180*/  LOP3.LUT R80, R75, R60, R101, 0x96, !PT ;  /* 0x0000003c4b507212 */ /* 0x000fe200078e9665 */
[----:B------:R-:W-:-:S07]  /*25190*/  IMAD.MOV.U32 R75, RZ, RZ, RZ ;  /* 0x000000ffff4b7224 */ /* 0x000fce00078e00ff */
.L_x_6756:
[----:B------:R-:W-:Y:S05]  /*251a0*/  BSYNC.RECONVERGENT B1 ;  /* 0x0000000000017941 */ /* 0x000fea0003800200 */
.L_x_6755:
[----:B------:R-:W-:Y:S01]  /*251b0*/  I2FP.F32.U32 R61, R61 ;  /* 0x0000003d003d7245 */ /* 0x000fe20000201000 */
[----:B------:R-:W-:Y:S01]  /*251c0*/  BSSY.RECONVERGENT B1, `(.L_x_6760) ;  /* 0x000005d000017945 */ /* 0x000fe20003800200 */
[----:B------:R-:W-:Y:S02]  /*251d0*/  ISETP.NE.AND P2, PT, R75, 0x1, PT ;  /* 0x000000014b00780c */ /* 0x000fe40003f45270 */
[----:B------:R-:W-:Y:S01]  /*251e0*/  LOP3.LUT R113, R113, 0xfffffffd, RZ, 0xc0, !PT ;  /* 0xfffffffd71717812 */ /* 0x000fe200078ec0ff */
[----:B------:R-:W-:Y:S01]  /*251f0*/  FFMA.FTZ R74, R61, R48, 1.1641532182693481445e-10 ;  /* 0x2f0000003d4a7423 */ /* 0x000fe20000010030 */
[----:B------:R-:W-:Y:S01]  /*25200*/  SHF.L.U32 R60, R98, 0x10, RZ ;  /* 0x00000010623c7819 */ /* 0x000fe200000006ff */
[----:B------:R-:W-:Y:S01]  /*25210*/  IMAD.MOV.U32 R98, RZ, RZ, 0x2 ;  /* 0x00000002ff627424 */ /* 0x000fe200078e00ff */
        /* <DEDUP_REMOVED lines=12> */
.L_x_6762:
        /* <DEDUP_REMOVED lines=13> */
.L_x_6764:
[----:B------:R-:W-:Y:S05]  /*253b0*/  BSYNC.RECONVERGENT B2 ;  /* 0x0000000000027941 */ /* 0x000fea0003800200 */
.L_x_6763:
        /* <DEDUP_REMOVED lines=61> */
.L_x_6761:
[----:B------:R-:W-:Y:S05]  /*25790*/  BSYNC.RECONVERGENT B1 ;  /* 0x0000000000017941 */ /* 0x000fea0003800200 */
.L_x_6760:
[----:B------:R-:W-:Y:S01]  /*257a0*/  ISETP.NE.AND P3, PT, R98, 0x1, PT ;  /* 0x000000016200780c */ /* 0x000fe20003f65270 */
[----:B------:R-:W-:Y:S01]  /*257b0*/  BSSY.RECONVERGENT B1, `(.L_x_6765) ;  /* 0x000005c000017945 */ /* 0x000fe20003800200 */
[----:B------:R-:W-:Y:S01]  /*257c0*/  I2FP.F32.U32 R61, R61 ;  /* 0x0000003d003d7245 */ /* 0x000fe20000201000 */
[----:B------:R-:W-:Y:S01]  /*257d0*/  IMAD.MOV.U32 R100, RZ, RZ, 0x2 ;  /* 0x00000002ff647424 */ /* 0x000fe200078e00ff */
[----:B------:R-:W-:-:S03]  /*257e0*/  MOV R75, R90 ;  /* 0x0000005a004b7202 */ /* 0x000fc60000000f00 */
[----:B------:R-:W-:Y:S01]  /*257f0*/  FFMA.FTZ R74, R61, R48, 1.1641532182693481445e-10 ;  /* 0x2f0000003d4a7423 */ /* 0x000fe20000010030 */
[C---:B------:R-:W-:Y:S02]  /*25800*/  SHF.L.U32 R61, R62.reuse, 0x10, RZ ;  /* 0x000000103e3d7819 */ /* 0x040fe400000006ff */
[----:B------:R-:W-:Y:S02]  /*25810*/  PRMT R62, R62, 0x7632, R62 ;  /* 0x000076323e3e7816 */ /* 0x000fe4000000003e */
        /* <DEDUP_REMOVED lines=10> */
.L_x_6767:
        /* <DEDUP_REMOVED lines=13> */
.L_x_6769:
[----:B------:R-:W-:Y:S05]  /*25990*/  BSYNC.RECONVERGENT B2 ;  /* 0x0000000000027941 */ /* 0x000fea0003800200 */
.L_x_6768:
        /* <DEDUP_REMOVED lines=61> */
.L_x_6766:
[----:B------:R-:W-:Y:S05]  /*25d70*/  BSYNC.RECONVERGENT B1 ;  /* 0x0000000000017941 */ /* 0x000fea0003800200 */
.L_x_6765:
[----:B------:R-:W-:Y:S01]  /*25d80*/  ISETP.NE.AND P4, PT, R100, 0x1, PT ;  /* 0x000000016400780c */ /* 0x000fe20003f85270 */
[----:B------:R-:W-:Y:S01]  /*25d90*/  BSSY.RECONVERGENT B1, `(.L_x_6770) ;  /* 0x000005b000017945 */ /* 0x000fe20003800200 */
[----:B------:R-:W-:Y:S01]  /*25da0*/  I2FP.F32.U32 R75, R75 ;  /* 0x0000004b004b7245 */ /* 0x000fe20000201000 */
[----:B------:R-:W-:Y:S01]  /*25db0*/  IMAD.MOV.U32 R101, RZ, RZ, 0x2 ;  /* 0x00000002ff657424 */ /* 0x000fe200078e00ff */
[----:B------:R-:W-:-:S03]  /*25dc0*/  SHF.L.U32 R62, R62, 0x10, RZ ;  /* 0x000000103e3e7819 */ /* 0x000fc600000006ff */
        /* <DEDUP_REMOVED lines=12> */
.L_x_6772:
        /* <DEDUP_REMOVED lines=13> */
.L_x_6774:
[----:B------:R-:W-:Y:S05]  /*25f60*/  BSYNC.RECONVERGENT B2 ;  /* 0x0000000000027941 */ /* 0x000fea0003800200 */
.L_x_6773:
        /* <DEDUP_REMOVED lines=61> */
.L_x_6771:
[----:B------:R-:W-:Y:S05]  /*26340*/  BSYNC.RECONVERGENT B1 ;  /* 0x0000000000017941 */ /* 0x000fea0003800200 */
.L_x_6770:
[----:B------:R-:W-:Y:S01]  /*26350*/  ISETP.NE.AND P5, PT, R101, 0x1, PT ;  /* 0x000000016500780c */ /* 0x000fe20003fa5270 */
[----:B------:R-:W-:Y:S01]  /*26360*/  BSSY.RECONVERGENT B1, `(.L_x_6775) ;  /* 0x000005c000017945 */ /* 0x000fe20003800200 */
[----:B------:R-:W-:Y:S01]  /*26370*/  I2FP.F32.U32 R75, R75 ;  /* 0x0000004b004b7245 */ /* 0x000fe20000201000 */
[----:B------:R-:W-:Y:S01]  /*26380*/  IMAD.MOV.U32 R98, RZ, RZ, 0x2 ;  /* 0x00000002ff627424 */ /* 0x000fe200078e00ff */
[C---:B------:R-:W-:Y:S02]  /*26390*/  SHF.L.U32 R112, R63.reuse, 0x10, RZ ;  /* 0x000000103f707819 */ /* 0x040fe400000006ff */
[----:B------:R-:W-:Y:S01]  /*263a0*/  PRMT R63, R63, 0x7632, R63 ;  /* 0x000076323f3f7816 */ /* 0x000fe2000000003f */
        /* <DEDUP_REMOVED lines=12> */
.L_x_6777:
        /* <DEDUP_REMOVED lines=13> */
.L_x_6779:
[----:B------:R-:W-:Y:S05]  /*26540*/  BSYNC.RECONVERGENT B2 ;  /* 0x0000000000027941 */ /* 0x000fea0003800200 */
.L_x_6778:
        /* <DEDUP_REMOVED lines=61> */
.L_x_6776:
[----:B------:R-:W-:Y:S05]  /*26920*/  BSYNC.RECONVERGENT B1 ;  /* 0x0000000000017941 */ /* 0x000fea0003800200 */
.L_x_6775:
        /* <DEDUP_REMOVED lines=37> */
.L_x_6739:
        /* <DEDUP_REMOVED lines=21> */
[----:B------:R0:W-:Y:S02]  /*26cd0*/  STG.E.128 desc[UR8][R74.64+0x10], R60 ;  /* 0x0000103c4a007986 */ /* 0x0001e4000c101d08 */
[----:B------:R-:W-:Y:S02]  /*26ce0*/  IMAD.MOV.U32 R100, RZ, RZ, R72 ;  /* 0x000000ffff647224 */ /* 0x000fe400078e0048 */
[----:B------:R0:W-:Y:S01]  /*26cf0*/  STG.E.64 desc[UR8][R102.64], R144 ;  /* 0x0000009066007986 */ /* 0x0001e2000c101b08 */
[----:B------:R-:W-:Y:S05]  /*26d00*/  @!P0 BRA `(.L_x_6657) ;  /* 0x0000000000508947 */ /* 0x000fea0003800000 */
[----:B------:R-:W-:Y:S01]  /*26d10*/  SHF.L.U32 R73, R97, 0x10, RZ ;  /* 0x0000001061497819 */ /* 0x000fe200000006ff */
[----:B0-----:R-:W0:Y:S01]  /*26d20*/  LDC.64 R144, c[0x0][0x3b8] ;  /* 0x0000ee00ff907b82 */ /* 0x001e220000000a00 */
        /* <DEDUP_REMOVED lines=18> */
.L_x_6657:
[----:B------:R-:W-:Y:S05]  /*26e50*/  BSYNC.RECONVERGENT B0 ;  /* 0x0000000000007941 */ /* 0x000fea0003800200 */
.L_x_6656:
[----:B------:R-:W-:Y:S01]  /*26e60*/  FADD.FTZ R0, RZ, R64 ;  /* 0x00000040ff007221 */ /* 0x000fe20000010000 */
[C---:B------:R-:W-:Y:S01]  /*26e70*/  ISETP.GE.U32.AND P0, PT, R76.reuse, 0x100, PT ;  /* 0x000001004c00780c */ /* 0x040fe20003f06070 */
[----:B------:R-:W-:Y:S01]  /*26e80*/  BSSY.RECONVERGENT B0, `(.L_x_6780) ;  /* 0x0000087000007945 */ /* 0x000fe20003800200 */
[C---:B------:R-:W-:Y:S01]  /*26e90*/  ISETP.GT.U32.AND P1, PT, R76.reuse, 0x1ff, PT ;  /* 0x000001ff4c00780c */ /* 0x040fe20003f24070 */
[----:B-12---:R-:W-:Y:S01]  /*26ea0*/  FADD.FTZ R73, R65, R0 ;  /* 0x0000000041497221 */ /* 0x006fe20000010000 */
        /* <DEDUP_REMOVED lines=10> */
[----:B0-----:R-:W-:-:S04]  /*26f50*/  FADD.FTZ R75, R41, R0 ;  /* 0x00000000294b7221 */ /* 0x001fc80000010000 */
        /* <DEDUP_REMOVED lines=32> */
[----:B-1----:R-:W-:-:S04]  /*27160*/  FADD.FTZ R72, R102, R103 ;  /* 0x0000006766487221 */ /* 0x002fc80000010000 */
[----:B------:R-:W-:Y:S01]  /*27170*/  FMUL.FTZ R72, R81, R72 ;  /* 0x0000004851487220 */ /* 0x000fe20000410000 */
[----:B0-----:R-:W-:-:S03]  /*27180*/  LOP3.LUT R112, R101, 0x1f, RZ, 0xc0, !PT ;  /* 0x0000001f65707812 */ /* 0x001fc600078ec0ff */
        /* <DEDUP_REMOVED lines=86> */
.L_x_6781:
[----:B------:R-:W-:Y:S05]  /*276f0*/  BSYNC.RECONVERGENT B0 ;  /* 0x0000000000007941 */ /* 0x000fea0003800200 */
.L_x_6780:
        /* <DEDUP_REMOVED lines=12> */
.L_x_6783:
[----:B------:R-:W-:Y:S05]  /*277c0*/  BSYNC.RECONVERGENT B0 ;  /* 0x0000000000007941 */ /* 0x000fea0003800200 */
.L_x_6782:
        /* <DEDUP_REMOVED lines=57> */
[----:B-1----:R-:W-:Y:S01]  /*27b60*/  FMUL.FTZ R0, R103, R103 ;  /* 0x0000006767007220 */ /* 0x002fe20000410000 */
[----:B--2---:R-:W-:-:S04]  /*27b70*/  @!P1 IMAD.WIDE R72, R78, 0x4, R72 ;  /* 0x000000044e489825 */ /* 0x004fc800078e0248 */
[----:B------:R-:W-:Y:S01]  /*27b80*/  FSEL R143, R0, RZ, P2 ;  /* 0x000000ff008f7208 */ /* 0x000fe20001000000 */
[----:B0-----:R-:W-:Y:S01]  /*27b90*/  FFMA.FTZ R0, R145, UR15, R112 ;  /* 0x0000000f91007c23 */ /* 0x001fe20008010070 */
[----:B------:R-:W-:Y:S01]  /*27ba0*/  FSEL R112, R103, RZ, !P2 ;  /* 0x000000ff67707208 */ /* 0x000fe20005000000 */
[----:B------:R0:W-:Y:S02]  /*27bb0*/  @!P1 STG.E desc[UR8][R72.64], R103 ;  /* 0x0000006748009986 */ /* 0x0001e4000c101908 */
[----:B------:R-:W-:Y:S01]  /*27bc0*/  FADD.FTZ R0, R0, R143 ;  /* 0x0000008f00007221 */ /* 0x000fe20000010000 */
[----:B---3--:R-:W-:-:S05]  /*27bd0*/  @!P1 IMAD.WIDE R74, R78, 0x4, R74 ;  /* 0x000000044e4a9825 */ /* 0x008fca00078e024a */
[----:B------:R-:W1:Y:S02]  /*27be0*/  MUFU.RSQ R0, R0 ;  /* 0x0000000000007308 */ /* 0x000e640000001400 */
[----:B-1----:R0:W-:Y:S01]  /*27bf0*/  @!P1 STG.E desc[UR8][R74.64], R0 ;  /* 0x000000004a009986 */ /* 0x0021e2000c101908 */
[----:B------:R-:W-:Y:S05]  /*27c00*/  @!P0 BRA `(.L_x_6785) ;  /* 0x0000000000c08947 */ /* 0x000fea0003800000 */
[--C-:B0-----:R-:W-:Y:S01]  /*27c10*/  FADD.FTZ R103, R68, -R112.reuse ;  /* 0x8000007044677221 */ /* 0x101fe20000010000 */
[--C-:B------:R-:W-:Y:S01]  /*27c20*/  FADD.FTZ R75, R66, -R112.reuse ;  /* 0x80000070424b7221 */ /* 0x100fe20000010000 */
[----:B------:R-:W-:Y:S01]  /*27c30*/  FADD.FTZ R73, R64, -R112 ;  /* 0x8000007040497221 */ /* 0x000fe20000010000 */
[----:B------:R-:W-:Y:S01]  /*27c40*/  IMAD.U32 R102, R109, 0x10000, RZ ;  /* 0x000100006d667824 */ /* 0x000fe200078e00ff */
[----:B------:R-:W-:Y:S01]  /*27c50*/  SHF.L.U32 R144, R37, 0x10, RZ ;  /* 0x0000001025907819 */ /* 0x000fe200000006ff */
[----:B------:R-:W-:Y:S01]  /*27c60*/  FMUL.FTZ R103, R0, R103 ;  /* 0x0000006700677220 */ /* 0x000fe20000410000 */
[----:B------:R-:W-:Y:S01]  /*27c70*/  SHF.L.U32 R148, R38, 0x10, RZ ;  /* 0x0000001026947819 */ /* 0x000fe200000006ff */
[----:B------:R-:W-:Y:S02]  /*27c80*/  IMAD.U32 R146, R110, 0x10000, RZ ;  /* 0x000100006e927824 */ /* 0x000fe400078e00ff */
[----:B------:R-:W-:Y:S01]  /*27c90*/  FMUL.FTZ R75, R0, R75 ;  /* 0x0000004b004b7220 */ /* 0x000fe20000410000 */
[----:B------:R-:W-:Y:S01]  /*27ca0*/  SHF.L.U32 R74, R36, 0x10, RZ ;  /* 0x00000010244a7819 */ /* 0x000fe200000006ff */
[----:B------:R-:W-:-:S02]  /*27cb0*/  IMAD.U32 R72, R108, 0x10000, RZ ;  /* 0x000100006c487824 */ /* 0x000fc400078e00ff */
[----:B------:R-:W-:Y:S01]  /*27cc0*/  FMUL.FTZ R73, R0, R73 ;  /* 0x0000004900497220 */ /* 0x000fe20000410000 */
[----:B------:R-:W-:Y:S01]  /*27cd0*/  FFMA.FTZ R145, R75, R102, R144 ;  /* 0x000000664b917223 */ /* 0x000fe20000010090 */
[----:B------:R-:W-:Y:S01]  /*27ce0*/  FFMA.FTZ R147, R103, R146, R148 ;  /* 0x0000009267937223 */ /* 0x000fe20000010094 */
[----:B------:R-:W-:Y:S01]  /*27cf0*/  FADD.FTZ R75, R70, -R112 ;  /* 0x80000070464b7221 */ /* 0x000fe20000010000 */
[----:B------:R-:W0:Y:S01]  /*27d00*/  LDC.64 R102, c[0x0][0x428] ;  /* 0x00010a00ff667b82 */ /* 0x000e220000000a00 */
[----:B------:R-:W-:Y:S01]  /*27d10*/  FFMA.FTZ R72, R73, R72, R74 ;  /* 0x0000004849487223 */ /* 0x000fe2000001004a */
[----:B------:R-:W-:Y:S01]  /*27d20*/  FADD.FTZ R73, R69, -R112 ;  /* 0x8000007045497221 */ /* 0x000fe20000010000 */
[----:B------:R-:W-:Y:S01]  /*27d30*/  SHF.L.U32 R144, R142, 0x10, RZ ;  /* 0x000000108e907819 */ /* 0x000fe200000006ff */
[----:B------:R-:W-:Y:S01]  /*27d40*/  IMAD.U32 R74, R82, 0x10000, RZ ;  /* 0x00010000524a7824 */ /* 0x000fe200078e00ff */
[----:B------:R-:W-:Y:S01]  /*27d50*/  SHF.L.U32 R148, R39, 0x10, RZ ;  /* 0x0000001027947819 */ /* 0x000fe200000006ff */
[----:B------:R-:W-:-:S02]  /*27d60*/  IMAD.U32 R146, R111, 0x10000, RZ ;  /* 0x000100006f927824 */ /* 0x000fc400078e00ff */
[C---:B------:R-:W-:Y:S01]  /*27d70*/  FMUL.FTZ R73, R0.reuse, R73 ;  /* 0x0000004900497220 */ /* 0x040fe20000410000 */
[----:B------:R-:W-:Y:S01]  /*27d80*/  FMUL.FTZ R75, R0, R75 ;  /* 0x0000004b004b7220 */ /* 0x000fe20000410000 */
[----:B------:R-:W-:Y:S01]  /*27d90*/  FADD.FTZ R143, R71, -R112 ;  /* 0x80000070478f7221 */ /* 0x000fe20000010000 */
[----:B------:R-:W-:Y:S01]  /*27da0*/  SHF.L.U32 R154, R140, 0x10, RZ ;  /* 0x000000108c9a7819 */ /* 0x000fe200000006ff */
[----:B------:R-:W-:Y:S01]  /*27db0*/  FFMA.FTZ R150, R73, R74, R144 ;  /* 0x0000004a49967223 */ /* 0x000fe20000010090 */
[----:B------:R-:W-:Y:S01]  /*27dc0*/  FFMA.FTZ R149, R75, R146, R148 ;  /* 0x000000924b957223 */ /* 0x000fe20000010094 */
[--C-:B------:R-:W-:Y:S01]  /*27dd0*/  FADD.FTZ R73, R65, -R112.reuse ;  /* 0x8000007041497221 */ /* 0x100fe20000010000 */
[----:B------:R-:W-:Y:S01]  /*27de0*/  FADD.FTZ R75, R67, -R112 ;  /* 0x80000070434b7221 */ /* 0x000fe20000010000 */
[----:B------:R-:W-:Y:S02]  /*27df0*/  IMAD.U32 R152, R141, 0x10000, RZ ;  /* 0x000100008d987824 */ /* 0x000fe400078e00ff */
[----:B------:R-:W-:Y:S01]  /*27e00*/  FMUL.FTZ R143, R0, R143 ;  /* 0x0000008f008f7220 */ /* 0x000fe20000410000 */
[----:B------:R-:W-:Y:S01]  /*27e10*/  SHF.L.U32 R144, R85, 0x10, RZ ;  /* 0x0000001055907819 */ /* 0x000fe200000006ff */
[----:B------:R-:W-:Y:S01]  /*27e20*/  IMAD.U32 R74, R86, 0x10000, RZ ;  /* 0x00010000564a7824 */ /* 0x000fe200078e00ff */
[----:B------:R-:W-:Y:S01]  /*27e30*/  SHF.L.U32 R148, R83, 0x10, RZ ;  /* 0x0000001053947819 */ /* 0x000fe200000006ff */
[----:B------:R-:W-:-:S02]  /*27e40*/  IMAD.U32 R146, R84, 0x10000, RZ ;  /* 0x0001000054927824 */ /* 0x000fc400078e00ff */
[C---:B------:R-:W-:Y:S01]  /*27e50*/  FMUL.FTZ R75, R0.reuse, R75 ;  /* 0x0000004b004b7220 */ /* 0x040fe20000410000 */
[----:B------:R-:W-:Y:S01]  /*27e60*/  FMUL.FTZ R73, R0, R73 ;  /* 0x0000004900497220 */ /* 0x000fe20000410000 */
[----:B------:R-:W-:Y:S01]  /*27e70*/  FFMA.FTZ R152, R143, R152, R154 ;  /* 0x000000988f987223 */ /* 0x000fe2000001009a */
[----:B0-----:R-:W-:-:S04]  /*27e80*/  IMAD.WIDE.U32 R102, R91, 0x10, R102 ;  /* 0x000000105b667825 */ /* 0x001fc800078e0066 */
[----:B------:R-:W-:Y:S01]  /*27e90*/  FFMA.FTZ R146, R75, R146, R148 ;  /* 0x000000924b927223 */ /* 0x000fe20000010094 */
[----:B------:R-:W-:Y:S01]  /*27ea0*/  FFMA.FTZ R143, R73, R74, R144 ;  /* 0x0000004a498f7223 */ /* 0x000fe20000010090 */
[----:B------:R-:W-:Y:S01]  /*27eb0*/  F2FP.BF16.F32.PACK_AB R74, R150, R147 ;  /* 0x00000093964a723e */ /* 0x000fe200000010ff */
[----:B------:R-:W-:Y:S01]  /*27ec0*/  VIADD R91, R91, 0x100 ;  /* 0x000001005b5b7836 */ /* 0x000fe20000000000 */
[----:B------:R-:W-:Y:S02]  /*27ed0*/  F2FP.BF16.F32.PACK_AB R75, R152, R149 ;  /* 0x00000095984b723e */ /* 0x000fe400000010ff */
[----:B------:R-:W-:Y:S02]  /*27ee0*/  F2FP.BF16.F32.PACK_AB R73, R146, R145 ;  /* 0x000000919249723e */ /* 0x000fe400000010ff */
[----:B------:R-:W-:-:S05]  /*27ef0*/  F2FP.BF16.F32.PACK_AB R72, R143, R72 ;  /* 0x000000488f48723e */ /* 0x000fca00000010ff */
[----:B------:R1:W-:Y:S02]  /*27f00*/  STG.E.128 desc[UR8][R102.64], R72 ;  /* 0x0000004866007986 */ /* 0x0003e4000c101d08 */
.L_x_6785:
[----:B------:R-:W-:Y:S05]  /*27f10*/  BSYNC.RECONVERGENT B0 ;  /* 0x0000000000007941 */ /* 0x000fea0003800200 */
.L_x_6784:
[----:B------:R-:W-:Y:S01]  /*27f20*/  LOP3.LUT P0, RZ, R113, 0x80, RZ, 0xc0, !PT ;  /* 0x0000008071ff7812 */ /* 0x000fe2000780c0ff */
[----:B------:R-:W-:-:S12]  /*27f30*/  BSSY.RECONVERGENT B0, `(.L_x_6786) ;  /* 0x0000032000007945 */ /* 0x000fd80003800200 */
[----:B------:R-:W-:Y:S05]  /*27f40*/  @!P0 BRA `(.L_x_6787) ;  /* 0x0000000000c08947 */ /* 0x000fea0003800000 */
[--C-:B01----:R-:W-:Y:S01]  /*27f50*/  FADD.FTZ R103, R52, -R112.reuse ;  /* 0x8000007034677221 */ /* 0x103fe20000010000 */
[--C-:B------:R-:W-:Y:S01]  /*27f60*/  FADD.FTZ R75, R42, -R112.reuse ;  /* 0x800000702a4b7221 */ /* 0x100fe20000010000 */
[----:B------:R-:W-:Y:S01]  /*27f70*/  FADD.FTZ R73, R40, -R112 ;  /* 0x8000007028497221 */ /* 0x000fe20000010000 */
[----:B------:R-:W-:Y:S01]  /*27f80*/  SHF.L.U32 R102, R33, 0x10, RZ ;  /* 0x0000001021667819 */ /* 0x000fe200000006ff */
[----:B------:R-:W-:Y:S01]  /*27f90*/  FMUL.FTZ R103, R0, R103 ;  /* 0x0000006700677220 */ /* 0x000fe20000410000 */
        /* <DEDUP_REMOVED lines=37> */
[----:B------:R-:W-:Y:S02]  /*281f0*/  F2FP.BF16.F32.PACK_AB R74, R150, R147 ;  /* 0x00000093964a723e */ /* 0x000fe400000010ff */
[----:B------:R-:W-:Y:S02]  /*28200*/  F2FP.BF16.F32.PACK_AB R75, R152, R149 ;  /* 0x00000095984b723e */ /* 0x000fe400000010ff */
[----:B------:R-:W-:Y:S02]  /*28210*/  F2FP.BF16.F32.PACK_AB R73, R146, R145 ;  /* 0x000000919249723e */ /* 0x000fe400000010ff */
[----:B------:R-:W-:Y:S02]  /*28220*/  F2FP.BF16.F32.PACK_AB R72, R143, R72 ;  /* 0x000000488f48723e */ /* 0x000fe400000010ff */
[----:B------:R-:W-:-:S03]  /*28230*/  IADD3 R91, PT, PT, R91, 0x100, RZ ;  /* 0x000001005b5b7810 */ /* 0x000fc60007ffe0ff */
[----:B------:R2:W-:Y:S04]  /*28240*/  STG.E.128 desc[UR8][R102.64], R72 ;  /* 0x0000004866007986 */ /* 0x0005e8000c101d08 */
.L_x_6787:
[----:B------:R-:W-:Y:S05]  /*28250*/  BSYNC.RECONVERGENT B0 ;  /* 0x0000000000007941 */ /* 0x000fea0003800200 */
.L_x_6786:
[----:B------:R-:W-:Y:S01]  /*28260*/  LOP3.LUT P0, RZ, R113, 0x40, RZ, 0xc0, !PT ;  /* 0x0000004071ff7812 */ /* 0x000fe2000780c0ff */
[----:B------:R-:W-:-:S12]  /*28270*/  BSSY.RECONVERGENT B0, `(.L_x_6788) ;  /* 0x0000032000007945 */ /* 0x000fd80003800200 */
[----:B------:R-:W-:Y:S05]  /*28280*/  @!P0 BRA `(.L_x_6789) ;  /* 0x0000000000c08947 */ /* 0x000fea0003800000 */
[--C-:B012---:R-:W-:Y:S01]  /*28290*/  FADD.FTZ R103, R56, -R112.reuse ;  /* 0x8000007038677221 */ /* 0x107fe20000010000 */
        /* <DEDUP_REMOVED lines=47> */
.L_x_6789:
[----:B------:R-:W-:Y:S05]  /*28590*/  BSYNC.RECONVERGENT B0 ;  /* 0x0000000000007941 */ /* 0x000fea0003800200 */
.L_x_6788:
[----:B------:R-:W-:Y:S01]  /*285a0*/  LOP3.LUT P0, RZ, R113, 0x20, RZ, 0xc0, !PT ;  /* 0x0000002071ff7812 */ /* 0x000fe2000780c0ff */
[----:B------:R-:W-:-:S12]  /*285b0*/  BSSY.RECONVERGENT B0, `(.L_x_6790) ;  /* 0x0000031000007945 */ /* 0x000fd80003800200 */
[----:B------:R-:W-:Y:S05]  /*285c0*/  @!P0 BRA `(.L_x_6791) ;  /* 0x0000000000bc8947 */ /* 0x000fea0003800000 */
[--C-:B0123--:R-:W-:Y:S01]  /*285d0*/  FADD.FTZ R73, R48, -R112.reuse ;  /* 0x8000007030497221 */ /* 0x10ffe20000010000 */
[----:B------:R-:W-:Y:S01]  /*285e0*/  SHF.L.U32 R72, R16, 0x10, RZ ;  /* 0x0000001010487819 */ /* 0x000fe200000006ff */
[----:B------:R-:W-:Y:S02]  /*285f0*/  IMAD.U32 R74, R12, 0x10000, RZ ;  /* 0x000100000c4a7824 */ /* 0x000fe400078e00ff */
[----:B------:R-:W-:Y:S01]  /*28600*/  FADD.FTZ R75, R50, -R112 ;  /* 0x80000070324b7221 */ /* 0x000fe20000010000 */
[C---:B------:R-:W-:Y:S01]  /*28610*/  FMUL.FTZ R73, R0.reuse, R73 ;  /* 0x0000004900497220 */ /* 0x040fe20000410000 */
[----:B------:R-:W-:Y:S01]  /*28620*/  SHF.L.U32 R103, R17, 0x10, RZ ;  /* 0x0000001011677819 */ /* 0x000fe200000006ff */
[----:B------:R-:W-:Y:S02]  /*28630*/  IMAD.U32 R145, R13, 0x10000, RZ ;  /* 0x000100000d917824 */ /* 0x000fe400078e00ff */
[----:B------:R-:W-:Y:S01]  /*28640*/  FMUL.FTZ R102, R0, R75 ;  /* 0x0000004b00667220 */ /* 0x000fe20000410000 */
[----:B------:R-:W-:Y:S01]  /*28650*/  FFMA.FTZ R143, R73, R72, R74 ;  /* 0x00000048498f7223 */ /* 0x000fe2000001004a */
[--C-:B------:R-:W-:Y:S01]  /*28660*/  FADD.FTZ R151, R62, -R112.reuse ;  /* 0x800000703e977221 */ /* 0x100fe20000010000 */
[----:B------:R-:W0:Y:S01]  /*28670*/  LDC.64 R72, c[0x0][0x428] ;  /* 0x00010a00ff487b82 */ /* 0x000e220000000a00 */
[----:B------:R-:W-:Y:S01]  /*28680*/  FFMA.FTZ R145, R102, R103, R145 ;  /* 0x0000006766917223 */ /* 0x000fe20000010091 */
        /* <DEDUP_REMOVED lines=9> */
[----:B------:R-:W-:Y:S01]  /*28720*/  SHF.L.U32 R146, R117, 0x10, RZ ;  /* 0x0000001075927819 */ /* 0x000fe200000006ff */
[----:B------:R-:W-:-:S02]  /*28730*/  IMAD.U32 R102, R14, 0x10000, RZ ;  /* 0x000100000e667824 */ /* 0x000fc400078e00ff */
[----:B------:R-:W-:Y:S01]  /*28740*/  FMUL.FTZ R147, R0, R147 ;  /* 0x0000009300937220 */ /* 0x000fe20000410000 */
[----:B------:R-:W-:Y:S02]  /*28750*/  IMAD.U32 R148, R116, 0x10000, RZ ;  /* 0x0001000074947824 */ /* 0x000fe400078e00ff */
        /* <DEDUP_REMOVED lines=12> */
[----:B------:R-:W-:-:S02]  /*28820*/  IMAD.U32 R74, R122, 0x10000, RZ ;  /* 0x000100007a4a7824 */ /* 0x000fc400078e00ff */
[----:B------:R-:W-:Y:S02]  /*28830*/  FFMA.FTZ R144, R149, R144, R146 ;  /* 0x0000009095907223 */ /* 0x000fe40000010092 */
[----:B------:R-:W-:Y:S01]  /*28840*/  FFMA.FTZ R112, R103, R102, R112 ;  /* 0x0000006667707223 */ /* 0x000fe20000010070 */
[----:B------:R-:W-:Y:S01]  /*28850*/  FFMA.FTZ R0, R75, R0, R74 ;  /* 0x000000004b007223 */ /* 0x000fe2000001004a */
[----:B0-----:R-:W-:Y:S01]  /*28860*/  IMAD.WIDE.U32 R102, R91, 0x10, R72 ;  /* 0x000000105b667825 */ /* 0x001fe200078e0048 */
[----:B------:R-:W-:Y:S02]  /*28870*/  F2FP.BF16.F32.PACK_AB R75, R148, R151 ;  /* 0x00000097944b723e */ /* 0x000fe400000010ff */
[----:B------:R-:W-:Y:S02]  /*28880*/  F2FP.BF16.F32.PACK_AB R74, R144, R147 ;  /* 0x00000093904a723e */ /* 0x000fe400000010ff */
[----:B------:R-:W-:Y:S02]  /*28890*/  F2FP.BF16.F32.PACK_AB R73, R112, R145 ;  /* 0x000000917049723e */ /* 0x000fe400000010ff */
[----:B------:R-:W-:-:S05]  /*288a0*/  F2FP.BF16.F32.PACK_AB R72, R0, R143 ;  /* 0x0000008f0048723e */ /* 0x000fca00000010ff */
[----:B------:R4:W-:Y:S02]  /*288b0*/  STG.E.128 desc[UR8][R102.64], R72 ;  /* 0x0000004866007986 */ /* 0x0009e4000c101d08 */
.L_x_6791:
[----:B------:R-:W-:Y:S05]  /*288c0*/  BSYNC.RECONVERGENT B0 ;  /* 0x0000000000007941 */ /* 0x000fea0003800200 */
.L_x_6790:
[----:B01234-:R-:W0:Y:S01]  /*288d0*/  LDC.64 R72, c[0x0][0x380] ;  /* 0x0000e000ff487b82 */ /* 0x01fe220000000a00 */
[----:B------:R-:W-:Y:S01]  /*288e0*/  UPLOP3.LUT UP1, UPT, UPT, UPT, UP1, 0x40, 0x4 ;  /* 0x000000000004789c */ /* 0x000fe20003f2e810 */
[----:B0-----:R-:W-:-:S04]  /*288f0*/  IADD3 R78, PT, PT, R78, R72, RZ ;  /* 0x000000484e4e7210 */ /* 0x001fc80007ffe0ff */
[----:B------:R-:W-:-:S13]  /*28900*/  ISETP.GE.AND P0, PT, R78, R73, PT ;  /* 0x000000494e00720c */ /* 0x000fda0003f06270 */
[----:B------:R-:W-:Y:S05]  /*28910*/  @!P0 BRA `(.L_x_6792) ;  /* 0xfffffd8400788947 */ /* 0x000fea000383ffff */
[----:B------:R-:W-:Y:S05]  /*28920*/  EXIT ;  /* 0x000000000000794d */ /* 0x000fea0003800000 */
.L_x_6793:
        /* <DEDUP_REMOVED lines=13> */
.L_x_18034:


//--------------------- .text._ZN10layer_norm31ln_parallel_residual_fwd_kernelINS_13Kernel_traitsI13__nv_bfloat16S2_fS2_fjLj8192ELj1ELj1ELj8ELj16ENS_18Kernel_traits_baseILj8192ES2_S2_fS2_fjLj256EEEEELb1ELb1ELb1EEEvNS_9FwdParamsE --------------------------
	.section	.text._ZN10layer_norm31ln_parallel_residual_fwd_kernelINS_13Kernel_traitsI13__nv_bfloat16S2_fS2_fjLj8192ELj1ELj1ELj8ELj16ENS_18Kernel_traits_baseILj8192ES2_S2_fS2_fjLj256EEEEELb1ELb1ELb1EEEvNS_9FwdParamsE,"ax",@progbits
	.align	128
        .global         _ZN10layer_norm31ln_parallel_residual_fwd_kernelINS_13Kernel_traitsI13__nv_bfloat16S2_fS2_fjLj8192ELj1ELj1ELj8ELj16ENS_18Kernel_traits_baseILj8192ES2_S2_fS2_fjLj256EEEEELb1ELb1ELb1EEEvNS_9FwdParamsE
        .type           _ZN10layer_norm31ln_parallel_residual_fwd_kernelINS_13Kernel_traitsI13__nv_bfloat16S2_fS2_fjLj8192ELj1ELj1ELj8ELj16ENS_18Kernel_traits_baseILj8192ES2_S2_fS2_fjLj256EEEEELb1ELb1ELb1EEEvNS_9FwdParamsE,@function
        .size           _ZN10layer_norm31ln_parallel_residual_fwd_kernelINS_13Kernel_traitsI13__nv_bfloat16S2_fS2_fjLj8192ELj1ELj1ELj8ELj16ENS_18Kernel_traits_baseILj8192ES2_S2_fS2_fjLj256EEEEELb1ELb1ELb1EEEvNS_9FwdParamsE,(.L_x_18035 - _ZN10layer_norm31ln_parallel_residual_fwd_kernelINS_13Kernel_traitsI13__nv_bfloat16S2_fS2_fjLj8192ELj1ELj1ELj8ELj16ENS_18Kernel_traits_baseILj8192ES2_S2_fS2_fjLj256EEEEELb1ELb1ELb1EEEvNS_9FwdParamsE)
        .other          _ZN10layer_norm31ln_parallel_residual_fwd_kernelINS_13Kernel_traitsI13__nv_bfloat16S2_fS2_fjLj8192ELj1ELj1ELj8ELj16ENS_18Kernel_traits_baseILj8192ES2_S2_fS2_fjLj256EEEEELb1ELb1ELb1EEEvNS_9FwdParamsE,@"STO_CUDA_ENTRY STV_DEFAULT"
_ZN10layer_norm31ln_parallel_residual_fwd_kernelINS_13Kernel_traitsI13__nv_bfloat16S2_fS2_fjLj8192ELj1ELj1ELj8ELj16ENS_18Kernel_traits_baseILj8192ES2_S2_fS2_fjLj256EEEEELb1ELb1ELb1EEEvNS_9FwdParamsE:
.text._ZN10layer_norm31ln_parallel_residual_fwd_kernelINS_13Kernel_traitsI13__nv_bfloat16S2_fS2_fjLj8192ELj1ELj1ELj8ELj16ENS_18Kernel_traits_baseILj8192ES2_S2_fS2_fjLj256EEEEELb1ELb1ELb1EEEvNS_9FwdParamsE:
        /* <DEDUP_REMOVED lines=42> */
[----:B------:R-:W-:Y:S01]  /*02a0*/  VIADD R6, R2, 0x9e3779b9 ;  /* 0x9e3779b902067836 */ /* 0x000fe20000000000 */
[----:B------:R-:W-:Y:S01]  /*02b0*/  @!P0 CS2R R26, SRZ ;  /* 0x00000000001a8805 */ /* 0x000fe2000001ff00 */
[----:B------:R-:W-:Y:S01]  /*02c0*/  VIADD R10, R3, 0xbb67ae85 ;  /* 0xbb67ae85030a7836 */ /* 0x000fe20000000000 */
[----:B------:R-:W-:Y:S02]  /*02d0*/  @P1 IADD3.X R107, PT, PT, RZ, R5, RZ, P2, !PT ;  /* 0x00000005ff6b1210 */ /* 0x000fe400017fe4ff */
[----:B------:R-:W-:Y:S02]  /*02e0*/  @!P0 CS2R R24, SRZ ;  /* 0x0000000000188805 */ /* 0x000fe4000001ff00 */
[----:B------:R-:W-:Y:S02]  /*02f0*/  @!P0 CS2R R22, SRZ ;  /* 0x0000000000168805 */ /* 0x000fe4000001ff00 */
[----:B------:R-:W-:-:S02]  /*0300*/  @!P0 CS2R R20, SRZ ;  /* 0x0000000000148805 */ /* 0x000fc4000001ff00 */
[--C-:B------:R-:W-:Y:S02]  /*0310*/  SHF.R.U64 R144, R106, 0x2, R107.reuse ;  /* 0x000000026a907819 */ /* 0x100fe4000000126b */
[----:B------:R-:W-:Y:S02]  /*0320*/  @!P0 CS2R R18, SRZ ;  /* 0x0000000000128805 */ /* 0x000fe4000001ff00 */
[----:B------:R-:W-:Y:S02]  /*0330*/  SHF.R.U32.HI R87, RZ, 0x2, R107 ;  /* 0x00000002ff577819 */ /* 0x000fe4000001166b */
[----:B------:R-:W-:Y:S02]  /*0340*/  @!P0 CS2R R16, SRZ ;  /* 0x0000000000108805 */ /* 0x000fe4000001ff00 */
[----:B------:R-:W-:Y:S01]  /*0350*/  @!P0 CS2R R14, SRZ ;  /* 0x00000000000e8805 */ /* 0x000fe2000001ff00 */
[----:B------:R-:W-:Y:S01]  /*0360*/  IMAD.HI.U32 R5, R144, -0x2daee0ad, RZ ;  /* 0xd2511f5390057827 */ /* 0x000fe200078e00ff */
[----:B------:R-:W-:-:S02]  /*0370*/  @!P0 CS2R R12, SRZ ;  /* 0x00000000000c8805 */ /* 0x000fc4000001ff00 */
[----:B------:R-:W-:Y:S01]  /*0380*/  LOP3.LUT R106, R106, 0x3, RZ, 0xc0, !PT ;  /* 0x000000036a6a7812 */ /* 0x000fe200078ec0ff */
[----:B------:R-:W-:Y:S01]  /*0390*/  UPLOP3.LUT UP1, UPT, UPT, UPT, UPT, 0x40, 0x4 ;  /* 0x000000000004789c */ /* 0x000fe20003f2e870 */
        /* <DEDUP_REMOVED lines=11> */
[----:B------:R-:W1:Y:S01]  /*0450*/  LDCU UR6, c[0x0][0x404] ;  /* 0x00008080ff0677ac */ /* 0x000e620008000800 */
[----:B------:R-:W-:Y:S01]  /*0460*/  PRMT R114, R40, 0x7632, R114 ;  /* 0x0000763228727816 */ /* 0x000fe20000000072 */
[----:B------:R-:W-:Y:S01]  /*0470*/  IMAD.HI.U32 R8, R0, -0x2daee0ad, RZ ;  /* 0xd2511f5300087827 */ /* 0x000fe200078e00ff */
[----:B------:R-:W-:Y:S01]  /*0480*/  LOP3.LUT R4, R6, R7, R4, 0x96, !PT ;  /* 0x0000000706047212 */ /* 0x000fe200078e9604 */
[----:B------:R-:W2:Y:S01]  /*0490*/  LDCU UR7, c[0x0][0x408] ;  /* 0x00008100ff0777ac */ /* 0x000ea20008000800 */
[----:B------:R-:W-:Y:S01]  /*04a0*/  PRMT R115, R39, 0x7632, R115 ;  /* 0x0000763227737816 */ /* 0x000fe20000000073 */
[----:B------:R-:W-:Y:S01]  /*04b0*/  IMAD R7, R0, -0x2daee0ad, RZ ;  /* 0xd2511f5300077824 */ /* 0x000fe200078e02ff */
[----:B------:R-:W-:Y:S01]  /*04c0*/  LOP3.LUT R8, R10, R9, R8, 0x96, !PT ;  /* 0x000000090a087212 */ /* 0x000fe200078e9608 */
[----:B------:R-:W-:Y:S01]  /*04d0*/  IMAD.HI.U32 R6, R4, -0x2daee0ad, RZ ;  /* 0xd2511f5304067827 */ /* 0x000fe200078e00ff */
[----:B------:R-:W-:Y:S01]  /*04e0*/  IADD3 R9, PT, PT, R3, 0x76cf5d0a, RZ ;  /* 0x76cf5d0a03097810 */ /* 0x000fe20007ffe0ff */
[----:B0-----:R-:W-:Y:S01]  /*04f0*/  UISETP.NE.U32.AND UP0, UPT, UR4, URZ, UPT ;  /* 0x000000ff0400728c */ /* 0x001fe2000bf05070 */
[----:B------:R-:W-:Y:S01]  /*0500*/  PRMT R116, R38, 0x7632, R116 ;  /* 0x0000763226747816 */ /* 0x000fe20000000074 */
[----:B------:R-:W-:Y:S01]  /*0510*/  IMAD R5, R5, -0x326172a9, RZ ;  /* 0xcd9e8d5705057824 */ /* 0x000fe200078e02ff */
[----:B------:R-:W-:Y:S01]  /*0520*/  LOP3.LUT R6, R9, R7, R6, 0x96, !PT ;  /* 0x0000000709067212 */ /* 0x000fe200078e9606 */
[----:B------:R-:W-:Y:S01]  /*0530*/  IMAD.HI.U32 R0, R8, -0x326172a9, RZ ;  /* 0xcd9e8d5708007827 */ /* 0x000fe200078e00ff */
[----:B------:R-:W-:Y:S01]  /*0540*/  UISETP.NE.AND.EX UP0, UPT, UR5, URZ, UPT, UP0 ;  /* 0x000000ff0500728c */ /* 0x000fe2000bf05300 */
[----:B------:R-:W-:Y:S01]  /*0550*/  PRMT R117, R37, 0x7632, R117 ;  /* 0x0000763225757816 */ /* 0x000fe20000000075 */
[----:B------:R-:W0:Y:S01]  /*0560*/  LDCU UR10, c[0x0][0x388] ;  /* 0x00007100ff0a77ac */ /* 0x000e220008000800 */
[----:B------:R-:W-:Y:S01]  /*0570*/  VIADD R10, R2, 0x3c6ef372 ;  /* 0x3c6ef372020a7836 */ /* 0x000fe20000000000 */
[----:B------:R-:W-:Y:S01]  /*0580*/  PRMT R118, R36, 0x7632, R118 ;  /* 0x0000763224767816 */ /* 0x000fe20000000076 */
[----:B------:R-:W-:Y:S01]  /*0590*/  IMAD R7, R4, -0x2daee0ad, RZ ;  /* 0xd2511f5304077824 */ /* 0x000fe200078e02ff */
[----:B------:R-:W-:Y:S01]  /*05a0*/  PRMT R119, R35, 0x7632, R119 ;  /* 0x0000763223777816 */ /* 0x000fe20000000077 */
[----:B------:R-:W-:Y:S01]  /*05b0*/  VIADD R9, R2, 0xdaa66d2b ;  /* 0xdaa66d2b02097836 */ /* 0x000fe20000000000 */
[----:B------:R-:W-:Y:S01]  /*05c0*/  LOP3.LUT R0, R10, R5, R0, 0x96, !PT ;  /* 0x000000050a007212 */ /* 0x000fe200078e9600 */
[----:B------:R-:W-:Y:S01]  /*05d0*/  IMAD R8, R8, -0x326172a9, RZ ;  /* 0xcd9e8d5708087824 */ /* 0x000fe200078e02ff */
[----:B------:R-:W-:Y:S01]  /*05e0*/  IADD3 R10, PT, PT, R3, 0x32370b8f, RZ ;  /* 0x32370b8f030a7810 */ /* 0x000fe20007ffe0ff */
[----:B------:R-:W-:Y:S01]  /*05f0*/  IMAD.HI.U32 R5, R6, -0x326172a9, RZ ;  /* 0xcd9e8d5706057827 */ /* 0x000fe200078e00ff */
[----:B------:R-:W-:Y:S01]  /*0600*/  PRMT R120, R34, 0x7632, R120 ;  /* 0x0000763222787816 */ /* 0x000fe20000000078 */
[----:B------:R-:W3:Y:S01]  /*0610*/  LDCU.U8 UR11, c[0x0][0x410] ;  /* 0x00008200ff0b77ac */ /* 0x000ee20008000000 */
[----:B------:R-:W-:Y:S01]  /*0620*/  PRMT R121, R33, 0x7632, R121 ;  /* 0x0000763221797816 */ /* 0x000fe20000000079 */
[----:B------:R-:W-:Y:S01]  /*0630*/  IMAD.HI.U32 R4, R0, -0x2daee0ad, RZ ;  /* 0xd2511f5300047827 */ /* 0x000fe200078e00ff */
[----:B------:R-:W-:Y:S01]  /*0640*/  LOP3.LUT R5, R9, R8, R5, 0x96, !PT ;  /* 0x0000000809057212 */ /* 0x000fe200078e9605 */
[----:B------:R-:W4:Y:S01]  /*0650*/  LDCU UR14, c[0x0][0x400] ;  /* 0x00008000ff0e77ac */ /* 0x000f220008000800 */
        /* <DEDUP_REMOVED lines=9> */
[----:B------:R-:W0:Y:S01]  /*06f0*/  LDCU.64 UR12, c[0x0][0x3a0] ;  /* 0x00007400ff0c77ac */ /* 0x000e220008000a00 */
[----:B------:R-:W-:Y:S01]  /*0700*/  PRMT R126, R28, 0x7632, R126 ;  /* 0x000076321c7e7816 */ /* 0x000fe2000000007e */
[----:B------:R-:W-:Y:S01]  /*0710*/  IMAD.HI.U32 R0, R4, -0x326172a9, RZ ;  /* 0xcd9e8d5704007827 */ /* 0x000fe200078e00ff */
[----:B------:R-:W-:-:S02]  /*0720*/  LOP3.LUT R8, R10, R9, R8, 0x96, !PT ;  /* 0x000000090a087212 */ /* 0x000fc400078e9608 */
[C---:B------:R-:W-:Y:S01]  /*0730*/  IADD3 R9, PT, PT, R2.reuse, 0x1715609d, RZ ;  /* 0x1715609d02097810 */ /* 0x040fe20007ffe0ff */
[----:B------:R-:W-:Y:S01]  /*0740*/  VIADD R6, R2, 0x78dde6e4 ;  /* 0x78dde6e402067836 */ /* 0x000fe20000000000 */
[----:B------:R-:W-:Y:S01]  /*0750*/  PRMT R127, R27, 0x7632, R127 ;  /* 0x000076321b7f7816 */ /* 0x000fe2000000007f */
[----:B------:R-:W-:Y:S01]  /*0760*/  VIADD R10, R3, 0xa9066899 ;  /* 0xa9066899030a7836 */ /* 0x000fe20000000000 */
[----:B------:R-:W-:Y:S01]  /*0770*/  PRMT R128, R26, 0x7632, R128 ;  /* 0x000076321a807816 */ /* 0x000fe20000000080 */
[----:B------:R-:W-:Y:S01]  /*0780*/  IMAD.MOV.U32 R83, RZ, RZ, RZ ;  /* 0x000000ffff537224 */ /* 0x000fe200078e00ff */
[----:B------:R-:W-:Y:S01]  /*0790*/  LOP3.LUT R0, R6, R7, R0, 0x96, !PT ;  /* 0x0000000706007212 */ /* 0x000fe200078e9600 */
[----:B------:R-:W-:Y:S01]  /*07a0*/  IMAD R7, R5, -0x2daee0ad, RZ ;  /* 0xd2511f5305077824 */ /* 0x000fe200078e02ff */
        /* <DEDUP_REMOVED lines=8> */
[----:B------:R-:W-:Y:S01]  /*0830*/  IADD3 R9, PT, PT, R2, -0x4ab325aa, RZ ;  /* 0xb54cda5602097810 */ /* 0x000fe20007ffe0ff */
        /* <DEDUP_REMOVED lines=12> */
[----:B------:R-:W-:Y:S01]  /*0900*/  VIADD R8, R2, 0x5384540f ;  /* 0x5384540f02087836 */ /* 0x000fe20000000000 */
[----:B------:R-:W-:Y:S01]  /*0910*/  LOP3.LUT R0, R9, R5, R0, 0x96, !PT ;  /* 0x0000000509007212 */ /* 0x000fe200078e9600 */
[----:B------:R-:W-:Y:S01]  /*0920*/  IMAD R9, R4, -0x2daee0ad, RZ ;  /* 0xd2511f5304097824 */ /* 0x000fe200078e02ff */
[----:B------:R-:W-:Y:S01]  /*0930*/  PRMT R138, R16, 0x7632, R138 ;  /* 0x00007632108a7816 */ /* 0x000fe2000000008a */
[----:B------:R-:W-:Y:S01]  /*0940*/  IMAD R5, R6, -0x326172a9, RZ ;  /* 0xcd9e8d5706057824 */ /* 0x000fe200078e02ff */
[----:B------:R-:W-:Y:S01]  /*0950*/  PLOP3.LUT P0, PT, PT, PT, UP0, 0x80, 0x8 ;  /* 0x000000000008781c */ /* 0x000fe20003f0f008 */
[----:B------:R-:W-:Y:S01]  /*0960*/  IMAD.HI.U32 R4, R7, -0x326172a9, RZ ;  /* 0xcd9e8d5707047827 */ /* 0x000fe200078e00ff */
[----:B------:R-:W-:-:S02]  /*0970*/  PRMT R139, R15, 0x7632, R139 ;  /* 0x000076320f8b7816 */ /* 0x000fc4000000008b */
[----:B------:R-:W-:Y:S01]  /*0980*/  PRMT R140, R14, 0x7632, R140 ;  /* 0x000076320e8c7816 */ /* 0x000fe2000000008c */
[----:B------:R-:W-:Y:S01]  /*0990*/  IMAD.HI.U32 R6, R0, -0x2daee0ad, RZ ;  /* 0xd2511f5300067827 */ /* 0x000fe200078e00ff */
[----:B------:R-:W-:Y:S02]  /*09a0*/  LOP3.LUT R4, R8, R5, R4, 0x96, !PT ;  /* 0x0000000508047212 */ /* 0x000fe400078e9604 */
[----:B------:R-:W-:Y:S01]  /*09b0*/  PRMT R141, R13, 0x7632, R141 ;  /* 0x000076320d8d7816 */ /* 0x000fe2000000008d */
[----:B------:R-:W-:Y:S01]  /*09c0*/  VIADD R10, R3, 0x1fd5c5a3 ;  /* 0x1fd5c5a3030a7836 */ /* 0x000fe20000000000 */
[----:B------:R-:W-:Y:S01]  /*09d0*/  PRMT R142, R12, 0x7632, R142 ;  /* 0x000076320c8e7816 */ /* 0x000fe2000000008e */
[----:B------:R-:W-:Y:S02]  /*09e0*/  IMAD R8, R0, -0x2daee0ad, RZ ;  /* 0xd2511f5300087824 */ /* 0x000fe400078e02ff */
[----:B------:R-:W-:Y:S01]  /*09f0*/  IMAD R7, R7, -0x326172a9, RZ ;  /* 0xcd9e8d5707077824 */ /* 0x000fe200078e02ff */
[----:B------:R-:W-:Y:S01]  /*0a00*/  LOP3.LUT R6, R10, R9, R6, 0x96, !PT ;  /* 0x000000090a067212 */ /* 0x000fe200078e9606 */
[----:B------:R-:W-:Y:S01]  /*0a10*/  IMAD.HI.U32 R5, R4, -0x2daee0ad, RZ ;  /* 0xd2511f5304057827 */ /* 0x000fe200078e00ff */
[----:B------:R-:W-:-:S03]  /*0a20*/  IADD3 R10, PT, PT, R3, -0x24c28bd8, RZ ;  /* 0xdb3d7428030a7810 */ /* 0x000fc60007ffe0ff */
[----:B------:R-:W-:Y:S01]  /*0a30*/  IMAD.HI.U32 R0, R6, -0x326172a9, RZ ;  /* 0xcd9e8d5706007827 */ /* 0x000fe200078e00ff */
[----:B------:R-:W-:-:S03]  /*0a40*/  LOP3.LUT R5, R10, R8, R5, 0x96, !PT ;  /* 0x000000080a057212 */ /* 0x000fc600078e9605 */
[C---:B------:R-:W-:Y:S02]  /*0a50*/  VIADD R9, R2.reuse, 0xf1bbcdc8 ;  /* 0xf1bbcdc802097836 */ /* 0x040fe40000000000 */
[----:B------:R-:W-:Y:S02]  /*0a60*/  VIADD R8, R2, 0x8ff34781 ;  /* 0x8ff3478102087836 */ /* 0x000fe40000000000 */
[----:B------:R-:W-:Y:S01]  /*0a70*/  IMAD R6, R6, -0x326172a9, RZ ;  /* 0xcd9e8d5706067824 */ /* 0x000fe200078e02ff */
[----:B------:R-:W-:Y:S01]  /*0a80*/  LOP3.LUT R0, R9, R7, R0, 0x96, !PT ;  /* 0x0000000709007212 */ /* 0x000fe200078e9600 */
[----:B------:R-:W-:Y:S01]  /*0a90*/  IMAD R7, R4, -0x2daee0ad, RZ ;  /* 0xd2511f5304077824 */ /* 0x000fe200078e02ff */
[----:B------:R-:W-:Y:S01]  /*0aa0*/  IADD3 R4, PT, PT, R3, -0x695add53, RZ ;  /* 0x96a522ad03047810 */ /* 0x000fe20007ffe0ff */
[----:B------:R-:W-:-:S04]  /*0ab0*/  IMAD.HI.U32 R85, R5, -0x326172a9, RZ ;  /* 0xcd9e8d5705557827 */ /* 0x000fc800078e00ff */
[----:B------:R-:W-:Y:S01]  /*0ac0*/  IMAD.HI.U32 R84, R0, -0x2daee0ad, RZ ;  /* 0xd2511f5300547827 */ /* 0x000fe200078e00ff */
[----:B------:R-:W-:-:S03]  /*0ad0*/  LOP3.LUT R85, R8, R6, R85, 0x96, !PT ;  /* 0x0000000608557212 */ /* 0x000fc600078e9655 */
[----:B------:R-:W-:Y:S01]  /*0ae0*/  IMAD R82, R5, -0x326172a9, RZ ;  /* 0xcd9e8d5705527824 */ /* 0x000fe200078e02ff */
[----:B------:R-:W-:Y:S01]  /*0af0*/  LOP3.LUT R84, R4, R7, R84, 0x96, !PT ;  /* 0x0000000704547212 */ /* 0x000fe200078e9654 */
[----:B01234-:R-:W-:-:S07]  /*0b00*/  IMAD R104, R0, -0x2daee0ad, RZ ;  /* 0xd2511f5300687824 */ /* 0x01ffce00078e02ff */
.L_x_7098:
[----:B------:R-:W-:Y:S01]  /*0b10*/  ISETP.NE.U32.AND P1, PT, RZ, UR12, PT ;  /* 0x0000000cff007c0c */ /* 0x000fe2000bf25070 */
[----:B-1----:R-:W0:Y:S01]  /*0b20*/  LDC.64 R68, c[0x0][0x390] ;  /* 0x0000e400ff447b82 */ /* 0x002e220000000a00 */
        /* <DEDUP_REMOVED lines=16> */
[----:B------:R-:W-:Y:S01]  /*0c30*/  ISETP.NE.AND.EX P0, PT, R53, RZ, PT, P0 ;  /* 0x000000ff3500720c */ /* 0x000fe20003f05300 */
[----:B------:R-:W-:Y:S02]  /*0c40*/  HFMA2 R0, -RZ, RZ, 0.1171875, 0 ;  /* 0x2f800000ff007431 */ /* 0x000fe400000001ff */
[C---:B------:R-:W-:Y:S01]  /*0c50*/  VIADD R102, R3.reuse, 0xed9eba14 ;  /* 0xed9eba1403667836 */ /* 0x040fe20000000000 */
[C---:B------:R-:W-:Y:S01]  /*0c60*/  IADD3 R101, PT, PT, R2.reuse, 0x1715609d, RZ ;  /* 0x1715609d02657810 */ /* 0x040fe20007ffe0ff */
[C---:B------:R-:W-:Y:S01]  /*0c70*/  VIADD R100, R3.reuse, 0x646e171e ;  /* 0x646e171e03647836 */ /* 0x040fe20000000000 */
[----:B------:R-:W-:Y:S01]  /*0c80*/  IADD3 R98, PT, PT, R3, 0x32370b8f, RZ ;  /* 0x32370b8f03627810 */ /* 0x000fe20007ffe0ff */
[C---:B------:R-:W-:Y:S02]  /*0c90*/  VIADD R99, R2.reuse, 0xf1bbcdc8 ;  /* 0xf1bbcdc802637836 */ /* 0x040fe40000000000 */
[C---:B------:R-:W-:Y:S02]  /*0ca0*/  VIADD R97, R2.reuse, 0x8ff34781 ;  /* 0x8ff3478102617836 */ /* 0x040fe40000000000 */
[----:B------:R-:W-:-:S02]  /*0cb0*/  VIADD R96, R2, 0xb54cda56 ;  /* 0xb54cda5602607836 */ /* 0x000fc40000000000 */
[----:B-1----:R-:W-:Y:S05]  /*0cc0*/  @P0 BRA `(.L_x_6794) ;  /* 0x0000002800e80947 */ /* 0x002fea0003800000 */
        /* <DEDUP_REMOVED lines=15> */
.L_x_6796:
        /* <DEDUP_REMOVED lines=12> */
.L_x_6797:
        /* <DEDUP_REMOVED lines=51> */
[----:B------:R-:W-:Y:S01]  /*11b0*/  LOP3.LUT R84, R45, R84, R55, 0x96, !PT ;  /* 0x000000542d547212 */ /* 0x000fe200078e9637 */
[----:B------:R-:W-:-:S07]  /*11c0*/  IMAD.MOV.U32 R44, RZ, RZ, R104 ;  /* 0x000000ffff2c7224 */ /* 0x000fce00078e0068 */
.L_x_6795:
[----:B------:R-:W-:Y:S01]  /*11d0*/  ISETP.NE.AND P0, PT, R47, 0x1, PT ;  /* 0x000000012f00780c */ /* 0x000fe20003f05270 */
[----:B------:R-:W-:Y:S01]  /*11e0*/  UMOV UR4, UR6 ;  /* 0x0000000600047c82 */ /* 0x000fe20008000000 */
[----:B------:R-:W-:Y:S01]  /*11f0*/  I2FP.F32.U32 R45, R44 ;  /* 0x0000002c002d7245 */ /* 0x000fe20000201000 */
[----:B-----5:R-:W-:Y:S01]  /*1200*/  IMAD.U32 R44, R48, 0x10000, RZ ;  /* 0x00010000302c7824 */ /* 0x020fe200078e00ff */
[----:B------:R-:W-:-:S03]  /*1210*/  MOV R46, R82 ;  /* 0x00000052002e7202 */ /* 0x000fc60000000f00 */
[----:B------:R-:W-:-:S05]  /*1220*/  FFMA.FTZ R45, R45, R0, 1.1641532182693481445e-10 ;  /* 0x2f0000002d2d7423 */ /* 0x000fca0000010000 */
[----:B------:R-:W-:Y:S02]  /*1230*/  FSETP.LE.FTZ.AND P2, PT, R45, UR4, PT ;  /* 0x000000042d007c0b */ /* 0x000fe4000bf53000 */
[----:B------:R-:W-:Y:S01]  /*1240*/  PRMT R45, R48, 0x7632, R45 ;  /* 0x00007632302d7816 */ /* 0x000fe2000000002d */
[----:B------:R-:W-:Y:S01]  /*1250*/  IMAD.MOV.U32 R48, RZ, RZ, 0x2 ;  /* 0x00000002ff307424 */ /* 0x000fe200078e00ff */
        /* <DEDUP_REMOVED lines=10> */
.L_x_6799:
        /* <DEDUP_REMOVED lines=12> */
.L_x_6800:
        /* <DEDUP_REMOVED lines=40> */
[----:B------:R-:W-:-:S03]  /*1640*/  IMAD.WIDE.U32 R84, R47, -0x2daee0ad, RZ ;  /* 0xd2511f532f547825 */ /* 0x000fc600078e00ff */
[----:B------:R-:W-:Y:S02]  /*1650*/  LOP3.LUT R46, R55, R46, R59, 0x96, !PT ;  /* 0x0000002e372e7212 */ /* 0x000fe400078e963b */
[----:B------:R-:W-:-:S03]  /*1660*/  IADD3 R55, PT, PT, R3, -0x24c28bd8, RZ ;  /* 0xdb3d742803377810 */ /* 0x000fc60007ffe0ff */
[----:B------:R-:W-:Y:S01]  /*1670*/  IMAD.WIDE.U32 R46, R46, -0x326172a9, RZ ;  /* 0xcd9e8d572e2e7825 */ /* 0x000fe200078e00ff */
[----:B------:R-:W-:-:S04]  /*1680*/  LOP3.LUT R58, R55, R58, R85, 0x96, !PT ;  /* 0x0000003a373a7212 */ /* 0x000fc800078e9655 */
        /* <DEDUP_REMOVED lines=9> */
.L_x_6798:
        /* <DEDUP_REMOVED lines=17> */
.L_x_6802:
        /* <DEDUP_REMOVED lines=12> */
.L_x_6803:
        /* <DEDUP_REMOVED lines=44> */
[----:B------:R-:W-:Y:S01]  /*1bb0*/  IMAD.MOV.U32 R55, RZ, RZ, RZ ;  /* 0x000000ffff377224 */ /* 0x000fe200078e00ff */
        /* <DEDUP_REMOVED lines=9> */
.L_x_6801:
[----:B------:R-:W-:Y:S01]  /*1c50*/  ISETP.NE.AND P0, PT, R55, 0x1, PT ;  /* 0x000000013700780c */ /* 0x000fe20003f05270 */
[----:B------:R-:W-:Y:S01]  /*1c60*/  HFMA2 R56, -RZ, RZ, 0, 1.1920928955078125e-07 ;  /* 0x00000002ff387431 */ /* 0x000fe200000001ff */
[----:B------:R-:W-:Y:S01]  /*1c70*/  I2FP.F32.U32 R47, R46 ;  /* 0x0000002e002f7245 */ /* 0x000fe20000201000 */
[----:B------:R-:W-:Y:S02]  /*1c80*/  IMAD.U32 R46, R49, 0x10000, RZ ;  /* 0x00010000312e7824 */ /* 0x000fe400078e00ff */
[----:B------:R-:W-:Y:S02]  /*1c90*/  IMAD.MOV.U32 R48, RZ, RZ, R82 ;  /* 0x000000ffff307224 */ /* 0x000fe400078e0052 */
[----:B------:R-:W-:-:S05]  /*1ca0*/  FFMA.FTZ R47, R47, R0, 1.1641532182693481445e-10 ;  /* 0x2f0000002f2f7423 */ /* 0x000fca0000010000 */
[----:B------:R-:W-:Y:S02]  /*1cb0*/  FSETP.LE.FTZ.AND P2, PT, R47, UR4, PT ;  /* 0x000000042f007c0b */ /* 0x000fe4000bf53000 */
[----:B------:R-:W-:Y:S02]  /*1cc0*/  PRMT R47, R49, 0x7632, R47 ;  /* 0x00007632312f7816 */ /* 0x000fe4000000002f */
        /* <DEDUP_REMOVED lines=10> */
.L_x_6805:
        /* <DEDUP_REMOVED lines=12> */
.L_x_6806:
        /* <DEDUP_REMOVED lines=54> */
.L_x_6804:
[----:B------:R-:W-:Y:S01]  /*2190*/  ISETP.NE.AND P0, PT, R56, 0x1, PT ;  /* 0x000000013800780c */ /* 0x000fe20003f05270 */
[----:B------:R-:W-:Y:S01]  /*21a0*/  IMAD.U32 R47, R47, 0x10000, RZ ;  /* 0x000100002f2f7824 */ /* 0x000fe200078e00ff */
[----:B------:R-:W-:Y:S01]  /*21b0*/  I2FP.F32.U32 R49, R48 ;  /* 0x0000003000317245 */ /* 0x000fe20000201000 */
[----:B------:R-:W-:Y:S01]  /*21c0*/  IMAD.MOV.U32 R55, RZ, RZ, 0x2 ;  /* 0x00000002ff377424 */ /* 0x000fe200078e00ff */
[----:B------:R-:W-:-:S03]  /*21d0*/  MOV R48, R82 ;  /* 0x0000005200307202 */ /* 0x000fc60000000f00 */
        /* <DEDUP_REMOVED lines=11> */
.L_x_6808:
        /* <DEDUP_REMOVED lines=12> */
.L_x_6809:
        /* <DEDUP_REMOVED lines=54> */
.L_x_6807:
[----:B------:R-:W-:Y:S01]  /*26b0*/  ISETP.NE.AND P0, PT, R55, 0x1, PT ;  /* 0x000000013700780c */ /* 0x000fe20003f05270 */
[----:B------:R-:W-:Y:S01]  /*26c0*/  IMAD.MOV.U32 R56, RZ, RZ, 0x2 ;  /* 0x00000002ff387424 */ /* 0x000fe200078e00ff */
[----:B------:R-:W-:Y:S02]  /*26d0*/  I2FP.F32.U32 R49, R48 ;  /* 0x0000003000317245 */ /* 0x000fe40000201000 */
[----:B------:R-:W-:-:S03]  /*26e0*/  SHF.L.U32 R48, R50, 0x10, RZ ;  /* 0x0000001032307819 */ /* 0x000fc600000006ff */
[----:B------:R-:W-:-:S05]  /*26f0*/  FFMA.FTZ R49, R49, R0, 1.1641532182693481445e-10 ;  /* 0x2f00000031317423 */ /* 0x000fca0000010000 */
[----:B------:R-:W-:Y:S02]  /*2700*/  FSETP.LE.FTZ.AND P3, PT, R49, UR4, PT ;  /* 0x0000000431007c0b */ /* 0x000fe4000bf73000 */
[----:B------:R-:W-:Y:S01]  /*2710*/  PRMT R49, R50, 0x7632, R49 ;  /* 0x0000763232317816 */ /* 0x000fe20000000031 */
[----:B------:R-:W-:Y:S01]  /*2720*/  IMAD.MOV.U32 R50, RZ, RZ, R82 ;  /* 0x000000ffff327224 */ /* 0x000fe200078e0052 */
[----:B------:R-:W-:Y:S09]  /*2730*/  @!P0 BRA `(.L_x_6810) ;  /* 0x0000000400288947 */ /* 0x000ff20003800000 */
        /* <DEDUP_REMOVED lines=8> */
.L_x_6811:
        /* <DEDUP_REMOVED lines=12> */
.L_x_6812:
        /* <DEDUP_REMOVED lines=52> */
[----:B------:R-:W-:Y:S01]  /*2bc0*/  IMAD.MOV.U32 R56, RZ, RZ, RZ ;  /* 0x000000ffff387224 */ /* 0x000fe200078e00ff */
[----:B------:R-:W-:-:S07]  /*2bd0*/  MOV R54, R58 ;  /* 0x0000003a00367202 */ /* 0x000fce0000000f00 */
.L_x_6810:
[----:B------:R-:W-:Y:S01]  /*2be0*/  ISETP.NE.AND P4, PT, R56, 0x1, PT ;  /* 0x000000013800780c */ /* 0x000fe20003f85270 */
[----:B------:R-:W-:Y:S01]  /*2bf0*/  HFMA2 R57, -RZ, RZ, 0, 1.1920928955078125e-07 ;  /* 0x00000002ff397431 */ /* 0x000fe200000001ff */
[----:B------:R-:W-:Y:S01]  /*2c00*/  I2FP.F32.U32 R55, R50 ;  /* 0x0000003200377245 */ /* 0x000fe20000201000 */
[----:B------:R-:W-:Y:S02]  /*2c10*/  IMAD.U32 R49, R49, 0x10000, RZ ;  /* 0x0001000031317824 */ /* 0x000fe400078e00ff */
[----:B------:R-:W-:Y:S02]  /*2c20*/  IMAD.MOV.U32 R50, RZ, RZ, R82 ;  /* 0x000000ffff327224 */ /* 0x000fe400078e0052 */
        /* <DEDUP_REMOVED lines=11> */
.L_x_6814:
        /* <DEDUP_REMOVED lines=12> */
.L_x_6815:
        /* <DEDUP_REMOVED lines=33> */
[----:B------:R-:W-:Y:S02]  /*2fb0*/  LOP3.LUT R63, R100, R58, R57, 0x96, !PT ;  /* 0x0000003a643f7212 */ /* 0x000fe400078e9639 */
[----:B------:R-:W-:Y:S01]  /*2fc0*/  IADD3 R57, PT, PT, R3, 0x1fd5c5a3, RZ ;  /* 0x1fd5c5a303397810 */ /* 0x000fe20007ffe0ff */
        /* <DEDUP_REMOVED lines=19> */
.L_x_6813:
        /* <DEDUP_REMOVED lines=17> */
.L_x_6817:
        /* <DEDUP_REMOVED lines=12> */
.L_x_6818:
        /* <DEDUP_REMOVED lines=50> */
[----:B------:R-:W-:Y:S01]  /*35f0*/  MOV R51, R54 ;  /* 0x0000003600337202 */ /* 0x000fe20000000f00 */
[----:B------:R-:W-:Y:S01]  /*3600*/  IMAD.MOV.U32 R82, RZ, RZ, R58 ;  /* 0x000000ffff527224 */ /* 0x000fe200078e003a */
[----:B------:R-:W-:Y:S01]  /*3610*/  LOP3.LUT R85, R97, R56, R59, 0x96, !PT ;  /* 0x0000003861557212 */ /* 0x000fe200078e963b */
[----:B------:R-:W-:-:S07]  /*3620*/  IMAD.MOV.U32 R54, RZ, RZ, R50 ;  /* 0x000000ffff367224 */ /* 0x000fce00078e0032 */
.L_x_6816:
[----:B------:R-:W-:Y:S01]  /*3630*/  UMOV UR5, UR7 ;  /* 0x0000000700057c82 */ /* 0x000fe20008000000 */
[----:B------:R-:W-:Y:S01]  /*3640*/  P2R R55, PR, RZ, 0x2 ;  /* 0x00000002ff377803 */ /* 0x000fe20000000000 */
[----:B------:R-:W-:Y:S01]  /*3650*/  FMUL.FTZ R46, R46, UR5 ;  /* 0x000000052e2e7c20 */ /* 0x000fe20008410000 */
[----:B------:R-:W-:Y:S01]  /*3660*/  I2FP.F32.U32 R51, R51 ;  /* 0x0000003300337245 */ /* 0x000fe20000201000 */
[----:B------:R-:W-:Y:S01]  /*3670*/  FMUL.FTZ R44, R44, UR5 ;  /* 0x000000052c2c7c20 */ /* 0x000fe20008410000 */
[----:B------:R-:W-:Y:S01]  /*3680*/  ISETP.NE.AND P1, PT, R72, RZ, PT ;  /* 0x000000ff4800720c */ /* 0x000fe20003f25270 */
[----:B------:R-:W-:Y:S01]  /*3690*/  FMUL.FTZ R50, R63, UR5 ;  /* 0x000000053f327c20 */ /* 0x000fe20008410000 */
[----:B------:R-:W-:Y:S01]  /*36a0*/  SHF.L.U32 R62, R62, 0x10, RZ ;  /* 0x000000103e3e7819 */ /* 0x000fe200000006ff */
[----:B------:R-:W-:Y:S01]  /*36b0*/  FFMA.FTZ R51, R51, R0, 1.1641532182693481445e-10 ;  /* 0x2f00000033337423 */ /* 0x000fe20000010000 */
[----:B------:R-:W-:Y:S01]  /*36c0*/  ISETP.NE.AND P5, PT, R70, RZ, PT ;  /* 0x000000ff4600720c */ /* 0x000fe20003fa5270 */
        /* <DEDUP_REMOVED lines=24> */
[----:B------:R-:W-:Y:S01]  /*3850*/  @P1 FADD.FTZ R51, R7, R51 ;  /* 0x0000003307331221 */ /* 0x000fe20000010000 */
[----:B------:R-:W-:Y:S09]  /*3860*/  BRA `(.L_x_6819) ;  /* 0x0000005000047947 */ /* 0x000ff20003800000 */
.L_x_6794:
[----:B------:R-:W-:Y:S01]  /*3870*/  ISETP.NE.AND P0, PT, R106, 0x1, PT ;  /* 0x000000016a00780c */ /* 0x000fe20003f05270 */
[C---:B------:R-:W-:Y:S01]  /*3880*/  VIADD R55, R3.reuse, 0xdb3d7428 ;  /* 0xdb3d742803377836 */ /* 0x040fe20000000000 */
[C---:B------:R-:W-:Y:S01]  /*3890*/  IADD3 R57, PT, PT, R3.reuse, 0x1fd5c5a3, RZ ;  /* 0x1fd5c5a303397810 */ /* 0x040fe20007ffe0ff */
[C---:B------:R-:W-:Y:S01]  /*38a0*/  VIADD R56, R2.reuse, 0x5384540f ;  /* 0x5384540f02387836 */ /* 0x040fe20000000000 */
[C---:B------:R-:W-:Y:S01]  /*38b0*/  IADD3 R60, PT, PT, R2.reuse, 0x78dde6e4, RZ ;  /* 0x78dde6e4023c7810 */ /* 0x040fe20007ffe0ff */
[C---:B------:R-:W-:Y:S01]  /*38c0*/  VIADD R58, R3.reuse, 0xa9066899 ;  /* 0xa9066899033a7836 */ /* 0x040fe20000000000 */
[----:B------:R-:W-:Y:S01]  /*38d0*/  MOV R44, R82 ;  /* 0x00000052002c7202 */ /* 0x000fe20000000f00 */
[----:B------:R-:W-:Y:S02]  /*38e0*/  VIADD R59, R2, 0x3c6ef372 ;  /* 0x3c6ef372023b7836 */ /* 0x000fe40000000000 */
[----:B------:R-:W-:Y:S02]  /*38f0*/  VIADD R61, R3, 0xbb67ae85 ;  /* 0xbb67ae85033d7836 */ /* 0x000fe40000000000 */
[----:B------:R-:W-:-:S02]  /*3900*/  IMAD.MOV.U32 R46, RZ, RZ, 0x2 ;  /* 0x00000002ff2e7424 */ /* 0x000fc400078e00ff */
[----:B------:R-:W-:Y:S01]  /*3910*/  IMAD.MOV.U32 R54, RZ, RZ, R104 ;  /* 0x000000ffff367224 */ /* 0x000fe200078e0068 */
[----:B------:R-:W-:Y:S06]  /*3920*/  @!P0 BRA `(.L_x_6820) ;  /* 0x0000000400148947 */ /* 0x000fec0003800000 */
        /* <DEDUP_REMOVED lines=10> */
.L_x_6821:
        /* <DEDUP_REMOVED lines=12> */
.L_x_6822:
        /* <DEDUP_REMOVED lines=47> */
.L_x_6820:
[----:B------:R-:W-:Y:S01]  /*3d80*/  ISETP.NE.AND P0, PT, R46, 0x1, PT ;  /* 0x000000012e00780c */ /* 0x000fe20003f05270 */
[----:B-----5:R-:W-:Y:S01]  /*3d90*/  IMAD.U32 R66, R48, 0x10000, RZ ;  /* 0x0001000030427824 */ /* 0x020fe200078e00ff */
[----:B------:R-:W-:Y:S01]  /*3da0*/  I2FP.F32.U32 R45, R44 ;  /* 0x0000002c002d7245 */ /* 0x000fe20000201000 */
[----:B------:R-:W-:Y:S01]  /*3db0*/  UMOV UR4, UR6 ;  /* 0x0000000600047c82 */ /* 0x000fe20008000000 */
[----:B------:R-:W-:Y:S01]  /*3dc0*/  UMOV UR5, UR7 ;  /* 0x0000000700057c82 */ /* 0x000fe20008000000 */
[----:B------:R-:W-:Y:S02]  /*3dd0*/  HFMA2 R47, -RZ, RZ, 0, 1.1920928955078125e-07 ;  /* 0x00000002ff2f7431 */ /* 0x000fe400000001ff */
[----:B------:R-:W-:Y:S01]  /*3de0*/  FMUL.FTZ R66, R66, UR5 ;  /* 0x0000000542427c20 */ /* 0x000fe20008410000 */
[----:B------:R-:W-:Y:S01]  /*3df0*/  FFMA.FTZ R45, R45, R0, 1.1641532182693481445e-10 ;  /* 0x2f0000002d2d7423 */ /* 0x000fe20000010000 */
[----:B------:R-:W-:Y:S01]  /*3e00*/  PRMT R48, R48, 0x7632, R48 ;  /* 0x0000763230307816 */ /* 0x000fe20000000030 */
[----:B------:R-:W-:-:S03]  /*3e10*/  IMAD.MOV.U32 R44, RZ, RZ, R82 ;  /* 0x000000ffff2c7224 */ /* 0x000fc600078e0052 */
        /* <DEDUP_REMOVED lines=11> */
.L_x_6824:
        /* <DEDUP_REMOVED lines=12> */
.L_x_6825:
        /* <DEDUP_REMOVED lines=47> */
.L_x_6823:
[----:B------:R-:W-:Y:S01]  /*4280*/  I2FP.F32.U32 R45, R44 ;  /* 0x0000002c002d7245 */ /* 0x000fe20000201000 */
[----:B------:R-:W-:Y:S01]  /*4290*/  IMAD.MOV.U32 R46, RZ, RZ, 0x2 ;  /* 0x00000002ff2e7424 */ /* 0x000fe200078e00ff */
        /* <DEDUP_REMOVED lines=20> */
.L_x_6827:
        /* <DEDUP_REMOVED lines=12> */
.L_x_6828:
        /* <DEDUP_REMOVED lines=47> */
.L_x_6826:
        /* <DEDUP_REMOVED lines=18> */
.L_x_6830:
        /* <DEDUP_REMOVED lines=12> */
.L_x_6831:
        /* <DEDUP_REMOVED lines=47> */
.L_x_6829:
[----:B------:R-:W-:Y:S01]  /*4c60*/  I2FP.F32.U32 R45, R45 ;  /* 0x0000002d002d7245 */ /* 0x000fe20000201000 */
[----:B------:R-:W-:Y:S01]  /*4c70*/  HFMA2 R62, -RZ, RZ, 0, 1.1920928955078125e-07 ;  /* 0x00000002ff3e7431 */ /* 0x000fe200000001ff */
[----:B------:R-:W-:Y:S02]  /*4c80*/  PRMT R46, R108, 0x7632, R46 ;  /* 0x000076326c2e7816 */ /* 0x000fe4000000002e */
[----:B------:R-:W-:Y:S01]  /*4c90*/  ISETP.NE.AND P2, PT, R47, 0x1, PT ;  /* 0x000000012f00780c */ /* 0x000fe20003f45270 */
[----:B------:R-:W-:Y:S02]  /*4ca0*/  FFMA.FTZ R45, R45, R0, 1.1641532182693481445e-10 ;  /* 0x2f0000002d2d7423 */ /* 0x000fe40000010000 */
[----:B------:R-:W-:-:S03]  /*4cb0*/  IMAD.U32 R46, R46, 0x10000, RZ ;  /* 0x000100002e2e7824 */ /* 0x000fc600078e00ff */
[----:B------:R-:W-:Y:S01]  /*4cc0*/  FSETP.GTU.FTZ.AND P0, PT, R45, UR4, PT ;  /* 0x000000042d007c0b */ /* 0x000fe2000bf1c000 */
[----:B------:R-:W-:Y:S01]  /*4cd0*/  FMUL.FTZ R46, R46, UR5 ;  /* 0x000000052e2e7c20 */ /* 0x000fe20008410000 */
[----:B------:R-:W-:Y:S02]  /*4ce0*/  FSEL R45, R48, RZ, P3 ;  /* 0x000000ff302d7208 */ /* 0x000fe40001800000 */
[----:B------:R-:W-:Y:S02]  /*4cf0*/  SEL R88, RZ, 0x1, P0 ;  /* 0x00000001ff587807 */ /* 0x000fe40000000000 */
[----:B------:R-:W-:-:S05]  /*4d00*/  FSEL R46, R46, RZ, !P0 ;  /* 0x000000ff2e2e7208 */ /* 0x000fca0004000000 */
        /* <DEDUP_REMOVED lines=12> */
.L_x_6833:
        /* <DEDUP_REMOVED lines=12> */
.L_x_6834:
        /* <DEDUP_REMOVED lines=47> */
.L_x_6832:
[----:B------:R-:W-:Y:S01]  /*5180*/  ISETP.NE.AND P0, PT, R62, 0x1, PT ;  /* 0x000000013e00780c */ /* 0x000fe20003f05270 */
[----:B------:R-:W-:Y:S01]  /*5190*/  IMAD.MOV.U32 R63, RZ, RZ, 0x2 ;  /* 0x00000002ff3f7424 */ /* 0x000fe200078e00ff */
[----:B------:R-:W-:Y:S01]  /*51a0*/  I2FP.F32.U32 R47, R46 ;  /* 0x0000002e002f7245 */ /* 0x000fe20000201000 */
[----:B------:R-:W-:Y:S01]  /*51b0*/  IMAD.MOV.U32 R46, RZ, RZ, R82 ;  /* 0x000000ffff2e7224 */ /* 0x000fe200078e0052 */
[C---:B------:R-:W-:Y:S02]  /*51c0*/  SHF.L.U32 R48, R49.reuse, 0x10, RZ ;  /* 0x0000001031307819 */ /* 0x040fe400000006ff */
[----:B------:R-:W-:Y:S01]  /*51d0*/  PRMT R49, R49, 0x7632, R49 ;  /* 0x0000763231317816 */ /* 0x000fe20000000031 */
[----:B------:R-:W-:Y:S02]  /*51e0*/  FFMA.FTZ R47, R47, R0, 1.1641532182693481445e-10 ;  /* 0x2f0000002f2f7423 */ /* 0x000fe40000010000 */
[----:B------:R-:W-:-:S03]  /*51f0*/  FMUL.FTZ R48, R48, UR5 ;  /* 0x0000000530307c20 */ /* 0x000fc60008410000 */
        /* <DEDUP_REMOVED lines=11> */
.L_x_6836:
        /* <DEDUP_REMOVED lines=12> */
.L_x_6837:
        /* <DEDUP_REMOVED lines=47> */
.L_x_6835:
[----:B------:R-:W-:Y:S01]  /*5660*/  I2FP.F32.U32 R47, R46 ;  /* 0x0000002e002f7245 */ /* 0x000fe20000201000 */
[----:B------:R-:W-:Y:S01]  /*5670*/  IMAD.U32 R46, R109, 0x10000, RZ ;  /* 0x000100006d2e7824 */ /* 0x000fe200078e00ff */
[----:B------:R-:W-:-:S03]  /*5680*/  ISETP.NE.AND P2, PT, R63, 0x1, PT ;  /* 0x000000013f00780c */ /* 0x000fc60003f45270 */
[----:B------:R-:W-:Y:S01]  /*5690*/  FFMA.FTZ R47, R47, R0, 1.1641532182693481445e-10 ;  /* 0x2f0000002f2f7423 */ /* 0x000fe20000010000 */
[----:B------:R-:W-:-:S04]  /*56a0*/  FMUL.FTZ R46, R46, UR5 ;  /* 0x000000052e2e7c20 */ /* 0x000fc80008410000 */
[----:B------:R-:W-:Y:S02]  /*56b0*/  FSETP.GTU.FTZ.AND P0, PT, R47, UR4, PT ;  /* 0x000000042f007c0b */ /* 0x000fe4000bf1c000 */
[----:B------:R-:W-:Y:S01]  /*56c0*/  FSEL R47, R48, RZ, P3 ;  /* 0x000000ff302f7208 */ /* 0x000fe20001800000 */
[----:B------:R-:W-:Y:S01]  /*56d0*/  IMAD.MOV.U32 R48, RZ, RZ, 0x2 ;  /* 0x00000002ff307424 */ /* 0x000fe200078e00ff */
        /* <DEDUP_REMOVED lines=14> */
.L_x_6839:
        /* <DEDUP_REMOVED lines=12> */
.L_x_6840:
        /* <DEDUP_REMOVED lines=47> */
.L_x_6838:
        /* <DEDUP_REMOVED lines=17> */
.L_x_6842:
        /* <DEDUP_REMOVED lines=12> */
.L_x_6843:
        /* <DEDUP_REMOVED lines=47> */
.L_x_6841:
[----:B------:R-:W-:Y:S01]  /*6030*/  I2FP.F32.U32 R47, R47 ;  /* 0x0000002f002f7245 */ /* 0x000fe20000201000 */
[----:B------:R-:W-:Y:S01]  /*6040*/  IMAD.MOV.U32 R63, RZ, RZ, 0x2 ;  /* 0x00000002ff3f7424 */ /* 0x000fe200078e00ff */
[----:B------:R-:W-:Y:S02]  /*6050*/  PRMT R48, R109, 0x7632, R48 ;  /* 0x000076326d307816 */ /* 0x000fe40000000030 */
[----:B------:R-:W-:Y:S01]  /*6060*/  ISETP.NE.AND P3, PT, R62, 0x1, PT ;  /* 0x000000013e00780c */ /* 0x000fe20003f65270 */
[----:B------:R-:W-:Y:S01]  /*6070*/  FFMA.FTZ R47, R47, R0, 1.1641532182693481445e-10 ;  /* 0x2f0000002f2f7423 */ /* 0x000fe20000010000 */
[----:B------:R-:W-:-:S04]  /*6080*/  SHF.L.U32 R48, R48, 0x10, RZ ;  /* 0x0000001030307819 */ /* 0x000fc800000006ff */
        /* <DEDUP_REMOVED lines=17> */
.L_x_6845:
        /* <DEDUP_REMOVED lines=12> */
.L_x_6846:
        /* <DEDUP_REMOVED lines=47> */
.L_x_6844:
[----:B------:R-:W-:Y:S01]  /*6550*/  ISETP.NE.AND P0, PT, R63, 0x1, PT ;  /* 0x000000013f00780c */ /* 0x000fe20003f05270 */
[C---:B------:R-:W-:Y:S01]  /*6560*/  IMAD.U32 R73, R50.reuse, 0x10000, RZ ;  /* 0x0001000032497824 */ /* 0x040fe200078e00ff */
[----:B------:R-:W-:Y:S01]  /*6570*/  I2FP.F32.U32 R49, R48 ;  /* 0x0000003000317245 */ /* 0x000fe20000201000 */
[----:B------:R-:W-:Y:S01]  /*6580*/  IMAD.MOV.U32 R62, RZ, RZ, 0x2 ;  /* 0x00000002ff3e7424 */ /* 0x000fe200078e00ff */
[----:B------:R-:W-:Y:S01]  /*6590*/  PRMT R50, R50, 0x7632, R50 ;  /* 0x0000763232327816 */ /* 0x000fe20000000032 */
[----:B------:R-:W-:Y:S01]  /*65a0*/  FMUL.FTZ R73, R73, UR5 ;  /* 0x0000000549497c20 */ /* 0x000fe20008410000 */
        /* <DEDUP_REMOVED lines=12> */
.L_x_6848:
        /* <DEDUP_REMOVED lines=12> */
.L_x_6849:
        /* <DEDUP_REMOVED lines=44> */
[----:B------:R-:W-:Y:S01]  /*69f0*/  IMAD.MOV.U32 R82, RZ, RZ, R64 ;  /* 0x000000ffff527224 */ /* 0x000fe200078e0040 */
[----:B------:R-:W-:Y:S01]  /*6a00*/  LOP3.LUT R84, R49, R84, R63, 0x96, !PT ;  /* 0x0000005431547212 */ /* 0x000fe200078e963f */
[----:B------:R-:W-:-:S07]  /*6a10*/  IMAD.MOV.U32 R62, RZ, RZ, RZ ;  /* 0x000000ffff3e7224 */ /* 0x000fce00078e00ff */
.L_x_6847:
[----:B------:R-:W-:Y:S01]  /*6a20*/  I2FP.F32.U32 R49, R48 ;  /* 0x0000003000317245 */ /* 0x000fe20000201000 */
[----:B------:R-:W-:Y:S02]  /*6a30*/  IMAD.U32 R48, R110, 0x10000, RZ ;  /* 0x000100006e307824 */ /* 0x000fe400078e00ff */
[----:B------:R-:W-:Y:S02]  /*6a40*/  HFMA2 R63, -RZ, RZ, 0, 1.1920928955078125e-07 ;  /* 0x00000002ff3f7431 */ /* 0x000fe400000001ff */
        /* <DEDUP_REMOVED lines=19> */
.L_x_6851:
        /* <DEDUP_REMOVED lines=12> */
.L_x_6852:
        /* <DEDUP_REMOVED lines=47> */
.L_x_6850:
        /* <DEDUP_REMOVED lines=17> */
.L_x_6854:
        /* <DEDUP_REMOVED lines=12> */
.L_x_6855:
        /* <DEDUP_REMOVED lines=47> */
.L_x_6853:
[----:B------:R-:W-:Y:S01]  /*73f0*/  I2FP.F32.U32 R49, R49 ;  /* 0x0000003100317245 */ /* 0x000fe20000201000 */
[----:B------:R-:W-:Y:S01]  /*7400*/  IMAD.MOV.U32 R64, RZ, RZ, 0x2 ;  /* 0x00000002ff407424 */ /* 0x000fe200078e00ff */
[----:B------:R-:W-:-:S03]  /*7410*/  PRMT R50, R110, 0x7632, R50 ;  /* 0x000076326e327816 */ /* 0x000fc60000000032 */
[----:B------:R-:W-:Y:S02]  /*7420*/  FFMA.FTZ R49, R49, R0, 1.1641532182693481445e-10 ;  /* 0x2f00000031317423 */ /* 0x000fe40000010000 */
[----:B------:R-:W-:-:S03]  /*7430*/  IMAD.U32 R50, R50, 0x10000, RZ ;  /* 0x0001000032327824 */ /* 0x000fc600078e00ff */
[----:B------:R-:W-:Y:S01]  /*7440*/  FSETP.GTU.FTZ.AND P4, PT, R49, UR4, PT ;  /* 0x0000000431007c0b */ /* 0x000fe2000bf9c000 */
[----:B------:R-:W-:Y:S01]  /*7450*/  FMUL.FTZ R50, R50, UR5 ;  /* 0x0000000532327c20 */ /* 0x000fe20008410000 */
        /* <DEDUP_REMOVED lines=16> */
.L_x_6857:
        /* <DEDUP_REMOVED lines=12> */
.L_x_6858:
        /* <DEDUP_REMOVED lines=47> */
.L_x_6856:
[----:B------:R-:W-:Y:S01]  /*7910*/  ISETP.NE.AND P5, PT, R64, 0x1, PT ;  /* 0x000000014000780c */ /* 0x000fe20003fa5270 */
[C---:B------:R-:W-:Y:S01]  /*7920*/  IMAD.U32 R73, R51.reuse, 0x10000, RZ ;  /* 0x0001000033497824 */ /* 0x040fe200078e00ff */
[----:B------:R-:W-:Y:S01]  /*7930*/  I2FP.F32.U32 R63, R50 ;  /* 0x00000032003f7245 */ /* 0x000fe20000201000 */
[----:B------:R-:W-:Y:S01]  /*7940*/  HFMA2 R65, -RZ, RZ, 0, 1.1920928955078125e-07 ;  /* 0x00000002ff417431 */ /* 0x000fe200000001ff */
[----:B------:R-:W-:Y:S01]  /*7950*/  PRMT R51, R51, 0x7632, R51 ;  /* 0x0000763233337816 */ /* 0x000fe20000000033 */
[----:B------:R-:W-:Y:S01]  /*7960*/  FMUL.FTZ R73, R73, UR5 ;  /* 0x0000000549497c20 */ /* 0x000fe20008410000 */
        /* <DEDUP_REMOVED lines=12> */
.L_x_6860:
        /* <DEDUP_REMOVED lines=12> */
.L_x_6861:
        /* <DEDUP_REMOVED lines=43> */
[----:B------:R-:W-:Y:S01]  /*7da0*/  IMAD.MOV.U32 R82, RZ, RZ, R66 ;  /* 0x000000ffff527224 */ /* 0x000fe200078e0042 */
[----:B------:R-:W-:Y:S01]  /*7db0*/  LOP3.LUT R84, R63, R84, R65, 0x96, !PT ;  /* 0x000000543f547212 */ /* 0x000fe200078e9641 */
[----:B------:R-:W-:Y:S02]  /*7dc0*/  IMAD.MOV.U32 R54, RZ, RZ, R64 ;  /* 0x000000ffff367224 */ /* 0x000fe400078e0040 */
[----:B------:R-:W-:-:S07]  /*7dd0*/  IMAD.MOV.U32 R65, RZ, RZ, RZ ;  /* 0x000000ffff417224 */ /* 0x000fce00078e00ff */
.L_x_6859:
[----:B------:R-:W-:Y:S01]  /*7de0*/  I2FP.F32.U32 R63, R50 ;  /* 0x00000032003f7245 */ /* 0x000fe20000201000 */
[----:B------:R-:W-:Y:S01]  /*7df0*/  IMAD.MOV.U32 R64, RZ, RZ, 0x2 ;  /* 0x00000002ff407424 */ /* 0x000fe200078e00ff */
[----:B------:R-:W-:Y:S01]  /*7e00*/  SHF.L.U32 R50, R111, 0x10, RZ ;  /* 0x000000106f327819 */ /* 0x000fe200000006ff */
[----:B------:R-:W-:Y:S02]  /*7e10*/  IMAD.MOV.U32 R62, RZ, RZ, R82 ;  /* 0x000000ffff3e7224 */ /* 0x000fe400078e0052 */
[----:B------:R-:W-:Y:S02]  /*7e20*/  FFMA.FTZ R63, R63, R0, 1.1641532182693481445e-10 ;  /* 0x2f0000003f3f7423 */ /* 0x000fe40000010000 */
[----:B------:R-:W-:-:S03]  /*7e30*/  FMUL.FTZ R50, R50, UR5 ;  /* 0x0000000532327c20 */ /* 0x000fc60008410000 */
[----:B------:R-:W-:Y:S02]  /*7e40*/  FSETP.GTU.FTZ.AND P5, PT, R63, UR4, PT ;  /* 0x000000043f007c0b */ /* 0x000fe4000bfbc000 */
[----:B------:R-:W-:Y:S02]  /*7e50*/  FSEL R63, R73, RZ, P4 ;  /* 0x000000ff493f7208 */ /* 0x000fe40002000000 */
        /* <DEDUP_REMOVED lines=14> */
.L_x_6863:
        /* <DEDUP_REMOVED lines=12> */
.L_x_6864:
        /* <DEDUP_REMOVED lines=44> */
[----:B------:R-:W-:Y:S02]  /*82c0*/  IMAD.MOV.U32 R54, RZ, RZ, R64 ;  /* 0x000000ffff367224 */ /* 0x000fe400078e0040 */
[----:B------:R-:W-:Y:S01]  /*82d0*/  HFMA2 R64, -RZ, RZ, 0, 0 ;  /* 0x00000000ff407431 */ /* 0x000fe200000001ff */
[----:B------:R-:W-:-:S07]  /*82e0*/  LOP3.LUT R84, R63, R84, R65, 0x96, !PT ;  /* 0x000000543f547212 */ /* 0x000fce00078e9641 */
.L_x_6862:
        /* <DEDUP_REMOVED lines=17> */
.L_x_6866:
        /* <DEDUP_REMOVED lines=14> */
.L_x_6867:
        /* <DEDUP_REMOVED lines=47> */
.L_x_6865:
[----:B------:R-:W-:Y:S02]  /*87d0*/  I2FP.F32.U32 R51, R62 ;  /* 0x0000003e00337245 */ /* 0x000fe40000201000 */
[----:B------:R-:W-:Y:S02]  /*87e0*/  PRMT R55, R111, 0x7632, R55 ;  /* 0x000076326f377816 */ /* 0x000fe40000000037 */
[----:B------:R-:W-:Y:S01]  /*87f0*/  FSEL R56, R73, RZ, P5 ;  /* 0x000000ff49387208 */ /* 0x000fe20002800000 */
[----:B------:R-:W-:Y:S02]  /*8800*/  FFMA.FTZ R51, R51, R0, 1.1641532182693481445e-10 ;  /* 0x2f00000033337423 */ /* 0x000fe40000010000 */
[----:B------:R-:W-:-:S03]  /*8810*/  IMAD.U32 R55, R55, 0x10000, RZ ;  /* 0x0001000037377824 */ /* 0x000fc600078e00ff */
[----:B------:R-:W-:Y:S01]  /*8820*/  FSETP.GTU.FTZ.AND P6, PT, R51, UR4, PT ;  /* 0x0000000433007c0b */ /* 0x000fe2000bfdc000 */
[----:B------:R-:W-:-:S03]  /*8830*/  FMUL.FTZ R55, R55, UR5 ;  /* 0x0000000537377c20 */ /* 0x000fc60008410000 */
[----:B------:R-:W-:Y:S02]  /*8840*/  SEL R94, RZ, 0x1, P6 ;  /* 0x00000001ff5e7807 */ /* 0x000fe40003000000 */
[----:B------:R-:W-:-:S05]  /*8850*/  FSEL R55, R55, RZ, !P6 ;  /* 0x000000ff37377208 */ /* 0x000fca0007000000 */
[----:B------:R-:W-:-:S04]  /*8860*/  FADD.FTZ R51, R55, R56 ;  /* 0x0000003837337221 */ /* 0x000fc80000010000 */
[----:B------:R-:W-:-:S07]  /*8870*/  @P1 FADD.FTZ R51, R7, R51 ;  /* 0x0000003307331221 */ /* 0x000fce0000010000 */
.L_x_6819:
        /* <DEDUP_REMOVED lines=9> */
[----:B------:R-:W-:Y:S01]  /*8910*/  ISETP.NE.AND P6, PT, R70, RZ, PT ;  /* 0x000000ff4600720c */ /* 0x000fe20003fc5270 */
[----:B------:R-:W2:Y:S01]  /*8920*/  @P1 LDC.64 R64, c[0x0][0x3a0] ;  /* 0x0000e800ff401b82 */ /* 0x000ea20000000a00 */
[----:B------:R-:W-:Y:S02]  /*8930*/  SEL R53, RZ, 0x1000000, !P2 ;  /* 0x01000000ff357807 */ /* 0x000fe40005000000 */
        /* <DEDUP_REMOVED lines=10> */
[C---:B-1----:R-:W-:Y:S01]  /*89e0*/  IMAD.WIDE.U32 R56, R93.reuse, 0x8, R78 ;  /* 0x000000085d387825 */ /* 0x042fe200078e004e */
[----:B------:R0:W-:Y:S01]  /*89f0*/  STG.E.128 desc[UR8][R52.64], R44 ;  /* 0x0000002c34007986 */ /* 0x0001e2000c101d08 */
[----:B------:R-:W-:-:S03]  /*8a00*/  IADD3 R95, PT, PT, R93, 0x100, RZ ;  /* 0x000001005d5f7810 */ /* 0x000fc60007ffe0ff */
[----:B------:R0:W-:Y:S02]  /*8a10*/  STG.E.128 desc[UR8][R52.64+0x10], R48 ;  /* 0x0000103034007986 */ /* 0x0001e4000c101d08 */
[C---:B------:R-:W-:Y:S02]  /*8a20*/  IMAD.WIDE.U32 R60, R95.reuse, 0x10, R68 ;  /* 0x000000105f3c7825 */ /* 0x040fe400078e0044 */
[----:B------:R0:W-:Y:S02]  /*8a30*/  STG.E.64 desc[UR8][R56.64], R58 ;  /* 0x0000003a38007986 */ /* 0x0001e4000c101b08 */
        /* <DEDUP_REMOVED lines=23> */
.L_x_6868:
[----:B------:R2:W5:Y:S04]  /*8bb0*/  @P0 LDG.E.128 R108, desc[UR8][R62.64] ;  /* 0x000000083e6c0981 */ /* 0x000568000c1e1d00 */
[----:B------:R2:W5:Y:S04]  /*8bc0*/  @P1 LDG.E.128 R8, desc[UR8][R64.64] ;  /* 0x0000000840081981 */ /* 0x000568000c1e1d00 */
[----:B------:R2:W5:Y:S04]  /*8bd0*/  @P1 LDG.E.128 R4, desc[UR8][R64.64+0x10] ;  /* 0x0000100840041981 */ /* 0x000568000c1e1d00 */
[----:B01----:R2:W5:Y:S01]  /*8be0*/  LDG.E.128 R56, desc[UR8][R60.64] ;  /* 0x000000083c387981 */ /* 0x003562000c1e1d00 */
[----:B------:R-:W-:Y:S05]  /*8bf0*/  @!P0 BRA `(.L_x_6869) ;  /* 0x0000005400a48947 */ /* 0x000fea0003800000 */
[----:B------:R-:W-:Y:S01]  /*8c00*/  ISETP.NE.AND P2, PT, R74, 0x1, PT ;  /* 0x000000014a00780c */ /* 0x000fe20003f45270 */
[----:B------:R-:W-:Y:S01]  /*8c10*/  IMAD.MOV.U32 R55, RZ, RZ, 0x2 ;  /* 0x00000002ff377424 */ /* 0x000fe200078e00ff */
[----:B------:R-:W-:Y:S01]  /*8c20*/  MOV R52, R82 ;  /* 0x0000005200347202 */ /* 0x000fe20000000f00 */
[----:B--2---:R-:W-:-:S10]  /*8c30*/  IMAD.MOV.U32 R60, RZ, RZ, R54 ;  /* 0x000000ffff3c7224 */ /* 0x004fd400078e0036 */
        /* <DEDUP_REMOVED lines=11> */
.L_x_6871:
        /* <DEDUP_REMOVED lines=12> */
.L_x_6872:
        /* <DEDUP_REMOVED lines=51> */
[----:B------:R-:W-:-:S03]  /*90e0*/  IMAD.MOV.U32 R82, RZ, RZ, R62 ;  /* 0x000000ffff527224 */ /* 0x000fc600078e003e */
[----:B------:R-:W-:-:S07]  /*90f0*/  LOP3.LUT R84, R53, R84, R61, 0x96, !PT ;  /* 0x0000005435547212 */ /* 0x000fce00078e963d */
.L_x_6870:
[----:B------:R-:W-:Y:S01]  /*9100*/  ISETP.NE.AND P2, PT, R55, 0x1, PT ;  /* 0x000000013700780c */ /* 0x000fe20003f45270 */
[----:B------:R-:W-:Y:S01]  /*9110*/  HFMA2 R54, -RZ, RZ, 0, 1.1920928955078125e-07 ;  /* 0x00000002ff367431 */ /* 0x000fe200000001ff */
[----:B------:R-:W-:Y:S01]  /*9120*/  I2FP.F32.U32 R53, R52 ;  /* 0x0000003400357245 */ /* 0x000fe20000201000 */
[C---:B-----5:R-:W-:Y:S01]  /*9130*/  IMAD.U32 R52, R56.reuse, 0x10000, RZ ;  /* 0x0001000038347824 */ /* 0x060fe200078e00ff */
[----:B------:R-:W-:-:S03]  /*9140*/  PRMT R56, R56, 0x7632, R56 ;  /* 0x0000763238387816 */ /* 0x000fc60000000038 */
[----:B------:R-:W-:Y:S01]  /*9150*/  FFMA.FTZ R53, R53, R0, 1.1641532182693481445e-10 ;  /* 0x2f00000035357423 */ /* 0x000fe20000010000 */
[----:B------:R-:W-:-:S04]  /*9160*/  FMUL.FTZ R66, R52, UR5 ;  /* 0x0000000534427c20 */ /* 0x000fc80008410000 */
        /* <DEDUP_REMOVED lines=12> */
.L_x_6874:
        /* <DEDUP_REMOVED lines=12> */
.L_x_6875:
        /* <DEDUP_REMOVED lines=49> */
[----:B------:R-:W-:Y:S01]  /*9600*/  IMAD.MOV.U32 R53, RZ, RZ, R60 ;  /* 0x000000ffff357224 */ /* 0x000fe200078e003c */
[----:B------:R-:W-:Y:S01]  /*9610*/  LOP3.LUT R85, R97, R52, R63, 0x96, !PT ;  /* 0x0000003461557212 */ /* 0x000fe200078e963f */
[----:B------:R-:W-:Y:S02]  /*9620*/  IMAD.MOV.U32 R60, RZ, RZ, R54 ;  /* 0x000000ffff3c7224 */ /* 0x000fe400078e0036 */
[----:B------:R-:W-:Y:S01]  /*9630*/  HFMA2 R54, -RZ, RZ, 0, 0 ;  /* 0x00000000ff367431 */ /* 0x000fe200000001ff */
[----:B------:R-:W-:-:S07]  /*9640*/  MOV R82, R62 ;  /* 0x0000003e00527202 */ /* 0x000fce0000000f00 */
.L_x_6873:
        /* <DEDUP_REMOVED lines=22> */
.L_x_6877:
        /* <DEDUP_REMOVED lines=12> */
.L_x_6878:
        /* <DEDUP_REMOVED lines=44> */
[----:B------:R-:W-:Y:S01]  /*9b30*/  IMAD.MOV.U32 R55, RZ, RZ, RZ ;  /* 0x000000ffff377224 */ /* 0x000fe200078e00ff */
        /* <DEDUP_REMOVED lines=9> */
.L_x_6876:
        /* <DEDUP_REMOVED lines=18> */
.L_x_6880:
        /* <DEDUP_REMOVED lines=12> */
.L_x_6881:
        /* <DEDUP_REMOVED lines=54> */
.L_x_6879:
        /* <DEDUP_REMOVED lines=23> */
.L_x_6883:
        /* <DEDUP_REMOVED lines=12> */
.L_x_6884:
        /* <DEDUP_REMOVED lines=49> */
[----:B------:R-:W-:Y:S01]  /*a650*/  HFMA2 R63, -RZ, RZ, 0, 0 ;  /* 0x00000000ff3f7431 */ /* 0x000fe200000001ff */
[----:B------:R-:W-:Y:S01]  /*a660*/  LOP3.LUT R85, R97, R54, R65, 0x96, !PT ;  /* 0x0000003661557212 */ /* 0x000fe200078e9641 */
[----:B------:R-:W-:Y:S01]  /*a670*/  IMAD.MOV.U32 R54, RZ, RZ, R60 ;  /* 0x000000ffff367224 */ /* 0x000fe200078e003c */
[----:B------:R-:W-:Y:S01]  /*a680*/  MOV R82, R64 ;  /* 0x0000004000527202 */ /* 0x000fe20000000f00 */
[----:B------:R-:W-:-:S07]  /*a690*/  IMAD.MOV.U32 R60, RZ, RZ, R62 ;  /* 0x000000ffff3c7224 */ /* 0x000fce00078e003e */
.L_x_6882:
        /* <DEDUP_REMOVED lines=19> */
.L_x_6886:
        /* <DEDUP_REMOVED lines=12> */
.L_x_6887:
        /* <DEDUP_REMOVED lines=54> */
.L_x_6885:
[----:B------:R-:W-:Y:S02]  /*abf0*/  I2FP.F32.U32 R55, R55 ;  /* 0x0000003700377245 */ /* 0x000fe40000201000 */
[----:B------:R-:W-:Y:S02]  /*ac00*/  SHF.L.U32 R54, R109, 0x10, RZ ;  /* 0x000000106d367819 */ /* 0x000fe400000006ff */
[----:B------:R-:W-:Y:S01]  /*ac10*/  ISETP.NE.AND P3, PT, R62, 0x1, PT ;  /* 0x000000013e00780c */ /* 0x000fe20003f65270 */
[----:B------:R-:W-:Y:S02]  /*ac20*/  FFMA.FTZ R55, R55, R0, 1.1641532182693481445e-10 ;  /* 0x2f00000037377423 */ /* 0x000fe40000010000 */
[----:B------:R-:W-:-:S03]  /*ac30*/  FMUL.FTZ R54, R54, UR5 ;  /* 0x0000000536367c20 */ /* 0x000fc60008410000 */
[----:B------:R-:W-:Y:S02]  /*ac40*/  FSETP.GTU.FTZ.AND P2, PT, R55, UR4, PT ;  /* 0x0000000437007c0b */ /* 0x000fe4000bf5c000 */
[----:B------:R-:W-:Y:S01]  /*ac50*/  FSEL R55, R56, RZ, P4 ;  /* 0x000000ff38377208 */ /* 0x000fe20002000000 */
[----:B------:R-:W-:Y:S01]  /*ac60*/  IMAD.MOV.U32 R56, RZ, RZ, 0x2 ;  /* 0x00000002ff387424 */ /* 0x000fe200078e00ff */
        /* <DEDUP_REMOVED lines=14> */
.L_x_6889:
        /* <DEDUP_REMOVED lines=12> */
.L_x_6890:
        /* <DEDUP_REMOVED lines=54> */
.L_x_6888:
        /* <DEDUP_REMOVED lines=18> */
.L_x_6892:
        /* <DEDUP_REMOVED lines=12> */
.L_x_6893:
        /* <DEDUP_REMOVED lines=51> */
[----:B------:R-:W-:Y:S02]  /*b680*/  IMAD.MOV.U32 R60, RZ, RZ, R62 ;  /* 0x000000ffff3c7224 */ /* 0x000fe400078e003e */
[----:B------:R-:W-:Y:S01]  /*b690*/  HFMA2 R62, -RZ, RZ, 0, 0 ;  /* 0x00000000ff3e7431 */ /* 0x000fe200000001ff */
[----:B------:R-:W-:-:S07]  /*b6a0*/  MOV R82, R64 ;  /* 0x0000004000527202 */ /* 0x000fce0000000f00 */
.L_x_6891:
        /* <DEDUP_REMOVED lines=23> */
.L_x_6895:
        /* <DEDUP_REMOVED lines=12> */
.L_x_6896:
        /* <DEDUP_REMOVED lines=54> */
.L_x_6894:
        /* <DEDUP_REMOVED lines=18> */
.L_x_6898:
        /* <DEDUP_REMOVED lines=12> */
.L_x_6899:
        /* <DEDUP_REMOVED lines=54> */
.L_x_6897:
        /* <DEDUP_REMOVED lines=22> */
.L_x_6901:
        /* <DEDUP_REMOVED lines=12> */
.L_x_6902:
        /* <DEDUP_REMOVED lines=54> */
.L_x_6900:
        /* <DEDUP_REMOVED lines=17> */
.L_x_6904:
        /* <DEDUP_REMOVED lines=12> */
.L_x_6905:
        /* <DEDUP_REMOVED lines=39> */
[----:B------:R-:W-:Y:S01]  /*cb40*/  IMAD.WIDE.U32 R84, R57, -0x2daee0ad, RZ ;  /* 0xd2511f5339547825 */ /* 0x000fe200078e00ff */
[----:B------:R-:W-:Y:S02]  /*cb50*/  IADD3 R57, PT, PT, R3, -0x24c28bd8, RZ ;  /* 0xdb3d742803397810 */ /* 0x000fe40007ffe0ff */
        /* <DEDUP_REMOVED lines=9> */
[----:B------:R-:W-:-:S03]  /*cbf0*/  MOV R62, R60 ;  /* 0x0000003c003e7202 */ /* 0x000fc60000000f00 */
[----:B------:R-:W-:Y:S01]  /*cc00*/  IMAD.MOV.U32 R60, RZ, RZ, R64 ;  /* 0x000000ffff3c7224 */ /* 0x000fe200078e0040 */
[----:B------:R-:W-:Y:S01]  /*cc10*/  LOP3.LUT R84, R57, R84, R65, 0x96, !PT ;  /* 0x0000005439547212 */ /* 0x000fe200078e9641 */
[----:B------:R-:W-:-:S07]  /*cc20*/  IMAD.MOV.U32 R64, RZ, RZ, RZ ;  /* 0x000000ffff407224 */ /* 0x000fce00078e00ff */
.L_x_6903:
[----:B------:R-:W-:Y:S01]  /*cc30*/  I2FP.F32.U32 R57, R62 ;  /* 0x0000003e00397245 */ /* 0x000fe20000201000 */
[----:B------:R-:W-:Y:S01]  /*cc40*/  IMAD.MOV.U32 R65, RZ, RZ, 0x2 ;  /* 0x00000002ff417424 */ /* 0x000fe200078e00ff */
[----:B------:R-:W-:-:S03]  /*cc50*/  PRMT R58, R110, 0x7632, R58 ;  /* 0x000076326e3a7816 */ /* 0x000fc6000000003a */
[----:B------:R-:W-:Y:S01]  /*cc60*/  FFMA.FTZ R57, R57, R0, 1.1641532182693481445e-10 ;  /* 0x2f00000039397423 */ /* 0x000fe20000010000 */
[----:B------:R-:W-:-:S04]  /*cc70*/  SHF.L.U32 R58, R58, 0x10, RZ ;  /* 0x000000103a3a7819 */ /* 0x000fc800000006ff */
[----:B------:R-:W-:Y:S01]  /*cc80*/  FSETP.GTU.FTZ.AND P4, PT, R57, UR4, PT ;  /* 0x0000000439007c0b */ /* 0x000fe2000bf9c000 */
[----:B------:R-:W-:Y:S01]  /*cc90*/  FMUL.FTZ R58, R58, UR5 ;  /* 0x000000053a3a7c20 */ /* 0x000fe20008410000 */
        /* <DEDUP_REMOVED lines=16> */
.L_x_6907:
        /* <DEDUP_REMOVED lines=12> */
.L_x_6908:
        /* <DEDUP_REMOVED lines=54> */
.L_x_6906:
[----:B------:R-:W-:Y:S01]  /*d1c0*/  ISETP.NE.AND P5, PT, R65, 0x1, PT ;  /* 0x000000014100780c */ /* 0x000fe20003fa5270 */
[----:B------:R-:W-:Y:S01]  /*d1d0*/  HFMA2 R64, -RZ, RZ, 0, 1.1920928955078125e-07 ;  /* 0x00000002ff407431 */ /* 0x000fe200000001ff */
[----:B------:R-:W-:Y:S01]  /*d1e0*/  I2FP.F32.U32 R63, R58 ;  /* 0x0000003a003f7245 */ /* 0x000fe20000201000 */
[C---:B------:R-:W-:Y:S01]  /*d1f0*/  IMAD.U32 R58, R59.reuse, 0x10000, RZ ;  /* 0x000100003b3a7824 */ /* 0x040fe200078e00ff */
[----:B------:R-:W-:Y:S01]  /*d200*/  PRMT R59, R59, 0x7632, R59 ;  /* 0x000076323b3b7816 */ /* 0x000fe2000000003b */
[----:B------:R-:W-:Y:S02]  /*d210*/  IMAD.MOV.U32 R62, RZ, RZ, R82 ;  /* 0x000000ffff3e7224 */ /* 0x000fe400078e0052 */
[----:B------:R-:W-:Y:S01]  /*d220*/  FFMA.FTZ R63, R63, R0, 1.1641532182693481445e-10 ;  /* 0x2f0000003f3f7423 */ /* 0x000fe20000010000 */
[----:B------:R-:W-:-:S04]  /*d230*/  FMUL.FTZ R73, R58, UR5 ;  /* 0x000000053a497c20 */ /* 0x000fc80008410000 */
        /* <DEDUP_REMOVED lines=10> */
.L_x_6910:
        /* <DEDUP_REMOVED lines=12> */
.L_x_6911:
        /* <DEDUP_REMOVED lines=54> */
.L_x_6909:
[----:B------:R-:W-:Y:S01]  /*d700*/  I2FP.F32.U32 R63, R62 ;  /* 0x0000003e003f7245 */ /* 0x000fe20000201000 */
[----:B------:R-:W-:Y:S01]  /*d710*/  IMAD.U32 R58, R111, 0x10000, RZ ;  /* 0x000100006f3a7824 */ /* 0x000fe200078e00ff */
[----:B------:R-:W-:Y:S01]  /*d720*/  MOV R62, R82 ;  /* 0x00000052003e7202 */ /* 0x000fe20000000f00 */
[----:B------:R-:W-:Y:S02]  /*d730*/  IMAD.MOV.U32 R65, RZ, RZ, 0x2 ;  /* 0x00000002ff417424 */ /* 0x000fe400078e00ff */
[----:B------:R-:W-:Y:S01]  /*d740*/  FFMA.FTZ R63, R63, R0, 1.1641532182693481445e-10 ;  /* 0x2f0000003f3f7423 */ /* 0x000fe20000010000 */
[----:B------:R-:W-:-:S04]  /*d750*/  FMUL.FTZ R58, R58, UR5 ;  /* 0x000000053a3a7c20 */ /* 0x000fc80008410000 */
        /* <DEDUP_REMOVED lines=16> */
.L_x_6913:
        /* <DEDUP_REMOVED lines=12> */
.L_x_6914:
        /* <DEDUP_REMOVED lines=54> */
.L_x_6912:
        /* <DEDUP_REMOVED lines=17> */
.L_x_6916:
        /* <DEDUP_REMOVED lines=14> */
.L_x_6917:
        /* <DEDUP_REMOVED lines=54> */
.L_x_6915:
[----:B------:R-:W-:Y:S02]  /*e1d0*/  I2FP.F32.U32 R59, R62 ;  /* 0x0000003e003b7245 */ /* 0x000fe40000201000 */
[----:B------:R-:W-:-:S03]  /*e1e0*/  PRMT R62, R111, 0x7632, R62 ;  /* 0x000076326f3e7816 */ /* 0x000fc6000000003e */
[----:B------:R-:W-:Y:S02]  /*e1f0*/  FFMA.FTZ R59, R59, R0, 1.1641532182693481445e-10 ;  /* 0x2f0000003b3b7423 */ /* 0x000fe40000010000 */
[----:B------:R-:W-:-:S03]  /*e200*/  IMAD.U32 R62, R62, 0x10000, RZ ;  /* 0x000100003e3e7824 */ /* 0x000fc600078e00ff */
[----:B------:R-:W-:Y:S01]  /*e210*/  FSETP.GTU.FTZ.AND P6, PT, R59, UR4, PT ;  /* 0x000000043b007c0b */ /* 0x000fe2000bfdc000 */
[----:B------:R-:W-:Y:S01]  /*e220*/  FMUL.FTZ R62, R62, UR5 ;  /* 0x000000053e3e7c20 */ /* 0x000fe20008410000 */
[----:B------:R-:W-:Y:S02]  /*e230*/  FSEL R59, R73, RZ, P5 ;  /* 0x000000ff493b7208 */ /* 0x000fe40002800000 */
[----:B------:R-:W-:Y:S02]  /*e240*/  SEL R94, RZ, 0x1, P6 ;  /* 0x00000001ff5e7807 */ /* 0x000fe40003000000 */
[----:B------:R-:W-:-:S05]  /*e250*/  FSEL R62, R62, RZ, !P6 ;  /* 0x000000ff3e3e7208 */ /* 0x000fca0007000000 */
[----:B------:R-:W-:-:S04]  /*e260*/  FADD.FTZ R59, R62, R59 ;  /* 0x0000003b3e3b7221 */ /* 0x000fc80000010000 */
[----:B------:R-:W-:Y:S01]  /*e270*/  @P1 FADD.FTZ R59, R7, R59 ;  /* 0x0000003b073b1221 */ /* 0x000fe20000010000 */
[----:B------:R-:W-:Y:S06]  /*e280*/  BRA `(.L_x_6918) ;  /* 0x0000002800ec7947 */ /* 0x000fec0003800000 */
.L_x_6869:
[----:B------:R-:W-:Y:S01]  /*e290*/  ISETP.NE.AND P2, PT, R74, 0x1, PT ;  /* 0x000000014a00780c */ /* 0x000fe20003f45270 */
[----:B------:R-:W-:Y:S02]  /*e2a0*/  HFMA2 R55, -RZ, RZ, 0, 1.1920928955078125e-07 ;  /* 0x00000002ff377431 */ /* 0x000fe400000001ff */
[----:B------:R-:W-:Y:S02]  /*e2b0*/  IMAD.MOV.U32 R52, RZ, RZ, R82 ;  /* 0x000000ffff347224 */ /* 0x000fe400078e0052 */
[----:B--2---:R-:W-:-:S08]  /*e2c0*/  IMAD.MOV.U32 R60, RZ, RZ, R54 ;  /* 0x000000ffff3c7224 */ /* 0x004fd000078e0036 */
        /* <DEDUP_REMOVED lines=11> */
.L_x_6920:
        /* <DEDUP_REMOVED lines=12> */
.L_x_6921:
        /* <DEDUP_REMOVED lines=52> */
[----:B------:R-:W-:-:S07]  /*e780*/  LOP3.LUT R84, R53, R84, R61, 0x96, !PT ;  /* 0x0000005435547212 */ /* 0x000fce00078e963d */
.L_x_6919:
[----:B------:R-:W-:Y:S01]  /*e790*/  ISETP.NE.AND P2, PT, R55, 0x1, PT ;  /* 0x000000013700780c */ /* 0x000fe20003f45270 */
[----:B------:R-:W-:Y:S01]  /*e7a0*/  IMAD.MOV.U32 R54, RZ, RZ, R82 ;  /* 0x000000ffff367224 */ /* 0x000fe200078e0052 */
[----:B------:R-:W-:Y:S02]  /*e7b0*/  I2FP.F32.U32 R53, R52 ;  /* 0x0000003400357245 */ /* 0x000fe40000201000 */
[----:B-----5:R-:W-:-:S03]  /*e7c0*/  SHF.L.U32 R52, R56, 0x10, RZ ;  /* 0x0000001038347819 */ /* 0x020fc600000006ff */
        /* <DEDUP_REMOVED lines=14> */
.L_x_6923:
        /* <DEDUP_REMOVED lines=12> */
.L_x_6924:
        /* <DEDUP_REMOVED lines=54> */
.L_x_6922:
        /* <DEDUP_REMOVED lines=17> */
.L_x_6926:
        /* <DEDUP_REMOVED lines=12> */
.L_x_6927:
        /* <DEDUP_REMOVED lines=54> */
.L_x_6925:
[----:B------:R-:W-:Y:S01]  /*f200*/  ISETP.NE.AND P2, PT, R62, 0x1, PT ;  /* 0x000000013e00780c */ /* 0x000fe20003f45270 */
[----:B------:R-:W-:Y:S01]  /*f210*/  IMAD.MOV.U32 R63, RZ, RZ, 0x2 ;  /* 0x00000002ff3f7424 */ /* 0x000fe200078e00ff */
[----:B------:R-:W-:Y:S01]  /*f220*/  I2FP.F32.U32 R55, R54 ;  /* 0x0000003600377245 */ /* 0x000fe20000201000 */
[----:B------:R-:W-:Y:S01]  /*f230*/  IMAD.U32 R54, R57, 0x10000, RZ ;  /* 0x0001000039367824 */ /* 0x000fe200078e00ff */
[----:B------:R-:W-:-:S03]  /*f240*/  MOV R56, R82 ;  /* 0x0000005200387202 */ /* 0x000fc60000000f00 */
        /* <DEDUP_REMOVED lines=13> */
.L_x_6929:
        /* <DEDUP_REMOVED lines=12> */
.L_x_6930:
        /* <DEDUP_REMOVED lines=54> */
.L_x_6928:
        /* <DEDUP_REMOVED lines=17> */
.L_x_6932:
        /* <DEDUP_REMOVED lines=12> */
.L_x_6933:
        /* <DEDUP_REMOVED lines=54> */
.L_x_6931:
        /* <DEDUP_REMOVED lines=17> */
.L_x_6935:
        /* <DEDUP_REMOVED lines=12> */
.L_x_6936:
        /* <DEDUP_REMOVED lines=43> */
[----:B------:R-:W-:Y:S01]  /*100f0*/  LOP3.LUT R64, R99, R74, R63, 0x96, !PT ;  /* 0x0000004a63407212 */ /* 0x000fe200078e963f */
[----:B------:R-:W-:-:S03]  /*10100*/  HFMA2 R63, -RZ, RZ, 0, 0 ;  /* 0x00000000ff3f7431 */ /* 0x000fc600000001ff */
        /* <DEDUP_REMOVED lines=8> */
[----:B------:R-:W-:-:S07]  /*10190*/  MOV R82, R66 ;  /* 0x0000004200527202 */ /* 0x000fce0000000f00 */
.L_x_6934:
[----:B------:R-:W-:Y:S01]  /*101a0*/  ISETP.NE.AND P4, PT, R63, 0x1, PT ;  /* 0x000000013f00780c */ /* 0x000fe20003f85270 */
[----:B------:R-:W-:Y:S01]  /*101b0*/  IMAD.MOV.U32 R64, RZ, RZ, 0x2 ;  /* 0x00000002ff407424 */ /* 0x000fe200078e00ff */
[----:B------:R-:W-:-:S05]  /*101c0*/  I2FP.F32.U32 R57, R57 ;  /* 0x0000003900397245 */ /* 0x000fca0000201000 */
[----:B------:R-:W-:Y:S01]  /*101d0*/  FFMA.FTZ R62, R57, R0, 1.1641532182693481445e-10 ;  /* 0x2f000000393e7423 */ /* 0x000fe20000010000 */
[----:B------:R-:W-:Y:S01]  /*101e0*/  IMAD.U32 R57, R58, 0x10000, RZ ;  /* 0x000100003a397824 */ /* 0x000fe200078e00ff */
[----:B------:R-:W-:-:S03]  /*101f0*/  MOV R58, R82 ;  /* 0x00000052003a7202 */ /* 0x000fc60000000f00 */
        /* <DEDUP_REMOVED lines=10> */
.L_x_6938:
        /* <DEDUP_REMOVED lines=12> */
.L_x_6939:
        /* <DEDUP_REMOVED lines=54> */
.L_x_6937:
        /* <DEDUP_REMOVED lines=17> */
.L_x_6941:
        /* <DEDUP_REMOVED lines=12> */
.L_x_6942:
        /* <DEDUP_REMOVED lines=54> */
.L_x_6940:
        /* <DEDUP_REMOVED lines=12> */
[----:B------:R-:W-:Y:S01]  /*10cb0*/  P2R R64, PR, RZ, 0x1 ;  /* 0x00000001ff407803 */ /* 0x000fe20000000000 */
[----:B------:R-:W-:Y:S01]  /*10cc0*/  FMUL.FTZ R56, R56, UR5 ;  /* 0x0000000538387c20 */ /* 0x000fe20008410000 */
[----:B------:R-:W-:Y:S01]  /*10cd0*/  FMUL.FTZ R55, R55, UR5 ;  /* 0x0000000537377c20 */ /* 0x000fe20008410000 */
[----:B------:R-:W-:Y:S01]  /*10ce0*/  FMUL.FTZ R53, R53, UR5 ;  /* 0x0000000535357c20 */ /* 0x000fe20008410000 */
[----:B------:R-:W-:Y:S01]  /*10cf0*/  FMUL.FTZ R73, R73, UR5 ;  /* 0x0000000549497c20 */ /* 0x000fe20008410000 */
[----:B------:R-:W-:-:S02]  /*10d00*/  FSEL R54, R54, RZ, P5 ;  /* 0x000000ff36367208 */ /* 0x000fc40002800000 */
[----:B------:R-:W-:Y:S02]  /*10d10*/  ISETP.NE.AND P0, PT, R70, RZ, PT ;  /* 0x000000ff4600720c */ /* 0x000fe40003f05270 */
[----:B------:R-:W-:Y:S02]  /*10d20*/  ISETP.NE.AND P6, PT, R72, RZ, PT ;  /* 0x000000ff4800720c */ /* 0x000fe40003fc5270 */
[----:B------:R-:W-:Y:S01]  /*10d30*/  FSETP.GTU.FTZ.AND P5, PT, R63, UR4, PT ;  /* 0x000000043f007c0b */ /* 0x000fe2000bfbc000 */
[----:B------:R-:W-:Y:S01]  /*10d40*/  @P1 FADD.FTZ R52, R8, R52 ;  /* 0x0000003408341221 */ /* 0x000fe20000010000 */
[----:B------:R-:W-:Y:S01]  /*10d50*/  FSEL R58, R59, RZ, P4 ;  /* 0x000000ff3b3a7208 */ /* 0x000fe20002000000 */
[----:B------:R-:W-:Y:S01]  /*10d60*/  @P1 FADD.FTZ R54, R10, R54 ;  /* 0x000000360a361221 */ /* 0x000fe20000010000 */
[----:B------:R-:W-:Y:S02]  /*10d70*/  FSEL R57, R57, RZ, P3 ;  /* 0x000000ff39397208 */ /* 0x000fe40001800000 */
        /* <DEDUP_REMOVED lines=10> */
[----:B------:R-:W-:Y:S01]  /*10e20*/  PLOP3.LUT P5, PT, P5, PT, PT, 0x8, 0x80 ;  /* 0x000000000080781c */ /* 0x000fe20002fae170 */
[----:B------:R-:W-:-:S12]  /*10e30*/  @P1 FADD.FTZ R59, R7, R59 ;  /* 0x0000003b073b1221 */ /* 0x000fd80000010000 */
.L_x_6918:
[----:B------:R-:W-:Y:S02]  /*10e40*/  SEL R63, RZ, 0x1000000, !P5 ;  /* 0x01000000ff3f7807 */ /* 0x000fe40006800000 */
[----:B------:R-:W-:Y:S02]  /*10e50*/  SEL R62, RZ, 0x10000, !P4 ;  /* 0x00010000ff3e7807 */ /* 0x000fe40006000000 */
[----:B------:R-:W-:Y:S02]  /*10e60*/  SEL R75, RZ, 0x100, !P3 ;  /* 0x00000100ff4b7807 */ /* 0x000fe40005800000 */
[----:B------:R-:W-:Y:S02]  /*10e70*/  ISETP.NE.AND P5, PT, R70, RZ, PT ;  /* 0x000000ff4600720c */ /* 0x000fe40003fa5270 */
[----:B------:R-:W-:Y:S02]  /*10e80*/  ISETP.NE.AND P4, PT, R71, RZ, PT ;  /* 0x000000ff4700720c */ /* 0x000fe40003f85270 */
[----:B------:R-:W-:Y:S01]  /*10e90*/  ISETP.NE.AND P3, PT, R72, RZ, PT ;  /* 0x000000ff4800720c */ /* 0x000fe20003f65270 */
[----:B------:R-:W0:Y:S01]  /*10ea0*/  @P0 LDC.64 R70, c[0x0][0x398] ;  /* 0x0000e600ff460b82 */ /* 0x000e220000000a00 */
[----:B------:R-:W-:-:S02]  /*10eb0*/  ISETP.NE.AND P6, PT, R61, RZ, PT ;  /* 0x000000ff3d00720c */ /* 0x000fc40003fc5270 */
[----:B------:R-:W-:Y:S02]  /*10ec0*/  SEL R65, RZ, 0x1000000, !P3 ;  /* 0x01000000ff417807 */ /* 0x000fe40005800000 */
[----:B------:R-:W-:Y:S02]  /*10ed0*/  SEL R64, RZ, 0x10000, !P4 ;  /* 0x00010000ff407807 */ /* 0x000fe40006000000 */
[----:B------:R-:W-:Y:S01]  /*10ee0*/  SEL R61, RZ, 0x100, !P5 ;  /* 0x00000100ff3d7807 */ /* 0x000fe20006800000 */
[----:B------:R-:W1:Y:S01]  /*10ef0*/  @P1 LDC.64 R72, c[0x0][0x3a0] ;  /* 0x0000e800ff481b82 */ /* 0x000e620000000a00 */
[----:B------:R-:W-:Y:S01]  /*10f00*/  LOP3.LUT R75, R75, R63, R62, 0xfe, !PT ;  /* 0x0000003f4b4b7212 */ /* 0x000fe200078efe3e */
[----:B------:R-:W-:Y:S01]  /*10f10*/  IMAD.WIDE.U32 R62, R95, 0x20, R76 ;  /* 0x000000205f3e7825 */ /* 0x000fe200078e004c */
[----:B------:R-:W-:Y:S02]  /*10f20*/  LOP3.LUT R61, R61, R65, R64, 0xfe, !PT ;  /* 0x000000413d3d7212 */ /* 0x000fe400078efe40 */
[----:B------:R-:W-:-:S02]  /*10f30*/  SEL R74, RZ, 0x1, !P2 ;  /* 0x00000001ff4a7807 */ /* 0x000fc40005000000 */
[----:B------:R-:W-:Y:S01]  /*10f40*/  SEL R64, RZ, 0x1, !P6 ;  /* 0x00000001ff407807 */ /* 0x000fe20007000000 */
[----:B------:R2:W-:Y:S01]  /*10f50*/  STG.E.128 desc[UR8][R62.64], R52 ;  /* 0x000000343e007986 */ /* 0x0005e2000c101d08 */
[----:B------:R-:W-:Y:S02]  /*10f60*/  LOP3.LUT R75, R75, R74, RZ, 0xfc, !PT ;  /* 0x0000004a4b4b7212 */ /* 0x000fe400078efcff */
[----:B------:R-:W-:Y:S01]  /*10f70*/  LOP3.LUT R74, R61, R64, RZ, 0xfc, !PT ;  /* 0x000000403d4a7212 */ /* 0x000fe200078efcff */
[----:B------:R-:W-:Y:S01]  /*10f80*/  IMAD.WIDE.U32 R64, R95, 0x8, R78 ;  /* 0x000000085f407825 */ /* 0x000fe200078e004e */
[----:B------:R2:W-:Y:S01]  /*10f90*/  STG.E.128 desc[UR8][R62.64+0x10], R56 ;  /* 0x000010383e007986 */ /* 0x0005e2000c101d08 */
[----:B------:R-:W-:-:S03]  /*10fa0*/  IADD3 R103, PT, PT, R93, 0x200, RZ ;  /* 0x000002005d677810 */ /* 0x000fc60007ffe0ff */
[----:B------:R2:W-:Y:S02]  /*10fb0*/  STG.E.64 desc[UR8][R64.64], R74 ;  /* 0x0000004a40007986 */ /* 0x0005e4000c101b08 */
        /* <DEDUP_REMOVED lines=24> */
.L_x_6943:
[----:B------:R1:W5:Y:S04]  /*11140*/  @P0 LDG.E.128 R108, desc[UR8][R70.64] ;  /* 0x00000008466c0981 */ /* 0x000368000c1e1d00 */
        /* <DEDUP_REMOVED lines=19> */
.L_x_6946:
        /* <DEDUP_REMOVED lines=12> */
.L_x_6947:
        /* <DEDUP_REMOVED lines=49> */
[----:B------:R-:W-:Y:S01]  /*11650*/  IMAD.MOV.U32 R82, RZ, RZ, R70 ;  /* 0x000000ffff527224 */ /* 0x000fe200078e0046 */
[----:B------:R-:W-:Y:S01]  /*11660*/  LOP3.LUT R84, R61, R84, R73, 0x96, !PT ;  /* 0x000000543d547212 */ /* 0x000fe200078e9649 */
[----:B------:R-:W-:Y:S01]  /*11670*/  IMAD.MOV.U32 R62, RZ, RZ, RZ ;  /* 0x000000ffff3e7224 */ /* 0x000fe200078e00ff */
[----:B------:R-:W-:-:S07]  /*11680*/  MOV R61, R60 ;  /* 0x0000003c003d7202 */ /* 0x000fce0000000f00 */
.L_x_6945:
[----:B------:R-:W-:Y:S01]  /*11690*/  ISETP.NE.AND P2, PT, R62, 0x1, PT ;  /* 0x000000013e00780c */ /* 0x000fe20003f45270 */
[C---:B-----5:R-:W-:Y:S01]  /*116a0*/  IMAD.U32 R60, R64.reuse, 0x10000, RZ ;  /* 0x00010000403c7824 */ /* 0x060fe200078e00ff */
[----:B------:R-:W-:Y:S01]  /*116b0*/  I2FP.F32.U32 R61, R61 ;  /* 0x0000003d003d7245 */ /* 0x000fe20000201000 */
[----:B------:R-:W-:Y:S01]  /*116c0*/  HFMA2 R63, -RZ, RZ, 0, 1.1920928955078125e-07 ;  /* 0x00000002ff3f7431 */ /* 0x000fe200000001ff */
[----:B------:R-:W-:Y:S01]  /*116d0*/  PRMT R64, R64, 0x7632, R64 ;  /* 0x0000763240407816 */ /* 0x000fe20000000040 */
        /* <DEDUP_REMOVED lines=14> */
.L_x_6949:
        /* <DEDUP_REMOVED lines=12> */
.L_x_6950:
        /* <DEDUP_REMOVED lines=49> */
[----:B------:R-:W-:Y:S02]  /*11b90*/  HFMA2 R63, -RZ, RZ, 0, 0 ;  /* 0x00000000ff3f7431 */ /* 0x000fe400000001ff */
[----:B------:R-:W-:Y:S01]  /*11ba0*/  IMAD.MOV.U32 R61, RZ, RZ, R72 ;  /* 0x000000ffff3d7224 */ /* 0x000fe200078e0048 */
[----:B------:R-:W-:Y:S01]  /*11bb0*/  LOP3.LUT R85, R97, R60, R71, 0x96, !PT ;  /* 0x0000003c61557212 */ /* 0x000fe200078e9647 */
[----:B------:R-:W-:Y:S01]  /*11bc0*/  IMAD.MOV.U32 R72, RZ, RZ, R62 ;  /* 0x000000ffff487224 */ /* 0x000fe200078e003e */
[----:B------:R-:W-:-:S07]  /*11bd0*/  MOV R82, R70 ;  /* 0x0000004600527202 */ /* 0x000fce0000000f00 */
.L_x_6948:
        /* <DEDUP_REMOVED lines=22> */
.L_x_6952:
        /* <DEDUP_REMOVED lines=12> */
.L_x_6953:
        /* <DEDUP_REMOVED lines=54> */
.L_x_6951:
        /* <DEDUP_REMOVED lines=18> */
.L_x_6955:
        /* <DEDUP_REMOVED lines=12> */
.L_x_6956:
        /* <DEDUP_REMOVED lines=45> */
[----:B------:R-:W-:-:S03]  /*12610*/  LOP3.LUT R74, R99, R84, R71, 0x96, !PT ;  /* 0x00000054634a7212 */ /* 0x000fc600078e9647 */
        /* <DEDUP_REMOVED lines=8> */
.L_x_6954:
        /* <DEDUP_REMOVED lines=23> */
.L_x_6958:
        /* <DEDUP_REMOVED lines=12> */
.L_x_6959:
        /* <DEDUP_REMOVED lines=54> */
.L_x_6957:
        /* <DEDUP_REMOVED lines=19> */
.L_x_6961:
        /* <DEDUP_REMOVED lines=12> */
.L_x_6962:
        /* <DEDUP_REMOVED lines=54> */
.L_x_6960:
        /* <DEDUP_REMOVED lines=22> */
.L_x_6964:
        /* <DEDUP_REMOVED lines=12> */
.L_x_6965:
        /* <DEDUP_REMOVED lines=54> */
.L_x_6963:
        /* <DEDUP_REMOVED lines=18> */
.L_x_6967:
        /* <DEDUP_REMOVED lines=12> */
.L_x_6968:
        /* <DEDUP_REMOVED lines=54> */
.L_x_6966:
        /* <DEDUP_REMOVED lines=23> */
.L_x_6970:
        /* <DEDUP_REMOVED lines=12> */
.L_x_6971:
        /* <DEDUP_REMOVED lines=54> */
.L_x_6969:
        /* <DEDUP_REMOVED lines=18> */
.L_x_6973:
        /* <DEDUP_REMOVED lines=12> */
.L_x_6974:
        /* <DEDUP_REMOVED lines=54> */
.L_x_6972:
        /* <DEDUP_REMOVED lines=22> */
.L_x_6976:
        /* <DEDUP_REMOVED lines=12> */
.L_x_6977:
        /* <DEDUP_REMOVED lines=48> */
[----:B------:R-:W-:Y:S01]  /*14c30*/  IMAD.WIDE.U32 R146, R146, -0x2daee0ad, RZ ;  /* 0xd2511f5392927825 */ /* 0x000fe200078e00ff */
[----:B------:R-:W-:Y:S02]  /*14c40*/  MOV R82, R84 ;  /* 0x0000005400527202 */ /* 0x000fe40000000f00 */
[----:B------:R-:W-:Y:S02]  /*14c50*/  LOP3.LUT R85, R97, R74, R85, 0x96, !PT ;  /* 0x0000004a61557212 */ /* 0x000fe400078e9655 */
[----:B------:R-:W-:Y:S01]  /*14c60*/  LOP3.LUT R84, R65, R70, R147, 0x96, !PT ;  /* 0x0000004641547212 */ /* 0x000fe200078e9693 */
[----:B------:R-:W-:Y:S02]  /*14c70*/  IMAD.MOV.U32 R65, RZ, RZ, R72 ;  /* 0x000000ffff417224 */ /* 0x000fe400078e0048 */
[----:B------:R-:W-:-:S07]  /*14c80*/  IMAD.MOV.U32 R72, RZ, RZ, R146 ;  /* 0x000000ffff487224 */ /* 0x000fce00078e0092 */
.L_x_6975:
        /* <DEDUP_REMOVED lines=17> */
.L_x_6979:
        /* <DEDUP_REMOVED lines=12> */
.L_x_6980:
        /* <DEDUP_REMOVED lines=54> */
.L_x_6978:
        /* <DEDUP_REMOVED lines=23> */
.L_x_6982:
        /* <DEDUP_REMOVED lines=12> */
.L_x_6983:
        /* <DEDUP_REMOVED lines=45> */
[----:B------:R-:W-:Y:S01]  /*156c0*/  LOP3.LUT R146, R99, R146, R75, 0x96, !PT ;  /* 0x0000009263927212 */ /* 0x000fe200078e964b */
[----:B------:R-:W-:Y:S01]  /*156d0*/  IMAD.MOV.U32 R75, RZ, RZ, RZ ;  /* 0x000000ffff4b7224 */ /* 0x000fe200078e00ff */
[----:B------:R-:W-:Y:S01]  /*156e0*/  IADD3 R71, PT, PT, R3, -0x695add53, RZ ;  /* 0x96a522ad03477810 */ /* 0x000fe20007ffe0ff */
[----:B------:R-:W-:-:S04]  /*156f0*/  IMAD.WIDE.U32 R84, R85, -0x326172a9, RZ ;  /* 0xcd9e8d5755547825 */ /* 0x000fc800078e00ff */
[----:B------:R-:W-:Y:S01]  /*15700*/  IMAD.WIDE.U32 R146, R146, -0x2daee0ad, RZ ;  /* 0xd2511f5392927825 */ /* 0x000fe200078e00ff */
[----:B------:R-:W-:-:S03]  /*15710*/  LOP3.LUT R85, R97, R74, R85, 0x96, !PT ;  /* 0x0000004a61557212 */ /* 0x000fc600078e9655 */
[----:B------:R-:W-:Y:S01]  /*15720*/  IMAD.MOV.U32 R82, RZ, RZ, R84 ;  /* 0x000000ffff527224 */ /* 0x000fe200078e0054 */
[----:B------:R-:W-:Y:S02]  /*15730*/  LOP3.LUT R84, R71, R70, R147, 0x96, !PT ;  /* 0x0000004647547212 */ /* 0x000fe400078e9693 */
[----:B------:R-:W-:-:S07]  /*15740*/  MOV R72, R146 ;  /* 0x0000009200487202 */ /* 0x000fce0000000f00 */
.L_x_6981:
        /* <DEDUP_REMOVED lines=18> */
.L_x_6985:
        /* <DEDUP_REMOVED lines=12> */
.L_x_6986:
        /* <DEDUP_REMOVED lines=54> */
.L_x_6984:
        /* <DEDUP_REMOVED lines=22> */
.L_x_6988:
        /* <DEDUP_REMOVED lines=12> */
.L_x_6989:
        /* <DEDUP_REMOVED lines=54> */
.L_x_6987:
        /* <DEDUP_REMOVED lines=17> */
.L_x_6991:
        /* <DEDUP_REMOVED lines=14> */
.L_x_6992:
        /* <DEDUP_REMOVED lines=54> */
.L_x_6990:
        /* <DEDUP_REMOVED lines=12> */
.L_x_6944:
[----:B------:R-:W-:Y:S01]  /*16820*/  ISETP.NE.AND P2, PT, R145, 0x1, PT ;  /* 0x000000019100780c */ /* 0x000fe20003f45270 */
[----:B------:R-:W-:Y:S02]  /*16830*/  HFMA2 R63, -RZ, RZ, 0, 1.1920928955078125e-07 ;  /* 0x00000002ff3f7431 */ /* 0x000fe400000001ff */
[----:B------:R-:W-:Y:S02]  /*16840*/  IMAD.MOV.U32 R61, RZ, RZ, R82 ;  /* 0x000000ffff3d7224 */ /* 0x000fe400078e0052 */
[----:B-1----:R-:W-:-:S08]  /*16850*/  IMAD.MOV.U32 R72, RZ, RZ, R60 ;  /* 0x000000ffff487224 */ /* 0x002fd000078e003c */
        /* <DEDUP_REMOVED lines=11> */
.L_x_6995:
        /* <DEDUP_REMOVED lines=12> */
.L_x_6996:
        /* <DEDUP_REMOVED lines=45> */
[----:B------:R-:W-:Y:S02]  /*16ca0*/  IMAD.MOV.U32 R63, RZ, RZ, RZ ;  /* 0x000000ffff3f7224 */ /* 0x000fe400078e00ff */
[----:B------:R-:W-:-:S04]  /*16cb0*/  IMAD.WIDE.U32 R70, R61, -0x326172a9, RZ ;  /* 0xcd9e8d573d467825 */ /* 0x000fc800078e00ff */
[----:B------:R-:W-:Y:S01]  /*16cc0*/  IMAD.WIDE.U32 R72, R72, -0x2daee0ad, RZ ;  /* 0xd2511f5348487825 */ /* 0x000fe200078e00ff */
[----:B------:R-:W-:Y:S02]  /*16cd0*/  LOP3.LUT R85, R97, R62, R71, 0x96, !PT ;  /* 0x0000003e61557212 */ /* 0x000fe400078e9647 */
[----:B------:R-:W-:Y:S01]  /*16ce0*/  MOV R82, R70 ;  /* 0x0000004600527202 */ /* 0x000fe20000000f00 */
[----:B------:R-:W-:-:S05]  /*16cf0*/  VIADD R61, R3, 0x96a522ad ;  /* 0x96a522ad033d7836 */ /* 0x000fca0000000000 */
[----:B------:R-:W-:Y:S01]  /*16d00*/  LOP3.LUT R84, R61, R84, R73, 0x96, !PT ;  /* 0x000000543d547212 */ /* 0x000fe200078e9649 */
[----:B------:R-:W-:-:S07]  /*16d10*/  IMAD.MOV.U32 R61, RZ, RZ, R60 ;  /* 0x000000ffff3d7224 */ /* 0x000fce00078e003c */
.L_x_6994:
        /* <DEDUP_REMOVED lines=18> */
.L_x_6998:
        /* <DEDUP_REMOVED lines=12> */
.L_x_6999:
        /* <DEDUP_REMOVED lines=54> */
.L_x_6997:
        /* <DEDUP_REMOVED lines=17> */
.L_x_7001:
        /* <DEDUP_REMOVED lines=12> */
.L_x_7002:
        /* <DEDUP_REMOVED lines=54> */
.L_x_7000:
        /* <DEDUP_REMOVED lines=18> */
.L_x_7004:
        /* <DEDUP_REMOVED lines=10> */
[----:B------:R-:W-:-:S04]  /*17950*/  @P3 IADD3 R70, PT, PT, R83, RZ, RZ ;  /* 0x000000ff53463210 */ /* 0x000fc80007ffe0ff */
[----:B------:R-:W-:-:S07]  /*17960*/  @!P2 MOV R83, R70 ;  /* 0x000000460053a202 */ /* 0x000fce0000000f00 */
.L_x_7005:
        /* <DEDUP_REMOVED lines=54> */
.L_x_7003:
[----:B------:R-:W-:Y:S01]  /*17cd0*/  ISETP.NE.AND P2, PT, R71, 0x1, PT ;  /* 0x000000014700780c */ /* 0x000fe20003f45270 */
[----:B------:R-:W-:Y:S01]  /*17ce0*/  IMAD.MOV.U32 R70, RZ, RZ, 0x2 ;  /* 0x00000002ff467424 */ /* 0x000fe200078e00ff */
[----:B------:R-:W-:Y:S02]  /*17cf0*/  I2FP.F32.U32 R65, R64 ;  /* 0x0000004000417245 */ /* 0x000fe40000201000 */
[----:B------:R-:W-:Y:S02]  /*17d00*/  SHF.L.U32 R63, R63, 0x10, RZ ;  /* 0x000000103f3f7819 */ /* 0x000fe400000006ff */
        /* <DEDUP_REMOVED lines=13> */
.L_x_7007:
        /* <DEDUP_REMOVED lines=12> */
.L_x_7008:
        /* <DEDUP_REMOVED lines=54> */
.L_x_7006:
[----:B------:R-:W-:Y:S02]  /*18200*/  ISETP.NE.AND P3, PT, R70, 0x1, PT ;  /* 0x000000014600780c */ /* 0x000fe40003f65270 */
[----:B------:R-:W-:Y:S01]  /*18210*/  I2FP.F32.U32 R65, R64 ;  /* 0x0000004000417245 */ /* 0x000fe20000201000 */
[C---:B------:R-:W-:Y:S01]  /*18220*/  IMAD.U32 R64, R66.reuse, 0x10000, RZ ;  /* 0x0001000042407824 */ /* 0x040fe200078e00ff */
[----:B------:R-:W-:Y:S02]  /*18230*/  PRMT R66, R66, 0x7632, R66 ;  /* 0x0000763242427816 */ /* 0x000fe40000000042 */
[----:B------:R-:W-:Y:S01]  /*18240*/  MOV R71, 0x2 ;  /* 0x0000000200477802 */ /* 0x000fe20000000f00 */
        /* <DEDUP_REMOVED lines=12> */
.L_x_7010:
        /* <DEDUP_REMOVED lines=12> */
.L_x_7011:
        /* <DEDUP_REMOVED lines=54> */
.L_x_7009:
[----:B------:R-:W-:Y:S01]  /*18730*/  ISETP.NE.AND P4, PT, R71, 0x1, PT ;  /* 0x000000014700780c */ /* 0x000fe20003f85270 */
[----:B------:R-:W-:Y:S01]  /*18740*/  IMAD.MOV.U32 R74, RZ, RZ, 0x2 ;  /* 0x00000002ff4a7424 */ /* 0x000fe200078e00ff */
[----:B------:R-:W-:-:S05]  /*18750*/  I2FP.F32.U32 R65, R65 ;  /* 0x0000004100417245 */ /* 0x000fca0000201000 */
[----:B------:R-:W-:Y:S01]  /*18760*/  FFMA.FTZ R70, R65, R0, 1.1641532182693481445e-10 ;  /* 0x2f00000041467423 */ /* 0x000fe20000010000 */
[----:B------:R-:W-:Y:S02]  /*18770*/  SHF.L.U32 R65, R66, 0x10, RZ ;  /* 0x0000001042417819 */ /* 0x000fe400000006ff */
[----:B------:R-:W-:Y:S02]  /*18780*/  MOV R66, R82 ;  /* 0x0000005200427202 */ /* 0x000fe40000000f00 */
[----:B------:R-:W-:Y:S01]  /*18790*/  FSETP.LE.FTZ.AND P3, PT, R70, UR4, PT ;  /* 0x0000000446007c0b */ /* 0x000fe2000bf73000 */
        /* <DEDUP_REMOVED lines=9> */
.L_x_7013:
        /* <DEDUP_REMOVED lines=12> */
.L_x_7014:
[----:B------:R-:W-:Y:S01]  /*188f0*/  IMAD.WIDE.U32 R74, R143, -0x326172a9, RZ ;  /* 0xcd9e8d578f4a7825 */ /* 0x000fe200078e00ff */
[----:B------:R-:W-:Y:S02]  /*18900*/  LOP3.LUT R146, R83, R71, R3, 0x96, !PT ;  /* 0x0000004753927212 */ /* 0x000fe400078e9603 */
[----:B------:R-:W-:Y:S02]  /*18910*/  IADD3 R71, PT, PT, R2, -0x61c88647, RZ ;  /* 0x9e3779b902477810 */ /* 0x000fe40007ffe0ff */
[----:B------:R-:W-:Y:S01]  /*18920*/  LOP3.LUT R84, R87, R75, R2, 0x96, !PT ;  /* 0x0000004b57547212 */ /* 0x000fe200078e9602 */
[----:B------:R-:W-:Y:S01]  /*18930*/  IMAD.WIDE.U32 R146, R146, -0x326172a9, RZ ;  /* 0xcd9e8d5792927825 */ /* 0x000fe200078e00ff */
[----:B------:R-:W-:Y:S02]  /*18940*/  IADD3 R145, PT, PT, R3, 0x76cf5d0a, RZ ;  /* 0x76cf5d0a03917810 */ /* 0x000fe40007ffe0ff */
[----:B------:R-:W-:Y:S01]  /*18950*/  MOV R66, R72 ;  /* 0x0000004800427202 */ /* 0x000fe20000000f00 */
        /* <DEDUP_REMOVED lines=45> */
[----:B------:R-:W-:Y:S01]  /*18c30*/  LOP3.LUT R84, R71, R70, R147, 0x96, !PT ;  /* 0x0000004647547212 */ /* 0x000fe200078e9693 */
[----:B------:R-:W-:-:S07]  /*18c40*/  IMAD.MOV.U32 R72, RZ, RZ, R146 ;  /* 0x000000ffff487224 */ /* 0x000fce00078e0092 */
.L_x_7012:
[----:B------:R-:W-:Y:S01]  /*18c50*/  ISETP.NE.AND P5, PT, R74, 0x1, PT ;  /* 0x000000014a00780c */ /* 0x000fe20003fa5270 */
[C---:B------:R-:W-:Y:S01]  /*18c60*/  IMAD.U32 R146, R67.reuse, 0x10000, RZ ;  /* 0x0001000043927824 */ /* 0x040fe200078e00ff */
[----:B------:R-:W-:Y:S01]  /*18c70*/  I2FP.F32.U32 R71, R66 ;  /* 0x0000004200477245 */ /* 0x000fe20000201000 */
[----:B------:R-:W-:Y:S01]  /*18c80*/  IMAD.MOV.U32 R66, RZ, RZ, R82 ;  /* 0x000000ffff427224 */ /* 0x000fe200078e0052 */
[----:B------:R-:W-:Y:S02]  /*18c90*/  PRMT R145, R67, 0x7632, R145 ;  /* 0x0000763243917816 */ /* 0x000fe40000000091 */
[----:B------:R-:W-:Y:S01]  /*18ca0*/  MOV R154, 0x2 ;  /* 0x00000002009a7802 */ /* 0x000fe20000000f00 */
        /* <DEDUP_REMOVED lines=11> */
.L_x_7016:
        /* <DEDUP_REMOVED lines=12> */
.L_x_7017:
        /* <DEDUP_REMOVED lines=50> */
[----:B------:R-:W-:Y:S02]  /*19140*/  LOP3.LUT R85, R97, R70, R85, 0x96, !PT ;  /* 0x0000004661557212 */ /* 0x000fe400078e9655 */
[----:B------:R-:W-:Y:S01]  /*19150*/  LOP3.LUT R84, R67, R66, R75, 0x96, !PT ;  /* 0x0000004243547212 */ /* 0x000fe200078e964b */
[----:B------:R-:W-:Y:S01]  /*19160*/  IMAD.MOV.U32 R66, RZ, RZ, R72 ;  /* 0x000000ffff427224 */ /* 0x000fe200078e0048 */
[----:B------:R-:W-:-:S07]  /*19170*/  MOV R72, R74 ;  /* 0x0000004a00487202 */ /* 0x000fce0000000f00 */
.L_x_7015:
        /* <DEDUP_REMOVED lines=14> */
[----:B------:R-:W-:Y:S01]  /*19260*/  P2R R74, PR, RZ, 0x1 ;  /* 0x00000001ff4a7803 */ /* 0x000fe20000000000 */
[----:B------:R-:W-:Y:S01]  /*19270*/  FMUL.FTZ R61, R61, UR5 ;  /* 0x000000053d3d7c20 */ /* 0x000fe20008410000 */
[----:B------:R-:W-:Y:S01]  /*19280*/  FMUL.FTZ R145, R145, UR5 ;  /* 0x0000000591917c20 */ /* 0x000fe20008410000 */
[----:B------:R-:W-:-:S02]  /*19290*/  FSEL R62, R62, RZ, P5 ;  /* 0x000000ff3e3e7208 */ /* 0x000fc40002800000 */
[----:B------:R-:W-:Y:S02]  /*192a0*/  ISETP.NE.AND P0, PT, R104, RZ, PT ;  /* 0x000000ff6800720c */ /* 0x000fe40003f05270 */
        /* <DEDUP_REMOVED lines=18> */
.L_x_6993:
[----:B------:R-:W-:Y:S01]  /*193d0*/  SEL R71, RZ, 0x1000000, !P5 ;  /* 0x01000000ff477807 */ /* 0x000fe20006800000 */
[----:B------:R-:W0:Y:S01]  /*193e0*/  @P0 LDC.64 R148, c[0x0][0x398] ;  /* 0x0000e600ff940b82 */ /* 0x000e220000000a00 */
[----:B------:R-:W-:Y:S02]  /*193f0*/  SEL R70, RZ, 0x10000, !P4 ;  /* 0x00010000ff467807 */ /* 0x000fe40006000000 */
[----:B------:R-:W-:Y:S02]  /*19400*/  SEL R153, RZ, 0x100, !P3 ;  /* 0x00000100ff997807 */ /* 0x000fe40005800000 */
[----:B------:R-:W-:Y:S02]  /*19410*/  ISETP.NE.AND P5, PT, R104, RZ, PT ;  /* 0x000000ff6800720c */ /* 0x000fe40003fa5270 */
[----:B------:R-:W-:Y:S01]  /*19420*/  ISETP.NE.AND P4, PT, R105, RZ, PT ;  /* 0x000000ff6900720c */ /* 0x000fe20003f85270 */
[----:B------:R-:W1:Y:S01]  /*19430*/  @P1 LDC.64 R150, c[0x0][0x3a0] ;  /* 0x0000e800ff961b82 */ /* 0x000e620000000a00 */
[----:B------:R-:W-:Y:S01]  /*19440*/  ISETP.NE.AND P3, PT, R106, RZ, PT ;  /* 0x000000ff6a00720c */ /* 0x000fe20003f65270 */
[----:B------:R-:W-:Y:S01]  /*19450*/  VIADD R105, R93, 0x300 ;  /* 0x000003005d697836 */ /* 0x000fe20000000000 */
[----:B------:R-:W-:-:S02]  /*19460*/  ISETP.NE.AND P6, PT, R73, RZ, PT ;  /* 0x000000ff4900720c */ /* 0x000fc40003fc5270 */
[----:B------:R-:W-:Y:S01]  /*19470*/  SEL R75, RZ, 0x1000000, !P3 ;  /* 0x01000000ff4b7807 */ /* 0x000fe20005800000 */
[----:B------:R-:W-:Y:S01]  /*19480*/  IMAD.WIDE.U32 R146, R105, 0x10, R68 ;  /* 0x0000001069927825 */ /* 0x000fe200078e0044 */
[----:B------:R-:W-:Y:S02]  /*19490*/  SEL R74, RZ, 0x10000, !P4 ;  /* 0x00010000ff4a7807 */ /* 0x000fe40006000000 */
[----:B------:R-:W-:Y:S02]  /*194a0*/  SEL R73, RZ, 0x100, !P5 ;  /* 0x00000100ff497807 */ /* 0x000fe40006800000 */
[----:B------:R-:W-:Y:S01]  /*194b0*/  LOP3.LUT R153, R153, R71, R70, 0xfe, !PT ;  /* 0x0000004799997212 */ /* 0x000fe200078efe46 */
[----:B------:R-:W-:Y:S01]  /*194c0*/  IMAD.WIDE.U32 R70, R103, 0x20, R76 ;  /* 0x0000002067467825 */ /* 0x000fe200078e004c */
[----:B------:R-:W-:Y:S02]  /*194d0*/  LOP3.LUT R73, R73, R75, R74, 0xfe, !PT ;  /* 0x0000004b49497212 */ /* 0x000fe400078efe4a */
[----:B------:R-:W-:Y:S01]  /*194e0*/  SEL R152, RZ, 0x1, !P2 ;  /* 0x00000001ff987807 */ /* 0x000fe20005000000 */
[----:B0-----:R-:W-:Y:S01]  /*194f0*/  @P0 IMAD.WIDE.U32 R148, R105, 0x10, R148 ;  /* 0x0000001069940825 */ /* 0x001fe200078e0094 */
[----:B------:R-:W-:Y:S01]  /*19500*/  SEL R74, RZ, 0x1, !P6 ;  /* 0x00000001ff4a7807 */ /* 0x000fe20007000000 */
[----:B------:R0:W-:Y:S01]  /*19510*/  STG.E.128 desc[UR8][R70.64], R60 ;  /* 0x0000003c46007986 */ /* 0x0001e2000c101d08 */
[----:B------:R-:W-:-:S02]  /*19520*/  LOP3.LUT R153, R153, R152, RZ, 0xfc, !PT ;  /* 0x0000009899997212 */ /* 0x000fc400078efcff */
[----:B------:R-:W-:Y:S01]  /*19530*/  LOP3.LUT R152, R73, R74, RZ, 0xfc, !PT ;  /* 0x0000004a49987212 */ /* 0x000fe200078efcff */
[----:B------:R-:W-:Y:S01]  /*19540*/  IMAD.WIDE.U32 R74, R103, 0x8, R78 ;  /* 0x00000008674a7825 */ /* 0x000fe200078e004e */
[----:B------:R0:W-:Y:S03]  /*19550*/  STG.E.128 desc[UR8][R70.64+0x10], R64 ;  /* 0x0000104046007986 */ /* 0x0001e6000c101d08 */
[----:B-1----:R-:W-:Y:S01]  /*19560*/  @P1 IMAD.WIDE.U32 R150, R105, 0x20, R150 ;  /* 0x0000002069961825 */ /* 0x002fe200078e0096 */
        /* <DEDUP_REMOVED lines=9> */
[----:B------:R-:W-:Y:S02]  /*19600*/  LOP3.LUT R70, R68, 0xff00, R71, 0xf8, !PT ;  /* 0x0000ff0044467812 */ /* 0x000fe400078ef847 */
[----:B------:R-:W-:Y:S01]  /*19610*/  LOP3.LUT R71, R86, 0xff, RZ, 0xc0, !PT ;  /* 0x000000ff56477812 */ /* 0x000fe200078ec0ff */
[----:B------:R-:W-:Y:S01]  /*19620*/  IMAD.WIDE.U32 R68, R69, 0x1000000, RZ ;  /* 0x0100000045447825 */ /* 0x000fe200078e00ff */
[----:B------:R-:W-:Y:S02]  /*19630*/  LOP3.LUT R74, R88, 0xff, RZ, 0xc0, !PT ;  /* 0x000000ff584a7812 */ /* 0x000fe400078ec0ff */
        /* <DEDUP_REMOVED lines=9> */
.L_x_7018:
        /* <DEDUP_REMOVED lines=20> */
.L_x_7021:
        /* <DEDUP_REMOVED lines=12> */
.L_x_7022:
        /* <DEDUP_REMOVED lines=51> */
[----:B------:R-:W-:Y:S01]  /*19c00*/  IMAD.MOV.U32 R74, RZ, RZ, RZ ;  /* 0x000000ffff4a7224 */ /* 0x000fe200078e00ff */
[----:B------:R-:W-:Y:S02]  /*19c10*/  LOP3.LUT R84, R73, R84, R89, 0x96, !PT ;  /* 0x0000005449547212 */ /* 0x000fe400078e9659 */
[----:B------:R-:W-:-:S07]  /*19c20*/  MOV R73, R72 ;  /* 0x0000004800497202 */ /* 0x000fce0000000f00 */
.L_x_7020:
[----:B------:R-:W-:Y:S01]  /*19c30*/  ISETP.NE.AND P2, PT, R74, 0x1, PT ;  /* 0x000000014a00780c */ /* 0x000fe20003f45270 */
[----:B------:R-:W-:Y:S01]  /*19c40*/  IMAD.MOV.U32 R75, RZ, RZ, 0x2 ;  /* 0x00000002ff4b7424 */ /* 0x000fe200078e00ff */
[----:B------:R-:W-:Y:S02]  /*19c50*/  I2FP.F32.U32 R73, R73 ;  /* 0x0000004900497245 */ /* 0x000fe40000201000 */
[C---:B-----5:R-:W-:Y:S02]  /*19c60*/  SHF.L.U32 R72, R68.reuse, 0x10, RZ ;  /* 0x0000001044487819 */ /* 0x060fe400000006ff */
[----:B------:R-:W-:Y:S01]  /*19c70*/  PRMT R68, R68, 0x7632, R68 ;  /* 0x0000763244447816 */ /* 0x000fe20000000044 */
[----:B------:R-:W-:Y:S02]  /*19c80*/  FFMA.FTZ R73, R73, R0, 1.1641532182693481445e-10 ;  /* 0x2f00000049497423 */ /* 0x000fe40000010000 */
[----:B------:R-:W-:-:S03]  /*19c90*/  FMUL.FTZ R81, R72, UR5 ;  /* 0x0000000548517c20 */ /* 0x000fc60008410000 */
        /* <DEDUP_REMOVED lines=12> */
.L_x_7024:
        /* <DEDUP_REMOVED lines=12> */
.L_x_7025:
        /* <DEDUP_REMOVED lines=45> */
[----:B------:R-:W-:Y:S01]  /*1a0f0*/  HFMA2 R75, -RZ, RZ, 0, 0 ;  /* 0x00000000ff4b7431 */ /* 0x000fe200000001ff */
[----:B------:R-:W-:Y:S01]  /*1a100*/  IADD3 R73, PT, PT, R3, -0x695add53, RZ ;  /* 0x96a522ad03497810 */ /* 0x000fe20007ffe0ff */
[----:B------:R-:W-:-:S04]  /*1a110*/  IMAD.WIDE.U32 R84, R85, -0x326172a9, RZ ;  /* 0xcd9e8d5755547825 */ /* 0x000fc800078e00ff */
[----:B------:R-:W-:Y:S01]  /*1a120*/  IMAD.WIDE.U32 R88, R88, -0x2daee0ad, RZ ;  /* 0xd2511f5358587825 */ /* 0x000fe200078e00ff */
[----:B------:R-:W-:-:S03]  /*1a130*/  LOP3.LUT R85, R97, R74, R85, 0x96, !PT ;  /* 0x0000004a61557212 */ /* 0x000fc600078e9655 */
[----:B------:R-:W-:Y:S01]  /*1a140*/  IMAD.MOV.U32 R82, RZ, RZ, R84 ;  /* 0x000000ffff527224 */ /* 0x000fe200078e0054 */
[----:B------:R-:W-:Y:S02]  /*1a150*/  LOP3.LUT R84, R73, R72, R89, 0x96, !PT ;  /* 0x0000004849547212 */ /* 0x000fe400078e9659 */
[----:B------:R-:W-:Y:S01]  /*1a160*/  MOV R73, R104 ;  /* 0x0000006800497202 */ /* 0x000fe20000000f00 */
[----:B------:R-:W-:-:S07]  /*1a170*/  IMAD.MOV.U32 R104, RZ, RZ, R88 ;  /* 0x000000ffff687224 */ /* 0x000fce00078e0058 */
.L_x_7023:
[----:B------:R-:W-:Y:S01]  /*1a180*/  I2FP.F32.U32 R73, R73 ;  /* 0x0000004900497245 */ /* 0x000fe20000201000 */
[----:B------:R-:W-:Y:S01]  /*1a190*/  IMAD.U32 R72, R108, 0x10000, RZ ;  /* 0x000100006c487824 */ /* 0x000fe200078e00ff */
[----:B------:R-:W-:Y:S02]  /*1a1a0*/  ISETP.NE.AND P3, PT, R75, 0x1, PT ;  /* 0x000000014b00780c */ /* 0x000fe40003f65270 */
[----:B------:R-:W-:Y:S01]  /*1a1b0*/  MOV R74, 0x2 ;  /* 0x00000002004a7802 */ /* 0x000fe20000000f00 */
[----:B------:R-:W-:Y:S01]  /*1a1c0*/  FFMA.FTZ R73, R73, R0, 1.1641532182693481445e-10 ;  /* 0x2f00000049497423 */ /* 0x000fe20000010000 */
[----:B------:R-:W-:-:S04]  /*1a1d0*/  FMUL.FTZ R72, R72, UR5 ;  /* 0x0000000548487c20 */ /* 0x000fc80008410000 */
        /* <DEDUP_REMOVED lines=16> */
.L_x_7027:
        /* <DEDUP_REMOVED lines=12> */
.L_x_7028:
        /* <DEDUP_REMOVED lines=54> */
.L_x_7026:
[----:B------:R-:W-:Y:S01]  /*1a700*/  ISETP.NE.AND P2, PT, R74, 0x1, PT ;  /* 0x000000014a00780c */ /* 0x000fe20003f45270 */
[----:B------:R-:W-:Y:S01]  /*1a710*/  IMAD.MOV.U32 R75, RZ, RZ, 0x2 ;  /* 0x00000002ff4b7424 */ /* 0x000fe200078e00ff */
[----:B------:R-:W-:Y:S02]  /*1a720*/  I2FP.F32.U32 R73, R73 ;  /* 0x0000004900497245 */ /* 0x000fe40000201000 */
[----:B------:R-:W-:-:S03]  /*1a730*/  SHF.L.U32 R68, R68, 0x10, RZ ;  /* 0x0000001044447819 */ /* 0x000fc600000006ff */
[----:B------:R-:W-:Y:S02]  /*1a740*/  FFMA.FTZ R73, R73, R0, 1.1641532182693481445e-10 ;  /* 0x2f00000049497423 */ /* 0x000fe40000010000 */
[----:B------:R-:W-:-:S03]  /*1a750*/  FMUL.FTZ R86, R68, UR5 ;  /* 0x0000000544567c20 */ /* 0x000fc60008410000 */
[----:B------:R-:W-:Y:S02]  /*1a760*/  FSETP.LE.FTZ.AND P4, PT, R73, UR4, PT ;  /* 0x0000000449007c0b */ /* 0x000fe4000bf93000 */
[----:B------:R-:W-:Y:S02]  /*1a770*/  MOV R73, R82 ;  /* 0x0000005200497202 */ /* 0x000fe40000000f00 */
[----:B--2---:R-:W-:Y:S01]  /*1a780*/  P2R R148, PR, RZ, 0x10 ;  /* 0x00000010ff947803 */ /* 0x004fe20000000000 */
        /* <DEDUP_REMOVED lines=9> */
.L_x_7030:
        /* <DEDUP_REMOVED lines=12> */
.L_x_7031:
        /* <DEDUP_REMOVED lines=51> */
[----:B------:R-:W-:Y:S02]  /*1ac10*/  LOP3.LUT R84, R73, R84, R89, 0x96, !PT ;  /* 0x0000005449547212 */ /* 0x000fe400078e9659 */
[----:B------:R-:W-:Y:S01]  /*1ac20*/  MOV R73, R104 ;  /* 0x0000006800497202 */ /* 0x000fe20000000f00 */
[----:B------:R-:W-:-:S07]  /*1ac30*/  IMAD.MOV.U32 R104, RZ, RZ, R88 ;  /* 0x000000ffff687224 */ /* 0x000fce00078e0058 */
.L_x_7029:
[----:B------:R-:W-:Y:S02]  /*1ac40*/  I2FP.F32.U32 R73, R73 ;  /* 0x0000004900497245 */ /* 0x000fe40000201000 */
        /* <DEDUP_REMOVED lines=8> */
[----:B------:R-:W-:Y:S02]  /*1acd0*/  FSEL R68, R68, RZ, !P2 ;  /* 0x000000ff44447208 */ /* 0x000fe40005000000 */
[----:B------:R-:W-:-:S03]  /*1ace0*/  MOV R86, 0x2 ;  /* 0x0000000200567802 */ /* 0x000fc60000000f00 */
        /* <DEDUP_REMOVED lines=12> */
.L_x_7033:
        /* <DEDUP_REMOVED lines=12> */
.L_x_7034:
        /* <DEDUP_REMOVED lines=17> */
[----:B------:R-:W-:Y:S02]  /*1af80*/  IMAD.MOV.U32 R86, RZ, RZ, RZ ;  /* 0x000000ffff567224 */ /* 0x000fe400078e00ff */
        /* <DEDUP_REMOVED lines=33> */
[----:B------:R-:W-:Y:S01]  /*1b1a0*/  VIADD R75, R3, 0x96a522ad ;  /* 0x96a522ad034b7836 */ /* 0x000fe20000000000 */
[----:B------:R-:W-:-:S04]  /*1b1b0*/  MOV R104, R90 ;  /* 0x0000005a00687202 */ /* 0x000fc80000000f00 */
[----:B------:R-:W-:-:S07]  /*1b1c0*/  LOP3.LUT R84, R75, R84, R91, 0x96, !PT ;  /* 0x000000544b547212 */ /* 0x000fce00078e965b */
.L_x_7032:
[----:B------:R-:W-:Y:S01]  /*1b1d0*/  ISETP.NE.AND P2, PT, R86, 0x1, PT ;  /* 0x000000015600780c */ /* 0x000fe20003f45270 */
[----:B------:R-:W-:Y:S01]  /*1b1e0*/  IMAD.MOV.U32 R89, RZ, RZ, 0x2 ;  /* 0x00000002ff597424 */ /* 0x000fe200078e00ff */
[----:B------:R-:W-:Y:S02]  /*1b1f0*/  I2FP.F32.U32 R75, R68 ;  /* 0x00000044004b7245 */ /* 0x000fe40000201000 */
[C---:B------:R-:W-:Y:S02]  /*1b200*/  SHF.L.U32 R68, R69.reuse, 0x10, RZ ;  /* 0x0000001045447819 */ /* 0x040fe400000006ff */
[----:B------:R-:W-:Y:S01]  /*1b210*/  PRMT R69, R69, 0x7632, R69 ;  /* 0x0000763245457816 */ /* 0x000fe20000000045 */
[----:B------:R-:W-:Y:S01]  /*1b220*/  FFMA.FTZ R75, R75, R0, 1.1641532182693481445e-10 ;  /* 0x2f0000004b4b7423 */ /* 0x000fe20000010000 */
[----:B------:R-:W-:Y:S01]  /*1b230*/  MOV R74, R82 ;  /* 0x00000052004a7202 */ /* 0x000fe20000000f00 */
[----:B------:R-:W-:-:S03]  /*1b240*/  FMUL.FTZ R68, R68, UR5 ;  /* 0x0000000544447c20 */ /* 0x000fc60008410000 */
        /* <DEDUP_REMOVED lines=11> */
.L_x_7036:
        /* <DEDUP_REMOVED lines=12> */
.L_x_7037:
        /* <DEDUP_REMOVED lines=49> */
[----:B------:R-:W-:Y:S02]  /*1b6d0*/  LOP3.LUT R85, R97, R74, R147, 0x96, !PT ;  /* 0x0000004a61557212 */ /* 0x000fe400078e9693 */
[----:B------:R-:W-:Y:S01]  /*1b6e0*/  MOV R74, R104 ;  /* 0x00000068004a7202 */ /* 0x000fe20000000f00 */
[----:B------:R-:W-:Y:S01]  /*1b6f0*/  IMAD.MOV.U32 R82, RZ, RZ, R146 ;  /* 0x000000ffff527224 */ /* 0x000fe200078e0092 */
[----:B------:R-:W-:Y:S01]  /*1b700*/  LOP3.LUT R84, R75, R84, R91, 0x96, !PT ;  /* 0x000000544b547212 */ /* 0x000fe200078e965b */
[----:B------:R-:W-:-:S07]  /*1b710*/  IMAD.MOV.U32 R104, RZ, RZ, R90 ;  /* 0x000000ffff687224 */ /* 0x000fce00078e005a */
.L_x_7035:
[----:B------:R-:W-:Y:S01]  /*1b720*/  I2FP.F32.U32 R75, R74 ;  /* 0x0000004a004b7245 */ /* 0x000fe20000201000 */
[----:B------:R-:W-:Y:S01]  /*1b730*/  IMAD.U32 R74, R109, 0x10000, RZ ;  /* 0x000100006d4a7824 */ /* 0x000fe200078e00ff */
[----:B------:R-:W-:Y:S02]  /*1b740*/  ISETP.NE.AND P3, PT, R89, 0x1, PT ;  /* 0x000000015900780c */ /* 0x000fe40003f65270 */
[----:B------:R-:W-:Y:S01]  /*1b750*/  MOV R90, 0x2 ;  /* 0x00000002005a7802 */ /* 0x000fe20000000f00 */
[----:B------:R-:W-:Y:S01]  /*1b760*/  FFMA.FTZ R75, R75, R0, 1.1641532182693481445e-10 ;  /* 0x2f0000004b4b7423 */ /* 0x000fe20000010000 */
[----:B------:R-:W-:-:S04]  /*1b770*/  FMUL.FTZ R74, R74, UR5 ;  /* 0x000000054a4a7c20 */ /* 0x000fc80008410000 */
[----:B------:R-:W-:Y:S02]  /*1b780*/  FSETP.GTU.FTZ.AND P2, PT, R75, UR4, PT ;  /* 0x000000044b007c0b */ /* 0x000fe4000bf5c000 */
[----:B------:R-:W-:Y:S01]  /*1b790*/  FSEL R75, R68, RZ, P4 ;  /* 0x000000ff444b7208 */ /* 0x000fe20002000000 */
[----:B------:R-:W-:Y:S01]  /*1b7a0*/  IMAD.MOV.U32 R68, RZ, RZ, R82 ;  /* 0x000000ffff447224 */ /* 0x000fe200078e0052 */
        /* <DEDUP_REMOVED lines=13> */
.L_x_7039:
        /* <DEDUP_REMOVED lines=12> */
.L_x_7040:
        /* <DEDUP_REMOVED lines=54> */
.L_x_7038:
[----:B------:R-:W-:Y:S01]  /*1bca0*/  ISETP.NE.AND P2, PT, R90, 0x1, PT ;  /* 0x000000015a00780c */ /* 0x000fe20003f45270 */
[----:B------:R-:W-:Y:S01]  /*1bcb0*/  IMAD.MOV.U32 R89, RZ, RZ, 0x2 ;  /* 0x00000002ff597424 */ /* 0x000fe200078e00ff */
[----:B------:R-:W-:Y:S02]  /*1bcc0*/  I2FP.F32.U32 R75, R68 ;  /* 0x00000044004b7245 */ /* 0x000fe40000201000 */
[----:B------:R-:W-:Y:S02]  /*1bcd0*/  SHF.L.U32 R69, R69, 0x10, RZ ;  /* 0x0000001045457819 */ /* 0x000fe400000006ff */
[----:B------:R-:W-:Y:S01]  /*1bce0*/  MOV R68, R82 ;  /* 0x0000005200447202 */ /* 0x000fe20000000f00 */
[----:B------:R-:W-:-:S05]  /*1bcf0*/  FFMA.FTZ R75, R75, R0, 1.1641532182693481445e-10 ;  /* 0x2f0000004b4b7423 */ /* 0x000fca0000010000 */
[----:B------:R-:W-:Y:S01]  /*1bd00*/  FSETP.LE.FTZ.AND P4, PT, R75, UR4, PT ;  /* 0x000000044b007c0b */ /* 0x000fe2000bf93000 */
[----:B------:R-:W-:-:S03]  /*1bd10*/  FMUL.FTZ R75, R69, UR5 ;  /* 0x00000005454b7c20 */ /* 0x000fc60008410000 */
        /* <DEDUP_REMOVED lines=10> */
.L_x_7042:
        /* <DEDUP_REMOVED lines=12> */
.L_x_7043:
        /* <DEDUP_REMOVED lines=54> */
.L_x_7041:
[----:B------:R-:W-:Y:S02]  /*1c1e0*/  I2FP.F32.U32 R69, R68 ;  /* 0x0000004400457245 */ /* 0x000fe40000201000 */
[----:B------:R-:W-:Y:S02]  /*1c1f0*/  PRMT R68, R109, 0x7632, R68 ;  /* 0x000076326d447816 */ /* 0x000fe40000000044 */
[----:B------:R-:W-:Y:S01]  /*1c200*/  FSEL R75, R75, RZ, P4 ;  /* 0x000000ff4b4b7208 */ /* 0x000fe20002000000 */
[----:B------:R-:W-:Y:S01]  /*1c210*/  FFMA.FTZ R69, R69, R0, 1.1641532182693481445e-10 ;  /* 0x2f00000045457423 */ /* 0x000fe20000010000 */
[----:B------:R-:W-:Y:S01]  /*1c220*/  MOV R92, 0x2 ;  /* 0x00000002005c7802 */ /* 0x000fe20000000f00 */
        /* <DEDUP_REMOVED lines=18> */
.L_x_7045:
        /* <DEDUP_REMOVED lines=12> */
.L_x_7046:
        /* <DEDUP_REMOVED lines=54> */
.L_x_7044:
[----:B------:R-:W-:Y:S01]  /*1c770*/  ISETP.NE.AND P3, PT, R92, 0x1, PT ;  /* 0x000000015c00780c */ /* 0x000fe20003f65270 */
[----:B------:R-:W-:Y:S01]  /*1c780*/  IMAD.MOV.U32 R94, RZ, RZ, 0x2 ;  /* 0x00000002ff5e7424 */ /* 0x000fe200078e00ff */
[----:B------:R-:W-:Y:S02]  /*1c790*/  I2FP.F32.U32 R69, R68 ;  /* 0x0000004400457245 */ /* 0x000fe40000201000 */
[C---:B------:R-:W-:Y:S02]  /*1c7a0*/  SHF.L.U32 R68, R70.reuse, 0x10, RZ ;  /* 0x0000001046447819 */ /* 0x040fe400000006ff */
[----:B------:R-:W-:Y:S01]  /*1c7b0*/  PRMT R70, R70, 0x7632, R70 ;  /* 0x0000763246467816 */ /* 0x000fe20000000046 */
[----:B------:R-:W-:Y:S02]  /*1c7c0*/  FFMA.FTZ R69, R69, R0, 1.1641532182693481445e-10 ;  /* 0x2f00000045457423 */ /* 0x000fe40000010000 */
[----:B------:R-:W-:-:S03]  /*1c7d0*/  FMUL.FTZ R91, R68, UR5 ;  /* 0x00000005445b7c20 */ /* 0x000fc60008410000 */
[----:B------:R-:W-:Y:S02]  /*1c7e0*/  FSETP.LE.FTZ.AND P2, PT, R69, UR4, PT ;  /* 0x0000000445007c0b */ /* 0x000fe4000bf53000 */
[----:B------:R-:W-:Y:S01]  /*1c7f0*/  MOV R69, R82 ;  /* 0x0000005200457202 */ /* 0x000fe20000000f00 */
[----:B------:R-:W-:Y:S10]  /*1c800*/  @!P3 BRA `(.L_x_7047) ;  /* 0x000000040028b947 */ /* 0x000ff40003800000 */
        /* <DEDUP_REMOVED lines=8> */
.L_x_7048:
        /* <DEDUP_REMOVED lines=12> */
.L_x_7049:
        /* <DEDUP_REMOVED lines=54> */
.L_x_7047:
[----:B------:R-:W-:Y:S01]  /*1ccb0*/  I2FP.F32.U32 R69, R69 ;  /* 0x0000004500457245 */ /* 0x000fe20000201000 */
[----:B------:R-:W-:Y:S01]  /*1ccc0*/  IMAD.U32 R68, R110, 0x10000, RZ ;  /* 0x000100006e447824 */ /* 0x000fe200078e00ff */
[----:B------:R-:W-:-:S03]  /*1ccd0*/  MOV R106, 0x2 ;  /* 0x00000002006a7802 */ /* 0x000fc60000000f00 */
        /* <DEDUP_REMOVED lines=19> */
.L_x_7051:
        /* <DEDUP_REMOVED lines=12> */
.L_x_7052:
        /* <DEDUP_REMOVED lines=53> */
[----:B------:R-:W-:-:S07]  /*1d220*/  MOV R104, R150 ;  /* 0x0000009600687202 */ /* 0x000fce0000000f00 */
.L_x_7050:
[----:B------:R-:W-:Y:S01]  /*1d230*/  ISETP.NE.AND P4, PT, R106, 0x1, PT ;  /* 0x000000016a00780c */ /* 0x000fe20003f85270 */
[----:B------:R-:W-:Y:S01]  /*1d240*/  IMAD.MOV.U32 R94, RZ, RZ, 0x2 ;  /* 0x00000002ff5e7424 */ /* 0x000fe200078e00ff */
[----:B------:R-:W-:Y:S02]  /*1d250*/  I2FP.F32.U32 R69, R69 ;  /* 0x0000004500457245 */ /* 0x000fe40000201000 */
[----:B------:R-:W-:Y:S02]  /*1d260*/  SHF.L.U32 R70, R70, 0x10, RZ ;  /* 0x0000001046467819 */ /* 0x000fe400000006ff */
[----:B------:R-:W-:Y:S01]  /*1d270*/  MOV R91, R82 ;  /* 0x00000052005b7202 */ /* 0x000fe20000000f00 */
[----:B------:R-:W-:Y:S02]  /*1d280*/  FFMA.FTZ R69, R69, R0, 1.1641532182693481445e-10 ;  /* 0x2f00000045457423 */ /* 0x000fe40000010000 */
[----:B------:R-:W-:-:S03]  /*1d290*/  FMUL.FTZ R92, R70, UR5 ;  /* 0x00000005465c7c20 */ /* 0x000fc60008410000 */
        /* <DEDUP_REMOVED lines=10> */
.L_x_7054:
        /* <DEDUP_REMOVED lines=12> */
.L_x_7055:
[----:B------:R-:W-:Y:S01]  /*1d400*/  IMAD.WIDE.U32 R146, R143, -0x326172a9, RZ ;  /* 0xcd9e8d578f927825 */ /* 0x000fe200078e00ff */
[----:B------:R-:W-:-:S03]  /*1d410*/  LOP3.LUT R154, R83, R85, R3, 0x96, !PT ;  /* 0x00000055539a7212 */ /* 0x000fc600078e9603 */
[----:B------:R-:W-:Y:S01]  /*1d420*/  HFMA2 R94, -RZ, RZ, 0, 0 ;  /* 0x00000000ff5e7431 */ /* 0x000fe200000001ff */
        /* <DEDUP_REMOVED lines=47> */
[----:B------:R-:W-:-:S03]  /*1d720*/  LOP3.LUT R85, R97, R146, R155, 0x96, !PT ;  /* 0x0000009261557212 */ /* 0x000fc600078e969b */
[----:B------:R-:W-:Y:S01]  /*1d730*/  IMAD.MOV.U32 R82, RZ, RZ, R154 ;  /* 0x000000ffff527224 */ /* 0x000fe200078e009a */
[----:B------:R-:W-:Y:S01]  /*1d740*/  LOP3.LUT R84, R69, R84, R151, 0x96, !PT ;  /* 0x0000005445547212 */ /* 0x000fe200078e9697 */
[----:B------:R-:W-:-:S07]  /*1d750*/  IMAD.MOV.U32 R104, RZ, RZ, R150 ;  /* 0x000000ffff687224 */ /* 0x000fce00078e0096 */
.L_x_7053:
[----:B------:R-:W-:Y:S02]  /*1d760*/  I2FP.F32.U32 R69, R91 ;  /* 0x0000005b00457245 */ /* 0x000fe40000201000 */
[----:B------:R-:W-:Y:S02]  /*1d770*/  PRMT R70, R110, 0x7632, R70 ;  /* 0x000076326e467816 */ /* 0x000fe40000000046 */
[----:B------:R-:W-:Y:S01]  /*1d780*/  MOV R106, 0x2 ;  /* 0x00000002006a7802 */ /* 0x000fe20000000f00 */
        /* <DEDUP_REMOVED lines=20> */
.L_x_7057:
        /* <DEDUP_REMOVED lines=12> */
.L_x_7058:
        /* <DEDUP_REMOVED lines=54> */
.L_x_7056:
        /* <DEDUP_REMOVED lines=18> */
.L_x_7060:
        /* <DEDUP_REMOVED lines=12> */
.L_x_7061:
        /* <DEDUP_REMOVED lines=54> */
.L_x_7059:
[----:B------:R-:W-:Y:S01]  /*1e230*/  I2FP.F32.U32 R147, R92 ;  /* 0x0000005c00937245 */ /* 0x000fe20000201000 */
[----:B------:R-:W-:Y:S01]  /*1e240*/  IMAD.U32 R70, R111, 0x10000, RZ ;  /* 0x000100006f467824 */ /* 0x000fe200078e00ff */
[----:B------:R-:W-:-:S03]  /*1e250*/  MOV R150, 0x2 ;  /* 0x0000000200967802 */ /* 0x000fc60000000f00 */
[----:B------:R-:W-:Y:S01]  /*1e260*/  FFMA.FTZ R147, R147, R0, 1.1641532182693481445e-10 ;  /* 0x2f00000093937423 */ /* 0x000fe20000010000 */
[----:B------:R-:W-:-:S04]  /*1e270*/  FMUL.FTZ R70, R70, UR5 ;  /* 0x0000000546467c20 */ /* 0x000fc80008410000 */
[----:B------:R-:W-:Y:S02]  /*1e280*/  FSETP.GTU.FTZ.AND P5, PT, R147, UR4, PT ;  /* 0x0000000493007c0b */ /* 0x000fe4000bfbc000 */
[----:B------:R-:W-:Y:S01]  /*1e290*/  FSEL R147, R94, RZ, P4 ;  /* 0x000000ff5e937208 */ /* 0x000fe20002000000 */
[----:B------:R-:W-:Y:S01]  /*1e2a0*/  IMAD.MOV.U32 R94, RZ, RZ, R82 ;  /* 0x000000ffff5e7224 */ /* 0x000fe200078e0052 */
        /* <DEDUP_REMOVED lines=14> */
.L_x_7063:
        /* <DEDUP_REMOVED lines=12> */
.L_x_7064:
        /* <DEDUP_REMOVED lines=54> */
.L_x_7062:
        /* <DEDUP_REMOVED lines=17> */
.L_x_7066:
[----:B------:R-:W-:-:S04]  /*1e8c0*/  VIADD R144, R144, 0x1 ;  /* 0x0000000190907836 */ /* 0x000fc80000000000 */
        /* <DEDUP_REMOVED lines=13> */
.L_x_7067:
        /* <DEDUP_REMOVED lines=54> */
.L_x_7065:
[----:B------:R-:W-:Y:S02]  /*1ed00*/  I2FP.F32.U32 R71, R94 ;  /* 0x0000005e00477245 */ /* 0x000fe40000201000 */
[----:B------:R-:W-:-:S03]  /*1ed10*/  PRMT R94, R111, 0x7632, R94 ;  /* 0x000076326f5e7816 */ /* 0x000fc6000000005e */
[----:B------:R-:W-:Y:S01]  /*1ed20*/  FFMA.FTZ R71, R71, R0, 1.1641532182693481445e-10 ;  /* 0x2f00000047477423 */ /* 0x000fe20000010000 */
[----:B------:R-:W-:Y:S01]  /*1ed30*/  FSEL R0, R153, RZ, P5 ;  /* 0x000000ff99007208 */ /* 0x000fe20002800000 */
[----:B------:R-:W-:-:S03]  /*1ed40*/  IMAD.U32 R94, R94, 0x10000, RZ ;  /* 0x000100005e5e7824 */ /* 0x000fc600078e00ff */
[----:B------:R-:W-:Y:S01]  /*1ed50*/  FSETP.GTU.FTZ.AND P6, PT, R71, UR4, PT ;  /* 0x0000000447007c0b */ /* 0x000fe2000bfdc000 */
[----:B------:R-:W-:-:S05]  /*1ed60*/  FMUL.FTZ R94, R94, UR5 ;  /* 0x000000055e5e7c20 */ /* 0x000fca0008410000 */
[----:B------:R-:W-:Y:S02]  /*1ed70*/  FSEL R71, R94, RZ, !P6 ;  /* 0x000000ff5e477208 */ /* 0x000fe40007000000 */
[----:B------:R-:W-:-:S03]  /*1ed80*/  SEL R94, RZ, 0x1, P6 ;  /* 0x00000001ff5e7807 */ /* 0x000fc60003000000 */
[----:B------:R-:W-:-:S04]  /*1ed90*/  FADD.FTZ R71, R71, R0 ;  /* 0x0000000047477221 */ /* 0x000fc80000010000 */
[----:B------:R-:W-:Y:S01]  /*1eda0*/  @P1 FADD.FTZ R71, R7, R71 ;  /* 0x0000004707471221 */ /* 0x000fe20000010000 */
[----:B------:R-:W-:Y:S06]  /*1edb0*/  BRA `(.L_x_7068) ;  /* 0x0000002800f07947 */ /* 0x000fec0003800000 */
.L_x_7019:
[----:B------:R-:W-:Y:S01]  /*1edc0*/  ISETP.NE.AND P2, PT, R154, 0x1, PT ;  /* 0x000000019a00780c */ /* 0x000fe20003f45270 */
[----:B------:R-:W-:Y:S01]  /*1edd0*/  IMAD.MOV.U32 R73, RZ, RZ, R82 ;  /* 0x000000ffff497224 */ /* 0x000fe200078e0052 */
[----:B------:R-:W-:Y:S02]  /*1ede0*/  MOV R74, 0x2 ;  /* 0x00000002004a7802 */ /* 0x000fe40000000f00 */
        /* <DEDUP_REMOVED lines=12> */
.L_x_7070:
        /* <DEDUP_REMOVED lines=12> */
.L_x_7071:
[----:B------:R-:W-:Y:S01]  /*1ef70*/  IMAD.WIDE.U32 R84, R143, -0x326172a9, RZ ;  /* 0xcd9e8d578f547825 */ /* 0x000fe200078e00ff */
[----:B--2---:R-:W-:Y:S02]  /*1ef80*/  LOP3.LUT R148, R83, R75, R3, 0x96, !PT ;  /* 0x0000004b53947212 */ /* 0x004fe400078e9603 */
        /* <DEDUP_REMOVED lines=50> */
[----:B------:R-:W-:Y:S01]  /*1f2b0*/  IMAD.MOV.U32 R73, RZ, RZ, R72 ;  /* 0x000000ffff497224 */ /* 0x000fe200078e0048 */
[----:B------:R-:W-:-:S07]  /*1f2c0*/  MOV R104, R146 ;  /* 0x0000009200687202 */ /* 0x000fce0000000f00 */
.L_x_7069:
[----:B------:R-:W-:Y:S01]  /*1f2d0*/  ISETP.NE.AND P2, PT, R74, 0x1, PT ;  /* 0x000000014a00780c */ /* 0x000fe20003f45270 */
[C---:B-----5:R-:W-:Y:S01]  /*1f2e0*/  IMAD.U32 R72, R68.reuse, 0x10000, RZ ;  /* 0x0001000044487824 */ /* 0x060fe200078e00ff */
[----:B------:R-:W-:Y:S02]  /*1f2f0*/  I2FP.F32.U32 R73, R73 ;  /* 0x0000004900497245 */ /* 0x000fe40000201000 */
[----:B------:R-:W-:Y:S02]  /*1f300*/  PRMT R68, R68, 0x7632, R68 ;  /* 0x0000763244447816 */ /* 0x000fe40000000044 */
[----:B------:R-:W-:Y:S01]  /*1f310*/  MOV R75, 0x2 ;  /* 0x00000002004b7802 */ /* 0x000fe20000000f00 */
        /* <DEDUP_REMOVED lines=13> */
.L_x_7073:
        /* <DEDUP_REMOVED lines=12> */
.L_x_7074:
[----:B------:R-:W-:Y:S01]  /*1f4b0*/  IMAD.WIDE.U32 R84, R143, -0x326172a9, RZ ;  /* 0xcd9e8d578f547825 */ /* 0x000fe200078e00ff */
[----:B--2---:R-:W-:Y:S02]  /*1f4c0*/  LOP3.LUT R148, R83, R75, R3, 0x96, !PT ;  /* 0x0000004b53947212 */ /* 0x004fe400078e9603 */
        /* <DEDUP_REMOVED lines=52> */
.L_x_7072:
[----:B------:R-:W-:Y:S01]  /*1f810*/  ISETP.NE.AND P2, PT, R75, 0x1, PT ;  /* 0x000000014b00780c */ /* 0x000fe20003f45270 */
[----:B------:R-:W-:Y:S01]  /*1f820*/  IMAD.MOV.U32 R106, RZ, RZ, 0x2 ;  /* 0x00000002ff6a7424 */ /* 0x000fe200078e00ff */
[----:B------:R-:W-:Y:S02]  /*1f830*/  I2FP.F32.U32 R73, R73 ;  /* 0x0000004900497245 */ /* 0x000fe40000201000 */
[----:B------:R-:W-:-:S03]  /*1f840*/  SHF.L.U32 R68, R68, 0x10, RZ ;  /* 0x0000001044447819 */ /* 0x000fc600000006ff */
[----:B------:R-:W-:-:S05]  /*1f850*/  FFMA.FTZ R73, R73, R0, 1.1641532182693481445e-10 ;  /* 0x2f00000049497423 */ /* 0x000fca0000010000 */
        /* <DEDUP_REMOVED lines=12> */
.L_x_7076:
        /* <DEDUP_REMOVED lines=12> */
.L_x_7077:
        /* <DEDUP_REMOVED lines=54> */
.L_x_7075:
[----:B------:R-:W-:Y:S01]  /*1fd40*/  ISETP.NE.AND P2, PT, R106, 0x1, PT ;  /* 0x000000016a00780c */ /* 0x000fe20003f45270 */
[----:B------:R-:W-:Y:S01]  /*1fd50*/  IMAD.MOV.U32 R74, RZ, RZ, R82 ;  /* 0x000000ffff4a7224 */ /* 0x000fe200078e0052 */
[----:B------:R-:W-:Y:S02]  /*1fd60*/  I2FP.F32.U32 R73, R73 ;  /* 0x0000004900497245 */ /* 0x000fe40000201000 */
[----:B------:R-:W-:-:S03]  /*1fd70*/  MOV R146, 0x2 ;  /* 0x0000000200927802 */ /* 0x000fc60000000f00 */
[----:B------:R-:W-:-:S05]  /*1fd80*/  FFMA.FTZ R73, R73, R0, 1.1641532182693481445e-10 ;  /* 0x2f00000049497423 */ /* 0x000fca0000010000 */
[----:B------:R-:W-:Y:S01]  /*1fd90*/  FSETP.LE.FTZ.AND P3, PT, R73, UR4, PT ;  /* 0x0000000449007c0b */ /* 0x000fe2000bf73000 */
[C---:B------:R-:W-:Y:S01]  /*1fda0*/  IMAD.U32 R73, R69.reuse, 0x10000, RZ ;  /* 0x0001000045497824 */ /* 0x040fe200078e00ff */
[----:B------:R-:W-:Y:S02]  /*1fdb0*/  PRMT R69, R69, 0x7632, R69 ;  /* 0x0000763245457816 */ /* 0x000fe40000000045 */
        /* <DEDUP_REMOVED lines=10> */
.L_x_7079:
        /* <DEDUP_REMOVED lines=12> */
.L_x_7080:
        /* <DEDUP_REMOVED lines=54> */
.L_x_7078:
        /* <DEDUP_REMOVED lines=17> */
.L_x_7082:
        /* <DEDUP_REMOVED lines=12> */
.L_x_7083:
[----:B------:R-:W-:Y:S01]  /*20450*/  IMAD.WIDE.U32 R84, R143, -0x326172a9, RZ ;  /* 0xcd9e8d578f547825 */ /* 0x000fe200078e00ff */
[----:B------:R-:W-:-:S03]  /*20460*/  LOP3.LUT R150, R83, R75, R3, 0x96, !PT ;  /* 0x0000004b53967212 */ /* 0x000fc600078e9603 */
[----:B------:R-:W-:Y:S01]  /*20470*/  HFMA2 R106, -RZ, RZ, 0, 0 ;  /* 0x00000000ff6a7431 */ /* 0x000fe200000001ff */
        /* <DEDUP_REMOVED lines=51> */
.L_x_7081:
        /* <DEDUP_REMOVED lines=17> */
.L_x_7085:
        /* <DEDUP_REMOVED lines=12> */
.L_x_7086:
        /* <DEDUP_REMOVED lines=54> */
.L_x_7084:
[----:B------:R-:W-:Y:S01]  /*20ce0*/  ISETP.NE.AND P4, PT, R146, 0x1, PT ;  /* 0x000000019200780c */ /* 0x000fe20003f85270 */
[----:B------:R-:W-:Y:S01]  /*20cf0*/  IMAD.MOV.U32 R147, RZ, RZ, 0x2 ;  /* 0x00000002ff937424 */ /* 0x000fe200078e00ff */
[----:B------:R-:W-:Y:S02]  /*20d00*/  I2FP.F32.U32 R75, R75 ;  /* 0x0000004b004b7245 */ /* 0x000fe40000201000 */
[----:B------:R-:W-:Y:S02]  /*20d10*/  SHF.L.U32 R70, R70, 0x10, RZ ;  /* 0x0000001046467819 */ /* 0x000fe400000006ff */
        /* <DEDUP_REMOVED lines=12> */
.L_x_7088:
        /* <DEDUP_REMOVED lines=12> */
.L_x_7089:
        /* <DEDUP_REMOVED lines=54> */
.L_x_7087:
        /* <DEDUP_REMOVED lines=17> */
.L_x_7091:
        /* <DEDUP_REMOVED lines=12> */
.L_x_7092:
        /* <DEDUP_REMOVED lines=54> */
.L_x_7090:
[----:B------:R-:W-:Y:S01]  /*21730*/  P2R R99, PR, RZ, 0x2 ;  /* 0x00000002ff637803 */ /* 0x000fe20000000000 */
[----:B------:R-:W-:Y:S01]  /*21740*/  FMUL.FTZ R72, R72, UR5 ;  /* 0x0000000548487c20 */ /* 0x000fe20008410000 */
[----:B------:R-:W-:Y:S01]  /*21750*/  I2FP.F32.U32 R97, R146 ;  /* 0x0000009200617245 */ /* 0x000fe20000201000 */
[----:B------:R-:W-:Y:S01]  /*21760*/  FMUL.FTZ R96, R70, UR5 ;  /* 0x0000000546607c20 */ /* 0x000fe20008410000 */
[----:B------:R-:W-:Y:S01]  /*21770*/  ISETP.NE.AND P1, PT, R145, RZ, PT ;  /* 0x000000ff9100720c */ /* 0x000fe20003f25270 */
[----:B------:R-:W-:Y:S01]  /*21780*/  FMUL.FTZ R75, R153, UR5 ;  /* 0x00000005994b7c20 */ /* 0x000fe20008410000 */
[----:B------:R-:W-:Y:S01]  /*21790*/  SHF.L.U32 R70, R71, 0x10, RZ ;  /* 0x0000001047467819 */ /* 0x000fe200000006ff */
[----:B------:R-:W-:Y:S01]  /*217a0*/  FMUL.FTZ R71, R69, UR5 ;  /* 0x0000000545477c20 */ /* 0x000fe20008410000 */
        /* <DEDUP_REMOVED lines=8> */
[----:B------:R-:W-:Y:S01]  /*21830*/  FSEL R70, R75, RZ, P4 ;  /* 0x000000ff4b467208 */ /* 0x000fe20002000000 */
[----:B------:R-:W-:Y:S01]  /*21840*/  FMUL.FTZ R74, R73, UR5 ;  /* 0x00000005494a7c20 */ /* 0x000fe20008410000 */
[----:B------:R-:W-:-:S02]  /*21850*/  ISETP.NE.AND P0, PT, R148, RZ, PT ;  /* 0x000000ff9400720c */ /* 0x000fc40003f05270 */
[----:B------:R-:W-:Y:S02]  /*21860*/  FSEL R75, R71, RZ, P5 ;  /* 0x000000ff474b7208 */ /* 0x000fe40002800000 */
[----:B------:R-:W-:Y:S02]  /*21870*/  ISETP.NE.AND P6, PT, R149, RZ, PT ;  /* 0x000000ff9500720c */ /* 0x000fe40003fc5270 */
[----:B------:R-:W-:Y:S01]  /*21880*/  FSETP.GTU.FTZ.AND P5, PT, R97, UR4, PT ;  /* 0x0000000461007c0b */ /* 0x000fe2000bfbc000 */
        /* <DEDUP_REMOVED lines=15> */
.L_x_7068:
        /* <DEDUP_REMOVED lines=13> */
[----:B------:R-:W-:Y:S01]  /*21a50*/  ISETP.NE.AND P1, PT, R145, RZ, PT ;  /* 0x000000ff9100720c */ /* 0x000fe20003f25270 */
[----:B------:R0:W-:Y:S01]  /*21a60*/  STG.E.128 desc[UR8][R76.64+0x10], R68 ;  /* 0x000010444c007986 */ /* 0x0001e2000c101d08 */
[----:B------:R-:W-:Y:S01]  /*21a70*/  SEL R98, RZ, 0x1000000, !P4 ;  /* 0x01000000ff627807 */ /* 0x000fe20006000000 */
[----:B------:R-:W-:Y:S01]  /*21a80*/  FADD.FTZ R0, R97, R48 ;  /* 0x0000003061007221 */ /* 0x000fe20000010000 */
[----:B------:R-:W-:Y:S02]  /*21a90*/  SEL R99, RZ, 0x10000, !P5 ;  /* 0x00010000ff637807 */ /* 0x000fe40006800000 */
[----:B------:R-:W-:Y:S01]  /*21aa0*/  SEL R96, RZ, 0x100, !P6 ;  /* 0x00000100ff607807 */ /* 0x000fe20007000000 */
[----:B------:R-:W-:Y:S01]  /*21ab0*/  FADD.FTZ R97, R0, R49 ;  /* 0x0000003100617221 */ /* 0x000fe20000010000 */
[----:B------:R-:W-:-:S02]  /*21ac0*/  LOP3.LUT R100, R100, R102, R101, 0xfe, !PT ;  /* 0x0000006664647212 */ /* 0x000fc400078efe65 */
[----:B------:R-:W-:Y:S01]  /*21ad0*/  LOP3.LUT R96, R96, R98, R99, 0xfe, !PT ;  /* 0x0000006260607212 */ /* 0x000fe200078efe63 */
[----:B------:R-:W-:Y:S01]  /*21ae0*/  FADD.FTZ R0, R97, R50 ;  /* 0x0000003261007221 */ /* 0x000fe20000010000 */
[----:B------:R-:W-:-:S03]  /*21af0*/  SEL R101, RZ, 0x1, !P1 ;  /* 0x00000001ff657807 */ /* 0x000fc60004800000 */
        /* <DEDUP_REMOVED lines=23> */
[----:B------:R-:W-:-:S03]  /*21c70*/  SEL R97, RZ, 0x1, !P2 ;  /* 0x00000001ff617807 */ /* 0x000fc60005000000 */
        /* <DEDUP_REMOVED lines=26> */
.L_x_7093:
        /* <DEDUP_REMOVED lines=96> */
.L_x_7095:
[----:B------:R-:W-:Y:S05]  /*22420*/  BSYNC.RECONVERGENT B0 ;  /* 0x0000000000007941 */ /* 0x000fea0003800200 */
.L_x_7094:
        /* <DEDUP_REMOVED lines=9> */
[----:B------:R-:W-:-:S05]  /*224c0*/  IMAD.SHL.U32 R0, R77, 0x8, RZ ;  /* 0x000000084d007824 */ /* 0x000fca00078e00ff */
[----:B------:R-:W-:Y:S02]  /*224d0*/  LOP3.LUT R78, R0, 0xf8, RZ, 0xc0, !PT ;  /* 0x000000f8004e7812 */ /* 0x000fe400078ec0ff */
[----:B------:R-:W-:Y:S01]  /*224e0*/  MOV R0, 0x400 ;  /* 0x0000040000007802 */ /* 0x000fe20000000f00 */
[----:B0-----:R-:W-:-:S04]  /*224f0*/  ULEA UR4, UR5, UR4, 0x18 ;  /* 0x0000000405047291 */ /* 0x001fc8000f8ec0ff */
[----:B------:R-:W-:-:S09]  /*22500*/  @UP1 UIADD3 UR4, UPT, UPT, UR4, 0x40, URZ ;  /* 0x0000004004041890 */ /* 0x000fd2000fffe0ff */
[----:B------:R-:W0:Y:S03]  /*22510*/  LDS.64 R78, [R78+UR4] ;  /* 0x000000044e4e7984 */ /* 0x000e260008000a00 */
.L_x_7097:
[----:B------:R-:W-:Y:S05]  /*22520*/  BSYNC.RECONVERGENT B0 ;  /* 0x0000000000007941 */ /* 0x000fea0003800200 */
.L_x_7096:
[----:B------:R-:W1:Y:S01]  /*22530*/  SHFL.DOWN PT, R97, R0, 0x4, 0x1f ;  /* 0x08801f0000617f89 */ /* 0x000e6200000e0000 */
[----:B------:R-:W-:Y:S01]  /*22540*/  ISETP.NE.AND P2, PT, RZ, UR11, PT ;  /* 0x0000000bff007c0c */ /* 0x000fe2000bf45270 */
[----:B------:R-:W-:Y:S01]  /*22550*/  IMAD.U32 R146, R15, 0x10000, RZ ;  /* 0x000100000f927824 */ /* 0x000fe200078e00ff */
[----:B------:R-:W-:Y:S01]  /*22560*/  ISETP.NE.AND P1, PT, R77, RZ, PT ;  /* 0x000000ff4d00720c */ /* 0x000fe20003f25270 */
[----:B0-----:R-:W0:Y:S01]  /*22570*/  SHFL.DOWN PT, R99, R78, 0x4, 0x1f ;  /* 0x08801f004e637f89 */ /* 0x001e2200000e0000 */
[----:B------:R-:W-:Y:S01]  /*22580*/  SHF.L.U32 R148, R123, 0x10, RZ ;  /* 0x000000107b947819 */ /* 0x000fe200000006ff */
[----:B------:R-:W-:Y:S01]  /*22590*/  IMAD.U32 R150, R139, 0x10000, RZ ;  /* 0x000100008b967824 */ /* 0x000fe200078e00ff */
[----:B------:R-:W-:Y:S01]  /*225a0*/  UPLOP3.LUT UP1, UPT, UPT, UPT, UP1, 0x40, 0x4 ;  /* 0x000000000004789c */ /* 0x000fe20003f2e810 */
[----:B-1----:R-:W-:Y:S01]  /*225b0*/  IMAD.IADD R96, R97, 0x1, R0 ;  /* 0x0000000161607824 */ /* 0x002fe200078e0200 */
[----:B------:R-:W-:Y:S02]  /*225c0*/  I2FP.F32.S32 R101, R97 ;  /* 0x0000006100657245 */ /* 0x000fe40000201400 */
[----:B------:R-:W-:-:S02]  /*225d0*/  I2FP.F32.U32 R97, R0 ;  /* 0x0000000000617245 */ /* 0x000fc40000201000 */
[----:B------:R-:W-:Y:S01]  /*225e0*/  I2FP.F32.S32 R98, R96 ;  /* 0x0000006000627245 */ /* 0x000fe20000201400 */
[----:B0-----:R-:W-:Y:S01]  /*225f0*/  FMUL.FTZ R76, R99, R101 ;  /* 0x00000065634c7220 */ /* 0x001fe20000410000 */
[----:B------:R-:W0:Y:S02]  /*22600*/  SHFL.DOWN PT, R147, R96, 0x2, 0x1f ;  /* 0x08401f0060937f89 */ /* 0x000e2400000e0000 */
[----:B------:R-:W1:Y:S01]  /*22610*/  MUFU.RCP R100, R98 ;  /* 0x0000006200647308 */ /* 0x000e620000001000 */
[----:B------:R-:W-:Y:S01]  /*22620*/  FFMA.FTZ R145, R97, R78, R76 ;  /* 0x0000004e61917223 */ /* 0x000fe2000001004c */
[----:B------:R-:W-:Y:S01]  /*22630*/  FADD.FTZ R78, -R99, R78 ;  /* 0x0000004e634e7221 */ /* 0x000fe20000010100 */
[----:B------:R-:W2:Y:S03]  /*22640*/  SHFL.DOWN PT, R76, R79, 0x4, 0x1f ;  /* 0x08801f004f4c7f89 */ /* 0x000ea600000e0000 */
[----:B------:R-:W-:-:S04]  /*22650*/  FMUL.FTZ R78, R78, R78 ;  /* 0x0000004e4e4e7220 */ /* 0x000fc80000410000 */
[----:B------:R-:W-:-:S04]  /*22660*/  FMUL.FTZ R78, R78, R97 ;  /* 0x000000614e4e7220 */ /* 0x000fc80000410000 */
[----:B------:R-:W-:Y:S01]  /*22670*/  FMUL.FTZ R78, R78, R101 ;  /* 0x000000654e4e7220 */ /* 0x000fe20000410000 */
[----:B-1----:R-:W-:Y:S01]  /*22680*/  FMUL.FTZ R145, R100, R145 ;  /* 0x0000009164917220 */ /* 0x002fe20000410000 */
[----:B0-----:R-:W-:-:S04]  /*22690*/  IADD3 R99, PT, PT, R96, R147, RZ ;  /* 0x0000009360637210 */ /* 0x001fc80007ffe0ff */
[----:B------:R-:W0:Y:S01]  /*226a0*/  SHFL.DOWN PT, R0, R145, 0x2, 0x1f ;  /* 0x08401f0091007f89 */ /* 0x000e2200000e0000 */
[----:B------:R-:W-:Y:S02]  /*226b0*/  I2FP.F32.S32 R147, R147 ;  /* 0x0000009300937245 */ /* 0x000fe40000201400 */
[----:B------:R-:W-:Y:S01]  /*226c0*/  I2FP.F32.S32 R102, R99 ;  /* 0x0000006300667245 */ /* 0x000fe20000201400 */
[----:B--2---:R-:W-:Y:S02]  /*226d0*/  FADD.FTZ R97, R76, R79 ;  /* 0x0000004f4c617221 */ /* 0x004fe40000010000 */
[----:B------:R-:W1:Y:S01]  /*226e0*/  SHFL.DOWN PT, R76, R99, 0x1, 0x1f ;  /* 0x08201f00634c7f89 */ /* 0x000e6200000e0000 */
[----:B------:R-:W2:Y:S01]  /*226f0*/  MUFU.RCP R96, R102 ;  /* 0x0000006600607308 */ /* 0x000ea20000001000 */
[----:B------:R-:W-:Y:S01]  /*22700*/  FFMA.FTZ R78, R100, R78, R97 ;  /* 0x0000004e644e7223 */ /* 0x000fe20000010061 */
[----:B0-----:R-:W-:Y:S01]  /*22710*/  FMUL.FTZ R79, R0, R147 ;  /* 0x00000093004f7220 */ /* 0x001fe20000410000 */
[----:B------:R-:W-:-:S03]  /*22720*/  FADD.FTZ R0, R145, -R0 ;  /* 0x8000000091007221 */ /* 0x000fc60000010000 */
[----:B------:R-:W-:Y:S02]  /*22730*/  FFMA.FTZ R97, R98, R145, R79 ;  /* 0x0000009162617223 */ /* 0x000fe4000001004f */
[----:B------:R-:W0:Y:S01]  /*22740*/  SHFL.DOWN PT, R79, R78, 0x2, 0x1f ;  /* 0x08401f004e4f7f89 */ /* 0x000e2200000e0000 */
[----:B-1----:R-:W-:Y:S02]  /*22750*/  IMAD.IADD R145, R99, 0x1, R76 ;  /* 0x0000000163917824 */ /* 0x002fe400078e024c */
[----:B--2---:R-:W-:Y:S01]  /*22760*/  FMUL.FTZ R101, R96, R97 ;  /* 0x0000006160657220 */ /* 0x004fe20000410000 */
[----:B------:R-:W-:Y:S01]  /*22770*/  FMUL.FTZ R97, R0, R0 ;  /* 0x0000000000617220 */ /* 0x000fe20000410000 */
[----:B------:R-:W-:Y:S02]  /*22780*/  I2FP.F32.S32 R76, R76 ;  /* 0x0000004c004c7245 */ /* 0x000fe40000201400 */
[----:B------:R-:W-:Y:S01]  /*22790*/  I2FP.F32.S32 R145, R145 ;  /* 0x0000009100917245 */ /* 0x000fe20000201400 */
[----:B------:R-:W1:Y:S01]  /*227a0*/  SHFL.DOWN PT, R100, R101, 0x1, 0x1f ;  /* 0x08201f0065647f89 */ /* 0x000e6200000e0000 */
[----:B------:R-:W-:Y:S01]  /*227b0*/  FMUL.FTZ R97, R98, R97 ;  /* 0x0000006162617220 */ /* 0x000fe20000410000 */
[----:B------:R-:W-:-:S03]  /*227c0*/  IMAD.U32 R98, R13, 0x10000, RZ ;  /* 0x000100000d627824 */ /* 0x000fc600078e00ff */
[----:B------:R-:W-:Y:S01]  /*227d0*/  FMUL.FTZ R97, R97, R147 ;  /* 0x0000009361617220 */ /* 0x000fe20000410000 */
[----:B------:R-:W2:Y:S01]  /*227e0*/  MUFU.RCP R145, R145 ;  /* 0x0000009100917308 */ /* 0x000ea20000001000 */
[----:B0-----:R-:W-:-:S04]  /*227f0*/  FADD.FTZ R79, R78, R79 ;  /* 0x0000004f4e4f7221 */ /* 0x001fc80000010000 */
[----:B------:R-:W-:Y:S02]  /*22800*/  FFMA.FTZ R79, R96, R97, R79 ;  /* 0x00000061604f7223 */ /* 0x000fe4000001004f */
[----:B------:R-:W0:Y:S01]  /*22810*/  LDC R96, c[0x0][0x448] ;  /* 0x00011200ff607b82 */ /* 0x000e220000000800 */
[----:B-1----:R-:W-:Y:S01]  /*22820*/  FMUL.FTZ R97, R100, R76 ;  /* 0x0000004c64617220 */ /* 0x002fe20000410000 */
[----:B------:R-:W-:Y:S01]  /*22830*/  FADD.FTZ R100, R101, -R100 ;  /* 0x8000006465647221 */ /* 0x000fe20000010000 */
[----:B------:R-:W1:Y:S02]  /*22840*/  SHFL.DOWN PT, R0, R79, 0x1, 0x1f ;  /* 0x08201f004f007f89 */ /* 0x000e6400000e0000 */
[----:B------:R-:W-:Y:S01]  /*22850*/  FFMA.FTZ R78, R102, R101, R97 ;  /* 0x00000065664e7223 */ /* 0x000fe20000010061 */
[----:B------:R-:W-:Y:S01]  /*22860*/  FMUL.FTZ R97, R100, R100 ;  /* 0x0000006464617220 */ /* 0x000fe20000410000 */
[----:B------:R-:W-:Y:S02]  /*22870*/  SHF.L.U32 R100, R125, 0x10, RZ ;  /* 0x000000107d647819 */ /* 0x000fe400000006ff */
[----:B--2---:R-:W-:Y:S01]  /*22880*/  FMUL.FTZ R78, R145, R78 ;  /* 0x0000004e914e7220 */ /* 0x004fe20000410000 */
[----:B------:R-:W-:Y:S01]  /*22890*/  FMUL.FTZ R97, R102, R97 ;  /* 0x0000006166617220 */ /* 0x000fe20000410000 */
[----:B------:R-:W-:-:S03]  /*228a0*/  IMAD.U32 R102, R141, 0x10000, RZ ;  /* 0x000100008d667824 */ /* 0x000fc600078e00ff */
[----:B------:R2:W3:Y:S01]  /*228b0*/  SHFL.IDX PT, R175, R78, RZ, 0x1f ;  /* 0x00001fff4eaf7589 */ /* 0x0004e200000e0000 */
[----:B------:R-:W-:Y:S01]  /*228c0*/  FMUL.FTZ R97, R97, R76 ;  /* 0x0000004c61617220 */ /* 0x000fe20000410000 */
[----:B--2---:R-:W-:Y:S01]  /*228d0*/  SHF.L.U32 R78, R119, 0x10, RZ ;  /* 0x00000010774e7819 */ /* 0x004fe200000006ff */
[----:B-1----:R-:W-:-:S04]  /*228e0*/  FADD.FTZ R0, R79, R0 ;  /* 0x000000004f007221 */ /* 0x002fc80000010000 */
[----:B------:R-:W-:-:S05]  /*228f0*/  FFMA.FTZ R0, R145, R97, R0 ;  /* 0x0000006191007223 */ /* 0x000fca0000010000 */
[----:B------:R-:W0:Y:S01]  /*22900*/  SHFL.IDX PT, R167, R0, RZ, 0x1f ;  /* 0x00001fff00a77589 */ /* 0x000e2200000e0000 */
[----:B---3--:R-:W-:-:S05]  /*22910*/  FSEL R76, R175, RZ, !P2 ;  /* 0x000000ffaf4c7208 */ /* 0x008fca0005000000 */
[C---:B------:R-:W-:Y:S01]  /*22920*/  FADD.FTZ R99, -R76.reuse, R46 ;  /* 0x0000002e4c637221 */ /* 0x040fe20000010100 */
[----:B------:R-:W-:Y:S01]  /*22930*/  FMUL.FTZ R46, R175, R175 ;  /* 0x000000afaf2e7220 */ /* 0x000fe20000410000 */
[C---:B------:R-:W-:Y:S01]  /*22940*/  FADD.FTZ R101, -R76.reuse, R47 ;  /* 0x0000002f4c657221 */ /* 0x040fe20000010100 */
[C---:B------:R-:W-:Y:S01]  /*22950*/  FADD.FTZ R79, -R76.reuse, R44 ;  /* 0x0000002c4c4f7221 */ /* 0x040fe20000010100 */
[C---:B------:R-:W-:Y:S01]  /*22960*/  FADD.FTZ R97, -R76.reuse, R45 ;  /* 0x0000002d4c617221 */ /* 0x040fe20000010100 */
[----:B------:R-:W-:Y:S01]  /*22970*/  FADD.FTZ R155, -R76, R53 ;  /* 0x000000354c9b7221 */ /* 0x000fe20000010100 */
[----:B------:R-:W-:Y:S01]  /*22980*/  FSEL R47, R46, RZ, P2 ;  /* 0x000000ff2e2f7208 */ /* 0x000fe20001000000 */
[----:B------:R-:W1:Y:S01]  /*22990*/  @!P1 LDC.64 R44, c[0x0][0x3c0] ;  /* 0x0000f000ff2c9b82 */ /* 0x000e620000000a00 */
[C---:B------:R-:W-:Y:S01]  /*229a0*/  FADD.FTZ R145, -R76.reuse, R48 ;  /* 0x000000304c917221 */ /* 0x040fe20000010100 */
[----:B------:R-:W-:Y:S01]  /*229b0*/  FADD.FTZ R159, -R76, R55 ;  /* 0x000000374c9f7221 */ /* 0x000fe20000010100 */
[----:B------:R-:W-:Y:S01]  /*229c0*/  SHF.L.U32 R53, R40, 0x10, RZ ;  /* 0x0000001028357819 */ /* 0x000fe200000006ff */
[C---:B------:R-:W-:Y:S01]  /*229d0*/  FADD.FTZ R149, -R76.reuse, R50 ;  /* 0x000000324c957221 */ /* 0x040fe20000010100 */
[----:B------:R-:W-:Y:S01]  /*229e0*/  FADD.FTZ R153, -R76, R52 ;  /* 0x000000344c997221 */ /* 0x000fe20000010100 */
[----:B------:R-:W-:Y:S01]  /*229f0*/  IMAD.U32 R55, R24, 0x10000, RZ ;  /* 0x0001000018377824 */ /* 0x000fe200078e00ff */
[----:B------:R-:W-:Y:S01]  /*22a00*/  SHF.L.U32 R46, R114, 0x10, RZ ;  /* 0x00000010722e7819 */ /* 0x000fe200000006ff */
[C---:B------:R-:W-:Y:S01]  /*22a10*/  FADD.FTZ R157, -R76.reuse, R54 ;  /* 0x000000364c9d7221 */ /* 0x040fe20000010100 */
[----:B------:R-:W-:Y:S01]  /*22a20*/  FADD.FTZ R161, -R76, R56 ;  /* 0x000000384ca17221 */ /* 0x000fe20000010100 */
[----:B0-----:R-:W-:Y:S01]  /*22a30*/  FFMA.FTZ R0, R167, UR14, R96 ;  /* 0x0000000ea7007c23 */ /* 0x001fe20008010060 */
[----:B------:R-:W-:Y:S01]  /*22a40*/  IMAD.U32 R50, R130, 0x10000, RZ ;  /* 0x0001000082327824 */ /* 0x000fe200078e00ff */
[----:B------:R-:W-:Y:S01]  /*22a50*/  SHF.L.U32 R52, R41, 0x10, RZ ;  /* 0x0000001029347819 */ /* 0x000fe200000006ff */
[----:B------:R-:W-:Y:S01]  /*22a60*/  FADD.FTZ R165, -R76, R58 ;  /* 0x0000003a4ca57221 */ /* 0x000fe20000010100 */
[----:B------:R-:W-:Y:S01]  /*22a70*/  FADD.FTZ R0, R0, R47 ;  /* 0x0000002f00007221 */ /* 0x000fe20000010000 */
[----:B------:R-:W-:Y:S01]  /*22a80*/  IMAD.U32 R54, R25, 0x10000, RZ ;  /* 0x0001000019367824 */ /* 0x000fe200078e00ff */
[----:B------:R-:W-:Y:S01]  /*22a90*/  SHF.L.U32 R56, R113, 0x10, RZ ;  /* 0x0000001071387819 */ /* 0x000fe200000006ff */
[----:B------:R-:W-:-:S02]  /*22aa0*/  IMAD.U32 R58, R129, 0x10000, RZ ;  /* 0x00010000813a7824 */ /* 0x000fc400078e00ff */
[C---:B------:R-:W-:Y:S01]  /*22ab0*/  FADD.FTZ R147, -R76.reuse, R49 ;  /* 0x000000314c937221 */ /* 0x040fe20000010100 */
[C---:B------:R-:W-:Y:S01]  /*22ac0*/  FADD.FTZ R151, -R76.reuse, R51 ;  /* 0x000000334c977221 */ /* 0x040fe20000010100 */
[----:B------:R-:W0:Y:S01]  /*22ad0*/  MUFU.RSQ R0, R0 ;  /* 0x0000000000007308 */ /* 0x000e220000001400 */
[C---:B------:R-:W-:Y:S01]  /*22ae0*/  FADD.FTZ R167, -R76.reuse, R60 ;  /* 0x0000003c4ca77221 */ /* 0x040fe20000010100 */
[----:B------:R-:W-:Y:S01]  /*22af0*/  FADD.FTZ R169, -R76, R62 ;  /* 0x0000003e4ca97221 */ /* 0x000fe20000010100 */
[----:B------:R-:W-:Y:S01]  /*22b00*/  SHF.L.U32 R60, R107, 0x10, RZ ;  /* 0x000000106b3c7819 */ /* 0x000fe200000006ff */
[----:B-1----:R-:W-:-:S04]  /*22b10*/  @!P1 IMAD.WIDE R44, R80, 0x4, R44 ;  /* 0x00000004502c9825 */ /* 0x002fc800078e022c */
[C---:B------:R-:W-:Y:S01]  /*22b20*/  FADD.FTZ R163, -R76.reuse, R57 ;  /* 0x000000394ca37221 */ /* 0x040fe20000010100 */
[C---:B------:R-:W-:Y:S01]  /*22b30*/  FADD.FTZ R171, -R76.reuse, R64 ;  /* 0x000000404cab7221 */ /* 0x040fe20000010100 */
[C---:B------:R-:W-:Y:S01]  /*22b40*/  FADD.FTZ R173, -R76.reuse, R66 ;  /* 0x000000424cad7221 */ /* 0x040fe20000010100 */
[----:B------:R-:W-:Y:S01]  /*22b50*/  IMAD.U32 R62, R127, 0x10000, RZ ;  /* 0x000100007f3e7824 */ /* 0x000fe200078e00ff */
[----:B------:R1:W-:Y:S01]  /*22b60*/  @!P1 STG.E desc[UR8][R44.64], R175 ;  /* 0x000000af2c009986 */ /* 0x0003e2000c101908 */
[----:B------:R-:W-:Y:S01]  /*22b70*/  SHF.L.U32 R64, R117, 0x10, RZ ;  /* 0x0000001075407819 */ /* 0x000fe200000006ff */
[----:B------:R-:W-:Y:S02]  /*22b80*/  IMAD.U32 R66, R133, 0x10000, RZ ;  /* 0x0001000085427824 */ /* 0x000fe400078e00ff */
[C---:B------:R-:W-:Y:S01]  /*22b90*/  FADD.FTZ R59, -R76.reuse, R59 ;  /* 0x0000003b4c3b7221 */ /* 0x040fe20000010100 */
[C---:B------:R-:W-:Y:S01]  /*22ba0*/  FADD.FTZ R47, -R76.reuse, R68 ;  /* 0x000000444c2f7221 */ /* 0x040fe20000010100 */
[----:B------:R-:W-:Y:S01]  /*22bb0*/  FADD.FTZ R51, -R76, R70 ;  /* 0x000000464c337221 */ /* 0x000fe20000010100 */
[----:B------:R-:W-:Y:S01]  /*22bc0*/  SHF.L.U32 R68, R115, 0x10, RZ ;  /* 0x0000001073447819 */ /* 0x000fe200000006ff */
[----:B------:R-:W-:-:S02]  /*22bd0*/  IMAD.U32 R70, R131, 0x10000, RZ ;  /* 0x0001000083467824 */ /* 0x000fc400078e00ff */
[----:B------:R-:W-:Y:S01]  /*22be0*/  FADD.FTZ R61, -R76, R61 ;  /* 0x0000003d4c3d7221 */ /* 0x000fe20000010100 */
[C---:B0-----:R-:W-:Y:S01]  /*22bf0*/  FMUL.FTZ R48, R0.reuse, R79 ;  /* 0x0000004f00307220 */ /* 0x041fe20000410000 */
[C---:B------:R-:W-:Y:S01]  /*22c00*/  FMUL.FTZ R97, R0.reuse, R97 ;  /* 0x0000006100617220 */ /* 0x040fe20000410000 */
[C---:B------:R-:W-:Y:S01]  /*22c10*/  FMUL.FTZ R99, R0.reuse, R99 ;  /* 0x0000006300637220 */ /* 0x040fe20000410000 */
[----:B------:R-:W-:Y:S01]  /*22c20*/  FMUL.FTZ R101, R0, R101 ;  /* 0x0000006500657220 */ /* 0x000fe20000410000 */
[----:B------:R-:W-:Y:S01]  /*22c30*/  FFMA.FTZ R48, R48, R53, R55 ;  /* 0x0000003530307223 */ /* 0x000fe20000010037 */
[----:B------:R-:W-:Y:S01]  /*22c40*/  FFMA.FTZ R53, R97, R46, R50 ;  /* 0x0000002e61357223 */ /* 0x000fe20000010032 */
[----:B------:R-:W-:Y:S01]  /*22c50*/  FFMA.FTZ R50, R99, R52, R54 ;  /* 0x0000003463327223 */ /* 0x000fe20000010036 */
[----:B-1----:R-:W-:Y:S01]  /*22c60*/  SHF.L.U32 R44, R42, 0x10, RZ ;  /* 0x000000102a2c7819 */ /* 0x002fe200000006ff */
[----:B------:R-:W-:Y:S01]  /*22c70*/  FFMA.FTZ R55, R101, R56, R58 ;  /* 0x0000003865377223 */ /* 0x000fe2000001003a */
[----:B------:R-:W-:Y:S01]  /*22c80*/  IMAD.U32 R46, R26, 0x10000, RZ ;  /* 0x000100001a2e7824 */ /* 0x000fe200078e00ff */
[----:B------:R-:W-:Y:S01]  /*22c90*/  SHF.L.U32 R52, R112, 0x10, RZ ;  /* 0x0000001070347819 */ /* 0x000fe200000006ff */
[----:B------:R-:W-:Y:S01]  /*22ca0*/  FMUL.FTZ R145, R0, R145 ;  /* 0x0000009100917220 */ /* 0x000fe20000410000 */
[----:B------:R-:W-:Y:S01]  /*22cb0*/  IMAD.U32 R54, R128, 0x10000, RZ ;  /* 0x0001000080367824 */ /* 0x000fe200078e00ff */
[----:B------:R-:W-:Y:S01]  /*22cc0*/  SHF.L.U32 R56, R43, 0x10, RZ ;  /* 0x000000102b387819 */ /* 0x000fe200000006ff */
[----:B------:R-:W-:Y:S01]  /*22cd0*/  FMUL.FTZ R147, R0, R147 ;  /* 0x0000009300937220 */ /* 0x000fe20000410000 */
[----:B------:R-:W-:-:S02]  /*22ce0*/  IMAD.U32 R58, R27, 0x10000, RZ ;  /* 0x000100001b3a7824 */ /* 0x000fc400078e00ff */
[C---:B------:R-:W-:Y:S01]  /*22cf0*/  FMUL.FTZ R149, R0.reuse, R149 ;  /* 0x0000009500957220 */ /* 0x040fe20000410000 */
[----:B------:R-:W-:Y:S01]  /*22d00*/  FMUL.FTZ R151, R0, R151 ;  /* 0x0000009700977220 */ /* 0x000fe20000410000 */
[----:B------:R-:W-:Y:S01]  /*22d10*/  FFMA.FTZ R46, R145, R44, R46 ;  /* 0x0000002c912e7223 */ /* 0x000fe2000001002e */
[----:B------:R-:W-:Y:S01]  /*22d20*/  FFMA.FTZ R147, R147, R52, R54 ;  /* 0x0000003493937223 */ /* 0x000fe20000010036 */
[----:B------:R-:W-:Y:S01]  /*22d30*/  SHF.L.U32 R44, R36, 0x10, RZ ;  /* 0x00000010242c7819 */ /* 0x000fe200000006ff */
[----:B------:R-:W-:Y:S01]  /*22d40*/  FFMA.FTZ R58, R149, R56, R58 ;  /* 0x00000038953a7223 */ /* 0x000fe2000001003a */
        /* <DEDUP_REMOVED lines=16> */
[----:B------:R-:W-:Y:S02]  /*22e50*/  IMAD.U32 R60, R132, 0x10000, RZ ;  /* 0x00010000843c7824 */ /* 0x000fe400078e00ff */
[C---:B------:R-:W-:Y:S01]  /*22e60*/  FMUL.FTZ R163, R0.reuse, R163 ;  /* 0x000000a300a37220 */ /* 0x040fe20000410000 */
[----:B------:R-:W-:Y:S01]  /*22e70*/  FMUL.FTZ R159, R0, R159 ;  /* 0x0000009f009f7220 */ /* 0x000fe20000410000 */
[----:B------:R-:W-:Y:S01]  /*22e80*/  FFMA.FTZ R54, R161, R44, R54 ;  /* 0x0000002ca1367223 */ /* 0x000fe20000010036 */
[----:B------:R-:W-:Y:S01]  /*22e90*/  SHF.L.U32 R44, R32, 0x10, RZ ;  /* 0x00000010202c7819 */ /* 0x000fe200000006ff */
[----:B------:R-:W-:Y:S01]  /*22ea0*/  FFMA.FTZ R163, R163, R56, R60 ;  /* 0x00000038a3a37223 */ /* 0x000fe2000001003c */
[----:B------:R-:W-:-:S02]  /*22eb0*/  IMAD.U32 R56, R16, 0x10000, RZ ;  /* 0x0001000010387824 */ /* 0x000fc400078e00ff */
[C---:B------:R-:W-:Y:S01]  /*22ec0*/  FMUL.FTZ R167, R0.reuse, R167 ;  /* 0x000000a700a77220 */ /* 0x040fe20000410000 */
[----:B------:R-:W-:Y:S01]  /*22ed0*/  FFMA.FTZ R159, R159, R64, R66 ;  /* 0x000000409f9f7223 */ /* 0x000fe20000010042 */
[----:B------:R-:W-:Y:S01]  /*22ee0*/  SHF.L.U32 R64, R39, 0x10, RZ ;  /* 0x0000001027407819 */ /* 0x000fe200000006ff */
[----:B------:R-:W-:Y:S02]  /*22ef0*/  IMAD.U32 R66, R23, 0x10000, RZ ;  /* 0x0001000017427824 */ /* 0x000fe400078e00ff */
[C---:B------:R-:W-:Y:S01]  /*22f00*/  FMUL.FTZ R165, R0.reuse, R165 ;  /* 0x000000a500a57220 */ /* 0x040fe20000410000 */
[----:B------:R-:W-:Y:S01]  /*22f10*/  FMUL.FTZ R59, R0, R59 ;  /* 0x0000003b003b7220 */ /* 0x000fe20000410000 */
[----:B------:R-:W-:Y:S01]  /*22f20*/  FFMA.FTZ R167, R167, R44, R56 ;  /* 0x0000002ca7a77223 */ /* 0x000fe20000010038 */
        /* <DEDUP_REMOVED lines=12> */
[C---:B------:R-:W-:Y:S01]  /*22ff0*/  FADD.FTZ R63, -R76.reuse, R63 ;  /* 0x0000003f4c3f7221 */ /* 0x040fe20000010100 */
[----:B------:R-:W0:Y:S01]  /*23000*/  LDC.64 R44, c[0x0][0x428] ;  /* 0x00010a00ff2c7b82 */ /* 0x000e220000000a00 */
[C---:B------:R-:W-:Y:S01]  /*23010*/  FADD.FTZ R65, -R76.reuse, R65 ;  /* 0x000000414c417221 */ /* 0x040fe20000010100 */
[C---:B------:R-:W-:Y:S01]  /*23020*/  FADD.FTZ R49, -R76.reuse, R72 ;  /* 0x000000484c317221 */ /* 0x040fe20000010100 */
[C---:B------:R-:W-:Y:S01]  /*23030*/  FADD.FTZ R57, -R76.reuse, R74 ;  /* 0x0000004a4c397221 */ /* 0x040fe20000010100 */
[----:B------:R-:W-:Y:S01]  /*23040*/  FFMA.FTZ R169, R169, R66, R68 ;  /* 0x00000042a9a97223 */ /* 0x000fe20000010044 */
[C---:B------:R-:W-:Y:S01]  /*23050*/  FADD.FTZ R67, -R76.reuse, R67 ;  /* 0x000000434c437221 */ /* 0x040fe20000010100 */
[C---:B------:R-:W-:Y:S01]  /*23060*/  FADD.FTZ R73, -R76.reuse, R73 ;  /* 0x000000494c497221 */ /* 0x040fe20000010100 */
[C---:B------:R-:W-:Y:S01]  /*23070*/  FADD.FTZ R75, -R76.reuse, R75 ;  /* 0x0000004b4c4b7221 */ /* 0x040fe20000010100 */
[C---:B------:R-:W-:Y:S01]  /*23080*/  FADD.FTZ R69, -R76.reuse, R69 ;  /* 0x000000454c457221 */ /* 0x040fe20000010100 */
[----:B------:R-:W-:Y:S01]  /*23090*/  FADD.FTZ R71, -R76, R71 ;  /* 0x000000474c477221 */ /* 0x000fe20000010100 */
[----:B------:R-:W-:Y:S01]  /*230a0*/  SHF.L.U32 R74, R121, 0x10, RZ ;  /* 0x00000010794a7819 */ /* 0x000fe200000006ff */
[----:B------:R-:W-:Y:S01]  /*230b0*/  FFMA.FTZ R72, R61, R60, R64 ;  /* 0x0000003c3d487223 */ /* 0x000fe20000010040 */
[----:B------:R-:W-:Y:S01]  /*230c0*/  SHF.L.U32 R66, R35, 0x10, RZ ;  /* 0x0000001023427819 */ /* 0x000fe200000006ff */
[----:B------:R-:W-:-:S02]  /*230d0*/  IMAD.U32 R76, R137, 0x10000, RZ ;  /* 0x00010000894c7824 */ /* 0x000fc400078e00ff */
[----:B------:R-:W-:Y:S01]  /*230e0*/  FMUL.FTZ R63, R0, R63 ;  /* 0x0000003f003f7220 */ /* 0x000fe20000410000 */
[----:B------:R-:W-:Y:S01]  /*230f0*/  SHF.L.U32 R60, R120, 0x10, RZ ;  /* 0x00000010783c7819 */ /* 0x000fe200000006ff */
[----:B------:R-:W-:Y:S02]  /*23100*/  IMAD.U32 R68, R19, 0x10000, RZ ;  /* 0x0001000013447824 */ /* 0x000fe400078e00ff */
[----:B------:R-:W-:Y:S01]  /*23110*/  FMUL.FTZ R173, R0, R173 ;  /* 0x000000ad00ad7220 */ /* 0x000fe20000410000 */
[----:B------:R-:W-:Y:S02]  /*23120*/  IMAD.U32 R64, R136, 0x10000, RZ ;  /* 0x0001000088407824 */ /* 0x000fe400078e00ff */
[----:B------:R-:W-:Y:S01]  /*23130*/  FMUL.FTZ R65, R0, R65 ;  /* 0x0000004100417220 */ /* 0x000fe20000410000 */
[----:B------:R-:W-:Y:S01]  /*23140*/  FFMA.FTZ R74, R63, R74, R76 ;  /* 0x0000004a3f4a7223 */ /* 0x000fe2000001004c */
[----:B------:R-:W-:Y:S01]  /*23150*/  FFMA.FTZ R173, R173, R66, R68 ;  /* 0x00000042adad7223 */ /* 0x000fe20000010044 */
[----:B------:R-:W-:Y:S01]  /*23160*/  SHF.L.U32 R56, R28, 0x10, RZ ;  /* 0x000000101c387819 */ /* 0x000fe200000006ff */
[----:B------:R-:W-:Y:S01]  /*23170*/  FFMA.FTZ R76, R65, R60, R64 ;  /* 0x0000003c414c7223 */ /* 0x000fe20000010040 */
[----:B------:R-:W-:Y:S01]  /*23180*/  SHF.L.U32 R68, R29, 0x10, RZ ;  /* 0x000000101d447819 */ /* 0x000fe200000006ff */
[----:B------:R-:W-:Y:S01]  /*23190*/  FMUL.FTZ R57, R0, R57 ;  /* 0x0000003900397220 */ /* 0x000fe20000410000 */
[----:B------:R-:W-:-:S02]  /*231a0*/  IMAD.U32 R60, R12, 0x10000, RZ ;  /* 0x000100000c3c7824 */ /* 0x000fc400078e00ff */
[C---:B------:R-:W-:Y:S01]  /*231b0*/  FMUL.FTZ R49, R0.reuse, R49 ;  /* 0x0000003100317220 */ /* 0x040fe20000410000 */
[----:B------:R-:W-:Y:S02]  /*231c0*/  IMAD.U32 R96, R135, 0x10000, RZ ;  /* 0x0001000087607824 */ /* 0x000fe400078e00ff */
[----:B------:R-:W-:Y:S01]  /*231d0*/  FMUL.FTZ R67, R0, R67 ;  /* 0x0000004300437220 */ /* 0x000fe20000410000 */
[----:B------:R-:W-:Y:S01]  /*231e0*/  SHF.L.U32 R64, R126, 0x10, RZ ;  /* 0x000000107e407819 */ /* 0x000fe200000006ff */
[----:B------:R-:W-:Y:S02]  /*231f0*/  IMAD.U32 R66, R142, 0x10000, RZ ;  /* 0x000100008e427824 */ /* 0x000fe400078e00ff */
[C---:B------:R-:W-:Y:S01]  /*23200*/  FMUL.FTZ R59, R0.reuse, R73 ;  /* 0x00000049003b7220 */ /* 0x040fe20000410000 */
[----:B------:R-:W-:Y:S01]  /*23210*/  FMUL.FTZ R75, R0, R75 ;  /* 0x0000004b004b7220 */ /* 0x000fe20000410000 */
[----:B------:R-:W-:Y:S01]  /*23220*/  FFMA.FTZ R73, R49, R56, R60 ;  /* 0x0000003831497223 */ /* 0x000fe2000001003c */
[----:B------:R-:W-:Y:S01]  /*23230*/  FFMA.FTZ R98, R57, R68, R98 ;  /* 0x0000004439627223 */ /* 0x000fe20000010062 */
[----:B------:R-:W-:Y:S01]  /*23240*/  FFMA.FTZ R78, R67, R78, R96 ;  /* 0x0000004e434e7223 */ /* 0x000fe20000010060 */
[----:B------:R-:W1:Y:S01]  /*23250*/  @!P1 LDC.64 R56, c[0x0][0x3c8] ;  /* 0x0000f200ff389b82 */ /* 0x000e620000000a00 */
[----:B------:R-:W-:Y:S01]  /*23260*/  FFMA.FTZ R96, R59, R64, R66 ;  /* 0x000000403b607223 */ /* 0x000fe20000010042 */
[----:B------:R-:W-:Y:S01]  /*23270*/  FFMA.FTZ R75, R75, R100, R102 ;  /* 0x000000644b4b7223 */ /* 0x000fe20000010066 */
[----:B------:R-:W-:Y:S01]  /*23280*/  SHF.L.U32 R66, R124, 0x10, RZ ;  /* 0x000000107c427819 */ /* 0x000fe200000006ff */
[----:B------:R-:W-:Y:S01]  /*23290*/  IMAD.U32 R68, R140, 0x10000, RZ ;  /* 0x000100008c447824 */ /* 0x000fe200078e00ff */
[----:B------:R-:W-:Y:S01]  /*232a0*/  SHF.L.U32 R102, R31, 0x10, RZ ;  /* 0x000000101f667819 */ /* 0x000fe200000006ff */
[C---:B------:R-:W-:Y:S01]  /*232b0*/  FMUL.FTZ R69, R0.reuse, R69 ;  /* 0x0000004500457220 */ /* 0x040fe20000410000 */
[----:B------:R-:W-:Y:S01]  /*232c0*/  FMUL.FTZ R51, R0, R51 ;  /* 0x0000003300337220 */ /* 0x000fe20000410000 */
[----:B------:R-:W-:Y:S01]  /*232d0*/  SHF.L.U32 R60, R30, 0x10, RZ ;  /* 0x000000101e3c7819 */ /* 0x000fe200000006ff */
[----:B------:R-:W-:Y:S01]  /*232e0*/  FMUL.FTZ R49, R0, R71 ;  /* 0x0000004700317220 */ /* 0x000fe20000410000 */
[----:B------:R-:W-:Y:S01]  /*232f0*/  FFMA.FTZ R100, R69, R66, R68 ;  /* 0x0000004245647223 */ /* 0x000fe20000010044 */
[----:B------:R-:W-:Y:S01]  /*23300*/  FFMA.FTZ R59, R51, R102, R146 ;  /* 0x00000066333b7223 */ /* 0x000fe20000010092 */
[----:B0-----:R-:W-:-:S04]  /*23310*/  IMAD.WIDE.U32 R66, R103, 0x10, R44 ;  /* 0x0000001067427825 */ /* 0x001fc800078e002c */
[----:B------:R-:W-:Y:S01]  /*23320*/  FMUL.FTZ R47, R0, R47 ;  /* 0x0000002f002f7220 */ /* 0x000fe20000410000 */
[----:B------:R-:W0:Y:S01]  /*23330*/  LDC.64 R102, c[0x0][0x380] ;  /* 0x0000e000ff667b82 */ /* 0x000e220000000a00 */
[----:B------:R-:W-:Y:S01]  /*23340*/  FFMA.FTZ R148, R49, R148, R150 ;  /* 0x0000009431947223 */ /* 0x000fe20000010096 */
[----:B------:R-:W-:Y:S01]  /*23350*/  IMAD.U32 R64, R14, 0x10000, RZ ;  /* 0x000100000e407824 */ /* 0x000fe200078e00ff */
[----:B------:R-:W-:Y:S01]  /*23360*/  F2FP.BF16.F32.PACK_AB R49, R159, R62 ;  /* 0x0000003e9f31723e */ /* 0x000fe200000010ff */
[----:B------:R-:W-:Y:S01]  /*23370*/  IMAD.WIDE.U32 R68, R105, 0x10, R44 ;  /* 0x0000001069447825 */ /* 0x000fe200078e002c */
[----:B------:R-:W-:-:S03]  /*23380*/  F2FP.BF16.F32.PACK_AB R46, R147, R46 ;  /* 0x0000002e932e723e */ /* 0x000fc600000010ff */
[----:B------:R-:W-:Y:S01]  /*23390*/  FFMA.FTZ R71, R47, R60, R64 ;  /* 0x0000003c2f477223 */ /* 0x000fe20000010040 */
[----:B------:R-:W-:Y:S01]  /*233a0*/  F2FP.BF16.F32.PACK_AB R47, R151, R58 ;  /* 0x0000003a972f723e */ /* 0x000fe200000010ff */
[--C-:B------:R-:W-:Y:S01]  /*233b0*/  IMAD.WIDE.U32 R60, R93, 0x10, R44.reuse ;  /* 0x000000105d3c7825 */ /* 0x100fe200078e002c */
[----:B------:R-:W-:Y:S02]  /*233c0*/  F2FP.BF16.F32.PACK_AB R51, R70, R165 ;  /* 0x000000a54633723e */ /* 0x000fe400000010ff */
[----:B------:R-:W-:Y:S01]  /*233d0*/  F2FP.BF16.F32.PACK_AB R59, R148, R59 ;  /* 0x0000003b943b723e */ /* 0x000fe200000010ff */
[----:B------:R-:W-:Y:S01]  /*233e0*/  IMAD.WIDE.U32 R64, R95, 0x10, R44 ;  /* 0x000000105f407825 */ /* 0x000fe200078e002c */
[----:B------:R-:W-:Y:S02]  /*233f0*/  F2FP.BF16.F32.PACK_AB R45, R55, R50 ;  /* 0x00000032372d723e */ /* 0x000fe400000010ff */
[----:B------:R-:W-:Y:S01]  /*23400*/  F2FP.BF16.F32.PACK_AB R44, R53, R48 ;  /* 0x00000030352c723e */ /* 0x000fe200000010ff */
[----:B-1----:R-:W-:Y:S01]  /*23410*/  @!P1 IMAD.WIDE R62, R80, 0x4, R56 ;  /* 0x00000004503e9825 */ /* 0x002fe200078e0238 */
[----:B------:R-:W-:-:S02]  /*23420*/  F2FP.BF16.F32.PACK_AB R50, R163, R54 ;  /* 0x00000036a332723e */ /* 0x000fc400000010ff */
[----:B------:R-:W-:Y:S02]  /*23430*/  F2FP.BF16.F32.PACK_AB R48, R155, R52 ;  /* 0x000000349b30723e */ /* 0x000fe400000010ff */
[----:B------:R-:W-:Y:S01]  /*23440*/  F2FP.BF16.F32.PACK_AB R55, R78, R173 ;  /* 0x000000ad4e37723e */ /* 0x000fe200000010ff */
[----:B------:R1:W-:Y:S01]  /*23450*/  @!P1 STG.E desc[UR8][R62.64], R0 ;  /* 0x000000003e009986 */ /* 0x0003e2000c101908 */
        /* <DEDUP_REMOVED lines=9> */
[----:B0-----:R-:W-:-:S03]  /*234f0*/  IADD3 R80, PT, PT, R80, R102, RZ ;  /* 0x0000006650507210 */ /* 0x001fc60007ffe0ff */
[----:B------:R1:W-:Y:S01]  /*23500*/  STG.E.128 desc[UR8][R68.64], R56 ;  /* 0x0000003844007986 */ /* 0x0003e2000c101d08 */
[----:B------:R-:W-:-:S13]  /*23510*/  ISETP.GE.AND P1, PT, R80, R103, PT ;  /* 0x000000675000720c */ /* 0x000fda0003f26270 */
[----:B------:R-:W-:Y:S05]  /*23520*/  @!P1 BRA `(.L_x_7098) ;  /* 0xfffffdd400789947 */ /* 0x000fea000383ffff */
[----:B------:R-:W-:Y:S05]  /*23530*/  EXIT ;  /* 0x000000000000794d */ /* 0x000fea0003800000 */
.L_x_7099:
        /* <DEDUP_REMOVED lines=12> */
.L_x_18035:


//--------------------- .text._ZN10layer_norm31ln_parallel_residual_fwd_kernelINS_13Kernel_traitsIf13__nv_bfloat16fS2_fjLj8192ELj1ELj1ELj8ELj16ENS_18Kernel_traits_baseILj8192EfS2_fS2_fjLj256EEEEELb0ELb0ELb0EEEvNS_9FwdParamsE --------------------------
	.section	.text._ZN10layer_norm31ln_parallel_residual_fwd_kernelINS_13Kernel_traitsIf13__nv_bfloat16fS2_fjLj8192ELj1ELj1ELj8ELj16ENS_18Kernel_traits_baseILj8192EfS2_fS2_fjLj256EEEEELb0ELb0ELb0EEEvNS_9FwdParamsE,"ax",@progbits
	.align	128
        .global         _ZN10layer_norm31ln_parallel_residual_fwd_kernelINS_13Kernel_traitsIf13__nv_bfloat16fS2_fjLj8192ELj1ELj1ELj8ELj16ENS_18Kernel_traits_baseILj8192EfS2_fS2_fjLj256EEEEELb0ELb0ELb0EEEvNS_9FwdParamsE
        .type           _ZN10layer_norm31ln_parallel_residual_fwd_kernelINS_13Kernel_traitsIf13__nv_bfloat16fS2_fjLj8192ELj1ELj1ELj8ELj16ENS_18Kernel_traits_baseILj8192EfS2_fS2_fjLj256EEEEELb0ELb0ELb0EEEvNS_9FwdParamsE,@function
        .size           _ZN10layer_norm31ln_parallel_residual_fwd_kernelINS_13Kernel_traitsIf13__nv_bfloat16fS2_fjLj8192ELj1ELj1ELj8ELj16ENS_18Kernel_traits_baseILj8192EfS2_fS2_fjLj256EEEEELb0ELb0ELb0EEEvNS_9FwdParamsE,(.L_x_18036 - _ZN10layer_norm31ln_parallel_residual_fwd_kernelINS_13Kernel_traitsIf13__nv_bfloat16fS2_fjLj8192ELj1ELj1ELj8ELj16ENS_18Kernel_traits_baseILj8192EfS2_fS2_fjLj256EEEEELb0ELb0ELb0EEEvNS_9FwdParamsE)
        .other          _ZN10layer_norm31ln_parallel_residual_fwd_kernelINS_13Kernel_traitsIf13__nv_bfloat16fS2_fjLj8192ELj1ELj1ELj8ELj16ENS_18Kernel_traits_baseILj8192EfS2_fS2_fjLj256EEEEELb0ELb0ELb0EEEvNS_9FwdParamsE,@"STO_CUDA_ENTRY STV_DEFAULT"
_ZN10layer_norm31ln_parallel_residual_fwd_kernelINS_13Kernel_traitsIf13__nv_bfloat16fS2_fjLj8192ELj1ELj1ELj8ELj16ENS_18Kernel_traits_baseILj8192EfS2_fS2_fjLj256EEEEELb0ELb0ELb0EEEvNS_9FwdParamsE:
.text._ZN10layer_norm31ln_parallel_residual_fwd_kernelINS_13Kernel_traitsIf13__nv_bfloat16fS2_fjLj8192ELj1ELj1ELj8ELj16ENS_18Kernel_traits_baseILj8192EfS2_fS2_fjLj256EEEEELb0ELb0ELb0EEEvNS_9FwdParamsE:
[----:B------:R-:W-:Y:S01]  /*0000*/  LDC R1, c[0x0][0x37c] ;  /* 0x0000df00ff017b82 */ /* 0x000fe20000000800 */
[----:B------:R-:W0:Y:S07]  /*0010*/  S2R R0, SR_TID.X ;  /* 0x0000000000007919 */ /* 0x000e2e0000002100 */
[----:B------:R-:W1:Y:S01]  /*0020*/  LDC R2, c[0x0][0x388] ;  /* 0x0000e200ff027b82 */ /* 0x000e620000000800 */
[----:B------:R-:W2:Y:S01]  /*0030*/  LDCU.64 UR4, c[0x0][0x438] ;  /* 0x00008700ff0477ac */ /* 0x000ea20008000a00 */
[----:B------:R-:W-:Y:S01]  /*0040*/  BSSY.RECONVERGENT B0, `(.L_x_7100) ;  /* 0x0000165000007945 */ /* 0x000fe20003800200 */
[----:B------:R-:W3:Y:S01]  /*0050*/  LDCU.64 UR6, c[0x0][0x358] ;  /* 0x00006b00ff0677ac */ /* 0x000ee20008000a00 */
[----:B--2---:R-:W-:-:S04]  /*0060*/  UISETP.NE.U32.AND UP0, UPT, UR4, URZ, UPT ;  /* 0x000000ff0400728c */ /* 0x004fc8000bf05070 */
[----:B------:R-:W-:Y:S01]  /*0070*/  UISETP.NE.AND.EX UP0, UPT, UR5, URZ, UPT, UP0 ;  /* 0x000000ff0500728c */ /* 0x000fe2000bf05300 */
[----:B-1----:R-:W-:-:S04]  /*0080*/  SHF.R.S32.HI R3, RZ, 0x1f, R2 ;  /* 0x0000001fff037819 */ /* 0x002fc80000011402 */
        /* <DEDUP_REMOVED lines=19> */
[----:B------:R-:W-:Y:S01]  /*01c0*/  @P0 LOP3.LUT R100, R100, 0x100, RZ, 0xfc, !PT ;  /* 0x0000010064640812 */ /* 0x000fe200078efcff */
[----:B------:R-:W5:Y:S05]  /*01d0*/  @P0 LDG.E.128 R4, desc[UR6][R52.64] ;  /* 0x0000000634040981 */ /* 0x000f6a000c1e1d00 */
[----:B------:R-:W1:Y:S01]  /*01e0*/  LDC.64 R64, c[0x0][0x3d8] ;  /* 0x0000f600ff407b82 */ /* 0x000e620000000a00 */
[C---:B--2---:R-:W-:Y:S01]  /*01f0*/  @P1 IMAD.WIDE.U32 R56, R100.reuse, 0x20, R56 ;  /* 0x0000002064381825 */ /* 0x044fe200078e0038 */
[----:B------:R2:W5:Y:S04]  /*0200*/  @P0 LDG.E.128 R8, desc[UR6][R52.64+0x10] ;  /* 0x0000100634080981 */ /* 0x000568000c1e1d00 */
[----:B------:R-:W5:Y:S01]  /*0210*/  @P1 LDG.E.128 R20, desc[UR6][R56.64] ;  /* 0x0000000638141981 */ /* 0x000f62000c1e1d00 */
[C---:B---3--:R-:W-:Y:S01]  /*0220*/  @P1 IMAD.WIDE.U32 R60, R100.reuse, 0x20, R58 ;  /* 0x00000020643c1825 */ /* 0x048fe200078e003a */
[----:B------:R-:W-:-:S02]  /*0230*/  @P1 IADD3 R100, PT, PT, R100, 0x100, RZ ;  /* 0x0000010064641810 */ /* 0x000fc40007ffe0ff */
[----:B------:R3:W5:Y:S04]  /*0240*/  @P1 LDG.E.128 R24, desc[UR6][R56.64+0x10] ;  /* 0x0000100638181981 */ /* 0x000768000c1e1d00 */
[----:B------:R-:W5:Y:S04]  /*0250*/  @P1 LDG.E.128 R28, desc[UR6][R60.64] ;  /* 0x000000063c1c1981 */ /* 0x000f68000c1e1d00 */
[----:B------:R4:W5:Y:S01]  /*0260*/  @P1 LDG.E.128 R32, desc[UR6][R60.64+0x10] ;  /* 0x000010063c201981 */ /* 0x000962000c1e1d00 */
[----:B------:R-:W-:Y:S01]  /*0270*/  ISETP.GE.U32.AND P1, PT, R2, 0x400, PT ;  /* 0x000004000200780c */ /* 0x000fe20003f26070 */
[C---:B0-----:R-:W-:Y:S01]  /*0280*/  @P2 IMAD.WIDE.U32 R62, R100.reuse, 0x20, R62 ;  /* 0x00000020643e2825 */ /* 0x041fe200078e003e */
[----:B------:R-:W-:Y:S01]  /*0290*/  CS2R R66, SRZ ;  /* 0x0000000000427805 */ /* 0x000fe2000001ff00 */
[----:B------:R-:W5:Y:S02]  /*02a0*/  @P0 LDG.E.128 R12, desc[UR6][R54.64] ;  /* 0x00000006360c0981 */ /* 0x000f64000c1e1d00 */
[----:B-1----:R-:W-:Y:S01]  /*02b0*/  @P2 IMAD.WIDE.U32 R64, R100, 0x20, R64 ;  /* 0x0000002064402825 */ /* 0x002fe200078e0040 */
[----:B--2---:R-:W-:Y:S01]  /*02c0*/  CS2R R52, SRZ ;  /* 0x0000000000347805 */ /* 0x004fe2000001ff00 */
[----:B------:R0:W5:Y:S01]  /*02d0*/  @P0 LDG.E.128 R16, desc[UR6][R54.64+0x10] ;  /* 0x0000100636100981 */ /* 0x000162000c1e1d00 */
[----:B------:R-:W-:-:S02]  /*02e0*/  CS2R R58, SRZ ;  /* 0x00000000003a7805 */ /* 0x000fc4000001ff00 */
[----:B---3--:R-:W-:Y:S02]  /*02f0*/  CS2R R56, SRZ ;  /* 0x0000000000387805 */ /* 0x008fe4000001ff00 */
[----:B----4-:R-:W-:Y:S01]  /*0300*/  CS2R R60, SRZ ;  /* 0x00000000003c7805 */ /* 0x010fe2000001ff00 */
[----:B------:R-:W5:Y:S01]  /*0310*/  @P2 LDG.E.128 R36, desc[UR6][R62.64] ;  /* 0x000000063e242981 */ /* 0x000f62000c1e1d00 */
[----:B------:R-:W-:Y:S02]  /*0320*/  CS2R R70, SRZ ;  /* 0x0000000000467805 */ /* 0x000fe4000001ff00 */
[----:B------:R-:W-:Y:S02]  /*0330*/  CS2R R68, SRZ ;  /* 0x0000000000447805 */ /* 0x000fe4000001ff00 */
[----:B------:R-:W-:Y:S01]  /*0340*/  CS2R R74, SRZ ;  /* 0x00000000004a7805 */ /* 0x000fe2000001ff00 */
[----:B------:R1:W5:Y:S01]  /*0350*/  @P2 LDG.E.128 R40, desc[UR6][R62.64+0x10] ;  /* 0x000010063e282981 */ /* 0x000362000c1e1d00 */
[----:B------:R-:W-:-:S02]  /*0360*/  CS2R R72, SRZ ;  /* 0x0000000000487805 */ /* 0x000fc4000001ff00 */
[----:B0-----:R-:W-:Y:S02]  /*0370*/  CS2R R54, SRZ ;  /* 0x0000000000367805 */ /* 0x001fe4000001ff00 */
[----:B------:R-:W-:Y:S01]  /*0380*/  CS2R R78, SRZ ;  /* 0x00000000004e7805 */ /* 0x000fe2000001ff00 */
[----:B------:R-:W5:Y:S01]  /*0390*/  @P2 LDG.E.128 R44, desc[UR6][R64.64] ;  /* 0x00000006402c2981 */ /* 0x000f62000c1e1d00 */
[----:B------:R-:W-:Y:S02]  /*03a0*/  CS2R R76, SRZ ;  /* 0x00000000004c7805 */ /* 0x000fe4000001ff00 */
[----:B------:R-:W-:Y:S02]  /*03b0*/  CS2R R82, SRZ ;  /* 0x0000000000527805 */ /* 0x000fe4000001ff00 */
[----:B------:R-:W-:Y:S01]  /*03c0*/  CS2R R80, SRZ ;  /* 0x0000000000507805 */ /* 0x000fe2000001ff00 */
[----:B------:R0:W5:Y:S01]  /*03d0*/  @P2 LDG.E.128 R48, desc[UR6][R64.64+0x10] ;  /* 0x0000100640302981 */ /* 0x000162000c1e1d00 */
[----:B------:R-:W-:-:S02]  /*03e0*/  CS2R R86, SRZ ;  /* 0x0000000000567805 */ /* 0x000fc4000001ff00 */
[----:B-1----:R-:W-:Y:S02]  /*03f0*/  CS2R R62, SRZ ;  /* 0x00000000003e7805 */ /* 0x002fe4000001ff00 */
[----:B------:R-:W-:Y:S02]  /*0400*/  CS2R R84, SRZ ;  /* 0x0000000000547805 */ /* 0x000fe4000001ff00 */
[----:B------:R-:W-:Y:S02]  /*0410*/  CS2R R90, SRZ ;  /* 0x00000000005a7805 */ /* 0x000fe4000001ff00 */
[----:B------:R-:W-:Y:S02]  /*0420*/  CS2R R88, SRZ ;  /* 0x0000000000587805 */ /* 0x000fe4000001ff00 */
[----:B------:R-:W-:Y:S02]  /*0430*/  CS2R R94, SRZ ;  /* 0x00000000005e7805 */ /* 0x000fe4000001ff00 */
[----:B------:R-:W-:-:S02]  /*0440*/  CS2R R92, SRZ ;  /* 0x00000000005c7805 */ /* 0x000fc4000001ff00 */
[----:B------:R-:W-:Y:S02]  /*0450*/  CS2R R98, SRZ ;  /* 0x0000000000627805 */ /* 0x000fe4000001ff00 */
[----:B------:R-:W-:Y:S02]  /*0460*/  CS2R R96, SRZ ;  /* 0x0000000000607805 */ /* 0x000fe4000001ff00 */
[----:B0-----:R-:W-:Y:S02]  /*0470*/  CS2R R64, SRZ ;  /* 0x0000000000407805 */ /* 0x001fe4000001ff00 */
[----:B------:R-:W-:Y:S01]  /*0480*/  @P2 IADD3 R100, PT, PT, R100, 0x100, RZ ;  /* 0x0000010064642810 */ /* 0x000fe20007ffe0ff */
[----:B------:R-:W-:Y:S06]  /*0490*/  @!P1 BRA `(.L_x_7103) ;  /* 0x00000010007c9947 */ /* 0x000fec0003800000 */
        /* <DEDUP_REMOVED lines=19> */
[----:B------:R0:W5:Y:S01]  /*05d0*/  LDG.E.128 R124, desc[UR6][R52.64+0x10] ;  /* 0x00001006347c7981 */ /* 0x000162000c1e1d00 */
[----:B------:R-:W-:Y:S02]  /*05e0*/  CS2R R106, SRZ ;  /* 0x00000000006a7805 */ /* 0x000fe4000001ff00 */
[----:B------:R-:W-:Y:S02]  /*05f0*/  CS2R R104, SRZ ;  /* 0x0000000000687805 */ /* 0x000fe4000001ff00 */
[----:B------:R-:W-:Y:S01]  /*0600*/  CS2R R102, SRZ ;  /* 0x0000000000667805 */ /* 0x000fe2000001ff00 */
[----:B------:R-:W5:Y:S01]  /*0610*/  LDG.E.128 R120, desc[UR6][R56.64] ;  /* 0x0000000638787981 */ /* 0x000f62000c1e1d00 */
[----:B------:R-:W-:Y:S02]  /*0620*/  CS2R R100, SRZ ;  /* 0x0000000000647805 */ /* 0x000fe4000001ff00 */
[----:B------:R-:W-:Y:S02]  /*0630*/  CS2R R78, SRZ ;  /* 0x00000000004e7805 */ /* 0x000fe4000001ff00 */
[----:B------:R-:W-:Y:S01]  /*0640*/  CS2R R76, SRZ ;  /* 0x00000000004c7805 */ /* 0x000fe2000001ff00 */
[----:B------:R1:W5:Y:S01]  /*0650*/  LDG.E.128 R116, desc[UR6][R56.64+0x10] ;  /* 0x0000100638747981 */ /* 0x000362000c1e1d00 */
[----:B------:R-:W-:-:S02]  /*0660*/  CS2R R82, SRZ ;  /* 0x0000000000527805 */ /* 0x000fc4000001ff00 */
[----:B0-----:R-:W-:Y:S02]  /*0670*/  CS2R R52, SRZ ;  /* 0x0000000000347805 */ /* 0x001fe4000001ff00 */
[----:B------:R-:W-:Y:S02]  /*0680*/  CS2R R80, SRZ ;  /* 0x0000000000507805 */ /* 0x000fe4000001ff00 */
[----:B------:R-:W-:Y:S02]  /*0690*/  CS2R R86, SRZ ;  /* 0x0000000000567805 */ /* 0x000fe4000001ff00 */
[----:B------:R-:W-:Y:S02]  /*06a0*/  CS2R R84, SRZ ;  /* 0x0000000000547805 */ /* 0x000fe4000001ff00 */
[----:B------:R-:W-:Y:S02]  /*06b0*/  CS2R R90, SRZ ;  /* 0x00000000005a7805 */ /* 0x000fe4000001ff00 */
[----:B------:R-:W-:-:S02]  /*06c0*/  CS2R R88, SRZ ;  /* 0x0000000000587805 */ /* 0x000fc4000001ff00 */
[----:B------:R-:W-:Y:S02]  /*06d0*/  CS2R R94, SRZ ;  /* 0x00000000005e7805 */ /* 0x000fe4000001ff00 */
[----:B------:R-:W-:Y:S02]  /*06e0*/  CS2R R92, SRZ ;  /* 0x00000000005c7805 */ /* 0x000fe4000001ff00 */
[----:B-1----:R-:W-:Y:S02]  /*06f0*/  CS2R R56, SRZ ;  /* 0x0000000000387805 */ /* 0x002fe4000001ff00 */
[----:B------:R-:W-:Y:S02]  /*0700*/  CS2R R98, SRZ ;  /* 0x0000000000627805 */ /* 0x000fe4000001ff00 */
[----:B------:R-:W-:Y:S01]  /*0710*/  CS2R R96, SRZ ;  /* 0x0000000000607805 */ /* 0x000fe2000001ff00 */
[----:B------:R-:W-:Y:S06]  /*0720*/  BRA `(.L_x_7103) ;  /* 0x0000000c00d87947 */ /* 0x000fec0003800000 */
.L_x_7102:
        /* <DEDUP_REMOVED lines=9> */
[C---:B-1----:R-:W-:Y:S01]  /*07c0*/  @P0 IMAD.WIDE.U32 R56, R100.reuse, 0x20, R56 ;  /* 0x0000002064380825 */ /* 0x042fe200078e0038 */
[----:B------:R-:W5:Y:S06]  /*07d0*/  @P0 LDG.E.128 R4, desc[UR6][R54.64] ;  /* 0x0000000636040981 */ /* 0x000f6c000c1e1d00 */
[----:B------:R-:W1:Y:S01]  /*07e0*/  LDC.64 R64, c[0x0][0x3d0] ;  /* 0x0000f400ff407b82 */ /* 0x000e620000000a00 */
[----:B--2---:R-:W-:-:S07]  /*07f0*/  @P0 IMAD.WIDE.U32 R52, R100, 0x20, R52 ;  /* 0x0000002064340825 */ /* 0x004fce00078e0034 */
[----:B------:R-:W2:Y:S01]  /*0800*/  @P1 LDC.64 R62, c[0x0][0x440] ;  /* 0x00011000ff3e1b82 */ /* 0x000ea20000000a00 */
[----:B------:R-:W-:Y:S01]  /*0810*/  @P0 LOP3.LUT R100, R100, 0x100, RZ, 0xfc, !PT ;  /* 0x0000010064640812 */ /* 0x000fe200078efcff */
[----:B------:R4:W5:Y:S06]  /*0820*/  @P0 LDG.E.128 R8, desc[UR6][R54.64+0x10] ;  /* 0x0000100636080981 */ /* 0x00096c000c1e1d00 */
[----:B------:R-:W4:Y:S08]  /*0830*/  LDC.64 R66, c[0x0][0x3d8] ;  /* 0x0000f600ff427b82 */ /* 0x000f300000000a00 */
[----:B------:R-:W4:Y:S01]  /*0840*/  @P2 LDC.64 R68, c[0x0][0x440] ;  /* 0x00011000ff442b82 */ /* 0x000f220000000a00 */
[C---:B---3--:R-:W-:Y:S01]  /*0850*/  @P1 IMAD.WIDE.U32 R58, R100.reuse, 0x20, R58 ;  /* 0x00000020643a1825 */ /* 0x048fe200078e003a */
[----:B------:R-:W5:Y:S03]  /*0860*/  @P0 LDG.E.128 R12, desc[UR6][R56.64] ;  /* 0x00000006380c0981 */ /* 0x000f66000c1e1d00 */
[C---:B0-----:R-:W-:Y:S01]  /*0870*/  @P1 IMAD.WIDE.U32 R60, R100.reuse, 0x20, R60 ;  /* 0x00000020643c1825 */ /* 0x041fe200078e003c */
[----:B------:R-:W5:Y:S03]  /*0880*/  @P1 LDG.E.128 R20, desc[UR6][R58.64] ;  /* 0x000000063a141981 */ /* 0x000f66000c1e1d00 */
[C---:B--2---:R-:W-:Y:S01]  /*0890*/  @P1 IMAD.WIDE.U32 R62, R100.reuse, 0x20, R62 ;  /* 0x00000020643e1825 */ /* 0x044fe200078e003e */
[----:B------:R-:W-:Y:S01]  /*08a0*/  @P1 IADD3 R100, PT, PT, R100, 0x100, RZ ;  /* 0x0000010064641810 */ /* 0x000fe20007ffe0ff */
[----:B------:R0:W5:Y:S04]  /*08b0*/  @P1 LDG.E.128 R24, desc[UR6][R58.64+0x10] ;  /* 0x000010063a181981 */ /* 0x000168000c1e1d00 */
[----:B------:R-:W5:Y:S04]  /*08c0*/  @P1 LDG.E.128 R28, desc[UR6][R60.64] ;  /* 0x000000063c1c1981 */ /* 0x000f68000c1e1d00 */
[----:B------:R-:W5:Y:S04]  /*08d0*/  @P1 LDG.E.128 R32, desc[UR6][R60.64+0x10] ;  /* 0x000010063c201981 */ /* 0x000f68000c1e1d00 */
[----:B------:R-:W5:Y:S04]  /*08e0*/  @P1 LD.E.128 R88, desc[UR6][R62.64] ;  /* 0x000000063e581980 */ /* 0x000f68000c101d00 */
[----:B------:R-:W5:Y:S01]  /*08f0*/  @P1 LD.E.128 R84, desc[UR6][R62.64+0x10] ;  /* 0x000010063e541980 */ /* 0x000f62000c101d00 */
[----:B------:R-:W-:Y:S01]  /*0900*/  ISETP.GE.U32.AND P1, PT, R2, 0x400, PT ;  /* 0x000004000200780c */ /* 0x000fe20003f26070 */
[C---:B-1----:R-:W-:Y:S01]  /*0910*/  @P2 IMAD.WIDE.U32 R64, R100.reuse, 0x20, R64 ;  /* 0x0000002064402825 */ /* 0x042fe200078e0040 */
[----:B------:R-:W-:Y:S01]  /*0920*/  CS2R R70, SRZ ;  /* 0x0000000000467805 */ /* 0x000fe2000001ff00 */
[----:B------:R1:W5:Y:S02]  /*0930*/  @P0 LDG.E.128 R16, desc[UR6][R56.64+0x10] ;  /* 0x0000100638100981 */ /* 0x000364000c1e1d00 */
[C---:B----4-:R-:W-:Y:S01]  /*0940*/  @P2 IMAD.WIDE.U32 R66, R100.reuse, 0x20, R66 ;  /* 0x0000002064422825 */ /* 0x050fe200078e0042 */
[----:B------:R-:W-:Y:S01]  /*0950*/  CS2R R74, SRZ ;  /* 0x00000000004a7805 */ /* 0x000fe2000001ff00 */
[----:B------:R-:W5:Y:S02]  /*0960*/  @P0 LD.E.128 R96, desc[UR6][R52.64] ;  /* 0x0000000634600980 */ /* 0x000f64000c101d00 */
[----:B------:R-:W-:Y:S01]  /*0970*/  @P2 IMAD.WIDE.U32 R68, R100, 0x20, R68 ;  /* 0x0000002064442825 */ /* 0x000fe200078e0044 */
[----:B------:R-:W-:Y:S01]  /*0980*/  CS2R R54, SRZ ;  /* 0x0000000000367805 */ /* 0x000fe2000001ff00 */
[----:B------:R2:W5:Y:S01]  /*0990*/  @P0 LD.E.128 R92, desc[UR6][R52.64+0x10] ;  /* 0x00001006345c0980 */ /* 0x000562000c101d00 */
[----:B0-----:R-:W-:-:S02]  /*09a0*/  CS2R R58, SRZ ;  /* 0x00000000003a7805 */ /* 0x001fc4000001ff00 */
[----:B-1----:R-:W-:Y:S02]  /*09b0*/  CS2R R56, SRZ ;  /* 0x0000000000387805 */ /* 0x002fe4000001ff00 */
[----:B------:R-:W-:Y:S01]  /*09c0*/  CS2R R62, SRZ ;  /* 0x00000000003e7805 */ /* 0x000fe2000001ff00 */
[----:B------:R-:W5:Y:S01]  /*09d0*/  @P2 LDG.E.128 R36, desc[UR6][R64.64] ;  /* 0x0000000640242981 */ /* 0x000f62000c1e1d00 */
[----:B------:R-:W-:Y:S02]  /*09e0*/  CS2R R60, SRZ ;  /* 0x00000000003c7805 */ /* 0x000fe4000001ff00 */
[----:B------:R-:W-:Y:S02]  /*09f0*/  CS2R R72, SRZ ;  /* 0x0000000000487805 */ /* 0x000fe4000001ff00 */
[----:B------:R-:W-:Y:S01]  /*0a00*/  @P2 IADD3 R100, PT, PT, R100, 0x100, RZ ;  /* 0x0000010064642810 */ /* 0x000fe20007ffe0ff */
[----:B------:R0:W5:Y:S01]  /*0a10*/  @P2 LDG.E.128 R40, desc[UR6][R64.64+0x10] ;  /* 0x0000100640282981 */ /* 0x000162000c1e1d00 */
[----:B--2---:R-:W-:-:S03]  /*0a20*/  CS2R R52, SRZ ;  /* 0x0000000000347805 */ /* 0x004fc6000001ff00 */
[----:B------:R-:W5:Y:S04]  /*0a30*/  @P2 LDG.E.128 R44, desc[UR6][R66.64] ;  /* 0x00000006422c2981 */ /* 0x000f68000c1e1d00 */
[----:B------:R1:W5:Y:S01]  /*0a40*/  @P2 LDG.E.128 R48, desc[UR6][R66.64+0x10] ;  /* 0x0000100642302981 */ /* 0x000362000c1e1d00 */
[----:B0-----:R-:W-:-:S03]  /*0a50*/  CS2R R64, SRZ ;  /* 0x0000000000407805 */ /* 0x001fc6000001ff00 */
[----:B------:R-:W5:Y:S04]  /*0a60*/  @P2 LD.E.128 R80, desc[UR6][R68.64] ;  /* 0x0000000644502980 */ /* 0x000f68000c101d00 */
[----:B------:R0:W5:Y:S01]  /*0a70*/  @P2 LD.E.128 R76, desc[UR6][R68.64+0x10] ;  /* 0x00001006444c2980 */ /* 0x000162000c101d00 */
[----:B-1----:R-:W-:Y:S02]  /*0a80*/  CS2R R66, SRZ ;  /* 0x0000000000427805 */ /* 0x002fe4000001ff00 */
[----:B0-----:R-:W-:Y:S01]  /*0a90*/  CS2R R68, SRZ ;  /* 0x0000000000447805 */ /* 0x001fe2000001ff00 */
[----:B------:R-:W-:Y:S06]  /*0aa0*/  @!P1 BRA `(.L_x_7103) ;  /* 0x0000000800f89947 */ /* 0x000fec0003800000 */
        /* <DEDUP_REMOVED lines=17> */
[----:B--2---:R-:W-:-:S03]  /*0bc0*/  IMAD.WIDE.U32 R56, R100, 0x20, R56 ;  /* 0x0000002064387825 */ /* 0x004fc600078e0038 */
[----:B------:R1:W5:Y:S01]  /*0bd0*/  LDG.E.128 R116, desc[UR6][R54.64+0x10] ;  /* 0x0000100636747981 */ /* 0x000362000c1e1d00 */
[----:B------:R-:W-:Y:S02]  /*0be0*/  CS2R R70, SRZ ;  /* 0x0000000000467805 */ /* 0x000fe4000001ff00 */
[----:B0-----:R-:W-:Y:S02]  /*0bf0*/  CS2R R52, SRZ ;  /* 0x0000000000347805 */ /* 0x001fe4000001ff00 */
[----:B------:R-:W-:Y:S01]  /*0c00*/  CS2R R68, SRZ ;  /* 0x0000000000447805 */ /* 0x000fe2000001ff00 */
[----:B------:R-:W5:Y:S01]  /*0c10*/  LD.E.128 R100, desc[UR6][R56.64] ;  /* 0x0000000638647980 */ /* 0x000f62000c101d00 */
[----:B------:R-:W-:Y:S02]  /*0c20*/  CS2R R74, SRZ ;  /* 0x00000000004a7805 */ /* 0x000fe4000001ff00 */
[----:B------:R-:W-:Y:S01]  /*0c30*/  CS2R R72, SRZ ;  /* 0x0000000000487805 */ /* 0x000fe2000001ff00 */
[----:B------:R0:W5:Y:S01]  /*0c40*/  LD.E.128 R104, desc[UR6][R56.64+0x10] ;  /* 0x0000100638687980 */ /* 0x000162000c101d00 */
[----:B-1----:R-:W-:-:S02]  /*0c50*/  CS2R R54, SRZ ;  /* 0x0000000000367805 */ /* 0x002fc4000001ff00 */
[----:B0-----:R-:W-:Y:S01]  /*0c60*/  CS2R R56, SRZ ;  /* 0x0000000000387805 */ /* 0x001fe2000001ff00 */
[----:B------:R-:W-:Y:S06]  /*0c70*/  BRA `(.L_x_7103) ;  /* 0x0000000800847947 */ /* 0x000fec0003800000 */
.L_x_7101:
        /* <DEDUP_REMOVED lines=77> */
.L_x_7104:
        /* <DEDUP_REMOVED lines=16> */
[----:B------:R-:W4:Y:S08]  /*1250*/  @P2 LDC.64 R90, c[0x0][0x438] ;  /* 0x00010e00ff5a2b82 */ /* 0x000f300000000a00 */
[----:B------:R-:W4:Y:S01]  /*1260*/  LDC.64 R92, c[0x0][0x3d8] ;  /* 0x0000f600ff5c7b82 */ /* 0x000f220000000a00 */
[C---:B---3--:R-:W-:Y:S01]  /*1270*/  @P1 IMAD.WIDE.U32 R82, R100.reuse, 0x20, R82 ;  /* 0x0000002064521825 */ /* 0x048fe200078e0052 */
[----:B------:R-:W5:Y:S03]  /*1280*/  @P0 LD.E.128 R72, desc[UR6][R78.64] ;  /* 0x000000064e480980 */ /* 0x000f66000c101d00 */
[C---:B0-----:R-:W-:Y:S01]  /*1290*/  @P1 IMAD.WIDE.U32 R86, R100.reuse, 0x20, R86 ;  /* 0x0000002064561825 */ /* 0x041fe200078e0056 */
[----:B------:R-:W5:Y:S03]  /*12a0*/  @P1 LDG.E.128 R20, desc[UR6][R82.64] ;  /* 0x0000000652141981 */ /* 0x000f66000c1e1d00 */
[C---:B--2---:R-:W-:Y:S01]  /*12b0*/  @P1 IMAD.WIDE.U32 R84, R100.reuse, 0x20, R84 ;  /* 0x0000002064541825 */ /* 0x044fe200078e0054 */
[----:B------:R-:W-:Y:S01]  /*12c0*/  @P1 IADD3 R100, PT, PT, R100, 0x100, RZ ;  /* 0x0000010064641810 */ /* 0x000fe20007ffe0ff */
[----:B------:R0:W5:Y:S04]  /*12d0*/  @P1 LDG.E.128 R24, desc[UR6][R82.64+0x10] ;  /* 0x0000100652181981 */ /* 0x000168000c1e1d00 */
[----:B------:R-:W5:Y:S04]  /*12e0*/  @P1 LD.E.128 R64, desc[UR6][R84.64] ;  /* 0x0000000654401980 */ /* 0x000f68000c101d00 */
[----:B------:R-:W5:Y:S04]  /*12f0*/  @P1 LD.E.128 R60, desc[UR6][R84.64+0x10] ;  /* 0x00001006543c1980 */ /* 0x000f68000c101d00 */
[----:B------:R-:W5:Y:S04]  /*1300*/  @P1 LDG.E.128 R28, desc[UR6][R86.64] ;  /* 0x00000006561c1981 */ /* 0x000f68000c1e1d00 */
[----:B------:R-:W5:Y:S01]  /*1310*/  @P1 LDG.E.128 R32, desc[UR6][R86.64+0x10] ;  /* 0x0000100656201981 */ /* 0x000f62000c1e1d00 */
[----:B------:R-:W-:Y:S01]  /*1320*/  ISETP.GE.U32.AND P1, PT, R2, 0x400, PT ;  /* 0x000004000200780c */ /* 0x000fe20003f26070 */
[C---:B-1----:R-:W-:Y:S01]  /*1330*/  @P2 IMAD.WIDE.U32 R88, R100.reuse, 0x20, R88 ;  /* 0x0000002064582825 */ /* 0x042fe200078e0058 */
[----:B------:R-:W-:Y:S01]  /*1340*/  CS2R R94, SRZ ;  /* 0x00000000005e7805 */ /* 0x000fe2000001ff00 */
[----:B------:R1:W5:Y:S02]  /*1350*/  @P0 LD.E.128 R68, desc[UR6][R78.64+0x10] ;  /* 0x000010064e440980 */ /* 0x000364000c101d00 */
[C---:B----4-:R-:W-:Y:S01]  /*1360*/  @P2 IMAD.WIDE.U32 R90, R100.reuse, 0x20, R90 ;  /* 0x00000020645a2825 */ /* 0x050fe200078e005a */
[----:B------:R-:W-:Y:S01]  /*1370*/  CS2R R98, SRZ ;  /* 0x0000000000627805 */ /* 0x000fe2000001ff00 */
[----:B------:R-:W5:Y:S02]  /*1380*/  @P0 LDG.E.128 R12, desc[UR6][R80.64] ;  /* 0x00000006500c0981 */ /* 0x000f64000c1e1d00 */
[----:B------:R-:W-:Y:S01]  /*1390*/  @P2 IMAD.WIDE.U32 R92, R100, 0x20, R92 ;  /* 0x00000020645c2825 */ /* 0x000fe200078e005c */
[----:B------:R-:W-:Y:S01]  /*13a0*/  CS2R R76, SRZ ;  /* 0x00000000004c7805 */ /* 0x000fe2000001ff00 */
[----:B------:R2:W5:Y:S01]  /*13b0*/  @P0 LDG.E.128 R16, desc[UR6][R80.64+0x10] ;  /* 0x0000100650100981 */ /* 0x000562000c1e1d00 */
        /* <DEDUP_REMOVED lines=9> */
[----:B------:R-:W5:Y:S04]  /*1450*/  @P2 LD.E.128 R56, desc[UR6][R90.64] ;  /* 0x000000065a382980 */ /* 0x000f68000c101d00 */
[----:B------:R1:W5:Y:S01]  /*1460*/  @P2 LD.E.128 R52, desc[UR6][R90.64+0x10] ;  /* 0x000010065a342980 */ /* 0x000362000c101d00 */
[----:B0-----:R-:W-:-:S03]  /*1470*/  CS2R R88, SRZ ;  /* 0x0000000000587805 */ /* 0x001fc6000001ff00 */
[----:B------:R-:W5:Y:S04]  /*1480*/  @P2 LDG.E.128 R44, desc[UR6][R92.64] ;  /* 0x000000065c2c2981 */ /* 0x000f68000c1e1d00 */
[----:B------:R0:W5:Y:S01]  /*1490*/  @P2 LDG.E.128 R48, desc[UR6][R92.64+0x10] ;  /* 0x000010065c302981 */ /* 0x000162000c1e1d00 */
        /* <DEDUP_REMOVED lines=19> */
[----:B------:R-:W5:Y:S01]  /*15d0*/  LD.E.128 R108, desc[UR6][R78.64] ;  /* 0x000000064e6c7980 */ /* 0x000f62000c101d00 */
[----:B--2---:R-:W-:-:S03]  /*15e0*/  IMAD.WIDE.U32 R80, R100, 0x20, R80 ;  /* 0x0000002064507825 */ /* 0x004fc600078e0050 */
[----:B------:R1:W5:Y:S01]  /*15f0*/  LD.E.128 R112, desc[UR6][R78.64+0x10] ;  /* 0x000010064e707980 */ /* 0x000362000c101d00 */
[----:B------:R-:W-:Y:S02]  /*1600*/  CS2R R100, SRZ ;  /* 0x0000000000647805 */ /* 0x000fe4000001ff00 */
[----:B0-----:R-:W-:Y:S02]  /*1610*/  CS2R R76, SRZ ;  /* 0x00000000004c7805 */ /* 0x001fe4000001ff00 */
[----:B------:R-:W-:Y:S01]  /*1620*/  CS2R R92, SRZ ;  /* 0x00000000005c7805 */ /* 0x000fe2000001ff00 */
[----:B------:R-:W5:Y:S01]  /*1630*/  LDG.E.128 R120, desc[UR6][R80.64] ;  /* 0x0000000650787981 */ /* 0x000f62000c1e1d00 */
[----:B------:R-:W-:Y:S02]  /*1640*/  CS2R R98, SRZ ;  /* 0x0000000000627805 */ /* 0x000fe4000001ff00 */
[----:B------:R-:W-:Y:S01]  /*1650*/  CS2R R96, SRZ ;  /* 0x0000000000607805 */ /* 0x000fe2000001ff00 */
[----:B------:R0:W5:Y:S01]  /*1660*/  LDG.E.128 R116, desc[UR6][R80.64+0x10] ;  /* 0x0000100650747981 */ /* 0x000162000c1e1d00 */
[----:B-1----:R-:W-:-:S02]  /*1670*/  CS2R R78, SRZ ;  /* 0x00000000004e7805 */ /* 0x002fc4000001ff00 */
[----:B0-----:R-:W-:-:S07]  /*1680*/  CS2R R80, SRZ ;  /* 0x0000000000507805 */ /* 0x001fce000001ff00 */
.L_x_7103:
[----:B------:R-:W-:Y:S05]  /*1690*/  BSYNC.RECONVERGENT B0 ;  /* 0x0000000000007941 */ /* 0x000fea0003800200 */
.L_x_7100:
[----:B------:R-:W1:Y:S08]  /*16a0*/  S2UR UR4, SR_CTAID.X ;  /* 0x00000000000479c3 */ /* 0x000e700000002500 */
[----:B0-----:R-:W1:Y:S02]  /*16b0*/  LDC R132, c[0x0][0x384] ;  /* 0x0000e100ff847b82 */ /* 0x001e640000000800 */
[----:B-1----:R-:W-:-:S13]  /*16c0*/  ISETP.LE.AND P1, PT, R132, UR4, PT ;  /* 0x0000000484007c0c */ /* 0x002fda000bf23270 */
[----:B------:R-:W-:Y:S05]  /*16d0*/  @P1 EXIT ;  /* 0x000000000000194d */ /* 0x000fea0003800000 */
[----:B------:R-:W-:Y:S01]  /*16e0*/  SHF.R.S32.HI R3, RZ, 0x3, R3 ;  /* 0x00000003ff037819 */ /* 0x000fe20000011403 */
[C---:B------:R-:W-:Y:S01]  /*16f0*/  IMAD.SHL.U32 R134, R0.reuse, 0x20, RZ ;  /* 0x0000002000867824 */ /* 0x040fe200078e00ff */
[----:B------:R-:W-:Y:S01]  /*1700*/  LOP3.LUT R133, R0, 0xe0, RZ, 0xc0, !PT ;  /* 0x000000e000857812 */ /* 0x000fe200078ec0ff */
[----:B------:R-:W0:Y:S01]  /*1710*/  LDCU UR14, c[0x0][0x388] ;  /* 0x00007100ff0e77ac */ /* 0x000e220008000800 */
[C---:B------:R-:W-:Y:S02]  /*1720*/  LOP3.LUT R132, R3.reuse, 0xff, RZ, 0xc0, !PT ;  /* 0x000000ff03847812 */ /* 0x040fe400078ec0ff */
[----:B------:R-:W-:Y:S01]  /*1730*/  LOP3.LUT R172, R3, 0xffffff00, RZ, 0xc0, !PT ;  /* 0xffffff0003ac7812 */ /* 0x000fe200078ec0ff */
[----:B------:R-:W1:Y:S01]  /*1740*/  LDCU.U8 UR12, c[0x0][0x410] ;  /* 0x00008200ff0c77ac */ /* 0x000e620008000000 */
[----:B------:R-:W-:Y:S02]  /*1750*/  VIADDMNMX R133, R132, -R133, RZ, !PT ;  /* 0x8000008584857246 */ /* 0x000fe400078001ff */
[----:B------:R-:W-:Y:S01]  /*1760*/  MOV R173, UR4 ;  /* 0x0000000400ad7c02 */ /* 0x000fe20008000f00 */
[----:B------:R-:W2:Y:S01]  /*1770*/  LDCU UR13, c[0x0][0x400] ;  /* 0x00008000ff0d77ac */ /* 0x000ea20008000800 */
[----:B------:R-:W-:Y:S01]  /*1780*/  VIMNMX R133, PT, PT, R133, 0x20, PT ;  /* 0x0000002085857848 */ /* 0x000fe20003fe0100 */
[----:B------:R-:W3:Y:S03]  /*1790*/  LDCU.64 UR8, c[0x0][0x398] ;  /* 0x00007300ff0877ac */ /* 0x000ee60008000a00 */
[----:B------:R-:W-:Y:S01]  /*17a0*/  LEA R133, R133, R172, 0x3 ;  /* 0x000000ac85857211 */ /* 0x000fe200078e18ff */
[----:B------:R-:W4:Y:S03]  /*17b0*/  LDCU.64 UR10, c[0x0][0x3a0] ;  /* 0x00007400ff0a77ac */ /* 0x000f260008000a00 */
[----:B------:R-:W-:-:S02]  /*17c0*/  I2FP.F32.U32 R3, R133 ;  /* 0x0000008500037245 */ /* 0x000fc40000201000 */
[----:B------:R-:W-:Y:S01]  /*17d0*/  LOP3.LUT R133, R134, 0x3e0, RZ, 0xc0, !PT ;  /* 0x000003e086857812 */ /* 0x000fe200078ec0ff */
[----:B------:R-:W-:-:S03]  /*17e0*/  UPLOP3.LUT UP1, UPT, UPT, UPT, UPT, 0x40, 0x4 ;  /* 0x000000000004789c */ /* 0x000fc60003f2e870 */
[----:B------:R-:W0:Y:S01]  /*17f0*/  MUFU.RCP R3, R3 ;  /* 0x0000000300037308 */ /* 0x000e220000001000 */
[----:B------:R-:W-:-:S04]  /*1800*/  VIADDMNMX R133, R132, -R133, RZ, !PT ;  /* 0x8000008584857246 */ /* 0x000fc800078001ff */
[----:B------:R-:W-:-:S04]  /*1810*/  VIMNMX R133, PT, PT, R133, 0x20, PT ;  /* 0x0000002085857848 */ /* 0x000fc80003fe0100 */
[----:B-1234-:R-:W-:-:S07]  /*1820*/  LEA R172, R133, R172, 0x3 ;  /* 0x000000ac85ac7211 */ /* 0x01efce00078e18ff */
.L_x_7141:
[----:B0-----:R-:W-:Y:S01]  /*1830*/  IMAD R174, R173, UR14, RZ ;  /* 0x0000000eadae7c24 */ /* 0x001fe2000f8e02ff */
[----:B------:R-:W-:Y:S04]  /*1840*/  BSSY.RECONVERGENT B0, `(.L_x_7105) ;  /* 0x000008d000007945 */ /* 0x000fe80003800200 */
[----:B------:R-:W-:-:S04]  /*1850*/  SHF.R.S32.HI R175, RZ, 0x1f, R174 ;  /* 0x0000001fffaf7819 */ /* 0x000fc800000114ae */
[----:B------:R-:W-:-:S04]  /*1860*/  LEA.HI R175, R175, R174, RZ, 0x3 ;  /* 0x000000aeafaf7211 */ /* 0x000fc800078f18ff */
[----:B------:R-:W-:-:S04]  /*1870*/  LEA.HI.SX32 R174, R175, R0, 0x1d ;  /* 0x00000000afae7211 */ /* 0x000fc800078feaff */
[----:B------:R-:W-:Y:S01]  /*1880*/  MOV R0, R174 ;  /* 0x000000ae00007202 */ /* 0x000fe20000000f00 */
[----:B-123--:R-:W-:Y:S06]  /*1890*/  @!P0 BRA `(.L_x_7106) ;  /* 0x00000008001c8947 */ /* 0x00efec0003800000 */
        /* <DEDUP_REMOVED lines=24> */
[----:B------:R-:W-:Y:S02]  /*1a20*/  PRMT R0, R146, 0x7632, R0 ;  /* 0x0000763292007816 */ /* 0x000fe40000000000 */
[----:B------:R-:W-:Y:S02]  /*1a30*/  SHF.L.U32 R140, R144, 0x10, RZ ;  /* 0x00000010908c7819 */ /* 0x000fe400000006ff */
[----:B------:R-:W-:-:S02]  /*1a40*/  SHF.L.U32 R144, R146, 0x10, RZ ;  /* 0x0000001092907819 */ /* 0x000fc400000006ff */
[----:B------:R-:W-:Y:S01]  /*1a50*/  SHF.L.U32 R146, R147, 0x10, RZ ;  /* 0x0000001093927819 */ /* 0x000fe200000006ff */
[----:B------:R-:W-:Y:S01]  /*1a60*/  IMAD.U32 R147, R175, 0x10000, RZ ;  /* 0x00010000af937824 */ /* 0x000fe200078e00ff */
[----:B------:R-:W-:Y:S02]  /*1a70*/  SHF.L.U32 R141, R141, 0x10, RZ ;  /* 0x000000108d8d7819 */ /* 0x000fe400000006ff */
[----:B------:R-:W-:Y:S02]  /*1a80*/  SHF.L.U32 R143, R143, 0x10, RZ ;  /* 0x000000108f8f7819 */ /* 0x000fe400000006ff */
[----:B------:R-:W-:Y:S01]  /*1a90*/  SHF.L.U32 R145, R0, 0x10, RZ ;  /* 0x0000001000917819 */ /* 0x000fe200000006ff */
[----:B------:R-:W-:Y:S06]  /*1aa0*/  BRA `(.L_x_7109) ;  /* 0x0000000400847947 */ /* 0x000fec0003800000 */
.L_x_7108:
[C---:B-----5:R-:W-:Y:S02]  /*1ab0*/  PRMT R0, R144.reuse, 0x7632, R0 ;  /* 0x0000763290007816 */ /* 0x060fe40000000000 */
[----:B------:R-:W-:Y:S02]  /*1ac0*/  SHF.L.U32 R141, R144, 0x10, RZ ;  /* 0x00000010908d7819 */ /* 0x000fe400000006ff */
[----:B------:R-:W-:Y:S02]  /*1ad0*/  PRMT R140, R145, 0x7632, R140 ;  /* 0x00007632918c7816 */ /* 0x000fe4000000008c */
[----:B------:R-:W-:Y:S02]  /*1ae0*/  PRMT R142, R146, 0x7632, R142 ;  /* 0x00007632928e7816 */ /* 0x000fe4000000008e */
[----:B------:R-:W-:Y:S01]  /*1af0*/  PRMT R144, R147, 0x7632, R144 ;  /* 0x0000763293907816 */ /* 0x000fe20000000090 */
        /* <DEDUP_REMOVED lines=16> */
.L_x_7107:
[----:B------:R-:W-:-:S04]  /*1c00*/  UISETP.NE.U32.AND UP0, UPT, UR10, URZ, UPT ;  /* 0x000000ff0a00728c */ /* 0x000fc8000bf05070 */
[----:B------:R-:W-:-:S09]  /*1c10*/  UISETP.NE.AND.EX UP0, UPT, UR11, URZ, UPT, UP0 ;  /* 0x000000ff0b00728c */ /* 0x000fd2000bf05300 */
[----:B------:R-:W-:Y:S05]  /*1c20*/  BRA.U UP0, `(.L_x_7110) ;  /* 0x0000000100847547 */ /* 0x000fea000b800000 */
[C---:B-----5:R-:W-:Y:S01]  /*1c30*/  PRMT R175, R145.reuse, 0x7632, R175 ;  /* 0x0000763291af7816 */ /* 0x060fe200000000af */
[----:B------:R-:W-:Y:S01]  /*1c40*/  IMAD.U32 R140, R192, 0x10000, RZ ;  /* 0x00010000c08c7824 */ /* 0x000fe200078e00ff */
[C---:B------:R-:W-:Y:S02]  /*1c50*/  SHF.L.U32 R141, R144.reuse, 0x10, RZ ;  /* 0x00000010908d7819 */ /* 0x040fe400000006ff */
[----:B------:R-:W-:Y:S02]  /*1c60*/  SHF.L.U32 R145, R145, 0x10, RZ ;  /* 0x0000001091917819 */ /* 0x000fe400000006ff */
[----:B------:R-:W-:Y:S01]  /*1c70*/  SHF.L.U32 R142, R193, 0x10, RZ ;  /* 0x00000010c18e7819 */ /* 0x000fe200000006ff */
[----:B------:R-:W-:Y:S01]  /*1c80*/  FADD.FTZ R140, R141, R140 ;  /* 0x0000008c8d8c7221 */ /* 0x000fe20000010000 */
[----:B------:R-:W-:Y:S02]  /*1c90*/  PRMT R143, R144, 0x7632, R143 ;  /* 0x00007632908f7816 */ /* 0x000fe4000000008f */
        /* <DEDUP_REMOVED lines=12> */
[----:B------:R-:W-:Y:S02]  /*1d60*/  SHF.L.U32 R147, R195, 0x10, RZ ;  /* 0x00000010c3937819 */ /* 0x000fe400000006ff */
        /* <DEDUP_REMOVED lines=13> */
.L_x_7110:
[----:B-----5:R-:W-:Y:S01]  /*1e40*/  PRMT R143, R144, 0x7632, R143 ;  /* 0x00007632908f7816 */ /* 0x020fe2000000008f */
        /* <DEDUP_REMOVED lines=9> */
[----:B------:R-:W-:-:S02]  /*1ee0*/  PRMT R180, R147, 0x7632, R180 ;  /* 0x0000763293b47816 */ /* 0x000fc400000000b4 */
[----:B------:R-:W-:Y:S02]  /*1ef0*/  PRMT R0, R192, 0x7632, R0 ;  /* 0x00007632c0007816 */ /* 0x000fe40000000000 */
[----:B------:R-:W-:Y:S02]  /*1f00*/  PRMT R140, R193, 0x7632, R140 ;  /* 0x00007632c18c7816 */ /* 0x000fe4000000008c */
[----:B------:R-:W-:Y:S02]  /*1f10*/  PRMT R141, R194, 0x7632, R141 ;  /* 0x00007632c28d7816 */ /* 0x000fe4000000008d */
[----:B------:R-:W-:Y:S01]  /*1f20*/  PRMT R142, R195, 0x7632, R142 ;  /* 0x00007632c38e7816 */ /* 0x000fe2000000008e */
[----:B------:R-:W-:Y:S01]  /*1f30*/  IMAD.U32 R140, R140, 0x10000, RZ ;  /* 0x000100008c8c7824 */ /* 0x000fe200078e00ff */
        /* <DEDUP_REMOVED lines=22> */
[----:B------:R-:W-:-:S02]  /*20a0*/  FADD.FTZ R145, R137, R178 ;  /* 0x000000b289917221 */ /* 0x000fc40000010000 */
[----:B------:R-:W-:-:S07]  /*20b0*/  FADD.FTZ R147, R139, R180 ;  /* 0x000000b48b937221 */ /* 0x000fce0000010000 */
.L_x_7109:
[----:B------:R-:W0:Y:S01]  /*20c0*/  LDC.64 R176, c[0x0][0x3a8] ;  /* 0x0000ea00ffb07b82 */ /* 0x000e220000000a00 */
[C---:B------:R-:W-:Y:S01]  /*20d0*/  IADD3 R0, PT, PT, R174.reuse, 0x100, RZ ;  /* 0x00000100ae007810 */ /* 0x040fe20007ffe0ff */
[----:B0-----:R-:W-:-:S05]  /*20e0*/  IMAD.WIDE.U32 R176, R174, 0x20, R176 ;  /* 0x00000020aeb07825 */ /* 0x001fca00078e00b0 */
[----:B------:R0:W-:Y:S04]  /*20f0*/  STG.E.128 desc[UR6][R176.64], R140 ;  /* 0x0000008cb0007986 */ /* 0x0001e8000c101d06 */
[----:B------:R0:W-:Y:S02]  /*2100*/  STG.E.128 desc[UR6][R176.64+0x10], R144 ;  /* 0x00001090b0007986 */ /* 0x0001e4000c101d06 */
.L_x_7106:
[----:B------:R-:W-:Y:S05]  /*2110*/  BSYNC.RECONVERGENT B0 ;  /* 0x0000000000007941 */ /* 0x000fea0003800200 */
.L_x_7105:
        /* <DEDUP_REMOVED lines=19> */
[C---:B-1---5:R-:W-:Y:S01]  /*2250*/  PRMT R148, R152.reuse, 0x7632, R148 ;  /* 0x0000763298947816 */ /* 0x062fe20000000094 */
[----:B------:R-:W-:Y:S01]  /*2260*/  IMAD.U32 R152, R152, 0x10000, RZ ;  /* 0x0001000098987824 */ /* 0x000fe200078e00ff */
[----:B------:R-:W-:Y:S01]  /*2270*/  PRMT R175, R154, 0x7632, R175 ;  /* 0x000076329aaf7816 */ /* 0x000fe200000000af */
[----:B------:R-:W-:Y:S01]  /*2280*/  IMAD.U32 R178, R155, 0x10000, RZ ;  /* 0x000100009bb27824 */ /* 0x000fe200078e00ff */
[----:B------:R-:W-:Y:S02]  /*2290*/  SHF.L.U32 R151, R192, 0x10, RZ ;  /* 0x00000010c0977819 */ /* 0x000fe400000006ff */
[----:B------:R-:W-:Y:S01]  /*22a0*/  SHF.L.U32 R154, R154, 0x10, RZ ;  /* 0x000000109a9a7819 */ /* 0x000fe200000006ff */
[----:B------:R-:W-:Y:S01]  /*22b0*/  IMAD.U32 R175, R175, 0x10000, RZ ;  /* 0x00010000afaf7824 */ /* 0x000fe200078e00ff */
[----:B0-----:R-:W-:Y:S01]  /*22c0*/  SHF.L.U32 R177, R194, 0x10, RZ ;  /* 0x00000010c2b17819 */ /* 0x001fe200000006ff */
[--C-:B------:R-:W-:Y:S01]  /*22d0*/  FADD.FTZ R151, R151, R152.reuse ;  /* 0x0000009897977221 */ /* 0x100fe20000010000 */
[----:B------:R-:W-:-:S02]  /*22e0*/  PRMT R152, R193, 0x7632, R152 ;  /* 0x00007632c1987816 */ /* 0x000fc40000000098 */
[----:B------:R-:W-:Y:S01]  /*22f0*/  PRMT R150, R153, 0x7632, R150 ;  /* 0x0000763299967816 */ /* 0x000fe20000000096 */
[----:B------:R-:W-:Y:S01]  /*2300*/  FADD.FTZ R177, R177, R154 ;  /* 0x0000009ab1b17221 */ /* 0x000fe20000010000 */
[----:B------:R-:W-:Y:S02]  /*2310*/  PRMT R176, R155, 0x7632, R176 ;  /* 0x000076329bb07816 */ /* 0x000fe400000000b0 */
[----:B------:R-:W-:Y:S02]  /*2320*/  PRMT R149, R192, 0x7632, R149 ;  /* 0x00007632c0957816 */ /* 0x000fe40000000095 */
        /* <DEDUP_REMOVED lines=27> */
.L_x_7114:
[C---:B0----5:R-:W-:Y:S02]  /*24e0*/  PRMT R177, R153.reuse, 0x7632, R177 ;  /* 0x0000763299b17816 */ /* 0x061fe400000000b1 */
[----:B-1----:R-:W-:Y:S02]  /*24f0*/  SHF.L.U32 R150, R153, 0x10, RZ ;  /* 0x0000001099967819 */ /* 0x002fe400000006ff */
[C---:B------:R-:W-:Y:S02]  /*2500*/  PRMT R175, R152.reuse, 0x7632, R175 ;  /* 0x0000763298af7816 */ /* 0x040fe400000000af */
[----:B------:R-:W-:Y:S01]  /*2510*/  SHF.L.U32 R148, R152, 0x10, RZ ;  /* 0x0000001098947819 */ /* 0x000fe200000006ff */
[----:B------:R-:W-:Y:S01]  /*2520*/  IMAD.U32 R152, R154, 0x10000, RZ ;  /* 0x000100009a987824 */ /* 0x000fe200078e00ff */
[----:B------:R-:W-:Y:S01]  /*2530*/  SHF.L.U32 R149, R192, 0x10, RZ ;  /* 0x00000010c0957819 */ /* 0x000fe200000006ff */
        /* <DEDUP_REMOVED lines=24> */
[----:B------:R-:W-:Y:S02]  /*26c0*/  FADD.FTZ R153, R180, R153 ;  /* 0x00000099b4997221 */ /* 0x000fe40000010000 */
[----:B------:R-:W-:Y:S01]  /*26d0*/  FADD.FTZ R155, R184, R155 ;  /* 0x0000009bb89b7221 */ /* 0x000fe20000010000 */
[----:B------:R-:W-:Y:S06]  /*26e0*/  BRA `(.L_x_7115) ;  /* 0x0000000000887947 */ /* 0x000fec0003800000 */
.L_x_7113:
        /* <DEDUP_REMOVED lines=22> */
.L_x_7116:
[----:B-1---5:R-:W-:Y:S02]  /*2850*/  PRMT R149, R152, 0x7632, R149 ;  /* 0x0000763298957816 */ /* 0x022fe40000000095 */
[----:B------:R-:W-:Y:S02]  /*2860*/  PRMT R151, R153, 0x7632, R151 ;  /* 0x0000763299977816 */ /* 0x000fe40000000097 */
[----:B------:R-:W-:Y:S02]  /*2870*/  PRMT R175, R154, 0x7632, R175 ;  /* 0x000076329aaf7816 */ /* 0x000fe400000000af */
[----:B0-----:R-:W-:Y:S02]  /*2880*/  PRMT R176, R155, 0x7632, R176 ;  /* 0x000076329bb07816 */ /* 0x001fe400000000b0 */
        /* <DEDUP_REMOVED lines=8> */
.L_x_7115:
[----:B------:R-:W0:Y:S02]  /*2910*/  LDC.64 R176, c[0x0][0x3a8] ;  /* 0x0000ea00ffb07b82 */ /* 0x000e240000000a00 */
[----:B0-----:R-:W-:-:S04]  /*2920*/  IMAD.WIDE.U32 R176, R0, 0x20, R176 ;  /* 0x0000002000b07825 */ /* 0x001fc800078e00b0 */
[----:B------:R-:W-:Y:S01]  /*2930*/  VIADD R0, R0, 0x100 ;  /* 0x0000010000007836 */ /* 0x000fe20000000000 */
[----:B------:R1:W-:Y:S04]  /*2940*/  STG.E.128 desc[UR6][R176.64], R148 ;  /* 0x00000094b0007986 */ /* 0x0003e8000c101d06 */
[----:B------:R1:W-:Y:S02]  /*2950*/  STG.E.128 desc[UR6][R176.64+0x10], R152 ;  /* 0x00001098b0007986 */ /* 0x0003e4000c101d06 */
.L_x_7112:
[----:B------:R-:W-:Y:S05]  /*2960*/  BSYNC.RECONVERGENT B0 ;  /* 0x0000000000007941 */ /* 0x000fea0003800200 */
.L_x_7111:
        /* <DEDUP_REMOVED lines=19> */
[----:B--2--5:R-:W-:Y:S01]  /*2aa0*/  PRMT R156, R160, 0x7632, R156 ;  /* 0x00007632a09c7816 */ /* 0x024fe2000000009c */
[----:B------:R-:W-:Y:S01]  /*2ab0*/  IMAD.U32 R177, R194, 0x10000, RZ ;  /* 0x00010000c2b17824 */ /* 0x000fe200078e00ff */
[----:B------:R-:W-:Y:S02]  /*2ac0*/  SHF.L.U32 R160, R160, 0x10, RZ ;  /* 0x00000010a0a07819 */ /* 0x000fe400000006ff */
[----:B------:R-:W-:Y:S02]  /*2ad0*/  SHF.L.U32 R159, R192, 0x10, RZ ;  /* 0x00000010c09f7819 */ /* 0x000fe400000006ff */
[C---:B------:R-:W-:Y:S02]  /*2ae0*/  PRMT R175, R162.reuse, 0x7632, R175 ;  /* 0x00007632a2af7816 */ /* 0x040fe400000000af */
[----:B------:R-:W-:Y:S01]  /*2af0*/  SHF.L.U32 R162, R162, 0x10, RZ ;  /* 0x00000010a2a27819 */ /* 0x000fe200000006ff */
        /* <DEDUP_REMOVED lines=35> */
.L_x_7120:
[C---:B-----5:R-:W-:Y:S01]  /*2d30*/  PRMT R175, R160.reuse, 0x7632, R175 ;  /* 0x00007632a0af7816 */ /* 0x060fe200000000af */
[----:B--2---:R-:W-:Y:S01]  /*2d40*/  IMAD.U32 R158, R161, 0x10000, RZ ;  /* 0x00010000a19e7824 */ /* 0x004fe200078e00ff */
[----:B------:R-:W-:Y:S01]  /*2d50*/  SHF.L.U32 R156, R160, 0x10, RZ ;  /* 0x00000010a09c7819 */ /* 0x000fe200000006ff */
[----:B------:R-:W-:Y:S01]  /*2d60*/  IMAD.U32 R183, R195, 0x10000, RZ ;  /* 0x00010000c3b77824 */ /* 0x000fe200078e00ff */
[----:B------:R-:W-:Y:S02]  /*2d70*/  PRMT R177, R161, 0x7632, R177 ;  /* 0x00007632a1b17816 */ /* 0x000fe400000000b1 */
[----:B------:R-:W-:Y:S02]  /*2d80*/  SHF.L.U32 R160, R162, 0x10, RZ ;  /* 0x00000010a2a07819 */ /* 0x000fe400000006ff */
        /* <DEDUP_REMOVED lines=27> */
.L_x_7119:
[----:B------:R-:W-:Y:S05]  /*2f40*/  @!P1 BRA `(.L_x_7122) ;  /* 0x0000000000549947 */ /* 0x000fea0003800000 */
[C---:B--2--5:R-:W-:Y:S02]  /*2f50*/  PRMT R156, R160.reuse, 0x7632, R156 ;  /* 0x00007632a09c7816 */ /* 0x064fe4000000009c */
        /* <DEDUP_REMOVED lines=20> */
.L_x_7122:
[----:B--2--5:R-:W-:Y:S01]  /*30a0*/  PRMT R176, R163, 0x7632, R176 ;  /* 0x00007632a3b07816 */ /* 0x024fe200000000b0 */
        /* <DEDUP_REMOVED lines=10> */
[----:B------:R-:W-:-:S07]  /*3150*/  SHF.L.U32 R161, R175, 0x10, RZ ;  /* 0x00000010afa17819 */ /* 0x000fce00000006ff */
.L_x_7121:
[----:B------:R-:W0:Y:S02]  /*3160*/  LDC.64 R176, c[0x0][0x3a8] ;  /* 0x0000ea00ffb07b82 */ /* 0x000e240000000a00 */
[C---:B0-----:R-:W-:Y:S01]  /*3170*/  IMAD.WIDE.U32 R176, R0.reuse, 0x20, R176 ;  /* 0x0000002000b07825 */ /* 0x041fe200078e00b0 */
[----:B------:R-:W-:-:S04]  /*3180*/  IADD3 R0, PT, PT, R0, 0x100, RZ ;  /* 0x0000010000007810 */ /* 0x000fc80007ffe0ff */
[----:B------:R2:W-:Y:S04]  /*3190*/  STG.E.128 desc[UR6][R176.64], R156 ;  /* 0x0000009cb0007986 */ /* 0x0005e8000c101d06 */
[----:B------:R2:W-:Y:S02]  /*31a0*/  STG.E.128 desc[UR6][R176.64+0x10], R160 ;  /* 0x000010a0b0007986 */ /* 0x0005e4000c101d06 */
.L_x_7118:
[----:B------:R-:W-:Y:S05]  /*31b0*/  BSYNC.RECONVERGENT B0 ;  /* 0x0000000000007941 */ /* 0x000fea0003800200 */
.L_x_7117:
        /* <DEDUP_REMOVED lines=19> */
[C---:B---3-5:R-:W-:Y:S01]  /*32f0*/  PRMT R164, R168.reuse, 0x7632, R164 ;  /* 0x00007632a8a47816 */ /* 0x068fe200000000a4 */
[----:B------:R-:W-:Y:S01]  /*3300*/  IMAD.U32 R180, R193, 0x10000, RZ ;  /* 0x00010000c1b47824 */ /* 0x000fe200078e00ff */
[----:B------:R-:W-:Y:S02]  /*3310*/  SHF.L.U32 R168, R168, 0x10, RZ ;  /* 0x00000010a8a87819 */ /* 0x000fe400000006ff */
[----:B------:R-:W-:Y:S02]  /*3320*/  PRMT R175, R170, 0x7632, R175 ;  /* 0x00007632aaaf7816 */ /* 0x000fe400000000af */
[----:B------:R-:W-:Y:S02]  /*3330*/  SHF.L.U32 R167, R192, 0x10, RZ ;  /* 0x00000010c0a77819 */ /* 0x000fe400000006ff */
[----:B------:R-:W-:Y:S02]  /*3340*/  SHF.L.U32 R170, R170, 0x10, RZ ;  /* 0x00000010aaaa7819 */ /* 0x000fe400000006ff */
[----:B-12---:R-:W-:Y:S01]  /*3350*/  SHF.L.U32 R177, R194, 0x10, RZ ;  /* 0x00000010c2b17819 */ /* 0x006fe200000006ff */
[--C-:B------:R-:W-:Y:S01]  /*3360*/  FADD.FTZ R167, R167, R168.reuse ;  /* 0x000000a8a7a77221 */ /* 0x100fe20000010000 */
[----:B------:R-:W-:-:S02]  /*3370*/  PRMT R168, R193, 0x7632, R168 ;  /* 0x00007632c1a87816 */ /* 0x000fc400000000a8 */
[----:B------:R-:W-:Y:S01]  /*3380*/  PRMT R166, R169, 0x7632, R166 ;  /* 0x00007632a9a67816 */ /* 0x000fe200000000a6 */
[----:B------:R-:W-:Y:S01]  /*3390*/  FADD.FTZ R177, R177, R170 ;  /* 0x000000aab1b17221 */ /* 0x000fe20000010000 */
[----:B------:R-:W-:Y:S02]  /*33a0*/  PRMT R176, R171, 0x7632, R176 ;  /* 0x00007632abb07816 */ /* 0x000fe400000000b0 */
        /* <DEDUP_REMOVED lines=29> */
.L_x_7126:
[C---:B-----5:R-:W-:Y:S01]  /*3580*/  PRMT R175, R168.reuse, 0x7632, R175 ;  /* 0x00007632a8af7816 */ /* 0x060fe200000000af */
[----:B---3--:R-:W-:Y:S01]  /*3590*/  IMAD.U32 R164, R168, 0x10000, RZ ;  /* 0x00010000a8a47824 */ /* 0x008fe200078e00ff */
[----:B-12---:R-:W-:Y:S01]  /*35a0*/  PRMT R177, R169, 0x7632, R177 ;  /* 0x00007632a9b17816 */ /* 0x006fe200000000b1 */
[----:B------:R-:W-:Y:S01]  /*35b0*/  IMAD.U32 R182, R171, 0x10000, RZ ;  /* 0x00010000abb67824 */ /* 0x000fe200078e00ff */
[----:B------:R-:W-:Y:S02]  /*35c0*/  SHF.L.U32 R166, R169, 0x10, RZ ;  /* 0x00000010a9a67819 */ /* 0x000fe400000006ff */
        /* <DEDUP_REMOVED lines=11> */
[----:B------:R-:W-:Y:S02]  /*3680*/  PRMT R167, R193, 0x7632, R167 ;  /* 0x00007632c1a77816 */ /* 0x000fe400000000a7 */
[----:B------:R-:W-:-:S02]  /*3690*/  PRMT R169, R194, 0x7632, R169 ;  /* 0x00007632c2a97816 */ /* 0x000fc400000000a9 */
[C---:B------:R-:W-:Y:S02]  /*36a0*/  PRMT R170, R195.reuse, 0x7632, R170 ;  /* 0x00007632c3aa7816 */ /* 0x040fe400000000aa */
        /* <DEDUP_REMOVED lines=14> */
.L_x_7125:
[----:B------:R-:W-:Y:S05]  /*3790*/  @!P1 BRA `(.L_x_7128) ;  /* 0x0000000000549947 */ /* 0x000fea0003800000 */
[----:B---3-5:R-:W-:Y:S01]  /*37a0*/  PRMT R164, R168, 0x7632, R164 ;  /* 0x00007632a8a47816 */ /* 0x028fe200000000a4 */
[----:B------:R-:W-:Y:S01]  /*37b0*/  IMAD.U32 R175, R170, 0x10000, RZ ;  /* 0x00010000aaaf7824 */ /* 0x000fe200078e00ff */
[----:B------:R-:W-:Y:S02]  /*37c0*/  SHF.L.U32 R165, R168, 0x10, RZ ;  /* 0x00000010a8a57819 */ /* 0x000fe400000006ff */
[----:B------:R-:W-:Y:S02]  /*37d0*/  PRMT R166, R169, 0x7632, R166 ;  /* 0x00007632a9a67816 */ /* 0x000fe400000000a6 */
[----:B------:R-:W-:Y:S02]  /*37e0*/  PRMT R167, R170, 0x7632, R167 ;  /* 0x00007632aaa77816 */ /* 0x000fe400000000a7 */
[----:B------:R-:W-:Y:S02]  /*37f0*/  PRMT R168, R171, 0x7632, R168 ;  /* 0x00007632aba87816 */ /* 0x000fe400000000a8 */
[----:B------:R-:W-:-:S02]  /*3800*/  SHF.L.U32 R169, R169, 0x10, RZ ;  /* 0x00000010a9a97819 */ /* 0x000fc400000006ff */
[----:B------:R-:W-:Y:S02]  /*3810*/  SHF.L.U32 R171, R171, 0x10, RZ ;  /* 0x00000010abab7819 */ /* 0x000fe400000006ff */
[----:B-12---:R-:W-:Y:S01]  /*3820*/  SHF.L.U32 R176, R164, 0x10, RZ ;  /* 0x00000010a4b07819 */ /* 0x006fe200000006ff */
        /* <DEDUP_REMOVED lines=12> */
.L_x_7128:
[----:B-----5:R-:W-:Y:S01]  /*38f0*/  PRMT R175, R170, 0x7632, R175 ;  /* 0x00007632aaaf7816 */ /* 0x020fe200000000af */
[C---:B---3--:R-:W-:Y:S01]  /*3900*/  IMAD.U32 R164, R168.reuse, 0x10000, RZ ;  /* 0x00010000a8a47824 */ /* 0x048fe200078e00ff */
[----:B------:R-:W-:Y:S02]  /*3910*/  PRMT R165, R168, 0x7632, R165 ;  /* 0x00007632a8a57816 */ /* 0x000fe400000000a5 */
[----:B------:R-:W-:Y:S02]  /*3920*/  PRMT R167, R169, 0x7632, R167 ;  /* 0x00007632a9a77816 */ /* 0x000fe400000000a7 */
[----:B-12---:R-:W-:Y:S02]  /*3930*/  PRMT R176, R171, 0x7632, R176 ;  /* 0x00007632abb07816 */ /* 0x006fe400000000b0 */
[----:B------:R-:W-:Y:S02]  /*3940*/  SHF.L.U32 R168, R170, 0x10, RZ ;  /* 0x00000010aaa87819 */ /* 0x000fe400000006ff */
[----:B------:R-:W-:Y:S01]  /*3950*/  SHF.L.U32 R166, R169, 0x10, RZ ;  /* 0x00000010a9a67819 */ /* 0x000fe200000006ff */
[----:B------:R-:W-:Y:S01]  /*3960*/  IMAD.U32 R169, R175, 0x10000, RZ ;  /* 0x00010000afa97824 */ /* 0x000fe200078e00ff */
[----:B------:R-:W-:-:S02]  /*3970*/  SHF.L.U32 R170, R171, 0x10, RZ ;  /* 0x00000010abaa7819 */ /* 0x000fc400000006ff */
[----:B------:R-:W-:Y:S02]  /*3980*/  SHF.L.U32 R165, R165, 0x10, RZ ;  /* 0x00000010a5a57819 */ /* 0x000fe400000006ff */
[----:B------:R-:W-:Y:S02]  /*3990*/  SHF.L.U32 R167, R167, 0x10, RZ ;  /* 0x00000010a7a77819 */ /* 0x000fe400000006ff */
[----:B------:R-:W-:-:S07]  /*39a0*/  SHF.L.U32 R171, R176, 0x10, RZ ;  /* 0x00000010b0ab7819 */ /* 0x000fce00000006ff */
.L_x_7127:
[----:B------:R-:W0:Y:S02]  /*39b0*/  LDC.64 R176, c[0x0][0x3a8] ;  /* 0x0000ea00ffb07b82 */ /* 0x000e240000000a00 */
[----:B0-----:R-:W-:-:S05]  /*39c0*/  IMAD.WIDE.U32 R176, R0, 0x20, R176 ;  /* 0x0000002000b07825 */ /* 0x001fca00078e00b0 */
[----:B------:R3:W-:Y:S04]  /*39d0*/  STG.E.128 desc[UR6][R176.64], R164 ;  /* 0x000000a4b0007986 */ /* 0x0007e8000c101d06 */
[----:B------:R3:W-:Y:S02]  /*39e0*/  STG.E.128 desc[UR6][R176.64+0x10], R168 ;  /* 0x000010a8b0007986 */ /* 0x0007e4000c101d06 */
.L_x_7124:
[----:B------:R-:W-:Y:S05]  /*39f0*/  BSYNC.RECONVERGENT B0 ;  /* 0x0000000000007941 */ /* 0x000fea0003800200 */
.L_x_7123:
[----:B------:R-:W-:Y:S01]  /*3a00*/  FADD.FTZ R0, RZ, R140 ;  /* 0x0000008cff007221 */ /* 0x000fe20000010000 */
        /* <DEDUP_REMOVED lines=14> */
[----:B0123--:R-:W-:-:S04]  /*3af0*/  FADD.FTZ R177, R149, R0 ;  /* 0x0000000095b17221 */ /* 0x00ffc80000010000 */
        /* <DEDUP_REMOVED lines=51> */
[----:B------:R-:W-:-:S05]  /*3e30*/  FFMA.FTZ R0, R175, R175, R0 ;  /* 0x000000afaf007223 */ /* 0x000fca0000010000 */
        /* <DEDUP_REMOVED lines=69> */
.L_x_7130:
[----:B------:R-:W-:Y:S05]  /*4290*/  BSYNC.RECONVERGENT B0 ;  /* 0x0000000000007941 */ /* 0x000fea0003800200 */
.L_x_7129:
        /* <DEDUP_REMOVED lines=11> */
[----:B------:R0:W1:Y:S03]  /*4350*/  LDS.64 R176, [R175+UR4] ;  /* 0x00000004afb07984 */ /* 0x0000660008000a00 */
.L_x_7132:
[----:B------:R-:W-:Y:S05]  /*4360*/  BSYNC.RECONVERGENT B0 ;  /* 0x0000000000007941 */ /* 0x000fea0003800200 */
.L_x_7131:
[----:B0-----:R-:W0:Y:S01]  /*4370*/  SHFL.DOWN PT, R175, R182, 0x4, 0x1f ;  /* 0x08801f00b6af7f89 */ /* 0x001e2200000e0000 */
[----:B------:R-:W-:Y:S01]  /*4380*/  ISETP.NE.AND P1, PT, R0, RZ, PT ;  /* 0x000000ff0000720c */ /* 0x000fe20003f25270 */
[----:B------:R-:W-:Y:S01]  /*4390*/  BSSY.RECONVERGENT B0, `(.L_x_7133) ;  /* 0x0000071000007945 */ /* 0x000fe20003800200 */
[----:B------:R-:W-:Y:S01]  /*43a0*/  ISETP.NE.AND P5, PT, RZ, UR12, PT ;  /* 0x0000000cff007c0c */ /* 0x000fe2000bfa5270 */
[----:B-1----:R-:W1:Y:S04]  /*43b0*/  SHFL.DOWN PT, R179, R176, 0x4, 0x1f ;  /* 0x08801f00b0b37f89 */ /* 0x002e6800000e0000 */
[----:B------:R-:W2:Y:S01]  /*43c0*/  SHFL.DOWN PT, R178, R177, 0x4, 0x1f ;  /* 0x08801f00b1b27f89 */ /* 0x000ea200000e0000 */
[----:B0-----:R-:W-:Y:S02]  /*43d0*/  IADD3 R180, PT, PT, R175, R182, RZ ;  /* 0x000000b6afb47210 */ /* 0x001fe40007ffe0ff */
[----:B------:R-:W-:-:S02]  /*43e0*/  I2FP.F32.S32 R184, R175 ;  /* 0x000000af00b87245 */ /* 0x000fc40000201400 */
[----:B------:R-:W-:Y:S01]  /*43f0*/  I2FP.F32.S32 R181, R180 ;  /* 0x000000b400b57245 */ /* 0x000fe20000201400 */
[----:B------:R-:W0:Y:S01]  /*4400*/  SHFL.DOWN PT, R185, R180, 0x2, 0x1f ;  /* 0x08401f00b4b97f89 */ /* 0x000e2200000e0000 */
[----:B------:R-:W-:Y:S01]  /*4410*/  I2FP.F32.S32 R175, R182 ;  /* 0x000000b600af7245 */ /* 0x000fe20000201400 */
[C---:B-1----:R-:W-:Y:S01]  /*4420*/  FMUL.FTZ R186, R179.reuse, R184 ;  /* 0x000000b8b3ba7220 */ /* 0x042fe20000410000 */
[----:B------:R-:W1:Y:S01]  /*4430*/  MUFU.RCP R183, R181 ;  /* 0x000000b500b77308 */ /* 0x000e620000001000 */
[----:B------:R-:W-:Y:S01]  /*4440*/  FADD.FTZ R179, -R179, R176 ;  /* 0x000000b0b3b37221 */ /* 0x000fe20000010100 */
[----:B--2---:R-:W-:Y:S01]  /*4450*/  FADD.FTZ R178, R178, R177 ;  /* 0x000000b1b2b27221 */ /* 0x004fe20000010000 */
[----:B------:R-:W-:Y:S02]  /*4460*/  FFMA.FTZ R186, R175, R176, R186 ;  /* 0x000000b0afba7223 */ /* 0x000fe400000100ba */
[----:B------:R-:W-:-:S04]  /*4470*/  FMUL.FTZ R179, R179, R179 ;  /* 0x000000b3b3b37220 */ /* 0x000fc80000410000 */
[----:B------:R-:W-:-:S04]  /*4480*/  FMUL.FTZ R179, R179, R175 ;  /* 0x000000afb3b37220 */ /* 0x000fc80000410000 */
[----:B------:R-:W-:Y:S01]  /*4490*/  FMUL.FTZ R179, R179, R184 ;  /* 0x000000b8b3b37220 */ /* 0x000fe20000410000 */
[----:B-1----:R-:W-:-:S03]  /*44a0*/  FMUL.FTZ R186, R183, R186 ;  /* 0x000000bab7ba7220 */ /* 0x002fc60000410000 */
[----:B------:R-:W-:Y:S01]  /*44b0*/  FFMA.FTZ R178, R183, R179, R178 ;  /* 0x000000b3b7b27223 */ /* 0x000fe200000100b2 */
[----:B0-----:R-:W-:Y:S01]  /*44c0*/  IMAD.IADD R180, R180, 0x1, R185 ;  /* 0x00000001b4b47824 */ /* 0x001fe200078e02b9 */
        /* <DEDUP_REMOVED lines=32> */
[----:B------:R-:W2:Y:S01]  /*46d0*/  @!P1 LDC.64 R176, c[0x0][0x3c0] ;  /* 0x0000f000ffb09b82 */ /* 0x000ea20000000a00 */
[----:B------:R-:W0:Y:S07]  /*46e0*/  SHFL.IDX PT, R180, R180, RZ, 0x1f ;  /* 0x00001fffb4b47589 */ /* 0x000e2e00000e0000 */
[----:B------:R-:W3:Y:S01]  /*46f0*/  @!P1 LDC.64 R178, c[0x0][0x3c8] ;  /* 0x0000f200ffb29b82 */ /* 0x000ee20000000a00 */
[----:B-1----:R-:W-:-:S05]  /*4700*/  FMUL.FTZ R175, R183, R183 ;  /* 0x000000b7b7af7220 */ /* 0x002fca0000410000 */
[----:B------:R-:W-:Y:S01]  /*4710*/  FSEL R184, R175, RZ, P5 ;  /* 0x000000ffafb87208 */ /* 0x000fe20002800000 */
[----:B--2---:R-:W-:-:S04]  /*4720*/  @!P1 IMAD.WIDE R176, R173, 0x4, R176 ;  /* 0x00000004adb09825 */ /* 0x004fc800078e02b0 */
[----:B0-----:R-:W-:Y:S01]  /*4730*/  FFMA.FTZ R175, R180, UR13, R181 ;  /* 0x0000000db4af7c23 */ /* 0x001fe200080100b5 */
[----:B------:R-:W-:-:S03]  /*4740*/  FSEL R180, R183, RZ, !P5 ;  /* 0x000000ffb7b47208 */ /* 0x000fc60006800000 */
[----:B------:R-:W-:Y:S01]  /*4750*/  FADD.FTZ R175, R175, R184 ;  /* 0x000000b8afaf7221 */ /* 0x000fe20000010000 */
[----:B------:R0:W-:Y:S01]  /*4760*/  @!P1 STG.E desc[UR6][R176.64], R183 ;  /* 0x000000b7b0009986 */ /* 0x0001e2000c101906 */
[----:B---3--:R-:W-:-:S04]  /*4770*/  @!P1 IMAD.WIDE R178, R173, 0x4, R178 ;  /* 0x00000004adb29825 */ /* 0x008fc800078e02b2 */
[----:B------:R-:W1:Y:S02]  /*4780*/  MUFU.RSQ R175, R175 ;  /* 0x000000af00af7308 */ /* 0x000e640000001400 */
[----:B-1----:R0:W-:Y:S01]  /*4790*/  @!P1 STG.E desc[UR6][R178.64], R175 ;  /* 0x000000afb2009986 */ /* 0x0021e2000c101906 */
[----:B------:R-:W-:Y:S05]  /*47a0*/  @!P0 BRA `(.L_x_7134) ;  /* 0x0000000000bc8947 */ /* 0x000fea0003800000 */
[----:B------:R-:W1:Y:S01]  /*47b0*/  LDC.64 R188, c[0x0][0x428] ;  /* 0x00010a00ffbc7b82 */ /* 0x000e620000000a00 */
[--C-:B0-----:R-:W-:Y:S01]  /*47c0*/  FADD.FTZ R176, R140, -R180.reuse ;  /* 0x800000b48cb07221 */ /* 0x101fe20000010000 */
[--C-:B------:R-:W-:Y:S01]  /*47d0*/  FADD.FTZ R178, R141, -R180.reuse ;  /* 0x800000b48db27221 */ /* 0x100fe20000010000 */
[--C-:B------:R-:W-:Y:S01]  /*47e0*/  FADD.FTZ R184, R142, -R180.reuse ;  /* 0x800000b48eb87221 */ /* 0x100fe20000010000 */
[--C-:B------:R-:W-:Y:S01]  /*47f0*/  FADD.FTZ R190, R143, -R180.reuse ;  /* 0x800000b48fbe7221 */ /* 0x100fe20000010000 */
[--C-:B------:R-:W-:Y:S01]  /*4800*/  FADD.FTZ R196, R144, -R180.reuse ;  /* 0x800000b490c47221 */ /* 0x100fe20000010000 */
[----:B------:R-:W-:Y:S01]  /*4810*/  FADD.FTZ R198, R145, -R180 ;  /* 0x800000b491c67221 */ /* 0x000fe20000010000 */
[C---:B------:R-:W-:Y:S01]  /*4820*/  FMUL.FTZ R179, R175.reuse, R176 ;  /* 0x000000b0afb37220 */ /* 0x040fe20000410000 */
[----:B------:R-:W0:Y:S01]  /*4830*/  LDC.64 R182, c[0x0][0x430] ;  /* 0x00010c00ffb67b82 */ /* 0x000e220000000a00 */
        /* <DEDUP_REMOVED lines=22> */
[C---:B------:R-:W-:Y:S01]  /*49a0*/  FFMA.FTZ R196, R200.reuse, R11, R71 ;  /* 0x0000000bc8c47223 */ /* 0x040fe20000010047 */
[----:B------:R-:W-:Y:S01]  /*49b0*/  FFMA.FTZ R187, R197, R18, R94 ;  /* 0x00000012c5bb7223 */ /* 0x000fe2000001005e */
[----:B------:R-:W-:Y:S01]  /*49c0*/  FFMA.FTZ R200, R200, R19, R95 ;  /* 0x00000013c8c87223 */ /* 0x000fe2000001005f */
[----:B------:R-:W-:Y:S01]  /*49d0*/  FFMA.FTZ R198, R198, R17, R93 ;  /* 0x00000011c6c67223 */ /* 0x000fe2000001005d */
[----:B------:R-:W-:Y:S01]  /*49e0*/  FFMA.FTZ R190, R190, R15, R99 ;  /* 0x0000000fbebe7223 */ /* 0x000fe20000010063 */
[----:B------:R-:W-:Y:S01]  /*49f0*/  FFMA.FTZ R181, R186, R13, R97 ;  /* 0x0000000dbab57223 */ /* 0x000fe20000010061 */
[----:B------:R-:W-:Y:S01]  /*4a00*/  F2FP.BF16.F32.PACK_AB R179, R196, R179 ;  /* 0x000000b3c4b3723e */ /* 0x000fe200000010ff */
[----:B-1----:R-:W-:Y:S01]  /*4a10*/  IMAD.WIDE.U32 R188, R174, 0x10, R188 ;  /* 0x00000010aebc7825 */ /* 0x002fe200078e00bc */
[----:B------:R-:W-:-:S02]  /*4a20*/  F2FP.BF16.F32.PACK_AB R187, R200, R187 ;  /* 0x000000bbc8bb723e */ /* 0x000fc400000010ff */
[----:B------:R-:W-:Y:S01]  /*4a30*/  F2FP.BF16.F32.PACK_AB R186, R198, R191 ;  /* 0x000000bfc6ba723e */ /* 0x000fe200000010ff */
[----:B0-----:R-:W-:Y:S01]  /*4a40*/  IMAD.WIDE.U32 R182, R174, 0x10, R182 ;  /* 0x00000010aeb67825 */ /* 0x001fe200078e00b6 */
[----:B------:R-:W-:Y:S01]  /*4a50*/  F2FP.BF16.F32.PACK_AB R185, R190, R185 ;  /* 0x000000b9beb9723e */ /* 0x000fe200000010ff */
[----:B------:R1:W-:Y:S01]  /*4a60*/  STG.E.128 desc[UR6][R188.64], R176 ;  /* 0x000000b0bc007986 */ /* 0x0003e2000c101d06 */
[----:B------:R-:W-:Y:S02]  /*4a70*/  F2FP.BF16.F32.PACK_AB R184, R181, R184 ;  /* 0x000000b8b5b8723e */ /* 0x000fe400000010ff */
[----:B------:R-:W-:-:S03]  /*4a80*/  IADD3 R174, PT, PT, R174, 0x100, RZ ;  /* 0x00000100aeae7810 */ /* 0x000fc60007ffe0ff */
[----:B------:R1:W-:Y:S04]  /*4a90*/  STG.E.128 desc[UR6][R182.64], R184 ;  /* 0x000000b8b6007986 */ /* 0x0003e8000c101d06 */
.L_x_7134:
[----:B------:R-:W-:Y:S05]  /*4aa0*/  BSYNC.RECONVERGENT B0 ;  /* 0x0000000000007941 */ /* 0x000fea0003800200 */
.L_x_7133:
[----:B------:R-:W-:Y:S04]  /*4ab0*/  BSSY.RECONVERGENT B0, `(.L_x_7135) ;  /* 0x0000031000007945 */ /* 0x000fe80003800200 */
[----:B------:R-:W-:Y:S05]  /*4ac0*/  @!P2 BRA `(.L_x_7136) ;  /* 0x0000000000bca947 */ /* 0x000fea0003800000 */
[----:B-1----:R-:W1:Y:S01]  /*4ad0*/  LDC.64 R188, c[0x0][0x428] ;  /* 0x00010a00ffbc7b82 */ /* 0x002e620000000a00 */
        /* <DEDUP_REMOVED lines=46> */
.L_x_7136:
[----:B------:R-:W-:Y:S05]  /*4dc0*/  BSYNC.RECONVERGENT B0 ;  /* 0x0000000000007941 */ /* 0x000fea0003800200 */
.L_x_7135:
[----:B------:R-:W-:Y:S04]  /*4dd0*/  BSSY.RECONVERGENT B0, `(.L_x_7137) ;  /* 0x0000031000007945 */ /* 0x000fe80003800200 */
[----:B------:R-:W-:Y:S05]  /*4de0*/  @!P3 BRA `(.L_x_7138) ;  /* 0x0000000000bcb947 */ /* 0x000fea0003800000 */
[----:B-12---:R-:W1:Y:S01]  /*4df0*/  LDC.64 R188, c[0x0][0x428] ;  /* 0x00010a00ffbc7b82 */ /* 0x006e620000000a00 */
        /* <DEDUP_REMOVED lines=46> */
.L_x_7138:
[----:B------:R-:W-:Y:S05]  /*50e0*/  BSYNC.RECONVERGENT B0 ;  /* 0x0000000000007941 */ /* 0x000fea0003800200 */
.L_x_7137:
[----:B------:R-:W-:Y:S04]  /*50f0*/  BSSY.RECONVERGENT B0, `(.L_x_7139) ;  /* 0x0000030000007945 */ /* 0x000fe80003800200 */
[----:B------:R-:W-:Y:S05]  /*5100*/  @!P4 BRA `(.L_x_7140) ;  /* 0x0000000000b8c947 */ /* 0x000fea0003800000 */
[----:B0123--:R-:W0:Y:S01]  /*5110*/  LDC.64 R176, c[0x0][0x428] ;  /* 0x00010a00ffb07b82 */ /* 0x00fe220000000a00 */
[--C-:B------:R-:W-:Y:S01]  /*5120*/  FADD.FTZ R182, R164, -R180.reuse ;  /* 0x800000b4a4b67221 */ /* 0x100fe20000010000 */
[--C-:B------:R-:W-:Y:S01]  /*5130*/  FADD.FTZ R184, R165, -R180.reuse ;  /* 0x800000b4a5b87221 */ /* 0x100fe20000010000 */
[--C-:B------:R-:W-:Y:S01]  /*5140*/  FADD.FTZ R186, R166, -R180.reuse ;  /* 0x800000b4a6ba7221 */ /* 0x100fe20000010000 */
[--C-:B------:R-:W-:Y:S01]  /*5150*/  FADD.FTZ R188, R167, -R180.reuse ;  /* 0x800000b4a7bc7221 */ /* 0x100fe20000010000 */
[C---:B------:R-:W-:Y:S01]  /*5160*/  FMUL.FTZ R183, R175.reuse, R182 ;  /* 0x000000b6afb77220 */ /* 0x040fe20000410000 */
[----:B------:R-:W-:Y:S01]  /*5170*/  FMUL.FTZ R184, R175, R184 ;  /* 0x000000b8afb87220 */ /* 0x000fe20000410000 */
[--C-:B------:R-:W-:Y:S01]  /*5180*/  FADD.FTZ R190, R168, -R180.reuse ;  /* 0x800000b4a8be7221 */ /* 0x100fe20000010000 */
[----:B------:R-:W1:Y:S01]  /*5190*/  LDC.64 R178, c[0x0][0x430] ;  /* 0x00010c00ffb27b82 */ /* 0x000e620000000a00 */
[--C-:B------:R-:W-:Y:S01]  /*51a0*/  FADD.FTZ R196, R169, -R180.reuse ;  /* 0x800000b4a9c47221 */ /* 0x100fe20000010000 */
[--C-:B------:R-:W-:Y:S01]  /*51b0*/  FADD.FTZ R198, R170, -R180.reuse ;  /* 0x800000b4aac67221 */ /* 0x100fe20000010000 */
[----:B------:R-:W-:Y:S01]  /*51c0*/  FADD.FTZ R180, R171, -R180 ;  /* 0x800000b4abb47221 */ /* 0x000fe20000010000 */
[----:B-----5:R-:W-:Y:S01]  /*51d0*/  FFMA.FTZ R182, R183, R128, R108 ;  /* 0x00000080b7b67223 */ /* 0x020fe2000001006c */
[----:B------:R-:W-:Y:S01]  /*51e0*/  FFMA.FTZ R185, R184, R129, R109 ;  /* 0x00000081b8b97223 */ /* 0x000fe2000001006d */
        /* <DEDUP_REMOVED lines=10> */
[----:B0-----:R-:W-:Y:S01]  /*5290*/  IMAD.WIDE.U32 R180, R174, 0x10, R176 ;  /* 0x00000010aeb47825 */ /* 0x001fe200078e00b0 */
[----:B------:R-:W-:-:S03]  /*52a0*/  F2FP.BF16.F32.PACK_AB R176, R185, R182 ;  /* 0x000000b6b9b0723e */ /* 0x000fc600000010ff */
[C---:B------:R-:W-:Y:S01]  /*52b0*/  FFMA.FTZ R182, R198.reuse, R127, R115 ;  /* 0x0000007fc6b67223 */ /* 0x040fe20000010073 */
[----:B------:R-:W-:Y:S01]  /*52c0*/  FFMA.FTZ R198, R198, R119, R107 ;  /* 0x00000077c6c67223 */ /* 0x000fe2000001006b */
        /* <DEDUP_REMOVED lines=9> */
[----:B------:R-:W-:Y:S02]  /*5360*/  F2FP.BF16.F32.PACK_AB R177, R189, R186 ;  /* 0x000000babdb1723e */ /* 0x000fe400000010ff */
[----:B------:R-:W-:Y:S02]  /*5370*/  F2FP.BF16.F32.PACK_AB R199, R198, R199 ;  /* 0x000000c7c6c7723e */ /* 0x000fe400000010ff */
[----:B------:R-:W-:Y:S02]  /*5380*/  F2FP.BF16.F32.PACK_AB R178, R197, R190 ;  /* 0x000000bec5b2723e */ /* 0x000fe400000010ff */
[----:B------:R-:W-:-:S02]  /*5390*/  F2FP.BF16.F32.PACK_AB R179, R182, R179 ;  /* 0x000000b3b6b3723e */ /* 0x000fc400000010ff */
[----:B------:R-:W-:Y:S02]  /*53a0*/  F2FP.BF16.F32.PACK_AB R198, R196, R191 ;  /* 0x000000bfc4c6723e */ /* 0x000fe400000010ff */
[----:B------:R-:W-:Y:S01]  /*53b0*/  F2FP.BF16.F32.PACK_AB R197, R188, R187 ;  /* 0x000000bbbcc5723e */ /* 0x000fe200000010ff */
[----:B------:R4:W-:Y:S01]  /*53c0*/  STG.E.128 desc[UR6][R180.64], R176 ;  /* 0x000000b0b4007986 */ /* 0x0009e2000c101d06 */
[----:B------:R-:W-:-:S05]  /*53d0*/  F2FP.BF16.F32.PACK_AB R196, R184, R183 ;  /* 0x000000b7b8c4723e */ /* 0x000fca00000010ff */
[----:B------:R4:W-:Y:S02]  /*53e0*/  STG.E.128 desc[UR6][R174.64], R196 ;  /* 0x000000c4ae007986 */ /* 0x0009e4000c101d06 */
.L_x_7140:
[----:B------:R-:W-:Y:S05]  /*53f0*/  BSYNC.RECONVERGENT B0 ;  /* 0x0000000000007941 */ /* 0x000fea0003800200 */
.L_x_7139:
[----:B0---4-:R-:W0:Y:S01]  /*5400*/  LDC.64 R174, c[0x0][0x380] ;  /* 0x0000e000ffae7b82 */ /* 0x011e220000000a00 */
[----:B------:R-:W-:Y:S01]  /*5410*/  UPLOP3.LUT UP1, UPT, UPT, UPT, UP1, 0x40, 0x4 ;  /* 0x000000000004789c */ /* 0x000fe20003f2e810 */
[----:B0-----:R-:W-:-:S04]  /*5420*/  IADD3 R173, PT, PT, R173, R174, RZ ;  /* 0x000000aeadad7210 */ /* 0x001fc80007ffe0ff */
[----:B------:R-:W-:-:S13]  /*5430*/  ISETP.GE.AND P1, PT, R173, R175, PT ;  /* 0x000000afad00720c */ /* 0x000fda0003f26270 */
[----:B------:R-:W-:Y:S05]  /*5440*/  @!P1 BRA `(.L_x_7141) ;  /* 0xffffffc000f89947 */ /* 0x000fea000383ffff */
[----:B------:R-:W-:Y:S05]  /*5450*/  EXIT ;  /* 0x000000000000794d */ /* 0x000fea0003800000 */
.L_x_7142:
        /* <DEDUP_REMOVED lines=10> */
.L_x_18036:


//--------------------- .text._ZN10layer_norm31ln_parallel_residual_fwd_kernelINS_13Kernel_traitsIf13__nv_bfloat16fS2_fjLj8192ELj1ELj1ELj8ELj16ENS_18Kernel_traits_baseILj8192EfS2_fS2_fjLj256EEEEELb0ELb0ELb1EEEvNS_9FwdParamsE --------------------------
	.section	.text._ZN10layer_norm31ln_parallel_residual_fwd_kernelINS_13Kernel_traitsIf13__nv_bfloat16fS2_fjLj8192ELj1ELj1ELj8ELj16ENS_18Kernel_traits_baseILj8192EfS2_fS2_fjLj256EEEEELb0ELb0ELb1EEEvNS_9FwdParamsE,"ax",@progbits
	.align	128
        .global         _ZN10layer_norm31ln_parallel_residual_fwd_kernelINS_13Kernel_traitsIf13__nv_bfloat16fS2_fjLj8192ELj1ELj1ELj8ELj16ENS_18Kernel_traits_baseILj8192EfS2_fS2_fjLj256EEEEELb0ELb0ELb1EEEvNS_9FwdParamsE
        .type           _ZN10layer_norm31ln_parallel_residual_fwd_kernelINS_13Kernel_traitsIf13__nv_bfloat16fS2_fjLj8192ELj1ELj1ELj8ELj16ENS_18Kernel_traits_baseILj8192EfS2_fS2_fjLj256EEEEELb0ELb0ELb1EEEvNS_9FwdParamsE,@function
        .size           _ZN10layer_norm31ln_parallel_residual_fwd_kernelINS_13Kernel_traitsIf13__nv_bfloat16fS2_fjLj8192ELj1ELj1ELj8ELj16ENS_18Kernel_traits_baseILj8192EfS2_fS2_fjLj256EEEEELb0ELb0ELb1EEEvNS_9FwdParamsE,(.L_x_18037 - _ZN10layer_norm31ln_parallel_residual_fwd_kernelINS_13Kernel_traitsIf13__nv_bfloat16fS2_fjLj8192ELj1ELj1ELj8ELj16ENS_18Kernel_traits_baseILj8192EfS2_fS2_fjLj256EEEEELb0ELb0ELb1EEEvNS_9FwdParamsE)
        .other          _ZN10layer_norm31ln_parallel_residual_fwd_kernelINS_13Kernel_traitsIf13__nv_bfloat16fS2_fjLj8192ELj1ELj1ELj8ELj16ENS_18Kernel_traits_baseILj8192EfS2_fS2_fjLj256EEEEELb0ELb0ELb1EEEvNS_9FwdParamsE,@"STO_CUDA_ENTRY STV_DEFAULT"
_ZN10layer_norm31ln_parallel_residual_fwd_kernelINS_13Kernel_traitsIf13__nv_bfloat16fS2_fjLj8192ELj1ELj1ELj8ELj16ENS_18Kernel_traits_baseILj8192EfS2_fS2_fjLj256EEEEELb0ELb0ELb1EEEvNS_9FwdParamsE:
.text._ZN10layer_norm31ln_parallel_residual_fwd_kernelINS_13Kernel_traitsIf13__nv_bfloat16fS2_fjLj8192ELj1ELj1ELj8ELj16ENS_18Kernel_traits_baseILj8192EfS2_fS2_fjLj256EEEEELb0ELb0ELb1EEEvNS_9FwdParamsE:
[----:B------:R-:W-:Y:S01]  /*0000*/  LDC R1, c[0x0][0x37c] ;  /* 0x0000df00ff017b82 */ /* 0x000fe20000000800 */
[----:B------:R-:W0:Y:S01]  /*0010*/  LDCU.64 UR4, c[0x0][0x438] ;  /* 0x00008700ff0477ac */ /* 0x000e220008000a00 */
[----:B------:R-:W1:Y:S01]  /*0020*/  S2R R0, SR_TID.X ;  /* 0x0000000000007919 */ /* 0x000e620000002100 */
[----:B------:R-:W2:Y:S01]  /*0030*/  LDCU.64 UR6, c[0x0][0x358] ;  /* 0x00006b00ff0677ac */ /* 0x000ea20008000a00 */
[----:B0-----:R-:W-:-:S04]  /*0040*/  UISETP.NE.U32.AND UP0, UPT, UR4, URZ, UPT ;  /* 0x000000ff0400728c */ /* 0x001fc8000bf05070 */
[----:B------:R-:W-:-:S09]  /*0050*/  UISETP.NE.AND.EX UP0, UPT, UR5, URZ, UPT, UP0 ;  /* 0x000000ff0500728c */ /* 0x000fd2000bf05300 */
[----:B--2---:R-:W-:Y:S05]  /*0060*/  BRA.U UP0, `(.L_x_7143) ;  /* 0x0000000500607547 */ /* 0x004fea000b800000 */
        /* <DEDUP_REMOVED lines=55> */
[----:B0-----:R-:W-:Y:S01]  /*03e0*/  CS2R R108, SRZ ;  /* 0x00000000006c7805 */ /* 0x001fe2000001ff00 */
[----:B------:R-:W-:Y:S06]  /*03f0*/  BRA `(.L_x_7145) ;  /* 0x0000000400e87947 */ /* 0x000fec0003800000 */
.L_x_7144:
[----:B------:R-:W1:Y:S08]  /*0400*/  LDC.64 R36, c[0x0][0x3d0] ;  /* 0x0000f400ff247b82 */ /* 0x000e700000000a00 */
[----:B------:R-:W0:Y:S08]  /*0410*/  LDC.64 R38, c[0x0][0x3d8] ;  /* 0x0000f600ff267b82 */ /* 0x000e300000000a00 */
[----:B------:R-:W2:Y:S01]  /*0420*/  LDC.64 R2, c[0x0][0x440] ;  /* 0x00011000ff027b82 */ /* 0x000ea20000000a00 */
[----:B-1----:R-:W-:-:S05]  /*0430*/  IMAD.WIDE.U32 R100, R0, 0x20, R36 ;  /* 0x0000002000647825 */ /* 0x002fca00078e0024 */
[----:B------:R1:W5:Y:S01]  /*0440*/  LDG.E.128 R40, desc[UR6][R100.64+0x10] ;  /* 0x0000100664287981 */ /* 0x000362000c1e1d00 */
[----:B0-----:R-:W-:-:S03]  /*0450*/  IMAD.WIDE.U32 R132, R0, 0x20, R38 ;  /* 0x0000002000847825 */ /* 0x001fc600078e0026 */
        /* <DEDUP_REMOVED lines=25> */
.L_x_7143:
        /* <DEDUP_REMOVED lines=45> */
.L_x_7146:
        /* <DEDUP_REMOVED lines=31> */
[----:B------:R-:W-:Y:S01]  /*0ab0*/  CS2R R128, SRZ ;  /* 0x0000000000807805 */ /* 0x000fe2000001ff00 */
[----:B------:R-:W5:Y:S04]  /*0ac0*/  LDG.E.128 R16, desc[UR6][R100.64+0x4000] ;  /* 0x0040000664107981 */ /* 0x000f68000c1e1d00 */
[----:B------:R-:W5:Y:S04]  /*0ad0*/  LDG.E.128 R12, desc[UR6][R100.64+0x4010] ;  /* 0x00401006640c7981 */ /* 0x000f68000c1e1d00 */
[----:B------:R-:W5:Y:S04]  /*0ae0*/  LDG.E.128 R8, desc[UR6][R100.64+0x6000] ;  /* 0x0060000664087981 */ /* 0x000f68000c1e1d00 */
[----:B------:R0:W5:Y:S04]  /*0af0*/  LDG.E.128 R4, desc[UR6][R100.64+0x6010] ;  /* 0x0060100664047981 */ /* 0x000168000c1e1d00 */
[----:B------:R-:W5:Y:S04]  /*0b00*/  LDG.E.128 R68, desc[UR6][R108.64] ;  /* 0x000000066c447981 */ /* 0x000f68000c1e1d00 */
[----:B------:R-:W5:Y:S01]  /*0b10*/  LDG.E.128 R72, desc[UR6][R108.64+0x10] ;  /* 0x000010066c487981 */ /* 0x000f62000c1e1d00 */
[----:B0-----:R-:W-:-:S03]  /*0b20*/  CS2R R100, SRZ ;  /* 0x0000000000647805 */ /* 0x001fc6000001ff00 */
[----:B------:R-:W5:Y:S04]  /*0b30*/  LDG.E.128 R76, desc[UR6][R108.64+0x2000] ;  /* 0x002000066c4c7981 */ /* 0x000f68000c1e1d00 */
[----:B------:R-:W5:Y:S04]  /*0b40*/  LDG.E.128 R80, desc[UR6][R108.64+0x2010] ;  /* 0x002010066c507981 */ /* 0x000f68000c1e1d00 */
[----:B------:R-:W5:Y:S04]  /*0b50*/  LDG.E.128 R84, desc[UR6][R108.64+0x4000] ;  /* 0x004000066c547981 */ /* 0x000f68000c1e1d00 */
[----:B------:R-:W5:Y:S04]  /*0b60*/  LDG.E.128 R88, desc[UR6][R108.64+0x4010] ;  /* 0x004010066c587981 */ /* 0x000f68000c1e1d00 */
[----:B------:R-:W5:Y:S04]  /*0b70*/  LDG.E.128 R92, desc[UR6][R108.64+0x6000] ;  /* 0x006000066c5c7981 */ /* 0x000f68000c1e1d00 */
[----:B------:R0:W5:Y:S02]  /*0b80*/  LDG.E.128 R96, desc[UR6][R108.64+0x6010] ;  /* 0x006010066c607981 */ /* 0x000164000c1e1d00 */
[----:B0-----:R-:W-:-:S07]  /*0b90*/  CS2R R108, SRZ ;  /* 0x00000000006c7805 */ /* 0x001fce000001ff00 */
.L_x_7145:
[----:B------:R-:W0:Y:S08]  /*0ba0*/  S2UR UR4, SR_CTAID.X ;  /* 0x00000000000479c3 */ /* 0x000e300000002500 */
[----:B-1--4-:R-:W0:Y:S02]  /*0bb0*/  LDC R2, c[0x0][0x384] ;  /* 0x0000e100ff027b82 */ /* 0x012e240000000800 */
[----:B0-----:R-:W-:-:S13]  /*0bc0*/  ISETP.LE.AND P0, PT, R2, UR4, PT ;  /* 0x0000000402007c0c */ /* 0x001fda000bf03270 */
[----:B------:R-:W-:Y:S05]  /*0bd0*/  @P0 EXIT ;  /* 0x000000000000094d */ /* 0x000fea0003800000 */
[----:B------:R-:W0:Y:S01]  /*0be0*/  LDCU.64 UR8, c[0x0][0x398] ;  /* 0x00007300ff0877ac */ /* 0x000e220008000a00 */
[----:B------:R-:W-:Y:S01]  /*0bf0*/  MOV R2, UR4 ;  /* 0x0000000400027c02 */ /* 0x000fe20008000f00 */
[----:B------:R-:W1:Y:S01]  /*0c00*/  LDCU UR10, c[0x0][0x388] ;  /* 0x00007100ff0a77ac */ /* 0x000e620008000800 */
[----:B------:R-:W2:Y:S01]  /*0c10*/  LDCU.U8 UR12, c[0x0][0x410] ;  /* 0x00008200ff0c77ac */ /* 0x000ea20008000000 */
[----:B------:R-:W3:Y:S01]  /*0c20*/  LDCU UR11, c[0x0][0x400] ;  /* 0x00008000ff0b77ac */ /* 0x000ee20008000800 */
[----:B------:R-:W-:Y:S02]  /*0c30*/  UPLOP3.LUT UP1, UPT, UPT, UPT, UPT, 0x40, 0x4 ;  /* 0x000000000004789c */ /* 0x000fe40003f2e870 */
[----:B0-----:R-:W-:-:S04]  /*0c40*/  UISETP.NE.U32.AND UP0, UPT, UR8, URZ, UPT ;  /* 0x000000ff0800728c */ /* 0x001fc8000bf05070 */
[----:B------:R-:W-:Y:S01]  /*0c50*/  UISETP.NE.AND.EX UP0, UPT, UR9, URZ, UPT, UP0 ;  /* 0x000000ff0900728c */ /* 0x000fe2000bf05300 */
[----:B------:R-:W0:Y:S05]  /*0c60*/  LDCU.64 UR8, c[0x0][0x3a0] ;  /* 0x00007400ff0877ac */ /* 0x000e2a0008000a00 */
[----:B-123--:R-:W-:-:S13]  /*0c70*/  PLOP3.LUT P1, PT, PT, PT, UP0, 0x80, 0x8 ;  /* 0x000000000008781c */ /* 0x00efda0003f2f008 */
.L_x_7167:
[----:B0-----:R-:W-:Y:S01]  /*0c80*/  ISETP.NE.U32.AND P0, PT, RZ, UR8, PT ;  /* 0x00000008ff007c0c */ /* 0x001fe2000bf05070 */
        /* <DEDUP_REMOVED lines=10> */
[----:B-----5:R-:W5:Y:S01]  /*0d30*/  LDG.E.128 R148, desc[UR6][R148.64] ;  /* 0x0000000694947981 */ /* 0x020f62000c1e1d00 */
        /* <DEDUP_REMOVED lines=21> */
[----:B------:R-:W-:Y:S02]  /*0e90*/  SHF.L.U32 R149, R0, 0x10, RZ ;  /* 0x0000001000957819 */ /* 0x000fe400000006ff */
[----:B------:R-:W-:Y:S01]  /*0ea0*/  SHF.L.U32 R151, R154, 0x10, RZ ;  /* 0x000000109a977819 */ /* 0x000fe200000006ff */
[----:B------:R-:W-:Y:S06]  /*0eb0*/  BRA `(.L_x_7149) ;  /* 0x0000000400847947 */ /* 0x000fec0003800000 */
.L_x_7148:
[C---:B-----5:R-:W-:Y:S02]  /*0ec0*/  PRMT R0, R148.reuse, 0x7632, R0 ;  /* 0x0000763294007816 */ /* 0x060fe40000000000 */
[----:B------:R-:W-:Y:S02]  /*0ed0*/  SHF.L.U32 R145, R148, 0x10, RZ ;  /* 0x0000001094917819 */ /* 0x000fe400000006ff */
[----:B------:R-:W-:Y:S02]  /*0ee0*/  PRMT R144, R149, 0x7632, R144 ;  /* 0x0000763295907816 */ /* 0x000fe40000000090 */
[----:B------:R-:W-:Y:S02]  /*0ef0*/  PRMT R146, R150, 0x7632, R146 ;  /* 0x0000763296927816 */ /* 0x000fe40000000092 */
[----:B------:R-:W-:Y:S02]  /*0f00*/  PRMT R148, R151, 0x7632, R148 ;  /* 0x0000763297947816 */ /* 0x000fe40000000094 */
        /* <DEDUP_REMOVED lines=16> */
.L_x_7147:
[----:B------:R-:W-:-:S04]  /*1010*/  UISETP.NE.U32.AND UP0, UPT, UR8, URZ, UPT ;  /* 0x000000ff0800728c */ /* 0x000fc8000bf05070 */
[----:B------:R-:W-:-:S09]  /*1020*/  UISETP.NE.AND.EX UP0, UPT, UR9, URZ, UPT, UP0 ;  /* 0x000000ff0900728c */ /* 0x000fd2000bf05300 */
[----:B------:R-:W-:Y:S05]  /*1030*/  BRA.U UP0, `(.L_x_7150) ;  /* 0x0000000100847547 */ /* 0x000fea000b800000 */
[C---:B-----5:R-:W-:Y:S02]  /*1040*/  PRMT R154, R149.reuse, 0x7632, R154 ;  /* 0x00007632959a7816 */ /* 0x060fe4000000009a */
[----:B------:R-:W-:Y:S02]  /*1050*/  SHF.L.U32 R145, R148, 0x10, RZ ;  /* 0x0000001094917819 */ /* 0x000fe400000006ff */
[----:B------:R-:W-:Y:S02]  /*1060*/  SHF.L.U32 R149, R149, 0x10, RZ ;  /* 0x0000001095957819 */ /* 0x000fe400000006ff */
[----:B------:R-:W-:Y:S02]  /*1070*/  SHF.L.U32 R144, R132, 0x10, RZ ;  /* 0x0000001084907819 */ /* 0x000fe400000006ff */
        /* <DEDUP_REMOVED lines=26> */
[----:B------:R-:W-:-:S03]  /*1220*/  FADD.FTZ R149, R158, R149 ;  /* 0x000000959e957221 */ /* 0x000fc60000010000 */
[----:B------:R-:W-:Y:S01]  /*1230*/  FADD.FTZ R151, R159, R154 ;  /* 0x0000009a9f977221 */ /* 0x000fe20000010000 */
[----:B------:R-:W-:Y:S06]  /*1240*/  BRA `(.L_x_7149) ;  /* 0x0000000000a07947 */ /* 0x000fec0003800000 */
.L_x_7150:
[C---:B-----5:R-:W-:Y:S02]  /*1250*/  PRMT R147, R148.reuse, 0x7632, R147 ;  /* 0x0000763294937816 */ /* 0x060fe40000000093 */
        /* <DEDUP_REMOVED lines=12> */
[----:B------:R-:W-:Y:S02]  /*1320*/  PRMT R146, R135, 0x7632, R146 ;  /* 0x0000763287927816 */ /* 0x000fe40000000092 */
[----:B------:R-:W-:Y:S02]  /*1330*/  SHF.L.U32 R159, R151, 0x10, RZ ;  /* 0x00000010979f7819 */ /* 0x000fe400000006ff */
        /* <DEDUP_REMOVED lines=22> */
[----:B------:R-:W-:Y:S01]  /*14a0*/  FADD.FTZ R146, R138, R155 ;  /* 0x0000009b8a927221 */ /* 0x000fe20000010000 */
[----:B------:R-:W-:Y:S02]  /*14b0*/  FADD.FTZ R149, R141, R156 ;  /* 0x0000009c8d957221 */ /* 0x000fe40000010000 */
[----:B------:R-:W-:-:S07]  /*14c0*/  FADD.FTZ R151, R143, R158 ;  /* 0x0000009e8f977221 */ /* 0x000fce0000010000 */
.L_x_7149:
[----:B------:R-:W-:Y:S01]  /*14d0*/  ISETP.NE.U32.AND P1, PT, R152, RZ, PT ;  /* 0x000000ff9800720c */ /* 0x000fe20003f25070 */
[----:B------:R-:W0:Y:S01]  /*14e0*/  LDC.64 R174, c[0x0][0x3a8] ;  /* 0x0000ea00ffae7b82 */ /* 0x000e220000000a00 */
[----:B------:R-:W-:Y:S02]  /*14f0*/  IADD3 R152, PT, PT, R3, 0x100, RZ ;  /* 0x0000010003987810 */ /* 0x000fe40007ffe0ff */
[----:B------:R-:W-:-:S03]  /*1500*/  ISETP.NE.AND.EX P1, PT, R153, RZ, PT, P1 ;  /* 0x000000ff9900720c */ /* 0x000fc60003f25310 */
[----:B------:R-:W-:Y:S02]  /*1510*/  IMAD.WIDE.U32 R160, R152, 0x10, R172 ;  /* 0x0000001098a07825 */ /* 0x000fe400078e00ac */
[----:B------:R-:W1:Y:S08]  /*1520*/  @P0 LDC.64 R158, c[0x0][0x3a0] ;  /* 0x0000e800ff9e0b82 */ /* 0x000e700000000a00 */
[----:B------:R-:W2:Y:S01]  /*1530*/  @P1 LDC.64 R156, c[0x0][0x398] ;  /* 0x0000e600ff9c1b82 */ /* 0x000ea20000000a00 */
[----:B0-----:R-:W-:-:S05]  /*1540*/  IMAD.WIDE.U32 R154, R3, 0x20, R174 ;  /* 0x00000020039a7825 */ /* 0x001fca00078e00ae */
[----:B------:R0:W-:Y:S01]  /*1550*/  STG.E.128 desc[UR6][R154.64], R144 ;  /* 0x000000909a007986 */ /* 0x0001e2000c101d06 */
[----:B-1----:R-:W-:-:S03]  /*1560*/  @P0 IMAD.WIDE.U32 R158, R152, 0x20, R158 ;  /* 0x00000020989e0825 */ /* 0x002fc600078e009e */
[----:B------:R0:W-:Y:S04]  /*1570*/  STG.E.128 desc[UR6][R154.64+0x10], R148 ;  /* 0x000010949a007986 */ /* 0x0001e8000c101d06 */
[----:B------:R0:W5:Y:S01]  /*1580*/  @P0 LDG.E.128 R136, desc[UR6][R158.64] ;  /* 0x000000069e880981 */ /* 0x000162000c1e1d00 */
[----:B--2---:R-:W-:-:S03]  /*1590*/  @P1 IMAD.WIDE.U32 R156, R152, 0x10, R156 ;  /* 0x00000010989c1825 */ /* 0x004fc600078e009c */
[----:B------:R0:W5:Y:S04]  /*15a0*/  @P0 LDG.E.128 R140, desc[UR6][R158.64+0x10] ;  /* 0x000010069e8c0981 */ /* 0x000168000c1e1d00 */
[----:B------:R0:W5:Y:S04]  /*15b0*/  @P1 LDG.E.128 R132, desc[UR6][R156.64] ;  /* 0x000000069c841981 */ /* 0x000168000c1e1d00 */
[----:B------:R-:W5:Y:S01]  /*15c0*/  LDG.E.128 R160, desc[UR6][R160.64] ;  /* 0x00000006a0a07981 */ /* 0x000f62000c1e1d00 */
[----:B------:R-:W-:Y:S05]  /*15d0*/  @!P1 BRA `(.L_x_7151) ;  /* 0x00000004002c9947 */ /* 0x000fea0003800000 */
[----:B------:R-:W-:Y:S05]  /*15e0*/  @!P0 BRA `(.L_x_7152) ;  /* 0x0000000000a48947 */ /* 0x000fea0003800000 */
[C---:B0----5:R-:W-:Y:S02]  /*15f0*/  PRMT R154, R161.reuse, 0x7632, R154 ;  /* 0x00007632a19a7816 */ /* 0x061fe4000000009a */
[----:B------:R-:W-:Y:S02]  /*1600*/  PRMT R0, R160, 0x7632, R0 ;  /* 0x00007632a0007816 */ /* 0x000fe40000000000 */
[----:B------:R-:W-:Y:S02]  /*1610*/  SHF.L.U32 R161, R161, 0x10, RZ ;  /* 0x00000010a1a17819 */ /* 0x000fe400000006ff */
[----:B------:R-:W-:Y:S02]  /*1620*/  PRMT R158, R162, 0x7632, R158 ;  /* 0x00007632a29e7816 */ /* 0x000fe4000000009e */
[----:B------:R-:W-:Y:S02]  /*1630*/  SHF.L.U32 R156, R133, 0x10, RZ ;  /* 0x00000010859c7819 */ /* 0x000fe400000006ff */
[----:B------:R-:W-:-:S02]  /*1640*/  SHF.L.U32 R160, R160, 0x10, RZ ;  /* 0x00000010a0a07819 */ /* 0x000fc400000006ff */
[----:B------:R-:W-:Y:S01]  /*1650*/  SHF.L.U32 R162, R162, 0x10, RZ ;  /* 0x00000010a2a27819 */ /* 0x000fe200000006ff */
[----:B------:R-:W-:Y:S01]  /*1660*/  FADD.FTZ R161, R156, R161 ;  /* 0x000000a19ca17221 */ /* 0x000fe20000010000 */
[----:B------:R-:W-:Y:S02]  /*1670*/  SHF.L.U32 R155, R132, 0x10, RZ ;  /* 0x00000010849b7819 */ /* 0x000fe400000006ff */
[----:B------:R-:W-:Y:S02]  /*1680*/  SHF.L.U32 R153, R134, 0x10, RZ ;  /* 0x0000001086997819 */ /* 0x000fe400000006ff */
[----:B------:R-:W-:Y:S01]  /*1690*/  PRMT R164, R163, 0x7632, R164 ;  /* 0x00007632a3a47816 */ /* 0x000fe200000000a4 */
[----:B------:R-:W-:Y:S01]  /*16a0*/  FADD.FTZ R155, R155, R160 ;  /* 0x000000a09b9b7221 */ /* 0x000fe20000010000 */
[----:B------:R-:W-:Y:S01]  /*16b0*/  SHF.L.U32 R165, R163, 0x10, RZ ;  /* 0x00000010a3a57819 */ /* 0x000fe200000006ff */
[----:B------:R-:W-:Y:S01]  /*16c0*/  FADD.FTZ R163, R153, R162 ;  /* 0x000000a299a37221 */ /* 0x000fe20000010000 */
[----:B------:R-:W-:-:S02]  /*16d0*/  PRMT R156, R133, 0x7632, R156 ;  /* 0x00007632859c7816 */ /* 0x000fc4000000009c */
[----:B------:R-:W-:Y:S02]  /*16e0*/  PRMT R153, R132, 0x7632, R153 ;  /* 0x0000763284997816 */ /* 0x000fe40000000099 */
[----:B------:R-:W-:Y:S02]  /*16f0*/  PRMT R159, R134, 0x7632, R159 ;  /* 0x00007632869f7816 */ /* 0x000fe4000000009f */
[C---:B------:R-:W-:Y:S02]  /*1700*/  PRMT R160, R135.reuse, 0x7632, R160 ;  /* 0x0000763287a07816 */ /* 0x040fe400000000a0 */
        /* <DEDUP_REMOVED lines=23> */
.L_x_7152:
[----:B0----5:R-:W-:Y:S02]  /*1880*/  SHF.L.U32 R156, R160, 0x10, RZ ;  /* 0x00000010a09c7819 */ /* 0x021fe400000006ff */
        /* <DEDUP_REMOVED lines=8> */
[----:B------:R-:W-:Y:S02]  /*1910*/  SHF.L.U32 R160, R162, 0x10, RZ ;  /* 0x00000010a2a07819 */ /* 0x000fe400000006ff */
[----:B------:R-:W-:Y:S02]  /*1920*/  PRMT R162, R163, 0x7632, R162 ;  /* 0x00007632a3a27816 */ /* 0x000fe400000000a2 */
        /* <DEDUP_REMOVED lines=19> */
[----:B------:R-:W-:-:S04]  /*1a60*/  FADD.FTZ R161, R161, R154 ;  /* 0x0000009aa1a17221 */ /* 0x000fc80000010000 */
[----:B------:R-:W-:Y:S01]  /*1a70*/  FADD.FTZ R163, R168, R155 ;  /* 0x0000009ba8a37221 */ /* 0x000fe20000010000 */
[----:B------:R-:W-:Y:S06]  /*1a80*/  BRA `(.L_x_7153) ;  /* 0x0000000000887947 */ /* 0x000fec0003800000 */
.L_x_7151:
[----:B------:R-:W-:Y:S05]  /*1a90*/  @!P0 BRA `(.L_x_7154) ;  /* 0x0000000000548947 */ /* 0x000fea0003800000 */
[----:B-----5:R-:W-:Y:S02]  /*1aa0*/  PRMT R0, R160, 0x7632, R0 ;  /* 0x00007632a0007816 */ /* 0x020fe40000000000 */
[----:B0-----:R-:W-:Y:S02]  /*1ab0*/  PRMT R154, R161, 0x7632, R154 ;  /* 0x00007632a19a7816 */ /* 0x001fe4000000009a */
[C---:B------:R-:W-:Y:S02]  /*1ac0*/  PRMT R155, R162.reuse, 0x7632, R155 ;  /* 0x00007632a29b7816 */ /* 0x040fe4000000009b */
[----:B------:R-:W-:Y:S02]  /*1ad0*/  PRMT R156, R163, 0x7632, R156 ;  /* 0x00007632a39c7816 */ /* 0x000fe4000000009c */
        /* <DEDUP_REMOVED lines=17> */
.L_x_7154:
[----:B0----5:R-:W-:Y:S02]  /*1bf0*/  PRMT R157, R160, 0x7632, R157 ;  /* 0x00007632a09d7816 */ /* 0x021fe4000000009d */
        /* <DEDUP_REMOVED lines=10> */
[----:B------:R-:W-:-:S07]  /*1ca0*/  SHF.L.U32 R163, R153, 0x10, RZ ;  /* 0x0000001099a37819 */ /* 0x000fce00000006ff */
.L_x_7153:
        /* <DEDUP_REMOVED lines=15> */
[----:B-----5:R-:W-:Y:S02]  /*1da0*/  PRMT R0, R168, 0x7632, R0 ;  /* 0x00007632a8007816 */ /* 0x020fe40000000000 */
[C---:B-1----:R-:W-:Y:S02]  /*1db0*/  PRMT R164, R169.reuse, 0x7632, R164 ;  /* 0x00007632a9a47816 */ /* 0x042fe400000000a4 */
[----:B------:R-:W-:Y:S02]  /*1dc0*/  PRMT R176, R170, 0x7632, R176 ;  /* 0x00007632aab07816 */ /* 0x000fe400000000b0 */
[----:B------:R-:W-:Y:S02]  /*1dd0*/  SHF.L.U32 R168, R168, 0x10, RZ ;  /* 0x00000010a8a87819 */ /* 0x000fe400000006ff */
[----:B------:R-:W-:Y:S02]  /*1de0*/  SHF.L.U32 R169, R169, 0x10, RZ ;  /* 0x00000010a9a97819 */ /* 0x000fe400000006ff */
[----:B------:R-:W-:-:S02]  /*1df0*/  SHF.L.U32 R170, R170, 0x10, RZ ;  /* 0x00000010aaaa7819 */ /* 0x000fc400000006ff */
[----:B------:R-:W-:Y:S02]  /*1e00*/  SHF.L.U32 R155, R132, 0x10, RZ ;  /* 0x00000010849b7819 */ /* 0x000fe400000006ff */
[----:B------:R-:W-:Y:S02]  /*1e10*/  SHF.L.U32 R154, R133, 0x10, RZ ;  /* 0x00000010859a7819 */ /* 0x000fe400000006ff */
[----:B------:R-:W-:Y:S01]  /*1e20*/  SHF.L.U32 R165, R134, 0x10, RZ ;  /* 0x0000001086a57819 */ /* 0x000fe200000006ff */
[----:B------:R-:W-:Y:S01]  /*1e30*/  FADD.FTZ R155, R155, R168 ;  /* 0x000000a89b9b7221 */ /* 0x000fe20000010000 */
[C---:B------:R-:W-:Y:S01]  /*1e40*/  PRMT R178, R171.reuse, 0x7632, R178 ;  /* 0x00007632abb27816 */ /* 0x040fe200000000b2 */
        /* <DEDUP_REMOVED lines=28> */
[----:B------:R-:W-:Y:S01]  /*2010*/  FADD.FTZ R171, R143, R178 ;  /* 0x000000b28fab7221 */ /* 0x000fe20000010000 */
[----:B------:R-:W-:Y:S06]  /*2020*/  BRA `(.L_x_7157) ;  /* 0x00000004000c7947 */ /* 0x000fec0003800000 */
.L_x_7156:
[----:B-1---5:R-:W-:Y:S02]  /*2030*/  SHF.L.U32 R164, R168, 0x10, RZ ;  /* 0x00000010a8a47819 */ /* 0x022fe400000006ff */
[----:B------:R-:W-:Y:S02]  /*2040*/  SHF.L.U32 R166, R169, 0x10, RZ ;  /* 0x00000010a9a67819 */ /* 0x000fe400000006ff */
[----:B------:R-:W-:Y:S02]  /*2050*/  SHF.L.U32 R155, R132, 0x10, RZ ;  /* 0x00000010849b7819 */ /* 0x000fe400000006ff */
[----:B------:R-:W-:Y:S02]  /*2060*/  SHF.L.U32 R165, R133, 0x10, RZ ;  /* 0x0000001085a57819 */ /* 0x000fe400000006ff */
[----:B------:R-:W-:Y:S01]  /*2070*/  PRMT R167, R168, 0x7632, R167 ;  /* 0x00007632a8a77816 */ /* 0x000fe200000000a7 */
[----:B------:R-:W-:Y:S01]  /*2080*/  FADD.FTZ R164, R155, R164 ;  /* 0x000000a49ba47221 */ /* 0x000fe20000010000 */
[----:B------:R-:W-:Y:S01]  /*2090*/  PRMT R176, R169, 0x7632, R176 ;  /* 0x00007632a9b07816 */ /* 0x000fe200000000b0 */
[----:B------:R-:W-:Y:S01]  /*20a0*/  FADD.FTZ R166, R165, R166 ;  /* 0x000000a6a5a67221 */ /* 0x000fe20000010000 */
[----:B------:R-:W-:-:S02]  /*20b0*/  SHF.L.U32 R168, R170, 0x10, RZ ;  /* 0x00000010aaa87819 */ /* 0x000fc400000006ff */
[----:B------:R-:W-:Y:S02]  /*20c0*/  SHF.L.U32 R169, R134, 0x10, RZ ;  /* 0x0000001086a97819 */ /* 0x000fe400000006ff */
[----:B------:R-:W-:Y:S02]  /*20d0*/  PRMT R0, R132, 0x7632, R0 ;  /* 0x0000763284007816 */ /* 0x000fe40000000000 */
[----:B------:R-:W-:Y:S01]  /*20e0*/  PRMT R177, R170, 0x7632, R177 ;  /* 0x00007632aab17816 */ /* 0x000fe200000000b1 */
[----:B------:R-:W-:Y:S01]  /*20f0*/  FADD.FTZ R168, R169, R168 ;  /* 0x000000a8a9a87221 */ /* 0x000fe20000010000 */
[----:B------:R-:W-:Y:S02]  /*2100*/  PRMT R154, R133, 0x7632, R154 ;  /* 0x00007632859a7816 */ /* 0x000fe4000000009a */
[----:B------:R-:W-:Y:S02]  /*2110*/  PRMT R170, R171, 0x7632, R170 ;  /* 0x00007632abaa7816 */ /* 0x000fe400000000aa */
[----:B------:R-:W-:-:S02]  /*2120*/  PRMT R155, R134, 0x7632, R155 ;  /* 0x00007632869b7816 */ /* 0x000fc4000000009b */
[----:B------:R-:W-:Y:S02]  /*2130*/  PRMT R165, R135, 0x7632, R165 ;  /* 0x0000763287a57816 */ /* 0x000fe400000000a5 */
[----:B------:R-:W-:Y:S02]  /*2140*/  SHF.L.U32 R167, R167, 0x10, RZ ;  /* 0x00000010a7a77819 */ /* 0x000fe400000006ff */
[----:B------:R-:W-:Y:S02]  /*2150*/  SHF.L.U32 R0, R0, 0x10, RZ ;  /* 0x0000001000007819 */ /* 0x000fe400000006ff */
[----:B------:R-:W-:Y:S02]  /*2160*/  SHF.L.U32 R178, R171, 0x10, RZ ;  /* 0x00000010abb27819 */ /* 0x000fe400000006ff */
[----:B------:R-:W-:Y:S02]  /*2170*/  SHF.L.U32 R169, R176, 0x10, RZ ;  /* 0x00000010b0a97819 */ /* 0x000fe400000006ff */
        /* <DEDUP_REMOVED lines=12> */
.L_x_7155:
[----:B------:R-:W-:Y:S05]  /*2240*/  @!P0 BRA `(.L_x_7158) ;  /* 0x0000000000548947 */ /* 0x000fea0003800000 */
[----:B-----5:R-:W-:Y:S02]  /*2250*/  PRMT R0, R168, 0x7632, R0 ;  /* 0x00007632a8007816 */ /* 0x020fe40000000000 */
[----:B-1----:R-:W-:Y:S02]  /*2260*/  PRMT R154, R169, 0x7632, R154 ;  /* 0x00007632a99a7816 */ /* 0x002fe4000000009a */
[C---:B------:R-:W-:Y:S02]  /*2270*/  PRMT R164, R170.reuse, 0x7632, R164 ;  /* 0x00007632aaa47816 */ /* 0x040fe400000000a4 */
        /* <DEDUP_REMOVED lines=18> */
.L_x_7158:
[----:B-1---5:R-:W-:Y:S02]  /*23a0*/  PRMT R165, R168, 0x7632, R165 ;  /* 0x00007632a8a57816 */ /* 0x022fe400000000a5 */
        /* <DEDUP_REMOVED lines=11> */
.L_x_7157:
        /* <DEDUP_REMOVED lines=15> */
[C---:B-----5:R-:W-:Y:S02]  /*2550*/  PRMT R172, R181.reuse, 0x7632, R172 ;  /* 0x00007632b5ac7816 */ /* 0x060fe400000000ac */
[----:B------:R-:W-:Y:S02]  /*2560*/  PRMT R0, R180, 0x7632, R0 ;  /* 0x00007632b4007816 */ /* 0x000fe40000000000 */
[----:B------:R-:W-:Y:S02]  /*2570*/  SHF.L.U32 R181, R181, 0x10, RZ ;  /* 0x00000010b5b57819 */ /* 0x000fe400000006ff */
[----:B-1----:R-:W-:Y:S02]  /*2580*/  PRMT R178, R182, 0x7632, R178 ;  /* 0x00007632b6b27816 */ /* 0x002fe400000000b2 */
        /* <DEDUP_REMOVED lines=37> */
.L_x_7160:
        /* <DEDUP_REMOVED lines=33> */
.L_x_7159:
[----:B------:R-:W-:Y:S05]  /*29f0*/  @!P0 BRA `(.L_x_7162) ;  /* 0x0000000000548947 */ /* 0x000fea0003800000 */
[----:B-----5:R-:W-:Y:S02]  /*2a00*/  PRMT R0, R180, 0x7632, R0 ;  /* 0x00007632b4007816 */ /* 0x020fe40000000000 */
[----:B------:R-:W-:Y:S02]  /*2a10*/  PRMT R172, R181, 0x7632, R172 ;  /* 0x00007632b5ac7816 */ /* 0x000fe400000000ac */
[C---:B------:R-:W-:Y:S02]  /*2a20*/  PRMT R173, R182.reuse, 0x7632, R173 ;  /* 0x00007632b6ad7816 */ /* 0x040fe400000000ad */
[----:B-1----:R-:W-:Y:S02]  /*2a30*/  PRMT R176, R183, 0x7632, R176 ;  /* 0x00007632b7b07816 */ /* 0x002fe400000000b0 */
        /* <DEDUP_REMOVED lines=17> */
.L_x_7162:
        /* <DEDUP_REMOVED lines=12> */
.L_x_7161:
        /* <DEDUP_REMOVED lines=131> */
.L_x_7164:
[----:B------:R-:W-:Y:S05]  /*3440*/  BSYNC.RECONVERGENT B0 ;  /* 0x0000000000007941 */ /* 0x000fea0003800200 */
.L_x_7163:
        /* <DEDUP_REMOVED lines=15> */
.L_x_7166:
[----:B------:R-:W-:Y:S05]  /*3540*/  BSYNC.RECONVERGENT B0 ;  /* 0x0000000000007941 */ /* 0x000fea0003800200 */
.L_x_7165:
[----:B------:R-:W1:Y:S01]  /*3550*/  SHFL.DOWN PT, R174, R155, 0x4, 0x1f ;  /* 0x08801f009bae7f89 */ /* 0x000e6200000e0000 */
[-C--:B------:R-:W-:Y:S01]  /*3560*/  I2FP.F32.U32 R187, R155.reuse ;  /* 0x0000009b00bb7245 */ /* 0x080fe20000201000 */
[----:B------:R-:W-:Y:S01]  /*3570*/  UPLOP3.LUT UP1, UPT, UPT, UPT, UP1, 0x40, 0x4 ;  /* 0x000000000004789c */ /* 0x000fe20003f2e810 */
[----:B------:R-:W-:Y:S01]  /*3580*/  ISETP.NE.AND P2, PT, RZ, UR12, PT ;  /* 0x0000000cff007c0c */ /* 0x000fe2000bf45270 */
[----:B0-----:R-:W0:Y:S01]  /*3590*/  SHFL.DOWN PT, R175, R172, 0x4, 0x1f ;  /* 0x08801f00acaf7f89 */ /* 0x001e2200000e0000 */
[----:B------:R-:W-:Y:S02]  /*35a0*/  ISETP.NE.AND P0, PT, R0, RZ, PT ;  /* 0x000000ff0000720c */ /* 0x000fe40003f05270 */
[----:B-1----:R-:W-:Y:S02]  /*35b0*/  IADD3 R184, PT, PT, R174, R155, RZ ;  /* 0x0000009baeb87210 */ /* 0x002fe40007ffe0ff */
[----:B------:R-:W-:Y:S02]  /*35c0*/  I2FP.F32.S32 R188, R174 ;  /* 0x000000ae00bc7245 */ /* 0x000fe40000201400 */
[----:B------:R-:W-:Y:S01]  /*35d0*/  I2FP.F32.S32 R185, R184 ;  /* 0x000000b800b97245 */ /* 0x000fe20000201400 */
[----:B------:R-:W1:Y:S02]  /*35e0*/  SHFL.DOWN PT, R191, R184, 0x2, 0x1f ;  /* 0x08401f00b8bf7f89 */ /* 0x000e6400000e0000 */
[----:B0-----:R-:W-:Y:S01]  /*35f0*/  FMUL.FTZ R190, R175, R188 ;  /* 0x000000bcafbe7220 */ /* 0x001fe20000410000 */
[----:B------:R-:W0:Y:S01]  /*3600*/  MUFU.RCP R186, R185 ;  /* 0x000000b900ba7308 */ /* 0x000e220000001000 */
[----:B------:R-:W2:Y:S02]  /*3610*/  SHFL.DOWN PT, R174, R173, 0x4, 0x1f ;  /* 0x08801f00adae7f89 */ /* 0x000ea400000e0000 */
[----:B------:R-:W-:Y:S01]  /*3620*/  FFMA.FTZ R189, R187, R172, R190 ;  /* 0x000000acbbbd7223 */ /* 0x000fe200000100be */
[----:B------:R-:W-:-:S04]  /*3630*/  FADD.FTZ R172, -R175, R172 ;  /* 0x000000acafac7221 */ /* 0x000fc80000010100 */
[----:B------:R-:W-:-:S04]  /*3640*/  FMUL.FTZ R172, R172, R172 ;  /* 0x000000acacac7220 */ /* 0x000fc80000410000 */
[----:B------:R-:W-:-:S04]  /*3650*/  FMUL.FTZ R172, R172, R187 ;  /* 0x000000bbacac7220 */ /* 0x000fc80000410000 */
[----:B------:R-:W-:Y:S01]  /*3660*/  FMUL.FTZ R172, R172, R188 ;  /* 0x000000bcacac7220 */ /* 0x000fe20000410000 */
[----:B0-----:R-:W-:Y:S01]  /*3670*/  FMUL.FTZ R190, R186, R189 ;  /* 0x000000bdbabe7220 */ /* 0x001fe20000410000 */
[----:B-1----:R-:W-:-:S04]  /*3680*/  IADD3 R189, PT, PT, R184, R191, RZ ;  /* 0x000000bfb8bd7210 */ /* 0x002fc80007ffe0ff */
[----:B------:R-:W0:Y:S01]  /*3690*/  SHFL.DOWN PT, R175, R190, 0x2, 0x1f ;  /* 0x08401f00beaf7f89 */ /* 0x000e2200000e0000 */
[----:B------:R-:W-:Y:S01]  /*36a0*/  I2FP.F32.S32 R191, R191 ;  /* 0x000000bf00bf7245 */ /* 0x000fe20000201400 */
[----:B--2---:R-:W-:Y:S01]  /*36b0*/  FADD.FTZ R155, R174, R173 ;  /* 0x000000adae9b7221 */ /* 0x004fe20000010000 */
[----:B------:R-:W-:-:S03]  /*36c0*/  I2FP.F32.S32 R184, R189 ;  /* 0x000000bd00b87245 */ /* 0x000fc60000201400 */
[----:B------:R-:W-:Y:S01]  /*36d0*/  FFMA.FTZ R155, R186, R172, R155 ;  /* 0x000000acba9b7223 */ /* 0x000fe2000001009b */
[----:B------:R-:W1:Y:S01]  /*36e0*/  MUFU.RCP R173, R184 ;  /* 0x000000b800ad7308 */ /* 0x000e620000001000 */
[----:B------:R-:W2:Y:S04]  /*36f0*/  SHFL.DOWN PT, R186, R189, 0x1, 0x1f ;  /* 0x08201f00bdba7f89 */ /* 0x000ea800000e0000 */
[----:B------:R-:W3:Y:S01]  /*3700*/  SHFL.DOWN PT, R172, R155, 0x2, 0x1f ;  /* 0x08401f009bac7f89 */ /* 0x000ee200000e0000 */
[----:B0-----:R-:W-:Y:S01]  /*3710*/  FMUL.FTZ R174, R175, R191 ;  /* 0x000000bfafae7220 */ /* 0x001fe20000410000 */
[----:B------:R-:W-:-:S03]  /*3720*/  FADD.FTZ R175, R190, -R175 ;  /* 0x800000afbeaf7221 */ /* 0x000fc60000010000 */
[----:B------:R-:W-:-:S04]  /*3730*/  FFMA.FTZ R174, R185, R190, R174 ;  /* 0x000000beb9ae7223 */ /* 0x000fc800000100ae */
[----:B-1----:R-:W-:Y:S01]  /*3740*/  FMUL.FTZ R187, R173, R174 ;  /* 0x000000aeadbb7220 */ /* 0x002fe20000410000 */
[----:B------:R-:W-:Y:S01]  /*3750*/  FMUL.FTZ R174, R175, R175 ;  /* 0x000000afafae7220 */ /* 0x000fe20000410000 */
[----:B--2---:R-:W-:Y:S01]  /*3760*/  IADD3 R175, PT, PT, R189, R186, RZ ;  /* 0x000000babdaf7210 */ /* 0x004fe20007ffe0ff */
[----:B---3--:R-:W-:Y:S02]  /*3770*/  FADD.FTZ R172, R155, R172 ;  /* 0x000000ac9bac7221 */ /* 0x008fe40000010000 */
[----:B------:R-:W0:Y:S01]  /*3780*/  SHFL.DOWN PT, R188, R187, 0x1, 0x1f ;  /* 0x08201f00bbbc7f89 */ /* 0x000e2200000e0000 */
[----:B------:R-:W-:Y:S01]  /*3790*/  FMUL.FTZ R174, R185, R174 ;  /* 0x000000aeb9ae7220 */ /* 0x000fe20000410000 */
[----:B------:R-:W-:Y:S02]  /*37a0*/  I2FP.F32.S32 R175, R175 ;  /* 0x000000af00af7245 */ /* 0x000fe40000201400 */
[----:B------:R-:W-:Y:S01]  /*37b0*/  I2FP.F32.S32 R186, R186 ;  /* 0x000000ba00ba7245 */ /* 0x000fe20000201400 */
[----:B------:R-:W-:-:S03]  /*37c0*/  FMUL.FTZ R174, R174, R191 ;  /* 0x000000bfaeae7220 */ /* 0x000fc60000410000 */
[----:B------:R-:W1:Y:S01]  /*37d0*/  MUFU.RCP R175, R175 ;  /* 0x000000af00af7308 */ /* 0x000e620000001000 */
[----:B------:R-:W-:-:S05]  /*37e0*/  FFMA.FTZ R172, R173, R174, R172 ;  /* 0x000000aeadac7223 */ /* 0x000fca00000100ac */
[----:B------:R-:W2:Y:S01]  /*37f0*/  SHFL.DOWN PT, R173, R172, 0x1, 0x1f ;  /* 0x08201f00acad7f89 */ /* 0x000ea200000e0000 */
[----:B0-----:R-:W-:-:S04]  /*3800*/  FMUL.FTZ R155, R188, R186 ;  /* 0x000000babc9b7220 */ /* 0x001fc80000410000 */
[----:B------:R-:W-:Y:S01]  /*3810*/  FFMA.FTZ R174, R184, R187, R155 ;  /* 0x000000bbb8ae7223 */ /* 0x000fe2000001009b */
[----:B------:R-:W-:-:S03]  /*3820*/  FADD.FTZ R187, R187, -R188 ;  /* 0x800000bcbbbb7221 */ /* 0x000fc60000010000 */
[----:B-1----:R-:W-:Y:S01]  /*3830*/  FMUL.FTZ R155, R175, R174 ;  /* 0x000000aeaf9b7220 */ /* 0x002fe20000410000 */
[----:B------:R-:W-:-:S04]  /*3840*/  FMUL.FTZ R187, R187, R187 ;  /* 0x000000bbbbbb7220 */ /* 0x000fc80000410000 */
[----:B------:R-:W-:Y:S01]  /*3850*/  FMUL.FTZ R187, R184, R187 ;  /* 0x000000bbb8bb7220 */ /* 0x000fe20000410000 */
[----:B------:R-:W0:Y:S01]  /*3860*/  SHFL.IDX PT, R155, R155, RZ, 0x1f ;  /* 0x00001fff9b9b7589 */ /* 0x000e2200000e0000 */
[----:B--2---:R-:W-:Y:S02]  /*3870*/  FADD.FTZ R174, R172, R173 ;  /* 0x000000adacae7221 */ /* 0x004fe40000010000 */
[----:B------:R-:W-:Y:S01]  /*3880*/  FMUL.FTZ R187, R187, R186 ;  /* 0x000000babbbb7220 */ /* 0x000fe20000410000 */
[----:B------:R-:W1:Y:S03]  /*3890*/  LDC R173, c[0x0][0x448] ;  /* 0x00011200ffad7b82 */ /* 0x000e660000000800 */
[----:B------:R-:W-:-:S05]  /*38a0*/  FFMA.FTZ R174, R175, R187, R174 ;  /* 0x000000bbafae7223 */ /* 0x000fca00000100ae */
[----:B------:R-:W1:Y:S01]  /*38b0*/  SHFL.IDX PT, R192, R174, RZ, 0x1f ;  /* 0x00001fffaec07589 */ /* 0x000e6200000e0000 */
[----:B0-----:R-:W-:-:S05]  /*38c0*/  FSEL R172, R155, RZ, !P2 ;  /* 0x000000ff9bac7208 */ /* 0x001fca0005000000 */
[C---:B------:R-:W-:Y:S01]  /*38d0*/  FADD.FTZ R186, -R172.reuse, R145 ;  /* 0x00000091acba7221 */ /* 0x040fe20000010100 */
[----:B------:R-:W-:Y:S01]  /*38e0*/  FMUL.FTZ R145, R155, R155 ;  /* 0x0000009b9b917220 */ /* 0x000fe20000410000 */
[C---:B------:R-:W-:Y:S01]  /*38f0*/  FADD.FTZ R184, -R172.reuse, R144 ;  /* 0x00000090acb87221 */ /* 0x040fe20000010100 */
[C---:B------:R-:W-:Y:S01]  /*3900*/  FADD.FTZ R148, -R172.reuse, R148 ;  /* 0x00000094ac947221 */ /* 0x040fe20000010100 */
[C---:B------:R-:W-:Y:S01]  /*3910*/  FADD.FTZ R190, -R172.reuse, R149 ;  /* 0x00000095acbe7221 */ /* 0x040fe20000010100 */
[----:B------:R-:W-:Y:S01]  /*3920*/  FADD.FTZ R204, -R172, R162 ;  /* 0x000000a2accc7221 */ /* 0x000fe20000010100 */
[----:B------:R-:W-:Y:S01]  /*3930*/  FSEL R145, R145, RZ, P2 ;  /* 0x000000ff91917208 */ /* 0x000fe20001000000 */
[----:B-1----:R-:W-:Y:S01]  /*3940*/  FFMA.FTZ R144, R192, UR11, R173 ;  /* 0x0000000bc0907c23 */ /* 0x002fe200080100ad */
[C---:B------:R-:W-:Y:S01]  /*3950*/  FADD.FTZ R206, -R172.reuse, R163 ;  /* 0x000000a3acce7221 */ /* 0x040fe20000010100 */
[C---:B------:R-:W-:Y:S01]  /*3960*/  FADD.FTZ R150, -R172.reuse, R150 ;  /* 0x00000096ac967221 */ /* 0x040fe20000010100 */
[----:B------:R-:W-:Y:S01]  /*3970*/  FADD.FTZ R174, -R172, R151 ;  /* 0x00000097acae7221 */ /* 0x000fe20000010100 */
[----:B------:R-:W-:Y:S01]  /*3980*/  FADD.FTZ R175, R144, R145 ;  /* 0x0000009190af7221 */ /* 0x000fe20000010000 */
[C---:B------:R-:W-:Y:S01]  /*3990*/  FADD.FTZ R192, -R172.reuse, R156 ;  /* 0x0000009cacc07221 */ /* 0x040fe20000010100 */
[----:B------:R-:W0:Y:S01]  /*39a0*/  @!P0 LDC.64 R144, c[0x0][0x3c0] ;  /* 0x0000f000ff908b82 */ /* 0x000e220000000a00 */
[C---:B------:R-:W-:Y:S01]  /*39b0*/  FADD.FTZ R194, -R172.reuse, R157 ;  /* 0x0000009dacc27221 */ /* 0x040fe20000010100 */
[C---:B------:R-:W-:Y:S01]  /*39c0*/  FADD.FTZ R226, -R172.reuse, R181 ;  /* 0x000000b5ace27221 */ /* 0x040fe20000010100 */
[C---:B------:R-:W-:Y:S01]  /*39d0*/  FADD.FTZ R196, -R172.reuse, R158 ;  /* 0x0000009eacc47221 */ /* 0x040fe20000010100 */
[----:B------:R-:W1:Y:S01]  /*39e0*/  MUFU.RSQ R175, R175 ;  /* 0x000000af00af7308 */ /* 0x000e620000001400 */
[C---:B------:R-:W-:Y:S01]  /*39f0*/  FADD.FTZ R198, -R172.reuse, R159 ;  /* 0x0000009facc67221 */ /* 0x040fe20000010100 */
[C---:B------:R-:W-:Y:S01]  /*3a00*/  FADD.FTZ R146, -R172.reuse, R146 ;  /* 0x00000092ac927221 */ /* 0x040fe20000010100 */
[C---:B------:R-:W-:Y:S01]  /*3a10*/  FADD.FTZ R188, -R172.reuse, R147 ;  /* 0x00000093acbc7221 */ /* 0x040fe20000010100 */
[----:B------:R-:W2:Y:S01]  /*3a20*/  @!P0 LDC.64 R162, c[0x0][0x3c8] ;  /* 0x0000f200ffa28b82 */ /* 0x000ea20000000a00 */
[C---:B------:R-:W-:Y:S01]  /*3a30*/  FADD.FTZ R230, -R172.reuse, R183 ;  /* 0x000000b7ace67221 */ /* 0x040fe20000010100 */
[C---:B------:R-:W-:Y:S01]  /*3a40*/  FADD.FTZ R200, -R172.reuse, R160 ;  /* 0x000000a0acc87221 */ /* 0x040fe20000010100 */
[C---:B------:R-:W-:Y:S01]  /*3a50*/  FADD.FTZ R202, -R172.reuse, R161 ;  /* 0x000000a1acca7221 */ /* 0x040fe20000010100 */
        /* <DEDUP_REMOVED lines=19> */
[C---:B------:R-:W-:Y:S01]  /*3b90*/  FMUL.FTZ R186, R175.reuse, R186 ;  /* 0x000000baafba7220 */ /* 0x040fe20000410000 */
[----:B------:R-:W-:Y:S01]  /*3ba0*/  FMUL.FTZ R183, R175, R146 ;  /* 0x00000092afb77220 */ /* 0x000fe20000410000 */
[----:B------:R-:W-:Y:S01]  /*3bb0*/  F2FP.BF16.F32.PACK_AB R150, R151, R150 ;  /* 0x000000969796723e */ /* 0x000fe200000010ff */
[----:B------:R-:W-:Y:S01]  /*3bc0*/  FMUL.FTZ R188, R175, R188 ;  /* 0x000000bcafbc7220 */ /* 0x000fe20000410000 */
[----:B------:R-:W-:Y:S01]  /*3bd0*/  F2FP.BF16.F32.PACK_AB R151, R159, R158 ;  /* 0x0000009e9f97723e */ /* 0x000fe200000010ff */
[----:B0-----:R-:W-:Y:S01]  /*3be0*/  @!P0 IMAD.WIDE R144, R2, 0x4, R144 ;  /* 0x0000000402908825 */ /* 0x001fe200078e0290 */
[----:B------:R-:W0:Y:S03]  /*3bf0*/  LDC.64 R158, c[0x0][0x430] ;  /* 0x00010c00ff9e7b82 */ /* 0x000e260000000a00 */
[----:B------:R-:W-:Y:S01]  /*3c00*/  FFMA.FTZ R148, R181, R36, R32 ;  /* 0x00000024b5947223 */ /* 0x000fe20000010020 */
[----:B------:R-:W-:Y:S01]  /*3c10*/  FFMA.FTZ R147, R186, R37, R33 ;  /* 0x00000025ba937223 */ /* 0x000fe20000010021 */
[----:B------:R-:W-:Y:S01]  /*3c20*/  FFMA.FTZ R149, R183, R38, R34 ;  /* 0x00000026b7957223 */ /* 0x000fe20000010022 */
[----:B------:R-:W-:Y:S01]  /*3c30*/  FFMA.FTZ R146, R188, R39, R35 ;  /* 0x00000027bc927223 */ /* 0x000fe20000010023 */
[----:B--2---:R-:W-:Y:S01]  /*3c40*/  @!P0 IMAD.WIDE R162, R2, 0x4, R162 ;  /* 0x0000000402a28825 */ /* 0x004fe200078e02a2 */
[----:B------:R1:W-:Y:S01]  /*3c50*/  @!P0 STG.E desc[UR6][R144.64], R155 ;  /* 0x0000009b90008986 */ /* 0x0003e2000c101906 */
[----:B------:R-:W-:-:S02]  /*3c60*/  F2FP.BF16.F32.PACK_AB R148, R147, R148 ;  /* 0x000000949394723e */ /* 0x000fc400000010ff */
[----:B------:R-:W-:Y:S01]  /*3c70*/  FMUL.FTZ R193, R175, R200 ;  /* 0x000000c8afc17220 */ /* 0x000fe20000410000 */
[----:B------:R-:W-:Y:S01]  /*3c80*/  F2FP.BF16.F32.PACK_AB R149, R146, R149 ;  /* 0x000000959295723e */ /* 0x000fe200000010ff */
[----:B---3--:R-:W-:-:S04]  /*3c90*/  IMAD.WIDE.U32 R160, R3, 0x10, R156 ;  /* 0x0000001003a07825 */ /* 0x008fc800078e009c */
[----:B------:R-:W-:Y:S01]  /*3ca0*/  FMUL.FTZ R182, R175, R202 ;  /* 0x000000caafb67220 */ /* 0x000fe20000410000 */
[----:B------:R-:W-:Y:S01]  /*3cb0*/  FFMA.FTZ R146, R185, R72, R124 ;  /* 0x00000048b9927223 */ /* 0x000fe2000001007c */
[----:B------:R-:W-:Y:S01]  /*3cc0*/  FFMA.FTZ R147, R187, R74, R126 ;  /* 0x0000004abb937223 */ /* 0x000fe2000001007e */
[----:B------:R-:W-:Y:S01]  /*3cd0*/  FFMA.FTZ R184, R184, R75, R127 ;  /* 0x0000004bb8b87223 */ /* 0x000fe2000001007f */
[C---:B------:R-:W-:Y:S01]  /*3ce0*/  FMUL.FTZ R191, R175.reuse, R196 ;  /* 0x000000c4afbf7220 */ /* 0x040fe20000410000 */
[C---:B------:R-:W-:Y:S01]  /*3cf0*/  FMUL.FTZ R180, R175.reuse, R198 ;  /* 0x000000c6afb47220 */ /* 0x040fe20000410000 */
[----:B------:R-:W-:Y:S01]  /*3d00*/  FMUL.FTZ R195, R175, R204 ;  /* 0x000000ccafc37220 */ /* 0x000fe20000410000 */
[----:B-1----:R-:W-:Y:S01]  /*3d10*/  FFMA.FTZ R145, R183, R70, R130 ;  /* 0x00000046b7917223 */ /* 0x002fe20000010082 */
[----:B------:R-:W-:Y:S01]  /*3d20*/  FFMA.FTZ R183, R190, R73, R125 ;  /* 0x00000049beb77223 */ /* 0x000fe2000001007d */
[C---:B------:R-:W-:Y:S01]  /*3d30*/  FMUL.FTZ R206, R175.reuse, R206 ;  /* 0x000000ceafce7220 */ /* 0x040fe20000410000 */
[C---:B------:R-:W-:Y:S01]  /*3d40*/  FMUL.FTZ R189, R175.reuse, R192 ;  /* 0x000000c0afbd7220 */ /* 0x040fe20000410000 */
[----:B------:R-:W-:Y:S01]  /*3d50*/  FMUL.FTZ R194, R175, R194 ;  /* 0x000000c2afc27220 */ /* 0x000fe20000410000 */
[----:B------:R1:W-:Y:S01]  /*3d60*/  @!P0 STG.E desc[UR6][R162.64], R175 ;  /* 0x000000afa2008986 */ /* 0x0003e2000c101906 */
[----:B------:R-:W-:Y:S01]  /*3d70*/  FFMA.FTZ R144, R181, R68, R128 ;  /* 0x00000044b5907223 */ /* 0x000fe20000010080 */
[----:B------:R-:W-:Y:S01]  /*3d80*/  FFMA.FTZ R181, R186, R69, R129 ;  /* 0x00000045bab57223 */ /* 0x000fe20000010081 */
[----:B------:R-:W-:Y:S01]  /*3d90*/  F2FP.BF16.F32.PACK_AB R147, R184, R147 ;  /* 0x00000093b893723e */ /* 0x000fe200000010ff */
[----:B------:R2:W-:Y:S01]  /*3da0*/  STG.E.128 desc[UR6][R160.64], R148 ;  /* 0x00000094a0007986 */ /* 0x0005e2000c101d06 */
[----:B------:R-:W-:Y:S01]  /*3db0*/  F2FP.BF16.F32.PACK_AB R146, R183, R146 ;  /* 0x00000092b792723e */ /* 0x000fe200000010ff */
[----:B------:R-:W-:Y:S01]  /*3dc0*/  FFMA.FTZ R185, R191, R46, R26 ;  /* 0x0000002ebfb97223 */ /* 0x000fe2000001001a */
[----:B------:R-:W-:Y:S01]  /*3dd0*/  FFMA.FTZ R186, R180, R47, R27 ;  /* 0x0000002fb4ba7223 */ /* 0x000fe2000001001b */
[----:B------:R-:W-:Y:S01]  /*3de0*/  FFMA.FTZ R183, R189, R44, R24 ;  /* 0x0000002cbdb77223 */ /* 0x000fe20000010018 */
[----:B------:R-:W-:Y:S01]  /*3df0*/  FFMA.FTZ R184, R194, R45, R25 ;  /* 0x0000002dc2b87223 */ /* 0x000fe20000010019 */
[----:B------:R-:W-:Y:S01]  /*3e00*/  FFMA.FTZ R188, R188, R71, R131 ;  /* 0x00000047bcbc7223 */ /* 0x000fe20000010083 */
[----:B------:R-:W-:Y:S01]  /*3e10*/  FMUL.FTZ R171, R175, R164 ;  /* 0x000000a4afab7220 */ /* 0x000fe20000410000 */
[----:B-1----:R-:W-:Y:S01]  /*3e20*/  FFMA.FTZ R162, R193, R48, R20 ;  /* 0x00000030c1a27223 */ /* 0x002fe20000010014 */
[----:B------:R-:W-:Y:S01]  /*3e30*/  FMUL.FTZ R174, R175, R208 ;  /* 0x000000d0afae7220 */ /* 0x000fe20000410000 */
[----:B------:R-:W-:Y:S01]  /*3e40*/  F2FP.BF16.F32.PACK_AB R144, R181, R144 ;  /* 0x00000090b590723e */ /* 0x000fe200000010ff */
[----:B------:R-:W-:Y:S01]  /*3e50*/  FFMA.FTZ R191, R191, R78, R122 ;  /* 0x0000004ebfbf7223 */ /* 0x000fe2000001007a */
[----:B------:R-:W-:Y:S01]  /*3e60*/  F2FP.BF16.F32.PACK_AB R145, R188, R145 ;  /* 0x00000091bc91723e */ /* 0x000fe200000010ff */
[----:B------:R-:W-:Y:S01]  /*3e70*/  FFMA.FTZ R193, R193, R80, R116 ;  /* 0x00000050c1c17223 */ /* 0x000fe20000010074 */
[----:B------:R-:W-:Y:S01]  /*3e80*/  FFMA.FTZ R180, R180, R79, R123 ;  /* 0x0000004fb4b47223 */ /* 0x000fe2000001007b */
[C---:B------:R-:W-:Y:S01]  /*3e90*/  FADD.FTZ R170, -R172.reuse, R170 ;  /* 0x000000aaacaa7221 */ /* 0x040fe20000010100 */
[C---:B------:R-:W-:Y:S01]  /*3ea0*/  FADD.FTZ R216, -R172.reuse, R176 ;  /* 0x000000b0acd87221 */ /* 0x040fe20000010100 */
[----:B------:R-:W-:Y:S01]  /*3eb0*/  FADD.FTZ R218, -R172, R177 ;  /* 0x000000b1acda7221 */ /* 0x000fe20000010100 */
[----:B--2---:R-:W-:Y:S01]  /*3ec0*/  FFMA.FTZ R151, R182, R49, R21 ;  /* 0x00000031b6977223 */ /* 0x004fe20000010015 */
        /* <DEDUP_REMOVED lines=9> */
[C---:B------:R-:W-:Y:S01]  /*3f60*/  FADD.FTZ R220, -R172.reuse, R178 ;  /* 0x000000b2acdc7221 */ /* 0x040fe20000010100 */
[----:B------:R-:W-:Y:S01]  /*3f70*/  FADD.FTZ R222, -R172, R179 ;  /* 0x000000b3acde7221 */ /* 0x000fe20000010100 */
[----:B0-----:R-:W-:-:S04]  /*3f80*/  IMAD.WIDE.U32 R162, R152, 0x10, R158 ;  /* 0x0000001098a27825 */ /* 0x001fc800078e009e */
        /* <DEDUP_REMOVED lines=13> */
[C---:B------:R-:W-:Y:S01]  /*4060*/  FMUL.FTZ R168, R175.reuse, R222 ;  /* 0x000000deafa87220 */ /* 0x040fe20000410000 */
[----:B------:R-:W-:Y:S01]  /*4070*/  FMUL.FTZ R169, R175, R224 ;  /* 0x000000e0afa97220 */ /* 0x000fe20000410000 */
[----:B------:R-:W-:-:S04]  /*4080*/  IMAD.WIDE.U32 R158, R154, 0x10, R158 ;  /* 0x000000109a9e7825 */ /* 0x000fc800078e009e */
        /* <DEDUP_REMOVED lines=17> */
[----:B------:R-:W-:Y:S01]  /*41a0*/  FFMA.FTZ R150, R172, R55, R19 ;  /* 0x00000037ac967223 */ /* 0x000fe20000010013 */
[----:B------:R-:W-:Y:S01]  /*41b0*/  FFMA.FTZ R177, R177, R88, R108 ;  /* 0x00000058b1b17223 */ /* 0x000fe2000001006c */
[C---:B------:R-:W-:Y:S01]  /*41c0*/  FFMA.FTZ R154, R176.reuse, R57, R13 ;  /* 0x00000039b09a7223 */ /* 0x040fe2000001000d */
        /* <DEDUP_REMOVED lines=50> */
.L_x_7168:
        /* <DEDUP_REMOVED lines=9> */
.L_x_18037:


//--------------------- .text._ZN10layer_norm31ln_parallel_residual_fwd_kernelINS_13Kernel_traitsIf13__nv_bfloat16fS2_fjLj8192ELj1ELj1ELj8ELj16ENS_18Kernel_traits_baseILj8192EfS2_fS2_fjLj256EEEEELb0ELb1ELb0EEEvNS_9FwdParamsE --------------------------
	.section	.text._ZN10layer_norm31ln_parallel_residual_fwd_kernelINS_13Kernel_traitsIf13__nv_bfloat16fS2_fjLj8192ELj1ELj1ELj8ELj16ENS_18Kernel_traits_baseILj8192EfS2_fS2_fjLj256EEEEELb0ELb1ELb0EEEvNS_9FwdParamsE,"ax",@progbits
	.align	128
        .global         _ZN10layer_norm31ln_parallel_residual_fwd_kernelINS_13Kernel_traitsIf13__nv_bfloat16fS2_fjLj8192ELj1ELj1ELj8ELj16ENS_18Kernel_traits_baseILj8192EfS2_fS2_fjLj256EEEEELb0ELb1ELb0EEEvNS_9FwdParamsE
        .type           _ZN10layer_norm31ln_parallel_residual_fwd_kernelINS_13Kernel_traitsIf13__nv_bfloat16fS2_fjLj8192ELj1ELj1ELj8ELj16ENS_18Kernel_traits_baseILj8192EfS2_fS2_fjLj256EEEEELb0ELb1ELb0EEEvNS_9FwdParamsE,@function
        .size           _ZN10layer_norm31ln_parallel_residual_fwd_kernelINS_13Kernel_traitsIf13__nv_bfloat16fS2_fjLj8192ELj1ELj1ELj8ELj16ENS_18Kernel_traits_baseILj8192EfS2_fS2_fjLj256EEEEELb0ELb1ELb0EEEvNS_9FwdParamsE,(.L_x_18038 - _ZN10layer_norm31ln_parallel_residual_fwd_kernelINS_13Kernel_traitsIf13__nv_bfloat16fS2_fjLj8192ELj1ELj1ELj8ELj16ENS_18Kernel_traits_baseILj8192EfS2_fS2_fjLj256EEEEELb0ELb1ELb0EEEvNS_9FwdParamsE)
        .other          _ZN10layer_norm31ln_parallel_residual_fwd_kernelINS_13Kernel_traitsIf13__nv_bfloat16fS2_fjLj8192ELj1ELj1ELj8ELj16ENS_18Kernel_traits_baseILj8192EfS2_fS2_fjLj256EEEEELb0ELb1ELb0EEEvNS_9FwdParamsE,@"STO_CUDA_ENTRY STV_DEFAULT"
_ZN10layer_norm31ln_parallel_residual_fwd_kernelINS_13Kernel_traitsIf13__nv_bfloat16fS2_fjLj8192ELj1ELj1ELj8ELj16ENS_18Kernel_traits_baseILj8192EfS2_fS2_fjLj256EEEEELb0ELb1ELb0EEEvNS_9FwdParamsE:
.text._ZN10layer_norm31ln_parallel_residual_fwd_kernelINS_13Kernel_traitsIf13__nv_bfloat16fS2_fjLj8192ELj1ELj1ELj8ELj16ENS_18Kernel_traits_baseILj8192EfS2_fS2_fjLj256EEEEELb0ELb1ELb0EEEvNS_9FwdParamsE:
        /* <DEDUP_REMOVED lines=12> */
[----:B------:R-:W-:-:S04]  /*00c0*/  LOP3.LUT R15, R117, 0xe0, RZ, 0xc0, !PT ;  /* 0x000000e0750f7812 */ /* 0x000fc800078ec0ff */
[C---:B------:R-:W-:Y:S02]  /*00d0*/  LOP3.LUT R3, R15.reuse, 0xff, R0, 0x36, !PT ;  /* 0x000000ff0f037812 */ /* 0x040fe400078e3600 */
[----:B------:R-:W-:Y:S02]  /*00e0*/  LOP3.LUT R17, R15, R0, RZ, 0xfc, !PT ;  /* 0x000000000f117212 */ /* 0x000fe400078efcff */
[----:B------:R-:W-:Y:S01]  /*00f0*/  LEA.HI.SX32 R116, R14, R3, 0x1d ;  /* 0x000000030e747211 */ /* 0x000fe200078feaff */
[----:B---34-:R-:W-:Y:S06]  /*0100*/  BRA.U !UP0, `(.L_x_7170) ;  /* 0x0000000108a47547 */ /* 0x018fec000b800000 */
        /* <DEDUP_REMOVED lines=41> */
.L_x_7170:
        /* <DEDUP_REMOVED lines=12> */
[----:B------:R-:W-:Y:S02]  /*0460*/  @P1 IADD3 R17, PT, PT, R17, 0x100, RZ ;  /* 0x0000010011111810 */ /* 0x000fe40007ffe0ff */
[----:B------:R0:W5:Y:S04]  /*0470*/  @P0 LDG.E.128 R96, desc[UR8][R4.64+0x10] ;  /* 0x0000100804600981 */ /* 0x000168000c1e1d00 */
[----:B------:R0:W5:Y:S01]  /*0480*/  @P1 LDG.E.128 R84, desc[UR8][R6.64] ;  /* 0x0000000806541981 */ /* 0x000162000c1e1d00 */
[C---:B--2---:R-:W-:Y:S01]  /*0490*/  @P2 IMAD.WIDE.U32 R8, R17.reuse, 0x20, R8 ;  /* 0x0000002011082825 */ /* 0x044fe200078e0008 */
[----:B------:R-:W-:-:S02]  /*04a0*/  @P2 IADD3 R17, PT, PT, R17, 0x100, RZ ;  /* 0x0000010011112810 */ /* 0x000fc40007ffe0ff */
        /* <DEDUP_REMOVED lines=22> */
.L_x_7171:
[----:B------:R-:W-:Y:S05]  /*0610*/  BSYNC.RECONVERGENT B0 ;  /* 0x0000000000007941 */ /* 0x000fea0003800200 */
.L_x_7169:
        /* <DEDUP_REMOVED lines=20> */
[----:B------:R-:W0:Y:S03]  /*0760*/  LDCU.64 UR16, c[0x0][0x380] ;  /* 0x00007000ff1077ac */ /* 0x000e260008000a00 */
[----:B------:R-:W0:Y:S01]  /*0770*/  MUFU.RCP R3, R3 ;  /* 0x0000000300037308 */ /* 0x000e220000001000 */
[----:B-1----:R-:W-:-:S11]  /*0780*/  UPLOP3.LUT UP1, UPT, UPT, UPT, UPT, 0x40, 0x4 ;  /* 0x000000000004789c */ /* 0x002fd60003f2e870 */
.L_x_7208:
        /* <DEDUP_REMOVED lines=20> */
[----:B------:R1:W5:Y:S04]  /*08d0*/  @P1 LDG.E.128 R32, desc[UR8][R26.64] ;  /* 0x000000081a201981 */ /* 0x000368000c1e1d00 */
[----:B------:R1:W5:Y:S01]  /*08e0*/  @P1 LDG.E.128 R28, desc[UR8][R26.64+0x10] ;  /* 0x000010081a1c1981 */ /* 0x000362000c1e1d00 */
[----:B------:R-:W-:-:S04]  /*08f0*/  UISETP.NE.U32.AND UP0, UPT, UR10, URZ, UPT ;  /* 0x000000ff0a00728c */ /* 0x000fc8000bf05070 */
[----:B------:R-:W-:-:S09]  /*0900*/  UISETP.NE.AND.EX UP0, UPT, UR11, URZ, UPT, UP0 ;  /* 0x000000ff0b00728c */ /* 0x000fd2000bf05300 */
[----:B-1----:R-:W-:Y:S05]  /*0910*/  BRA.U UP0, `(.L_x_7174) ;  /* 0x0000000100947547 */ /* 0x002fea000b800000 */
        /* <DEDUP_REMOVED lines=16> */
.L_x_7175:
[C---:B-----5:R-:W-:Y:S02]  /*0a20*/  PRMT R24, R20.reuse, 0x7632, R24 ;  /* 0x0000763214187816 */ /* 0x060fe40000000018 */
[----:B------:R-:W-:Y:S02]  /*0a30*/  SHF.L.U32 R25, R20, 0x10, RZ ;  /* 0x0000001014197819 */ /* 0x000fe400000006ff */
[C---:B------:R-:W-:Y:S02]  /*0a40*/  PRMT R26, R22.reuse, 0x7632, R26 ;  /* 0x00007632161a7816 */ /* 0x040fe4000000001a */
[----:B------:R-:W-:Y:S02]  /*0a50*/  SHF.L.U32 R27, R22, 0x10, RZ ;  /* 0x00000010161b7819 */ /* 0x000fe400000006ff */
[----:B------:R-:W-:Y:S02]  /*0a60*/  PRMT R20, R21, 0x7632, R20 ;  /* 0x0000763215147816 */ /* 0x000fe40000000014 */
[----:B------:R-:W-:-:S02]  /*0a70*/  PRMT R22, R23, 0x7632, R22 ;  /* 0x0000763217167816 */ /* 0x000fc40000000016 */
        /* <DEDUP_REMOVED lines=15> */
.L_x_7174:
[----:B------:R-:W-:-:S04]  /*0b70*/  UISETP.NE.U32.AND UP0, UPT, UR12, URZ, UPT ;  /* 0x000000ff0c00728c */ /* 0x000fc8000bf05070 */
[----:B------:R-:W-:-:S09]  /*0b80*/  UISETP.NE.AND.EX UP0, UPT, UR13, URZ, UPT, UP0 ;  /* 0x000000ff0d00728c */ /* 0x000fd2000bf05300 */
[----:B------:R-:W-:Y:S05]  /*0b90*/  BRA.U UP0, `(.L_x_7177) ;  /* 0x0000000100847547 */ /* 0x000fea000b800000 */
[----:B-----5:R-:W-:Y:S02]  /*0ba0*/  PRMT R25, R20, 0x7632, R25 ;  /* 0x0000763214197816 */ /* 0x020fe40000000019 */
[----:B------:R-:W-:Y:S02]  /*0bb0*/  PRMT R24, R36, 0x7632, R24 ;  /* 0x0000763224187816 */ /* 0x000fe40000000018 */
[----:B------:R-:W-:Y:S02]  /*0bc0*/  SHF.L.U32 R25, R25, 0x10, RZ ;  /* 0x0000001019197819 */ /* 0x000fe400000006ff */
[----:B------:R-:W-:Y:S01]  /*0bd0*/  SHF.L.U32 R27, R20, 0x10, RZ ;  /* 0x00000010141b7819 */ /* 0x000fe200000006ff */
[----:B------:R-:W-:Y:S01]  /*0be0*/  IMAD.U32 R24, R24, 0x10000, RZ ;  /* 0x0001000018187824 */ /* 0x000fe200078e00ff */
[C---:B------:R-:W-:Y:S02]  /*0bf0*/  PRMT R26, R21.reuse, 0x7632, R26 ;  /* 0x00007632151a7816 */ /* 0x040fe4000000001a */
[----:B------:R-:W-:Y:S01]  /*0c00*/  SHF.L.U32 R113, R21, 0x10, RZ ;  /* 0x0000001015717819 */ /* 0x000fe200000006ff */
[--C-:B------:R-:W-:Y:S01]  /*0c10*/  FADD.FTZ R25, R25, R24.reuse ;  /* 0x0000001819197221 */ /* 0x100fe20000010000 */
[----:B------:R-:W-:-:S02]  /*0c20*/  PRMT R24, R22, 0x7632, R24 ;  /* 0x0000763216187816 */ /* 0x000fc40000000018 */
[----:B------:R-:W-:Y:S02]  /*0c30*/  PRMT R20, R37, 0x7632, R20 ;  /* 0x0000763225147816 */ /* 0x000fe40000000014 */
[----:B------:R-:W-:Y:S02]  /*0c40*/  PRMT R21, R38, 0x7632, R21 ;  /* 0x0000763226157816 */ /* 0x000fe40000000015 */
[----:B------:R-:W-:Y:S02]  /*0c50*/  SHF.L.U32 R112, R24, 0x10, RZ ;  /* 0x0000001018707819 */ /* 0x000fe400000006ff */
[----:B------:R-:W-:Y:S02]  /*0c60*/  SHF.L.U32 R24, R36, 0x10, RZ ;  /* 0x0000001024187819 */ /* 0x000fe400000006ff */
[----:B------:R-:W-:Y:S02]  /*0c70*/  SHF.L.U32 R115, R26, 0x10, RZ ;  /* 0x000000101a737819 */ /* 0x000fe400000006ff */
[----:B------:R-:W-:Y:S01]  /*0c80*/  SHF.L.U32 R20, R20, 0x10, RZ ;  /* 0x0000001014147819 */ /* 0x000fe200000006ff */
[----:B------:R-:W-:Y:S01]  /*0c90*/  FADD.FTZ R24, R27, R24 ;  /* 0x000000181b187221 */ /* 0x000fe20000010000 */
[----:B------:R-:W-:-:S02]  /*0ca0*/  SHF.L.U32 R21, R21, 0x10, RZ ;  /* 0x0000001015157819 */ /* 0x000fc400000006ff */
[----:B------:R-:W-:Y:S01]  /*0cb0*/  SHF.L.U32 R26, R37, 0x10, RZ ;  /* 0x00000010251a7819 */ /* 0x000fe200000006ff */
[--C-:B------:R-:W-:Y:S01]  /*0cc0*/  FADD.FTZ R27, R115, R20.reuse ;  /* 0x00000014731b7221 */ /* 0x100fe20000010000 */
[----:B------:R-:W-:Y:S01]  /*0cd0*/  PRMT R20, R39, 0x7632, R20 ;  /* 0x0000763227147816 */ /* 0x000fe20000000014 */
[----:B------:R-:W-:Y:S01]  /*0ce0*/  FADD.FTZ R21, R112, R21 ;  /* 0x0000001570157221 */ /* 0x000fe20000010000 */
[----:B------:R-:W-:Y:S01]  /*0cf0*/  PRMT R112, R23, 0x7632, R112 ;  /* 0x0000763217707816 */ /* 0x000fe20000000070 */
[----:B------:R-:W-:Y:S01]  /*0d00*/  FADD.FTZ R26, R113, R26 ;  /* 0x0000001a711a7221 */ /* 0x000fe20000010000 */
[----:B------:R-:W-:Y:S02]  /*0d10*/  SHF.L.U32 R115, R23, 0x10, RZ ;  /* 0x0000001017737819 */ /* 0x000fe400000006ff */
[----:B------:R-:W-:Y:S02]  /*0d20*/  SHF.L.U32 R113, R22, 0x10, RZ ;  /* 0x0000001016717819 */ /* 0x000fe400000006ff */
[----:B------:R-:W-:-:S02]  /*0d30*/  SHF.L.U32 R23, R20, 0x10, RZ ;  /* 0x0000001014177819 */ /* 0x000fc400000006ff */
[----:B------:R-:W-:Y:S02]  /*0d40*/  SHF.L.U32 R112, R112, 0x10, RZ ;  /* 0x0000001070707819 */ /* 0x000fe400000006ff */
[----:B------:R-:W-:Y:S02]  /*0d50*/  SHF.L.U32 R20, R38, 0x10, RZ ;  /* 0x0000001026147819 */ /* 0x000fe400000006ff */
[----:B------:R-:W-:Y:S01]  /*0d60*/  SHF.L.U32 R22, R39, 0x10, RZ ;  /* 0x0000001027167819 */ /* 0x000fe200000006ff */
[----:B------:R-:W-:Y:S02]  /*0d70*/  FADD.FTZ R23, R112, R23 ;  /* 0x0000001770177221 */ /* 0x000fe40000010000 */
[----:B------:R-:W-:Y:S02]  /*0d80*/  FADD.FTZ R20, R113, R20 ;  /* 0x0000001471147221 */ /* 0x000fe40000010000 */
[----:B------:R-:W-:Y:S01]  /*0d90*/  FADD.FTZ R22, R115, R22 ;  /* 0x0000001673167221 */ /* 0x000fe20000010000 */
[----:B------:R-:W-:Y:S06]  /*0da0*/  BRA `(.L_x_7176) ;  /* 0x0000000000a07947 */ /* 0x000fec0003800000 */
.L_x_7177:
[----:B-----5:R-:W-:Y:S02]  /*0db0*/  PRMT R25, R20, 0x7632, R25 ;  /* 0x0000763214197816 */ /* 0x020fe40000000019 */
[----:B------:R-:W-:Y:S02]  /*0dc0*/  PRMT R24, R36, 0x7632, R24 ;  /* 0x0000763224187816 */ /* 0x000fe40000000018 */
[----:B------:R-:W-:Y:S02]  /*0dd0*/  SHF.L.U32 R27, R25, 0x10, RZ ;  /* 0x00000010191b7819 */ /* 0x000fe400000006ff */
[----:B------:R-:W-:Y:S02]  /*0de0*/  SHF.L.U32 R24, R24, 0x10, RZ ;  /* 0x0000001018187819 */ /* 0x000fe400000006ff */
[----:B------:R-:W-:Y:S02]  /*0df0*/  SHF.L.U32 R25, R20, 0x10, RZ ;  /* 0x0000001014197819 */ /* 0x000fe400000006ff */
[----:B------:R-:W-:Y:S01]  /*0e00*/  PRMT R26, R21, 0x7632, R26 ;  /* 0x00007632151a7816 */ /* 0x000fe2000000001a */
[--C-:B------:R-:W-:Y:S01]  /*0e10*/  FADD.FTZ R112, R27, R24.reuse ;  /* 0x000000181b707221 */ /* 0x100fe20000010000 */
[----:B------:R-:W-:-:S02]  /*0e20*/  PRMT R24, R22, 0x7632, R24 ;  /* 0x0000763216187816 */ /* 0x000fc40000000018 */
[----:B------:R-:W-:Y:S02]  /*0e30*/  PRMT R20, R37, 0x7632, R20 ;  /* 0x0000763225147816 */ /* 0x000fe40000000014 */
[----:B------:R-:W-:Y:S02]  /*0e40*/  SHF.L.U32 R27, R21, 0x10, RZ ;  /* 0x00000010151b7819 */ /* 0x000fe400000006ff */
[----:B------:R-:W-:Y:S02]  /*0e50*/  SHF.L.U32 R115, R24, 0x10, RZ ;  /* 0x0000001018737819 */ /* 0x000fe400000006ff */
[----:B------:R-:W-:Y:S02]  /*0e60*/  PRMT R21, R38, 0x7632, R21 ;  /* 0x0000763226157816 */ /* 0x000fe40000000015 */
[----:B------:R-:W-:Y:S01]  /*0e70*/  SHF.L.U32 R113, R26, 0x10, RZ ;  /* 0x000000101a717819 */ /* 0x000fe200000006ff */
[----:B------:R-:W-:Y:S01]  /*0e80*/  IMAD.U32 R26, R37, 0x10000, RZ ;  /* 0x00010000251a7824 */ /* 0x000fe200078e00ff */
[----:B------:R-:W-:-:S02]  /*0e90*/  SHF.L.U32 R20, R20, 0x10, RZ ;  /* 0x0000001014147819 */ /* 0x000fc400000006ff */
[----:B------:R-:W-:Y:S02]  /*0ea0*/  SHF.L.U32 R24, R36, 0x10, RZ ;  /* 0x0000001024187819 */ /* 0x000fe400000006ff */
[----:B------:R-:W-:Y:S01]  /*0eb0*/  SHF.L.U32 R118, R21, 0x10, RZ ;  /* 0x0000001015767819 */ /* 0x000fe200000006ff */
[--C-:B------:R-:W-:Y:S01]  /*0ec0*/  FADD.FTZ R114, R113, R20.reuse ;  /* 0x0000001471727221 */ /* 0x100fe20000010000 */
[----:B------:R-:W-:Y:S01]  /*0ed0*/  PRMT R20, R39, 0x7632, R20 ;  /* 0x0000763227147816 */ /* 0x000fe20000000014 */
[--C-:B------:R-:W-:Y:S01]  /*0ee0*/  FADD.FTZ R21, R25, R24.reuse ;  /* 0x0000001819157221 */ /* 0x100fe20000010000 */
[----:B------:R-:W-:Y:S01]  /*0ef0*/  PRMT R24, R23, 0x7632, R24 ;  /* 0x0000763217187816 */ /* 0x000fe20000000018 */
        /* <DEDUP_REMOVED lines=19> */
.L_x_7176:
[----:B------:R-:W1:Y:S01]  /*1030*/  LDC.64 R112, c[0x0][0x3a8] ;  /* 0x0000ea00ff707b82 */ /* 0x000e620000000a00 */
[C---:B------:R-:W-:Y:S01]  /*1040*/  IADD3 R117, PT, PT, R2.reuse, 0x100, RZ ;  /* 0x0000010002757810 */ /* 0x040fe20007ffe0ff */
[----:B-1----:R-:W-:-:S05]  /*1050*/  IMAD.WIDE.U32 R112, R2, 0x20, R112 ;  /* 0x0000002002707825 */ /* 0x002fca00078e0070 */
[----:B------:R1:W-:Y:S04]  /*1060*/  STG.E.128 desc[UR8][R112.64], R24 ;  /* 0x0000001870007986 */ /* 0x0003e8000c101d08 */
[----:B------:R1:W-:Y:S02]  /*1070*/  STG.E.128 desc[UR8][R112.64+0x10], R20 ;  /* 0x0000101470007986 */ /* 0x0003e4000c101d08 */
.L_x_7173:
[----:B0-234-:R-:W-:Y:S05]  /*1080*/  BSYNC.RECONVERGENT B0 ;  /* 0x0000000000007941 */ /* 0x01dfea0003800200 */
.L_x_7172:
        /* <DEDUP_REMOVED lines=17> */
[----:B------:R-:W-:Y:S05]  /*11a0*/  @!P0 BRA `(.L_x_7180) ;  /* 0x00000004002c8947 */ /* 0x000fea0003800000 */
[----:B------:R-:W-:Y:S05]  /*11b0*/  @!P1 BRA `(.L_x_7181) ;  /* 0x0000000000a49947 */ /* 0x000fea0003800000 */
[----:B0----5:R-:W-:Y:S02]  /*11c0*/  PRMT R12, R112, 0x7632, R12 ;  /* 0x00007632700c7816 */ /* 0x021fe4000000000c */
[----:B------:R-:W-:Y:S02]  /*11d0*/  PRMT R13, R36, 0x7632, R13 ;  /* 0x00007632240d7816 */ /* 0x000fe4000000000d */
[----:B------:R-:W-:Y:S02]  /*11e0*/  SHF.L.U32 R12, R12, 0x10, RZ ;  /* 0x000000100c0c7819 */ /* 0x000fe400000006ff */
[----:B------:R-:W-:Y:S02]  /*11f0*/  SHF.L.U32 R13, R13, 0x10, RZ ;  /* 0x000000100d0d7819 */ /* 0x000fe400000006ff */
[----:B------:R-:W-:Y:S02]  /*1200*/  PRMT R14, R113, 0x7632, R14 ;  /* 0x00007632710e7816 */ /* 0x000fe4000000000e */
[----:B------:R-:W-:Y:S01]  /*1210*/  PRMT R15, R37, 0x7632, R15 ;  /* 0x00007632250f7816 */ /* 0x000fe2000000000f */
[----:B------:R-:W-:Y:S01]  /*1220*/  FADD.FTZ R118, R12, R13 ;  /* 0x0000000d0c767221 */ /* 0x000fe20000010000 */
[----:B------:R-:W-:-:S02]  /*1230*/  PRMT R12, R114, 0x7632, R12 ;  /* 0x00007632720c7816 */ /* 0x000fc4000000000c */
[----:B------:R-:W-:Y:S02]  /*1240*/  SHF.L.U32 R14, R14, 0x10, RZ ;  /* 0x000000100e0e7819 */ /* 0x000fe400000006ff */
[----:B------:R-:W-:Y:S02]  /*1250*/  SHF.L.U32 R124, R12, 0x10, RZ ;  /* 0x000000100c7c7819 */ /* 0x000fe400000006ff */
[----:B------:R-:W-:Y:S02]  /*1260*/  PRMT R12, R38, 0x7632, R12 ;  /* 0x00007632260c7816 */ /* 0x000fe4000000000c */
[----:B------:R-:W-:Y:S02]  /*1270*/  SHF.L.U32 R15, R15, 0x10, RZ ;  /* 0x000000100f0f7819 */ /* 0x000fe400000006ff */
[----:B------:R-:W-:Y:S02]  /*1280*/  SHF.L.U32 R13, R12, 0x10, RZ ;  /* 0x000000100c0d7819 */ /* 0x000fe400000006ff */
        /* <DEDUP_REMOVED lines=28> */
.L_x_7181:
[----:B0----5:R-:W-:Y:S02]  /*1450*/  PRMT R13, R112, 0x7632, R13 ;  /* 0x00007632700d7816 */ /* 0x021fe4000000000d */
[----:B------:R-:W-:Y:S02]  /*1460*/  PRMT R12, R36, 0x7632, R12 ;  /* 0x00007632240c7816 */ /* 0x000fe4000000000c */
[----:B------:R-:W-:Y:S02]  /*1470*/  SHF.L.U32 R17, R13, 0x10, RZ ;  /* 0x000000100d117819 */ /* 0x000fe400000006ff */
[----:B------:R-:W-:Y:S02]  /*1480*/  SHF.L.U32 R12, R12, 0x10, RZ ;  /* 0x000000100c0c7819 */ /* 0x000fe400000006ff */
[----:B------:R-:W-:Y:S02]  /*1490*/  PRMT R14, R113, 0x7632, R14 ;  /* 0x00007632710e7816 */ /* 0x000fe4000000000e */
[----:B------:R-:W-:Y:S01]  /*14a0*/  PRMT R13, R37, 0x7632, R13 ;  /* 0x00007632250d7816 */ /* 0x000fe2000000000d */
[--C-:B------:R-:W-:Y:S01]  /*14b0*/  FADD.FTZ R17, R17, R12.reuse ;  /* 0x0000000c11117221 */ /* 0x100fe20000010000 */
[----:B------:R-:W-:-:S02]  /*14c0*/  PRMT R12, R114, 0x7632, R12 ;  /* 0x00007632720c7816 */ /* 0x000fc4000000000c */
[----:B------:R-:W-:Y:S02]  /*14d0*/  SHF.L.U32 R16, R14, 0x10, RZ ;  /* 0x000000100e107819 */ /* 0x000fe400000006ff */
        /* <DEDUP_REMOVED lines=24> */
.L_x_7180:
[----:B------:R-:W-:Y:S05]  /*1660*/  @!P1 BRA `(.L_x_7183) ;  /* 0x0000000000549947 */ /* 0x000fea0003800000 */
[----:B0----5:R-:W-:Y:S02]  /*1670*/  PRMT R12, R112, 0x7632, R12 ;  /* 0x00007632700c7816 */ /* 0x021fe4000000000c */
        /* <DEDUP_REMOVED lines=20> */
.L_x_7183:
[----:B-----5:R-:W-:Y:S02]  /*17c0*/  PRMT R17, R112, 0x7632, R17 ;  /* 0x0000763270117816 */ /* 0x020fe40000000011 */
[----:B------:R-:W-:Y:S02]  /*17d0*/  PRMT R19, R113, 0x7632, R19 ;  /* 0x0000763271137816 */ /* 0x000fe40000000013 */
[----:B0-----:R-:W-:Y:S02]  /*17e0*/  PRMT R13, R114, 0x7632, R13 ;  /* 0x00007632720d7816 */ /* 0x001fe4000000000d */
        /* <DEDUP_REMOVED lines=9> */
.L_x_7182:
[----:B------:R-:W0:Y:S02]  /*1880*/  LDC.64 R112, c[0x0][0x3a8] ;  /* 0x0000ea00ff707b82 */ /* 0x000e240000000a00 */
[C---:B0-----:R-:W-:Y:S01]  /*1890*/  IMAD.WIDE.U32 R112, R117.reuse, 0x20, R112 ;  /* 0x0000002075707825 */ /* 0x041fe200078e0070 */
[----:B------:R-:W-:-:S04]  /*18a0*/  IADD3 R117, PT, PT, R117, 0x100, RZ ;  /* 0x0000010075757810 */ /* 0x000fc80007ffe0ff */
[----:B------:R0:W-:Y:S04]  /*18b0*/  STG.E.128 desc[UR8][R112.64], R16 ;  /* 0x0000001070007986 */ /* 0x0001e8000c101d08 */
[----:B------:R0:W-:Y:S02]  /*18c0*/  STG.E.128 desc[UR8][R112.64+0x10], R12 ;  /* 0x0000100c70007986 */ /* 0x0001e4000c101d08 */
.L_x_7179:
[----:B------:R-:W-:Y:S05]  /*18d0*/  BSYNC.RECONVERGENT B0 ;  /* 0x0000000000007941 */ /* 0x000fea0003800200 */
.L_x_7178:
        /* <DEDUP_REMOVED lines=10> */
[----:B--2---:R-:W-:-:S05]  /*1980*/  IMAD.WIDE.U32 R4, R117, 0x10, R4 ;  /* 0x0000001075047825 */ /* 0x004fca00078e0004 */
[----:B01----:R0:W5:Y:S01]  /*1990*/  LDG.E.128 R112, desc[UR8][R4.64] ;  /* 0x0000000804707981 */ /* 0x003162000c1e1d00 */
[----:B---3--:R-:W-:-:S05]  /*19a0*/  @P0 IMAD.WIDE.U32 R6, R117, 0x10, R6 ;  /* 0x0000001075060825 */ /* 0x008fca00078e0006 */
[----:B------:R0:W5:Y:S01]  /*19b0*/  @P0 LDG.E.128 R36, desc[UR8][R6.64] ;  /* 0x0000000806240981 */ /* 0x000162000c1e1d00 */
[----:B----4-:R-:W-:-:S05]  /*19c0*/  @P1 IMAD.WIDE.U32 R8, R117, 0x20, R8 ;  /* 0x0000002075081825 */ /* 0x010fca00078e0008 */
        /* <DEDUP_REMOVED lines=11> */
[C---:B------:R-:W-:Y:S01]  /*1a80*/  PRMT R4, R114.reuse, 0x7632, R4 ;  /* 0x0000763272047816 */ /* 0x040fe20000000004 */
[----:B------:R-:W-:Y:S01]  /*1a90*/  IMAD.U32 R114, R114, 0x10000, RZ ;  /* 0x0001000072727824 */ /* 0x000fe200078e00ff */
[----:B------:R-:W-:-:S02]  /*1aa0*/  SHF.L.U32 R6, R6, 0x10, RZ ;  /* 0x0000001006067819 */ /* 0x000fc400000006ff */
        /* <DEDUP_REMOVED lines=31> */
.L_x_7187:
        /* <DEDUP_REMOVED lines=10> */
[----:B------:R-:W-:Y:S02]  /*1d40*/  PRMT R4, R38, 0x7632, R4 ;  /* 0x0000763226047816 */ /* 0x000fe40000000004 */
[----:B------:R-:W-:Y:S02]  /*1d50*/  SHF.L.U32 R6, R6, 0x10, RZ ;  /* 0x0000001006067819 */ /* 0x000fe400000006ff */
[----:B------:R-:W-:Y:S02]  /*1d60*/  PRMT R7, R39, 0x7632, R7 ;  /* 0x0000763227077816 */ /* 0x000fe40000000007 */
[----:B------:R-:W-:-:S02]  /*1d70*/  SHF.L.U32 R4, R4, 0x10, RZ ;  /* 0x0000001004047819 */ /* 0x000fc400000006ff */
[----:B------:R-:W-:Y:S02]  /*1d80*/  PRMT R8, R115, 0x7632, R8 ;  /* 0x0000763273087816 */ /* 0x000fe40000000008 */
[----:B------:R-:W-:Y:S01]  /*1d90*/  SHF.L.U32 R11, R7, 0x10, RZ ;  /* 0x00000010070b7819 */ /* 0x000fe200000006ff */
[----:B------:R-:W-:Y:S01]  /*1da0*/  FADD.FTZ R7, R9, R6 ;  /* 0x0000000609077221 */ /* 0x000fe20000010000 */
[----:B------:R-:W-:Y:S01]  /*1db0*/  FADD.FTZ R9, R119, R4 ;  /* 0x0000000477097221 */ /* 0x000fe20000010000 */
        /* <DEDUP_REMOVED lines=15> */
.L_x_7186:
[----:B------:R-:W-:Y:S05]  /*1eb0*/  @!P1 BRA `(.L_x_7189) ;  /* 0x0000000000549947 */ /* 0x000fea0003800000 */
[----:B0----5:R-:W-:Y:S02]  /*1ec0*/  PRMT R4, R112, 0x7632, R4 ;  /* 0x0000763270047816 */ /* 0x021fe40000000004 */
        /* <DEDUP_REMOVED lines=20> */
.L_x_7189:
        /* <DEDUP_REMOVED lines=12> */
.L_x_7188:
[----:B------:R-:W0:Y:S02]  /*20d0*/  LDC.64 R112, c[0x0][0x3a8] ;  /* 0x0000ea00ff707b82 */ /* 0x000e240000000a00 */
[C---:B0-----:R-:W-:Y:S01]  /*20e0*/  IMAD.WIDE.U32 R112, R117.reuse, 0x20, R112 ;  /* 0x0000002075707825 */ /* 0x041fe200078e0070 */
[----:B------:R-:W-:-:S04]  /*20f0*/  IADD3 R117, PT, PT, R117, 0x100, RZ ;  /* 0x0000010075757810 */ /* 0x000fc80007ffe0ff */
[----:B------:R2:W-:Y:S04]  /*2100*/  STG.E.128 desc[UR8][R112.64], R4 ;  /* 0x0000000470007986 */ /* 0x0005e8000c101d08 */
[----:B------:R2:W-:Y:S02]  /*2110*/  STG.E.128 desc[UR8][R112.64+0x10], R8 ;  /* 0x0000100870007986 */ /* 0x0005e4000c101d08 */
.L_x_7185:
[----:B------:R-:W-:Y:S05]  /*2120*/  BSYNC.RECONVERGENT B0 ;  /* 0x0000000000007941 */ /* 0x000fea0003800200 */
.L_x_7184:
        /* <DEDUP_REMOVED lines=60> */
.L_x_7193:
        /* <DEDUP_REMOVED lines=33> */
.L_x_7192:
[----:B------:R-:W-:Y:S05]  /*2700*/  @!P1 BRA `(.L_x_7195) ;  /* 0x0000000000549947 */ /* 0x000fea0003800000 */
[----:B0----5:R-:W-:Y:S02]  /*2710*/  PRMT R104, R112, 0x7632, R104 ;  /* 0x0000763270687816 */ /* 0x021fe40000000068 */
        /* <DEDUP_REMOVED lines=20> */
.L_x_7195:
        /* <DEDUP_REMOVED lines=12> */
.L_x_7194:
[----:B------:R-:W0:Y:S02]  /*2920*/  LDC.64 R112, c[0x0][0x3a8] ;  /* 0x0000ea00ff707b82 */ /* 0x000e240000000a00 */
[----:B0-----:R-:W-:-:S05]  /*2930*/  IMAD.WIDE.U32 R112, R117, 0x20, R112 ;  /* 0x0000002075707825 */ /* 0x001fca00078e0070 */
[----:B------:R3:W-:Y:S04]  /*2940*/  STG.E.128 desc[UR8][R112.64], R104 ;  /* 0x0000006870007986 */ /* 0x0007e8000c101d08 */
[----:B------:R3:W-:Y:S02]  /*2950*/  STG.E.128 desc[UR8][R112.64+0x10], R108 ;  /* 0x0000106c70007986 */ /* 0x0007e4000c101d08 */
.L_x_7191:
[----:B------:R-:W-:Y:S05]  /*2960*/  BSYNC.RECONVERGENT B0 ;  /* 0x0000000000007941 */ /* 0x000fea0003800200 */
.L_x_7190:
        /* <DEDUP_REMOVED lines=136> */
.L_x_7197:
[----:B------:R-:W-:Y:S05]  /*31f0*/  BSYNC.RECONVERGENT B0 ;  /* 0x0000000000007941 */ /* 0x000fea0003800200 */
.L_x_7196:
[----:B------:R-:W-:Y:S01]  /*3200*/  BAR.SYNC.DEFER_BLOCKING 0x0 ;  /* 0x0000000000007b1d */ /* 0x000fe20000010000 */
[----:B------:R-:W-:Y:S01]  /*3210*/  HFMA2 R118, -RZ, RZ, 0, 0 ;  /* 0x00000000ff767431 */ /* 0x000fe200000001ff */
[----:B0-----:R-:W-:-:S04]  /*3220*/  CS2R R112, SRZ ;  /* 0x0000000000707805 */ /* 0x001fc8000001ff00 */
        /* <DEDUP_REMOVED lines=10> */
.L_x_7199:
[----:B------:R-:W-:Y:S05]  /*32d0*/  BSYNC.RECONVERGENT B0 ;  /* 0x0000000000007941 */ /* 0x000fea0003800200 */
.L_x_7198:
[----:B------:R-:W1:Y:S01]  /*32e0*/  SHFL.DOWN PT, R119, R118, 0x4, 0x1f ;  /* 0x08801f0076777f89 */ /* 0x000e6200000e0000 */
[-C--:B------:R-:W-:Y:S01]  /*32f0*/  I2FP.F32.S32 R121, R118.reuse ;  /* 0x0000007600797245 */ /* 0x080fe20000201400 */
[----:B------:R-:W-:Y:S01]  /*3300*/  BSSY.RECONVERGENT B0, `(.L_x_7200) ;  /* 0x0000064000007945 */ /* 0x000fe20003800200 */
[----:B------:R-:W-:Y:S01]  /*3310*/  ISETP.NE.AND P1, PT, R117, RZ, PT ;  /* 0x000000ff7500720c */ /* 0x000fe20003f25270 */
[----:B0-----:R-:W0:Y:S01]  /*3320*/  SHFL.DOWN PT, R120, R112, 0x4, 0x1f ;  /* 0x08801f0070787f89 */ /* 0x001e2200000e0000 */
[----:B------:R-:W-:Y:S02]  /*3330*/  ISETP.NE.AND P5, PT, RZ, UR7, PT ;  /* 0x00000007ff007c0c */ /* 0x000fe4000bfa5270 */
[----:B------:R-:W-:Y:S02]  /*3340*/  MOV R125, UR6 ;  /* 0x00000006007d7c02 */ /* 0x000fe40008000f00 */
        /* <DEDUP_REMOVED lines=67> */
[----:B------:R-:W-:Y:S01]  /*3780*/  FMUL.FTZ R113, R119, R112 ;  /* 0x0000007077717220 */ /* 0x000fe20000410000 */
        /* <DEDUP_REMOVED lines=27> */
.L_x_7201:
[----:B------:R-:W-:Y:S05]  /*3940*/  BSYNC.RECONVERGENT B0 ;  /* 0x0000000000007941 */ /* 0x000fea0003800200 */
.L_x_7200:
[----:B------:R-:W-:Y:S04]  /*3950*/  BSSY.RECONVERGENT B0, `(.L_x_7202) ;  /* 0x0000022000007945 */ /* 0x000fe80003800200 */
[----:B------:R-:W-:Y:S05]  /*3960*/  @!P2 BRA `(.L_x_7203) ;  /* 0x000000000080a947 */ /* 0x000fea0003800000 */
[--C-:B01----:R-:W-:Y:S01]  /*3970*/  FADD.FTZ R112, R16, -R118.reuse ;  /* 0x8000007610707221 */ /* 0x103fe20000010000 */
        /* <DEDUP_REMOVED lines=31> */
.L_x_7203:
[----:B------:R-:W-:Y:S05]  /*3b70*/  BSYNC.RECONVERGENT B0 ;  /* 0x0000000000007941 */ /* 0x000fea0003800200 */
.L_x_7202:
[----:B------:R-:W-:Y:S04]  /*3b80*/  BSSY.RECONVERGENT B0, `(.L_x_7204) ;  /* 0x0000022000007945 */ /* 0x000fe80003800200 */
[----:B------:R-:W-:Y:S05]  /*3b90*/  @!P3 BRA `(.L_x_7205) ;  /* 0x000000000080b947 */ /* 0x000fea0003800000 */
[--C-:B012---:R-:W-:Y:S01]  /*3ba0*/  FADD.FTZ R112, R4, -R118.reuse ;  /* 0x8000007604707221 */ /* 0x107fe20000010000 */
        /* <DEDUP_REMOVED lines=31> */
.L_x_7205:
[----:B------:R-:W-:Y:S05]  /*3da0*/  BSYNC.RECONVERGENT B0 ;  /* 0x0000000000007941 */ /* 0x000fea0003800200 */
.L_x_7204:
        /* <DEDUP_REMOVED lines=33> */
.L_x_7207:
[----:B------:R-:W-:Y:S05]  /*3fc0*/  BSYNC.RECONVERGENT B0 ;  /* 0x0000000000007941 */ /* 0x000fea0003800200 */
.L_x_7206:
[----:B------:R-:W-:Y:S02]  /*3fd0*/  UIADD3 UR6, UPT, UPT, UR6, UR16, URZ ;  /* 0x0000001006067290 */ /* 0x000fe4000fffe0ff */
[----:B------:R-:W-:Y:S02]  /*3fe0*/  UPLOP3.LUT UP1, UPT, UPT, UPT, UP1, 0x40, 0x4 ;  /* 0x000000000004789c */ /* 0x000fe40003f2e810 */
[----:B------:R-:W-:-:S09]  /*3ff0*/  UISETP.GE.AND UP0, UPT, UR6, UR17, UPT ;  /* 0x000000110600728c */ /* 0x000fd2000bf06270 */
[----:B------:R-:W-:Y:S05]  /*4000*/  BRA.U !UP0, `(.L_x_7208) ;  /* 0xffffffc508e07547 */ /* 0x000fea000b83ffff */
[----:B------:R-:W-:Y:S05]  /*4010*/  EXIT ;  /* 0x000000000000794d */ /* 0x000fea0003800000 */
.L_x_7209:
        /* <DEDUP_REMOVED lines=14> */
.L_x_18038:


//--------------------- .text._ZN10layer_norm31ln_parallel_residual_fwd_kernelINS_13Kernel_traitsIf13__nv_bfloat16fS2_fjLj8192ELj1ELj1ELj8ELj16ENS_18Kernel_traits_baseILj8192EfS2_fS2_fjLj256EEEEELb0ELb1ELb1EEEvNS_9FwdParamsE --------------------------
	.section	.text._ZN10layer_norm31ln_parallel_residual_fwd_kernelINS_13Kernel_traitsIf13__nv_bfloat16fS2_fjLj8192ELj1ELj1ELj8ELj16ENS_18Kernel_traits_baseILj8192EfS2_fS2_fjLj256EEEEELb0ELb1ELb1EEEvNS_9FwdParamsE,"ax",@progbits
	.align	128
        .global         _ZN10layer_norm31ln_parallel_residual_fwd_kernelINS_13Kernel_traitsIf13__nv_bfloat16fS2_fjLj8192ELj1ELj1ELj8ELj16ENS_18Kernel_traits_baseILj8192EfS2_fS2_fjLj256EEEEELb0ELb1ELb1EEEvNS_9FwdParamsE
        .type           _ZN10layer_norm31ln_parallel_residual_fwd_kernelINS_13Kernel_traitsIf13__nv_bfloat16fS2_fjLj8192ELj1ELj1ELj8ELj16ENS_18Kernel_traits_baseILj8192EfS2_fS2_fjLj256EEEEELb0ELb1ELb1EEEvNS_9FwdParamsE,@function
        .size           _ZN10layer_norm31ln_parallel_residual_fwd_kernelINS_13Kernel_traitsIf13__nv_bfloat16fS2_fjLj8192ELj1ELj1ELj8ELj16ENS_18Kernel_traits_baseILj8192EfS2_fS2_fjLj256EEEEELb0ELb1ELb1EEEvNS_9FwdParamsE,(.L_x_18039 - _ZN10layer_norm31ln_parallel_residual_fwd_kernelINS_13Kernel_traitsIf13__nv_bfloat16fS2_fjLj8192ELj1ELj1ELj8ELj16ENS_18Kernel_traits_baseILj8192EfS2_fS2_fjLj256EEEEELb0ELb1ELb1EEEvNS_9FwdParamsE)
        .other          _ZN10layer_norm31ln_parallel_residual_fwd_kernelINS_13Kernel_traitsIf13__nv_bfloat16fS2_fjLj8192ELj1ELj1ELj8ELj16ENS_18Kernel_traits_baseILj8192EfS2_fS2_fjLj256EEEEELb0ELb1ELb1EEEvNS_9FwdParamsE,@"STO_CUDA_ENTRY STV_DEFAULT"
_ZN10layer_norm31ln_parallel_residual_fwd_kernelINS_13Kernel_traitsIf13__nv_bfloat16fS2_fjLj8192ELj1ELj1ELj8ELj16ENS_18Kernel_traits_baseILj8192EfS2_fS2_fjLj256EEEEELb0ELb1ELb1EEEvNS_9FwdParamsE:
.text._ZN10layer_norm31ln_parallel_residual_fwd_kernelINS_13Kernel_traitsIf13__nv_bfloat16fS2_fjLj8192ELj1ELj1ELj8ELj16ENS_18Kernel_traits_baseILj8192EfS2_fS2_fjLj256EEEEELb0ELb1ELb1EEEvNS_9FwdParamsE:
[----:B------:R-:W-:Y:S01]  /*0000*/  LDC R1, c[0x0][0x37c] ;  /* 0x0000df00ff017b82 */ /* 0x000fe20000000800 */
[----:B------:R-:W0:Y:S07]  /*0010*/  LDCU.64 UR8, c[0x0][0x438] ;  /* 0x00008700ff0877ac */ /* 0x000e2e0008000a00 */
[----:B------:R-:W1:Y:S01]  /*0020*/  S2UR UR4, SR_CTAID.X ;  /* 0x00000000000479c3 */ /* 0x000e620000002500 */
[----:B------:R-:W2:Y:S01]  /*0030*/  S2R R0, SR_TID.X ;  /* 0x0000000000007919 */ /* 0x000ea20000002100 */
[----:B------:R-:W3:Y:S01]  /*0040*/  LDCU.64 UR6, c[0x0][0x358] ;  /* 0x00006b00ff0677ac */ /* 0x000ee20008000a00 */
[----:B0-----:R-:W-:-:S04]  /*0050*/  UISETP.NE.U32.AND UP0, UPT, UR8, URZ, UPT ;  /* 0x000000ff0800728c */ /* 0x001fc8000bf05070 */
[----:B------:R-:W-:Y:S01]  /*0060*/  UISETP.NE.AND.EX UP0, UPT, UR9, URZ, UPT, UP0 ;  /* 0x000000ff0900728c */ /* 0x000fe2000bf05300 */
[----:B-1----:R-:W-:-:S08]  /*0070*/  MOV R2, UR4 ;  /* 0x0000000400027c02 */ /* 0x002fd00008000f00 */
[----:B---3--:R-:W-:Y:S05]  /*0080*/  BRA.U !UP0, `(.L_x_7210) ;  /* 0x0000000108547547 */ /* 0x008fea000b800000 */
[----:B------:R-:W2:Y:S08]  /*0090*/  LDC.64 R68, c[0x0][0x3d0] ;  /* 0x0000f400ff447b82 */ /* 0x000eb00000000a00 */
[----:B------:R-:W0:Y:S01]  /*00a0*/  LDC.64 R70, c[0x0][0x438] ;  /* 0x00010e00ff467b82 */ /* 0x000e220000000a00 */
[----:B--2---:R-:W-:-:S05]  /*00b0*/  IMAD.WIDE.U32 R68, R0, 0x20, R68 ;  /* 0x0000002000447825 */ /* 0x004fca00078e0044 */
[----:B------:R1:W5:Y:S01]  /*00c0*/  LDG.E.128 R64, desc[UR6][R68.64] ;  /* 0x0000000644407981 */ /* 0x000362000c1e1d00 */
[----:B0-----:R-:W-:-:S03]  /*00d0*/  IMAD.WIDE.U32 R70, R0, 0x20, R70 ;  /* 0x0000002000467825 */ /* 0x001fc600078e0046 */
        /* <DEDUP_REMOVED lines=16> */
.L_x_7210:
[----:B------:R-:W2:Y:S01]  /*01e0*/  LDC.64 R4, c[0x0][0x3d0] ;  /* 0x0000f400ff047b82 */ /* 0x000ea20000000a00 */
        /* <DEDUP_REMOVED lines=14> */
[----:B--2---:R-:W-:Y:S01]  /*02d0*/  IMAD.WIDE.U32 R12, R0, 0x20, R4 ;  /* 0x00000020000c7825 */ /* 0x004fe200078e0004 */
[----:B------:R-:W-:-:S04]  /*02e0*/  CS2R R4, SRZ ;  /* 0x0000000000047805 */ /* 0x000fc8000001ff00 */
[----:B------:R-:W5:Y:S04]  /*02f0*/  LDG.E.128 R64, desc[UR6][R12.64] ;  /* 0x000000060c407981 */ /* 0x000f68000c1e1d00 */
[----:B------:R-:W5:Y:S04]  /*0300*/  LDG.E.128 R60, desc[UR6][R12.64+0x10] ;  /* 0x000010060c3c7981 */ /* 0x000f68000c1e1d00 */
[----:B------:R-:W5:Y:S04]  /*0310*/  LDG.E.128 R56, desc[UR6][R12.64+0x2000] ;  /* 0x002000060c387981 */ /* 0x000f68000c1e1d00 */
[----:B------:R-:W5:Y:S04]  /*0320*/  LDG.E.128 R52, desc[UR6][R12.64+0x2010] ;  /* 0x002010060c347981 */ /* 0x000f68000c1e1d00 */
[----:B------:R-:W5:Y:S04]  /*0330*/  LDG.E.128 R48, desc[UR6][R12.64+0x4000] ;  /* 0x004000060c307981 */ /* 0x000f68000c1e1d00 */
[----:B------:R-:W5:Y:S04]  /*0340*/  LDG.E.128 R44, desc[UR6][R12.64+0x4010] ;  /* 0x004010060c2c7981 */ /* 0x000f68000c1e1d00 */
[----:B------:R-:W5:Y:S04]  /*0350*/  LDG.E.128 R40, desc[UR6][R12.64+0x6000] ;  /* 0x006000060c287981 */ /* 0x000f68000c1e1d00 */
[----:B------:R0:W5:Y:S02]  /*0360*/  LDG.E.128 R36, desc[UR6][R12.64+0x6010] ;  /* 0x006010060c247981 */ /* 0x000164000c1e1d00 */
[----:B0-----:R-:W-:-:S07]  /*0370*/  CS2R R12, SRZ ;  /* 0x00000000000c7805 */ /* 0x001fce000001ff00 */
.L_x_7211:
[----:B------:R-:W0:Y:S02]  /*0380*/  LDCU UR4, c[0x0][0x384] ;  /* 0x00007080ff0477ac */ /* 0x000e240008000800 */
[----:B0-----:R-:W-:-:S13]  /*0390*/  ISETP.GE.AND P0, PT, R2, UR4, PT ;  /* 0x0000000402007c0c */ /* 0x001fda000bf06270 */
[----:B------:R-:W-:Y:S05]  /*03a0*/  @P0 EXIT ;  /* 0x000000000000094d */ /* 0x000fea0003800000 */
[----:B------:R-:W0:Y:S01]  /*03b0*/  LDCU.64 UR4, c[0x0][0x398] ;  /* 0x00007300ff0477ac */ /* 0x000e220008000a00 */
[----:B------:R-:W2:Y:S01]  /*03c0*/  LDCU UR8, c[0x0][0x388] ;  /* 0x00007100ff0877ac */ /* 0x000ea20008000800 */
[----:B------:R-:W3:Y:S01]  /*03d0*/  LDCU.U8 UR14, c[0x0][0x410] ;  /* 0x00008200ff0e77ac */ /* 0x000ee20008000000 */
[----:B------:R-:W4:Y:S01]  /*03e0*/  LDCU UR9, c[0x0][0x400] ;  /* 0x00008000ff0977ac */ /* 0x000f220008000800 */
[----:B------:R-:W1:Y:S01]  /*03f0*/  LDCU.64 UR12, c[0x0][0x398] ;  /* 0x00007300ff0c77ac */ /* 0x000e620008000a00 */
[----:B0-----:R-:W-:Y:S01]  /*0400*/  ISETP.NE.U32.AND P0, PT, RZ, UR4, PT ;  /* 0x00000004ff007c0c */ /* 0x001fe2000bf05070 */
[----:B------:R-:W0:Y:S03]  /*0410*/  LDCU.64 UR10, c[0x0][0x3a0] ;  /* 0x00007400ff0a77ac */ /* 0x000e260008000a00 */
[----:B------:R-:W-:Y:S01]  /*0420*/  ISETP.NE.AND.EX P0, PT, RZ, UR5, PT, P0 ;  /* 0x00000005ff007c0c */ /* 0x000fe2000bf05300 */
[----:B-1234-:R-:W-:-:S12]  /*0430*/  UPLOP3.LUT UP1, UPT, UPT, UPT, UPT, 0x40, 0x4 ;  /* 0x000000000004789c */ /* 0x01efd80003f2e870 */
.L_x_7232:
[----:B0-----:R-:W-:Y:S01]  /*0440*/  ISETP.NE.U32.AND P1, PT, RZ, UR10, PT ;  /* 0x0000000aff007c0c */ /* 0x001fe2000bf25070 */
[----:B--2---:R-:W0:Y:S01]  /*0450*/  @P0 LDC.64 R80, c[0x0][0x398] ;  /* 0x0000e600ff500b82 */ /* 0x004e220000000a00 */
        /* <DEDUP_REMOVED lines=10> */
[----:B-----5:R-:W5:Y:S01]  /*0500*/  LDG.E.128 R84, desc[UR6][R84.64] ;  /* 0x0000000654547981 */ /* 0x020f62000c1e1d00 */
        /* <DEDUP_REMOVED lines=26> */
.L_x_7213:
        /* <DEDUP_REMOVED lines=21> */
.L_x_7212:
[----:B------:R-:W-:-:S04]  /*0800*/  UISETP.NE.U32.AND UP0, UPT, UR10, URZ, UPT ;  /* 0x000000ff0a00728c */ /* 0x000fc8000bf05070 */
[----:B------:R-:W-:-:S09]  /*0810*/  UISETP.NE.AND.EX UP0, UPT, UR11, URZ, UPT, UP0 ;  /* 0x000000ff0b00728c */ /* 0x000fd2000bf05300 */
[----:B------:R-:W-:Y:S05]  /*0820*/  BRA.U UP0, `(.L_x_7215) ;  /* 0x0000000100747547 */ /* 0x000fea000b800000 */
[----:B-----5:R-:W-:Y:S02]  /*0830*/  SHF.L.U32 R83, R84, 0x10, RZ ;  /* 0x0000001054537819 */ /* 0x020fe400000006ff */
[C---:B------:R-:W-:Y:S02]  /*0840*/  PRMT R92, R85.reuse, 0x7632, R92 ;  /* 0x00007632555c7816 */ /* 0x040fe4000000005c */
[----:B------:R-:W-:Y:S02]  /*0850*/  SHF.L.U32 R80, R68, 0x10, RZ ;  /* 0x0000001044507819 */ /* 0x000fe400000006ff */
[----:B------:R-:W-:Y:S02]  /*0860*/  SHF.L.U32 R85, R85, 0x10, RZ ;  /* 0x0000001055557819 */ /* 0x000fe400000006ff */
[----:B------:R-:W-:Y:S01]  /*0870*/  SHF.L.U32 R82, R69, 0x10, RZ ;  /* 0x0000001045527819 */ /* 0x000fe200000006ff */
[----:B------:R-:W-:Y:S01]  /*0880*/  FADD.FTZ R80, R83, R80 ;  /* 0x0000005053507221 */ /* 0x000fe20000010000 */
[----:B------:R-:W-:-:S02]  /*0890*/  PRMT R91, R84, 0x7632, R91 ;  /* 0x00007632545b7816 */ /* 0x000fc4000000005b */
[C---:B------:R-:W-:Y:S01]  /*08a0*/  PRMT R93, R86.reuse, 0x7632, R93 ;  /* 0x00007632565d7816 */ /* 0x040fe2000000005d */
[----:B------:R-:W-:Y:S01]  /*08b0*/  FADD.FTZ R82, R85, R82 ;  /* 0x0000005255527221 */ /* 0x000fe20000010000 */
[C---:B------:R-:W-:Y:S02]  /*08c0*/  PRMT R94, R87.reuse, 0x7632, R94 ;  /* 0x00007632575e7816 */ /* 0x040fe4000000005e */
[----:B------:R-:W-:Y:S02]  /*08d0*/  SHF.L.U32 R97, R87, 0x10, RZ ;  /* 0x0000001057617819 */ /* 0x000fe400000006ff */
[----:B------:R-:W-:Y:S02]  /*08e0*/  SHF.L.U32 R95, R86, 0x10, RZ ;  /* 0x00000010565f7819 */ /* 0x000fe400000006ff */
[----:B------:R-:W-:Y:S02]  /*08f0*/  SHF.L.U32 R83, R90, 0x10, RZ ;  /* 0x000000105a537819 */ /* 0x000fe400000006ff */
        /* <DEDUP_REMOVED lines=16> */
.L_x_7215:
[C---:B-----5:R-:W-:Y:S02]  /*0a00*/  PRMT R80, R84.reuse, 0x7632, R80 ;  /* 0x0000763254507816 */ /* 0x060fe40000000050 */
[----:B------:R-:W-:Y:S02]  /*0a10*/  SHF.L.U32 R84, R84, 0x10, RZ ;  /* 0x0000001054547819 */ /* 0x000fe400000006ff */
[----:B------:R-:W-:Y:S02]  /*0a20*/  PRMT R82, R85, 0x7632, R82 ;  /* 0x0000763255527816 */ /* 0x000fe40000000052 */
[C---:B------:R-:W-:Y:S02]  /*0a30*/  PRMT R91, R86.reuse, 0x7632, R91 ;  /* 0x00007632565b7816 */ /* 0x040fe4000000005b */
[----:B------:R-:W-:Y:S02]  /*0a40*/  SHF.L.U32 R92, R86, 0x10, RZ ;  /* 0x00000010565c7819 */ /* 0x000fe400000006ff */
[----:B------:R-:W-:-:S02]  /*0a50*/  SHF.L.U32 R83, R68, 0x10, RZ ;  /* 0x0000001044537819 */ /* 0x000fc400000006ff */
[----:B------:R-:W-:Y:S02]  /*0a60*/  SHF.L.U32 R85, R85, 0x10, RZ ;  /* 0x0000001055557819 */ /* 0x000fe400000006ff */
        /* <DEDUP_REMOVED lines=29> */
.L_x_7214:
[----:B------:R-:W0:Y:S01]  /*0c40*/  LDC.64 R120, c[0x0][0x3a8] ;  /* 0x0000ea00ff787b82 */ /* 0x000e220000000a00 */
[----:B------:R-:W-:-:S05]  /*0c50*/  IADD3 R117, PT, PT, R3, 0x100, RZ ;  /* 0x0000010003757810 */ /* 0x000fca0007ffe0ff */
        /* <DEDUP_REMOVED lines=9> */
[----:B------:R-:W5:Y:S04]  /*0cf0*/  LDG.E.128 R92, desc[UR6][R92.64] ;  /* 0x000000065c5c7981 */ /* 0x000f68000c1e1d00 */
        /* <DEDUP_REMOVED lines=8> */
[----:B------:R-:W-:Y:S02]  /*0d80*/  SHF.L.U32 R91, R68, 0x10, RZ ;  /* 0x00000010445b7819 */ /* 0x000fe400000006ff */
[----:B------:R-:W-:-:S02]  /*0d90*/  SHF.L.U32 R97, R70, 0x10, RZ ;  /* 0x0000001046617819 */ /* 0x000fc400000006ff */
[----:B------:R-:W-:Y:S01]  /*0da0*/  PRMT R90, R93, 0x7632, R90 ;  /* 0x000076325d5a7816 */ /* 0x000fe2000000005a */
[--C-:B------:R-:W-:Y:S01]  /*0db0*/  FADD.FTZ R91, R91, R92.reuse ;  /* 0x0000005c5b5b7221 */ /* 0x100fe20000010000 */
[----:B------:R-:W-:Y:S01]  /*0dc0*/  PRMT R92, R69, 0x7632, R92 ;  /* 0x00007632455c7816 */ /* 0x000fe2000000005c */
[--C-:B------:R-:W-:Y:S01]  /*0dd0*/  FADD.FTZ R97, R97, R94.reuse ;  /* 0x0000005e61617221 */ /* 0x100fe20000010000 */
        /* <DEDUP_REMOVED lines=31> */
.L_x_7217:
[C---:B0----5:R-:W-:Y:S02]  /*0fd0*/  PRMT R96, R92.reuse, 0x7632, R96 ;  /* 0x000076325c607816 */ /* 0x061fe40000000060 */
[----:B------:R-:W-:Y:S02]  /*0fe0*/  SHF.L.U32 R88, R92, 0x10, RZ ;  /* 0x000000105c587819 */ /* 0x000fe400000006ff */
[C---:B------:R-:W-:Y:S02]  /*0ff0*/  PRMT R97, R93.reuse, 0x7632, R97 ;  /* 0x000076325d617816 */ /* 0x040fe40000000061 */
[----:B------:R-:W-:Y:S02]  /*1000*/  SHF.L.U32 R90, R93, 0x10, RZ ;  /* 0x000000105d5a7819 */ /* 0x000fe400000006ff */
[----:B------:R-:W-:Y:S02]  /*1010*/  SHF.L.U32 R92, R94, 0x10, RZ ;  /* 0x000000105e5c7819 */ /* 0x000fe400000006ff */
        /* <DEDUP_REMOVED lines=10> */
[----:B------:R-:W-:Y:S02]  /*10c0*/  PRMT R93, R70, 0x7632, R93 ;  /* 0x00007632465d7816 */ /* 0x000fe4000000005d */
[----:B------:R-:W-:Y:S02]  /*10d0*/  PRMT R94, R71, 0x7632, R94 ;  /* 0x00007632475e7816 */ /* 0x000fe4000000005e */
[----:B------:R-:W-:Y:S02]  /*10e0*/  SHF.L.U32 R102, R95, 0x10, RZ ;  /* 0x000000105f667819 */ /* 0x000fe400000006ff */
[----:B------:R-:W-:Y:S02]  /*10f0*/  SHF.L.U32 R103, R71, 0x10, RZ ;  /* 0x0000001047677819 */ /* 0x000fe400000006ff */
[----:B------:R-:W-:Y:S02]  /*1100*/  SHF.L.U32 R96, R96, 0x10, RZ ;  /* 0x0000001060607819 */ /* 0x000fe400000006ff */
        /* <DEDUP_REMOVED lines=13> */
.L_x_7216:
[----:B------:R-:W-:Y:S05]  /*11e0*/  @!P1 BRA `(.L_x_7219) ;  /* 0x0000000000549947 */ /* 0x000fea0003800000 */
[C---:B0----5:R-:W-:Y:S02]  /*11f0*/  PRMT R88, R92.reuse, 0x7632, R88 ;  /* 0x000076325c587816 */ /* 0x061fe40000000058 */
        /* <DEDUP_REMOVED lines=20> */
.L_x_7219:
        /* <DEDUP_REMOVED lines=12> */
.L_x_7218:
        /* <DEDUP_REMOVED lines=15> */
[C---:B-1---5:R-:W-:Y:S02]  /*14f0*/  PRMT R106, R100.reuse, 0x7632, R106 ;  /* 0x00007632646a7816 */ /* 0x062fe4000000006a */
[C---:B------:R-:W-:Y:S02]  /*1500*/  PRMT R108, R101.reuse, 0x7632, R108 ;  /* 0x00007632656c7816 */ /* 0x040fe4000000006c */
[----:B------:R-:W-:Y:S02]  /*1510*/  SHF.L.U32 R97, R101, 0x10, RZ ;  /* 0x0000001065617819 */ /* 0x000fe400000006ff */
[----:B------:R-:W-:Y:S02]  /*1520*/  SHF.L.U32 R100, R100, 0x10, RZ ;  /* 0x0000001064647819 */ /* 0x000fe400000006ff */
[----:B------:R-:W-:Y:S02]  /*1530*/  SHF.L.U32 R101, R68, 0x10, RZ ;  /* 0x0000001044657819 */ /* 0x000fe400000006ff */
[----:B------:R-:W-:-:S02]  /*1540*/  PRMT R98, R102, 0x7632, R98 ;  /* 0x0000763266627816 */ /* 0x000fc40000000062 */
[----:B------:R-:W-:Y:S01]  /*1550*/  SHF.L.U32 R99, R102, 0x10, RZ ;  /* 0x0000001066637819 */ /* 0x000fe200000006ff */
[--C-:B------:R-:W-:Y:S01]  /*1560*/  FADD.FTZ R101, R101, R100.reuse ;  /* 0x0000006465657221 */ /* 0x100fe20000010000 */
[----:B------:R-:W-:Y:S02]  /*1570*/  SHF.L.U32 R102, R69, 0x10, RZ ;  /* 0x0000001045667819 */ /* 0x000fe400000006ff */
[----:B------:R-:W-:Y:S02]  /*1580*/  SHF.L.U32 R110, R70, 0x10, RZ ;  /* 0x00000010466e7819 */ /* 0x000fe400000006ff */
[----:B------:R-:W-:Y:S01]  /*1590*/  PRMT R100, R68, 0x7632, R100 ;  /* 0x0000763244647816 */ /* 0x000fe20000000064 */
[----:B------:R-:W-:Y:S01]  /*15a0*/  FADD.FTZ R97, R102, R97 ;  /* 0x0000006166617221 */ /* 0x000fe20000010000 */
[----:B------:R-:W-:Y:S01]  /*15b0*/  PRMT R96, R103, 0x7632, R96 ;  /* 0x0000763267607816 */ /* 0x000fe20000000060 */
[----:B------:R-:W-:Y:S01]  /*15c0*/  FADD.FTZ R99, R110, R99 ;  /* 0x000000636e637221 */ /* 0x000fe20000010000 */
[----:B------:R-:W-:-:S02]  /*15d0*/  SHF.L.U32 R107, R100, 0x10, RZ ;  /* 0x00000010646b7819 */ /* 0x000fc400000006ff */
[----:B------:R-:W-:Y:S02]  /*15e0*/  PRMT R102, R69, 0x7632, R102 ;  /* 0x0000763245667816 */ /* 0x000fe40000000066 */
[----:B------:R-:W-:Y:S02]  /*15f0*/  PRMT R110, R70, 0x7632, R110 ;  /* 0x00007632466e7816 */ /* 0x000fe4000000006e */
        /* <DEDUP_REMOVED lines=24> */
.L_x_7221:
[C---:B-----5:R-:W-:Y:S02]  /*1780*/  PRMT R109, R101.reuse, 0x7632, R109 ;  /* 0x00007632656d7816 */ /* 0x060fe4000000006d */
[----:B-1----:R-:W-:Y:S02]  /*1790*/  SHF.L.U32 R98, R101, 0x10, RZ ;  /* 0x0000001065627819 */ /* 0x002fe400000006ff */
[----:B------:R-:W-:Y:S02]  /*17a0*/  SHF.L.U32 R96, R100, 0x10, RZ ;  /* 0x0000001064607819 */ /* 0x000fe400000006ff */
[----:B------:R-:W-:Y:S02]  /*17b0*/  SHF.L.U32 R101, R68, 0x10, RZ ;  /* 0x0000001044657819 */ /* 0x000fe400000006ff */
[----:B------:R-:W-:Y:S02]  /*17c0*/  PRMT R107, R100, 0x7632, R107 ;  /* 0x00007632646b7816 */ /* 0x000fe4000000006b */
[C---:B------:R-:W-:Y:S01]  /*17d0*/  PRMT R99, R102.reuse, 0x7632, R99 ;  /* 0x0000763266637816 */ /* 0x040fe20000000063 */
[----:B------:R-:W-:Y:S01]  /*17e0*/  FADD.FTZ R96, R101, R96 ;  /* 0x0000006065607221 */ /* 0x000fe20000010000 */
[----:B------:R-:W-:-:S02]  /*17f0*/  SHF.L.U32 R100, R102, 0x10, RZ ;  /* 0x0000001066647819 */ /* 0x000fc400000006ff */
[----:B------:R-:W-:Y:S02]  /*1800*/  SHF.L.U32 R111, R69, 0x10, RZ ;  /* 0x00000010456f7819 */ /* 0x000fe400000006ff */
[C---:B------:R-:W-:Y:S02]  /*1810*/  PRMT R97, R103.reuse, 0x7632, R97 ;  /* 0x0000763267617816 */ /* 0x040fe40000000061 */
[----:B------:R-:W-:Y:S01]  /*1820*/  SHF.L.U32 R102, R103, 0x10, RZ ;  /* 0x0000001067667819 */ /* 0x000fe200000006ff */
[----:B------:R-:W-:Y:S01]  /*1830*/  FADD.FTZ R98, R111, R98 ;  /* 0x000000626f627221 */ /* 0x000fe20000010000 */
[----:B------:R-:W-:Y:S02]  /*1840*/  PRMT R101, R68, 0x7632, R101 ;  /* 0x0000763244657816 */ /* 0x000fe40000000065 */
[----:B------:R-:W-:Y:S02]  /*1850*/  PRMT R103, R69, 0x7632, R103 ;  /* 0x0000763245677816 */ /* 0x000fe40000000067 */
[----:B------:R-:W-:-:S02]  /*1860*/  SHF.L.U32 R108, R107, 0x10, RZ ;  /* 0x000000106b6c7819 */ /* 0x000fc400000006ff */
[C---:B------:R-:W-:Y:S02]  /*1870*/  PRMT R106, R70.reuse, 0x7632, R106 ;  /* 0x00007632466a7816 */ /* 0x040fe4000000006a */
        /* <DEDUP_REMOVED lines=17> */
.L_x_7220:
[----:B------:R-:W-:Y:S05]  /*1990*/  @!P1 BRA `(.L_x_7223) ;  /* 0x0000000000549947 */ /* 0x000fea0003800000 */
[C---:B-1---5:R-:W-:Y:S02]  /*19a0*/  PRMT R96, R100.reuse, 0x7632, R96 ;  /* 0x0000763264607816 */ /* 0x062fe40000000060 */
        /* <DEDUP_REMOVED lines=20> */
.L_x_7223:
        /* <DEDUP_REMOVED lines=12> */
.L_x_7222:
        /* <DEDUP_REMOVED lines=15> */
[----:B-1---5:R-:W-:Y:S02]  /*1ca0*/  PRMT R108, R104, 0x7632, R108 ;  /* 0x00007632686c7816 */ /* 0x022fe4000000006c */
[----:B------:R-:W-:Y:S02]  /*1cb0*/  PRMT R109, R68, 0x7632, R109 ;  /* 0x00007632446d7816 */ /* 0x000fe4000000006d */
[----:B------:R-:W-:Y:S02]  /*1cc0*/  SHF.L.U32 R108, R108, 0x10, RZ ;  /* 0x000000106c6c7819 */ /* 0x000fe400000006ff */
[----:B------:R-:W-:Y:S02]  /*1cd0*/  SHF.L.U32 R109, R109, 0x10, RZ ;  /* 0x000000106d6d7819 */ /* 0x000fe400000006ff */
[----:B------:R-:W-:Y:S02]  /*1ce0*/  PRMT R111, R107, 0x7632, R111 ;  /* 0x000076326b6f7816 */ /* 0x000fe4000000006f */
[----:B------:R-:W-:Y:S01]  /*1cf0*/  PRMT R112, R71, 0x7632, R112 ;  /* 0x0000763247707816 */ /* 0x000fe20000000070 */
[----:B------:R-:W-:Y:S01]  /*1d00*/  FADD.FTZ R124, R108, R109 ;  /* 0x0000006d6c7c7221 */ /* 0x000fe20000010000 */
[----:B------:R-:W-:-:S02]  /*1d10*/  PRMT R108, R105, 0x7632, R108 ;  /* 0x00007632696c7816 */ /* 0x000fc4000000006c */
[----:B------:R-:W-:Y:S02]  /*1d20*/  PRMT R109, R69, 0x7632, R109 ;  /* 0x00007632456d7816 */ /* 0x000fe4000000006d */
[----:B------:R-:W-:Y:S02]  /*1d30*/  SHF.L.U32 R108, R108, 0x10, RZ ;  /* 0x000000106c6c7819 */ /* 0x000fe400000006ff */
[----:B------:R-:W-:Y:S02]  /*1d40*/  SHF.L.U32 R109, R109, 0x10, RZ ;  /* 0x000000106d6d7819 */ /* 0x000fe400000006ff */
[----:B------:R-:W-:Y:S02]  /*1d50*/  SHF.L.U32 R122, R111, 0x10, RZ ;  /* 0x000000106f7a7819 */ /* 0x000fe400000006ff */
        /* <DEDUP_REMOVED lines=9> */
[----:B------:R-:W-:Y:S01]  /*1df0*/  PRMT R110, R70, 0x7632, R110 ;  /* 0x00007632466e7816 */ /* 0x000fe2000000006e */
[----:B------:R-:W-:Y:S01]  /*1e00*/  FADD.FTZ R105, R105, R104 ;  /* 0x0000006869697221 */ /* 0x000fe20000010000 */
        /* <DEDUP_REMOVED lines=18> */
.L_x_7225:
[----:B-1---5:R-:W-:Y:S02]  /*1f30*/  PRMT R109, R104, 0x7632, R109 ;  /* 0x00007632686d7816 */ /* 0x022fe4000000006d */
        /* <DEDUP_REMOVED lines=8> */
[----:B------:R-:W-:Y:S02]  /*1fc0*/  PRMT R110, R70, 0x7632, R110 ;  /* 0x00007632466e7816 */ /* 0x000fe4000000006e */
[----:B------:R-:W-:Y:S02]  /*1fd0*/  SHF.L.U32 R119, R111, 0x10, RZ ;  /* 0x000000106f777819 */ /* 0x000fe400000006ff */
[----:B------:R-:W-:Y:S02]  /*1fe0*/  SHF.L.U32 R108, R108, 0x10, RZ ;  /* 0x000000106c6c7819 */ /* 0x000fe400000006ff */
[----:B------:R-:W-:Y:S02]  /*1ff0*/  PRMT R111, R71, 0x7632, R111 ;  /* 0x00007632476f7816 */ /* 0x000fe4000000006f */
[----:B------:R-:W-:-:S02]  /*2000*/  SHF.L.U32 R110, R110, 0x10, RZ ;  /* 0x000000106e6e7819 */ /* 0x000fc400000006ff */
[----:B------:R-:W-:Y:S01]  /*2010*/  SHF.L.U32 R115, R111, 0x10, RZ ;  /* 0x000000106f737819 */ /* 0x000fe200000006ff */
[----:B------:R-:W-:Y:S01]  /*2020*/  FADD.FTZ R111, R113, R108 ;  /* 0x0000006c716f7221 */ /* 0x000fe20000010000 */
[----:B------:R-:W-:Y:S01]  /*2030*/  SHF.L.U32 R104, R104, 0x10, RZ ;  /* 0x0000001068687819 */ /* 0x000fe200000006ff */
[----:B------:R-:W-:Y:S01]  /*2040*/  FADD.FTZ R113, R119, R110 ;  /* 0x0000006e77717221 */ /* 0x000fe20000010000 */
[----:B------:R-:W-:Y:S02]  /*2050*/  SHF.L.U32 R110, R105, 0x10, RZ ;  /* 0x00000010696e7819 */ /* 0x000fe400000006ff */
[----:B------:R-:W-:Y:S02]  /*2060*/  SHF.L.U32 R105, R68, 0x10, RZ ;  /* 0x0000001044697819 */ /* 0x000fe400000006ff */
[----:B------:R-:W-:Y:S02]  /*2070*/  PRMT R112, R107, 0x7632, R112 ;  /* 0x000076326b707816 */ /* 0x000fe40000000070 */
        /* <DEDUP_REMOVED lines=8> */
[----:B------:R-:W-:-:S03]  /*2100*/  SHF.L.U32 R114, R71, 0x10, RZ ;  /* 0x0000001047727819 */ /* 0x000fc600000006ff */
[----:B------:R-:W-:Y:S02]  /*2110*/  FADD.FTZ R112, R105, R106 ;  /* 0x0000006a69707221 */ /* 0x000fe40000010000 */
[----:B------:R-:W-:Y:S01]  /*2120*/  FADD.FTZ R114, R114, R107 ;  /* 0x0000006b72727221 */ /* 0x000fe20000010000 */
[----:B------:R-:W-:Y:S06]  /*2130*/  BRA `(.L_x_7226) ;  /* 0x0000000000887947 */ /* 0x000fec0003800000 */
.L_x_7224:
[----:B------:R-:W-:Y:S05]  /*2140*/  @!P1 BRA `(.L_x_7227) ;  /* 0x0000000000549947 */ /* 0x000fea0003800000 */
        /* <DEDUP_REMOVED lines=21> */
.L_x_7227:
        /* <DEDUP_REMOVED lines=12> */
.L_x_7226:
        /* <DEDUP_REMOVED lines=130> */
.L_x_7229:
[----:B------:R-:W-:Y:S05]  /*2b80*/  BSYNC.RECONVERGENT B0 ;  /* 0x0000000000007941 */ /* 0x000fea0003800200 */
.L_x_7228:
        /* <DEDUP_REMOVED lines=15> */
.L_x_7231:
[----:B------:R-:W-:Y:S05]  /*2c80*/  BSYNC.RECONVERGENT B0 ;  /* 0x0000000000007941 */ /* 0x000fea0003800200 */
.L_x_7230:
        /* <DEDUP_REMOVED lines=13> */
[----:B------:R-:W0:Y:S01]  /*2d60*/  SHFL.DOWN PT, R123, R106, 0x2, 0x1f ;  /* 0x08401f006a7b7f89 */ /* 0x000e2200000e0000 */
[----:B------:R-:W-:Y:S02]  /*2d70*/  FMUL.FTZ R124, R121, R122 ;  /* 0x0000007a797c7220 */ /* 0x000fe40000410000 */
[----:B------:R-:W1:Y:S01]  /*2d80*/  MUFU.RCP R120, R104 ;  /* 0x0000006800787308 */ /* 0x000e620000001000 */
[----:B------:R-:W2:Y:S01]  /*2d90*/  SHFL.DOWN PT, R122, R105, 0x4, 0x1f ;  /* 0x08801f00697a7f89 */ /* 0x000ea200000e0000 */
[----:B------:R-:W-:Y:S01]  /*2da0*/  FMUL.FTZ R124, R124, R107 ;  /* 0x0000006b7c7c7220 */ /* 0x000fe20000410000 */
[----:B-1----:R-:W-:Y:S01]  /*2db0*/  FMUL.FTZ R121, R120, R119 ;  /* 0x0000007778797220 */ /* 0x002fe20000410000 */
[----:B0-----:R-:W-:Y:S01]  /*2dc0*/  IADD3 R119, PT, PT, R106, R123, RZ ;  /* 0x0000007b6a777210 */ /* 0x001fe20007ffe0ff */
[----:B--2---:R-:W-:-:S03]  /*2dd0*/  FADD.FTZ R107, R122, R105 ;  /* 0x000000697a6b7221 */ /* 0x004fc60000010000 */
[----:B------:R-:W0:Y:S01]  /*2de0*/  SHFL.DOWN PT, R122, R121, 0x2, 0x1f ;  /* 0x08401f00797a7f89 */ /* 0x000e2200000e0000 */
[----:B------:R-:W-:Y:S01]  /*2df0*/  FFMA.FTZ R107, R120, R124, R107 ;  /* 0x0000007c786b7223 */ /* 0x000fe2000001006b */
[----:B------:R-:W-:Y:S01]  /*2e00*/  I2FP.F32.S32 R120, R123 ;  /* 0x0000007b00787245 */ /* 0x000fe20000201400 */
[----:B0-----:R-:W-:-:S04]  /*2e10*/  FADD.FTZ R105, R121, -R122 ;  /* 0x8000007a79697221 */ /* 0x001fc80000010000 */
[----:B------:R-:W-:Y:S02]  /*2e20*/  FMUL.FTZ R125, R122, R120 ;  /* 0x000000787a7d7220 */ /* 0x000fe40000410000 */
[----:B------:R-:W0:Y:S01]  /*2e30*/  SHFL.DOWN PT, R122, R107, 0x2, 0x1f ;  /* 0x08401f006b7a7f89 */ /* 0x000e2200000e0000 */
[----:B------:R-:W-:Y:S01]  /*2e40*/  FMUL.FTZ R123, R105, R105 ;  /* 0x00000069697b7220 */ /* 0x000fe20000410000 */
[----:B------:R-:W-:-:S03]  /*2e50*/  FFMA.FTZ R105, R104, R121, R125 ;  /* 0x0000007968697223 */ /* 0x000fc6000001007d */
[----:B------:R-:W-:Y:S01]  /*2e60*/  FMUL.FTZ R123, R104, R123 ;  /* 0x0000007b687b7220 */ /* 0x000fe20000410000 */
[----:B------:R-:W-:-:S03]  /*2e70*/  I2FP.F32.S32 R104, R119 ;  /* 0x0000007700687245 */ /* 0x000fc60000201400 */
[----:B------:R-:W-:Y:S02]  /*2e80*/  FMUL.FTZ R123, R123, R120 ;  /* 0x000000787b7b7220 */ /* 0x000fe40000410000 */
[----:B------:R-:W1:Y:S01]  /*2e90*/  MUFU.RCP R120, R104 ;  /* 0x0000006800787308 */ /* 0x000e620000001000 */
[----:B0-----:R-:W-:-:S04]  /*2ea0*/  FADD.FTZ R121, R107, R122 ;  /* 0x0000007a6b797221 */ /* 0x001fc80000010000 */
[C---:B-1----:R-:W-:Y:S01]  /*2eb0*/  FFMA.FTZ R106, R120.reuse, R123, R121 ;  /* 0x0000007b786a7223 */ /* 0x042fe20000010079 */
[----:B------:R-:W-:Y:S02]  /*2ec0*/  FMUL.FTZ R123, R120, R105 ;  /* 0x00000069787b7220 */ /* 0x000fe40000410000 */
[----:B------:R-:W0:Y:S04]  /*2ed0*/  SHFL.DOWN PT, R120, R119, 0x1, 0x1f ;  /* 0x08201f0077787f89 */ /* 0x000e2800000e0000 */
[----:B------:R-:W1:Y:S04]  /*2ee0*/  SHFL.DOWN PT, R122, R123, 0x1, 0x1f ;  /* 0x08201f007b7a7f89 */ /* 0x000e6800000e0000 */
[----:B------:R-:W2:Y:S01]  /*2ef0*/  SHFL.DOWN PT, R121, R106, 0x1, 0x1f ;  /* 0x08201f006a797f89 */ /* 0x000ea200000e0000 */
[----:B0-----:R-:W-:-:S02]  /*2f00*/  I2FP.F32.S32 R105, R120 ;  /* 0x0000007800697245 */ /* 0x001fc40000201400 */
[----:B------:R-:W-:-:S03]  /*2f10*/  IADD3 R120, PT, PT, R119, R120, RZ ;  /* 0x0000007877787210 */ /* 0x000fc60007ffe0ff */
[----:B-1----:R-:W-:Y:S01]  /*2f20*/  FMUL.FTZ R107, R122, R105 ;  /* 0x000000697a6b7220 */ /* 0x002fe20000410000 */
[----:B------:R-:W-:Y:S01]  /*2f30*/  I2FP.F32.S32 R120, R120 ;  /* 0x0000007800787245 */ /* 0x000fe20000201400 */
[----:B------:R-:W-:Y:S01]  /*2f40*/  FADD.FTZ R122, R123, -R122 ;  /* 0x8000007a7b7a7221 */ /* 0x000fe20000010000 */
[----:B--2---:R-:W-:Y:S01]  /*2f50*/  FADD.FTZ R121, R106, R121 ;  /* 0x000000796a797221 */ /* 0x004fe20000010000 */
[----:B------:R-:W-:Y:S02]  /*2f60*/  FFMA.FTZ R107, R104, R123, R107 ;  /* 0x0000007b686b7223 */ /* 0x000fe4000001006b */
[----:B------:R-:W-:Y:S01]  /*2f70*/  FMUL.FTZ R125, R122, R122 ;  /* 0x0000007a7a7d7220 */ /* 0x000fe20000410000 */
[----:B------:R-:W0:Y:S03]  /*2f80*/  MUFU.RCP R120, R120 ;  /* 0x0000007800787308 */ /* 0x000e260000001000 */
[----:B------:R-:W-:-:S04]  /*2f90*/  FMUL.FTZ R104, R104, R125 ;  /* 0x0000007d68687220 */ /* 0x000fc80000410000 */
[----:B------:R-:W-:Y:S01]  /*2fa0*/  FMUL.FTZ R104, R104, R105 ;  /* 0x0000006968687220 */ /* 0x000fe20000410000 */
[----:B0-----:R-:W-:-:S03]  /*2fb0*/  FMUL.FTZ R119, R120, R107 ;  /* 0x0000006b78777220 */ /* 0x001fc60000410000 */
[----:B------:R-:W-:Y:S02]  /*2fc0*/  FFMA.FTZ R121, R120, R104, R121 ;  /* 0x0000006878797223 */ /* 0x000fe40000010079 */
[----:B------:R-:W0:Y:S01]  /*2fd0*/  @!P1 LDC.64 R104, c[0x0][0x3c0] ;  /* 0x0000f000ff689b82 */ /* 0x000e220000000a00 */
[----:B------:R-:W1:Y:S04]  /*2fe0*/  SHFL.IDX PT, R119, R119, RZ, 0x1f ;  /* 0x00001fff77777589 */ /* 0x000e6800000e0000 */
[----:B------:R-:W2:Y:S03]  /*2ff0*/  SHFL.IDX PT, R121, R121, RZ, 0x1f ;  /* 0x00001fff79797589 */ /* 0x000ea600000e0000 */
[----:B------:R-:W2:Y:S01]  /*3000*/  LDC R120, c[0x0][0x448] ;  /* 0x00011200ff787b82 */ /* 0x000ea20000000800 */
[----:B0-----:R-:W-:-:S04]  /*3010*/  @!P1 IMAD.WIDE R106, R2, 0x4, R104 ;  /* 0x00000004026a9825 */ /* 0x001fc800078e0268 */
[----:B-1----:R-:W-:Y:S01]  /*3020*/  FMUL.FTZ R105, R119, R119 ;  /* 0x0000007777697220 */ /* 0x002fe20000410000 */
[----:B------:R0:W-:Y:S04]  /*3030*/  @!P1 STG.E desc[UR6][R106.64], R119 ;  /* 0x000000776a009986 */ /* 0x0001e8000c101906 */
[----:B------:R-:W-:Y:S01]  /*3040*/  FSEL R123, R105, RZ, P2 ;  /* 0x000000ff697b7208 */ /* 0x000fe20001000000 */
[----:B--2---:R-:W-:Y:S01]  /*3050*/  FFMA.FTZ R104, R121, UR9, R120 ;  /* 0x0000000979687c23 */ /* 0x004fe20008010078 */
[----:B------:R-:W-:-:S03]  /*3060*/  FSEL R105, R119, RZ, !P2 ;  /* 0x000000ff77697208 */ /* 0x000fc60005000000 */
[----:B------:R-:W-:Y:S02]  /*3070*/  FADD.FTZ R104, R104, R123 ;  /* 0x0000007b68687221 */ /* 0x000fe40000010000 */
[C---:B------:R-:W-:Y:S01]  /*3080*/  FADD.FTZ R84, -R105.reuse, R84 ;  /* 0x0000005469547221 */ /* 0x040fe20000010100 */
[C---:B------:R-:W-:Y:S01]  /*3090*/  FADD.FTZ R85, -R105.reuse, R85 ;  /* 0x0000005569557221 */ /* 0x040fe20000010100 */
[----:B0-----:R-:W0:Y:S01]  /*30a0*/  LDC.64 R106, c[0x0][0x428] ;  /* 0x00010a00ff6a7b82 */ /* 0x001e220000000a00 */
        /* <DEDUP_REMOVED lines=35> */
[----:B------:R-:W-:Y:S01]  /*32e0*/  FFMA.FTZ R86, R115, R60, R28 ;  /* 0x0000003c73567223 */ /* 0x000fe2000001001c */
[----:B------:R-:W-:Y:S01]  /*32f0*/  FFMA.FTZ R85, R84, R61, R29 ;  /* 0x0000003d54557223 */ /* 0x000fe2000001001d */
        /* <DEDUP_REMOVED lines=10> */
[C---:B------:R-:W-:Y:S01]  /*33a0*/  FMUL.FTZ R82, R104.reuse, R83 ;  /* 0x0000005368527220 */ /* 0x040fe20000410000 */
[----:B------:R-:W-:Y:S01]  /*33b0*/  FMUL.FTZ R83, R104, R94 ;  /* 0x0000005e68537220 */ /* 0x000fe20000410000 */
[----:B------:R-:W-:Y:S01]  /*33c0*/  FFMA.FTZ R94, R84, R55, R23 ;  /* 0x00000037545e7223 */ /* 0x000fe20000010017 */
[----:B------:R-:W-:Y:S01]  /*33d0*/  FFMA.FTZ R81, R81, R66, R34 ;  /* 0x0000004251517223 */ /* 0x000fe20000010022 */
[----:B------:R-:W-:Y:S01]  /*33e0*/  FFMA.FTZ R82, R82, R67, R35 ;  /* 0x0000004352527223 */ /* 0x000fe20000010023 */
[----:B------:R-:W-:Y:S01]  /*33f0*/  F2FP.BF16.F32.PACK_AB R84, R80, R3 ;  /* 0x000000035054723e */ /* 0x000fe200000010ff */
[C---:B------:R-:W-:Y:S01]  /*3400*/  FMUL.FTZ R3, R104.reuse, R88 ;  /* 0x0000005868037220 */ /* 0x040fe20000410000 */
[C---:B------:R-:W-:Y:S01]  /*3410*/  FMUL.FTZ R80, R104.reuse, R89 ;  /* 0x0000005968507220 */ /* 0x040fe20000410000 */
[----:B------:R-:W-:Y:S01]  /*3420*/  F2FP.BF16.F32.PACK_AB R86, R85, R86 ;  /* 0x000000565556723e */ /* 0x000fe200000010ff */
        /* <DEDUP_REMOVED lines=15> */
[C---:B------:R-:W-:Y:S01]  /*3520*/  FMUL.FTZ R96, R104.reuse, R103 ;  /* 0x0000006768607220 */ /* 0x040fe20000410000 */
[----:B------:R-:W0:Y:S01]  /*3530*/  @!P1 LDC.64 R92, c[0x0][0x3c8] ;  /* 0x0000f200ff5c9b82 */ /* 0x000e220000000a00 */
[C---:B------:R-:W-:Y:S01]  /*3540*/  FMUL.FTZ R91, R104.reuse, R100 ;  /* 0x00000064685b7220 */ /* 0x040fe20000410000 */
[----:B------:R-:W-:Y:S01]  /*3550*/  FMUL.FTZ R94, R104, R101 ;  /* 0x00000065685e7220 */ /* 0x000fe20000410000 */
[----:B------:R-:W-:Y:S01]  /*3560*/  F2FP.BF16.F32.PACK_AB R82, R90, R89 ;  /* 0x000000595a52723e */ /* 0x000fe200000010ff */
[----:B------:R-:W-:Y:S01]  /*3570*/  FMUL.FTZ R89, R104, R98 ;  /* 0x0000006268597220 */ /* 0x000fe20000410000 */
[----:B------:R-:W-:Y:S01]  /*3580*/  F2FP.BF16.F32.PACK_AB R81, R88, R81 ;  /* 0x000000515851723e */ /* 0x000fe200000010ff */
[----:B------:R-:W-:Y:S01]  /*3590*/  FMUL.FTZ R88, R104, R97 ;  /* 0x0000006168587220 */ /* 0x000fe20000410000 */
        /* <DEDUP_REMOVED lines=11> */
[----:B------:R-:W1:Y:S01]  /*3650*/  LDC.64 R96, c[0x0][0x380] ;  /* 0x0000e000ff607b82 */ /* 0x000e620000000a00 */
[----:B------:R-:W-:Y:S01]  /*3660*/  F2FP.BF16.F32.PACK_AB R89, R94, R89 ;  /* 0x000000595e59723e */ /* 0x000fe200000010ff */
[----:B------:R-:W-:Y:S01]  /*3670*/  FMUL.FTZ R94, R104, R109 ;  /* 0x0000006d685e7220 */ /* 0x000fe20000410000 */
        /* <DEDUP_REMOVED lines=24> */
[--C-:B------:R-:W-:Y:S01]  /*3800*/  IMAD.WIDE.U32 R116, R116, 0x10, R106.reuse ;  /* 0x0000001074747825 */ /* 0x100fe200078e006a */
[----:B-1----:R-:W-:Y:S01]  /*3810*/  IADD3 R2, PT, PT, R2, R96, RZ ;  /* 0x0000006002027210 */ /* 0x002fe20007ffe0ff */
[----:B------:R2:W-:Y:S02]  /*3820*/  STG.E.128 desc[UR6][R120.64], R84 ;  /* 0x0000005478007986 */ /* 0x0005e4000c101d06 */
[----:B------:R-:W-:Y:S01]  /*3830*/  IMAD.WIDE.U32 R106, R118, 0x10, R106 ;  /* 0x00000010766a7825 */ /* 0x000fe200078e006a */
[----:B------:R-:W-:Y:S01]  /*3840*/  ISETP.GE.AND P1, PT, R2, R97, PT ;  /* 0x000000610200720c */ /* 0x000fe20003f26270 */
[----:B------:R2:W-:Y:S04]  /*3850*/  STG.E.128 desc[UR6][R122.64], R80 ;  /* 0x000000507a007986 */ /* 0x0005e8000c101d06 */
[----:B------:R2:W-:Y:S04]  /*3860*/  STG.E.128 desc[UR6][R116.64], R88 ;  /* 0x0000005874007986 */ /* 0x0005e8000c101d06 */
[----:B------:R2:W-:Y:S04]  /*3870*/  STG.E.128 desc[UR6][R106.64], R92 ;  /* 0x0000005c6a007986 */ /* 0x0005e8000c101d06 */
[----:B------:R-:W-:Y:S05]  /*3880*/  @!P1 BRA `(.L_x_7232) ;  /* 0xffffffc800ec9947 */ /* 0x000fea000383ffff */
[----:B------:R-:W-:Y:S05]  /*3890*/  EXIT ;  /* 0x000000000000794d */ /* 0x000fea0003800000 */
.L_x_7233:
        /* <DEDUP_REMOVED lines=14> */
.L_x_18039:


//--------------------- .text._ZN10layer_norm31ln_parallel_residual_fwd_kernelINS_13Kernel_traitsIf13__nv_bfloat16fS2_fjLj8192ELj1ELj1ELj8ELj16ENS_18Kernel_traits_baseILj8192EfS2_fS2_fjLj256EEEEELb1ELb0ELb0EEEvNS_9FwdParamsE --------------------------
	.section	.text._ZN10layer_norm31ln_parallel_residual_fwd_kernelINS_13Kernel_traitsIf13__nv_bfloat16fS2_fjLj8192ELj1ELj1ELj8ELj16ENS_18Kernel_traits_baseILj8192EfS2_fS2_fjLj256EEEEELb1ELb0ELb0EEEvNS_9FwdParamsE,"ax",@progbits
	.align	128
        .global         _ZN10layer_norm31ln_parallel_residual_fwd_kernelINS_13Kernel_traitsIf13__nv_bfloat16fS2_fjLj8192ELj1ELj1ELj8ELj16ENS_18Kernel_traits_baseILj8192EfS2_fS2_fjLj256EEEEELb1ELb0ELb0EEEvNS_9FwdParamsE
        .type           _ZN10layer_norm31ln_parallel_residual_fwd_kernelINS_13Kernel_traitsIf13__nv_bfloat16fS2_fjLj8192ELj1ELj1ELj8ELj16ENS_18Kernel_traits_baseILj8192EfS2_fS2_fjLj256EEEEELb1ELb0ELb0EEEvNS_9FwdParamsE,@function
        .size           _ZN10layer_norm31ln_parallel_residual_fwd_kernelINS_13Kernel_traitsIf13__nv_bfloat16fS2_fjLj8192ELj1ELj1ELj8ELj16ENS_18Kernel_traits_baseILj8192EfS2_fS2_fjLj256EEEEELb1ELb0ELb0EEEvNS_9FwdParamsE,(.L_x_18040 - _ZN10layer_norm31ln_parallel_residual_fwd_kernelINS_13Kernel_traitsIf13__nv_bfloat16fS2_fjLj8192ELj1ELj1ELj8ELj16ENS_18Kernel_traits_baseILj8192EfS2_fS2_fjLj256EEEEELb1ELb0ELb0EEEvNS_9FwdParamsE)
        .other          _ZN10layer_norm31ln_parallel_residual_fwd_kernelINS_13Kernel_traitsIf13__nv_bfloat16fS2_fjLj8192ELj1ELj1ELj8ELj16ENS_18Kernel_traits_baseILj8192EfS2_fS2_fjLj256EEEEELb1ELb0ELb0EEEvNS_9FwdParamsE,@"STO_CUDA_ENTRY STV_DEFAULT"
_ZN10layer_norm31ln_parallel_residual_fwd_kernelINS_13Kernel_traitsIf13__nv_bfloat16fS2_fjLj8192ELj1ELj1ELj8ELj16ENS_18Kernel_traits_baseILj8192EfS2_fS2_fjLj256EEEEELb1ELb0ELb0EEEvNS_9FwdParamsE:
.text._ZN10layer_norm31ln_parallel_residual_fwd_kernelINS_13Kernel_traitsIf13__nv_bfloat16fS2_fjLj8192ELj1ELj1ELj8ELj16ENS_18Kernel_traits_baseILj8192EfS2_fS2_fjLj256EEEEELb1ELb0ELb0EEEvNS_9FwdParamsE:
        /* <DEDUP_REMOVED lines=20> */
[----:B-----5:R-:W-:Y:S02]  /*0140*/  SHF.R.S32.HI R132, RZ, 0x1f, R9 ;  /* 0x0000001fff847819 */ /* 0x020fe40000011409 */
[----:B------:R-:W-:Y:S02]  /*0150*/  LOP3.LUT R182, R0, 0x1f, R183, 0xf8, !PT ;  /* 0x0000001f00b67812 */ /* 0x000fe400078ef8b7 */
[----:B------:R-:W-:Y:S02]  /*0160*/  LEA.HI R132, R132, R9, RZ, 0x3 ;  /* 0x0000000984847211 */ /* 0x000fe400078f18ff */
[----:B------:R-:W-:-:S02]  /*0170*/  LOP3.LUT R180, R183, 0x1f, RZ, 0xc0, !PT ;  /* 0x0000001fb7b47812 */ /* 0x000fc400078ec0ff */
[----:B--2---:R-:W-:Y:S02]  /*0180*/  @P0 R2UR UR6, R2 ;  /* 0x00000000020602ca */ /* 0x004fe400000e0000 */
[----:B------:R-:W0:Y:S01]  /*0190*/  LDC R2, c[0x0][0x360] ;  /* 0x0000d800ff027b82 */ /* 0x000e220000000800 */
[----:B------:R-:W-:Y:S02]  /*01a0*/  @P0 R2UR UR7, R3 ;  /* 0x00000000030702ca */ /* 0x000fe400000e0000 */
[----:B---3--:R-:W-:Y:S02]  /*01b0*/  @P0 IADD3 R194, P1, PT, R4, R7, RZ ;  /* 0x0000000704c20210 */ /* 0x008fe40007f3e0ff */
[----:B------:R-:W-:-:S03]  /*01c0*/  LOP3.LUT R3, R182, 0xff, RZ, 0x3c, !PT ;  /* 0x000000ffb6037812 */ /* 0x000fc600078e3cff */
[----:B------:R-:W-:Y:S01]  /*01d0*/  @P0 IMAD.X R195, RZ, RZ, R5, P1 ;  /* 0x000000ffffc30224 */ /* 0x000fe200008e0605 */
[----:B------:R-:W-:Y:S02]  /*01e0*/  LEA.HI.SX32 R3, R132, R3, 0x1d ;  /* 0x0000000384037211 */ /* 0x000fe400078feaff */
[----:B------:R-:W-:Y:S02]  /*01f0*/  UIADD3 UR17, UPT, UPT, UR6, -0x61c88647, URZ ;  /* 0x9e3779b906117890 */ /* 0x000fe4000fffe0ff */
[----:B------:R-:W-:Y:S01]  /*0200*/  SHF.R.U64 R205, R194, 0x2, R195 ;  /* 0x00000002c2cd7819 */ /* 0x000fe200000012c3 */
[----:B------:R-:W-:Y:S02]  /*0210*/  UIADD3 UR20, UPT, UPT, UR7, -0x4498517b, URZ ;  /* 0xbb67ae8507147890 */ /* 0x000fe4000fffe0ff */
[----:B------:R-:W-:Y:S02]  /*0220*/  UIADD3 UR21, UPT, UPT, UR6, 0x3c6ef372, URZ ;  /* 0x3c6ef37206157890 */ /* 0x000fe4000fffe0ff */
[----:B------:R-:W-:-:S02]  /*0230*/  UIADD3 UR22, UPT, UPT, UR7, 0x76cf5d0a, URZ ;  /* 0x76cf5d0a07167890 */ /* 0x000fc4000fffe0ff */
[----:B------:R-:W-:Y:S02]  /*0240*/  UIADD3 UR23, UPT, UPT, UR6, -0x255992d5, URZ ;  /* 0xdaa66d2b06177890 */ /* 0x000fe4000fffe0ff */
[----:B------:R-:W-:Y:S01]  /*0250*/  UIADD3 UR24, UPT, UPT, UR7, 0x32370b8f, URZ ;  /* 0x32370b8f07187890 */ /* 0x000fe2000fffe0ff */
[----:B0-----:R-:W-:Y:S01]  /*0260*/  IMAD R181, R2, UR10, R183 ;  /* 0x0000000a02b57c24 */ /* 0x001fe2000f8e02b7 */
[----:B------:R-:W-:Y:S01]  /*0270*/  SHF.R.U32.HI R2, RZ, 0x2, R195 ;  /* 0x00000002ff027819 */ /* 0x000fe200000116c3 */
[----:B------:R-:W-:Y:S02]  /*0280*/  UIADD3 UR25, UPT, UPT, UR6, 0x78dde6e4, URZ ;  /* 0x78dde6e406197890 */ /* 0x000fe4000fffe0ff */
[----:B------:R-:W-:Y:S02]  /*0290*/  UIADD3 UR26, UPT, UPT, UR7, -0x126145ec, URZ ;  /* 0xed9eba14071a7890 */ /* 0x000fe4000fffe0ff */
[----:B------:R-:W-:Y:S02]  /*02a0*/  UIADD3 UR27, UPT, UPT, UR6, 0x1715609d, URZ ;  /* 0x1715609d061b7890 */ /* 0x000fe4000fffe0ff */
[----:B------:R-:W-:-:S02]  /*02b0*/  UIADD3 UR28, UPT, UPT, UR7, -0x56f99767, URZ ;  /* 0xa9066899071c7890 */ /* 0x000fc4000fffe0ff */
[----:B------:R-:W-:Y:S02]  /*02c0*/  UIADD3 UR29, UPT, UPT, UR6, -0x4ab325aa, URZ ;  /* 0xb54cda56061d7890 */ /* 0x000fe4000fffe0ff */
[----:B------:R-:W-:Y:S02]  /*02d0*/  UIADD3 UR30, UPT, UPT, UR7, 0x646e171e, URZ ;  /* 0x646e171e071e7890 */ /* 0x000fe4000fffe0ff */
[----:B------:R-:W-:Y:S02]  /*02e0*/  UIADD3 UR31, UPT, UPT, UR6, 0x5384540f, URZ ;  /* 0x5384540f061f7890 */ /* 0x000fe4000fffe0ff */
[----:B------:R-:W-:Y:S02]  /*02f0*/  UIADD3 UR32, UPT, UPT, UR7, 0x1fd5c5a3, URZ ;  /* 0x1fd5c5a307207890 */ /* 0x000fe4000fffe0ff */
[----:B------:R-:W-:Y:S02]  /*0300*/  UIADD3 UR33, UPT, UPT, UR6, -0xe443238, URZ ;  /* 0xf1bbcdc806217890 */ /* 0x000fe4000fffe0ff */
[----:B------:R-:W-:-:S02]  /*0310*/  UIADD3 UR34, UPT, UPT, UR7, -0x24c28bd8, URZ ;  /* 0xdb3d742807227890 */ /* 0x000fc4000fffe0ff */
        /* <DEDUP_REMOVED lines=105> */
.L_x_7236:
[C---:B------:R-:W-:Y:S01]  /*09b0*/  ISETP.GE.U32.AND P1, PT, R3.reuse, 0x200, PT ;  /* 0x000002000300780c */ /* 0x040fe20003f26070 */
[----:B------:R-:W0:Y:S01]  /*09c0*/  LDC.64 R6, c[0x0][0x3d0] ;  /* 0x0000f400ff067b82 */ /* 0x000e220000000a00 */
[C---:B------:R-:W-:Y:S01]  /*09d0*/  ISETP.GE.U32.AND P0, PT, R3.reuse, 0x100, PT ;  /* 0x000001000300780c */ /* 0x040fe20003f06070 */
[----:B------:R-:W-:Y:S01]  /*09e0*/  IMAD.MOV.U32 R27, RZ, RZ, R182 ;  /* 0x000000ffff1b7224 */ /* 0x000fe200078e00b6 */
[----:B------:R-:W-:-:S05]  /*09f0*/  ISETP.GE.U32.AND P2, PT, R3, 0x300, PT ;  /* 0x000003000300780c */ /* 0x000fca0003f46070 */
[----:B------:R-:W1:Y:S06]  /*0a00*/  LDC.64 R8, c[0x0][0x3d8] ;  /* 0x0000f600ff087b82 */ /* 0x000e6c0000000a00 */
[C---:B------:R-:W-:Y:S02]  /*0a10*/  @P0 LOP3.LUT R27, R182.reuse, 0x100, RZ, 0xfc, !PT ;  /* 0x00000100b61b0812 */ /* 0x040fe400078efcff */
[----:B------:R-:W2:Y:S08]  /*0a20*/  LDC.64 R10, c[0x0][0x3d0] ;  /* 0x0000f400ff0a7b82 */ /* 0x000eb00000000a00 */
[----:B------:R-:W3:Y:S01]  /*0a30*/  LDC.64 R16, c[0x0][0x3d8] ;  /* 0x0000f600ff107b82 */ /* 0x000ee20000000a00 */
[----:B0-----:R-:W-:-:S05]  /*0a40*/  @P0 IMAD.WIDE.U32 R12, R182, 0x20, R6 ;  /* 0x00000020b60c0825 */ /* 0x001fca00078e0006 */
[----:B------:R0:W5:Y:S02]  /*0a50*/  @P0 LDG.E.128 R128, desc[UR8][R12.64] ;  /* 0x000000080c800981 */ /* 0x000164000c1e1d00 */
[----:B------:R-:W4:Y:S01]  /*0a60*/  @P1 LDC.64 R18, c[0x0][0x440] ;  /* 0x00011000ff121b82 */ /* 0x000f220000000a00 */
[C---:B-1----:R-:W-:Y:S01]  /*0a70*/  @P0 IMAD.WIDE.U32 R14, R182.reuse, 0x20, R8 ;  /* 0x00000020b60e0825 */ /* 0x042fe200078e0008 */
[----:B------:R0:W5:Y:S04]  /*0a80*/  @P0 LDG.E.128 R124, desc[UR8][R12.64+0x10] ;  /* 0x000010080c7c0981 */ /* 0x000168000c1e1d00 */
[----:B------:R0:W5:Y:S02]  /*0a90*/  @P0 LDG.E.128 R120, desc[UR8][R14.64] ;  /* 0x000000080e780981 */ /* 0x000164000c1e1d00 */
[----:B------:R-:W1:Y:S08]  /*0aa0*/  @P0 LDC.64 R4, c[0x0][0x440] ;  /* 0x00011000ff040b82 */ /* 0x000e700000000a00 */
[----:B------:R-:W0:Y:S08]  /*0ab0*/  LDC.64 R20, c[0x0][0x3d0] ;  /* 0x0000f400ff147b82 */ /* 0x000e300000000a00 */
[----:B------:R-:W0:Y:S08]  /*0ac0*/  LDC.64 R22, c[0x0][0x3d8] ;  /* 0x0000f600ff167b82 */ /* 0x000e300000000a00 */
[----:B------:R-:W0:Y:S01]  /*0ad0*/  @P2 LDC.64 R24, c[0x0][0x440] ;  /* 0x00011000ff182b82 */ /* 0x000e220000000a00 */
[C---:B--2---:R-:W-:Y:S01]  /*0ae0*/  @P1 IMAD.WIDE.U32 R6, R27.reuse, 0x20, R10 ;  /* 0x000000201b061825 */ /* 0x044fe200078e000a */
[----:B------:R2:W5:Y:S03]  /*0af0*/  @P0 LDG.E.128 R116, desc[UR8][R14.64+0x10] ;  /* 0x000010080e740981 */ /* 0x000566000c1e1d00 */
[C---:B---3--:R-:W-:Y:S01]  /*0b00*/  @P1 IMAD.WIDE.U32 R8, R27.reuse, 0x20, R16 ;  /* 0x000000201b081825 */ /* 0x048fe200078e0010 */
[----:B------:R2:W5:Y:S03]  /*0b10*/  @P1 LDG.E.128 R112, desc[UR8][R6.64] ;  /* 0x0000000806701981 */ /* 0x000566000c1e1d00 */
[C---:B----4-:R-:W-:Y:S01]  /*0b20*/  @P1 IMAD.WIDE.U32 R10, R27.reuse, 0x20, R18 ;  /* 0x000000201b0a1825 */ /* 0x050fe200078e0012 */
[----:B------:R-:W-:Y:S01]  /*0b30*/  @P1 IADD3 R27, PT, PT, R27, 0x100, RZ ;  /* 0x000001001b1b1810 */ /* 0x000fe20007ffe0ff */
[----:B------:R2:W5:Y:S02]  /*0b40*/  @P1 LDG.E.128 R108, desc[UR8][R6.64+0x10] ;  /* 0x00001008066c1981 */ /* 0x000564000c1e1d00 */
[----:B-1----:R-:W-:-:S02]  /*0b50*/  @P0 IMAD.WIDE.U32 R4, R182, 0x20, R4 ;  /* 0x00000020b6040825 */ /* 0x002fc400078e0004 */
[----:B------:R2:W5:Y:S02]  /*0b60*/  @P1 LDG.E.128 R104, desc[UR8][R8.64] ;  /* 0x0000000808681981 */ /* 0x000564000c1e1d00 */
[C---:B0-----:R-:W-:Y:S02]  /*0b70*/  @P2 IMAD.WIDE.U32 R20, R27.reuse, 0x20, R20 ;  /* 0x000000201b142825 */ /* 0x041fe400078e0014 */
[----:B------:R2:W5:Y:S02]  /*0b80*/  @P0 LD.E.128 R36, desc[UR8][R4.64] ;  /* 0x0000000804240980 */ /* 0x000564000c101d00 */
[C---:B------:R-:W-:Y:S02]  /*0b90*/  @P2 IMAD.WIDE.U32 R22, R27.reuse, 0x20, R22 ;  /* 0x000000201b162825 */ /* 0x040fe400078e0016 */
[----:B------:R2:W5:Y:S02]  /*0ba0*/  @P0 LD.E.128 R40, desc[UR8][R4.64+0x10] ;  /* 0x0000100804280980 */ /* 0x000564000c101d00 */
[----:B------:R-:W-:-:S02]  /*0bb0*/  @P2 IMAD.WIDE.U32 R24, R27, 0x20, R24 ;  /* 0x000000201b182825 */ /* 0x000fc400078e0018 */
[----:B------:R2:W5:Y:S04]  /*0bc0*/  @P2 LDG.E.128 R96, desc[UR8][R20.64] ;  /* 0x0000000814602981 */ /* 0x000568000c1e1d00 */
        /* <DEDUP_REMOVED lines=22> */
[----:B--2---:R-:W-:Y:S06]  /*0d30*/  @!P1 BRA `(.L_x_7237) ;  /* 0x0000000c00009947 */ /* 0x004fec0003800000 */
        /* <DEDUP_REMOVED lines=17> */
[----:B--2---:R-:W-:Y:S01]  /*0e50*/  IMAD.WIDE.U32 R62, R27, 0x20, R62 ;  /* 0x000000201b3e7825 */ /* 0x004fe200078e003e */
[----:B------:R-:W-:Y:S02]  /*0e60*/  CS2R R70, SRZ ;  /* 0x0000000000467805 */ /* 0x000fe4000001ff00 */
[----:B------:R1:W5:Y:S01]  /*0e70*/  LDG.E.128 R24, desc[UR8][R60.64] ;  /* 0x000000083c187981 */ /* 0x000362000c1e1d00 */
[----:B0-----:R-:W-:-:S02]  /*0e80*/  CS2R R12, SRZ ;  /* 0x00000000000c7805 */ /* 0x001fc4000001ff00 */
[----:B------:R-:W-:Y:S02]  /*0e90*/  CS2R R68, SRZ ;  /* 0x0000000000447805 */ /* 0x000fe4000001ff00 */
[----:B------:R-:W-:Y:S01]  /*0ea0*/  CS2R R66, SRZ ;  /* 0x0000000000427805 */ /* 0x000fe2000001ff00 */
[----:B------:R-:W5:Y:S01]  /*0eb0*/  LD.E.128 R4, desc[UR8][R62.64] ;  /* 0x000000083e047980 */ /* 0x000f62000c101d00 */
[----:B------:R-:W-:-:S03]  /*0ec0*/  CS2R R64, SRZ ;  /* 0x0000000000407805 */ /* 0x000fc6000001ff00 */
[----:B------:R0:W5:Y:S01]  /*0ed0*/  LD.E.128 R8, desc[UR8][R62.64+0x10] ;  /* 0x000010083e087980 */ /* 0x000162000c101d00 */
[----:B-1----:R-:W-:Y:S02]  /*0ee0*/  CS2R R60, SRZ ;  /* 0x00000000003c7805 */ /* 0x002fe4000001ff00 */
[----:B0-----:R-:W-:Y:S01]  /*0ef0*/  CS2R R62, SRZ ;  /* 0x00000000003e7805 */ /* 0x001fe2000001ff00 */
[----:B------:R-:W-:Y:S06]  /*0f00*/  BRA `(.L_x_7237) ;  /* 0x00000008008c7947 */ /* 0x000fec0003800000 */
.L_x_7235:
        /* <DEDUP_REMOVED lines=67> */
[----:B-1----:R-:W-:-:S05]  /*1340*/  IMAD.WIDE.U32 R136, R33, 0x20, R136 ;  /* 0x0000002021887825 */ /* 0x002fca00078e0088 */
[----:B------:R0:W5:Y:S01]  /*1350*/  LD.E.128 R12, desc[UR8][R136.64] ;  /* 0x00000008880c7980 */ /* 0x000162000c101d00 */
[----:B--2---:R-:W-:-:S03]  /*1360*/  IMAD.WIDE.U32 R138, R33, 0x20, R138 ;  /* 0x00000020218a7825 */ /* 0x004fc600078e008a */
[----:B------:R0:W5:Y:S04]  /*1370*/  LD.E.128 R16, desc[UR8][R136.64+0x10] ;  /* 0x0000100888107980 */ /* 0x000168000c101d00 */
[----:B------:R0:W5:Y:S01]  /*1380*/  LDG.E.128 R24, desc[UR8][R138.64] ;  /* 0x000000088a187981 */ /* 0x000162000c1e1d00 */
[----:B---3--:R-:W-:-:S03]  /*1390*/  IMAD.WIDE.U32 R140, R33, 0x20, R140 ;  /* 0x00000020218c7825 */ /* 0x008fc600078e008c */
[----:B------:R0:W5:Y:S04]  /*13a0*/  LDG.E.128 R20, desc[UR8][R138.64+0x10] ;  /* 0x000010088a147981 */ /* 0x000168000c1e1d00 */
[----:B------:R0:W5:Y:S04]  /*13b0*/  LDG.E.128 R32, desc[UR8][R134.64] ;  /* 0x0000000886207981 */ /* 0x000168000c1e1d00 */
[----:B------:R0:W5:Y:S04]  /*13c0*/  LD.E.128 R4, desc[UR8][R140.64] ;  /* 0x000000088c047980 */ /* 0x000168000c101d00 */
[----:B------:R0:W5:Y:S01]  /*13d0*/  LD.E.128 R8, desc[UR8][R140.64+0x10] ;  /* 0x000010088c087980 */ /* 0x000162000c101d00 */
[----:B------:R-:W-:Y:S05]  /*13e0*/  BRA `(.L_x_7237) ;  /* 0x0000000400547947 */ /* 0x000fea0003800000 */
.L_x_7238:
        /* <DEDUP_REMOVED lines=16> */
[----:B--2---:R-:W-:Y:S01]  /*14f0*/  @P0 IMAD.WIDE.U32 R12, R182, 0x20, R6 ;  /* 0x00000020b60c0825 */ /* 0x004fe200078e0006 */
[----:B------:R0:W5:Y:S04]  /*1500*/  @P0 LDG.E.128 R116, desc[UR8][R14.64+0x10] ;  /* 0x000010080e740981 */ /* 0x000168000c1e1d00 */
[----:B------:R0:W5:Y:S02]  /*1510*/  @P0 LD.E.128 R60, desc[UR8][R12.64] ;  /* 0x000000080c3c0980 */ /* 0x000164000c101d00 */
[----:B------:R-:W2:Y:S08]  /*1520*/  LDC.64 R22, c[0x0][0x3d0] ;  /* 0x0000f400ff167b82 */ /* 0x000eb00000000a00 */
[----:B------:R-:W0:Y:S08]  /*1530*/  @P2 LDC.64 R24, c[0x0][0x438] ;  /* 0x00010e00ff182b82 */ /* 0x000e300000000a00 */
[----:B------:R-:W0:Y:S01]  /*1540*/  LDC.64 R26, c[0x0][0x3d8] ;  /* 0x0000f600ff1a7b82 */ /* 0x000e220000000a00 */
[C---:B---3--:R-:W-:Y:S01]  /*1550*/  @P1 IMAD.WIDE.U32 R4, R29.reuse, 0x20, R16 ;  /* 0x000000201d041825 */ /* 0x048fe200078e0010 */
[----:B------:R3:W5:Y:S03]  /*1560*/  @P0 LD.E.128 R64, desc[UR8][R12.64+0x10] ;  /* 0x000010080c400980 */ /* 0x000766000c101d00 */
[C---:B----4-:R-:W-:Y:S01]  /*1570*/  @P1 IMAD.WIDE.U32 R6, R29.reuse, 0x20, R18 ;  /* 0x000000201d061825 */ /* 0x050fe200078e0012 */
[----:B------:R3:W5:Y:S03]  /*1580*/  @P1 LDG.E.128 R112, desc[UR8][R4.64] ;  /* 0x0000000804701981 */ /* 0x000766000c1e1d00 */
[C---:B-1----:R-:W-:Y:S01]  /*1590*/  @P1 IMAD.WIDE.U32 R8, R29.reuse, 0x20, R20 ;  /* 0x000000201d081825 */ /* 0x042fe200078e0014 */
[----:B------:R3:W5:Y:S03]  /*15a0*/  @P1 LDG.E.128 R108, desc[UR8][R4.64+0x10] ;  /* 0x00001008046c1981 */ /* 0x000766000c1e1d00 */
[----:B------:R-:W-:Y:S01]  /*15b0*/  @P1 VIADD R29, R29, 0x100 ;  /* 0x000001001d1d1836 */ /* 0x000fe20000000000 */
[----:B------:R3:W5:Y:S03]  /*15c0*/  @P1 LD.E.128 R68, desc[UR8][R6.64] ;  /* 0x0000000806441980 */ /* 0x000766000c101d00 */
        /* <DEDUP_REMOVED lines=26> */
[----:B---3--:R-:W-:Y:S06]  /*1770*/  @!P1 BRA `(.L_x_7237) ;  /* 0x0000000000709947 */ /* 0x008fec0003800000 */
        /* <DEDUP_REMOVED lines=11> */
[----:B-1----:R-:W-:Y:S01]  /*1830*/  IMAD.WIDE.U32 R36, R29, 0x20, R36 ;  /* 0x000000201d247825 */ /* 0x002fe200078e0024 */
[----:B------:R-:W-:-:S02]  /*1840*/  CS2R R52, SRZ ;  /* 0x0000000000347805 */ /* 0x000fc4000001ff00 */
[----:B------:R-:W-:Y:S02]  /*1850*/  CS2R R50, SRZ ;  /* 0x0000000000327805 */ /* 0x000fe4000001ff00 */
[----:B------:R-:W-:Y:S02]  /*1860*/  CS2R R48, SRZ ;  /* 0x0000000000307805 */ /* 0x000fe4000001ff00 */
[----:B------:R-:W-:Y:S01]  /*1870*/  CS2R R46, SRZ ;  /* 0x00000000002e7805 */ /* 0x000fe2000001ff00 */
[----:B------:R-:W5:Y:S01]  /*1880*/  LD.E.128 R12, desc[UR8][R36.64] ;  /* 0x00000008240c7980 */ /* 0x000f62000c101d00 */
[----:B--2---:R-:W-:-:S03]  /*1890*/  IMAD.WIDE.U32 R38, R29, 0x20, R38 ;  /* 0x000000201d267825 */ /* 0x004fc600078e0026 */
[----:B------:R0:W5:Y:S01]  /*18a0*/  LD.E.128 R16, desc[UR8][R36.64+0x10] ;  /* 0x0000100824107980 */ /* 0x000162000c101d00 */
[----:B------:R-:W-:Y:S02]  /*18b0*/  CS2R R44, SRZ ;  /* 0x00000000002c7805 */ /* 0x000fe4000001ff00 */
[----:B------:R-:W-:Y:S02]  /*18c0*/  CS2R R42, SRZ ;  /* 0x00000000002a7805 */ /* 0x000fe4000001ff00 */
[----:B------:R-:W-:Y:S01]  /*18d0*/  CS2R R40, SRZ ;  /* 0x0000000000287805 */ /* 0x000fe2000001ff00 */
[----:B------:R1:W5:Y:S04]  /*18e0*/  LDG.E.128 R28, desc[UR8][R4.64+0x10] ;  /* 0x00001008041c7981 */ /* 0x000368000c1e1d00 */
[----:B------:R-:W5:Y:S01]  /*18f0*/  LDG.E.128 R24, desc[UR8][R38.64] ;  /* 0x0000000826187981 */ /* 0x000f62000c1e1d00 */
[----:B0-----:R-:W-:-:S03]  /*1900*/  CS2R R36, SRZ ;  /* 0x0000000000247805 */ /* 0x001fc6000001ff00 */
[----:B------:R0:W5:Y:S01]  /*1910*/  LDG.E.128 R20, desc[UR8][R38.64+0x10] ;  /* 0x0000100826147981 */ /* 0x000162000c1e1d00 */
[----:B-1----:R-:W-:Y:S02]  /*1920*/  CS2R R4, SRZ ;  /* 0x0000000000047805 */ /* 0x002fe4000001ff00 */
[----:B0-----:R-:W-:-:S07]  /*1930*/  CS2R R38, SRZ ;  /* 0x0000000000267805 */ /* 0x001fce000001ff00 */
.L_x_7237:
[----:B------:R-:W-:Y:S05]  /*1940*/  BSYNC.RECONVERGENT B0 ;  /* 0x0000000000007941 */ /* 0x000fea0003800200 */
.L_x_7234:
[----:B------:R-:W1:Y:S02]  /*1950*/  LDCU UR4, c[0x0][0x384] ;  /* 0x00007080ff0477ac */ /* 0x000e640008000800 */
[----:B-1----:R-:W-:-:S06]  /*1960*/  UISETP.GE.AND UP0, UPT, UR10, UR4, UPT ;  /* 0x000000040a00728c */ /* 0x002fcc000bf06270 */
[----:B------:R-:W-:-:S13]  /*1970*/  PLOP3.LUT P1, PT, PT, PT, UP0, 0x80, 0x8 ;  /* 0x000000000008781c */ /* 0x000fda0003f2f008 */
[----:B------:R-:W-:Y:S05]  /*1980*/  @P1 EXIT ;  /* 0x000000000000194d */ /* 0x000fea0003800000 */
[----:B------:R-:W-:Y:S01]  /*1990*/  IMAD.HI.U32 R133, R181, -0x326172a9, RZ ;  /* 0xcd9e8d57b5857827 */ /* 0x000fe200078e00ff */
[----:B------:R-:W1:Y:S01]  /*19a0*/  LDCU.U8 UR4, c[0x0][0x410] ;  /* 0x00008200ff0477ac */ /* 0x000e620008000000 */
[----:B------:R-:W-:Y:S02]  /*19b0*/  LOP3.LUT R194, R194, 0x3, RZ, 0xc0, !PT ;  /* 0x00000003c2c27812 */ /* 0x000fe400078ec0ff */
[C---:B0-----:R-:W-:Y:S01]  /*19c0*/  IMAD.HI.U32 R134, R205.reuse, -0x2daee0ad, RZ ;  /* 0xd2511f53cd867827 */ /* 0x041fe200078e00ff */
[----:B------:R-:W-:Y:S01]  /*19d0*/  LOP3.LUT R133, R2, UR6, R133, 0x96, !PT ;  /* 0x0000000602857c12 */ /* 0x000fe2000f8e9685 */
[----:B------:R-:W0:Y:S02]  /*19e0*/  LDCU UR11, c[0x0][0x408] ;  /* 0x00008100ff0b77ac */ /* 0x000e240008000800 */
[----:B------:R-:W-:Y:S01]  /*19f0*/  IMAD R138, R205, -0x2daee0ad, RZ ;  /* 0xd2511f53cd8a7824 */ /* 0x000fe200078e02ff */
[----:B------:R-:W-:Y:S01]  /*1a00*/  LOP3.LUT R134, R134, UR7, RZ, 0x3c, !PT ;  /* 0x0000000786867c12 */ /* 0x000fe2000f8e3cff */
[----:B------:R-:W-:Y:S01]  /*1a10*/  IMAD.HI.U32 R137, R133, -0x2daee0ad, RZ ;  /* 0xd2511f5385897827 */ /* 0x000fe200078e00ff */
[----:B------:R-:W2:Y:S03]  /*1a20*/  LDCU UR37, c[0x0][0x388] ;  /* 0x00007100ff2577ac */ /* 0x000ea60008000800 */
[----:B------:R-:W-:Y:S01]  /*1a30*/  IMAD R136, R181, -0x326172a9, RZ ;  /* 0xcd9e8d57b5887824 */ /* 0x000fe200078e02ff */
[----:B------:R-:W-:Y:S01]  /*1a40*/  LOP3.LUT R137, R138, UR20, R137, 0x96, !PT ;  /* 0x000000148a897c12 */ /* 0x000fe2000f8e9689 */
[----:B------:R-:W-:Y:S01]  /*1a50*/  IMAD.HI.U32 R135, R134, -0x326172a9, RZ ;  /* 0xcd9e8d5786877827 */ /* 0x000fe200078e00ff */
[----:B------:R-:W3:Y:S03]  /*1a60*/  LDCU UR16, c[0x0][0x400] ;  /* 0x00008000ff1077ac */ /* 0x000ee60008000800 */
[----:B------:R-:W-:Y:S01]  /*1a70*/  IMAD R139, R133, -0x2daee0ad, RZ ;  /* 0xd2511f53858b7824 */ /* 0x000fe200078e02ff */
[----:B------:R-:W-:Y:S01]  /*1a80*/  LOP3.LUT R135, R136, UR17, R135, 0x96, !PT ;  /* 0x0000001188877c12 */ /* 0x000fe2000f8e9687 */
[----:B------:R-:W-:Y:S01]  /*1a90*/  IMAD R134, R134, -0x326172a9, RZ ;  /* 0xcd9e8d5786867824 */ /* 0x000fe200078e02ff */
[----:B------:R-:W4:Y:S01]  /*1aa0*/  LDCU.64 UR12, c[0x0][0x398] ;  /* 0x00007300ff0c77ac */ /* 0x000f220008000a00 */
[----:B------:R-:W-:Y:S01]  /*1ab0*/  IMAD.HI.U32 R133, R137, -0x326172a9, RZ ;  /* 0xcd9e8d5789857827 */ /* 0x000fe200078e00ff */
[----:B------:R-:W0:Y:S03]  /*1ac0*/  LDCU.64 UR14, c[0x0][0x3a0] ;  /* 0x00007400ff0e77ac */ /* 0x000e260008000a00 */
[C---:B------:R-:W-:Y:S01]  /*1ad0*/  IMAD.HI.U32 R136, R135.reuse, -0x2daee0ad, RZ ;  /* 0xd2511f5387887827 */ /* 0x040fe200078e00ff */
[----:B------:R-:W-:Y:S01]  /*1ae0*/  LOP3.LUT R133, R134, UR21, R133, 0x96, !PT ;  /* 0x0000001586857c12 */ /* 0x000fe2000f8e9685 */
[----:B------:R-:W0:Y:S02]  /*1af0*/  LDCU.64 UR18, c[0x0][0x380] ;  /* 0x00007000ff1277ac */ /* 0x000e240008000a00 */
[----:B------:R-:W-:Y:S01]  /*1b00*/  IMAD R138, R135, -0x2daee0ad, RZ ;  /* 0xd2511f53878a7824 */ /* 0x000fe200078e02ff */
[----:B------:R-:W-:Y:S01]  /*1b10*/  LOP3.LUT R136, R139, UR22, R136, 0x96, !PT ;  /* 0x000000168b887c12 */ /* 0x000fe2000f8e9688 */
[----:B------:R-:W-:Y:S01]  /*1b20*/  IMAD.HI.U32 R135, R133, -0x2daee0ad, RZ ;  /* 0xd2511f5385877827 */ /* 0x000fe200078e00ff */
[----:B------:R-:W-:-:S02]  /*1b30*/  UPLOP3.LUT UP1, UPT, UPT, UPT, UPT, 0x40, 0x4 ;  /* 0x000000000004789c */ /* 0x000fc40003f2e870 */
[----:B-1----:R-:W-:Y:S01]  /*1b40*/  UISETP.NE.AND UP2, UPT, UR4, URZ, UPT ;  /* 0x000000ff0400728c */ /* 0x002fe2000bf45270 */
[----:B------:R-:W-:Y:S01]  /*1b50*/  IMAD R137, R137, -0x326172a9, RZ ;  /* 0xcd9e8d5789897824 */ /* 0x000fe200078e02ff */
[----:B------:R-:W-:Y:S01]  /*1b60*/  LOP3.LUT R135, R138, UR24, R135, 0x96, !PT ;  /* 0x000000188a877c12 */ /* 0x000fe2000f8e9687 */
[----:B------:R-:W-:-:S04]  /*1b70*/  IMAD.HI.U32 R134, R136, -0x326172a9, RZ ;  /* 0xcd9e8d5788867827 */ /* 0x000fc800078e00ff */
[----:B------:R-:W-:Y:S01]  /*1b80*/  IMAD R138, R133, -0x2daee0ad, RZ ;  /* 0xd2511f53858a7824 */ /* 0x000fe200078e02ff */
[----:B------:R-:W-:Y:S01]  /*1b90*/  LOP3.LUT R134, R137, UR23, R134, 0x96, !PT ;  /* 0x0000001789867c12 */ /* 0x000fe2000f8e9686 */
[----:B------:R-:W-:Y:S02]  /*1ba0*/  IMAD R136, R136, -0x326172a9, RZ ;  /* 0xcd9e8d5788887824 */ /* 0x000fe400078e02ff */
[----:B------:R-:W-:-:S04]  /*1bb0*/  IMAD.HI.U32 R133, R135, -0x326172a9, RZ ;  /* 0xcd9e8d5787857827 */ /* 0x000fc800078e00ff */
        /* <DEDUP_REMOVED lines=16> */
[----:B------:R-:W-:Y:S01]  /*1cc0*/  IMAD R139, R134, -0x2daee0ad, RZ ;  /* 0xd2511f53868b7824 */ /* 0x000fe200078e02ff */
[----:B------:R-:W-:Y:S01]  /*1cd0*/  SHF.R.S32.HI R140, RZ, 0x3, R132 ;  /* 0x00000003ff8c7819 */ /* 0x000fe20000011484 */
[----:B------:R-:W-:-:S04]  /*1ce0*/  IMAD.HI.U32 R136, R133, -0x2daee0ad, RZ ;  /* 0xd2511f5385887827 */ /* 0x000fc800078e00ff */
[----:B------:R-:W-:Y:S01]  /*1cf0*/  IMAD.HI.U32 R134, R135, -0x326172a9, RZ ;  /* 0xcd9e8d5787867827 */ /* 0x000fe200078e00ff */
[----:B------:R-:W-:-:S03]  /*1d00*/  LOP3.LUT R136, R139, UR32, R136, 0x96, !PT ;  /* 0x000000208b887c12 */ /* 0x000fc6000f8e9688 */
[----:B------:R-:W-:Y:S01]  /*1d10*/  IMAD R135, R135, -0x326172a9, RZ ;  /* 0xcd9e8d5787877824 */ /* 0x000fe200078e02ff */
[----:B------:R-:W-:Y:S01]  /*1d20*/  LOP3.LUT R134, R137, UR31, R134, 0x96, !PT ;  /* 0x0000001f89867c12 */ /* 0x000fe2000f8e9686 */
[----:B------:R-:W-:Y:S01]  /*1d30*/  IMAD.HI.U32 R132, R136, -0x326172a9, RZ ;  /* 0xcd9e8d5788847827 */ /* 0x000fe200078e00ff */
[C---:B------:R-:W-:Y:S02]  /*1d40*/  LOP3.LUT R137, R140.reuse, 0xff, RZ, 0xc0, !PT ;  /* 0x000000ff8c897812 */ /* 0x040fe400078ec0ff */
[----:B------:R-:W-:Y:S01]  /*1d50*/  LOP3.LUT R140, R140, 0xffffff00, RZ, 0xc0, !PT ;  /* 0xffffff008c8c7812 */ /* 0x000fe200078ec0ff */
[----:B------:R-:W-:Y:S01]  /*1d60*/  IMAD R138, R133, -0x2daee0ad, RZ ;  /* 0xd2511f53858a7824 */ /* 0x000fe200078e02ff */
[----:B------:R-:W-:Y:S01]  /*1d70*/  VIADDMNMX R0, R137, -R0, RZ, !PT ;  /* 0x8000000089007246 */ /* 0x000fe200078001ff */
[----:B------:R-:W-:Y:S01]  /*1d80*/  IMAD.HI.U32 R133, R134, -0x2daee0ad, RZ ;  /* 0xd2511f5386857827 */ /* 0x000fe200078e00ff */
[----:B------:R-:W-:Y:S02]  /*1d90*/  LOP3.LUT R132, R135, UR33, R132, 0x96, !PT ;  /* 0x0000002187847c12 */ /* 0x000fe4000f8e9684 */
        /* <DEDUP_REMOVED lines=8> */
[----:B------:R-:W-:-:S02]  /*1e20*/  I2FP.F32.U32 R135, R135 ;  /* 0x0000008700877245 */ /* 0x000fc40000201000 */
[----:B------:R-:W-:Y:S01]  /*1e30*/  VIMNMX R139, PT, PT, R139, 0x20, PT ;  /* 0x000000208b8b7848 */ /* 0x000fe20003fe0100 */
[----:B------:R-:W-:Y:S01]  /*1e40*/  IMAD.HI.U32 R189, R133, -0x326172a9, RZ ;  /* 0xcd9e8d5785bd7827 */ /* 0x000fe200078e00ff */
[----:B------:R1:W0:Y:S01]  /*1e50*/  MUFU.RCP R188, R135 ;  /* 0x0000008700bc7308 */ /* 0x0002220000001000 */
[----:B------:R-:W-:Y:S02]  /*1e60*/  LOP3.LUT R190, R137, UR36, R190, 0x96, !PT ;  /* 0x0000002489be7c12 */ /* 0x000fe4000f8e96be */
[----:B------:R-:W-:Y:S01]  /*1e70*/  IMAD R191, R139, 0x8, R140 ;  /* 0x000000088bbf7824 */ /* 0x000fe200078e028c */
[----:B------:R-:W-:Y:S01]  /*1e80*/  LOP3.LUT R189, R136, UR35, R189, 0x96, !PT ;  /* 0x0000002388bd7c12 */ /* 0x000fe2000f8e96bd */
[----:B------:R-:W-:Y:S02]  /*1e90*/  IMAD.MOV.U32 R193, RZ, RZ, RZ ;  /* 0x000000ffffc17224 */ /* 0x000fe400078e00ff */
[----:B------:R-:W-:Y:S02]  /*1ea0*/  IMAD R204, R132, -0x2daee0ad, RZ ;  /* 0xd2511f5384cc7824 */ /* 0x000fe400078e02ff */
[----:B-1234-:R-:W-:-:S07]  /*1eb0*/  IMAD R192, R133, -0x326172a9, RZ ;  /* 0xcd9e8d5785c07824 */ /* 0x01efce00078e02ff */
.L_x_7746:
[----:B------:R-:W-:Y:S01]  /*1ec0*/  UIMAD UR4, UR10, UR37, URZ ;  /* 0x000000250a0472a4 */ /* 0x000fe2000f8e02ff */
[----:B------:R-:W-:Y:S03]  /*1ed0*/  BSSY.RECONVERGENT B0, `(.L_x_7239) ;  /* 0x00007d1000007945 */ /* 0x000fe60003800200 */
[----:B------:R-:W-:-:S04]  /*1ee0*/  USHF.R.S32.HI UR5, URZ, 0x1f, UR4 ;  /* 0x0000001fff057899 */ /* 0x000fc80008011404 */
[----:B------:R-:W-:-:S06]  /*1ef0*/  ULEA.HI UR5, UR5, UR4, URZ, 0x3 ;  /* 0x0000000405057291 */ /* 0x000fcc000f8f18ff */
[----:B------:R-:W-:-:S05]  /*1f00*/  IMAD.U32 R203, RZ, RZ, UR5 ;  /* 0x00000005ffcb7e24 */ /* 0x000fca000f8e00ff */
[----:B------:R-:W-:-:S04]  /*1f10*/  LEA.HI.SX32 R203, R203, R182, 0x1d ;  /* 0x000000b6cbcb7211 */ /* 0x000fc800078feaff */
[----:B-1----:R-:W-:Y:S01]  /*1f20*/  MOV R0, R203 ;  /* 0x000000cb00007202 */ /* 0x002fe20000000f00 */
[----:B0-234-:R-:W-:Y:S06]  /*1f30*/  @!P0 BRA `(.L_x_7240) ;  /* 0x0000007c00288947 */ /* 0x01dfec0003800000 */
[----:B------:R-:W-:Y:S01]  /*1f40*/  ISETP.NE.U32.AND P0, PT, RZ, UR12, PT ;  /* 0x0000000cff007c0c */ /* 0x000fe2000bf05070 */
[----:B------:R-:W1:Y:S01]  /*1f50*/  LDC.64 R156, c[0x0][0x390] ;  /* 0x0000e400ff9c7b82 */ /* 0x000e620000000a00 */
[----:B0-----:R-:W-:Y:S02]  /*1f60*/  ISETP.NE.U32.AND P1, PT, RZ, UR14, PT ;  /* 0x0000000eff007c0c */ /* 0x001fe4000bf25070 */
[----:B------:R-:W-:Y:S02]  /*1f70*/  ISETP.NE.AND.EX P0, PT, RZ, UR13, PT, P0 ;  /* 0x0000000dff007c0c */ /* 0x000fe4000bf05300 */
[----:B------:R-:W-:-:S11]  /*1f80*/  ISETP.NE.AND.EX P1, PT, RZ, UR15, PT, P1 ;  /* 0x0000000fff007c0c */ /* 0x000fd6000bf25310 */
[----:B------:R-:W0:Y:S08]  /*1f90*/  @P0 LDC.64 R140, c[0x0][0x398] ;  /* 0x0000e600ff8c0b82 */ /* 0x000e300000000a00 */
[----:B------:R-:W2:Y:S01]  /*1fa0*/  @P1 LDC.64 R174, c[0x0][0x3a0] ;  /* 0x0000e800ffae1b82 */ /* 0x000ea20000000a00 */
[----:B-1----:R-:W-:-:S06]  /*1fb0*/  IMAD.WIDE.U32 R156, R203, 0x10, R156 ;  /* 0x00000010cb9c7825 */ /* 0x002fcc00078e009c */
[----:B------:R-:W5:Y:S01]  /*1fc0*/  LDG.E.128 R156, desc[UR8][R156.64] ;  /* 0x000000089c9c7981 */ /* 0x000f62000c1e1d00 */
[----:B0-----:R-:W-:-:S05]  /*1fd0*/  @P0 IMAD.WIDE.U32 R140, R203, 0x10, R140 ;  /* 0x00000010cb8c0825 */ /* 0x001fca00078e008c */
        /* <DEDUP_REMOVED lines=27> */
.L_x_7244:
        /* <DEDUP_REMOVED lines=13> */
.L_x_7246:
[----:B------:R-:W-:Y:S05]  /*2260*/  BSYNC.RECONVERGENT B2 ;  /* 0x0000000000027941 */ /* 0x000fea0003800200 */
.L_x_7245:
        /* <DEDUP_REMOVED lines=43> */
.L_x_7243:
[----:B------:R-:W-:Y:S05]  /*2520*/  BSYNC.RECONVERGENT B1 ;  /* 0x0000000000017941 */ /* 0x000fea0003800200 */
.L_x_7242:
[----:B------:R-:W0:Y:S01]  /*2530*/  LDC R172, c[0x0][0x404] ;  /* 0x00010100ffac7b82 */ /* 0x000e220000000800 */
[----:B------:R-:W-:Y:S01]  /*2540*/  I2FP.F32.U32 R141, R140 ;  /* 0x0000008c008d7245 */ /* 0x000fe20000201000 */
[----:B------:R-:W-:Y:S01]  /*2550*/  IMAD.MOV.U32 R140, RZ, RZ, 0x2f800000 ;  /* 0x2f800000ff8c7424 */ /* 0x000fe200078e00ff */
[----:B------:R-:W-:Y:S01]  /*2560*/  ISETP.NE.AND P2, PT, R173, 0x1, PT ;  /* 0x00000001ad00780c */ /* 0x000fe20003f45270 */
[----:B------:R-:W-:Y:S01]  /*2570*/  BSSY.RECONVERGENT B1, `(.L_x_7247) ;  /* 0x000004b000017945 */ /* 0x000fe20003800200 */
[----:B------:R-:W-:Y:S01]  /*2580*/  LOP3.LUT R206, R206, 0xffffffef, RZ, 0xc0, !PT ;  /* 0xffffffefcece7812 */ /* 0x000fe200078ec0ff */
[----:B------:R-:W-:Y:S01]  /*2590*/  FFMA.FTZ R141, R141, R140, 1.1641532182693481445e-10 ;  /* 0x2f0000008d8d7423 */ /* 0x000fe2000001008c */
[C---:B-----5:R-:W-:Y:S02]  /*25a0*/  PRMT R142, R156.reuse, 0x7632, R142 ;  /* 0x000076329c8e7816 */ /* 0x060fe4000000008e */
[----:B------:R-:W-:Y:S02]  /*25b0*/  MOV R143, R192 ;  /* 0x000000c0008f7202 */ /* 0x000fe40000000f00 */
[----:B0-----:R-:W-:Y:S01]  /*25c0*/  FSETP.LE.FTZ.AND P3, PT, R141, R172, PT ;  /* 0x000000ac8d00720b */ /* 0x001fe20003f73000 */
[----:B------:R-:W-:-:S02]  /*25d0*/  IMAD.U32 R141, R156, 0x10000, RZ ;  /* 0x000100009c8d7824 */ /* 0x000fc400078e00ff */
[----:B------:R-:W-:-:S10]  /*25e0*/  IMAD.MOV.U32 R156, RZ, RZ, 0x2 ;  /* 0x00000002ff9c7424 */ /* 0x000fd400078e00ff */
        /* <DEDUP_REMOVED lines=10> */
.L_x_7249:
        /* <DEDUP_REMOVED lines=13> */
.L_x_7251:
[----:B------:R-:W-:Y:S05]  /*2760*/  BSYNC.RECONVERGENT B2 ;  /* 0x0000000000027941 */ /* 0x000fea0003800200 */
.L_x_7250:
        /* <DEDUP_REMOVED lines=43> */
.L_x_7248:
[----:B------:R-:W-:Y:S05]  /*2a20*/  BSYNC.RECONVERGENT B1 ;  /* 0x0000000000017941 */ /* 0x000fea0003800200 */
.L_x_7247:
        /* <DEDUP_REMOVED lines=19> */
.L_x_7254:
        /* <DEDUP_REMOVED lines=13> */
.L_x_7256:
[----:B------:R-:W-:Y:S05]  /*2c30*/  BSYNC.RECONVERGENT B2 ;  /* 0x0000000000027941 */ /* 0x000fea0003800200 */
.L_x_7255:
        /* <DEDUP_REMOVED lines=43> */
.L_x_7253:
[----:B------:R-:W-:Y:S05]  /*2ef0*/  BSYNC.RECONVERGENT B1 ;  /* 0x0000000000017941 */ /* 0x000fea0003800200 */
.L_x_7252:
[----:B------:R-:W-:Y:S01]  /*2f00*/  I2FP.F32.U32 R143, R143 ;  /* 0x0000008f008f7245 */ /* 0x000fe20000201000 */
[----:B------:R-:W-:Y:S01]  /*2f10*/  BSSY.RECONVERGENT B1, `(.L_x_7257) ;  /* 0x000004c000017945 */ /* 0x000fe20003800200 */
[----:B------:R-:W-:Y:S01]  /*2f20*/  ISETP.NE.AND P2, PT, R173, 0x1, PT ;  /* 0x00000001ad00780c */ /* 0x000fe20003f45270 */
[----:B------:R-:W-:Y:S01]  /*2f30*/  IMAD.MOV.U32 R174, RZ, RZ, 0x2 ;  /* 0x00000002ffae7424 */ /* 0x000fe200078e00ff */
[----:B------:R-:W-:Y:S01]  /*2f40*/  LOP3.LUT R206, R206, 0xfffffffb, RZ, 0xc0, !PT ;  /* 0xfffffffbcece7812 */ /* 0x000fe200078ec0ff */
[----:B------:R-:W-:Y:S01]  /*2f50*/  FFMA.FTZ R143, R143, R140, 1.1641532182693481445e-10 ;  /* 0x2f0000008f8f7423 */ /* 0x000fe2000001008c */
[----:B------:R-:W-:-:S04]  /*2f60*/  PRMT R156, R157, 0x7632, R156 ;  /* 0x000076329d9c7816 */ /* 0x000fc8000000009c */
[----:B------:R-:W-:Y:S01]  /*2f70*/  FSETP.LE.FTZ.AND P3, PT, R143, R172, PT ;  /* 0x000000ac8f00720b */ /* 0x000fe20003f73000 */
[----:B------:R-:W-:Y:S01]  /*2f80*/  IMAD.U32 R143, R157, 0x10000, RZ ;  /* 0x000100009d8f7824 */ /* 0x000fe200078e00ff */
[----:B------:R-:W-:-:S11]  /*2f90*/  MOV R157, R192 ;  /* 0x000000c0009d7202 */ /* 0x000fd60000000f00 */
        /* <DEDUP_REMOVED lines=10> */
.L_x_7259:
        /* <DEDUP_REMOVED lines=13> */
.L_x_7261:
[----:B------:R-:W-:Y:S05]  /*3110*/  BSYNC.RECONVERGENT B2 ;  /* 0x0000000000027941 */ /* 0x000fea0003800200 */
.L_x_7260:
        /* <DEDUP_REMOVED lines=43> */
.L_x_7258:
[----:B------:R-:W-:Y:S05]  /*33d0*/  BSYNC.RECONVERGENT B1 ;  /* 0x0000000000017941 */ /* 0x000fea0003800200 */
.L_x_7257:
        /* <DEDUP_REMOVED lines=19> */
.L_x_7264:
        /* <DEDUP_REMOVED lines=13> */
.L_x_7266:
[----:B------:R-:W-:Y:S05]  /*35e0*/  BSYNC.RECONVERGENT B2 ;  /* 0x0000000000027941 */ /* 0x000fea0003800200 */
.L_x_7265:
        /* <DEDUP_REMOVED lines=42> */
[----:B------:R-:W-:-:S07]  /*3890*/  MOV R0, R178 ;  /* 0x000000b200007202 */ /* 0x000fce0000000f00 */
.L_x_7263:
[----:B------:R-:W-:Y:S05]  /*38a0*/  BSYNC.RECONVERGENT B1 ;  /* 0x0000000000017941 */ /* 0x000fea0003800200 */
.L_x_7262:
[----:B------:R-:W-:Y:S01]  /*38b0*/  ISETP.NE.AND P3, PT, R175, 0x1, PT ;  /* 0x00000001af00780c */ /* 0x000fe20003f65270 */
[----:B------:R-:W-:Y:S01]  /*38c0*/  BSSY.RECONVERGENT B1, `(.L_x_7267) ;  /* 0x000004a000017945 */ /* 0x000fe20003800200 */
[----:B------:R-:W-:Y:S01]  /*38d0*/  I2FP.F32.U32 R157, R157 ;  /* 0x0000009d009d7245 */ /* 0x000fe20000201000 */
[----:B------:R-:W-:-:S04]  /*38e0*/  IMAD.MOV.U32 R176, RZ, RZ, 0x2 ;  /* 0x00000002ffb07424 */ /* 0x000fc800078e00ff */
[----:B------:R-:W-:Y:S01]  /*38f0*/  FFMA.FTZ R173, R157, R140, 1.1641532182693481445e-10 ;  /* 0x2f0000009dad7423 */ /* 0x000fe2000001008c */
[C---:B------:R-:W-:Y:S01]  /*3900*/  IMAD.U32 R157, R158.reuse, 0x10000, RZ ;  /* 0x000100009e9d7824 */ /* 0x040fe200078e00ff */
[----:B------:R-:W-:-:S03]  /*3910*/  PRMT R158, R158, 0x7632, R158 ;  /* 0x000076329e9e7816 */ /* 0x000fc6000000009e */
[----:B------:R-:W-:Y:S02]  /*3920*/  FSETP.LE.FTZ.AND P2, PT, R173, R172, PT ;  /* 0x000000acad00720b */ /* 0x000fe40003f53000 */
[----:B------:R-:W-:Y:S01]  /*3930*/  MOV R173, R192 ;  /* 0x000000c000ad7202 */ /* 0x000fe20000000f00 */
[----:B------:R-:W-:Y:S10]  /*3940*/  @!P3 BRA `(.L_x_7268) ;  /* 0x000000040004b947 */ /* 0x000ff40003800000 */
        /* <DEDUP_REMOVED lines=8> */
.L_x_7269:
        /* <DEDUP_REMOVED lines=13> */
.L_x_7271:
[----:B------:R-:W-:Y:S05]  /*3aa0*/  BSYNC.RECONVERGENT B2 ;  /* 0x0000000000027941 */ /* 0x000fea0003800200 */
.L_x_7270:
        /* <DEDUP_REMOVED lines=43> */
.L_x_7268:
[----:B------:R-:W-:Y:S05]  /*3d60*/  BSYNC.RECONVERGENT B1 ;  /* 0x0000000000017941 */ /* 0x000fea0003800200 */
.L_x_7267:
        /* <DEDUP_REMOVED lines=17> */
.L_x_7274:
        /* <DEDUP_REMOVED lines=13> */
.L_x_7276:
[----:B------:R-:W-:Y:S05]  /*3f50*/  BSYNC.RECONVERGENT B2 ;  /* 0x0000000000027941 */ /* 0x000fea0003800200 */
.L_x_7275:
        /* <DEDUP_REMOVED lines=43> */
.L_x_7273:
[----:B------:R-:W-:Y:S05]  /*4210*/  BSYNC.RECONVERGENT B1 ;  /* 0x0000000000017941 */ /* 0x000fea0003800200 */
.L_x_7272:
        /* <DEDUP_REMOVED lines=18> */
.L_x_7279:
        /* <DEDUP_REMOVED lines=13> */
.L_x_7281:
[----:B------:R-:W-:Y:S05]  /*4410*/  BSYNC.RECONVERGENT B2 ;  /* 0x0000000000027941 */ /* 0x000fea0003800200 */
.L_x_7280:
        /* <DEDUP_REMOVED lines=43> */
.L_x_7278:
[----:B------:R-:W-:Y:S05]  /*46d0*/  BSYNC.RECONVERGENT B1 ;  /* 0x0000000000017941 */ /* 0x000fea0003800200 */
.L_x_7277:
        /* <DEDUP_REMOVED lines=10> */
[----:B------:R-:W-:Y:S01]  /*4780*/  LOP3.LUT P0, RZ, R206, 0x8, RZ, 0xc0, !PT ;  /* 0x00000008ceff7812 */ /* 0x000fe2000780c0ff */
        /* <DEDUP_REMOVED lines=27> */
.L_x_7241:
        /* <DEDUP_REMOVED lines=16> */
.L_x_7285:
        /* <DEDUP_REMOVED lines=13> */
.L_x_7287:
[----:B------:R-:W-:Y:S05]  /*4b10*/  BSYNC.RECONVERGENT B2 ;  /* 0x0000000000027941 */ /* 0x000fea0003800200 */
.L_x_7286:
        /* <DEDUP_REMOVED lines=43> */
.L_x_7284:
[----:B------:R-:W-:Y:S05]  /*4dd0*/  BSYNC.RECONVERGENT B1 ;  /* 0x0000000000017941 */ /* 0x000fea0003800200 */
.L_x_7283:
[----:B------:R-:W0:Y:S01]  /*4de0*/  LDC R174, c[0x0][0x404] ;  /* 0x00010100ffae7b82 */ /* 0x000e220000000800 */
[----:B------:R-:W-:Y:S01]  /*4df0*/  I2FP.F32.U32 R177, R140 ;  /* 0x0000008c00b17245 */ /* 0x000fe20000201000 */
[----:B------:R-:W-:Y:S01]  /*4e00*/  IMAD.MOV.U32 R176, RZ, RZ, 0x2f800000 ;  /* 0x2f800000ffb07424 */ /* 0x000fe200078e00ff */
[----:B------:R-:W-:Y:S01]  /*4e10*/  ISETP.NE.AND P2, PT, R178, 0x1, PT ;  /* 0x00000001b200780c */ /* 0x000fe20003f45270 */
[----:B-----5:R-:W-:Y:S01]  /*4e20*/  IMAD.U32 R140, R156, 0x10000, RZ ;  /* 0x000100009c8c7824 */ /* 0x020fe200078e00ff */
[----:B------:R-:W-:Y:S01]  /*4e30*/  LOP3.LUT R206, R206, 0xffffffef, RZ, 0xc0, !PT ;  /* 0xffffffefcece7812 */ /* 0x000fe200078ec0ff */
[----:B------:R-:W-:Y:S01]  /*4e40*/  FFMA.FTZ R177, R177, R176, 1.1641532182693481445e-10 ;  /* 0x2f000000b1b17423 */ /* 0x000fe200000100b0 */
[----:B------:R-:W-:Y:S01]  /*4e50*/  BSSY.RECONVERGENT B1, `(.L_x_7288) ;  /* 0x000004a000017945 */ /* 0x000fe20003800200 */
        /* <DEDUP_REMOVED lines=16> */
.L_x_7290:
        /* <DEDUP_REMOVED lines=13> */
.L_x_7292:
[----:B------:R-:W-:Y:S05]  /*5030*/  BSYNC.RECONVERGENT B2 ;  /* 0x0000000000027941 */ /* 0x000fea0003800200 */
.L_x_7291:
        /* <DEDUP_REMOVED lines=39> */
[----:B------:R-:W-:Y:S02]  /*52b0*/  LOP3.LUT R189, R194, UR35, R199, 0x96, !PT ;  /* 0x00000023c2bd7c12 */ /* 0x000fe4000f8e96c7 */
[----:B------:R-:W-:Y:S01]  /*52c0*/  MOV R192, R198 ;  /* 0x000000c600c07202 */ /* 0x000fe20000000f00 */
[----:B------:R-:W-:Y:S01]  /*52d0*/  IMAD.MOV.U32 R0, RZ, RZ, R196 ;  /* 0x000000ffff007224 */ /* 0x000fe200078e00c4 */
[----:B------:R-:W-:-:S07]  /*52e0*/  LOP3.LUT R190, R178, UR36, R197, 0x96, !PT ;  /* 0x00000024b2be7c12 */ /* 0x000fce000f8e96c5 */
.L_x_7289:
[----:B------:R-:W-:Y:S05]  /*52f0*/  BSYNC.RECONVERGENT B1 ;  /* 0x0000000000017941 */ /* 0x000fea0003800200 */
.L_x_7288:
[----:B------:R-:W-:Y:S01]  /*5300*/  I2FP.F32.U32 R177, R142 ;  /* 0x0000008e00b17245 */ /* 0x000fe20000201000 */
[----:B------:R-:W-:Y:S01]  /*5310*/  BSSY.RECONVERGENT B1, `(.L_x_7293) ;  /* 0x000004f000017945 */ /* 0x000fe20003800200 */
[----:B------:R-:W-:Y:S01]  /*5320*/  SHF.L.U32 R142, R184, 0x10, RZ ;  /* 0x00000010b88e7819 */ /* 0x000fe200000006ff */
[----:B------:R-:W-:Y:S01]  /*5330*/  IMAD.MOV.U32 R178, RZ, RZ, 0x2 ;  /* 0x00000002ffb27424 */ /* 0x000fe200078e00ff */
[----:B------:R-:W-:Y:S01]  /*5340*/  ISETP.NE.AND P3, PT, R179, 0x1, PT ;  /* 0x00000001b300780c */ /* 0x000fe20003f65270 */
[----:B------:R-:W-:Y:S02]  /*5350*/  FFMA.FTZ R177, R177, R176, 1.1641532182693481445e-10 ;  /* 0x2f000000b1b17423 */ /* 0x000fe400000100b0 */
[----:B------:R-:W-:-:S03]  /*5360*/  FMUL.FTZ R142, R142, R175 ;  /* 0x000000af8e8e7220 */ /* 0x000fc60000410000 */
        /* <DEDUP_REMOVED lines=16> */
.L_x_7295:
        /* <DEDUP_REMOVED lines=13> */
.L_x_7297:
[----:B------:R-:W-:Y:S05]  /*5540*/  BSYNC.RECONVERGENT B2 ;  /* 0x0000000000027941 */ /* 0x000fea0003800200 */
.L_x_7296:
        /* <DEDUP_REMOVED lines=43> */
.L_x_7294:
[----:B------:R-:W-:Y:S05]  /*5800*/  BSYNC.RECONVERGENT B1 ;  /* 0x0000000000017941 */ /* 0x000fea0003800200 */
.L_x_7293:
        /* <DEDUP_REMOVED lines=20> */
.L_x_7300:
        /* <DEDUP_REMOVED lines=13> */
.L_x_7302:
[----:B------:R-:W-:Y:S05]  /*5a20*/  BSYNC.RECONVERGENT B2 ;  /* 0x0000000000027941 */ /* 0x000fea0003800200 */
.L_x_7301:
        /* <DEDUP_REMOVED lines=43> */
.L_x_7299:
[----:B------:R-:W-:Y:S05]  /*5ce0*/  BSYNC.RECONVERGENT B1 ;  /* 0x0000000000017941 */ /* 0x000fea0003800200 */
.L_x_7298:
[----:B------:R-:W-:Y:S01]  /*5cf0*/  I2FP.F32.U32 R177, R156 ;  /* 0x0000009c00b17245 */ /* 0x000fe20000201000 */
[----:B------:R-:W-:Y:S01]  /*5d00*/  BSSY.RECONVERGENT B1, `(.L_x_7303) ;  /* 0x000004f000017945 */ /* 0x000fe20003800200 */
[----:B------:R-:W-:Y:S01]  /*5d10*/  SHF.L.U32 R156, R141, 0x10, RZ ;  /* 0x000000108d9c7819 */ /* 0x000fe200000006ff */
[----:B------:R-:W-:Y:S01]  /*5d20*/  IMAD.MOV.U32 R178, RZ, RZ, 0x2 ;  /* 0x00000002ffb27424 */ /* 0x000fe200078e00ff */
[----:B------:R-:W-:Y:S01]  /*5d30*/  ISETP.NE.AND P3, PT, R179, 0x1, PT ;  /* 0x00000001b300780c */ /* 0x000fe20003f65270 */
[----:B------:R-:W-:Y:S01]  /*5d40*/  FFMA.FTZ R177, R177, R176, 1.1641532182693481445e-10 ;  /* 0x2f000000b1b17423 */ /* 0x000fe200000100b0 */
[----:B------:R-:W-:Y:S01]  /*5d50*/  FSEL R141, R142, RZ, P4 ;  /* 0x000000ff8e8d7208 */ /* 0x000fe20002000000 */
[----:B------:R-:W-:Y:S01]  /*5d60*/  FMUL.FTZ R156, R156, R175 ;  /* 0x000000af9c9c7220 */ /* 0x000fe20000410000 */
[----:B------:R-:W-:Y:S02]  /*5d70*/  IMAD.MOV.U32 R142, RZ, RZ, R192 ;  /* 0x000000ffff8e7224 */ /* 0x000fe400078e00c0 */
[----:B------:R-:W-:-:S04]  /*5d80*/  FSETP.GTU.FTZ.AND P2, PT, R177, R174, PT ;  /* 0x000000aeb100720b */ /* 0x000fc80003f5c000 */
        /* <DEDUP_REMOVED lines=13> */
.L_x_7305:
        /* <DEDUP_REMOVED lines=13> */
.L_x_7307:
[----:B------:R-:W-:Y:S05]  /*5f30*/  BSYNC.RECONVERGENT B2 ;  /* 0x0000000000027941 */ /* 0x000fea0003800200 */
.L_x_7306:
        /* <DEDUP_REMOVED lines=43> */
.L_x_7304:
[----:B------:R-:W-:Y:S05]  /*61f0*/  BSYNC.RECONVERGENT B1 ;  /* 0x0000000000017941 */ /* 0x000fea0003800200 */
.L_x_7303:
        /* <DEDUP_REMOVED lines=21> */
.L_x_7310:
        /* <DEDUP_REMOVED lines=13> */
.L_x_7312:
[----:B------:R-:W-:Y:S05]  /*6420*/  BSYNC.RECONVERGENT B2 ;  /* 0x0000000000027941 */ /* 0x000fea0003800200 */
.L_x_7311:
        /* <DEDUP_REMOVED lines=43> */
.L_x_7309:
[----:B------:R-:W-:Y:S05]  /*66e0*/  BSYNC.RECONVERGENT B1 ;  /* 0x0000000000017941 */ /* 0x000fea0003800200 */
.L_x_7308:
        /* <DEDUP_REMOVED lines=23> */
.L_x_7315:
        /* <DEDUP_REMOVED lines=13> */
.L_x_7317:
[----:B------:R-:W-:Y:S05]  /*6930*/  BSYNC.RECONVERGENT B2 ;  /* 0x0000000000027941 */ /* 0x000fea0003800200 */
.L_x_7316:
        /* <DEDUP_REMOVED lines=43> */
.L_x_7314:
[----:B------:R-:W-:Y:S05]  /*6bf0*/  BSYNC.RECONVERGENT B1 ;  /* 0x0000000000017941 */ /* 0x000fea0003800200 */
.L_x_7313:
[----:B------:R-:W-:Y:S01]  /*6c00*/  I2FP.F32.U32 R177, R156 ;  /* 0x0000009c00b17245 */ /* 0x000fe20000201000 */
[----:B------:R-:W-:Y:S01]  /*6c10*/  IMAD.U32 R156, R157, 0x10000, RZ ;  /* 0x000100009d9c7824 */ /* 0x000fe200078e00ff */
[----:B------:R-:W-:Y:S01]  /*6c20*/  ISETP.NE.AND P2, PT, R178, 0x1, PT ;  /* 0x00000001b200780c */ /* 0x000fe20003f45270 */
[----:B------:R-:W-:Y:S01]  /*6c30*/  BSSY.RECONVERGENT B1, `(.L_x_7318) ;  /* 0x000004a000017945 */ /* 0x000fe20003800200 */
[----:B------:R-:W-:Y:S01]  /*6c40*/  LOP3.LUT R206, R206, 0xfffffffd, RZ, 0xc0, !PT ;  /* 0xfffffffdcece7812 */ /* 0x000fe200078ec0ff */
[----:B------:R-:W-:Y:S01]  /*6c50*/  FFMA.FTZ R177, R177, R176, 1.1641532182693481445e-10 ;  /* 0x2f000000b1b17423 */ /* 0x000fe200000100b0 */
[----:B------:R-:W-:Y:S01]  /*6c60*/  MOV R157, R192 ;  /* 0x000000c0009d7202 */ /* 0x000fe20000000f00 */
[----:B------:R-:W-:-:S03]  /*6c70*/  FMUL.FTZ R156, R156, R175 ;  /* 0x000000af9c9c7220 */ /* 0x000fc60000410000 */
[----:B------:R-:W-:Y:S01]  /*6c80*/  FSETP.LE.FTZ.AND P4, PT, R177, R174, PT ;  /* 0x000000aeb100720b */ /* 0x000fe20003f93000 */
[----:B------:R-:W-:-:S12]  /*6c90*/  IMAD.MOV.U32 R177, RZ, RZ, 0x2 ;  /* 0x00000002ffb17424 */ /* 0x000fd800078e00ff */
        /* <DEDUP_REMOVED lines=10> */
.L_x_7320:
        /* <DEDUP_REMOVED lines=13> */
.L_x_7322:
[----:B------:R-:W-:Y:S05]  /*6e10*/  BSYNC.RECONVERGENT B2 ;  /* 0x0000000000027941 */ /* 0x000fea0003800200 */
.L_x_7321:
        /* <DEDUP_REMOVED lines=43> */
.L_x_7319:
[----:B------:R-:W-:Y:S05]  /*70d0*/  BSYNC.RECONVERGENT B1 ;  /* 0x0000000000017941 */ /* 0x000fea0003800200 */
.L_x_7318:
[----:B------:R-:W-:Y:S01]  /*70e0*/  I2FP.F32.U32 R157, R157 ;  /* 0x0000009d009d7245 */ /* 0x000fe20000201000 */
[----:B------:R-:W-:Y:S01]  /*70f0*/  BSSY.RECONVERGENT B1, `(.L_x_7323) ;  /* 0x000004f000017945 */ /* 0x000fe20003800200 */
[----:B------:R-:W-:Y:S02]  /*7100*/  SHF.L.U32 R178, R143, 0x10, RZ ;  /* 0x000000108fb27819 */ /* 0x000fe400000006ff */
[----:B------:R-:W-:Y:S01]  /*7110*/  FSEL R143, R156, RZ, P4 ;  /* 0x000000ff9c8f7208 */ /* 0x000fe20002000000 */
[----:B------:R-:W-:Y:S01]  /*7120*/  FFMA.FTZ R157, R157, R176, 1.1641532182693481445e-10 ;  /* 0x2f0000009d9d7423 */ /* 0x000fe200000100b0 */
[----:B------:R-:W-:Y:S02]  /*7130*/  IMAD.MOV.U32 R156, RZ, RZ, R192 ;  /* 0x000000ffff9c7224 */ /* 0x000fe400078e00c0 */
[----:B------:R-:W-:Y:S02]  /*7140*/  FMUL.FTZ R178, R178, R175 ;  /* 0x000000afb2b27220 */ /* 0x000fe40000410000 */
[----:B------:R-:W-:-:S04]  /*7150*/  FSETP.GTU.FTZ.AND P2, PT, R157, R174, PT ;  /* 0x000000ae9d00720b */ /* 0x000fc80003f5c000 */
        /* <DEDUP_REMOVED lines=15> */
.L_x_7325:
        /* <DEDUP_REMOVED lines=13> */
.L_x_7327:
[----:B------:R-:W-:Y:S05]  /*7320*/  BSYNC.RECONVERGENT B2 ;  /* 0x0000000000027941 */ /* 0x000fea0003800200 */
.L_x_7326:
        /* <DEDUP_REMOVED lines=43> */
.L_x_7324:
[----:B------:R-:W-:Y:S05]  /*75e0*/  BSYNC.RECONVERGENT B1 ;  /* 0x0000000000017941 */ /* 0x000fea0003800200 */
.L_x_7323:
[----:B------:R-:W-:Y:S01]  /*75f0*/  ISETP.NE.AND P3, PT, R178, 0x1, PT ;  /* 0x00000001b200780c */ /* 0x000fe20003f65270 */
[----:B------:R-:W-:Y:S01]  /*7600*/  BSSY.RECONVERGENT B1, `(.L_x_7328) ;  /* 0x000004b000017945 */ /* 0x000fe20003800200 */
[----:B------:R-:W-:Y:S01]  /*7610*/  I2FP.F32.U32 R157, R156 ;  /* 0x0000009c009d7245 */ /* 0x000fe20000201000 */
[C---:B------:R-:W-:Y:S01]  /*7620*/  IMAD.U32 R156, R158.reuse, 0x10000, RZ ;  /* 0x000100009e9c7824 */ /* 0x040fe200078e00ff */
[----:B------:R-:W-:Y:S01]  /*7630*/  PRMT R158, R158, 0x7632, R158 ;  /* 0x000076329e9e7816 */ /* 0x000fe2000000009e */
[----:B------:R-:W-:Y:S02]  /*7640*/  IMAD.MOV.U32 R177, RZ, RZ, 0x2 ;  /* 0x00000002ffb17424 */ /* 0x000fe400078e00ff */
[----:B------:R-:W-:Y:S01]  /*7650*/  FFMA.FTZ R157, R157, R176, 1.1641532182693481445e-10 ;  /* 0x2f0000009d9d7423 */ /* 0x000fe200000100b0 */
[----:B------:R-:W-:-:S04]  /*7660*/  FMUL.FTZ R156, R175, R156 ;  /* 0x0000009caf9c7220 */ /* 0x000fc80000410000 */
        /* <DEDUP_REMOVED lines=11> */
.L_x_7330:
        /* <DEDUP_REMOVED lines=13> */
.L_x_7332:
[----:B------:R-:W-:Y:S05]  /*77f0*/  BSYNC.RECONVERGENT B2 ;  /* 0x0000000000027941 */ /* 0x000fea0003800200 */
.L_x_7331:
        /* <DEDUP_REMOVED lines=43> */
.L_x_7329:
[----:B------:R-:W-:Y:S05]  /*7ab0*/  BSYNC.RECONVERGENT B1 ;  /* 0x0000000000017941 */ /* 0x000fea0003800200 */
.L_x_7328:
[----:B------:R-:W-:Y:S01]  /*7ac0*/  I2FP.F32.U32 R157, R157 ;  /* 0x0000009d009d7245 */ /* 0x000fe20000201000 */
[----:B------:R-:W-:Y:S01]  /*7ad0*/  BSSY.RECONVERGENT B1, `(.L_x_7333) ;  /* 0x000004f000017945 */ /* 0x000fe20003800200 */
[----:B------:R-:W-:Y:S01]  /*7ae0*/  SHF.L.U32 R178, R186, 0x10, RZ ;  /* 0x00000010bab27819 */ /* 0x000fe200000006ff */
[----:B------:R-:W-:Y:S02]  /*7af0*/  IMAD.MOV.U32 R179, RZ, RZ, 0x2 ;  /* 0x00000002ffb37424 */ /* 0x000fe400078e00ff */
[----:B------:R-:W-:Y:S02]  /*7b00*/  FFMA.FTZ R157, R157, R176, 1.1641532182693481445e-10 ;  /* 0x2f0000009d9d7423 */ /* 0x000fe400000100b0 */
[----:B------:R-:W-:-:S03]  /*7b10*/  FMUL.FTZ R178, R178, R175 ;  /* 0x000000afb2b27220 */ /* 0x000fc60000410000 */
        /* <DEDUP_REMOVED lines=17> */
.L_x_7335:
        /* <DEDUP_REMOVED lines=13> */
.L_x_7337:
[----:B------:R-:W-:Y:S05]  /*7d00*/  BSYNC.RECONVERGENT B2 ;  /* 0x0000000000027941 */ /* 0x000fea0003800200 */
.L_x_7336:
        /* <DEDUP_REMOVED lines=43> */
.L_x_7334:
[----:B------:R-:W-:Y:S05]  /*7fc0*/  BSYNC.RECONVERGENT B1 ;  /* 0x0000000000017941 */ /* 0x000fea0003800200 */
.L_x_7333:
[----:B------:R-:W-:Y:S01]  /*7fd0*/  ISETP.NE.AND P4, PT, R179, 0x1, PT ;  /* 0x00000001b300780c */ /* 0x000fe20003f85270 */
[----:B------:R-:W-:Y:S01]  /*7fe0*/  IMAD.U32 R158, R158, 0x10000, RZ ;  /* 0x000100009e9e7824 */ /* 0x000fe200078e00ff */
[----:B------:R-:W-:Y:S01]  /*7ff0*/  I2FP.F32.U32 R157, R157 ;  /* 0x0000009d009d7245 */ /* 0x000fe20000201000 */
[----:B------:R-:W-:Y:S01]  /*8000*/  BSSY.RECONVERGENT B1, `(.L_x_7338) ;  /* 0x0000048000017945 */ /* 0x000fe20003800200 */
[----:B------:R-:W-:Y:S01]  /*8010*/  IMAD.MOV.U32 R194, RZ, RZ, 0x2 ;  /* 0x00000002ffc27424 */ /* 0x000fe200078e00ff */
[----:B------:R-:W-:Y:S02]  /*8020*/  MOV R178, R192 ;  /* 0x000000c000b27202 */ /* 0x000fe40000000f00 */
[----:B------:R-:W-:Y:S01]  /*8030*/  FFMA.FTZ R177, R157, R176, 1.1641532182693481445e-10 ;  /* 0x2f0000009db17423 */ /* 0x000fe200000100b0 */
[----:B------:R-:W-:-:S04]  /*8040*/  FMUL.FTZ R157, R158, R175 ;  /* 0x000000af9e9d7220 */ /* 0x000fc80000410000 */
        /* <DEDUP_REMOVED lines=10> */
.L_x_7340:
        /* <DEDUP_REMOVED lines=13> */
.L_x_7342:
[----:B------:R-:W-:Y:S05]  /*81c0*/  BSYNC.RECONVERGENT B2 ;  /* 0x0000000000027941 */ /* 0x000fea0003800200 */
.L_x_7341:
        /* <DEDUP_REMOVED lines=43> */
.L_x_7339:
[----:B------:R-:W-:Y:S05]  /*8480*/  BSYNC.RECONVERGENT B1 ;  /* 0x0000000000017941 */ /* 0x000fea0003800200 */
.L_x_7338:
[----:B------:R-:W-:Y:S01]  /*8490*/  I2FP.F32.U32 R177, R178 ;  /* 0x000000b200b17245 */ /* 0x000fe20000201000 */
[----:B------:R-:W-:Y:S01]  /*84a0*/  BSSY.RECONVERGENT B1, `(.L_x_7343) ;  /* 0x000004f000017945 */ /* 0x000fe20003800200 */
[----:B------:R-:W-:Y:S01]  /*84b0*/  SHF.L.U32 R158, R173, 0x10, RZ ;  /* 0x00000010ad9e7819 */ /* 0x000fe200000006ff */
[----:B------:R-:W-:Y:S01]  /*84c0*/  IMAD.MOV.U32 R178, RZ, RZ, 0x2 ;  /* 0x00000002ffb27424 */ /* 0x000fe200078e00ff */
[----:B------:R-:W-:Y:S01]  /*84d0*/  FSEL R157, R157, RZ, P3 ;  /* 0x000000ff9d9d7208 */ /* 0x000fe20001800000 */
[----:B------:R-:W-:Y:S02]  /*84e0*/  FFMA.FTZ R177, R177, R176, 1.1641532182693481445e-10 ;  /* 0x2f000000b1b17423 */ /* 0x000fe400000100b0 */
[----:B------:R-:W-:-:S03]  /*84f0*/  FMUL.FTZ R158, R158, R175 ;  /* 0x000000af9e9e7220 */ /* 0x000fc60000410000 */
        /* <DEDUP_REMOVED lines=16> */
.L_x_7345:
        /* <DEDUP_REMOVED lines=13> */
.L_x_7347:
[----:B------:R-:W-:Y:S05]  /*86d0*/  BSYNC.RECONVERGENT B2 ;  /* 0x0000000000027941 */ /* 0x000fea0003800200 */
.L_x_7346:
        /* <DEDUP_REMOVED lines=43> */
.L_x_7344:
[----:B------:R-:W-:Y:S05]  /*8990*/  BSYNC.RECONVERGENT B1 ;  /* 0x0000000000017941 */ /* 0x000fea0003800200 */
.L_x_7343:
[----:B------:R-:W-:Y:S01]  /*89a0*/  ISETP.NE.AND P5, PT, R178, 0x1, PT ;  /* 0x00000001b200780c */ /* 0x000fe20003fa5270 */
[----:B------:R-:W-:Y:S01]  /*89b0*/  BSSY.RECONVERGENT B1, `(.L_x_7348) ;  /* 0x000004b000017945 */ /* 0x000fe20003800200 */
[----:B------:R-:W-:Y:S01]  /*89c0*/  I2FP.F32.U32 R173, R158 ;  /* 0x0000009e00ad7245 */ /* 0x000fe20000201000 */
[C---:B------:R-:W-:Y:S01]  /*89d0*/  IMAD.U32 R158, R159.reuse, 0x10000, RZ ;  /* 0x000100009f9e7824 */ /* 0x040fe200078e00ff */
        /* <DEDUP_REMOVED lines=15> */
.L_x_7350:
        /* <DEDUP_REMOVED lines=13> */
.L_x_7352:
[----:B------:R-:W-:Y:S05]  /*8ba0*/  BSYNC.RECONVERGENT B2 ;  /* 0x0000000000027941 */ /* 0x000fea0003800200 */
.L_x_7351:
        /* <DEDUP_REMOVED lines=43> */
.L_x_7349:
[----:B------:R-:W-:Y:S05]  /*8e60*/  BSYNC.RECONVERGENT B1 ;  /* 0x0000000000017941 */ /* 0x000fea0003800200 */
.L_x_7348:
        /* <DEDUP_REMOVED lines=23> */
.L_x_7355:
        /* <DEDUP_REMOVED lines=13> */
.L_x_7357:
[----:B------:R-:W-:Y:S05]  /*90b0*/  BSYNC.RECONVERGENT B2 ;  /* 0x0000000000027941 */ /* 0x000fea0003800200 */
.L_x_7356:
        /* <DEDUP_REMOVED lines=43> */
.L_x_7354:
[----:B------:R-:W-:Y:S05]  /*9370*/  BSYNC.RECONVERGENT B1 ;  /* 0x0000000000017941 */ /* 0x000fea0003800200 */
.L_x_7353:
        /* <DEDUP_REMOVED lines=18> */
.L_x_7360:
        /* <DEDUP_REMOVED lines=15> */
.L_x_7362:
[----:B------:R-:W-:Y:S05]  /*9590*/  BSYNC.RECONVERGENT B2 ;  /* 0x0000000000027941 */ /* 0x000fea0003800200 */
.L_x_7361:
        /* <DEDUP_REMOVED lines=43> */
.L_x_7359:
[----:B------:R-:W-:Y:S05]  /*9850*/  BSYNC.RECONVERGENT B1 ;  /* 0x0000000000017941 */ /* 0x000fea0003800200 */
.L_x_7358:
        /* <DEDUP_REMOVED lines=10> */
.L_x_7282:
        /* <DEDUP_REMOVED lines=44> */
.L_x_7363:
[----:B------:R-:W-:Y:S02]  /*9bc0*/  IMAD.MOV.U32 R204, RZ, RZ, R0 ;  /* 0x000000ffffcc7224 */ /* 0x000fe400078e0000 */
[----:B------:R-:W-:-:S07]  /*9bd0*/  VIADD R0, R203, 0x100 ;  /* 0x00000100cb007836 */ /* 0x000fce0000000000 */
.L_x_7240:
[----:B0-----:R-:W-:Y:S05]  /*9be0*/  BSYNC.RECONVERGENT B0 ;  /* 0x0000000000007941 */ /* 0x001fea0003800200 */
.L_x_7239:
        /* <DEDUP_REMOVED lines=22> */
[----:B------:R-:W-:Y:S01]  /*9d50*/  HFMA2 R178, -RZ, RZ, 0, 1.1920928955078125e-07 ;  /* 0x00000002ffb27431 */ /* 0x000fe200000001ff */
[----:B-1---5:R-:W-:Y:S01]  /*9d60*/  PRMT R172, R187, 0x7632, R172 ;  /* 0x00007632bbac7816 */ /* 0x022fe200000000ac */
[----:B0-----:R-:W-:Y:S01]  /*9d70*/  IMAD.MOV.U32 R144, RZ, RZ, R192 ;  /* 0x000000ffff907224 */ /* 0x001fe200078e00c0 */
[----:B------:R-:W-:Y:S01]  /*9d80*/  PRMT R173, R186, 0x7632, R173 ;  /* 0x00007632baad7816 */ /* 0x000fe200000000ad */
[----:B------:R-:W-:Y:S01]  /*9d90*/  IMAD.MOV.U32 R174, RZ, RZ, R204 ;  /* 0x000000ffffae7224 */ /* 0x000fe200078e00cc */
[----:B------:R-:W-:Y:S02]  /*9da0*/  PRMT R147, R185, 0x7632, R147 ;  /* 0x00007632b9937816 */ /* 0x000fe40000000093 */
[----:B------:R-:W-:-:S04]  /*9db0*/  PRMT R145, R184, 0x7632, R145 ;  /* 0x00007632b8917816 */ /* 0x000fc80000000091 */
        /* <DEDUP_REMOVED lines=11> */
.L_x_7369:
        /* <DEDUP_REMOVED lines=13> */
.L_x_7371:
[----:B------:R-:W-:Y:S05]  /*9f40*/  BSYNC.RECONVERGENT B2 ;  /* 0x0000000000027941 */ /* 0x000fea0003800200 */
.L_x_7370:
        /* <DEDUP_REMOVED lines=42> */
[----:B------:R-:W-:-:S07]  /*a1f0*/  IMAD.MOV.U32 R178, RZ, RZ, RZ ;  /* 0x000000ffffb27224 */ /* 0x000fce00078e00ff */
.L_x_7368:
[----:B------:R-:W-:Y:S05]  /*a200*/  BSYNC.RECONVERGENT B1 ;  /* 0x0000000000017941 */ /* 0x000fea0003800200 */
.L_x_7367:
[----:B------:R-:W0:Y:S01]  /*a210*/  LDC R175, c[0x0][0x404] ;  /* 0x00010100ffaf7b82 */ /* 0x000e220000000800 */
[----:B------:R-:W-:Y:S01]  /*a220*/  I2FP.F32.U32 R144, R144 ;  /* 0x0000009000907245 */ /* 0x000fe20000201000 */
[----:B------:R-:W-:Y:S01]  /*a230*/  HFMA2 R177, -RZ, RZ, 0.1171875, 0 ;  /* 0x2f800000ffb17431 */ /* 0x000fe200000001ff */
[----:B------:R-:W-:Y:S01]  /*a240*/  ISETP.NE.AND P2, PT, R178, 0x1, PT ;  /* 0x00000001b200780c */ /* 0x000fe20003f45270 */
[----:B------:R-:W-:Y:S01]  /*a250*/  IMAD.U32 R179, R160, 0x10000, RZ ;  /* 0x00010000a0b37824 */ /* 0x000fe200078e00ff */
[----:B------:R-:W-:Y:S01]  /*a260*/  LOP3.LUT R206, R206, 0xffffffef, RZ, 0xc0, !PT ;  /* 0xffffffefcece7812 */ /* 0x000fe200078ec0ff */
[----:B------:R-:W-:Y:S01]  /*a270*/  BSSY.RECONVERGENT B1, `(.L_x_7372) ;  /* 0x000004b000017945 */ /* 0x000fe20003800200 */
[----:B------:R-:W-:Y:S01]  /*a280*/  FFMA.FTZ R144, R144, R177, 1.1641532182693481445e-10 ;  /* 0x2f00000090907423 */ /* 0x000fe200000100b1 */
        /* <DEDUP_REMOVED lines=16> */
.L_x_7374:
        /* <DEDUP_REMOVED lines=13> */
.L_x_7376:
[----:B------:R-:W-:Y:S05]  /*a460*/  BSYNC.RECONVERGENT B2 ;  /* 0x0000000000027941 */ /* 0x000fea0003800200 */
.L_x_7375:
        /* <DEDUP_REMOVED lines=43> */
.L_x_7373:
[----:B------:R-:W-:Y:S05]  /*a720*/  BSYNC.RECONVERGENT B1 ;  /* 0x0000000000017941 */ /* 0x000fea0003800200 */
.L_x_7372:
[----:B------:R-:W-:Y:S01]  /*a730*/  I2FP.F32.U32 R146, R146 ;  /* 0x0000009200927245 */ /* 0x000fe20000201000 */
[----:B------:R-:W-:Y:S01]  /*a740*/  IMAD.U32 R179, R184, 0x10000, RZ ;  /* 0x00010000b8b37824 */ /* 0x000fe200078e00ff */
[----:B------:R-:W-:Y:S01]  /*a750*/  ISETP.NE.AND P3, PT, R194, 0x1, PT ;  /* 0x00000001c200780c */ /* 0x000fe20003f65270 */
[----:B------:R-:W-:Y:S02]  /*a760*/  BSSY.RECONVERGENT B1, `(.L_x_7377) ;  /* 0x000004d000017945 */ /* 0x000fe40003800200 */
[----:B------:R-:W-:Y:S01]  /*a770*/  FFMA.FTZ R146, R146, R177, 1.1641532182693481445e-10 ;  /* 0x2f00000092927423 */ /* 0x000fe200000100b1 */
[----:B------:R-:W-:Y:S01]  /*a780*/  FMUL.FTZ R178, R179, R176 ;  /* 0x000000b0b3b27220 */ /* 0x000fe20000410000 */
[----:B------:R-:W-:-:S03]  /*a790*/  FSEL R179, R144, RZ, P4 ;  /* 0x000000ff90b37208 */ /* 0x000fc60002000000 */
[----:B------:R-:W-:Y:S01]  /*a7a0*/  FSETP.GTU.FTZ.AND P2, PT, R146, R175, PT ;  /* 0x000000af9200720b */ /* 0x000fe20003f5c000 */
[----:B------:R-:W-:-:S03]  /*a7b0*/  IMAD.MOV.U32 R146, RZ, RZ, R192 ;  /* 0x000000ffff927224 */ /* 0x000fc600078e00c0 */
[----:B------:R-:W-:Y:S01]  /*a7c0*/  FSEL R144, R178, RZ, !P2 ;  /* 0x000000ffb2907208 */ /* 0x000fe20005000000 */
[----:B------:R-:W-:Y:S01]  /*a7d0*/  HFMA2 R178, -RZ, RZ, 0, 1.1920928955078125e-07 ;  /* 0x00000002ffb27431 */ /* 0x000fe200000001ff */
        /* <DEDUP_REMOVED lines=12> */
.L_x_7379:
        /* <DEDUP_REMOVED lines=13> */
.L_x_7381:
[----:B------:R-:W-:Y:S05]  /*a970*/  BSYNC.RECONVERGENT B2 ;  /* 0x0000000000027941 */ /* 0x000fea0003800200 */
.L_x_7380:
        /* <DEDUP_REMOVED lines=43> */
.L_x_7378:
[----:B------:R-:W-:Y:S05]  /*ac30*/  BSYNC.RECONVERGENT B1 ;  /* 0x0000000000017941 */ /* 0x000fea0003800200 */
.L_x_7377:
[----:B------:R-:W-:Y:S01]  /*ac40*/  I2FP.F32.U32 R146, R146 ;  /* 0x0000009200927245 */ /* 0x000fe20000201000 */
[----:B------:R-:W-:Y:S01]  /*ac50*/  IMAD.U32 R179, R160, 0x10000, RZ ;  /* 0x00010000a0b37824 */ /* 0x000fe200078e00ff */
[----:B------:R-:W-:Y:S01]  /*ac60*/  ISETP.NE.AND P2, PT, R178, 0x1, PT ;  /* 0x00000001b200780c */ /* 0x000fe20003f45270 */
[----:B------:R-:W-:Y:S01]  /*ac70*/  BSSY.RECONVERGENT B1, `(.L_x_7382) ;  /* 0x000004a000017945 */ /* 0x000fe20003800200 */
[----:B------:R-:W-:Y:S01]  /*ac80*/  LOP3.LUT R206, R206, 0xfffffff7, RZ, 0xc0, !PT ;  /* 0xfffffff7cece7812 */ /* 0x000fe200078ec0ff */
[----:B------:R-:W-:Y:S01]  /*ac90*/  FFMA.FTZ R146, R146, R177, 1.1641532182693481445e-10 ;  /* 0x2f00000092927423 */ /* 0x000fe200000100b1 */
[----:B------:R-:W-:Y:S02]  /*aca0*/  IMAD.MOV.U32 R194, RZ, RZ, 0x2 ;  /* 0x00000002ffc27424 */ /* 0x000fe400078e00ff */
        /* <DEDUP_REMOVED lines=13> */
.L_x_7384:
        /* <DEDUP_REMOVED lines=13> */
.L_x_7386:
[----:B------:R-:W-:Y:S05]  /*ae50*/  BSYNC.RECONVERGENT B2 ;  /* 0x0000000000027941 */ /* 0x000fea0003800200 */
.L_x_7385:
        /* <DEDUP_REMOVED lines=43> */
.L_x_7383:
[----:B------:R-:W-:Y:S05]  /*b110*/  BSYNC.RECONVERGENT B1 ;  /* 0x0000000000017941 */ /* 0x000fea0003800200 */
.L_x_7382:
[----:B------:R-:W-:Y:S01]  /*b120*/  I2FP.F32.U32 R160, R160 ;  /* 0x000000a000a07245 */ /* 0x000fe20000201000 */
[----:B------:R-:W-:Y:S01]  /*b130*/  IMAD.U32 R145, R145, 0x10000, RZ ;  /* 0x0001000091917824 */ /* 0x000fe200078e00ff */
[----:B------:R-:W-:Y:S01]  /*b140*/  ISETP.NE.AND P3, PT, R194, 0x1, PT ;  /* 0x00000001c200780c */ /* 0x000fe20003f65270 */
[----:B------:R-:W-:Y:S01]  /*b150*/  BSSY.RECONVERGENT B1, `(.L_x_7387) ;  /* 0x000004d000017945 */ /* 0x000fe20003800200 */
[----:B------:R-:W-:Y:S01]  /*b160*/  FSEL R146, R146, RZ, P4 ;  /* 0x000000ff92927208 */ /* 0x000fe20002000000 */
[----:B------:R-:W-:Y:S01]  /*b170*/  FFMA.FTZ R160, R160, R177, 1.1641532182693481445e-10 ;  /* 0x2f000000a0a07423 */ /* 0x000fe200000100b1 */
[----:B------:R-:W-:Y:S01]  /*b180*/  FMUL.FTZ R145, R145, R176 ;  /* 0x000000b091917220 */ /* 0x000fe20000410000 */
[----:B------:R-:W-:-:S03]  /*b190*/  HFMA2 R178, -RZ, RZ, 0, 1.1920928955078125e-07 ;  /* 0x00000002ffb27431 */ /* 0x000fc600000001ff */
[----:B------:R-:W-:-:S04]  /*b1a0*/  FSETP.GTU.FTZ.AND P2, PT, R160, R175, PT ;  /* 0x000000afa000720b */ /* 0x000fc80003f5c000 */
        /* <DEDUP_REMOVED lines=14> */
.L_x_7389:
        /* <DEDUP_REMOVED lines=13> */
.L_x_7391:
[----:B------:R-:W-:Y:S05]  /*b360*/  BSYNC.RECONVERGENT B2 ;  /* 0x0000000000027941 */ /* 0x000fea0003800200 */
.L_x_7390:
        /* <DEDUP_REMOVED lines=43> */
.L_x_7388:
[----:B------:R-:W-:Y:S05]  /*b620*/  BSYNC.RECONVERGENT B1 ;  /* 0x0000000000017941 */ /* 0x000fea0003800200 */
.L_x_7387:
[----:B------:R-:W-:Y:S01]  /*b630*/  I2FP.F32.U32 R146, R146 ;  /* 0x0000009200927245 */ /* 0x000fe20000201000 */
[C---:B------:R-:W-:Y:S01]  /*b640*/  IMAD.U32 R179, R161.reuse, 0x10000, RZ ;  /* 0x00010000a1b37824 */ /* 0x040fe200078e00ff */
[----:B------:R-:W-:Y:S01]  /*b650*/  ISETP.NE.AND P2, PT, R178, 0x1, PT ;  /* 0x00000001b200780c */ /* 0x000fe20003f45270 */
[----:B------:R-:W-:Y:S01]  /*b660*/  BSSY.RECONVERGENT B1, `(.L_x_7392) ;  /* 0x000004b000017945 */ /* 0x000fe20003800200 */
[----:B------:R-:W-:Y:S01]  /*b670*/  LOP3.LUT R206, R206, 0xfffffffb, RZ, 0xc0, !PT ;  /* 0xfffffffbcece7812 */ /* 0x000fe200078ec0ff */
[----:B------:R-:W-:Y:S01]  /*b680*/  FFMA.FTZ R146, R146, R177, 1.1641532182693481445e-10 ;  /* 0x2f00000092927423 */ /* 0x000fe200000100b1 */
[----:B------:R-:W-:Y:S01]  /*b690*/  PRMT R161, R161, 0x7632, R161 ;  /* 0x00007632a1a17816 */ /* 0x000fe200000000a1 */
[----:B------:R-:W-:Y:S02]  /*b6a0*/  IMAD.MOV.U32 R194, RZ, RZ, 0x2 ;  /* 0x00000002ffc27424 */ /* 0x000fe400078e00ff */
[----:B------:R-:W-:Y:S01]  /*b6b0*/  IMAD.MOV.U32 R160, RZ, RZ, R192 ;  /* 0x000000ffffa07224 */ /* 0x000fe200078e00c0 */
        /* <DEDUP_REMOVED lines=12> */
.L_x_7394:
        /* <DEDUP_REMOVED lines=13> */
.L_x_7396:
[----:B------:R-:W-:Y:S05]  /*b850*/  BSYNC.RECONVERGENT B2 ;  /* 0x0000000000027941 */ /* 0x000fea0003800200 */
.L_x_7395:
        /* <DEDUP_REMOVED lines=43> */
.L_x_7393:
[----:B------:R-:W-:Y:S05]  /*bb10*/  BSYNC.RECONVERGENT B1 ;  /* 0x0000000000017941 */ /* 0x000fea0003800200 */
.L_x_7392:
[----:B------:R-:W-:Y:S01]  /*bb20*/  I2FP.F32.U32 R160, R160 ;  /* 0x000000a000a07245 */ /* 0x000fe20000201000 */
[----:B------:R-:W-:Y:S01]  /*bb30*/  IMAD.U32 R179, R185, 0x10000, RZ ;  /* 0x00010000b9b37824 */ /* 0x000fe200078e00ff */
[----:B------:R-:W-:Y:S03]  /*bb40*/  BSSY.RECONVERGENT B1, `(.L_x_7397) ;  /* 0x000004e000017945 */ /* 0x000fe60003800200 */
        /* <DEDUP_REMOVED lines=8> */
[----:B------:R-:W-:Y:S01]  /*bbd0*/  FADD.FTZ R146, R146, R179 ;  /* 0x000000b392927221 */ /* 0x000fe20000010000 */
[----:B------:R-:W-:-:S03]  /*bbe0*/  HFMA2 R179, -RZ, RZ, 0, 1.1920928955078125e-07 ;  /* 0x00000002ffb37431 */ /* 0x000fc600000001ff */
        /* <DEDUP_REMOVED lines=10> */
.L_x_7399:
        /* <DEDUP_REMOVED lines=13> */
.L_x_7401:
[----:B------:R-:W-:Y:S05]  /*bd60*/  BSYNC.RECONVERGENT B2 ;  /* 0x0000000000027941 */ /* 0x000fea0003800200 */
.L_x_7400:
        /* <DEDUP_REMOVED lines=43> */
.L_x_7398:
[----:B------:R-:W-:Y:S05]  /*c020*/  BSYNC.RECONVERGENT B1 ;  /* 0x0000000000017941 */ /* 0x000fea0003800200 */
.L_x_7397:
        /* <DEDUP_REMOVED lines=20> */
.L_x_7404:
        /* <DEDUP_REMOVED lines=13> */
.L_x_7406:
[----:B------:R-:W-:Y:S05]  /*c240*/  BSYNC.RECONVERGENT B2 ;  /* 0x0000000000027941 */ /* 0x000fea0003800200 */
.L_x_7405:
        /* <DEDUP_REMOVED lines=43> */
.L_x_7403:
[----:B------:R-:W-:Y:S05]  /*c500*/  BSYNC.RECONVERGENT B1 ;  /* 0x0000000000017941 */ /* 0x000fea0003800200 */
.L_x_7402:
        /* <DEDUP_REMOVED lines=23> */
.L_x_7409:
        /* <DEDUP_REMOVED lines=13> */
.L_x_7411:
[----:B------:R-:W-:Y:S05]  /*c750*/  BSYNC.RECONVERGENT B2 ;  /* 0x0000000000027941 */ /* 0x000fea0003800200 */
.L_x_7410:
        /* <DEDUP_REMOVED lines=43> */
.L_x_7408:
[----:B------:R-:W-:Y:S05]  /*ca10*/  BSYNC.RECONVERGENT B1 ;  /* 0x0000000000017941 */ /* 0x000fea0003800200 */
.L_x_7407:
[----:B------:R-:W-:Y:S01]  /*ca20*/  ISETP.NE.AND P3, PT, R199, 0x1, PT ;  /* 0x00000001c700780c */ /* 0x000fe20003f65270 */
[C---:B------:R-:W-:Y:S01]  /*ca30*/  IMAD.U32 R161, R162.reuse, 0x10000, RZ ;  /* 0x00010000a2a17824 */ /* 0x040fe200078e00ff */
[----:B------:R-:W-:Y:S01]  /*ca40*/  I2FP.F32.U32 R160, R160 ;  /* 0x000000a000a07245 */ /* 0x000fe20000201000 */
[----:B------:R-:W-:Y:S01]  /*ca50*/  BSSY.RECONVERGENT B1, `(.L_x_7412) ;  /* 0x0000049000017945 */ /* 0x000fe20003800200 */
[----:B------:R-:W-:Y:S01]  /*ca60*/  PRMT R162, R162, 0x7632, R162 ;  /* 0x00007632a2a27816 */ /* 0x000fe200000000a2 */
[----:B------:R-:W-:Y:S02]  /*ca70*/  IMAD.MOV.U32 R194, RZ, RZ, 0x2 ;  /* 0x00000002ffc27424 */ /* 0x000fe400078e00ff */
[----:B------:R-:W-:Y:S01]  /*ca80*/  FFMA.FTZ R178, R160, R177, 1.1641532182693481445e-10 ;  /* 0x2f000000a0b27423 */ /* 0x000fe200000100b1 */
[----:B------:R-:W-:Y:S02]  /*ca90*/  IMAD.MOV.U32 R179, RZ, RZ, R192 ;  /* 0x000000ffffb37224 */ /* 0x000fe400078e00c0 */
[----:B------:R-:W-:-:S02]  /*caa0*/  FMUL.FTZ R160, R161, R176 ;  /* 0x000000b0a1a07220 */ /* 0x000fc40000410000 */
        /* <DEDUP_REMOVED lines=10> */
.L_x_7414:
        /* <DEDUP_REMOVED lines=13> */
.L_x_7416:
[----:B------:R-:W-:Y:S05]  /*cc20*/  BSYNC.RECONVERGENT B2 ;  /* 0x0000000000027941 */ /* 0x000fea0003800200 */
.L_x_7415:
        /* <DEDUP_REMOVED lines=42> */
[----:B------:R-:W-:-:S07]  /*ced0*/  IMAD.MOV.U32 R174, RZ, RZ, R208 ;  /* 0x000000ffffae7224 */ /* 0x000fce00078e00d0 */
.L_x_7413:
[----:B------:R-:W-:Y:S05]  /*cee0*/  BSYNC.RECONVERGENT B1 ;  /* 0x0000000000017941 */ /* 0x000fea0003800200 */
.L_x_7412:
        /* <DEDUP_REMOVED lines=23> */
.L_x_7419:
        /* <DEDUP_REMOVED lines=13> */
.L_x_7421:
[----:B------:R-:W-:Y:S05]  /*d130*/  BSYNC.RECONVERGENT B2 ;  /* 0x0000000000027941 */ /* 0x000fea0003800200 */
.L_x_7420:
        /* <DEDUP_REMOVED lines=43> */
.L_x_7418:
[----:B------:R-:W-:Y:S05]  /*d3f0*/  BSYNC.RECONVERGENT B1 ;  /* 0x0000000000017941 */ /* 0x000fea0003800200 */
.L_x_7417:
[----:B------:R-:W-:Y:S01]  /*d400*/  ISETP.NE.AND P4, PT, R179, 0x1, PT ;  /* 0x00000001b300780c */ /* 0x000fe20003f85270 */
[----:B------:R-:W-:Y:S01]  /*d410*/  BSSY.RECONVERGENT B1, `(.L_x_7422) ;  /* 0x000004a000017945 */ /* 0x000fe20003800200 */
[----:B------:R-:W-:Y:S01]  /*d420*/  I2FP.F32.U32 R178, R161 ;  /* 0x000000a100b27245 */ /* 0x000fe20000201000 */
[----:B------:R-:W-:Y:S02]  /*d430*/  IMAD.U32 R161, R162, 0x10000, RZ ;  /* 0x00010000a2a17824 */ /* 0x000fe400078e00ff */
        /* <DEDUP_REMOVED lines=14> */
.L_x_7424:
        /* <DEDUP_REMOVED lines=13> */
.L_x_7426:
[----:B------:R-:W-:Y:S05]  /*d5f0*/  BSYNC.RECONVERGENT B2 ;  /* 0x0000000000027941 */ /* 0x000fea0003800200 */
.L_x_7425:
        /* <DEDUP_REMOVED lines=43> */
.L_x_7423:
[----:B------:R-:W-:Y:S05]  /*d8b0*/  BSYNC.RECONVERGENT B1 ;  /* 0x0000000000017941 */ /* 0x000fea0003800200 */
.L_x_7422:
        /* <DEDUP_REMOVED lines=23> */
.L_x_7429:
        /* <DEDUP_REMOVED lines=13> */
.L_x_7431:
[----:B------:R-:W-:Y:S05]  /*db00*/  BSYNC.RECONVERGENT B2 ;  /* 0x0000000000027941 */ /* 0x000fea0003800200 */
.L_x_7430:
        /* <DEDUP_REMOVED lines=43> */
.L_x_7428:
[----:B------:R-:W-:Y:S05]  /*ddc0*/  BSYNC.RECONVERGENT B1 ;  /* 0x0000000000017941 */ /* 0x000fea0003800200 */
.L_x_7427:
        /* <DEDUP_REMOVED lines=19> */
.L_x_7434:
        /* <DEDUP_REMOVED lines=13> */
.L_x_7436:
[----:B------:R-:W-:Y:S05]  /*dfd0*/  BSYNC.RECONVERGENT B2 ;  /* 0x0000000000027941 */ /* 0x000fea0003800200 */
.L_x_7435:
        /* <DEDUP_REMOVED lines=43> */
.L_x_7433:
[----:B------:R-:W-:Y:S05]  /*e290*/  BSYNC.RECONVERGENT B1 ;  /* 0x0000000000017941 */ /* 0x000fea0003800200 */
.L_x_7432:
        /* <DEDUP_REMOVED lines=23> */
.L_x_7439:
        /* <DEDUP_REMOVED lines=13> */
.L_x_7441:
[----:B------:R-:W-:Y:S05]  /*e4e0*/  BSYNC.RECONVERGENT B2 ;  /* 0x0000000000027941 */ /* 0x000fea0003800200 */
.L_x_7440:
        /* <DEDUP_REMOVED lines=43> */
.L_x_7438:
[----:B------:R-:W-:Y:S05]  /*e7a0*/  BSYNC.RECONVERGENT B1 ;  /* 0x0000000000017941 */ /* 0x000fea0003800200 */
.L_x_7437:
[----:B------:R-:W-:Y:S01]  /*e7b0*/  ISETP.NE.AND P6, PT, R179, 0x1, PT ;  /* 0x00000001b300780c */ /* 0x000fe20003fc5270 */
[----:B------:R-:W-:Y:S01]  /*e7c0*/  IMAD.U32 R163, R163, 0x10000, RZ ;  /* 0x00010000a3a37824 */ /* 0x000fe200078e00ff */
[----:B------:R-:W-:Y:S01]  /*e7d0*/  I2FP.F32.U32 R178, R173 ;  /* 0x000000ad00b27245 */ /* 0x000fe20000201000 */
[----:B------:R-:W-:Y:S01]  /*e7e0*/  BSSY.RECONVERGENT B1, `(.L_x_7442) ;  /* 0x000004a000017945 */ /* 0x000fe20003800200 */
[----:B------:R-:W-:Y:S02]  /*e7f0*/  IMAD.MOV.U32 R194, RZ, RZ, 0x2 ;  /* 0x00000002ffc27424 */ /* 0x000fe400078e00ff */
[----:B------:R-:W-:Y:S01]  /*e800*/  FMUL.FTZ R163, R163, R176 ;  /* 0x000000b0a3a37220 */ /* 0x000fe20000410000 */
        /* <DEDUP_REMOVED lines=12> */
.L_x_7444:
        /* <DEDUP_REMOVED lines=15> */
.L_x_7446:
[----:B------:R-:W-:Y:S05]  /*e9c0*/  BSYNC.RECONVERGENT B2 ;  /* 0x0000000000027941 */ /* 0x000fea0003800200 */
.L_x_7445:
        /* <DEDUP_REMOVED lines=43> */
.L_x_7443:
[----:B------:R-:W-:Y:S05]  /*ec80*/  BSYNC.RECONVERGENT B1 ;  /* 0x0000000000017941 */ /* 0x000fea0003800200 */
.L_x_7442:
[----:B------:R-:W-:Y:S01]  /*ec90*/  I2FP.F32.U32 R178, R173 ;  /* 0x000000ad00b27245 */ /* 0x000fe20000201000 */
[----:B------:R-:W-:Y:S01]  /*eca0*/  IMAD.U32 R173, R172, 0x10000, RZ ;  /* 0x00010000acad7824 */ /* 0x000fe200078e00ff */
[----:B------:R-:W-:-:S03]  /*ecb0*/  FSEL R172, R163, RZ, P5 ;  /* 0x000000ffa3ac7208 */ /* 0x000fc60002800000 */
[----:B------:R-:W-:Y:S01]  /*ecc0*/  FFMA.FTZ R178, R178, R177, 1.1641532182693481445e-10 ;  /* 0x2f000000b2b27423 */ /* 0x000fe200000100b1 */
[----:B------:R-:W-:-:S04]  /*ecd0*/  FMUL.FTZ R173, R173, R176 ;  /* 0x000000b0adad7220 */ /* 0x000fc80000410000 */
[----:B------:R-:W-:-:S04]  /*ece0*/  FSETP.GTU.FTZ.AND P6, PT, R178, R175, PT ;  /* 0x000000afb200720b */ /* 0x000fc80003fdc000 */
[----:B------:R-:W-:Y:S02]  /*ecf0*/  FSEL R173, R173, RZ, !P6 ;  /* 0x000000ffadad7208 */ /* 0x000fe40007000000 */
[----:B------:R-:W-:-:S03]  /*ed00*/  SEL R202, RZ, 0x1, P6 ;  /* 0x00000001ffca7807 */ /* 0x000fc60003000000 */
[----:B------:R-:W-:-:S04]  /*ed10*/  FADD.FTZ R163, R173, R172 ;  /* 0x000000acada37221 */ /* 0x000fc80000010000 */
[----:B------:R-:W-:Y:S01]  /*ed20*/  @P1 FADD.FTZ R163, R139, R163 ;  /* 0x000000a38ba31221 */ /* 0x000fe20000010000 */
[----:B------:R-:W-:Y:S06]  /*ed30*/  BRA `(.L_x_7447) ;  /* 0x0000002800247947 */ /* 0x000fec0003800000 */
.L_x_7366:
[----:B------:R-:W-:Y:S01]  /*ed40*/  ISETP.NE.AND P2, PT, R194, 0x1, PT ;  /* 0x00000001c200780c */ /* 0x000fe20003f45270 */
[----:B------:R-:W-:Y:S01]  /*ed50*/  BSSY.RECONVERGENT B1, `(.L_x_7448) ;  /* 0x0000047000017945 */ /* 0x000fe20003800200 */
[----:B-1----:R-:W-:Y:S02]  /*ed60*/  HFMA2 R173, -RZ, RZ, 0, 1.1920928955078125e-07 ;  /* 0x00000002ffad7431 */ /* 0x002fe400000001ff */
[----:B0-----:R-:W-:Y:S02]  /*ed70*/  IMAD.MOV.U32 R144, RZ, RZ, R192 ;  /* 0x000000ffff907224 */ /* 0x001fe400078e00c0 */
        /* <DEDUP_REMOVED lines=12> */
.L_x_7450:
        /* <DEDUP_REMOVED lines=13> */
.L_x_7452:
[----:B------:R-:W-:Y:S05]  /*ef10*/  BSYNC.RECONVERGENT B2 ;  /* 0x0000000000027941 */ /* 0x000fea0003800200 */
.L_x_7451:
        /* <DEDUP_REMOVED lines=41> */
[----:B------:R-:W-:-:S07]  /*f1b0*/  IMAD.MOV.U32 R144, RZ, RZ, R204 ;  /* 0x000000ffff907224 */ /* 0x000fce00078e00cc */
.L_x_7449:
[----:B------:R-:W-:Y:S05]  /*f1c0*/  BSYNC.RECONVERGENT B1 ;  /* 0x0000000000017941 */ /* 0x000fea0003800200 */
.L_x_7448:
[----:B------:R-:W0:Y:S01]  /*f1d0*/  LDC R172, c[0x0][0x404] ;  /* 0x00010100ffac7b82 */ /* 0x000e220000000800 */
[----:B------:R-:W-:Y:S01]  /*f1e0*/  I2FP.F32.U32 R145, R144 ;  /* 0x0000009000917245 */ /* 0x000fe20000201000 */
[----:B------:R-:W-:Y:S01]  /*f1f0*/  IMAD.MOV.U32 R144, RZ, RZ, 0x2f800000 ;  /* 0x2f800000ff907424 */ /* 0x000fe200078e00ff */
[----:B------:R-:W-:Y:S01]  /*f200*/  ISETP.NE.AND P2, PT, R173, 0x1, PT ;  /* 0x00000001ad00780c */ /* 0x000fe20003f45270 */
[----:B------:R-:W-:Y:S01]  /*f210*/  BSSY.RECONVERGENT B1, `(.L_x_7453) ;  /* 0x000004b000017945 */ /* 0x000fe20003800200 */
[----:B------:R-:W-:Y:S01]  /*f220*/  LOP3.LUT R206, R206, 0xffffffef, RZ, 0xc0, !PT ;  /* 0xffffffefcece7812 */ /* 0x000fe200078ec0ff */
[----:B------:R-:W-:Y:S01]  /*f230*/  FFMA.FTZ R145, R145, R144, 1.1641532182693481445e-10 ;  /* 0x2f00000091917423 */ /* 0x000fe20000010090 */
[----:B-----5:R-:W-:Y:S01]  /*f240*/  PRMT R146, R160, 0x7632, R146 ;  /* 0x00007632a0927816 */ /* 0x020fe20000000092 */
[----:B------:R-:W-:-:S03]  /*f250*/  IMAD.MOV.U32 R147, RZ, RZ, R192 ;  /* 0x000000ffff937224 */ /* 0x000fc600078e00c0 */
[----:B0-----:R-:W-:Y:S02]  /*f260*/  FSETP.LE.FTZ.AND P3, PT, R145, R172, PT ;  /* 0x000000ac9100720b */ /* 0x001fe40003f73000 */
[----:B------:R-:W-:Y:S01]  /*f270*/  SHF.L.U32 R145, R160, 0x10, RZ ;  /* 0x00000010a0917819 */ /* 0x000fe200000006ff */
[----:B------:R-:W-:-:S10]  /*f280*/  IMAD.MOV.U32 R160, RZ, RZ, 0x2 ;  /* 0x00000002ffa07424 */ /* 0x000fd400078e00ff */
        /* <DEDUP_REMOVED lines=10> */
.L_x_7455:
        /* <DEDUP_REMOVED lines=13> */
.L_x_7457:
[----:B------:R-:W-:Y:S05]  /*f400*/  BSYNC.RECONVERGENT B2 ;  /* 0x0000000000027941 */ /* 0x000fea0003800200 */
.L_x_7456:
        /* <DEDUP_REMOVED lines=43> */
.L_x_7454:
[----:B------:R-:W-:Y:S05]  /*f6c0*/  BSYNC.RECONVERGENT B1 ;  /* 0x0000000000017941 */ /* 0x000fea0003800200 */
.L_x_7453:
[----:B------:R-:W-:Y:S01]  /*f6d0*/  I2FP.F32.U32 R147, R147 ;  /* 0x0000009300937245 */ /* 0x000fe20000201000 */
[----:B------:R-:W-:Y:S01]  /*f6e0*/  BSSY.RECONVERGENT B1, `(.L_x_7458) ;  /* 0x000004b000017945 */ /* 0x000fe20003800200 */
[----:B------:R-:W-:Y:S01]  /*f6f0*/  ISETP.NE.AND P2, PT, R160, 0x1, PT ;  /* 0x00000001a000780c */ /* 0x000fe20003f45270 */
[----:B------:R-:W-:Y:S01]  /*f700*/  IMAD.U32 R146, R146, 0x10000, RZ ;  /* 0x0001000092927824 */ /* 0x000fe200078e00ff */
[----:B------:R-:W-:Y:S01]  /*f710*/  LOP3.LUT R206, R206, 0xfffffff7, RZ, 0xc0, !PT ;  /* 0xfffffff7cece7812 */ /* 0x000fe200078ec0ff */
[----:B------:R-:W-:Y:S01]  /*f720*/  FFMA.FTZ R147, R147, R144, 1.1641532182693481445e-10 ;  /* 0x2f00000093937423 */ /* 0x000fe20000010090 */
[----:B------:R-:W-:-:S04]  /*f730*/  IMAD.MOV.U32 R173, RZ, RZ, 0x2 ;  /* 0x00000002ffad7424 */ /* 0x000fc800078e00ff */
[----:B------:R-:W-:Y:S02]  /*f740*/  FSETP.LE.FTZ.AND P3, PT, R147, R172, PT ;  /* 0x000000ac9300720b */ /* 0x000fe40003f73000 */
        /* <DEDUP_REMOVED lines=11> */
.L_x_7460:
        /* <DEDUP_REMOVED lines=13> */
.L_x_7462:
[----:B------:R-:W-:Y:S05]  /*f8d0*/  BSYNC.RECONVERGENT B2 ;  /* 0x0000000000027941 */ /* 0x000fea0003800200 */
.L_x_7461:
        /* <DEDUP_REMOVED lines=43> */
.L_x_7459:
[----:B------:R-:W-:Y:S05]  /*fb90*/  BSYNC.RECONVERGENT B1 ;  /* 0x0000000000017941 */ /* 0x000fea0003800200 */
.L_x_7458:
[----:B------:R-:W-:Y:S01]  /*fba0*/  I2FP.F32.U32 R147, R147 ;  /* 0x0000009300937245 */ /* 0x000fe20000201000 */
[----:B------:R-:W-:Y:S01]  /*fbb0*/  BSSY.RECONVERGENT B1, `(.L_x_7463) ;  /* 0x000004c000017945 */ /* 0x000fe20003800200 */
[----:B------:R-:W-:Y:S01]  /*fbc0*/  ISETP.NE.AND P2, PT, R173, 0x1, PT ;  /* 0x00000001ad00780c */ /* 0x000fe20003f45270 */
[----:B------:R-:W-:Y:S01]  /*fbd0*/  IMAD.MOV.U32 R175, RZ, RZ, 0x2 ;  /* 0x00000002ffaf7424 */ /* 0x000fe200078e00ff */
[----:B------:R-:W-:Y:S01]  /*fbe0*/  LOP3.LUT R206, R206, 0xfffffffb, RZ, 0xc0, !PT ;  /* 0xfffffffbcece7812 */ /* 0x000fe200078ec0ff */
[----:B------:R-:W-:Y:S01]  /*fbf0*/  FFMA.FTZ R147, R147, R144, 1.1641532182693481445e-10 ;  /* 0x2f00000093937423 */ /* 0x000fe20000010090 */
[----:B------:R-:W-:-:S04]  /*fc00*/  PRMT R160, R161, 0x7632, R160 ;  /* 0x00007632a1a07816 */ /* 0x000fc800000000a0 */
[----:B------:R-:W-:Y:S02]  /*fc10*/  FSETP.LE.FTZ.AND P3, PT, R147, R172, PT ;  /* 0x000000ac9300720b */ /* 0x000fe40003f73000 */
[----:B------:R-:W-:Y:S01]  /*fc20*/  SHF.L.U32 R147, R161, 0x10, RZ ;  /* 0x00000010a1937819 */ /* 0x000fe200000006ff */
[----:B------:R-:W-:-:S10]  /*fc30*/  IMAD.MOV.U32 R161, RZ, RZ, R192 ;  /* 0x000000ffffa17224 */ /* 0x000fd400078e00c0 */
        /* <DEDUP_REMOVED lines=10> */
.L_x_7465:
        /* <DEDUP_REMOVED lines=13> */
.L_x_7467:
[----:B------:R-:W-:Y:S05]  /*fdb0*/  BSYNC.RECONVERGENT B2 ;  /* 0x0000000000027941 */ /* 0x000fea0003800200 */
.L_x_7466:
        /* <DEDUP_REMOVED lines=43> */
.L_x_7464:
[----:B------:R-:W-:Y:S05]  /*10070*/  BSYNC.RECONVERGENT B1 ;  /* 0x0000000000017941 */ /* 0x000fea0003800200 */
.L_x_7463:
[----:B------:R-:W-:Y:S01]  /*10080*/  I2FP.F32.U32 R161, R161 ;  /* 0x000000a100a17245 */ /* 0x000fe20000201000 */
[----:B------:R-:W-:Y:S01]  /*10090*/  BSSY.RECONVERGENT B1, `(.L_x_7468) ;  /* 0x000004b000017945 */ /* 0x000fe20003800200 */
[----:B------:R-:W-:Y:S01]  /*100a0*/  ISETP.NE.AND P2, PT, R175, 0x1, PT ;  /* 0x00000001af00780c */ /* 0x000fe20003f45270 */
[----:B------:R-:W-:Y:S01]  /*100b0*/  HFMA2 R176, -RZ, RZ, 0, 1.1920928955078125e-07 ;  /* 0x00000002ffb07431 */ /* 0x000fe200000001ff */
[----:B------:R-:W-:Y:S01]  /*100c0*/  LOP3.LUT R206, R206, 0xfffffffd, RZ, 0xc0, !PT ;  /* 0xfffffffdcece7812 */ /* 0x000fe200078ec0ff */
[----:B------:R-:W-:Y:S01]  /*100d0*/  FFMA.FTZ R161, R161, R144, 1.1641532182693481445e-10 ;  /* 0x2f000000a1a17423 */ /* 0x000fe20000010090 */
[----:B------:R-:W-:-:S04]  /*100e0*/  IMAD.U32 R160, R160, 0x10000, RZ ;  /* 0x00010000a0a07824 */ /* 0x000fc800078e00ff */
        /* <DEDUP_REMOVED lines=12> */
.L_x_7470:
        /* <DEDUP_REMOVED lines=13> */
.L_x_7472:
[----:B------:R-:W-:Y:S05]  /*10280*/  BSYNC.RECONVERGENT B2 ;  /* 0x0000000000027941 */ /* 0x000fea0003800200 */
.L_x_7471:
        /* <DEDUP_REMOVED lines=43> */
.L_x_7469:
[----:B------:R-:W-:Y:S05]  /*10540*/  BSYNC.RECONVERGENT B1 ;  /* 0x0000000000017941 */ /* 0x000fea0003800200 */
.L_x_7468:
[----:B------:R-:W-:Y:S01]  /*10550*/  ISETP.NE.AND P3, PT, R176, 0x1, PT ;  /* 0x00000001b000780c */ /* 0x000fe20003f65270 */
[----:B------:R-:W-:Y:S01]  /*10560*/  BSSY.RECONVERGENT B1, `(.L_x_7473) ;  /* 0x000004a000017945 */ /* 0x000fe20003800200 */
[----:B------:R-:W-:Y:S01]  /*10570*/  I2FP.F32.U32 R161, R161 ;  /* 0x000000a100a17245 */ /* 0x000fe20000201000 */
[----:B------:R-:W-:Y:S02]  /*10580*/  HFMA2 R177, -RZ, RZ, 0, 1.1920928955078125e-07 ;  /* 0x00000002ffb17431 */ /* 0x000fe400000001ff */
[----:B------:R-:W-:Y:S02]  /*10590*/  IMAD.MOV.U32 R175, RZ, RZ, R192 ;  /* 0x000000ffffaf7224 */ /* 0x000fe400078e00c0 */
        /* <DEDUP_REMOVED lines=13> */
.L_x_7475:
        /* <DEDUP_REMOVED lines=13> */
.L_x_7477:
[----:B------:R-:W-:Y:S05]  /*10740*/  BSYNC.RECONVERGENT B2 ;  /* 0x0000000000027941 */ /* 0x000fea0003800200 */
.L_x_7476:
        /* <DEDUP_REMOVED lines=43> */
.L_x_7474:
[----:B------:R-:W-:Y:S05]  /*10a00*/  BSYNC.RECONVERGENT B1 ;  /* 0x0000000000017941 */ /* 0x000fea0003800200 */
.L_x_7473:
        /* <DEDUP_REMOVED lines=17> */
.L_x_7480:
        /* <DEDUP_REMOVED lines=13> */
.L_x_7482:
[----:B------:R-:W-:Y:S05]  /*10bf0*/  BSYNC.RECONVERGENT B2 ;  /* 0x0000000000027941 */ /* 0x000fea0003800200 */
.L_x_7481:
        /* <DEDUP_REMOVED lines=43> */
.L_x_7479:
[----:B------:R-:W-:Y:S05]  /*10eb0*/  BSYNC.RECONVERGENT B1 ;  /* 0x0000000000017941 */ /* 0x000fea0003800200 */
.L_x_7478:
        /* <DEDUP_REMOVED lines=18> */
.L_x_7485:
        /* <DEDUP_REMOVED lines=13> */
.L_x_7487:
[----:B------:R-:W-:Y:S05]  /*110b0*/  BSYNC.RECONVERGENT B2 ;  /* 0x0000000000027941 */ /* 0x000fea0003800200 */
.L_x_7486:
        /* <DEDUP_REMOVED lines=43> */
.L_x_7484:
[----:B------:R-:W-:Y:S05]  /*11370*/  BSYNC.RECONVERGENT B1 ;  /* 0x0000000000017941 */ /* 0x000fea0003800200 */
.L_x_7483:
[----:B------:R-:W-:Y:S01]  /*11380*/  I2FP.F32.U32 R177, R176 ;  /* 0x000000b000b17245 */ /* 0x000fe20000201000 */
[----:B------:R-:W-:Y:S01]  /*11390*/  FMUL.FTZ R145, R145, UR11 ;  /* 0x0000000b91917c20 */ /* 0x000fe20008410000 */
[----:B------:R-:W-:Y:S01]  /*113a0*/  P2R R179, PR, RZ, 0x2 ;  /* 0x00000002ffb37803 */ /* 0x000fe20000000000 */
[----:B------:R-:W-:Y:S01]  /*113b0*/  FMUL.FTZ R146, R146, UR11 ;  /* 0x0000000b92927c20 */ /* 0x000fe20008410000 */
[C---:B------:R-:W-:Y:S01]  /*113c0*/  LOP3.LUT P1, RZ, R206.reuse, 0x10, RZ, 0xc0, !PT ;  /* 0x00000010ceff7812 */ /* 0x040fe2000782c0ff */
[----:B------:R-:W-:Y:S01]  /*113d0*/  FFMA.FTZ R177, R177, R144, 1.1641532182693481445e-10 ;  /* 0x2f000000b1b17423 */ /* 0x000fe20000010090 */
[----:B------:R-:W-:Y:S01]  /*113e0*/  IMAD.U32 R144, R163, 0x10000, RZ ;  /* 0x00010000a3907824 */ /* 0x000fe200078e00ff */
[----:B------:R-:W-:Y:S01]  /*113f0*/  P2R R204, PR, RZ, 0x1 ;  /* 0x00000001ffcc7803 */ /* 0x000fe20000000000 */
[----:B------:R-:W-:Y:S01]  /*11400*/  FMUL.FTZ R147, R147, UR11 ;  /* 0x0000000b93937c20 */ /* 0x000fe20008410000 */
[----:B------:R-:W-:Y:S01]  /*11410*/  LOP3.LUT P0, RZ, R206, 0x8, RZ, 0xc0, !PT ;  /* 0x00000008ceff7812 */ /* 0x000fe2000780c0ff */
[----:B------:R-:W-:Y:S01]  /*11420*/  FMUL.FTZ R163, R160, UR11 ;  /* 0x0000000ba0a37c20 */ /* 0x000fe20008410000 */
[----:B------:R-:W-:Y:S01]  /*11430*/  LOP3.LUT P6, RZ, R206, 0x4, RZ, 0xc0, !PT ;  /* 0x00000004ceff7812 */ /* 0x000fe200078cc0ff */
        /* <DEDUP_REMOVED lines=25> */
.L_x_7447:
        /* <DEDUP_REMOVED lines=44> */
.L_x_7488:
[----:B------:R-:W-:Y:S02]  /*11890*/  IMAD.MOV.U32 R204, RZ, RZ, R174 ;  /* 0x000000ffffcc7224 */ /* 0x000fe400078e00ae */
[----:B------:R-:W-:-:S07]  /*118a0*/  VIADD R0, R0, 0x100 ;  /* 0x0000010000007836 */ /* 0x000fce0000000000 */
.L_x_7365:
[----:B------:R-:W-:Y:S05]  /*118b0*/  BSYNC.RECONVERGENT B0 ;  /* 0x0000000000007941 */ /* 0x000fea0003800200 */
.L_x_7364:
        /* <DEDUP_REMOVED lines=20> */
[----:B------:R-:W-:Y:S01]  /*11a00*/  ISETP.NE.AND P2, PT, R194, 0x1, PT ;  /* 0x00000001c200780c */ /* 0x000fe20003f45270 */
[----:B------:R-:W-:Y:S01]  /*11a10*/  BSSY.RECONVERGENT B1, `(.L_x_7492) ;  /* 0x000004c000017945 */ /* 0x000fe20003800200 */
[----:B------:R-:W-:Y:S01]  /*11a20*/  HFMA2 R178, -RZ, RZ, 0, 1.1920928955078125e-07 ;  /* 0x00000002ffb27431 */ /* 0x000fe200000001ff */
[----:B--2--5:R-:W-:Y:S01]  /*11a30*/  PRMT R172, R187, 0x7632, R172 ;  /* 0x00007632bbac7816 */ /* 0x024fe200000000ac */
[----:B------:R-:W-:Y:S01]  /*11a40*/  IMAD.MOV.U32 R148, RZ, RZ, R192 ;  /* 0x000000ffff947224 */ /* 0x000fe200078e00c0 */
        /* <DEDUP_REMOVED lines=15> */
.L_x_7494:
        /* <DEDUP_REMOVED lines=13> */
.L_x_7496:
[----:B------:R-:W-:Y:S05]  /*11c10*/  BSYNC.RECONVERGENT B2 ;  /* 0x0000000000027941 */ /* 0x000fea0003800200 */
.L_x_7495:
        /* <DEDUP_REMOVED lines=43> */
.L_x_7493:
[----:B------:R-:W-:Y:S05]  /*11ed0*/  BSYNC.RECONVERGENT B1 ;  /* 0x0000000000017941 */ /* 0x000fea0003800200 */
.L_x_7492:
        /* <DEDUP_REMOVED lines=24> */
.L_x_7499:
        /* <DEDUP_REMOVED lines=13> */
.L_x_7501:
[----:B------:R-:W-:Y:S05]  /*12130*/  BSYNC.RECONVERGENT B2 ;  /* 0x0000000000027941 */ /* 0x000fea0003800200 */
.L_x_7500:
        /* <DEDUP_REMOVED lines=43> */
.L_x_7498:
[----:B------:R-:W-:Y:S05]  /*123f0*/  BSYNC.RECONVERGENT B1 ;  /* 0x0000000000017941 */ /* 0x000fea0003800200 */
.L_x_7497:
[----:B------:R-:W-:Y:S01]  /*12400*/  I2FP.F32.U32 R150, R150 ;  /* 0x0000009600967245 */ /* 0x000fe20000201000 */
[----:B------:R-:W-:Y:S01]  /*12410*/  BSSY.RECONVERGENT B1, `(.L_x_7502) ;  /* 0x000004f000017945 */ /* 0x000fe20003800200 */
[----:B------:R-:W-:Y:S02]  /*12420*/  SHF.L.U32 R179, R184, 0x10, RZ ;  /* 0x00000010b8b37819 */ /* 0x000fe400000006ff */
[----:B------:R-:W-:Y:S01]  /*12430*/  ISETP.NE.AND P3, PT, R194, 0x1, PT ;  /* 0x00000001c200780c */ /* 0x000fe20003f65270 */
[----:B------:R-:W-:Y:S02]  /*12440*/  FFMA.FTZ R150, R150, R177, 1.1641532182693481445e-10 ;  /* 0x2f00000096967423 */ /* 0x000fe400000100b1 */
[----:B------:R-:W-:Y:S01]  /*12450*/  FMUL.FTZ R178, R179, R176 ;  /* 0x000000b0b3b27220 */ /* 0x000fe20000410000 */
[----:B------:R-:W-:Y:S02]  /*12460*/  FSEL R179, R148, RZ, P4 ;  /* 0x000000ff94b37208 */ /* 0x000fe40002000000 */
[----:B------:R-:W-:Y:S01]  /*12470*/  FSETP.GTU.FTZ.AND P2, PT, R150, R175, PT ;  /* 0x000000af9600720b */ /* 0x000fe20003f5c000 */
[----:B------:R-:W-:-:S03]  /*12480*/  IMAD.MOV.U32 R150, RZ, RZ, R192 ;  /* 0x000000ffff967224 */ /* 0x000fc600078e00c0 */
[----:B------:R-:W-:Y:S01]  /*12490*/  FSEL R148, R178, RZ, !P2 ;  /* 0x000000ffb2947208 */ /* 0x000fe20005000000 */
[----:B------:R-:W-:Y:S01]  /*124a0*/  IMAD.MOV.U32 R178, RZ, RZ, 0x2 ;  /* 0x00000002ffb27424 */ /* 0x000fe200078e00ff */
        /* <DEDUP_REMOVED lines=12> */
.L_x_7504:
        /* <DEDUP_REMOVED lines=13> */
.L_x_7506:
[----:B------:R-:W-:Y:S05]  /*12640*/  BSYNC.RECONVERGENT B2 ;  /* 0x0000000000027941 */ /* 0x000fea0003800200 */
.L_x_7505:
        /* <DEDUP_REMOVED lines=43> */
.L_x_7503:
[----:B------:R-:W-:Y:S05]  /*12900*/  BSYNC.RECONVERGENT B1 ;  /* 0x0000000000017941 */ /* 0x000fea0003800200 */
.L_x_7502:
[----:B------:R-:W-:Y:S01]  /*12910*/  I2FP.F32.U32 R150, R150 ;  /* 0x0000009600967245 */ /* 0x000fe20000201000 */
[----:B------:R-:W-:Y:S01]  /*12920*/  BSSY.RECONVERGENT B1, `(.L_x_7507) ;  /* 0x000004c000017945 */ /* 0x000fe20003800200 */
[----:B------:R-:W-:Y:S01]  /*12930*/  ISETP.NE.AND P2, PT, R178, 0x1, PT ;  /* 0x00000001b200780c */ /* 0x000fe20003f45270 */
[----:B------:R-:W-:Y:S01]  /*12940*/  IMAD.MOV.U32 R194, RZ, RZ, 0x2 ;  /* 0x00000002ffc27424 */ /* 0x000fe200078e00ff */
[----:B------:R-:W-:Y:S01]  /*12950*/  SHF.L.U32 R179, R164, 0x10, RZ ;  /* 0x00000010a4b37819 */ /* 0x000fe200000006ff */
[----:B------:R-:W-:Y:S01]  /*12960*/  FFMA.FTZ R150, R150, R177, 1.1641532182693481445e-10 ;  /* 0x2f00000096967423 */ /* 0x000fe200000100b1 */
[----:B------:R-:W-:Y:S01]  /*12970*/  LOP3.LUT R206, R206, 0xfffffff7, RZ, 0xc0, !PT ;  /* 0xfffffff7cece7812 */ /* 0x000fe200078ec0ff */
[----:B------:R-:W-:-:S03]  /*12980*/  IMAD.MOV.U32 R164, RZ, RZ, R192 ;  /* 0x000000ffffa47224 */ /* 0x000fc600078e00c0 */
        /* <DEDUP_REMOVED lines=12> */
.L_x_7509:
        /* <DEDUP_REMOVED lines=13> */
.L_x_7511:
[----:B------:R-:W-:Y:S05]  /*12b20*/  BSYNC.RECONVERGENT B2 ;  /* 0x0000000000027941 */ /* 0x000fea0003800200 */
.L_x_7510:
        /* <DEDUP_REMOVED lines=43> */
.L_x_7508:
[----:B------:R-:W-:Y:S05]  /*12de0*/  BSYNC.RECONVERGENT B1 ;  /* 0x0000000000017941 */ /* 0x000fea0003800200 */
.L_x_7507:
        /* <DEDUP_REMOVED lines=23> */
.L_x_7514:
        /* <DEDUP_REMOVED lines=13> */
.L_x_7516:
[----:B------:R-:W-:Y:S05]  /*13030*/  BSYNC.RECONVERGENT B2 ;  /* 0x0000000000027941 */ /* 0x000fea0003800200 */
.L_x_7515:
        /* <DEDUP_REMOVED lines=43> */
.L_x_7513:
[----:B------:R-:W-:Y:S05]  /*132f0*/  BSYNC.RECONVERGENT B1 ;  /* 0x0000000000017941 */ /* 0x000fea0003800200 */
.L_x_7512:
[----:B------:R-:W-:Y:S01]  /*13300*/  I2FP.F32.U32 R150, R150 ;  /* 0x0000009600967245 */ /* 0x000fe20000201000 */
[----:B------:R-:W-:Y:S01]  /*13310*/  BSSY.RECONVERGENT B1, `(.L_x_7517) ;  /* 0x000004d000017945 */ /* 0x000fe20003800200 */
[----:B------:R-:W-:Y:S01]  /*13320*/  ISETP.NE.AND P2, PT, R178, 0x1, PT ;  /* 0x00000001b200780c */ /* 0x000fe20003f45270 */
[----:B------:R-:W-:Y:S01]  /*13330*/  IMAD.MOV.U32 R194, RZ, RZ, 0x2 ;  /* 0x00000002ffc27424 */ /* 0x000fe200078e00ff */
[C---:B------:R-:W-:Y:S01]  /*13340*/  SHF.L.U32 R179, R165.reuse, 0x10, RZ ;  /* 0x00000010a5b37819 */ /* 0x040fe200000006ff */
[----:B------:R-:W-:Y:S01]  /*13350*/  FFMA.FTZ R150, R150, R177, 1.1641532182693481445e-10 ;  /* 0x2f00000096967423 */ /* 0x000fe200000100b1 */
[----:B------:R-:W-:Y:S01]  /*13360*/  LOP3.LUT R206, R206, 0xfffffffb, RZ, 0xc0, !PT ;  /* 0xfffffffbcece7812 */ /* 0x000fe200078ec0ff */
[----:B------:R-:W-:Y:S01]  /*13370*/  IMAD.MOV.U32 R164, RZ, RZ, R192 ;  /* 0x000000ffffa47224 */ /* 0x000fe200078e00c0 */
[----:B------:R-:W-:Y:S02]  /*13380*/  PRMT R165, R165, 0x7632, R165 ;  /* 0x00007632a5a57816 */ /* 0x000fe400000000a5 */
        /* <DEDUP_REMOVED lines=12> */
.L_x_7519:
        /* <DEDUP_REMOVED lines=13> */
.L_x_7521:
[----:B------:R-:W-:Y:S05]  /*13520*/  BSYNC.RECONVERGENT B2 ;  /* 0x0000000000027941 */ /* 0x000fea0003800200 */
.L_x_7520:
        /* <DEDUP_REMOVED lines=43> */
.L_x_7518:
[----:B------:R-:W-:Y:S05]  /*137e0*/  BSYNC.RECONVERGENT B1 ;  /* 0x0000000000017941 */ /* 0x000fea0003800200 */
.L_x_7517:
        /* <DEDUP_REMOVED lines=23> */
.L_x_7524:
        /* <DEDUP_REMOVED lines=13> */
.L_x_7526:
[----:B------:R-:W-:Y:S05]  /*13a30*/  BSYNC.RECONVERGENT B2 ;  /* 0x0000000000027941 */ /* 0x000fea0003800200 */
.L_x_7525:
        /* <DEDUP_REMOVED lines=43> */
.L_x_7523:
[----:B------:R-:W-:Y:S05]  /*13cf0*/  BSYNC.RECONVERGENT B1 ;  /* 0x0000000000017941 */ /* 0x000fea0003800200 */
.L_x_7522:
        /* <DEDUP_REMOVED lines=20> */
.L_x_7529:
        /* <DEDUP_REMOVED lines=13> */
.L_x_7531:
[----:B------:R-:W-:Y:S05]  /*13f10*/  BSYNC.RECONVERGENT B2 ;  /* 0x0000000000027941 */ /* 0x000fea0003800200 */
.L_x_7530:
        /* <DEDUP_REMOVED lines=43> */
.L_x_7528:
[----:B------:R-:W-:Y:S05]  /*141d0*/  BSYNC.RECONVERGENT B1 ;  /* 0x0000000000017941 */ /* 0x000fea0003800200 */
.L_x_7527:
        /* <DEDUP_REMOVED lines=23> */
.L_x_7534:
        /* <DEDUP_REMOVED lines=13> */
.L_x_7536:
[----:B------:R-:W-:Y:S05]  /*14420*/  BSYNC.RECONVERGENT B2 ;  /* 0x0000000000027941 */ /* 0x000fea0003800200 */
.L_x_7535:
        /* <DEDUP_REMOVED lines=43> */
.L_x_7533:
[----:B------:R-:W-:Y:S05]  /*146e0*/  BSYNC.RECONVERGENT B1 ;  /* 0x0000000000017941 */ /* 0x000fea0003800200 */
.L_x_7532:
[----:B------:R-:W-:Y:S01]  /*146f0*/  ISETP.NE.AND P3, PT, R199, 0x1, PT ;  /* 0x00000001c700780c */ /* 0x000fe20003f65270 */
[----:B------:R-:W-:Y:S01]  /*14700*/  BSSY.RECONVERGENT B1, `(.L_x_7537) ;  /* 0x000004b000017945 */ /* 0x000fe20003800200 */
[----:B------:R-:W-:Y:S01]  /*14710*/  I2FP.F32.U32 R164, R164 ;  /* 0x000000a400a47245 */ /* 0x000fe20000201000 */
[----:B------:R-:W-:Y:S01]  /*14720*/  IMAD.MOV.U32 R194, RZ, RZ, 0x2 ;  /* 0x00000002ffc27424 */ /* 0x000fe200078e00ff */
[C---:B------:R-:W-:Y:S01]  /*14730*/  SHF.L.U32 R165, R166.reuse, 0x10, RZ ;  /* 0x00000010a6a57819 */ /* 0x040fe200000006ff */
[----:B------:R-:W-:Y:S01]  /*14740*/  IMAD.MOV.U32 R179, RZ, RZ, R192 ;  /* 0x000000ffffb37224 */ /* 0x000fe200078e00c0 */
[----:B------:R-:W-:Y:S01]  /*14750*/  PRMT R166, R166, 0x7632, R166 ;  /* 0x00007632a6a67816 */ /* 0x000fe200000000a6 */
[----:B------:R-:W-:Y:S02]  /*14760*/  FFMA.FTZ R178, R164, R177, 1.1641532182693481445e-10 ;  /* 0x2f000000a4b27423 */ /* 0x000fe400000100b1 */
[----:B------:R-:W-:-:S03]  /*14770*/  FMUL.FTZ R164, R165, R176 ;  /* 0x000000b0a5a47220 */ /* 0x000fc60000410000 */
        /* <DEDUP_REMOVED lines=10> */
.L_x_7539:
        /* <DEDUP_REMOVED lines=13> */
.L_x_7541:
[----:B------:R-:W-:Y:S05]  /*148f0*/  BSYNC.RECONVERGENT B2 ;  /* 0x0000000000027941 */ /* 0x000fea0003800200 */
.L_x_7540:
        /* <DEDUP_REMOVED lines=43> */
.L_x_7538:
[----:B------:R-:W-:Y:S05]  /*14bb0*/  BSYNC.RECONVERGENT B1 ;  /* 0x0000000000017941 */ /* 0x000fea0003800200 */
.L_x_7537:
        /* <DEDUP_REMOVED lines=23> */
.L_x_7544:
        /* <DEDUP_REMOVED lines=13> */
.L_x_7546:
[----:B------:R-:W-:Y:S05]  /*14e00*/  BSYNC.RECONVERGENT B2 ;  /* 0x0000000000027941 */ /* 0x000fea0003800200 */
.L_x_7545:
        /* <DEDUP_REMOVED lines=43> */
.L_x_7543:
[----:B------:R-:W-:Y:S05]  /*150c0*/  BSYNC.RECONVERGENT B1 ;  /* 0x0000000000017941 */ /* 0x000fea0003800200 */
.L_x_7542:
[----:B------:R-:W-:Y:S01]  /*150d0*/  ISETP.NE.AND P4, PT, R179, 0x1, PT ;  /* 0x00000001b300780c */ /* 0x000fe20003f85270 */
[----:B------:R-:W-:Y:S01]  /*150e0*/  BSSY.RECONVERGENT B1, `(.L_x_7547) ;  /* 0x000004a000017945 */ /* 0x000fe20003800200 */
[----:B------:R-:W-:Y:S01]  /*150f0*/  I2FP.F32.U32 R178, R165 ;  /* 0x000000a500b27245 */ /* 0x000fe20000201000 */
[----:B------:R-:W-:Y:S01]  /*15100*/  IMAD.MOV.U32 R194, RZ, RZ, 0x2 ;  /* 0x00000002ffc27424 */ /* 0x000fe200078e00ff */
[----:B------:R-:W-:Y:S01]  /*15110*/  SHF.L.U32 R165, R166, 0x10, RZ ;  /* 0x00000010a6a57819 */ /* 0x000fe200000006ff */
[----:B------:R-:W-:Y:S02]  /*15120*/  IMAD.MOV.U32 R166, RZ, RZ, R192 ;  /* 0x000000ffffa67224 */ /* 0x000fe400078e00c0 */
        /* <DEDUP_REMOVED lines=12> */
.L_x_7549:
        /* <DEDUP_REMOVED lines=13> */
.L_x_7551:
[----:B------:R-:W-:Y:S05]  /*152c0*/  BSYNC.RECONVERGENT B2 ;  /* 0x0000000000027941 */ /* 0x000fea0003800200 */
.L_x_7550:
        /* <DEDUP_REMOVED lines=43> */
.L_x_7548:
[----:B------:R-:W-:Y:S05]  /*15580*/  BSYNC.RECONVERGENT B1 ;  /* 0x0000000000017941 */ /* 0x000fea0003800200 */
.L_x_7547:
        /* <DEDUP_REMOVED lines=23> */
.L_x_7554:
        /* <DEDUP_REMOVED lines=13> */
.L_x_7556:
[----:B------:R-:W-:Y:S05]  /*157d0*/  BSYNC.RECONVERGENT B2 ;  /* 0x0000000000027941 */ /* 0x000fea0003800200 */
.L_x_7555:
        /* <DEDUP_REMOVED lines=43> */
.L_x_7553:
[----:B------:R-:W-:Y:S05]  /*15a90*/  BSYNC.RECONVERGENT B1 ;  /* 0x0000000000017941 */ /* 0x000fea0003800200 */
.L_x_7552:
        /* <DEDUP_REMOVED lines=19> */
.L_x_7559:
        /* <DEDUP_REMOVED lines=13> */
.L_x_7561:
[----:B------:R-:W-:Y:S05]  /*15ca0*/  BSYNC.RECONVERGENT B2 ;  /* 0x0000000000027941 */ /* 0x000fea0003800200 */
.L_x_7560:
        /* <DEDUP_REMOVED lines=43> */
.L_x_7558:
[----:B------:R-:W-:Y:S05]  /*15f60*/  BSYNC.RECONVERGENT B1 ;  /* 0x0000000000017941 */ /* 0x000fea0003800200 */
.L_x_7557:
        /* <DEDUP_REMOVED lines=23> */
.L_x_7564:
        /* <DEDUP_REMOVED lines=13> */
.L_x_7566:
[----:B------:R-:W-:Y:S05]  /*161b0*/  BSYNC.RECONVERGENT B2 ;  /* 0x0000000000027941 */ /* 0x000fea0003800200 */
.L_x_7565:
        /* <DEDUP_REMOVED lines=43> */
.L_x_7563:
[----:B------:R-:W-:Y:S05]  /*16470*/  BSYNC.RECONVERGENT B1 ;  /* 0x0000000000017941 */ /* 0x000fea0003800200 */
.L_x_7562:
        /* <DEDUP_REMOVED lines=18> */
.L_x_7569:
        /* <DEDUP_REMOVED lines=15> */
.L_x_7571:
[----:B------:R-:W-:Y:S05]  /*16690*/  BSYNC.RECONVERGENT B2 ;  /* 0x0000000000027941 */ /* 0x000fea0003800200 */
.L_x_7570:
        /* <DEDUP_REMOVED lines=43> */
.L_x_7568:
[----:B------:R-:W-:Y:S05]  /*16950*/  BSYNC.RECONVERGENT B1 ;  /* 0x0000000000017941 */ /* 0x000fea0003800200 */
.L_x_7567:
        /* <DEDUP_REMOVED lines=9> */
[----:B------:R-:W-:Y:S01]  /*169f0*/  @P1 FADD.FTZ R167, R139, R167 ;  /* 0x000000a78ba71221 */ /* 0x000fe20000010000 */
[----:B------:R-:W-:Y:S06]  /*16a00*/  BRA `(.L_x_7572) ;  /* 0x0000002800247947 */ /* 0x000fec0003800000 */
.L_x_7491:
[----:B------:R-:W-:Y:S01]  /*16a10*/  ISETP.NE.AND P2, PT, R194, 0x1, PT ;  /* 0x00000001c200780c */ /* 0x000fe20003f45270 */
[----:B------:R-:W-:Y:S01]  /*16a20*/  BSSY.RECONVERGENT B1, `(.L_x_7573) ;  /* 0x0000047000017945 */ /* 0x000fe20003800200 */
[----:B--2---:R-:W-:Y:S01]  /*16a30*/  IMAD.MOV.U32 R173, RZ, RZ, 0x2 ;  /* 0x00000002ffad7424 */ /* 0x004fe200078e00ff */
        /* <DEDUP_REMOVED lines=13> */
.L_x_7575:
        /* <DEDUP_REMOVED lines=13> */
.L_x_7577:
[----:B------:R-:W-:Y:S05]  /*16be0*/  BSYNC.RECONVERGENT B2 ;  /* 0x0000000000027941 */ /* 0x000fea0003800200 */
.L_x_7576:
        /* <DEDUP_REMOVED lines=42> */
.L_x_7574:
[----:B------:R-:W-:Y:S05]  /*16e90*/  BSYNC.RECONVERGENT B1 ;  /* 0x0000000000017941 */ /* 0x000fea0003800200 */
.L_x_7573:
        /* <DEDUP_REMOVED lines=22> */
.L_x_7580:
        /* <DEDUP_REMOVED lines=13> */
.L_x_7582:
[----:B------:R-:W-:Y:S05]  /*170d0*/  BSYNC.RECONVERGENT B2 ;  /* 0x0000000000027941 */ /* 0x000fea0003800200 */
.L_x_7581:
        /* <DEDUP_REMOVED lines=43> */
.L_x_7579:
[----:B------:R-:W-:Y:S05]  /*17390*/  BSYNC.RECONVERGENT B1 ;  /* 0x0000000000017941 */ /* 0x000fea0003800200 */
.L_x_7578:
        /* <DEDUP_REMOVED lines=19> */
.L_x_7585:
        /* <DEDUP_REMOVED lines=13> */
.L_x_7587:
[----:B------:R-:W-:Y:S05]  /*175a0*/  BSYNC.RECONVERGENT B2 ;  /* 0x0000000000027941 */ /* 0x000fea0003800200 */
.L_x_7586:
        /* <DEDUP_REMOVED lines=43> */
.L_x_7584:
[----:B------:R-:W-:Y:S05]  /*17860*/  BSYNC.RECONVERGENT B1 ;  /* 0x0000000000017941 */ /* 0x000fea0003800200 */
.L_x_7583:
[----:B------:R-:W-:Y:S01]  /*17870*/  I2FP.F32.U32 R151, R151 ;  /* 0x0000009700977245 */ /* 0x000fe20000201000 */
[----:B------:R-:W-:Y:S01]  /*17880*/  BSSY.RECONVERGENT B1, `(.L_x_7588) ;  /* 0x000004c000017945 */ /* 0x000fe20003800200 */
[----:B------:R-:W-:Y:S01]  /*17890*/  LOP3.LUT R206, R206, 0xfffffffb, RZ, 0xc0, !PT ;  /* 0xfffffffbcece7812 */ /* 0x000fe200078ec0ff */
[----:B------:R-:W-:Y:S01]  /*178a0*/  IMAD.MOV.U32 R176, RZ, RZ, 0x2 ;  /* 0x00000002ffb07424 */ /* 0x000fe200078e00ff */
[----:B------:R-:W-:Y:S01]  /*178b0*/  PRMT R164, R165, 0x7632, R164 ;  /* 0x00007632a5a47816 */ /* 0x000fe200000000a4 */
[----:B------:R-:W-:Y:S01]  /*178c0*/  FFMA.FTZ R173, R151, R148, 1.1641532182693481445e-10 ;  /* 0x2f00000097ad7423 */ /* 0x000fe20000010094 */
[----:B------:R-:W-:Y:S01]  /*178d0*/  SHF.L.U32 R151, R165, 0x10, RZ ;  /* 0x00000010a5977819 */ /* 0x000fe200000006ff */
[----:B------:R-:W-:-:S03]  /*178e0*/  IMAD.MOV.U32 R165, RZ, RZ, R192 ;  /* 0x000000ffffa57224 */ /* 0x000fc600078e00c0 */
[----:B------:R-:W-:-:S13]  /*178f0*/  FSETP.LE.FTZ.AND P2, PT, R173, R172, PT ;  /* 0x000000acad00720b */ /* 0x000fda0003f53000 */
        /* <DEDUP_REMOVED lines=11> */
.L_x_7590:
        /* <DEDUP_REMOVED lines=13> */
.L_x_7592:
[----:B------:R-:W-:Y:S05]  /*17a80*/  BSYNC.RECONVERGENT B2 ;  /* 0x0000000000027941 */ /* 0x000fea0003800200 */
.L_x_7591:
        /* <DEDUP_REMOVED lines=43> */
.L_x_7589:
[----:B------:R-:W-:Y:S05]  /*17d40*/  BSYNC.RECONVERGENT B1 ;  /* 0x0000000000017941 */ /* 0x000fea0003800200 */
.L_x_7588:
        /* <DEDUP_REMOVED lines=19> */
.L_x_7595:
        /* <DEDUP_REMOVED lines=13> */
.L_x_7597:
[----:B------:R-:W-:Y:S05]  /*17f50*/  BSYNC.RECONVERGENT B2 ;  /* 0x0000000000027941 */ /* 0x000fea0003800200 */
.L_x_7596:
        /* <DEDUP_REMOVED lines=43> */
.L_x_7594:
[----:B------:R-:W-:Y:S05]  /*18210*/  BSYNC.RECONVERGENT B1 ;  /* 0x0000000000017941 */ /* 0x000fea0003800200 */
.L_x_7593:
        /* <DEDUP_REMOVED lines=18> */
.L_x_7600:
        /* <DEDUP_REMOVED lines=13> */
.L_x_7602:
[----:B------:R-:W-:Y:S05]  /*18410*/  BSYNC.RECONVERGENT B2 ;  /* 0x0000000000027941 */ /* 0x000fea0003800200 */
.L_x_7601:
        /* <DEDUP_REMOVED lines=43> */
.L_x_7599:
[----:B------:R-:W-:Y:S05]  /*186d0*/  BSYNC.RECONVERGENT B1 ;  /* 0x0000000000017941 */ /* 0x000fea0003800200 */
.L_x_7598:
        /* <DEDUP_REMOVED lines=17> */
.L_x_7605:
        /* <DEDUP_REMOVED lines=13> */
.L_x_7607:
[----:B------:R-:W-:Y:S05]  /*188c0*/  BSYNC.RECONVERGENT B2 ;  /* 0x0000000000027941 */ /* 0x000fea0003800200 */
.L_x_7606:
        /* <DEDUP_REMOVED lines=43> */
.L_x_7604:
[----:B------:R-:W-:Y:S05]  /*18b80*/  BSYNC.RECONVERGENT B1 ;  /* 0x0000000000017941 */ /* 0x000fea0003800200 */
.L_x_7603:
        /* <DEDUP_REMOVED lines=18> */
.L_x_7610:
        /* <DEDUP_REMOVED lines=13> */
.L_x_7612:
[----:B------:R-:W-:Y:S05]  /*18d80*/  BSYNC.RECONVERGENT B2 ;  /* 0x0000000000027941 */ /* 0x000fea0003800200 */
.L_x_7611:
        /* <DEDUP_REMOVED lines=43> */
.L_x_7609:
[----:B------:R-:W-:Y:S05]  /*19040*/  BSYNC.RECONVERGENT B1 ;  /* 0x0000000000017941 */ /* 0x000fea0003800200 */
.L_x_7608:
        /* <DEDUP_REMOVED lines=37> */
.L_x_7572:
        /* <DEDUP_REMOVED lines=44> */
.L_x_7613:
[----:B------:R-:W-:Y:S01]  /*19560*/  IMAD.MOV.U32 R204, RZ, RZ, R174 ;  /* 0x000000ffffcc7224 */ /* 0x000fe200078e00ae */
[----:B------:R-:W-:-:S07]  /*19570*/  IADD3 R0, PT, PT, R0, 0x100, RZ ;  /* 0x0000010000007810 */ /* 0x000fce0007ffe0ff */
.L_x_7490:
[----:B------:R-:W-:Y:S05]  /*19580*/  BSYNC.RECONVERGENT B0 ;  /* 0x0000000000007941 */ /* 0x000fea0003800200 */
.L_x_7489:
        /* <DEDUP_REMOVED lines=40> */
.L_x_7619:
        /* <DEDUP_REMOVED lines=13> */
.L_x_7621:
[----:B------:R-:W-:Y:S05]  /*198e0*/  BSYNC.RECONVERGENT B2 ;  /* 0x0000000000027941 */ /* 0x000fea0003800200 */
.L_x_7620:
        /* <DEDUP_REMOVED lines=42> */
[----:B------:R-:W-:-:S07]  /*19b90*/  IMAD.MOV.U32 R178, RZ, RZ, RZ ;  /* 0x000000ffffb27224 */ /* 0x000fce00078e00ff */
.L_x_7618:
[----:B------:R-:W-:Y:S05]  /*19ba0*/  BSYNC.RECONVERGENT B1 ;  /* 0x0000000000017941 */ /* 0x000fea0003800200 */
.L_x_7617:
        /* <DEDUP_REMOVED lines=24> */
.L_x_7624:
        /* <DEDUP_REMOVED lines=13> */
.L_x_7626:
[----:B------:R-:W-:Y:S05]  /*19e00*/  BSYNC.RECONVERGENT B2 ;  /* 0x0000000000027941 */ /* 0x000fea0003800200 */
.L_x_7625:
        /* <DEDUP_REMOVED lines=40> */
[----:B------:R-:W-:Y:S01]  /*1a090*/  MOV R192, R198 ;  /* 0x000000c600c07202 */ /* 0x000fe20000000f00 */
[----:B------:R-:W-:Y:S01]  /*1a0a0*/  IMAD.MOV.U32 R174, RZ, RZ, R196 ;  /* 0x000000ffffae7224 */ /* 0x000fe200078e00c4 */
[----:B------:R-:W-:-:S07]  /*1a0b0*/  LOP3.LUT R190, R178, UR36, R197, 0x96, !PT ;  /* 0x00000024b2be7c12 */ /* 0x000fce000f8e96c5 */
.L_x_7623:
[----:B------:R-:W-:Y:S05]  /*1a0c0*/  BSYNC.RECONVERGENT B1 ;  /* 0x0000000000017941 */ /* 0x000fea0003800200 */
.L_x_7622:
[----:B------:R-:W-:Y:S01]  /*1a0d0*/  I2FP.F32.U32 R154, R154 ;  /* 0x0000009a009a7245 */ /* 0x000fe20000201000 */
[----:B------:R-:W-:Y:S01]  /*1a0e0*/  IMAD.U32 R179, R184, 0x10000, RZ ;  /* 0x00010000b8b37824 */ /* 0x000fe200078e00ff */
[----:B------:R-:W-:Y:S03]  /*1a0f0*/  BSSY.RECONVERGENT B1, `(.L_x_7627) ;  /* 0x000004e000017945 */ /* 0x000fe60003800200 */
[----:B------:R-:W-:Y:S01]  /*1a100*/  FFMA.FTZ R154, R154, R177, 1.1641532182693481445e-10 ;  /* 0x2f0000009a9a7423 */ /* 0x000fe200000100b1 */
[----:B------:R-:W-:Y:S01]  /*1a110*/  FMUL.FTZ R178, R179, R176 ;  /* 0x000000b0b3b27220 */ /* 0x000fe20000410000 */
[----:B------:R-:W-:-:S03]  /*1a120*/  FSEL R179, R152, RZ, P4 ;  /* 0x000000ff98b37208 */ /* 0x000fc60002000000 */
[----:B------:R-:W-:Y:S02]  /*1a130*/  FSETP.GTU.FTZ.AND P2, PT, R154, R175, PT ;  /* 0x000000af9a00720b */ /* 0x000fe40003f5c000 */
[----:B------:R-:W-:Y:S02]  /*1a140*/  MOV R154, R192 ;  /* 0x000000c0009a7202 */ /* 0x000fe40000000f00 */
[----:B------:R-:W-:Y:S01]  /*1a150*/  FSEL R152, R178, RZ, !P2 ;  /* 0x000000ffb2987208 */ /* 0x000fe20005000000 */
[----:B------:R-:W-:Y:S01]  /*1a160*/  IMAD.MOV.U32 R178, RZ, RZ, 0x2 ;  /* 0x00000002ffb27424 */ /* 0x000fe200078e00ff */
        /* <DEDUP_REMOVED lines=13> */
.L_x_7629:
        /* <DEDUP_REMOVED lines=13> */
.L_x_7631:
[----:B------:R-:W-:Y:S05]  /*1a310*/  BSYNC.RECONVERGENT B2 ;  /* 0x0000000000027941 */ /* 0x000fea0003800200 */
.L_x_7630:
        /* <DEDUP_REMOVED lines=43> */
.L_x_7628:
[----:B------:R-:W-:Y:S05]  /*1a5d0*/  BSYNC.RECONVERGENT B1 ;  /* 0x0000000000017941 */ /* 0x000fea0003800200 */
.L_x_7627:
[----:B------:R-:W-:Y:S01]  /*1a5e0*/  I2FP.F32.U32 R154, R154 ;  /* 0x0000009a009a7245 */ /* 0x000fe20000201000 */
[----:B------:R-:W-:Y:S01]  /*1a5f0*/  IMAD.U32 R179, R168, 0x10000, RZ ;  /* 0x00010000a8b37824 */ /* 0x000fe200078e00ff */
[----:B------:R-:W-:Y:S01]  /*1a600*/  ISETP.NE.AND P2, PT, R178, 0x1, PT ;  /* 0x00000001b200780c */ /* 0x000fe20003f45270 */
[----:B------:R-:W-:Y:S01]  /*1a610*/  BSSY.RECONVERGENT B1, `(.L_x_7632) ;  /* 0x000004a000017945 */ /* 0x000fe20003800200 */
[----:B------:R-:W-:Y:S01]  /*1a620*/  LOP3.LUT R206, R206, 0xfffffff7, RZ, 0xc0, !PT ;  /* 0xfffffff7cece7812 */ /* 0x000fe200078ec0ff */
[----:B------:R-:W-:Y:S01]  /*1a630*/  FFMA.FTZ R154, R154, R177, 1.1641532182693481445e-10 ;  /* 0x2f0000009a9a7423 */ /* 0x000fe200000100b1 */
[----:B------:R-:W-:Y:S01]  /*1a640*/  IMAD.MOV.U32 R194, RZ, RZ, 0x2 ;  /* 0x00000002ffc27424 */ /* 0x000fe200078e00ff */
[----:B------:R-:W-:-:S03]  /*1a650*/  MOV R168, R192 ;  /* 0x000000c000a87202 */ /* 0x000fc60000000f00 */
        /* <DEDUP_REMOVED lines=12> */
.L_x_7634:
        /* <DEDUP_REMOVED lines=13> */
.L_x_7636:
[----:B------:R-:W-:Y:S05]  /*1a7f0*/  BSYNC.RECONVERGENT B2 ;  /* 0x0000000000027941 */ /* 0x000fea0003800200 */
.L_x_7635:
        /* <DEDUP_REMOVED lines=43> */
.L_x_7633:
[----:B------:R-:W-:Y:S05]  /*1aab0*/  BSYNC.RECONVERGENT B1 ;  /* 0x0000000000017941 */ /* 0x000fea0003800200 */
.L_x_7632:
[----:B------:R-:W-:Y:S01]  /*1aac0*/  I2FP.F32.U32 R168, R168 ;  /* 0x000000a800a87245 */ /* 0x000fe20000201000 */
[----:B------:R-:W-:Y:S01]  /*1aad0*/  IMAD.U32 R153, R153, 0x10000, RZ ;  /* 0x0001000099997824 */ /* 0x000fe200078e00ff */
[----:B------:R-:W-:Y:S01]  /*1aae0*/  FSEL R154, R154, RZ, P4 ;  /* 0x000000ff9a9a7208 */ /* 0x000fe20002000000 */
        /* <DEDUP_REMOVED lines=20> */
.L_x_7639:
        /* <DEDUP_REMOVED lines=13> */
.L_x_7641:
[----:B------:R-:W-:Y:S05]  /*1ad00*/  BSYNC.RECONVERGENT B2 ;  /* 0x0000000000027941 */ /* 0x000fea0003800200 */
.L_x_7640:
        /* <DEDUP_REMOVED lines=43> */
.L_x_7638:
[----:B------:R-:W-:Y:S05]  /*1afc0*/  BSYNC.RECONVERGENT B1 ;  /* 0x0000000000017941 */ /* 0x000fea0003800200 */
.L_x_7637:
        /* <DEDUP_REMOVED lines=21> */
.L_x_7644:
        /* <DEDUP_REMOVED lines=13> */
.L_x_7646:
[----:B------:R-:W-:Y:S05]  /*1b1f0*/  BSYNC.RECONVERGENT B2 ;  /* 0x0000000000027941 */ /* 0x000fea0003800200 */
.L_x_7645:
        /* <DEDUP_REMOVED lines=43> */
.L_x_7643:
[----:B------:R-:W-:Y:S05]  /*1b4b0*/  BSYNC.RECONVERGENT B1 ;  /* 0x0000000000017941 */ /* 0x000fea0003800200 */
.L_x_7642:
        /* <DEDUP_REMOVED lines=23> */
.L_x_7649:
        /* <DEDUP_REMOVED lines=13> */
.L_x_7651:
[----:B------:R-:W-:Y:S05]  /*1b700*/  BSYNC.RECONVERGENT B2 ;  /* 0x0000000000027941 */ /* 0x000fea0003800200 */
.L_x_7650:
        /* <DEDUP_REMOVED lines=43> */
.L_x_7648:
[----:B------:R-:W-:Y:S05]  /*1b9c0*/  BSYNC.RECONVERGENT B1 ;  /* 0x0000000000017941 */ /* 0x000fea0003800200 */
.L_x_7647:
        /* <DEDUP_REMOVED lines=20> */
.L_x_7654:
        /* <DEDUP_REMOVED lines=13> */
.L_x_7656:
[----:B------:R-:W-:Y:S05]  /*1bbe0*/  BSYNC.RECONVERGENT B2 ;  /* 0x0000000000027941 */ /* 0x000fea0003800200 */
.L_x_7655:
        /* <DEDUP_REMOVED lines=37> */
[----:B------:R-:W-:-:S04]  /*1be40*/  IMAD.WIDE.U32 R208, R209, -0x326172a9, RZ ;  /* 0xcd9e8d57d1d07825 */ /* 0x000fc800078e00ff */
[----:B------:R-:W-:Y:S01]  /*1be50*/  IMAD.WIDE.U32 R200, R200, -0x2daee0ad, RZ ;  /* 0xd2511f53c8c87825 */ /* 0x000fe200078e00ff */
[----:B------:R-:W-:Y:S02]  /*1be60*/  LOP3.LUT R189, R198, UR35, R209, 0x96, !PT ;  /* 0x00000023c6bd7c12 */ /* 0x000fe4000f8e96d1 */
[----:B------:R-:W-:Y:S01]  /*1be70*/  MOV R192, R208 ;  /* 0x000000d000c07202 */ /* 0x000fe20000000f00 */
[----:B------:R-:W-:Y:S01]  /*1be80*/  IMAD.MOV.U32 R174, RZ, RZ, R200 ;  /* 0x000000ffffae7224 */ /* 0x000fe200078e00c8 */
[----:B------:R-:W-:-:S07]  /*1be90*/  LOP3.LUT R190, R178, UR36, R201, 0x96, !PT ;  /* 0x00000024b2be7c12 */ /* 0x000fce000f8e96c9 */
.L_x_7653:
[----:B------:R-:W-:Y:S05]  /*1bea0*/  BSYNC.RECONVERGENT B1 ;  /* 0x0000000000017941 */ /* 0x000fea0003800200 */
.L_x_7652:
        /* <DEDUP_REMOVED lines=23> */
.L_x_7659:
        /* <DEDUP_REMOVED lines=13> */
.L_x_7661:
[----:B------:R-:W-:Y:S05]  /*1c0f0*/  BSYNC.RECONVERGENT B2 ;  /* 0x0000000000027941 */ /* 0x000fea0003800200 */
.L_x_7660:
        /* <DEDUP_REMOVED lines=43> */
.L_x_7658:
[----:B------:R-:W-:Y:S05]  /*1c3b0*/  BSYNC.RECONVERGENT B1 ;  /* 0x0000000000017941 */ /* 0x000fea0003800200 */
.L_x_7657:
        /* <DEDUP_REMOVED lines=19> */
.L_x_7664:
        /* <DEDUP_REMOVED lines=13> */
.L_x_7666:
[----:B------:R-:W-:Y:S05]  /*1c5c0*/  BSYNC.RECONVERGENT B2 ;  /* 0x0000000000027941 */ /* 0x000fea0003800200 */
.L_x_7665:
        /* <DEDUP_REMOVED lines=43> */
.L_x_7663:
[----:B------:R-:W-:Y:S05]  /*1c880*/  BSYNC.RECONVERGENT B1 ;  /* 0x0000000000017941 */ /* 0x000fea0003800200 */
.L_x_7662:
        /* <DEDUP_REMOVED lines=23> */
.L_x_7669:
        /* <DEDUP_REMOVED lines=13> */
.L_x_7671:
[----:B------:R-:W-:Y:S05]  /*1cad0*/  BSYNC.RECONVERGENT B2 ;  /* 0x0000000000027941 */ /* 0x000fea0003800200 */
.L_x_7670:
        /* <DEDUP_REMOVED lines=43> */
.L_x_7668:
[----:B------:R-:W-:Y:S05]  /*1cd90*/  BSYNC.RECONVERGENT B1 ;  /* 0x0000000000017941 */ /* 0x000fea0003800200 */
.L_x_7667:
        /* <DEDUP_REMOVED lines=18> */
.L_x_7674:
        /* <DEDUP_REMOVED lines=13> */
.L_x_7676:
[----:B------:R-:W-:Y:S05]  /*1cf90*/  BSYNC.RECONVERGENT B2 ;  /* 0x0000000000027941 */ /* 0x000fea0003800200 */
.L_x_7675:
        /* <DEDUP_REMOVED lines=43> */
.L_x_7673:
[----:B------:R-:W-:Y:S05]  /*1d250*/  BSYNC.RECONVERGENT B1 ;  /* 0x0000000000017941 */ /* 0x000fea0003800200 */
.L_x_7672:
        /* <DEDUP_REMOVED lines=23> */
.L_x_7679:
        /* <DEDUP_REMOVED lines=13> */
.L_x_7681:
[----:B------:R-:W-:Y:S05]  /*1d4a0*/  BSYNC.RECONVERGENT B2 ;  /* 0x0000000000027941 */ /* 0x000fea0003800200 */
.L_x_7680:
        /* <DEDUP_REMOVED lines=43> */
.L_x_7678:
[----:B------:R-:W-:Y:S05]  /*1d760*/  BSYNC.RECONVERGENT B1 ;  /* 0x0000000000017941 */ /* 0x000fea0003800200 */
.L_x_7677:
        /* <DEDUP_REMOVED lines=19> */
.L_x_7684:
        /* <DEDUP_REMOVED lines=13> */
.L_x_7686:
[----:B------:R-:W-:Y:S05]  /*1d970*/  BSYNC.RECONVERGENT B2 ;  /* 0x0000000000027941 */ /* 0x000fea0003800200 */
.L_x_7685:
        /* <DEDUP_REMOVED lines=43> */
.L_x_7683:
[----:B------:R-:W-:Y:S05]  /*1dc30*/  BSYNC.RECONVERGENT B1 ;  /* 0x0000000000017941 */ /* 0x000fea0003800200 */
.L_x_7682:
        /* <DEDUP_REMOVED lines=23> */
.L_x_7689:
        /* <DEDUP_REMOVED lines=13> */
.L_x_7691:
[----:B------:R-:W-:Y:S05]  /*1de80*/  BSYNC.RECONVERGENT B2 ;  /* 0x0000000000027941 */ /* 0x000fea0003800200 */
.L_x_7690:
        /* <DEDUP_REMOVED lines=43> */
.L_x_7688:
[----:B------:R-:W-:Y:S05]  /*1e140*/  BSYNC.RECONVERGENT B1 ;  /* 0x0000000000017941 */ /* 0x000fea0003800200 */
.L_x_7687:
        /* <DEDUP_REMOVED lines=18> */
.L_x_7694:
        /* <DEDUP_REMOVED lines=15> */
.L_x_7696:
[----:B------:R-:W-:Y:S05]  /*1e360*/  BSYNC.RECONVERGENT B2 ;  /* 0x0000000000027941 */ /* 0x000fea0003800200 */
.L_x_7695:
        /* <DEDUP_REMOVED lines=43> */
.L_x_7693:
[----:B------:R-:W-:Y:S05]  /*1e620*/  BSYNC.RECONVERGENT B1 ;  /* 0x0000000000017941 */ /* 0x000fea0003800200 */
.L_x_7692:
        /* <DEDUP_REMOVED lines=11> */
.L_x_7616:
[----:B------:R-:W-:Y:S01]  /*1e6e0*/  ISETP.NE.AND P2, PT, R194, 0x1, PT ;  /* 0x00000001c200780c */ /* 0x000fe20003f45270 */
[----:B------:R-:W-:Y:S01]  /*1e6f0*/  BSSY.RECONVERGENT B1, `(.L_x_7698) ;  /* 0x0000047000017945 */ /* 0x000fe20003800200 */
[----:B01----:R-:W-:Y:S01]  /*1e700*/  IMAD.MOV.U32 R173, RZ, RZ, 0x2 ;  /* 0x00000002ffad7424 */ /* 0x003fe200078e00ff */
[----:B--2---:R-:W-:Y:S01]  /*1e710*/  MOV R152, R192 ;  /* 0x000000c000987202 */ /* 0x004fe20000000f00 */
        /* <DEDUP_REMOVED lines=12> */
.L_x_7700:
        /* <DEDUP_REMOVED lines=13> */
.L_x_7702:
[----:B------:R-:W-:Y:S05]  /*1e8b0*/  BSYNC.RECONVERGENT B2 ;  /* 0x0000000000027941 */ /* 0x000fea0003800200 */
.L_x_7701:
        /* <DEDUP_REMOVED lines=42> */
.L_x_7699:
[----:B------:R-:W-:Y:S05]  /*1eb60*/  BSYNC.RECONVERGENT B1 ;  /* 0x0000000000017941 */ /* 0x000fea0003800200 */
.L_x_7698:
[----:B------:R-:W0:Y:S01]  /*1eb70*/  LDC R172, c[0x0][0x404] ;  /* 0x00010100ffac7b82 */ /* 0x000e220000000800 */
[----:B------:R-:W-:Y:S01]  /*1eb80*/  I2FP.F32.U32 R153, R152 ;  /* 0x0000009800997245 */ /* 0x000fe20000201000 */
[----:B------:R-:W-:Y:S01]  /*1eb90*/  HFMA2 R152, -RZ, RZ, 0.1171875, 0 ;  /* 0x2f800000ff987431 */ /* 0x000fe200000001ff */
[----:B------:R-:W-:Y:S01]  /*1eba0*/  ISETP.NE.AND P2, PT, R173, 0x1, PT ;  /* 0x00000001ad00780c */ /* 0x000fe20003f45270 */
[----:B------:R-:W-:Y:S01]  /*1ebb0*/  BSSY.RECONVERGENT B1, `(.L_x_7703) ;  /* 0x000004b000017945 */ /* 0x000fe20003800200 */
[----:B------:R-:W-:Y:S02]  /*1ebc0*/  LOP3.LUT R206, R206, 0xffffffef, RZ, 0xc0, !PT ;  /* 0xffffffefcece7812 */ /* 0x000fe400078ec0ff */
[----:B------:R-:W-:Y:S01]  /*1ebd0*/  FFMA.FTZ R153, R153, R152, 1.1641532182693481445e-10 ;  /* 0x2f00000099997423 */ /* 0x000fe20000010098 */
[----:B-----5:R-:W-:Y:S02]  /*1ebe0*/  PRMT R154, R168, 0x7632, R154 ;  /* 0x00007632a89a7816 */ /* 0x020fe4000000009a */
[----:B------:R-:W-:-:S02]  /*1ebf0*/  MOV R155, R192 ;  /* 0x000000c0009b7202 */ /* 0x000fc40000000f00 */
[----:B0-----:R-:W-:Y:S01]  /*1ec00*/  FSETP.LE.FTZ.AND P3, PT, R153, R172, PT ;  /* 0x000000ac9900720b */ /* 0x001fe20003f73000 */
[----:B------:R-:W-:Y:S02]  /*1ec10*/  IMAD.U32 R153, R168, 0x10000, RZ ;  /* 0x00010000a8997824 */ /* 0x000fe400078e00ff */
[----:B------:R-:W-:-:S10]  /*1ec20*/  IMAD.MOV.U32 R168, RZ, RZ, 0x2 ;  /* 0x00000002ffa87424 */ /* 0x000fd400078e00ff */
        /* <DEDUP_REMOVED lines=10> */
.L_x_7705:
        /* <DEDUP_REMOVED lines=13> */
.L_x_7707:
[----:B------:R-:W-:Y:S05]  /*1eda0*/  BSYNC.RECONVERGENT B2 ;  /* 0x0000000000027941 */ /* 0x000fea0003800200 */
.L_x_7706:
        /* <DEDUP_REMOVED lines=43> */
.L_x_7704:
[----:B------:R-:W-:Y:S05]  /*1f060*/  BSYNC.RECONVERGENT B1 ;  /* 0x0000000000017941 */ /* 0x000fea0003800200 */
.L_x_7703:
        /* <DEDUP_REMOVED lines=19> */
.L_x_7710:
        /* <DEDUP_REMOVED lines=13> */
.L_x_7712:
[----:B------:R-:W-:Y:S05]  /*1f270*/  BSYNC.RECONVERGENT B2 ;  /* 0x0000000000027941 */ /* 0x000fea0003800200 */
.L_x_7711:
        /* <DEDUP_REMOVED lines=43> */
.L_x_7709:
[----:B------:R-:W-:Y:S05]  /*1f530*/  BSYNC.RECONVERGENT B1 ;  /* 0x0000000000017941 */ /* 0x000fea0003800200 */
.L_x_7708:
[----:B------:R-:W-:Y:S01]  /*1f540*/  I2FP.F32.U32 R155, R155 ;  /* 0x0000009b009b7245 */ /* 0x000fe20000201000 */
[----:B------:R-:W-:Y:S01]  /*1f550*/  BSSY.RECONVERGENT B1, `(.L_x_7713) ;  /* 0x000004c000017945 */ /* 0x000fe20003800200 */
[----:B------:R-:W-:Y:S01]  /*1f560*/  ISETP.NE.AND P2, PT, R175, 0x1, PT ;  /* 0x00000001af00780c */ /* 0x000fe20003f45270 */
[----:B------:R-:W-:Y:S01]  /*1f570*/  IMAD.MOV.U32 R176, RZ, RZ, 0x2 ;  /* 0x00000002ffb07424 */ /* 0x000fe200078e00ff */
[----:B------:R-:W-:Y:S01]  /*1f580*/  LOP3.LUT R206, R206, 0xfffffffb, RZ, 0xc0, !PT ;  /* 0xfffffffbcece7812 */ /* 0x000fe200078ec0ff */
[----:B------:R-:W-:Y:S01]  /*1f590*/  FFMA.FTZ R173, R155, R152, 1.1641532182693481445e-10 ;  /* 0x2f0000009bad7423 */ /* 0x000fe20000010098 */
[C---:B------:R-:W-:Y:S01]  /*1f5a0*/  IMAD.U32 R155, R169.reuse, 0x10000, RZ ;  /* 0x00010000a99b7824 */ /* 0x040fe200078e00ff */
[----:B------:R-:W-:Y:S02]  /*1f5b0*/  PRMT R168, R169, 0x7632, R168 ;  /* 0x00007632a9a87816 */ /* 0x000fe400000000a8 */
        /* <DEDUP_REMOVED lines=12> */
.L_x_7715:
        /* <DEDUP_REMOVED lines=13> */
.L_x_7717:
[----:B------:R-:W-:Y:S05]  /*1f750*/  BSYNC.RECONVERGENT B2 ;  /* 0x0000000000027941 */ /* 0x000fea0003800200 */
.L_x_7716:
        /* <DEDUP_REMOVED lines=43> */
.L_x_7714:
[----:B------:R-:W-:Y:S05]  /*1fa10*/  BSYNC.RECONVERGENT B1 ;  /* 0x0000000000017941 */ /* 0x000fea0003800200 */
.L_x_7713:
        /* <DEDUP_REMOVED lines=19> */
.L_x_7720:
        /* <DEDUP_REMOVED lines=13> */
.L_x_7722:
[----:B------:R-:W-:Y:S05]  /*1fc20*/  BSYNC.RECONVERGENT B2 ;  /* 0x0000000000027941 */ /* 0x000fea0003800200 */
.L_x_7721:
        /* <DEDUP_REMOVED lines=43> */
.L_x_7719:
[----:B------:R-:W-:Y:S05]  /*1fee0*/  BSYNC.RECONVERGENT B1 ;  /* 0x0000000000017941 */ /* 0x000fea0003800200 */
.L_x_7718:
        /* <DEDUP_REMOVED lines=18> */
.L_x_7725:
        /* <DEDUP_REMOVED lines=13> */
.L_x_7727:
[----:B------:R-:W-:Y:S05]  /*200e0*/  BSYNC.RECONVERGENT B2 ;  /* 0x0000000000027941 */ /* 0x000fea0003800200 */
.L_x_7726:
        /* <DEDUP_REMOVED lines=43> */
.L_x_7724:
[----:B------:R-:W-:Y:S05]  /*203a0*/  BSYNC.RECONVERGENT B1 ;  /* 0x0000000000017941 */ /* 0x000fea0003800200 */
.L_x_7723:
[----:B------:R-:W-:Y:S01]  /*203b0*/  ISETP.NE.AND P4, PT, R176, 0x1, PT ;  /* 0x00000001b000780c */ /* 0x000fe20003f85270 */
[----:B------:R-:W-:Y:S01]  /*203c0*/  BSSY.RECONVERGENT B1, `(.L_x_7728) ;  /* 0x0000049000017945 */ /* 0x000fe20003800200 */
[----:B------:R-:W-:Y:S01]  /*203d0*/  I2FP.F32.U32 R173, R175 ;  /* 0x000000af00ad7245 */ /* 0x000fe20000201000 */
[----:B------:R-:W-:Y:S01]  /*203e0*/  IMAD.U32 R170, R170, 0x10000, RZ ;  /* 0x00010000aaaa7824 */ /* 0x000fe200078e00ff */
[----:B------:R-:W-:Y:S01]  /*203f0*/  MOV R175, R192 ;  /* 0x000000c000af7202 */ /* 0x000fe20000000f00 */
[----:B------:R-:W-:Y:S02]  /*20400*/  IMAD.MOV.U32 R177, RZ, RZ, 0x2 ;  /* 0x00000002ffb17424 */ /* 0x000fe400078e00ff */
        /* <DEDUP_REMOVED lines=11> */
.L_x_7730:
        /* <DEDUP_REMOVED lines=13> */
.L_x_7732:
[----:B------:R-:W-:Y:S05]  /*20590*/  BSYNC.RECONVERGENT B2 ;  /* 0x0000000000027941 */ /* 0x000fea0003800200 */
.L_x_7731:
        /* <DEDUP_REMOVED lines=43> */
.L_x_7729:
[----:B------:R-:W-:Y:S05]  /*20850*/  BSYNC.RECONVERGENT B1 ;  /* 0x0000000000017941 */ /* 0x000fea0003800200 */
.L_x_7728:
        /* <DEDUP_REMOVED lines=18> */
.L_x_7735:
        /* <DEDUP_REMOVED lines=13> */
.L_x_7737:
[----:B------:R-:W-:Y:S05]  /*20a50*/  BSYNC.RECONVERGENT B2 ;  /* 0x0000000000027941 */ /* 0x000fea0003800200 */
.L_x_7736:
        /* <DEDUP_REMOVED lines=43> */
.L_x_7734:
[----:B------:R-:W-:Y:S05]  /*20d10*/  BSYNC.RECONVERGENT B1 ;  /* 0x0000000000017941 */ /* 0x000fea0003800200 */
.L_x_7733:
        /* <DEDUP_REMOVED lines=37> */
.L_x_7697:
        /* <DEDUP_REMOVED lines=26> */
[----:B--2---:R-:W0:Y:S01]  /*21110*/  LDC.64 R172, c[0x0][0x3b8] ;  /* 0x0000ee00ffac7b82 */ /* 0x004e220000000a00 */
        /* <DEDUP_REMOVED lines=18> */
.L_x_7615:
[----:B------:R-:W-:Y:S05]  /*21240*/  BSYNC.RECONVERGENT B0 ;  /* 0x0000000000007941 */ /* 0x000fea0003800200 */
.L_x_7614:
[----:B------:R-:W-:Y:S01]  /*21250*/  FADD.FTZ R0, RZ, R140 ;  /* 0x0000008cff007221 */ /* 0x000fe20000010000 */
[C---:B------:R-:W-:Y:S01]  /*21260*/  ISETP.GE.U32.AND P0, PT, R3.reuse, 0x100, PT ;  /* 0x000001000300780c */ /* 0x040fe20003f06070 */
[----:B------:R-:W4:Y:S01]  /*21270*/  S2UR UR5, SR_CgaCtaId ;  /* 0x00000000000579c3 */ /* 0x000f220000008800 */
[----:B------:R-:W-:Y:S01]  /*21280*/  ISETP.GT.U32.AND P3, PT, R3, 0x1ff, PT ;  /* 0x000001ff0300780c */ /* 0x000fe20003f64070 */
[----:B0123--:R-:W-:Y:S01]  /*21290*/  FADD.FTZ R173, R141, R0 ;  /* 0x000000008dad7221 */ /* 0x00ffe20000010000 */
        /* <DEDUP_REMOVED lines=9> */
[----:B----4-:R-:W-:-:S03]  /*21330*/  ULEA UR4, UR5, UR4, 0x18 ;  /* 0x0000000405047291 */ /* 0x010fc6000f8ec0ff */
        /* <DEDUP_REMOVED lines=106> */
[----:B0-----:R-:W-:-:S07]  /*219e0*/  FADD.FTZ R173, R0, R173 ;  /* 0x000000ad00ad7221 */ /* 0x001fce0000010000 */
[----:B------:R-:W-:Y:S01]  /*219f0*/  @!P1 SHF.R.U32.HI R0, RZ, 0x2, R183 ;  /* 0x00000002ff009819 */ /* 0x000fe200000116b7 */
[----:B------:R-:W0:Y:S03]  /*21a00*/  SHFL.BFLY PT, R174, R173, 0x2, 0x1f ;  /* 0x0c401f00adae7f89 */ /* 0x000e2600000e0000 */
        /* <DEDUP_REMOVED lines=10> */
[----:B------:R-:W-:Y:S02]  /*21ab0*/  IMAD.MOV.U32 R176, RZ, RZ, RZ ;  /* 0x000000ffffb07224 */ /* 0x000fe400078e00ff */
        /* <DEDUP_REMOVED lines=27> */
[----:B------:R-:W-:Y:S01]  /*21c70*/  I2FP.F32.S32 R172, R208 ;  /* 0x000000d000ac7245 */ /* 0x000fe20000201400 */
[----:B---3--:R-:W-:Y:S01]  /*21c80*/  IMAD.IADD R208, R208, 0x1, R179 ;  /* 0x00000001d0d07824 */ /* 0x008fe200078e02b3 */
[----:B------:R-:W-:Y:S01]  /*21c90*/  I2FP.F32.S32 R179, R179 ;  /* 0x000000b300b37245 */ /* 0x000fe20000201400 */
[----:B------:R-:W-:Y:S01]  /*21ca0*/  FFMA.FTZ R175, R210, R207, R175 ;  /* 0x000000cfd2af7223 */ /* 0x000fe200000100af */
[----:B------:R-:W1:Y:S02]  /*21cb0*/  MUFU.RCP R176, R172 ;  /* 0x000000ac00b07308 */ /* 0x000e640000001000 */
[----:B------:R-:W-:Y:S02]  /*21cc0*/  I2FP.F32.S32 R208, R208 ;  /* 0x000000d000d07245 */ /* 0x000fe40000201400 */
[----:B------:R-:W2:Y:S04]  /*21cd0*/  SHFL.DOWN PT, R0, R175, 0x2, 0x1f ;  /* 0x08401f00af007f89 */ /* 0x000ea800000e0000 */
        /* <DEDUP_REMOVED lines=20> */
[----:B------:R-:W-:Y:S02]  /*21e20*/  FMUL.FTZ R172, R172, R179 ;  /* 0x000000b3acac7220 */ /* 0x000fe40000410000 */
[----:B------:R0:W2:Y:S02]  /*21e30*/  SHFL.IDX PT, R179, R207, RZ, 0x1f ;  /* 0x00001fffcfb37589 */ /* 0x0000a400000e0000 */
[----:B------:R-:W-:Y:S02]  /*21e40*/  FFMA.FTZ R208, R208, R172, R175 ;  /* 0x000000acd0d07223 */ /* 0x000fe400000100af */
[----:B------:R-:W3:Y:S03]  /*21e50*/  @!P1 LDC.64 R172, c[0x0][0x3c0] ;  /* 0x0000f000ffac9b82 */ /* 0x000ee60000000a00 */
[----:B------:R-:W1:Y:S01]  /*21e60*/  SHFL.IDX PT, R209, R208, RZ, 0x1f ;  /* 0x00001fffd0d17589 */ /* 0x000e6200000e0000 */
[----:B0-----:R-:W-:-:S04]  /*21e70*/  IMAD.U32 R207, RZ, RZ, UR10 ;  /* 0x0000000affcf7e24 */ /* 0x001fc8000f8e00ff */
[----:B------:R-:W0:Y:S01]  /*21e80*/  @!P1 LDC.64 R174, c[0x0][0x3c8] ;  /* 0x0000f200ffae9b82 */ /* 0x000e220000000a00 */
[----:B--2---:R-:W-:-:S05]  /*21e90*/  FMUL.FTZ R0, R179, R179 ;  /* 0x000000b3b3007220 */ /* 0x004fca0000410000 */
[----:B------:R-:W-:Y:S01]  /*21ea0*/  FSEL R177, R0, RZ, !P2 ;  /* 0x000000ff00b17208 */ /* 0x000fe20005000000 */
[----:B-1----:R-:W-:Y:S01]  /*21eb0*/  FFMA.FTZ R0, R209, UR16, R176 ;  /* 0x00000010d1007c23 */ /* 0x002fe200080100b0 */
[----:B------:R-:W-:-:S03]  /*21ec0*/  PLOP3.LUT P2, PT, PT, PT, UP2, 0x40, 0x4 ;  /* 0x000000000004781c */ /* 0x000fc60003f4e828 */
[----:B------:R-:W-:Y:S01]  /*21ed0*/  FADD.FTZ R0, R0, R177 ;  /* 0x000000b100007221 */ /* 0x000fe20000010000 */
[----:B------:R-:W-:Y:S01]  /*21ee0*/  MOV R177, UR10 ;  /* 0x0000000a00b17c02 */ /* 0x000fe20008000f00 */
[----:B0-----:R-:W-:Y:S01]  /*21ef0*/  @!P1 IMAD.WIDE R174, R207, 0x4, R174 ;  /* 0x00000004cfae9825 */ /* 0x001fe200078e02ae */
[----:B------:R-:W-:-:S03]  /*21f00*/  FSEL R207, R179, RZ, P2 ;  /* 0x000000ffb3cf7208 */ /* 0x000fc60001000000 */
[----:B------:R-:W0:Y:S01]  /*21f10*/  MUFU.RSQ R0, R0 ;  /* 0x0000000000007308 */ /* 0x000e220000001400 */
[----:B---3--:R-:W-:-:S05]  /*21f20*/  @!P1 IMAD.WIDE R172, R177, 0x4, R172 ;  /* 0x00000004b1ac9825 */ /* 0x008fca00078e02ac */
        /* <DEDUP_REMOVED lines=50> */
.L_x_7739:
[----:B------:R-:W-:Y:S05]  /*22250*/  BSYNC.RECONVERGENT B0 ;  /* 0x0000000000007941 */ /* 0x000fea0003800200 */
.L_x_7738:
        /* <DEDUP_REMOVED lines=50> */
.L_x_7741:
[----:B------:R-:W-:Y:S05]  /*22580*/  BSYNC.RECONVERGENT B0 ;  /* 0x0000000000007941 */ /* 0x000fea0003800200 */
.L_x_7740:
        /* <DEDUP_REMOVED lines=50> */
.L_x_7743:
[----:B------:R-:W-:Y:S05]  /*228b0*/  BSYNC.RECONVERGENT B0 ;  /* 0x0000000000007941 */ /* 0x000fea0003800200 */
.L_x_7742:
[----:B------:R-:W-:Y:S01]  /*228c0*/  ISETP.GE.U32.AND P1, PT, R3, 0x400, PT ;  /* 0x000004000300780c */ /* 0x000fe20003f26070 */
[----:B------:R-:W-:-:S12]  /*228d0*/  BSSY.RECONVERGENT B0, `(.L_x_7744) ;  /* 0x0000030000007945 */ /* 0x000fd80003800200 */
        /* <DEDUP_REMOVED lines=20> */
[----:B------:R-:W-:Y:S01]  /*22a20*/  FMUL.FTZ R217, R0, R217 ;  /* 0x000000d900d97220 */ /* 0x000fe20000410000 */
        /* <DEDUP_REMOVED lines=9> */
[----:B------:R-:W-:Y:S01]  /*22ac0*/  F2FP.BF16.F32.PACK_AB R172, R177, R0 ;  /* 0x00000000b1ac723e */ /* 0x000fe200000010ff */
        /* <DEDUP_REMOVED lines=16> */
.L_x_7745:
[----:B------:R-:W-:Y:S05]  /*22bd0*/  BSYNC.RECONVERGENT B0 ;  /* 0x0000000000007941 */ /* 0x000fea0003800200 */
.L_x_7744:
[----:B------:R-:W-:Y:S02]  /*22be0*/  UIADD3 UR10, UPT, UPT, UR10, UR18, URZ ;  /* 0x000000120a0a7290 */ /* 0x000fe4000fffe0ff */
[----:B------:R-:W-:Y:S02]  /*22bf0*/  UPLOP3.LUT UP1, UPT, UPT, UPT, UP1, 0x40, 0x4 ;  /* 0x000000000004789c */ /* 0x000fe40003f2e810 */
[----:B------:R-:W-:-:S09]  /*22c00*/  UISETP.GE.AND UP0, UPT, UR10, UR19, UPT ;  /* 0x000000130a00728c */ /* 0x000fd2000bf06270 */
[----:B------:R-:W-:Y:S05]  /*22c10*/  BRA.U !UP0, `(.L_x_7746) ;  /* 0xfffffdf108a87547 */ /* 0x000fea000b83ffff */
[----:B------:R-:W-:Y:S05]  /*22c20*/  EXIT ;  /* 0x000000000000794d */ /* 0x000fea0003800000 */
.L_x_7747:
        /* <DEDUP_REMOVED lines=13> */
.L_x_18040:


//--------------------- .text._ZN10layer_norm31ln_parallel_residual_fwd_kernelINS_13Kernel_traitsIf13__nv_bfloat16fS2_fjLj8192ELj1ELj1ELj8ELj16ENS_18Kernel_traits_baseILj8192EfS2_fS2_fjLj256EEEEELb1ELb0ELb1EEEvNS_9FwdParamsE --------------------------
	.section	.text._ZN10layer_norm31ln_parallel_residual_fwd_kernelINS_13Kernel_traitsIf13__nv_bfloat16fS2_fjLj8192ELj1ELj1ELj8ELj16ENS_18Kernel_traits_baseILj8192EfS2_fS2_fjLj256EEEEELb1ELb0ELb1EEEvNS_9FwdParamsE,"ax",@progbits
	.align	128
        .global         _ZN10layer_norm31ln_parallel_residual_fwd_kernelINS_13Kernel_traitsIf13__nv_bfloat16fS2_fjLj8192ELj1ELj1ELj8ELj16ENS_18Kernel_traits_baseILj8192EfS2_fS2_fjLj256EEEEELb1ELb0ELb1EEEvNS_9FwdParamsE
        .type           _ZN10layer_norm31ln_parallel_residual_fwd_kernelINS_13Kernel_traitsIf13__nv_bfloat16fS2_fjLj8192ELj1ELj1ELj8ELj16ENS_18Kernel_traits_baseILj8192EfS2_fS2_fjLj256EEEEELb1ELb0ELb1EEEvNS_9FwdParamsE,@function
        .size           _ZN10layer_norm31ln_parallel_residual_fwd_kernelINS_13Kernel_traitsIf13__nv_bfloat16fS2_fjLj8192ELj1ELj1ELj8ELj16ENS_18Kernel_traits_baseILj8192EfS2_fS2_fjLj256EEEEELb1ELb0ELb1EEEvNS_9FwdParamsE,(.L_x_18041 - _ZN10layer_norm31ln_parallel_residual_fwd_kernelINS_13Kernel_traitsIf13__nv_bfloat16fS2_fjLj8192ELj1ELj1ELj8ELj16ENS_18Kernel_traits_baseILj8192EfS2_fS2_fjLj256EEEEELb1ELb0ELb1EEEvNS_9FwdParamsE)
        .other          _ZN10layer_norm31ln_parallel_residual_fwd_kernelINS_13Kernel_traitsIf13__nv_bfloat16fS2_fjLj8192ELj1ELj1ELj8ELj16ENS_18Kernel_traits_baseILj8192EfS2_fS2_fjLj256EEEEELb1ELb0ELb1EEEvNS_9FwdParamsE,@"STO_CUDA_ENTRY STV_DEFAULT"
_ZN10layer_norm31ln_parallel_residual_fwd_kernelINS_13Kernel_traitsIf13__nv_bfloat16fS2_fjLj8192ELj1ELj1ELj8ELj16ENS_18Kernel_traits_baseILj8192EfS2_fS2_fjLj256EEEEELb1ELb0ELb1EEEvNS_9FwdParamsE:
.text._ZN10layer_norm31ln_parallel_residual_fwd_kernelINS_13Kernel_traitsIf13__nv_bfloat16fS2_fjLj8192ELj1ELj1ELj8ELj16ENS_18Kernel_traits_baseILj8192EfS2_fS2_fjLj256EEEEELb1ELb0ELb1EEEvNS_9FwdParamsE:
[----:B------:R-:W-:Y:S01]  /*0000*/  LDC R1, c[0x0][0x37c] ;  /* 0x0000df00ff017b82 */ /* 0x000fe20000000800 */
[----:B------:R-:W0:Y:S01]  /*0010*/  LDCU.U8 UR4, c[0x0][0x464] ;  /* 0x00008c80ff0477ac */ /* 0x000e220008000000 */
[----:B------:R-:W1:Y:S01]  /*0020*/  LDCU.64 UR10, c[0x0][0x450] ;  /* 0x00008a00ff0a77ac */ /* 0x000e620008000a00 */
[----:B------:R-:W2:Y:S05]  /*0030*/  LDCU.64 UR8, c[0x0][0x358] ;  /* 0x00006b00ff0877ac */ /* 0x000eaa0008000a00 */
[----:B------:R-:W3:Y:S01]  /*0040*/  LDC R185, c[0x0][0x458] ;  /* 0x00011600ffb97b82 */ /* 0x000ee20000000800 */
[----:B0-----:R-:W-:-:S07]  /*0050*/  ISETP.NE.AND P0, PT, RZ, UR4, PT ;  /* 0x00000004ff007c0c */ /* 0x001fce000bf05270 */
[----:B------:R-:W0:Y:S01]  /*0060*/  LDC R172, c[0x0][0x45c] ;  /* 0x00011700ffac7b82 */ /* 0x000e220000000800 */
[----:B------:R-:W4:Y:S01]  /*0070*/  LDCU.64 UR4, c[0x0][0x438] ;  /* 0x00008700ff0477ac */ /* 0x000f220008000a00 */
[----:B-1----:R-:W-:Y:S02]  /*0080*/  IMAD.U32 R6, RZ, RZ, UR10 ;  /* 0x0000000aff067e24 */ /* 0x002fe4000f8e00ff */
[----:B------:R-:W-:-:S05]  /*0090*/  IMAD.U32 R7, RZ, RZ, UR11 ;  /* 0x0000000bff077e24 */ /* 0x000fca000f8e00ff */
[----:B--2---:R-:W2:Y:S01]  /*00a0*/  @P0 LDG.E.64 R2, desc[UR8][R6.64] ;  /* 0x0000000806020981 */ /* 0x004ea2000c1e1b00 */
[----:B---3--:R-:W-:Y:S01]  /*00b0*/  @P0 IMAD.MOV.U32 R4, RZ, RZ, R185 ;  /* 0x000000ffff040224 */ /* 0x008fe200078e00b9 */
[----:B0-----:R-:W-:-:S06]  /*00c0*/  @P0 MOV R5, R172 ;  /* 0x000000ac00050202 */ /* 0x001fcc0000000f00 */
[----:B------:R-:W3:Y:S01]  /*00d0*/  @P0 LDG.E.64 R4, desc[UR8][R4.64] ;  /* 0x0000000804040981 */ /* 0x000ee2000c1e1b00 */
[----:B------:R-:W0:Y:S01]  /*00e0*/  S2UR UR18, SR_CTAID.X ;  /* 0x00000000001279c3 */ /* 0x000e220000002500 */
[----:B----4-:R-:W-:-:S04]  /*00f0*/  UISETP.NE.U32.AND UP0, UPT, UR4, URZ, UPT ;  /* 0x000000ff0400728c */ /* 0x010fc8000bf05070 */
[----:B------:R-:W-:-:S03]  /*0100*/  UISETP.NE.AND.EX UP0, UPT, UR5, URZ, UPT, UP0 ;  /* 0x000000ff0500728c */ /* 0x000fc6000bf05300 */
[----:B------:R-:W0:Y:S01]  /*0110*/  LDC R9, c[0x0][0x360] ;  /* 0x0000d800ff097b82 */ /* 0x000e220000000800 */
[----:B--2---:R-:W-:-:S07]  /*0120*/  @P0 R2UR UR11, R3 ;  /* 0x00000000030b02ca */ /* 0x004fce00000e0000 */
[----:B------:R-:W3:Y:S01]  /*0130*/  @P0 LDC R3, c[0x0][0x460] ;  /* 0x00011800ff030b82 */ /* 0x000ee20000000800 */
[----:B------:R-:W-:Y:S02]  /*0140*/  @P0 R2UR UR10, R2 ;  /* 0x00000000020a02ca */ /* 0x000fe400000e0000 */
[----:B------:R-:W0:Y:S03]  /*0150*/  S2R R2, SR_TID.X ;  /* 0x0000000000027919 */ /* 0x000e260000002100 */
[----:B------:R-:W-:Y:S02]  /*0160*/  UIADD3 UR24, UPT, UPT, UR11, -0x4498517b, URZ ;  /* 0xbb67ae850b187890 */ /* 0x000fe4000fffe0ff */
[----:B------:R-:W-:-:S06]  /*0170*/  UIADD3 UR26, UPT, UPT, UR11, 0x76cf5d0a, URZ ;  /* 0x76cf5d0a0b1a7890 */ /* 0x000fcc000fffe0ff */
[----:B------:R-:W-:Y:S02]  /*0180*/  UIADD3 UR23, UPT, UPT, UR10, -0x61c88647, URZ ;  /* 0x9e3779b90a177890 */ /* 0x000fe4000fffe0ff */
[----:B------:R-:W-:Y:S02]  /*0190*/  UIADD3 UR25, UPT, UPT, UR10, 0x3c6ef372, URZ ;  /* 0x3c6ef3720a197890 */ /* 0x000fe4000fffe0ff */
[----:B------:R-:W-:Y:S02]  /*01a0*/  UIADD3 UR27, UPT, UPT, UR10, -0x255992d5, URZ ;  /* 0xdaa66d2b0a1b7890 */ /* 0x000fe4000fffe0ff */
[----:B------:R-:W-:Y:S02]  /*01b0*/  UIADD3 UR28, UPT, UPT, UR11, 0x32370b8f, URZ ;  /* 0x32370b8f0b1c7890 */ /* 0x000fe4000fffe0ff */
[----:B------:R-:W-:Y:S01]  /*01c0*/  UIADD3 UR29, UPT, UPT, UR10, 0x78dde6e4, URZ ;  /* 0x78dde6e40a1d7890 */ /* 0x000fe2000fffe0ff */
[----:B---3--:R-:W-:Y:S01]  /*01d0*/  @P0 IADD3 R185, P1, PT, R4, R3, RZ ;  /* 0x0000000304b90210 */ /* 0x008fe20007f3e0ff */
[----:B------:R-:W-:-:S02]  /*01e0*/  UIADD3 UR30, UPT, UPT, UR11, -0x126145ec, URZ ;  /* 0xed9eba140b1e7890 */ /* 0x000fc4000fffe0ff */
[----:B------:R-:W-:Y:S02]  /*01f0*/  UIADD3 UR31, UPT, UPT, UR10, 0x1715609d, URZ ;  /* 0x1715609d0a1f7890 */ /* 0x000fe4000fffe0ff */
[----:B------:R-:W-:Y:S01]  /*0200*/  @P0 IMAD.X R172, RZ, RZ, R5, P1 ;  /* 0x000000ffffac0224 */ /* 0x000fe200008e0605 */
[----:B------:R-:W-:Y:S02]  /*0210*/  UIADD3 UR32, UPT, UPT, UR11, -0x56f99767, URZ ;  /* 0xa90668990b207890 */ /* 0x000fe4000fffe0ff */
[----:B------:R-:W-:Y:S02]  /*0220*/  UIADD3 UR33, UPT, UPT, UR10, -0x4ab325aa, URZ ;  /* 0xb54cda560a217890 */ /* 0x000fe4000fffe0ff */
[----:B------:R-:W-:Y:S01]  /*0230*/  SHF.R.U64 R198, R185, 0x2, R172 ;  /* 0x00000002b9c67819 */ /* 0x000fe200000012ac */
[----:B0-----:R-:W-:Y:S01]  /*0240*/  IMAD R3, R9, UR18, R2 ;  /* 0x0000001209037c24 */ /* 0x001fe2000f8e0202 */
[----:B------:R-:W-:Y:S01]  /*0250*/  LOP3.LUT R192, R2, 0x1f, RZ, 0xc0, !PT ;  /* 0x0000001f02c07812 */ /* 0x000fe200078ec0ff */
[----:B------:R-:W-:Y:S01]  /*0260*/  UIADD3 UR34, UPT, UPT, UR11, 0x646e171e, URZ ;  /* 0x646e171e0b227890 */ /* 0x000fe2000fffe0ff */
[----:B------:R-:W-:Y:S01]  /*0270*/  SHF.R.U32.HI R172, RZ, 0x2, R172 ;  /* 0x00000002ffac7819 */ /* 0x000fe200000116ac */
[----:B------:R-:W-:-:S02]  /*0280*/  UIADD3 UR35, UPT, UPT, UR10, 0x5384540f, URZ ;  /* 0x5384540f0a237890 */ /* 0x000fc4000fffe0ff */
[----:B------:R-:W-:Y:S02]  /*0290*/  UIADD3 UR36, UPT, UPT, UR11, 0x1fd5c5a3, URZ ;  /* 0x1fd5c5a30b247890 */ /* 0x000fe4000fffe0ff */
[----:B------:R-:W-:Y:S02]  /*02a0*/  UIADD3 UR37, UPT, UPT, UR10, -0xe443238, URZ ;  /* 0xf1bbcdc80a257890 */ /* 0x000fe4000fffe0ff */
[----:B------:R-:W-:Y:S02]  /*02b0*/  UIADD3 UR38, UPT, UPT, UR11, -0x24c28bd8, URZ ;  /* 0xdb3d74280b267890 */ /* 0x000fe4000fffe0ff */
[----:B------:R-:W-:Y:S02]  /*02c0*/  UIADD3 UR39, UPT, UPT, UR10, -0x700cb87f, URZ ;  /* 0x8ff347810a277890 */ /* 0x000fe4000fffe0ff */
[----:B------:R-:W-:Y:S01]  /*02d0*/  UIADD3 UR40, UPT, UPT, UR11, -0x695add53, URZ ;  /* 0x96a522ad0b287890 */ /* 0x000fe2000fffe0ff */
[----:B------:R-:W-:Y:S11]  /*02e0*/  BRA.U UP0, `(.L_x_7748) ;  /* 0x0000000500607547 */ /* 0x000ff6000b800000 */
        /* <DEDUP_REMOVED lines=41> */
[----:B------:R-:W5:Y:S04]  /*0580*/  LDG.E.128 R48, desc[UR8][R100.64+0x2010] ;  /* 0x0020100864307981 */ /* 0x000f68000c1e1d00 */
        /* <DEDUP_REMOVED lines=13> */
[----:B0-----:R-:W-:Y:S01]  /*0660*/  CS2R R108, SRZ ;  /* 0x00000000006c7805 */ /* 0x001fe2000001ff00 */
[----:B------:R-:W-:Y:S06]  /*0670*/  BRA `(.L_x_7750) ;  /* 0x0000000400e87947 */ /* 0x000fec0003800000 */
.L_x_7749:
        /* <DEDUP_REMOVED lines=31> */
.L_x_7748:
        /* <DEDUP_REMOVED lines=45> */
.L_x_7751:
[----:B------:R-:W0:Y:S08]  /*0b40*/  LDC.64 R4, c[0x0][0x3d0] ;  /* 0x0000f400ff047b82 */ /* 0x000e300000000a00 */
[----:B------:R-:W1:Y:S08]  /*0b50*/  LDC.64 R6, c[0x0][0x438] ;  /* 0x00010e00ff067b82 */ /* 0x000e700000000a00 */
[----:B------:R-:W2:Y:S01]  /*0b60*/  LDC.64 R8, c[0x0][0x3d8] ;  /* 0x0000f600ff087b82 */ /* 0x000ea20000000a00 */
[----:B------:R-:W-:Y:S01]  /*0b70*/  CS2R R102, SRZ ;  /* 0x0000000000667805 */ /* 0x000fe2000001ff00 */
[----:B0-----:R-:W-:Y:S01]  /*0b80*/  IMAD.WIDE.U32 R76, R2, 0x20, R4 ;  /* 0x00000020024c7825 */ /* 0x001fe200078e0004 */
[----:B------:R-:W-:-:S02]  /*0b90*/  CS2R R106, SRZ ;  /* 0x00000000006a7805 */ /* 0x000fc4000001ff00 */
[----:B------:R-:W-:Y:S02]  /*0ba0*/  CS2R R104, SRZ ;  /* 0x0000000000687805 */ /* 0x000fe4000001ff00 */
[----:B------:R-:W-:Y:S01]  /*0bb0*/  CS2R R110, SRZ ;  /* 0x00000000006e7805 */ /* 0x000fe2000001ff00 */
[----:B------:R-:W5:Y:S01]  /*0bc0*/  LDG.E.128 R36, desc[UR8][R76.64] ;  /* 0x000000084c247981 */ /* 0x000f62000c1e1d00 */
[----:B-1----:R-:W-:-:S03]  /*0bd0*/  IMAD.WIDE.U32 R100, R2, 0x20, R6 ;  /* 0x0000002002647825 */ /* 0x002fc600078e0006 */
[----:B------:R-:W5:Y:S01]  /*0be0*/  LDG.E.128 R40, desc[UR8][R76.64+0x10] ;  /* 0x000010084c287981 */ /* 0x000f62000c1e1d00 */
[----:B------:R-:W-:Y:S02]  /*0bf0*/  CS2R R114, SRZ ;  /* 0x0000000000727805 */ /* 0x000fe4000001ff00 */
[----:B------:R-:W-:Y:S01]  /*0c00*/  CS2R R112, SRZ ;  /* 0x0000000000707805 */ /* 0x000fe2000001ff00 */
[----:B------:R-:W5:Y:S01]  /*0c10*/  LDG.E.128 R44, desc[UR8][R76.64+0x2000] ;  /* 0x002000084c2c7981 */ /* 0x000f62000c1e1d00 */
[----:B--2---:R-:W-:-:S03]  /*0c20*/  IMAD.WIDE.U32 R108, R2, 0x20, R8 ;  /* 0x00000020026c7825 */ /* 0x004fc600078e0008 */
[----:B------:R-:W5:Y:S01]  /*0c30*/  LDG.E.128 R48, desc[UR8][R76.64+0x2010] ;  /* 0x002010084c307981 */ /* 0x000f62000c1e1d00 */
[----:B------:R-:W-:Y:S02]  /*0c40*/  CS2R R118, SRZ ;  /* 0x0000000000767805 */ /* 0x000fe4000001ff00 */
[----:B------:R-:W-:Y:S01]  /*0c50*/  CS2R R116, SRZ ;  /* 0x0000000000747805 */ /* 0x000fe2000001ff00 */
[----:B------:R-:W5:Y:S01]  /*0c60*/  LDG.E.128 R52, desc[UR8][R76.64+0x4000] ;  /* 0x004000084c347981 */ /* 0x000f62000c1e1d00 */
[----:B------:R-:W-:Y:S02]  /*0c70*/  CS2R R122, SRZ ;  /* 0x00000000007a7805 */ /* 0x000fe4000001ff00 */
[----:B------:R-:W-:Y:S01]  /*0c80*/  CS2R R120, SRZ ;  /* 0x0000000000787805 */ /* 0x000fe2000001ff00 */
[----:B------:R-:W5:Y:S01]  /*0c90*/  LDG.E.128 R56, desc[UR8][R76.64+0x4010] ;  /* 0x004010084c387981 */ /* 0x000f62000c1e1d00 */
        /* <DEDUP_REMOVED lines=24> */
.L_x_7750:
[----:B------:R-:W1:Y:S02]  /*0e20*/  LDCU UR4, c[0x0][0x384] ;  /* 0x00007080ff0477ac */ /* 0x000e640008000800 */
[----:B-1----:R-:W-:-:S06]  /*0e30*/  UISETP.GE.AND UP0, UPT, UR18, UR4, UPT ;  /* 0x000000041200728c */ /* 0x002fcc000bf06270 */
[----:B------:R-:W-:-:S13]  /*0e40*/  PLOP3.LUT P0, PT, PT, PT, UP0, 0x80, 0x8 ;  /* 0x000000000008781c */ /* 0x000fda0003f0f008 */
[----:B------:R-:W-:Y:S05]  /*0e50*/  @P0 EXIT ;  /* 0x000000000000094d */ /* 0x000fea0003800000 */
[----:B0---4-:R-:W-:Y:S01]  /*0e60*/  IMAD.HI.U32 R133, R3, -0x326172a9, RZ ;  /* 0xcd9e8d5703857827 */ /* 0x011fe200078e00ff */
[----:B------:R-:W0:Y:S01]  /*0e70*/  LDCU.64 UR20, c[0x0][0x398] ;  /* 0x00007300ff1477ac */ /* 0x000e220008000a00 */
[----:B------:R-:W-:Y:S02]  /*0e80*/  LOP3.LUT R185, R185, 0x3, RZ, 0xc0, !PT ;  /* 0x00000003b9b97812 */ /* 0x000fe400078ec0ff */
[----:B------:R-:W-:Y:S01]  /*0e90*/  IMAD.HI.U32 R0, R198, -0x2daee0ad, RZ ;  /* 0xd2511f53c6007827 */ /* 0x000fe200078e00ff */
[----:B------:R-:W-:Y:S01]  /*0ea0*/  LOP3.LUT R133, R172, UR10, R133, 0x96, !PT ;  /* 0x0000000aac857c12 */ /* 0x000fe2000f8e9685 */
[----:B------:R-:W1:Y:S02]  /*0eb0*/  LDCU.U8 UR4, c[0x0][0x410] ;  /* 0x00008200ff0477ac */ /* 0x000e640008000000 */
[----:B------:R-:W-:Y:S01]  /*0ec0*/  IMAD R137, R198, -0x2daee0ad, RZ ;  /* 0xd2511f53c6897824 */ /* 0x000fe200078e02ff */
[----:B------:R-:W-:Y:S01]  /*0ed0*/  LOP3.LUT R0, R0, UR11, RZ, 0x3c, !PT ;  /* 0x0000000b00007c12 */ /* 0x000fe2000f8e3cff */
[----:B------:R-:W-:Y:S01]  /*0ee0*/  IMAD.HI.U32 R134, R133, -0x2daee0ad, RZ ;  /* 0xd2511f5385867827 */ /* 0x000fe200078e00ff */
[----:B------:R-:W2:Y:S03]  /*0ef0*/  LDCU UR6, c[0x0][0x404] ;  /* 0x00008080ff0677ac */ /* 0x000ea60008000800 */
[----:B------:R-:W-:Y:S01]  /*0f00*/  IMAD R135, R3, -0x326172a9, RZ ;  /* 0xcd9e8d5703877824 */ /* 0x000fe200078e02ff */
[----:B------:R-:W-:Y:S01]  /*0f10*/  LOP3.LUT R134, R137, UR24, R134, 0x96, !PT ;  /* 0x0000001889867c12 */ /* 0x000fe2000f8e9686 */
[C---:B------:R-:W-:Y:S01]  /*0f20*/  IMAD.HI.U32 R132, R0.reuse, -0x326172a9, RZ ;  /* 0xcd9e8d5700847827 */ /* 0x040fe200078e00ff */
[----:B------:R-:W3:Y:S03]  /*0f30*/  LDCU UR7, c[0x0][0x408] ;  /* 0x00008100ff0777ac */ /* 0x000ee60008000800 */
[----:B------:R-:W-:Y:S01]  /*0f40*/  IMAD R136, R133, -0x2daee0ad, RZ ;  /* 0xd2511f5385887824 */ /* 0x000fe200078e02ff */
[----:B------:R-:W-:Y:S01]  /*0f50*/  LOP3.LUT R132, R135, UR23, R132, 0x96, !PT ;  /* 0x0000001787847c12 */ /* 0x000fe2000f8e9684 */
[----:B------:R-:W-:Y:S01]  /*0f60*/  IMAD R135, R0, -0x326172a9, RZ ;  /* 0xcd9e8d5700877824 */ /* 0x000fe200078e02ff */
[----:B0-----:R-:W-:Y:S01]  /*0f70*/  UISETP.NE.U32.AND UP0, UPT, UR20, URZ, UPT ;  /* 0x000000ff1400728c */ /* 0x001fe2000bf05070 */
[----:B------:R-:W-:Y:S01]  /*0f80*/  IMAD.HI.U32 R0, R134, -0x326172a9, RZ ;  /* 0xcd9e8d5786007827 */ /* 0x000fe200078e00ff */
[----:B------:R-:W0:Y:S03]  /*0f90*/  LDCU UR19, c[0x0][0x388] ;  /* 0x00007100ff1377ac */ /* 0x000e260008000800 */
[C---:B------:R-:W-:Y:S01]  /*0fa0*/  IMAD.HI.U32 R133, R132.reuse, -0x2daee0ad, RZ ;  /* 0xd2511f5384857827 */ /* 0x040fe200078e00ff */
[----:B------:R-:W-:Y:S01]  /*0fb0*/  LOP3.LUT R0, R135, UR25, R0, 0x96, !PT ;  /* 0x0000001987007c12 */ /* 0x000fe2000f8e9600 */
[----:B------:R-:W4:Y:S02]  /*0fc0*/  LDCU UR22, c[0x0][0x400] ;  /* 0x00008000ff1677ac */ /* 0x000f240008000800 */
[----:B------:R-:W-:Y:S01]  /*0fd0*/  IMAD R137, R132, -0x2daee0ad, RZ ;  /* 0xd2511f5384897824 */ /* 0x000fe200078e02ff */
[----:B------:R-:W-:Y:S01]  /*0fe0*/  LOP3.LUT R133, R136, UR26, R133, 0x96, !PT ;  /* 0x0000001a88857c12 */ /* 0x000fe2000f8e9685 */
[----:B------:R-:W-:Y:S01]  /*0ff0*/  IMAD.HI.U32 R136, R0, -0x2daee0ad, RZ ;  /* 0xd2511f5300887827 */ /* 0x000fe200078e00ff */
[----:B------:R-:W0:Y:S03]  /*1000*/  LDCU.64 UR12, c[0x0][0x398] ;  /* 0x00007300ff0c77ac */ /* 0x000e260008000a00 */
[----:B------:R-:W-:Y:S01]  /*1010*/  IMAD R135, R134, -0x326172a9, RZ ;  /* 0xcd9e8d5786877824 */ /* 0x000fe200078e02ff */
[----:B------:R-:W-:Y:S01]  /*1020*/  LOP3.LUT R136, R137, UR28, R136, 0x96, !PT ;  /* 0x0000001c89887c12 */ /* 0x000fe2000f8e9688 */
[C---:B------:R-:W-:Y:S01]  /*1030*/  IMAD.HI.U32 R132, R133.reuse, -0x326172a9, RZ ;  /* 0xcd9e8d5785847827 */ /* 0x040fe200078e00ff */
[----:B------:R-:W0:Y:S03]  /*1040*/  LDCU.64 UR14, c[0x0][0x3a0] ;  /* 0x00007400ff0e77ac */ /* 0x000e260008000a00 */
[----:B------:R-:W-:Y:S01]  /*1050*/  IMAD R134, R133, -0x326172a9, RZ ;  /* 0xcd9e8d5785867824 */ /* 0x000fe200078e02ff */
[----:B------:R-:W-:Y:S01]  /*1060*/  LOP3.LUT R132, R135, UR27, R132, 0x96, !PT ;  /* 0x0000001b87847c12 */ /* 0x000fe2000f8e9684 */
[----:B------:R-:W-:Y:S01]  /*1070*/  IMAD R135, R0, -0x2daee0ad, RZ ;  /* 0xd2511f5300877824 */ /* 0x000fe200078e02ff */
[----:B------:R-:W0:Y:S01]  /*1080*/  LDCU.64 UR16, c[0x0][0x380] ;  /* 0x00007000ff1077ac */ /* 0x000e220008000a00 */
[----:B------:R-:W-:Y:S01]  /*1090*/  IMAD.HI.U32 R133, R136, -0x326172a9, RZ ;  /* 0xcd9e8d5788857827 */ /* 0x000fe200078e00ff */
[----:B------:R-:W-:-:S03]  /*10a0*/  UISETP.NE.AND.EX UP0, UPT, UR21, URZ, UPT, UP0 ;  /* 0x000000ff1500728c */ /* 0x000fc6000bf05300 */
[----:B------:R-:W-:Y:S01]  /*10b0*/  IMAD.HI.U32 R0, R132, -0x2daee0ad, RZ ;  /* 0xd2511f5384007827 */ /* 0x000fe200078e00ff */
[----:B------:R-:W-:Y:S01]  /*10c0*/  LOP3.LUT R133, R134, UR29, R133, 0x96, !PT ;  /* 0x0000001d86857c12 */ /* 0x000fe2000f8e9685 */
[----:B------:R-:W-:Y:S02]  /*10d0*/  UPLOP3.LUT UP1, UPT, UPT, UPT, UPT, 0x40, 0x4 ;  /* 0x000000000004789c */ /* 0x000fe40003f2e870 */
[----:B------:R-:W-:Y:S01]  /*10e0*/  IMAD R137, R132, -0x2daee0ad, RZ ;  /* 0xd2511f5384897824 */ /* 0x000fe200078e02ff */
[----:B------:R-:W-:Y:S01]  /*10f0*/  LOP3.LUT R0, R135, UR30, R0, 0x96, !PT ;  /* 0x0000001e87007c12 */ /* 0x000fe2000f8e9600 */
[----:B------:R-:W-:Y:S01]  /*1100*/  IMAD.HI.U32 R134, R133, -0x2daee0ad, RZ ;  /* 0xd2511f5385867827 */ /* 0x000fe200078e00ff */
[----:B-1----:R-:W-:-:S03]  /*1110*/  UISETP.NE.AND UP2, UPT, UR4, URZ, UPT ;  /* 0x000000ff0400728c */ /* 0x002fc6000bf45270 */
        /* <DEDUP_REMOVED lines=27> */
[----:B------:R-:W-:Y:S01]  /*12d0*/  IMAD.MOV.U32 R175, RZ, RZ, RZ ;  /* 0x000000ffffaf7224 */ /* 0x000fe200078e00ff */
[----:B------:R-:W-:Y:S01]  /*12e0*/  LOP3.LUT R174, R135, UR39, R174, 0x96, !PT ;  /* 0x0000002787ae7c12 */ /* 0x000fe2000f8e96ae */
[----:B------:R-:W-:Y:S02]  /*12f0*/  IMAD R186, R133, -0x2daee0ad, RZ ;  /* 0xd2511f5385ba7824 */ /* 0x000fe400078e02ff */
[----:B0-234-:R-:W-:-:S07]  /*1300*/  IMAD R176, R0, -0x326172a9, RZ ;  /* 0xcd9e8d5700b07824 */ /* 0x01dfce00078e02ff */
.L_x_8052:
[----:B------:R-:W-:Y:S01]  /*1310*/  ISETP.NE.U32.AND P0, PT, RZ, UR14, PT ;  /* 0x0000000eff007c0c */ /* 0x000fe2000bf05070 */
[----:B------:R-:W-:Y:S01]  /*1320*/  UIMAD UR4, UR18, UR19, URZ ;  /* 0x00000013120472a4 */ /* 0x000fe2000f8e02ff */
[----:B0-----:R-:W0:Y:S01]  /*1330*/  LDC.64 R164, c[0x0][0x390] ;  /* 0x0000e400ffa47b82 */ /* 0x001e220000000a00 */
        /* <DEDUP_REMOVED lines=10> */
[----:B-1----:R-:W-:-:S04]  /*13e0*/  @P1 IMAD.WIDE.U32 R140, R187, R140, UR20 ;  /* 0x00000014bb8c1e25 */ /* 0x002fc8000f8e008c */
[C---:B0-----:R-:W-:Y:S01]  /*13f0*/  IMAD.WIDE.U32 R144, R187.reuse, 0x10, R164 ;  /* 0x00000010bb907825 */ /* 0x041fe200078e00a4 */
[----:B------:R-:W3:Y:S05]  /*1400*/  @P2 LDG.E.128 R188, desc[UR8][R140.64] ;  /* 0x000000088cbc2981 */ /* 0x000eea000c1e1d00 */
[----:B-----5:R-:W5:Y:S01]  /*1410*/  LDG.E.128 R144, desc[UR8][R144.64] ;  /* 0x0000000890907981 */ /* 0x020f62000c1e1d00 */
[----:B--2---:R-:W-:-:S05]  /*1420*/  @P0 IMAD.WIDE.U32 R152, R187, 0x20, R152 ;  /* 0x00000020bb980825 */ /* 0x004fca00078e0098 */
[----:B------:R0:W5:Y:S04]  /*1430*/  @P0 LDG.E.128 R132, desc[UR8][R152.64] ;  /* 0x0000000898840981 */ /* 0x000168000c1e1d00 */
[----:B------:R0:W5:Y:S01]  /*1440*/  @P0 LDG.E.128 R136, desc[UR8][R152.64+0x10] ;  /* 0x0000100898880981 */ /* 0x000162000c1e1d00 */
[----:B------:R-:W-:-:S04]  /*1450*/  UISETP.NE.U32.AND UP0, UPT, UR12, URZ, UPT ;  /* 0x000000ff0c00728c */ /* 0x000fc8000bf05070 */
[----:B------:R-:W-:Y:S01]  /*1460*/  UISETP.NE.AND.EX UP0, UPT, UR13, URZ, UPT, UP0 ;  /* 0x000000ff0d00728c */ /* 0x000fe2000bf05300 */
[----:B------:R-:W-:Y:S01]  /*1470*/  IMAD.MOV.U32 R0, RZ, RZ, 0x2f800000 ;  /* 0x2f800000ff007424 */ /* 0x000fe200078e00ff */
[----:B---3--:R-:W-:Y:S02]  /*1480*/  PRMT R149, R191, 0x7632, R149 ;  /* 0x00007632bf957816 */ /* 0x008fe40000000095 */
[----:B------:R-:W-:Y:S02]  /*1490*/  PRMT R150, R190, 0x7632, R150 ;  /* 0x00007632be967816 */ /* 0x000fe40000000096 */
[----:B------:R-:W-:Y:S02]  /*14a0*/  PRMT R143, R189, 0x7632, R143 ;  /* 0x00007632bd8f7816 */ /* 0x000fe4000000008f */
[----:B------:R-:W-:Y:S01]  /*14b0*/  PRMT R141, R188, 0x7632, R141 ;  /* 0x00007632bc8d7816 */ /* 0x000fe2000000008d */
[----:B0-----:R-:W-:Y:S06]  /*14c0*/  BRA.U UP0, `(.L_x_7752) ;  /* 0x0000002500947547 */ /* 0x001fec000b800000 */
        /* <DEDUP_REMOVED lines=15> */
.L_x_7754:
        /* <DEDUP_REMOVED lines=12> */
.L_x_7755:
        /* <DEDUP_REMOVED lines=36> */
[----:B------:R-:W-:Y:S02]  /*18c0*/  HFMA2 R143, -RZ, RZ, 0, 0 ;  /* 0x00000000ff8f7431 */ /* 0x000fe400000001ff */
[----:B------:R-:W-:Y:S01]  /*18d0*/  IMAD.WIDE.U32 R148, R148, -0x2daee0ad, RZ ;  /* 0xd2511f5394947825 */ /* 0x000fe200078e00ff */
[----:B------:R-:W-:-:S03]  /*18e0*/  LOP3.LUT R174, R142, UR39, R151, 0x96, !PT ;  /* 0x000000278eae7c12 */ /* 0x000fc6000f8e9697 */
[----:B------:R-:W-:Y:S01]  /*18f0*/  IMAD.MOV.U32 R176, RZ, RZ, R150 ;  /* 0x000000ffffb07224 */ /* 0x000fe200078e0096 */
[----:B------:R-:W-:Y:S01]  /*1900*/  LOP3.LUT R173, R140, UR40, R149, 0x96, !PT ;  /* 0x000000288cad7c12 */ /* 0x000fe2000f8e9695 */
[----:B------:R-:W-:-:S07]  /*1910*/  IMAD.MOV.U32 R140, RZ, RZ, R186 ;  /* 0x000000ffff8c7224 */ /* 0x000fce00078e00ba */
.L_x_7753:
[----:B------:R-:W-:Y:S01]  /*1920*/  I2FP.F32.U32 R141, R140 ;  /* 0x0000008c008d7245 */ /* 0x000fe20000201000 */
[----:B------:R-:W-:Y:S01]  /*1930*/  UMOV UR4, UR6 ;  /* 0x0000000600047c82 */ /* 0x000fe20008000000 */
[----:B------:R-:W-:Y:S01]  /*1940*/  ISETP.NE.AND P1, PT, R143, 0x1, PT ;  /* 0x000000018f00780c */ /* 0x000fe20003f25270 */
[----:B-----5:R-:W-:Y:S01]  /*1950*/  IMAD.U32 R140, R144, 0x10000, RZ ;  /* 0x00010000908c7824 */ /* 0x020fe200078e00ff */
[----:B------:R-:W-:Y:S01]  /*1960*/  LOP3.LUT R200, R200, 0xfffffff7, RZ, 0xc0, !PT ;  /* 0xfffffff7c8c87812 */ /* 0x000fe200078ec0ff */
[----:B------:R-:W-:Y:S01]  /*1970*/  FFMA.FTZ R141, R141, R0, 1.1641532182693481445e-10 ;  /* 0x2f0000008d8d7423 */ /* 0x000fe20000010000 */
[----:B------:R-:W-:-:S04]  /*1980*/  IMAD.MOV.U32 R142, RZ, RZ, R176 ;  /* 0x000000ffff8e7224 */ /* 0x000fc800078e00b0 */
[----:B------:R-:W-:Y:S02]  /*1990*/  FSETP.LE.FTZ.AND P2, PT, R141, UR4, PT ;  /* 0x000000048d007c0b */ /* 0x000fe4000bf53000 */
[----:B------:R-:W-:Y:S01]  /*19a0*/  PRMT R141, R144, 0x7632, R141 ;  /* 0x00007632908d7816 */ /* 0x000fe2000000008d */
[----:B------:R-:W-:-:S10]  /*19b0*/  IMAD.MOV.U32 R144, RZ, RZ, 0x2 ;  /* 0x00000002ff907424 */ /* 0x000fd400078e00ff */
        /* <DEDUP_REMOVED lines=10> */
.L_x_7757:
        /* <DEDUP_REMOVED lines=12> */
.L_x_7758:
        /* <DEDUP_REMOVED lines=43> */
.L_x_7756:
[----:B------:R-:W-:Y:S01]  /*1dd0*/  I2FP.F32.U32 R143, R142 ;  /* 0x0000008e008f7245 */ /* 0x000fe20000201000 */
[----:B------:R-:W-:Y:S01]  /*1de0*/  HFMA2 R149, -RZ, RZ, 0, 1.1920928955078125e-07 ;  /* 0x00000002ff957431 */ /* 0x000fe200000001ff */
[----:B------:R-:W-:Y:S01]  /*1df0*/  ISETP.NE.AND P1, PT, R144, 0x1, PT ;  /* 0x000000019000780c */ /* 0x000fe20003f25270 */
[----:B------:R-:W-:Y:S01]  /*1e00*/  IMAD.U32 R141, R141, 0x10000, RZ ;  /* 0x000100008d8d7824 */ /* 0x000fe200078e00ff */
[----:B------:R-:W-:Y:S01]  /*1e10*/  LOP3.LUT R200, R200, 0xfffffffb, RZ, 0xc0, !PT ;  /* 0xfffffffbc8c87812 */ /* 0x000fe200078ec0ff */
[----:B------:R-:W-:Y:S01]  /*1e20*/  FFMA.FTZ R143, R143, R0, 1.1641532182693481445e-10 ;  /* 0x2f0000008f8f7423 */ /* 0x000fe20000010000 */
[----:B------:R-:W-:-:S04]  /*1e30*/  IMAD.MOV.U32 R142, RZ, RZ, R176 ;  /* 0x000000ffff8e7224 */ /* 0x000fc800078e00b0 */
[----:B------:R-:W-:-:S13]  /*1e40*/  FSETP.LE.FTZ.AND P2, PT, R143, UR4, PT ;  /* 0x000000048f007c0b */ /* 0x000fda000bf53000 */
        /* <DEDUP_REMOVED lines=10> */
.L_x_7760:
        /* <DEDUP_REMOVED lines=12> */
.L_x_7761:
        /* <DEDUP_REMOVED lines=43> */
.L_x_7759:
[----:B------:R-:W-:Y:S01]  /*2260*/  I2FP.F32.U32 R143, R142 ;  /* 0x0000008e008f7245 */ /* 0x000fe20000201000 */
[----:B------:R-:W-:Y:S01]  /*2270*/  IMAD.U32 R142, R145, 0x10000, RZ ;  /* 0x00010000918e7824 */ /* 0x000fe200078e00ff */
[----:B------:R-:W-:Y:S01]  /*2280*/  ISETP.NE.AND P1, PT, R149, 0x1, PT ;  /* 0x000000019500780c */ /* 0x000fe20003f25270 */
[----:B------:R-:W-:Y:S01]  /*2290*/  IMAD.MOV.U32 R150, RZ, RZ, 0x2 ;  /* 0x00000002ff967424 */ /* 0x000fe200078e00ff */
[----:B------:R-:W-:Y:S01]  /*22a0*/  LOP3.LUT R200, R200, 0xfffffffd, RZ, 0xc0, !PT ;  /* 0xfffffffdc8c87812 */ /* 0x000fe200078ec0ff */
[----:B------:R-:W-:Y:S01]  /*22b0*/  FFMA.FTZ R143, R143, R0, 1.1641532182693481445e-10 ;  /* 0x2f0000008f8f7423 */ /* 0x000fe20000010000 */
[----:B------:R-:W-:-:S04]  /*22c0*/  IMAD.MOV.U32 R144, RZ, RZ, R176 ;  /* 0x000000ffff907224 */ /* 0x000fc800078e00b0 */
[----:B------:R-:W-:Y:S02]  /*22d0*/  FSETP.LE.FTZ.AND P2, PT, R143, UR4, PT ;  /* 0x000000048f007c0b */ /* 0x000fe4000bf53000 */
[----:B------:R-:W-:-:S11]  /*22e0*/  PRMT R143, R145, 0x7632, R143 ;  /* 0x00007632918f7816 */ /* 0x000fd6000000008f */
        /* <DEDUP_REMOVED lines=10> */
.L_x_7763:
        /* <DEDUP_REMOVED lines=12> */
.L_x_7764:
        /* <DEDUP_REMOVED lines=43> */
.L_x_7762:
        /* <DEDUP_REMOVED lines=16> */
.L_x_7766:
        /* <DEDUP_REMOVED lines=12> */
.L_x_7767:
        /* <DEDUP_REMOVED lines=43> */
.L_x_7765:
[----:B------:R-:W-:Y:S01]  /*2b70*/  ISETP.NE.AND P3, PT, R149, 0x1, PT ;  /* 0x000000019500780c */ /* 0x000fe20003f65270 */
[----:B------:R-:W-:Y:S01]  /*2b80*/  IMAD.MOV.U32 R150, RZ, RZ, 0x2 ;  /* 0x00000002ff967424 */ /* 0x000fe200078e00ff */
[----:B------:R-:W-:Y:S01]  /*2b90*/  I2FP.F32.U32 R145, R144 ;  /* 0x0000009000917245 */ /* 0x000fe20000201000 */
[----:B------:R-:W-:-:S04]  /*2ba0*/  IMAD.U32 R144, R146, 0x10000, RZ ;  /* 0x0001000092907824 */ /* 0x000fc800078e00ff */
        /* <DEDUP_REMOVED lines=13> */
.L_x_7769:
        /* <DEDUP_REMOVED lines=12> */
.L_x_7770:
        /* <DEDUP_REMOVED lines=43> */
.L_x_7768:
        /* <DEDUP_REMOVED lines=16> */
.L_x_7772:
        /* <DEDUP_REMOVED lines=12> */
.L_x_7773:
        /* <DEDUP_REMOVED lines=43> */
.L_x_7771:
[----:B------:R-:W-:Y:S01]  /*3460*/  ISETP.NE.AND P5, PT, R151, 0x1, PT ;  /* 0x000000019700780c */ /* 0x000fe20003fa5270 */
[C---:B------:R-:W-:Y:S01]  /*3470*/  IMAD.U32 R157, R147.reuse, 0x10000, RZ ;  /* 0x00010000939d7824 */ /* 0x040fe200078e00ff */
[----:B------:R-:W-:Y:S01]  /*3480*/  I2FP.F32.U32 R149, R146 ;  /* 0x0000009200957245 */ /* 0x000fe20000201000 */
[----:B------:R-:W-:Y:S01]  /*3490*/  IMAD.MOV.U32 R166, RZ, RZ, 0x2 ;  /* 0x00000002ffa67424 */ /* 0x000fe200078e00ff */
[----:B------:R-:W-:Y:S01]  /*34a0*/  PRMT R156, R147, 0x7632, R156 ;  /* 0x00007632939c7816 */ /* 0x000fe2000000009c */
[----:B------:R-:W-:Y:S02]  /*34b0*/  IMAD.MOV.U32 R146, RZ, RZ, R176 ;  /* 0x000000ffff927224 */ /* 0x000fe400078e00b0 */
[----:B------:R-:W-:-:S05]  /*34c0*/  FFMA.FTZ R149, R149, R0, 1.1641532182693481445e-10 ;  /* 0x2f00000095957423 */ /* 0x000fca0000010000 */
[----:B------:R-:W-:Y:S01]  /*34d0*/  FSETP.LE.FTZ.AND P4, PT, R149, UR4, PT ;  /* 0x0000000495007c0b */ /* 0x000fe2000bf93000 */
        /* <DEDUP_REMOVED lines=9> */
.L_x_7775:
        /* <DEDUP_REMOVED lines=12> */
.L_x_7776:
        /* <DEDUP_REMOVED lines=43> */
.L_x_7774:
[----:B------:R-:W-:Y:S01]  /*38e0*/  UMOV UR5, UR7 ;  /* 0x0000000700057c82 */ /* 0x000fe20008000000 */
[----:B------:R-:W-:Y:S01]  /*38f0*/  P2R R149, PR, RZ, 0x1 ;  /* 0x00000001ff957803 */ /* 0x000fe20000000000 */
[----:B------:R-:W-:Y:S01]  /*3900*/  FMUL.FTZ R142, R142, UR5 ;  /* 0x000000058e8e7c20 */ /* 0x000fe20008410000 */
[----:B------:R-:W-:Y:S01]  /*3910*/  I2FP.F32.U32 R147, R146 ;  /* 0x0000009200937245 */ /* 0x000fe20000201000 */
[----:B------:R-:W-:Y:S01]  /*3920*/  FMUL.FTZ R140, R140, UR5 ;  /* 0x000000058c8c7c20 */ /* 0x000fe20008410000 */
[----:B------:R-:W-:Y:S01]  /*3930*/  LOP3.LUT P0, RZ, R200, 0x2, RZ, 0xc0, !PT ;  /* 0x00000002c8ff7812 */ /* 0x000fe2000780c0ff */
[----:B------:R-:W-:Y:S01]  /*3940*/  IMAD.U32 R156, R156, 0x10000, RZ ;  /* 0x000100009c9c7824 */ /* 0x000fe200078e00ff */
[----:B------:R-:W-:Y:S01]  /*3950*/  LOP3.LUT P5, RZ, R200, 0x8, RZ, 0xc0, !PT ;  /* 0x00000008c8ff7812 */ /* 0x000fe200078ac0ff */
        /* <DEDUP_REMOVED lines=10> */
[----:B------:R-:W-:Y:S02]  /*3a00*/  LOP3.LUT P6, RZ, R200, 0x4, RZ, 0xc0, !PT ;  /* 0x00000004c8ff7812 */ /* 0x000fe400078cc0ff */
        /* <DEDUP_REMOVED lines=17> */
.L_x_7752:
        /* <DEDUP_REMOVED lines=15> */
.L_x_7779:
        /* <DEDUP_REMOVED lines=12> */
.L_x_7780:
        /* <DEDUP_REMOVED lines=42> */
.L_x_7778:
[----:B------:R-:W-:Y:S01]  /*3f70*/  I2FP.F32.U32 R151, R140 ;  /* 0x0000008c00977245 */ /* 0x000fe20000201000 */
[----:B------:R-:W-:Y:S01]  /*3f80*/  UMOV UR4, UR6 ;  /* 0x0000000600047c82 */ /* 0x000fe20008000000 */
[----:B------:R-:W-:Y:S01]  /*3f90*/  ISETP.NE.AND P1, PT, R152, 0x1, PT ;  /* 0x000000019800780c */ /* 0x000fe20003f25270 */
[----:B------:R-:W-:Y:S01]  /*3fa0*/  UMOV UR5, UR7 ;  /* 0x0000000700057c82 */ /* 0x000fe20008000000 */
[----:B-----5:R-:W-:Y:S01]  /*3fb0*/  SHF.L.U32 R142, R144, 0x10, RZ ;  /* 0x00000010908e7819 */ /* 0x020fe200000006ff */
[----:B------:R-:W-:Y:S01]  /*3fc0*/  FFMA.FTZ R151, R151, R0, 1.1641532182693481445e-10 ;  /* 0x2f00000097977423 */ /* 0x000fe20000010000 */
[----:B------:R-:W-:Y:S01]  /*3fd0*/  LOP3.LUT R200, R200, 0xfffffff7, RZ, 0xc0, !PT ;  /* 0xfffffff7c8c87812 */ /* 0x000fe200078ec0ff */
[----:B------:R-:W-:Y:S01]  /*3fe0*/  IMAD.MOV.U32 R153, RZ, RZ, 0x2 ;  /* 0x00000002ff997424 */ /* 0x000fe200078e00ff */
        /* <DEDUP_REMOVED lines=14> */
.L_x_7782:
        /* <DEDUP_REMOVED lines=12> */
.L_x_7783:
        /* <DEDUP_REMOVED lines=42> */
.L_x_7781:
[----:B------:R-:W-:Y:S01]  /*4430*/  I2FP.F32.U32 R151, R140 ;  /* 0x0000008c00977245 */ /* 0x000fe20000201000 */
[----:B------:R-:W-:Y:S01]  /*4440*/  IMAD.U32 R140, R188, 0x10000, RZ ;  /* 0x00010000bc8c7824 */ /* 0x000fe200078e00ff */
[----:B------:R-:W-:Y:S01]  /*4450*/  ISETP.NE.AND P2, PT, R153, 0x1, PT ;  /* 0x000000019900780c */ /* 0x000fe20003f45270 */
[----:B------:R-:W-:Y:S02]  /*4460*/  HFMA2 R152, -RZ, RZ, 0, 1.1920928955078125e-07 ;  /* 0x00000002ff987431 */ /* 0x000fe400000001ff */
        /* <DEDUP_REMOVED lines=18> */
.L_x_7785:
        /* <DEDUP_REMOVED lines=12> */
.L_x_7786:
        /* <DEDUP_REMOVED lines=43> */
.L_x_7784:
        /* <DEDUP_REMOVED lines=8> */
[----:B------:R-:W-:-:S13]  /*4980*/  FSETP.LE.FTZ.AND P3, PT, R151, UR4, PT ;  /* 0x0000000497007c0b */ /* 0x000fda000bf73000 */
        /* <DEDUP_REMOVED lines=10> */
.L_x_7788:
        /* <DEDUP_REMOVED lines=12> */
.L_x_7789:
        /* <DEDUP_REMOVED lines=43> */
.L_x_7787:
[----:B------:R-:W-:Y:S01]  /*4da0*/  I2FP.F32.U32 R151, R142 ;  /* 0x0000008e00977245 */ /* 0x000fe20000201000 */
[----:B------:R-:W-:Y:S01]  /*4db0*/  IMAD.U32 R141, R141, 0x10000, RZ ;  /* 0x000100008d8d7824 */ /* 0x000fe200078e00ff */
[----:B------:R-:W-:Y:S01]  /*4dc0*/  ISETP.NE.AND P2, PT, R153, 0x1, PT ;  /* 0x000000019900780c */ /* 0x000fe20003f45270 */
[----:B------:R-:W-:Y:S01]  /*4dd0*/  HFMA2 R152, -RZ, RZ, 0, 1.1920928955078125e-07 ;  /* 0x00000002ff987431 */ /* 0x000fe200000001ff */
[----:B------:R-:W-:Y:S01]  /*4de0*/  FSEL R142, R144, RZ, P3 ;  /* 0x000000ff908e7208 */ /* 0x000fe20001800000 */
        /* <DEDUP_REMOVED lines=17> */
.L_x_7791:
        /* <DEDUP_REMOVED lines=12> */
.L_x_7792:
        /* <DEDUP_REMOVED lines=43> */
.L_x_7790:
[----:B------:R-:W-:Y:S01]  /*5270*/  I2FP.F32.U32 R151, R142 ;  /* 0x0000008e00977245 */ /* 0x000fe20000201000 */
[----:B------:R-:W-:Y:S01]  /*5280*/  IMAD.U32 R144, R145, 0x10000, RZ ;  /* 0x0001000091907824 */ /* 0x000fe200078e00ff */
[----:B------:R-:W-:Y:S01]  /*5290*/  ISETP.NE.AND P1, PT, R152, 0x1, PT ;  /* 0x000000019800780c */ /* 0x000fe20003f25270 */
[----:B------:R-:W-:Y:S01]  /*52a0*/  IMAD.MOV.U32 R142, RZ, RZ, R176 ;  /* 0x000000ffff8e7224 */ /* 0x000fe200078e00b0 */
[----:B------:R-:W-:Y:S01]  /*52b0*/  LOP3.LUT R200, R200, 0xfffffffd, RZ, 0xc0, !PT ;  /* 0xfffffffdc8c87812 */ /* 0x000fe200078ec0ff */
[----:B------:R-:W-:Y:S01]  /*52c0*/  FFMA.FTZ R151, R151, R0, 1.1641532182693481445e-10 ;  /* 0x2f00000097977423 */ /* 0x000fe20000010000 */
[----:B------:R-:W-:Y:S01]  /*52d0*/  FMUL.FTZ R144, R144, UR5 ;  /* 0x0000000590907c20 */ /* 0x000fe20008410000 */
[----:B------:R-:W-:Y:S02]  /*52e0*/  PRMT R145, R145, 0x7632, R145 ;  /* 0x0000763291917816 */ /* 0x000fe40000000091 */
[----:B------:R-:W-:Y:S02]  /*52f0*/  MOV R153, 0x2 ;  /* 0x0000000200997802 */ /* 0x000fe40000000f00 */
        /* <DEDUP_REMOVED lines=11> */
.L_x_7794:
        /* <DEDUP_REMOVED lines=12> */
.L_x_7795:
        /* <DEDUP_REMOVED lines=43> */
.L_x_7793:
        /* <DEDUP_REMOVED lines=22> */
.L_x_7797:
        /* <DEDUP_REMOVED lines=12> */
.L_x_7798:
        /* <DEDUP_REMOVED lines=43> */
.L_x_7796:
[----:B------:R-:W-:Y:S01]  /*5bf0*/  ISETP.NE.AND P2, PT, R152, 0x1, PT ;  /* 0x000000019800780c */ /* 0x000fe20003f45270 */
[----:B------:R-:W-:Y:S01]  /*5c00*/  IMAD.U32 R145, R145, 0x10000, RZ ;  /* 0x0001000091917824 */ /* 0x000fe200078e00ff */
[----:B------:R-:W-:Y:S01]  /*5c10*/  I2FP.F32.U32 R151, R144 ;  /* 0x0000009000977245 */ /* 0x000fe20000201000 */
[----:B------:R-:W-:Y:S01]  /*5c20*/  IMAD.MOV.U32 R144, RZ, RZ, R176 ;  /* 0x000000ffff907224 */ /* 0x000fe200078e00b0 */
[----:B------:R-:W-:-:S03]  /*5c30*/  MOV R153, 0x2 ;  /* 0x0000000200997802 */ /* 0x000fc60000000f00 */
[----:B------:R-:W-:-:S05]  /*5c40*/  FFMA.FTZ R151, R151, R0, 1.1641532182693481445e-10 ;  /* 0x2f00000097977423 */ /* 0x000fca0000010000 */
[----:B------:R-:W-:Y:S01]  /*5c50*/  FSETP.LE.FTZ.AND P1, PT, R151, UR4, PT ;  /* 0x0000000497007c0b */ /* 0x000fe2000bf33000 */
[----:B------:R-:W-:Y:S01]  /*5c60*/  FMUL.FTZ R151, R145, UR5 ;  /* 0x0000000591977c20 */ /* 0x000fe20008410000 */
        /* <DEDUP_REMOVED lines=9> */
.L_x_7800:
        /* <DEDUP_REMOVED lines=12> */
.L_x_7801:
        /* <DEDUP_REMOVED lines=43> */
.L_x_7799:
        /* <DEDUP_REMOVED lines=22> */
.L_x_7803:
        /* <DEDUP_REMOVED lines=12> */
.L_x_7804:
        /* <DEDUP_REMOVED lines=43> */
.L_x_7802:
[----:B------:R-:W-:Y:S01]  /*6540*/  ISETP.NE.AND P3, PT, R152, 0x1, PT ;  /* 0x000000019800780c */ /* 0x000fe20003f65270 */
[C---:B------:R-:W-:Y:S01]  /*6550*/  IMAD.U32 R151, R146.reuse, 0x10000, RZ ;  /* 0x0001000092977824 */ /* 0x040fe200078e00ff */
[----:B------:R-:W-:Y:S01]  /*6560*/  I2FP.F32.U32 R145, R144 ;  /* 0x0000009000917245 */ /* 0x000fe20000201000 */
[----:B------:R-:W-:Y:S01]  /*6570*/  IMAD.MOV.U32 R144, RZ, RZ, R176 ;  /* 0x000000ffff907224 */ /* 0x000fe200078e00b0 */
[----:B------:R-:W-:Y:S01]  /*6580*/  PRMT R146, R146, 0x7632, R146 ;  /* 0x0000763292927816 */ /* 0x000fe20000000092 */
[----:B------:R-:W-:Y:S01]  /*6590*/  FMUL.FTZ R151, R151, UR5 ;  /* 0x0000000597977c20 */ /* 0x000fe20008410000 */
[----:B------:R-:W-:Y:S01]  /*65a0*/  MOV R153, 0x2 ;  /* 0x0000000200997802 */ /* 0x000fe20000000f00 */
        /* <DEDUP_REMOVED lines=11> */
.L_x_7806:
        /* <DEDUP_REMOVED lines=12> */
.L_x_7807:
        /* <DEDUP_REMOVED lines=43> */
.L_x_7805:
[----:B------:R-:W-:Y:S01]  /*69d0*/  I2FP.F32.U32 R145, R144 ;  /* 0x0000009000917245 */ /* 0x000fe20000201000 */
[----:B------:R-:W-:-:S04]  /*69e0*/  IMAD.U32 R144, R190, 0x10000, RZ ;  /* 0x00010000be907824 */ /* 0x000fc800078e00ff */
[----:B------:R-:W-:Y:S01]  /*69f0*/  FFMA.FTZ R145, R145, R0, 1.1641532182693481445e-10 ;  /* 0x2f00000091917423 */ /* 0x000fe20000010000 */
[----:B------:R-:W-:-:S04]  /*6a00*/  FMUL.FTZ R144, R144, UR5 ;  /* 0x0000000590907c20 */ /* 0x000fc80008410000 */
[----:B------:R-:W-:Y:S02]  /*6a10*/  FSETP.GTU.FTZ.AND P3, PT, R145, UR4, PT ;  /* 0x0000000491007c0b */ /* 0x000fe4000bf7c000 */
[----:B------:R-:W-:Y:S01]  /*6a20*/  FSEL R145, R151, RZ, P2 ;  /* 0x000000ff97917208 */ /* 0x000fe20001000000 */
[----:B------:R-:W-:Y:S01]  /*6a30*/  HFMA2 R151, -RZ, RZ, 0, 1.1920928955078125e-07 ;  /* 0x00000002ff977431 */ /* 0x000fe200000001ff */
        /* <DEDUP_REMOVED lines=15> */
.L_x_7809:
        /* <DEDUP_REMOVED lines=12> */
.L_x_7810:
        /* <DEDUP_REMOVED lines=43> */
.L_x_7808:
[----:B------:R-:W-:Y:S01]  /*6ea0*/  ISETP.NE.AND P4, PT, R151, 0x1, PT ;  /* 0x000000019700780c */ /* 0x000fe20003f85270 */
[----:B------:R-:W-:Y:S01]  /*6eb0*/  IMAD.U32 R146, R146, 0x10000, RZ ;  /* 0x0001000092927824 */ /* 0x000fe200078e00ff */
[----:B------:R-:W-:Y:S02]  /*6ec0*/  I2FP.F32.U32 R145, R145 ;  /* 0x0000009100917245 */ /* 0x000fe40000201000 */
[----:B------:R-:W-:Y:S01]  /*6ed0*/  MOV R152, 0x2 ;  /* 0x0000000200987802 */ /* 0x000fe20000000f00 */
        /* <DEDUP_REMOVED lines=13> */
.L_x_7812:
        /* <DEDUP_REMOVED lines=12> */
.L_x_7813:
        /* <DEDUP_REMOVED lines=43> */
.L_x_7811:
[----:B------:R-:W-:Y:S01]  /*7320*/  I2FP.F32.U32 R145, R145 ;  /* 0x0000009100917245 */ /* 0x000fe20000201000 */
[----:B------:R-:W-:-:S04]  /*7330*/  IMAD.U32 R150, R150, 0x10000, RZ ;  /* 0x0001000096967824 */ /* 0x000fc800078e00ff */
        /* <DEDUP_REMOVED lines=20> */
.L_x_7815:
        /* <DEDUP_REMOVED lines=12> */
.L_x_7816:
        /* <DEDUP_REMOVED lines=43> */
.L_x_7814:
        /* <DEDUP_REMOVED lines=18> */
.L_x_7818:
        /* <DEDUP_REMOVED lines=12> */
.L_x_7819:
        /* <DEDUP_REMOVED lines=43> */
.L_x_7817:
[----:B------:R-:W-:Y:S01]  /*7c80*/  I2FP.F32.U32 R151, R146 ;  /* 0x0000009200977245 */ /* 0x000fe20000201000 */
[----:B------:R-:W-:Y:S02]  /*7c90*/  IMAD.U32 R146, R191, 0x10000, RZ ;  /* 0x00010000bf927824 */ /* 0x000fe400078e00ff */
[----:B------:R-:W-:Y:S02]  /*7ca0*/  HFMA2 R153, -RZ, RZ, 0, 1.1920928955078125e-07 ;  /* 0x00000002ff997431 */ /* 0x000fe400000001ff */
[----:B------:R-:W-:Y:S02]  /*7cb0*/  IMAD.MOV.U32 R150, RZ, RZ, R176 ;  /* 0x000000ffff967224 */ /* 0x000fe400078e00b0 */
        /* <DEDUP_REMOVED lines=18> */
.L_x_7821:
        /* <DEDUP_REMOVED lines=12> */
.L_x_7822:
        /* <DEDUP_REMOVED lines=43> */
.L_x_7820:
[----:B------:R-:W-:Y:S01]  /*8150*/  ISETP.NE.AND P6, PT, R153, 0x1, PT ;  /* 0x000000019900780c */ /* 0x000fe20003fc5270 */
[----:B------:R-:W-:Y:S01]  /*8160*/  IMAD.U32 R147, R147, 0x10000, RZ ;  /* 0x0001000093937824 */ /* 0x000fe200078e00ff */
[----:B------:R-:W-:Y:S01]  /*8170*/  I2FP.F32.U32 R151, R150 ;  /* 0x0000009600977245 */ /* 0x000fe20000201000 */
[----:B------:R-:W-:Y:S01]  /*8180*/  IMAD.MOV.U32 R150, RZ, RZ, R176 ;  /* 0x000000ffff967224 */ /* 0x000fe200078e00b0 */
[----:B------:R-:W-:Y:S01]  /*8190*/  MOV R166, 0x2 ;  /* 0x0000000200a67802 */ /* 0x000fe20000000f00 */
        /* <DEDUP_REMOVED lines=12> */
.L_x_7824:
        /* <DEDUP_REMOVED lines=14> */
.L_x_7825:
        /* <DEDUP_REMOVED lines=43> */
.L_x_7823:
        /* <DEDUP_REMOVED lines=10> */
.L_x_7777:
[----:B------:R-:W0:Y:S01]  /*8690*/  LDC.64 R196, c[0x0][0x3a8] ;  /* 0x0000ea00ffc47b82 */ /* 0x000e220000000a00 */
[----:B------:R-:W-:Y:S01]  /*86a0*/  SEL R153, RZ, 0x1000000, !P5 ;  /* 0x01000000ff997807 */ /* 0x000fe20006800000 */
[----:B------:R-:W-:Y:S01]  /*86b0*/  UISETP.NE.U32.AND UP0, UPT, UR12, URZ, UPT ;  /* 0x000000ff0c00728c */ /* 0x000fe2000bf05070 */
[----:B------:R-:W-:Y:S01]  /*86c0*/  SEL R152, RZ, 0x10000, !P4 ;  /* 0x00010000ff987807 */ /* 0x000fe20006000000 */
[----:B------:R-:W-:Y:S01]  /*86d0*/  IMAD.MOV.U32 R158, RZ, RZ, 0x10 ;  /* 0x00000010ff9e7424 */ /* 0x000fe200078e00ff */
[C---:B------:R-:W-:Y:S01]  /*86e0*/  LOP3.LUT P5, RZ, R200.reuse, 0x4, RZ, 0xc0, !PT ;  /* 0x00000004c8ff7812 */ /* 0x040fe200078ac0ff */
[----:B------:R-:W-:Y:S01]  /*86f0*/  UISETP.NE.AND.EX UP0, UPT, UR13, URZ, UPT, UP0 ;  /* 0x000000ff0d00728c */ /* 0x000fe2000bf05300 */
[C---:B------:R-:W-:Y:S01]  /*8700*/  LOP3.LUT P4, RZ, R200.reuse, 0x2, RZ, 0xc0, !PT ;  /* 0x00000002c8ff7812 */ /* 0x040fe2000788c0ff */
[----:B------:R-:W1:Y:S01]  /*8710*/  LDC.64 R194, c[0x0][0x3b0] ;  /* 0x0000ec00ffc27b82 */ /* 0x000e620000000a00 */
[----:B------:R-:W-:Y:S02]  /*8720*/  SEL R155, RZ, 0x100, !P3 ;  /* 0x00000100ff9b7807 */ /* 0x000fe40005800000 */
[----:B------:R-:W-:-:S02]  /*8730*/  LOP3.LUT P6, RZ, R200, 0x8, RZ, 0xc0, !PT ;  /* 0x00000008c8ff7812 */ /* 0x000fc400078cc0ff */
[----:B------:R-:W-:Y:S02]  /*8740*/  SEL R151, RZ, 0x1000000, !P1 ;  /* 0x01000000ff977807 */ /* 0x000fe40004800000 */
[----:B------:R-:W-:Y:S01]  /*8750*/  SEL R150, RZ, 0x10000, !P4 ;  /* 0x00010000ff967807 */ /* 0x000fe20006000000 */
[----:B------:R-:W2:Y:S01]  /*8760*/  @P0 LDC.64 R160, c[0x0][0x3a0] ;  /* 0x0000e800ffa00b82 */ /* 0x000ea20000000a00 */
[----:B------:R-:W-:Y:S01]  /*8770*/  SEL R149, RZ, 0x100, !P5 ;  /* 0x00000100ff957807 */ /* 0x000fe20006800000 */
[----:B------:R-:W3:Y:S01]  /*8780*/  @UP0 LDCU.64 UR20, c[0x0][0x398] ;  /* 0x00007300ff1407ac */ /* 0x000ee20008000a00 */
[----:B------:R-:W-:Y:S02]  /*8790*/  LOP3.LUT R155, R155, R153, R152, 0xfe, !PT ;  /* 0x000000999b9b7212 */ /* 0x000fe400078efe98 */
[----:B------:R-:W-:Y:S02]  /*87a0*/  SEL R154, RZ, 0x1, !P2 ;  /* 0x00000001ff9a7807 */ /* 0x000fe40005000000 */
[----:B------:R-:W-:Y:S01]  /*87b0*/  LOP3.LUT R149, R149, R151, R150, 0xfe, !PT ;  /* 0x0000009795957212 */ /* 0x000fe200078efe96 */
[----:B0-----:R-:W-:Y:S01]  /*87c0*/  IMAD.WIDE.U32 R150, R187, 0x20, R196 ;  /* 0x00000020bb967825 */ /* 0x001fe200078e00c4 */
[----:B------:R-:W-:-:S02]  /*87d0*/  SEL R152, RZ, 0x1, !P6 ;  /* 0x00000001ff987807 */ /* 0x000fc40007000000 */
[----:B------:R-:W-:Y:S02]  /*87e0*/  LOP3.LUT R155, R155, R154, RZ, 0xfc, !PT ;  /* 0x0000009a9b9b7212 */ /* 0x000fe400078efcff */
        /* <DEDUP_REMOVED lines=32> */
.L_x_7826:
[----:B------:R2:W5:Y:S04]  /*89f0*/  @P2 LDG.E.128 R188, desc[UR8][R158.64] ;  /* 0x000000089ebc2981 */ /* 0x000568000c1e1d00 */
[----:B------:R2:W5:Y:S04]  /*8a00*/  @P0 LDG.E.128 R132, desc[UR8][R160.64] ;  /* 0x00000008a0840981 */ /* 0x000568000c1e1d00 */
[----:B------:R2:W5:Y:S04]  /*8a10*/  @P0 LDG.E.128 R136, desc[UR8][R160.64+0x10] ;  /* 0x00001008a0880981 */ /* 0x000568000c1e1d00 */
[----:B01----:R2:W5:Y:S01]  /*8a20*/  LDG.E.128 R152, desc[UR8][R156.64] ;  /* 0x000000089c987981 */ /* 0x003562000c1e1d00 */
        /* <DEDUP_REMOVED lines=20> */
.L_x_7829:
        /* <DEDUP_REMOVED lines=12> */
.L_x_7830:
        /* <DEDUP_REMOVED lines=41> */
[----:B------:R-:W-:-:S07]  /*8ec0*/  IMAD.MOV.U32 R158, RZ, RZ, R162 ;  /* 0x000000ffff9e7224 */ /* 0x000fce00078e00a2 */
.L_x_7828:
        /* <DEDUP_REMOVED lines=20> */
.L_x_7832:
        /* <DEDUP_REMOVED lines=12> */
.L_x_7833:
        /* <DEDUP_REMOVED lines=41> */
[----:B------:R-:W-:-:S07]  /*9360*/  LOP3.LUT R173, R160, UR40, R167, 0x96, !PT ;  /* 0x00000028a0ad7c12 */ /* 0x000fce000f8e96a7 */
.L_x_7831:
        /* <DEDUP_REMOVED lines=22> */
.L_x_7835:
        /* <DEDUP_REMOVED lines=12> */
.L_x_7836:
        /* <DEDUP_REMOVED lines=43> */
.L_x_7834:
        /* <DEDUP_REMOVED lines=19> */
.L_x_7838:
        /* <DEDUP_REMOVED lines=12> */
.L_x_7839:
        /* <DEDUP_REMOVED lines=43> */
.L_x_7837:
        /* <DEDUP_REMOVED lines=22> */
.L_x_7841:
        /* <DEDUP_REMOVED lines=12> */
.L_x_7842:
        /* <DEDUP_REMOVED lines=43> */
.L_x_7840:
        /* <DEDUP_REMOVED lines=20> */
.L_x_7844:
        /* <DEDUP_REMOVED lines=12> */
.L_x_7845:
        /* <DEDUP_REMOVED lines=43> */
.L_x_7843:
        /* <DEDUP_REMOVED lines=22> */
.L_x_7847:
        /* <DEDUP_REMOVED lines=12> */
.L_x_7848:
        /* <DEDUP_REMOVED lines=43> */
.L_x_7846:
        /* <DEDUP_REMOVED lines=17> */
.L_x_7850:
        /* <DEDUP_REMOVED lines=12> */
.L_x_7851:
        /* <DEDUP_REMOVED lines=43> */
.L_x_7849:
        /* <DEDUP_REMOVED lines=22> */
.L_x_7853:
        /* <DEDUP_REMOVED lines=12> */
.L_x_7854:
        /* <DEDUP_REMOVED lines=43> */
.L_x_7852:
        /* <DEDUP_REMOVED lines=18> */
.L_x_7856:
        /* <DEDUP_REMOVED lines=12> */
.L_x_7857:
        /* <DEDUP_REMOVED lines=43> */
.L_x_7855:
[----:B------:R-:W-:Y:S02]  /*b910*/  I2FP.F32.U32 R153, R153 ;  /* 0x0000009900997245 */ /* 0x000fe40000201000 */
[----:B------:R-:W-:-:S03]  /*b920*/  SHF.L.U32 R152, R190, 0x10, RZ ;  /* 0x00000010be987819 */ /* 0x000fc600000006ff */
[----:B------:R-:W-:Y:S02]  /*b930*/  FFMA.FTZ R153, R153, R0, 1.1641532182693481445e-10 ;  /* 0x2f00000099997423 */ /* 0x000fe40000010000 */
[----:B------:R-:W-:-:S03]  /*b940*/  FMUL.FTZ R152, R152, UR5 ;  /* 0x0000000598987c20 */ /* 0x000fc60008410000 */
[----:B------:R-:W-:Y:S02]  /*b950*/  FSETP.GTU.FTZ.AND P3, PT, R153, UR4, PT ;  /* 0x0000000499007c0b */ /* 0x000fe4000bf7c000 */
[----:B------:R-:W-:Y:S01]  /*b960*/  FSEL R153, R159, RZ, P2 ;  /* 0x000000ff9f997208 */ /* 0x000fe20001000000 */
[----:B------:R-:W-:Y:S01]  /*b970*/  IMAD.MOV.U32 R159, RZ, RZ, 0x2 ;  /* 0x00000002ff9f7424 */ /* 0x000fe200078e00ff */
        /* <DEDUP_REMOVED lines=15> */
.L_x_7859:
        /* <DEDUP_REMOVED lines=12> */
.L_x_7860:
        /* <DEDUP_REMOVED lines=43> */
.L_x_7858:
        /* <DEDUP_REMOVED lines=17> */
.L_x_7862:
        /* <DEDUP_REMOVED lines=12> */
.L_x_7863:
        /* <DEDUP_REMOVED lines=43> */
.L_x_7861:
[----:B------:R-:W-:Y:S01]  /*c260*/  I2FP.F32.U32 R153, R153 ;  /* 0x0000009900997245 */ /* 0x000fe20000201000 */
[----:B------:R-:W-:Y:S01]  /*c270*/  IMAD.MOV.U32 R161, RZ, RZ, 0x2 ;  /* 0x00000002ffa17424 */ /* 0x000fe200078e00ff */
[----:B------:R-:W-:Y:S02]  /*c280*/  SHF.L.U32 R157, R157, 0x10, RZ ;  /* 0x000000109d9d7819 */ /* 0x000fe400000006ff */
[----:B------:R-:W-:Y:S01]  /*c290*/  FSEL R154, R154, RZ, P3 ;  /* 0x000000ff9a9a7208 */ /* 0x000fe20001800000 */
        /* <DEDUP_REMOVED lines=18> */
.L_x_7865:
        /* <DEDUP_REMOVED lines=12> */
.L_x_7866:
        /* <DEDUP_REMOVED lines=43> */
.L_x_7864:
        /* <DEDUP_REMOVED lines=18> */
.L_x_7868:
        /* <DEDUP_REMOVED lines=12> */
.L_x_7869:
        /* <DEDUP_REMOVED lines=43> */
.L_x_7867:
        /* <DEDUP_REMOVED lines=22> */
.L_x_7871:
        /* <DEDUP_REMOVED lines=12> */
.L_x_7872:
        /* <DEDUP_REMOVED lines=43> */
.L_x_7870:
        /* <DEDUP_REMOVED lines=17> */
.L_x_7874:
        /* <DEDUP_REMOVED lines=14> */
.L_x_7875:
        /* <DEDUP_REMOVED lines=43> */
.L_x_7873:
        /* <DEDUP_REMOVED lines=11> */
.L_x_7827:
[----:B------:R-:W-:Y:S01]  /*d5e0*/  ISETP.NE.AND P1, PT, R166, 0x1, PT ;  /* 0x00000001a600780c */ /* 0x000fe20003f25270 */
[----:B------:R-:W-:Y:S01]  /*d5f0*/  IMAD.MOV.U32 R151, RZ, RZ, 0x2 ;  /* 0x00000002ff977424 */ /* 0x000fe200078e00ff */
[----:B--2---:R-:W-:Y:S01]  /*d600*/  MOV R158, R148 ;  /* 0x00000094009e7202 */ /* 0x004fe20000000f00 */
        /* <DEDUP_REMOVED lines=12> */
.L_x_7878:
        /* <DEDUP_REMOVED lines=12> */
.L_x_7879:
        /* <DEDUP_REMOVED lines=42> */
.L_x_7877:
[----:B------:R-:W-:Y:S01]  /*da30*/  I2FP.F32.U32 R149, R149 ;  /* 0x0000009500957245 */ /* 0x000fe20000201000 */
[----:B-----5:R-:W-:Y:S01]  /*da40*/  IMAD.U32 R148, R152, 0x10000, RZ ;  /* 0x0001000098947824 */ /* 0x020fe200078e00ff */
[----:B------:R-:W-:Y:S01]  /*da50*/  ISETP.NE.AND P1, PT, R151, 0x1, PT ;  /* 0x000000019700780c */ /* 0x000fe20003f25270 */
[----:B------:R-:W-:Y:S01]  /*da60*/  IMAD.MOV.U32 R150, RZ, RZ, R176 ;  /* 0x000000ffff967224 */ /* 0x000fe200078e00b0 */
[----:B------:R-:W-:Y:S01]  /*da70*/  LOP3.LUT R200, R200, 0xfffffff7, RZ, 0xc0, !PT ;  /* 0xfffffff7c8c87812 */ /* 0x000fe200078ec0ff */
[----:B------:R-:W-:-:S05]  /*da80*/  FFMA.FTZ R149, R149, R0, 1.1641532182693481445e-10 ;  /* 0x2f00000095957423 */ /* 0x000fca0000010000 */
[----:B------:R-:W-:Y:S02]  /*da90*/  FSETP.LE.FTZ.AND P2, PT, R149, UR4, PT ;  /* 0x0000000495007c0b */ /* 0x000fe4000bf53000 */
[----:B------:R-:W-:Y:S01]  /*daa0*/  PRMT R149, R152, 0x7632, R149 ;  /* 0x0000763298957816 */ /* 0x000fe20000000095 */
[----:B------:R-:W-:-:S10]  /*dab0*/  HFMA2 R152, -RZ, RZ, 0, 1.1920928955078125e-07 ;  /* 0x00000002ff987431 */ /* 0x000fd400000001ff */
        /* <DEDUP_REMOVED lines=10> */
.L_x_7881:
        /* <DEDUP_REMOVED lines=12> */
.L_x_7882:
        /* <DEDUP_REMOVED lines=43> */
.L_x_7880:
[----:B------:R-:W-:Y:S01]  /*ded0*/  I2FP.F32.U32 R151, R150 ;  /* 0x0000009600977245 */ /* 0x000fe20000201000 */
[----:B------:R-:W-:Y:S01]  /*dee0*/  IMAD.U32 R149, R149, 0x10000, RZ ;  /* 0x0001000095957824 */ /* 0x000fe200078e00ff */
[----:B------:R-:W-:Y:S01]  /*def0*/  ISETP.NE.AND P1, PT, R152, 0x1, PT ;  /* 0x000000019800780c */ /* 0x000fe20003f25270 */
[----:B------:R-:W-:Y:S01]  /*df00*/  IMAD.MOV.U32 R150, RZ, RZ, R176 ;  /* 0x000000ffff967224 */ /* 0x000fe200078e00b0 */
[----:B------:R-:W-:Y:S01]  /*df10*/  LOP3.LUT R200, R200, 0xfffffffb, RZ, 0xc0, !PT ;  /* 0xfffffffbc8c87812 */ /* 0x000fe200078ec0ff */
[----:B------:R-:W-:Y:S01]  /*df20*/  FFMA.FTZ R151, R151, R0, 1.1641532182693481445e-10 ;  /* 0x2f00000097977423 */ /* 0x000fe20000010000 */
[----:B------:R-:W-:-:S04]  /*df30*/  MOV R156, 0x2 ;  /* 0x00000002009c7802 */ /* 0x000fc80000000f00 */
        /* <DEDUP_REMOVED lines=11> */
.L_x_7884:
        /* <DEDUP_REMOVED lines=12> */
.L_x_7885:
        /* <DEDUP_REMOVED lines=43> */
.L_x_7883:
[----:B------:R-:W-:Y:S01]  /*e360*/  I2FP.F32.U32 R151, R150 ;  /* 0x0000009600977245 */ /* 0x000fe20000201000 */
[----:B------:R-:W-:Y:S01]  /*e370*/  HFMA2 R157, -RZ, RZ, 0, 1.1920928955078125e-07 ;  /* 0x00000002ff9d7431 */ /* 0x000fe200000001ff */
[----:B------:R-:W-:Y:S01]  /*e380*/  ISETP.NE.AND P1, PT, R156, 0x1, PT ;  /* 0x000000019c00780c */ /* 0x000fe20003f25270 */
[----:B------:R-:W-:Y:S01]  /*e390*/  IMAD.U32 R150, R153, 0x10000, RZ ;  /* 0x0001000099967824 */ /* 0x000fe200078e00ff */
        /* <DEDUP_REMOVED lines=15> */
.L_x_7887:
        /* <DEDUP_REMOVED lines=12> */
.L_x_7888:
        /* <DEDUP_REMOVED lines=43> */
.L_x_7886:
[----:B------:R-:W-:Y:S01]  /*e800*/  ISETP.NE.AND P2, PT, R157, 0x1, PT ;  /* 0x000000019d00780c */ /* 0x000fe20003f45270 */
[----:B------:R-:W-:Y:S01]  /*e810*/  IMAD.U32 R151, R151, 0x10000, RZ ;  /* 0x0001000097977824 */ /* 0x000fe200078e00ff */
[----:B------:R-:W-:Y:S01]  /*e820*/  I2FP.F32.U32 R153, R152 ;  /* 0x0000009800997245 */ /* 0x000fe20000201000 */
[----:B------:R-:W-:Y:S01]  /*e830*/  IMAD.MOV.U32 R152, RZ, RZ, R176 ;  /* 0x000000ffff987224 */ /* 0x000fe200078e00b0 */
[----:B------:R-:W-:-:S03]  /*e840*/  MOV R156, 0x2 ;  /* 0x00000002009c7802 */ /* 0x000fc60000000f00 */
        /* <DEDUP_REMOVED lines=11> */
.L_x_7890:
        /* <DEDUP_REMOVED lines=12> */
.L_x_7891:
        /* <DEDUP_REMOVED lines=43> */
.L_x_7889:
[----:B------:R-:W-:Y:S01]  /*ec70*/  ISETP.NE.AND P3, PT, R156, 0x1, PT ;  /* 0x000000019c00780c */ /* 0x000fe20003f65270 */
[----:B------:R-:W-:Y:S01]  /*ec80*/  HFMA2 R159, -RZ, RZ, 0, 1.1920928955078125e-07 ;  /* 0x00000002ff9f7431 */ /* 0x000fe200000001ff */
        /* <DEDUP_REMOVED lines=15> */
.L_x_7893:
        /* <DEDUP_REMOVED lines=12> */
.L_x_7894:
        /* <DEDUP_REMOVED lines=43> */
.L_x_7892:
        /* <DEDUP_REMOVED lines=16> */
.L_x_7896:
        /* <DEDUP_REMOVED lines=12> */
.L_x_7897:
        /* <DEDUP_REMOVED lines=43> */
.L_x_7895:
[----:B------:R-:W-:Y:S01]  /*f560*/  ISETP.NE.AND P5, PT, R156, 0x1, PT ;  /* 0x000000019c00780c */ /* 0x000fe20003fa5270 */
[----:B------:R-:W-:Y:S01]  /*f570*/  HFMA2 R185, -RZ, RZ, 0, 1.1920928955078125e-07 ;  /* 0x00000002ffb97431 */ /* 0x000fe200000001ff */
[----:B------:R-:W-:Y:S01]  /*f580*/  I2FP.F32.U32 R157, R154 ;  /* 0x0000009a009d7245 */ /* 0x000fe20000201000 */
[C---:B------:R-:W-:Y:S01]  /*f590*/  IMAD.U32 R159, R155.reuse, 0x10000, RZ ;  /* 0x000100009b9f7824 */ /* 0x040fe200078e00ff */
        /* <DEDUP_REMOVED lines=13> */
.L_x_7899:
        /* <DEDUP_REMOVED lines=12> */
.L_x_7900:
        /* <DEDUP_REMOVED lines=43> */
.L_x_7898:
[----:B------:R-:W-:Y:S01]  /*f9e0*/  P2R R160, PR, RZ, 0x1 ;  /* 0x00000001ffa07803 */ /* 0x000fe20000000000 */
[----:B------:R-:W-:Y:S01]  /*f9f0*/  FMUL.FTZ R148, R148, UR5 ;  /* 0x0000000594947c20 */ /* 0x000fe20008410000 */
[----:B------:R-:W-:Y:S01]  /*fa00*/  I2FP.F32.U32 R157, R154 ;  /* 0x0000009a009d7245 */ /* 0x000fe20000201000 */
[----:B------:R-:W-:Y:S01]  /*fa10*/  FMUL.FTZ R150, R150, UR5 ;  /* 0x0000000596967c20 */ /* 0x000fe20008410000 */
[C---:B------:R-:W-:Y:S01]  /*fa20*/  LOP3.LUT P0, RZ, R200.reuse, 0x8, RZ, 0xc0, !PT ;  /* 0x00000008c8ff7812 */ /* 0x040fe2000780c0ff */
        /* <DEDUP_REMOVED lines=28> */
[----:B------:R-:W-:-:S10]  /*fbf0*/  @P0 FADD.FTZ R155, R139, R155 ;  /* 0x0000009b8b9b0221 */ /* 0x000fd40000010000 */
.L_x_7876:
[----:B------:R-:W-:Y:S01]  /*fc00*/  SEL R163, RZ, 0x1000000, !P5 ;  /* 0x01000000ffa37807 */ /* 0x000fe20006800000 */
[----:B------:R-:W-:Y:S01]  /*fc10*/  IMAD.WIDE.U32 R156, R193, 0x20, R196 ;  /* 0x00000020c19c7825 */ /* 0x000fe200078e00c4 */
[----:B------:R-:W-:Y:S01]  /*fc20*/  SEL R162, RZ, 0x10000, !P4 ;  /* 0x00010000ffa27807 */ /* 0x000fe20006000000 */
[----:B------:R-:W0:Y:S01]  /*fc30*/  @P0 LDC.64 R166, c[0x0][0x3a0] ;  /* 0x0000e800ffa60b82 */ /* 0x000e220000000a00 */
[C---:B------:R-:W-:Y:S01]  /*fc40*/  LOP3.LUT P5, RZ, R200.reuse, 0x4, RZ, 0xc0, !PT ;  /* 0x00000004c8ff7812 */ /* 0x040fe200078ac0ff */
[----:B------:R-:W1:Y:S01]  /*fc50*/  @UP0 LDCU.64 UR20, c[0x0][0x398] ;  /* 0x00007300ff1407ac */ /* 0x000e620008000a00 */
[----:B------:R-:W-:Y:S01]  /*fc60*/  LOP3.LUT P4, RZ, R200, 0x2, RZ, 0xc0, !PT ;  /* 0x00000002c8ff7812 */ /* 0x000fe2000788c0ff */
[----:B------:R-:W-:Y:S01]  /*fc70*/  STG.E.128 desc[UR8][R156.64], R148 ;  /* 0x000000949c007986 */ /* 0x000fe2000c101d08 */
[----:B------:R-:W-:Y:S01]  /*fc80*/  SEL R169, RZ, 0x100, !P3 ;  /* 0x00000100ffa97807 */ /* 0x000fe20005800000 */
[----:B------:R-:W-:Y:S01]  /*fc90*/  IMAD.MOV.U32 R170, RZ, RZ, 0x10 ;  /* 0x00000010ffaa7424 */ /* 0x000fe200078e00ff */
[----:B------:R-:W-:Y:S01]  /*fca0*/  SEL R161, RZ, 0x1000000, !P1 ;  /* 0x01000000ffa17807 */ /* 0x000fe20004800000 */
[----:B------:R1:W-:Y:S01]  /*fcb0*/  STG.E.128 desc[UR8][R156.64+0x10], R152 ;  /* 0x000010989c007986 */ /* 0x0003e2000c101d08 */
[----:B------:R-:W-:-:S02]  /*fcc0*/  SEL R160, RZ, 0x10000, !P4 ;  /* 0x00010000ffa07807 */ /* 0x000fc40006000000 */
[----:B------:R-:W-:Y:S02]  /*fcd0*/  SEL R159, RZ, 0x100, !P5 ;  /* 0x00000100ff9f7807 */ /* 0x000fe40006800000 */
[----:B------:R-:W-:Y:S02]  /*fce0*/  LOP3.LUT P6, RZ, R200, 0x8, RZ, 0xc0, !PT ;  /* 0x00000008c8ff7812 */ /* 0x000fe400078cc0ff */
[----:B------:R-:W-:Y:S01]  /*fcf0*/  LOP3.LUT R169, R169, R163, R162, 0xfe, !PT ;  /* 0x000000a3a9a97212 */ /* 0x000fe200078efea2 */
[----:B------:R-:W-:Y:S01]  /*fd00*/  IMAD.WIDE.U32 R162, R193, 0x8, R194 ;  /* 0x00000008c1a27825 */ /* 0x000fe200078e00c2 */
[----:B------:R-:W-:Y:S02]  /*fd10*/  LOP3.LUT R159, R159, R161, R160, 0xfe, !PT ;  /* 0x000000a19f9f7212 */ /* 0x000fe400078efea0 */
[----:B------:R-:W-:Y:S02]  /*fd20*/  SEL R168, RZ, 0x1, !P2 ;  /* 0x00000001ffa87807 */ /* 0x000fe40005000000 */
[----:B------:R-:W-:-:S02]  /*fd30*/  SEL R160, RZ, 0x1, !P6 ;  /* 0x00000001ffa07807 */ /* 0x000fc40007000000 */
[----:B------:R-:W-:Y:S02]  /*fd40*/  LOP3.LUT R169, R169, R168, RZ, 0xfc, !PT ;  /* 0x000000a8a9a97212 */ /* 0x000fe400078efcff */
[----:B------:R-:W-:Y:S02]  /*fd50*/  LOP3.LUT R168, R159, R160, RZ, 0xfc, !PT ;  /* 0x000000a09fa87212 */ /* 0x000fe400078efcff */
        /* <DEDUP_REMOVED lines=28> */
.L_x_7901:
[----:B------:R1:W5:Y:S04]  /*ff20*/  @P1 LDG.E.128 R188, desc[UR8][R156.64] ;  /* 0x000000089cbc1981 */ /* 0x000368000c1e1d00 */
[----:B------:R1:W5:Y:S04]  /*ff30*/  @P0 LDG.E.128 R132, desc[UR8][R166.64] ;  /* 0x00000008a6840981 */ /* 0x000368000c1e1d00 */
[----:B------:R1:W5:Y:S04]  /*ff40*/  @P0 LDG.E.128 R136, desc[UR8][R166.64+0x10] ;  /* 0x00001008a6880981 */ /* 0x000368000c1e1d00 */
[----:B0-----:R-:W5:Y:S01]  /*ff50*/  LDG.E.128 R160, desc[UR8][R160.64] ;  /* 0x00000008a0a07981 */ /* 0x001f62000c1e1d00 */
[----:B------:R-:W-:Y:S05]  /*ff60*/  BRA.U !UP0, `(.L_x_7902) ;  /* 0x0000004908f07547 */ /* 0x000fea000b800000 */
[----:B------:R-:W-:Y:S01]  /*ff70*/  ISETP.NE.AND P1, PT, R185, 0x1, PT ;  /* 0x00000001b900780c */ /* 0x000fe20003f25270 */
[----:B------:R-:W-:Y:S01]  /*ff80*/  HFMA2 R170, -RZ, RZ, 0, 1.1920928955078125e-07 ;  /* 0x00000002ffaa7431 */ /* 0x000fe200000001ff */
[----:B-1---5:R-:W-:Y:S01]  /*ff90*/  PRMT R167, R191, 0x7632, R167 ;  /* 0x00007632bfa77816 */ /* 0x022fe200000000a7 */
        /* <DEDUP_REMOVED lines=16> */
.L_x_7904:
        /* <DEDUP_REMOVED lines=12> */
.L_x_7905:
        /* <DEDUP_REMOVED lines=43> */
.L_x_7903:
        /* <DEDUP_REMOVED lines=20> */
.L_x_7907:
        /* <DEDUP_REMOVED lines=12> */
.L_x_7908:
        /* <DEDUP_REMOVED lines=43> */
.L_x_7906:
[----:B------:R-:W-:Y:S01]  /*108c0*/  I2FP.F32.U32 R169, R158 ;  /* 0x0000009e00a97245 */ /* 0x000fe20000201000 */
[----:B------:R-:W-:Y:S01]  /*108d0*/  IMAD.U32 R158, R188, 0x10000, RZ ;  /* 0x00010000bc9e7824 */ /* 0x000fe200078e00ff */
[----:B------:R-:W-:Y:S01]  /*108e0*/  ISETP.NE.AND P2, PT, R171, 0x1, PT ;  /* 0x00000001ab00780c */ /* 0x000fe20003f45270 */
[----:B------:R-:W-:Y:S02]  /*108f0*/  HFMA2 R170, -RZ, RZ, 0, 1.1920928955078125e-07 ;  /* 0x00000002ffaa7431 */ /* 0x000fe400000001ff */
[----:B------:R-:W-:Y:S01]  /*10900*/  FFMA.FTZ R169, R169, R0, 1.1641532182693481445e-10 ;  /* 0x2f000000a9a97423 */ /* 0x000fe20000010000 */
[----:B------:R-:W-:-:S04]  /*10910*/  FMUL.FTZ R158, R158, UR5 ;  /* 0x000000059e9e7c20 */ /* 0x000fc80008410000 */
        /* <DEDUP_REMOVED lines=16> */
.L_x_7910:
        /* <DEDUP_REMOVED lines=12> */
.L_x_7911:
        /* <DEDUP_REMOVED lines=43> */
.L_x_7909:
        /* <DEDUP_REMOVED lines=19> */
.L_x_7913:
        /* <DEDUP_REMOVED lines=12> */
.L_x_7914:
        /* <DEDUP_REMOVED lines=43> */
.L_x_7912:
        /* <DEDUP_REMOVED lines=22> */
.L_x_7916:
        /* <DEDUP_REMOVED lines=12> */
.L_x_7917:
        /* <DEDUP_REMOVED lines=43> */
.L_x_7915:
        /* <DEDUP_REMOVED lines=20> */
.L_x_7919:
        /* <DEDUP_REMOVED lines=12> */
.L_x_7920:
        /* <DEDUP_REMOVED lines=43> */
.L_x_7918:
        /* <DEDUP_REMOVED lines=22> */
.L_x_7922:
        /* <DEDUP_REMOVED lines=12> */
.L_x_7923:
        /* <DEDUP_REMOVED lines=43> */
.L_x_7921:
[----:B------:R-:W-:Y:S02]  /*12080*/  ISETP.NE.AND P2, PT, R170, 0x1, PT ;  /* 0x00000001aa00780c */ /* 0x000fe40003f45270 */
[----:B------:R-:W-:Y:S01]  /*12090*/  I2FP.F32.U32 R169, R160 ;  /* 0x000000a000a97245 */ /* 0x000fe20000201000 */
[----:B------:R-:W-:Y:S02]  /*120a0*/  IMAD.U32 R160, R161, 0x10000, RZ ;  /* 0x00010000a1a07824 */ /* 0x000fe400078e00ff */
[----:B------:R-:W-:Y:S02]  /*120b0*/  IMAD.MOV.U32 R161, RZ, RZ, R176 ;  /* 0x000000ffffa17224 */ /* 0x000fe400078e00b0 */
[----:B------:R-:W-:Y:S01]  /*120c0*/  FFMA.FTZ R169, R169, R0, 1.1641532182693481445e-10 ;  /* 0x2f000000a9a97423 */ /* 0x000fe20000010000 */
[----:B------:R-:W-:-:S04]  /*120d0*/  FMUL.FTZ R160, R160, UR5 ;  /* 0x00000005a0a07c20 */ /* 0x000fc80008410000 */
[----:B------:R-:W-:Y:S02]  /*120e0*/  FSETP.LE.FTZ.AND P1, PT, R169, UR4, PT ;  /* 0x00000004a9007c0b */ /* 0x000fe4000bf33000 */
[----:B------:R-:W-:Y:S01]  /*120f0*/  MOV R169, 0x2 ;  /* 0x0000000200a97802 */ /* 0x000fe20000000f00 */
        /* <DEDUP_REMOVED lines=9> */
.L_x_7925:
        /* <DEDUP_REMOVED lines=12> */
.L_x_7926:
        /* <DEDUP_REMOVED lines=43> */
.L_x_7924:
        /* <DEDUP_REMOVED lines=22> */
.L_x_7928:
        /* <DEDUP_REMOVED lines=12> */
.L_x_7929:
        /* <DEDUP_REMOVED lines=43> */
.L_x_7927:
[----:B------:R-:W-:Y:S02]  /*129d0*/  ISETP.NE.AND P3, PT, R170, 0x1, PT ;  /* 0x00000001aa00780c */ /* 0x000fe40003f65270 */
[----:B------:R-:W-:Y:S01]  /*129e0*/  I2FP.F32.U32 R161, R160 ;  /* 0x000000a000a17245 */ /* 0x000fe20000201000 */
[C---:B------:R-:W-:Y:S01]  /*129f0*/  IMAD.U32 R160, R162.reuse, 0x10000, RZ ;  /* 0x00010000a2a07824 */ /* 0x040fe200078e00ff */
[----:B------:R-:W-:Y:S02]  /*12a00*/  PRMT R162, R162, 0x7632, R162 ;  /* 0x00007632a2a27816 */ /* 0x000fe400000000a2 */
[----:B------:R-:W-:Y:S01]  /*12a10*/  MOV R171, 0x2 ;  /* 0x0000000200ab7802 */ /* 0x000fe20000000f00 */
[----:B------:R-:W-:Y:S01]  /*12a20*/  FFMA.FTZ R161, R161, R0, 1.1641532182693481445e-10 ;  /* 0x2f000000a1a17423 */ /* 0x000fe20000010000 */
[----:B------:R-:W-:-:S04]  /*12a30*/  FMUL.FTZ R160, R160, UR5 ;  /* 0x00000005a0a07c20 */ /* 0x000fc80008410000 */
        /* <DEDUP_REMOVED lines=11> */
.L_x_7931:
        /* <DEDUP_REMOVED lines=12> */
.L_x_7932:
        /* <DEDUP_REMOVED lines=43> */
.L_x_7930:
        /* <DEDUP_REMOVED lines=22> */
.L_x_7934:
        /* <DEDUP_REMOVED lines=12> */
.L_x_7935:
        /* <DEDUP_REMOVED lines=43> */
.L_x_7933:
        /* <DEDUP_REMOVED lines=17> */
.L_x_7937:
        /* <DEDUP_REMOVED lines=12> */
.L_x_7938:
        /* <DEDUP_REMOVED lines=43> */
.L_x_7936:
[----:B------:R-:W-:Y:S01]  /*137b0*/  I2FP.F32.U32 R169, R169 ;  /* 0x000000a900a97245 */ /* 0x000fe20000201000 */
[----:B------:R-:W-:Y:S01]  /*137c0*/  IMAD.U32 R168, R168, 0x10000, RZ ;  /* 0x00010000a8a87824 */ /* 0x000fe200078e00ff */
[----:B------:R-:W-:Y:S01]  /*137d0*/  FSEL R161, R161, RZ, P3 ;  /* 0x000000ffa1a17208 */ /* 0x000fe20001800000 */
[----:B------:R-:W-:Y:S02]  /*137e0*/  HFMA2 R170, -RZ, RZ, 0, 1.1920928955078125e-07 ;  /* 0x00000002ffaa7431 */ /* 0x000fe400000001ff */
[----:B------:R-:W-:Y:S02]  /*137f0*/  IMAD.MOV.U32 R162, RZ, RZ, R176 ;  /* 0x000000ffffa27224 */ /* 0x000fe400078e00b0 */
[----:B------:R-:W-:Y:S01]  /*13800*/  FFMA.FTZ R169, R169, R0, 1.1641532182693481445e-10 ;  /* 0x2f000000a9a97423 */ /* 0x000fe20000010000 */
[----:B------:R-:W-:-:S04]  /*13810*/  FMUL.FTZ R168, R168, UR5 ;  /* 0x00000005a8a87c20 */ /* 0x000fc80008410000 */
        /* <DEDUP_REMOVED lines=15> */
.L_x_7940:
        /* <DEDUP_REMOVED lines=12> */
.L_x_7941:
        /* <DEDUP_REMOVED lines=43> */
.L_x_7939:
[----:B------:R-:W-:Y:S01]  /*13c80*/  ISETP.NE.AND P5, PT, R170, 0x1, PT ;  /* 0x00000001aa00780c */ /* 0x000fe20003fa5270 */
[----:B------:R-:W-:Y:S01]  /*13c90*/  IMAD.MOV.U32 R168, RZ, RZ, R176 ;  /* 0x000000ffffa87224 */ /* 0x000fe200078e00b0 */
[----:B------:R-:W-:Y:S01]  /*13ca0*/  I2FP.F32.U32 R169, R162 ;  /* 0x000000a200a97245 */ /* 0x000fe20000201000 */
[C---:B------:R-:W-:Y:S01]  /*13cb0*/  IMAD.U32 R162, R163.reuse, 0x10000, RZ ;  /* 0x00010000a3a27824 */ /* 0x040fe200078e00ff */
[----:B------:R-:W-:Y:S02]  /*13cc0*/  PRMT R163, R163, 0x7632, R163 ;  /* 0x00007632a3a37816 */ /* 0x000fe400000000a3 */
[----:B------:R-:W-:Y:S01]  /*13cd0*/  MOV R171, 0x2 ;  /* 0x0000000200ab7802 */ /* 0x000fe20000000f00 */
        /* <DEDUP_REMOVED lines=12> */
.L_x_7943:
        /* <DEDUP_REMOVED lines=12> */
.L_x_7944:
        /* <DEDUP_REMOVED lines=43> */
.L_x_7942:
        /* <DEDUP_REMOVED lines=22> */
.L_x_7946:
        /* <DEDUP_REMOVED lines=12> */
.L_x_7947:
        /* <DEDUP_REMOVED lines=43> */
.L_x_7945:
        /* <DEDUP_REMOVED lines=17> */
.L_x_7949:
        /* <DEDUP_REMOVED lines=14> */
.L_x_7950:
        /* <DEDUP_REMOVED lines=43> */
.L_x_7948:
        /* <DEDUP_REMOVED lines=11> */
.L_x_7902:
        /* <DEDUP_REMOVED lines=15> */
.L_x_7953:
        /* <DEDUP_REMOVED lines=12> */
.L_x_7954:
        /* <DEDUP_REMOVED lines=43> */
.L_x_7952:
[----:B------:R-:W-:Y:S01]  /*14f90*/  I2FP.F32.U32 R157, R156 ;  /* 0x0000009c009d7245 */ /* 0x000fe20000201000 */
[----:B-----5:R-:W-:Y:S01]  /*14fa0*/  IMAD.U32 R156, R160, 0x10000, RZ ;  /* 0x00010000a09c7824 */ /* 0x020fe200078e00ff */
[----:B------:R-:W-:Y:S01]  /*14fb0*/  ISETP.NE.AND P1, PT, R159, 0x1, PT ;  /* 0x000000019f00780c */ /* 0x000fe20003f25270 */
[----:B------:R-:W-:Y:S01]  /*14fc0*/  IMAD.MOV.U32 R158, RZ, RZ, R176 ;  /* 0x000000ffff9e7224 */ /* 0x000fe200078e00b0 */
[----:B------:R-:W-:Y:S01]  /*14fd0*/  LOP3.LUT R200, R200, 0xfffffff7, RZ, 0xc0, !PT ;  /* 0xfffffff7c8c87812 */ /* 0x000fe200078ec0ff */
[----:B------:R-:W-:-:S05]  /*14fe0*/  FFMA.FTZ R157, R157, R0, 1.1641532182693481445e-10 ;  /* 0x2f0000009d9d7423 */ /* 0x000fca0000010000 */
[----:B------:R-:W-:Y:S02]  /*14ff0*/  FSETP.LE.FTZ.AND P2, PT, R157, UR4, PT ;  /* 0x000000049d007c0b */ /* 0x000fe4000bf53000 */
[----:B------:R-:W-:Y:S02]  /*15000*/  PRMT R157, R160, 0x7632, R157 ;  /* 0x00007632a09d7816 */ /* 0x000fe4000000009d */
[----:B------:R-:W-:-:S09]  /*15010*/  MOV R160, 0x2 ;  /* 0x0000000200a07802 */ /* 0x000fd20000000f00 */
        /* <DEDUP_REMOVED lines=10> */
.L_x_7956:
        /* <DEDUP_REMOVED lines=12> */
.L_x_7957:
        /* <DEDUP_REMOVED lines=43> */
.L_x_7955:
        /* <DEDUP_REMOVED lines=18> */
.L_x_7959:
        /* <DEDUP_REMOVED lines=12> */
.L_x_7960:
        /* <DEDUP_REMOVED lines=43> */
.L_x_7958:
[----:B------:R-:W-:Y:S01]  /*158c0*/  I2FP.F32.U32 R159, R158 ;  /* 0x0000009e009f7245 */ /* 0x000fe20000201000 */
[----:B------:R-:W-:Y:S01]  /*158d0*/  IMAD.U32 R158, R161, 0x10000, RZ ;  /* 0x00010000a19e7824 */ /* 0x000fe200078e00ff */
[----:B------:R-:W-:Y:S01]  /*158e0*/  ISETP.NE.AND P1, PT, R167, 0x1, PT ;  /* 0x00000001a700780c */ /* 0x000fe20003f25270 */
[----:B------:R-:W-:Y:S01]  /*158f0*/  IMAD.MOV.U32 R160, RZ, RZ, R176 ;  /* 0x000000ffffa07224 */ /* 0x000fe200078e00b0 */
[----:B------:R-:W-:Y:S01]  /*15900*/  LOP3.LUT R200, R200, 0xfffffffd, RZ, 0xc0, !PT ;  /* 0xfffffffdc8c87812 */ /* 0x000fe200078ec0ff */
[----:B------:R-:W-:Y:S01]  /*15910*/  FFMA.FTZ R159, R159, R0, 1.1641532182693481445e-10 ;  /* 0x2f0000009f9f7423 */ /* 0x000fe20000010000 */
[----:B------:R-:W-:-:S04]  /*15920*/  MOV R168, 0x2 ;  /* 0x0000000200a87802 */ /* 0x000fc80000000f00 */
        /* <DEDUP_REMOVED lines=12> */
.L_x_7962:
        /* <DEDUP_REMOVED lines=12> */
.L_x_7963:
        /* <DEDUP_REMOVED lines=43> */
.L_x_7961:
        /* <DEDUP_REMOVED lines=16> */
.L_x_7965:
        /* <DEDUP_REMOVED lines=12> */
.L_x_7966:
        /* <DEDUP_REMOVED lines=43> */
.L_x_7964:
[----:B------:R-:W-:Y:S02]  /*161d0*/  ISETP.NE.AND P3, PT, R167, 0x1, PT ;  /* 0x00000001a700780c */ /* 0x000fe40003f65270 */
[----:B------:R-:W-:Y:S01]  /*161e0*/  I2FP.F32.U32 R161, R160 ;  /* 0x000000a000a17245 */ /* 0x000fe20000201000 */
[----:B------:R-:W-:Y:S01]  /*161f0*/  IMAD.U32 R160, R162, 0x10000, RZ ;  /* 0x00010000a2a07824 */ /* 0x000fe200078e00ff */
[----:B------:R-:W-:-:S03]  /*16200*/  MOV R168, 0x2 ;  /* 0x0000000200a87802 */ /* 0x000fc60000000f00 */
        /* <DEDUP_REMOVED lines=13> */
.L_x_7968:
        /* <DEDUP_REMOVED lines=12> */
.L_x_7969:
        /* <DEDUP_REMOVED lines=43> */
.L_x_7967:
        /* <DEDUP_REMOVED lines=16> */
.L_x_7971:
        /* <DEDUP_REMOVED lines=12> */
.L_x_7972:
        /* <DEDUP_REMOVED lines=43> */
.L_x_7970:
[----:B------:R-:W-:Y:S01]  /*16ac0*/  ISETP.NE.AND P5, PT, R169, 0x1, PT ;  /* 0x00000001a900780c */ /* 0x000fe20003fa5270 */
[----:B------:R-:W-:Y:S01]  /*16ad0*/  IMAD.MOV.U32 R168, RZ, RZ, R176 ;  /* 0x000000ffffa87224 */ /* 0x000fe200078e00b0 */
[----:B------:R-:W-:Y:S01]  /*16ae0*/  I2FP.F32.U32 R167, R162 ;  /* 0x000000a200a77245 */ /* 0x000fe20000201000 */
[C---:B------:R-:W-:Y:S01]  /*16af0*/  IMAD.U32 R162, R163.reuse, 0x10000, RZ ;  /* 0x00010000a3a27824 */ /* 0x040fe200078e00ff */
        /* <DEDUP_REMOVED lines=13> */
.L_x_7974:
        /* <DEDUP_REMOVED lines=12> */
.L_x_7975:
        /* <DEDUP_REMOVED lines=43> */
.L_x_7973:
        /* <DEDUP_REMOVED lines=34> */
.L_x_7951:
[----:B------:R-:W-:Y:S01]  /*17160*/  SEL R167, RZ, 0x1000000, !P5 ;  /* 0x01000000ffa77807 */ /* 0x000fe20006800000 */
[C---:B------:R-:W-:Y:S01]  /*17170*/  IMAD.WIDE.U32 R202, R199.reuse, 0x20, R196 ;  /* 0x00000020c7ca7825 */ /* 0x040fe200078e00c4 */
[----:B------:R-:W-:Y:S01]  /*17180*/  SEL R170, RZ, 0x10000, !P4 ;  /* 0x00010000ffaa7807 */ /* 0x000fe20006000000 */
[----:B------:R-:W0:Y:S01]  /*17190*/  @P0 LDC.64 R168, c[0x0][0x3a0] ;  /* 0x0000e800ffa80b82 */ /* 0x000e220000000a00 */
[----:B------:R-:W-:Y:S01]  /*171a0*/  SEL R207, RZ, 0x100, !P3 ;  /* 0x00000100ffcf7807 */ /* 0x000fe20005800000 */
[----:B------:R-:W-:Y:S01]  /*171b0*/  IMAD.WIDE.U32 R204, R199, 0x8, R194 ;  /* 0x00000008c7cc7825 */ /* 0x000fe200078e00c2 */
[C---:B------:R-:W-:Y:S01]  /*171c0*/  LOP3.LUT P5, RZ, R200.reuse, 0x4, RZ, 0xc0, !PT ;  /* 0x00000004c8ff7812 */ /* 0x040fe200078ac0ff */
[----:B------:R-:W-:Y:S01]  /*171d0*/  STG.E.128 desc[UR8][R202.64], R156 ;  /* 0x0000009cca007986 */ /* 0x000fe2000c101d08 */
[----:B------:R-:W-:Y:S01]  /*171e0*/  LOP3.LUT P4, RZ, R200, 0x2, RZ, 0xc0, !PT ;  /* 0x00000002c8ff7812 */ /* 0x000fe2000788c0ff */
[----:B------:R-:W1:Y:S01]  /*171f0*/  @UP0 LDCU.64 UR20, c[0x0][0x398] ;  /* 0x00007300ff1407ac */ /* 0x000e620008000a00 */
[----:B------:R-:W-:Y:S01]  /*17200*/  LOP3.LUT R207, R207, R167, R170, 0xfe, !PT ;  /* 0x000000a7cfcf7212 */ /* 0x000fe200078efeaa */
[----:B------:R0:W-:Y:S01]  /*17210*/  STG.E.128 desc[UR8][R202.64+0x10], R160 ;  /* 0x000010a0ca007986 */ /* 0x0001e2000c101d08 */
[----:B------:R-:W-:Y:S01]  /*17220*/  SEL R171, RZ, 0x1000000, !P1 ;  /* 0x01000000ffab7807 */ /* 0x000fe20004800000 */
[----:B------:R-:W-:Y:S01]  /*17230*/  IMAD.MOV.U32 R186, RZ, RZ, 0x10 ;  /* 0x00000010ffba7424 */ /* 0x000fe200078e00ff */
[----:B------:R-:W-:-:S02]  /*17240*/  SEL R170, RZ, 0x10000, !P4 ;  /* 0x00010000ffaa7807 */ /* 0x000fc40006000000 */
[----:B------:R-:W-:Y:S02]  /*17250*/  SEL R167, RZ, 0x100, !P5 ;  /* 0x00000100ffa77807 */ /* 0x000fe40006800000 */
[----:B------:R-:W-:Y:S02]  /*17260*/  LOP3.LUT P6, RZ, R200, 0x8, RZ, 0xc0, !PT ;  /* 0x00000008c8ff7812 */ /* 0x000fe400078cc0ff */
[----:B------:R-:W-:Y:S02]  /*17270*/  SEL R206, RZ, 0x1, !P2 ;  /* 0x00000001ffce7807 */ /* 0x000fe40005000000 */
[----:B------:R-:W-:Y:S02]  /*17280*/  LOP3.LUT R167, R167, R171, R170, 0xfe, !PT ;  /* 0x000000aba7a77212 */ /* 0x000fe400078efeaa */
[----:B------:R-:W-:Y:S02]  /*17290*/  SEL R170, RZ, 0x1, !P6 ;  /* 0x00000001ffaa7807 */ /* 0x000fe40007000000 */
[----:B------:R-:W-:-:S02]  /*172a0*/  LOP3.LUT R207, R207, R206, RZ, 0xfc, !PT ;  /* 0x000000cecfcf7212 */ /* 0x000fc400078efcff */
        /* <DEDUP_REMOVED lines=29> */
.L_x_7976:
[----:B------:R1:W5:Y:S04]  /*17480*/  @P1 LDG.E.128 R188, desc[UR8][R164.64] ;  /* 0x00000008a4bc1981 */ /* 0x000368000c1e1d00 */
[----:B------:R1:W5:Y:S04]  /*17490*/  @P0 LDG.E.128 R132, desc[UR8][R202.64] ;  /* 0x00000008ca840981 */ /* 0x000368000c1e1d00 */
[----:B------:R1:W5:Y:S04]  /*174a0*/  @P0 LDG.E.128 R136, desc[UR8][R202.64+0x10] ;  /* 0x00001008ca880981 */ /* 0x000368000c1e1d00 */
[----:B0-----:R-:W5:Y:S01]  /*174b0*/  LDG.E.128 R168, desc[UR8][R170.64] ;  /* 0x00000008aaa87981 */ /* 0x001f62000c1e1d00 */
[----:B------:R-:W-:Y:S05]  /*174c0*/  BRA.U !UP0, `(.L_x_7977) ;  /* 0x0000004908f07547 */ /* 0x000fea000b800000 */
[----:B------:R-:W-:Y:S01]  /*174d0*/  ISETP.NE.AND P1, PT, R185, 0x1, PT ;  /* 0x00000001b900780c */ /* 0x000fe20003f25270 */
[----:B------:R-:W-:Y:S01]  /*174e0*/  HFMA2 R178, -RZ, RZ, 0, 1.1920928955078125e-07 ;  /* 0x00000002ffb27431 */ /* 0x000fe200000001ff */
[----:B-----5:R-:W-:Y:S01]  /*174f0*/  PRMT R184, R191, 0x7632, R184 ;  /* 0x00007632bfb87816 */ /* 0x020fe200000000b8 */
[----:B-1----:R-:W-:Y:S01]  /*17500*/  IMAD.MOV.U32 R164, RZ, RZ, R176 ;  /* 0x000000ffffa47224 */ /* 0x002fe200078e00b0 */
        /* <DEDUP_REMOVED lines=15> */
.L_x_7979:
        /* <DEDUP_REMOVED lines=12> */
.L_x_7980:
        /* <DEDUP_REMOVED lines=43> */
.L_x_7978:
        /* <DEDUP_REMOVED lines=20> */
.L_x_7982:
        /* <DEDUP_REMOVED lines=12> */
.L_x_7983:
        /* <DEDUP_REMOVED lines=43> */
.L_x_7981:
        /* <DEDUP_REMOVED lines=22> */
.L_x_7985:
        /* <DEDUP_REMOVED lines=12> */
.L_x_7986:
        /* <DEDUP_REMOVED lines=43> */
.L_x_7984:
        /* <DEDUP_REMOVED lines=19> */
.L_x_7988:
        /* <DEDUP_REMOVED lines=12> */
.L_x_7989:
        /* <DEDUP_REMOVED lines=43> */
.L_x_7987:
        /* <DEDUP_REMOVED lines=22> */
.L_x_7991:
        /* <DEDUP_REMOVED lines=12> */
.L_x_7992:
        /* <DEDUP_REMOVED lines=43> */
.L_x_7990:
        /* <DEDUP_REMOVED lines=20> */
.L_x_7994:
        /* <DEDUP_REMOVED lines=12> */
.L_x_7995:
        /* <DEDUP_REMOVED lines=43> */
.L_x_7993:
        /* <DEDUP_REMOVED lines=22> */
.L_x_7997:
        /* <DEDUP_REMOVED lines=12> */
.L_x_7998:
        /* <DEDUP_REMOVED lines=43> */
.L_x_7996:
        /* <DEDUP_REMOVED lines=17> */
.L_x_8000:
        /* <DEDUP_REMOVED lines=12> */
.L_x_8001:
        /* <DEDUP_REMOVED lines=43> */
.L_x_7999:
        /* <DEDUP_REMOVED lines=22> */
.L_x_8003:
        /* <DEDUP_REMOVED lines=12> */
.L_x_8004:
        /* <DEDUP_REMOVED lines=43> */
.L_x_8002:
        /* <DEDUP_REMOVED lines=18> */
.L_x_8006:
        /* <DEDUP_REMOVED lines=12> */
.L_x_8007:
        /* <DEDUP_REMOVED lines=43> */
.L_x_8005:
        /* <DEDUP_REMOVED lines=22> */
.L_x_8009:
        /* <DEDUP_REMOVED lines=12> */
.L_x_8010:
        /* <DEDUP_REMOVED lines=43> */
.L_x_8008:
        /* <DEDUP_REMOVED lines=17> */
.L_x_8012:
        /* <DEDUP_REMOVED lines=12> */
.L_x_8013:
        /* <DEDUP_REMOVED lines=43> */
.L_x_8011:
[----:B------:R-:W-:Y:S01]  /*1ad10*/  I2FP.F32.U32 R183, R183 ;  /* 0x000000b700b77245 */ /* 0x000fe20000201000 */
[----:B------:R-:W-:Y:S01]  /*1ad20*/  IMAD.U32 R182, R182, 0x10000, RZ ;  /* 0x00010000b6b67824 */ /* 0x000fe200078e00ff */
[----:B------:R-:W-:Y:S01]  /*1ad30*/  FSEL R169, R169, RZ, P3 ;  /* 0x000000ffa9a97208 */ /* 0x000fe20001800000 */
[----:B------:R-:W-:Y:S02]  /*1ad40*/  HFMA2 R202, -RZ, RZ, 0, 1.1920928955078125e-07 ;  /* 0x00000002ffca7431 */ /* 0x000fe400000001ff */
        /* <DEDUP_REMOVED lines=18> */
.L_x_8015:
        /* <DEDUP_REMOVED lines=12> */
.L_x_8016:
        /* <DEDUP_REMOVED lines=43> */
.L_x_8014:
        /* <DEDUP_REMOVED lines=18> */
.L_x_8018:
        /* <DEDUP_REMOVED lines=12> */
.L_x_8019:
        /* <DEDUP_REMOVED lines=43> */
.L_x_8017:
        /* <DEDUP_REMOVED lines=22> */
.L_x_8021:
        /* <DEDUP_REMOVED lines=12> */
.L_x_8022:
        /* <DEDUP_REMOVED lines=43> */
.L_x_8020:
[----:B------:R-:W-:Y:S01]  /*1bb40*/  ISETP.NE.AND P6, PT, R204, 0x1, PT ;  /* 0x00000001cc00780c */ /* 0x000fe20003fc5270 */
[----:B------:R-:W-:Y:S01]  /*1bb50*/  IMAD.U32 R171, R171, 0x10000, RZ ;  /* 0x00010000abab7824 */ /* 0x000fe200078e00ff */
[----:B------:R-:W-:Y:S01]  /*1bb60*/  I2FP.F32.U32 R185, R185 ;  /* 0x000000b900b97245 */ /* 0x000fe20000201000 */
[----:B------:R-:W-:Y:S02]  /*1bb70*/  IMAD.MOV.U32 R203, RZ, RZ, R176 ;  /* 0x000000ffffcb7224 */ /* 0x000fe400078e00b0 */
[----:B------:R-:W-:Y:S02]  /*1bb80*/  FMUL.FTZ R171, R171, UR5 ;  /* 0x00000005abab7c20 */ /* 0x000fe40008410000 */
[----:B------:R-:W-:Y:S01]  /*1bb90*/  FFMA.FTZ R202, R185, R0, 1.1641532182693481445e-10 ;  /* 0x2f000000b9ca7423 */ /* 0x000fe20000010000 */
[----:B------:R-:W-:-:S04]  /*1bba0*/  MOV R185, 0x2 ;  /* 0x0000000200b97802 */ /* 0x000fc80000000f00 */
        /* <DEDUP_REMOVED lines=10> */
.L_x_8024:
        /* <DEDUP_REMOVED lines=14> */
.L_x_8025:
        /* <DEDUP_REMOVED lines=39> */
[----:B------:R-:W-:-:S03]  /*1bfa0*/  LOP3.LUT R174, R204, UR39, R209, 0x96, !PT ;  /* 0x00000027ccae7c12 */ /* 0x000fc6000f8e96d1 */
[----:B------:R-:W-:Y:S01]  /*1bfb0*/  IMAD.MOV.U32 R176, RZ, RZ, R208 ;  /* 0x000000ffffb07224 */ /* 0x000fe200078e00d0 */
[----:B------:R-:W-:Y:S02]  /*1bfc0*/  LOP3.LUT R173, R202, UR40, R207, 0x96, !PT ;  /* 0x00000028caad7c12 */ /* 0x000fe4000f8e96cf */
[----:B------:R-:W-:-:S07]  /*1bfd0*/  MOV R186, R206 ;  /* 0x000000ce00ba7202 */ /* 0x000fce0000000f00 */
.L_x_8023:
        /* <DEDUP_REMOVED lines=11> */
.L_x_7977:
        /* <DEDUP_REMOVED lines=15> */
.L_x_8028:
        /* <DEDUP_REMOVED lines=12> */
.L_x_8029:
        /* <DEDUP_REMOVED lines=43> */
.L_x_8027:
        /* <DEDUP_REMOVED lines=19> */
.L_x_8031:
        /* <DEDUP_REMOVED lines=12> */
.L_x_8032:
        /* <DEDUP_REMOVED lines=43> */
.L_x_8030:
        /* <DEDUP_REMOVED lines=18> */
.L_x_8034:
        /* <DEDUP_REMOVED lines=12> */
.L_x_8035:
        /* <DEDUP_REMOVED lines=43> */
.L_x_8033:
        /* <DEDUP_REMOVED lines=19> */
.L_x_8037:
        /* <DEDUP_REMOVED lines=12> */
.L_x_8038:
        /* <DEDUP_REMOVED lines=43> */
.L_x_8036:
        /* <DEDUP_REMOVED lines=16> */
.L_x_8040:
        /* <DEDUP_REMOVED lines=12> */
.L_x_8041:
        /* <DEDUP_REMOVED lines=43> */
.L_x_8039:
        /* <DEDUP_REMOVED lines=17> */
.L_x_8043:
        /* <DEDUP_REMOVED lines=12> */
.L_x_8044:
        /* <DEDUP_REMOVED lines=43> */
.L_x_8042:
        /* <DEDUP_REMOVED lines=16> */
.L_x_8046:
        /* <DEDUP_REMOVED lines=12> */
.L_x_8047:
        /* <DEDUP_REMOVED lines=43> */
.L_x_8045:
[----:B------:R-:W-:Y:S01]  /*1e020*/  ISETP.NE.AND P5, PT, R204, 0x1, PT ;  /* 0x00000001cc00780c */ /* 0x000fe20003fa5270 */
[----:B------:R-:W-:Y:S01]  /*1e030*/  IMAD.MOV.U32 R203, RZ, RZ, R176 ;  /* 0x000000ffffcb7224 */ /* 0x000fe200078e00b0 */
[----:B------:R-:W-:Y:S01]  /*1e040*/  I2FP.F32.U32 R185, R170 ;  /* 0x000000aa00b97245 */ /* 0x000fe20000201000 */
[C---:B------:R-:W-:Y:S01]  /*1e050*/  IMAD.U32 R170, R171.reuse, 0x10000, RZ ;  /* 0x00010000abaa7824 */ /* 0x040fe200078e00ff */
[----:B------:R-:W-:-:S03]  /*1e060*/  PRMT R171, R171, 0x7632, R171 ;  /* 0x00007632abab7816 */ /* 0x000fc600000000ab */
        /* <DEDUP_REMOVED lines=12> */
.L_x_8049:
        /* <DEDUP_REMOVED lines=12> */
.L_x_8050:
        /* <DEDUP_REMOVED lines=43> */
.L_x_8048:
        /* <DEDUP_REMOVED lines=34> */
.L_x_8026:
[----:B------:R-:W-:Y:S01]  /*1e6c0*/  SEL R205, RZ, 0x1000000, !P5 ;  /* 0x01000000ffcd7807 */ /* 0x000fe20006800000 */
[C---:B------:R-:W-:Y:S01]  /*1e6d0*/  IMAD.WIDE.U32 R196, R201.reuse, 0x20, R196 ;  /* 0x00000020c9c47825 */ /* 0x040fe200078e00c4 */
[C---:B------:R-:W-:Y:S02]  /*1e6e0*/  LOP3.LUT P6, RZ, R200.reuse, 0x4, RZ, 0xc0, !PT ;  /* 0x00000004c8ff7812 */ /* 0x040fe400078cc0ff */
[C---:B------:R-:W-:Y:S01]  /*1e6f0*/  LOP3.LUT P5, RZ, R200.reuse, 0x2, RZ, 0xc0, !PT ;  /* 0x00000002c8ff7812 */ /* 0x040fe200078ac0ff */
[----:B------:R-:W-:Y:S01]  /*1e700*/  IMAD.WIDE.U32 R194, R201, 0x8, R194 ;  /* 0x00000008c9c27825 */ /* 0x000fe200078e00c2 */
[----:B------:R-:W-:Y:S01]  /*1e710*/  SEL R204, RZ, 0x10000, !P4 ;  /* 0x00010000ffcc7807 */ /* 0x000fe20006000000 */
[----:B------:R0:W-:Y:S01]  /*1e720*/  STG.E.128 desc[UR8][R196.64], R164 ;  /* 0x000000a4c4007986 */ /* 0x0001e2000c101d08 */
[----:B------:R-:W-:Y:S02]  /*1e730*/  SEL R207, RZ, 0x100, !P3 ;  /* 0x00000100ffcf7807 */ /* 0x000fe40005800000 */
[----:B------:R-:W-:Y:S01]  /*1e740*/  LOP3.LUT P0, RZ, R200, 0x8, RZ, 0xc0, !PT ;  /* 0x00000008c8ff7812 */ /* 0x000fe2000780c0ff */
[----:B------:R0:W-:Y:S01]  /*1e750*/  STG.E.128 desc[UR8][R196.64+0x10], R168 ;  /* 0x000010a8c4007986 */ /* 0x0001e2000c101d08 */
[----:B------:R-:W-:-:S02]  /*1e760*/  SEL R202, RZ, 0x1000000, !P1 ;  /* 0x01000000ffca7807 */ /* 0x000fc40004800000 */
[----:B------:R-:W-:Y:S02]  /*1e770*/  SEL R203, RZ, 0x10000, !P5 ;  /* 0x00010000ffcb7807 */ /* 0x000fe40006800000 */
[----:B------:R-:W-:Y:S02]  /*1e780*/  SEL R0, RZ, 0x100, !P6 ;  /* 0x00000100ff007807 */ /* 0x000fe40007000000 */
[----:B------:R-:W-:Y:S02]  /*1e790*/  LOP3.LUT R207, R207, R205, R204, 0xfe, !PT ;  /* 0x000000cdcfcf7212 */ /* 0x000fe400078efecc */
[----:B------:R-:W-:Y:S02]  /*1e7a0*/  SEL R204, RZ, 0x1, !P2 ;  /* 0x00000001ffcc7807 */ /* 0x000fe40005000000 */
[----:B------:R-:W-:Y:S02]  /*1e7b0*/  LOP3.LUT R0, R0, R202, R203, 0xfe, !PT ;  /* 0x000000ca00007212 */ /* 0x000fe400078efecb */
[----:B------:R-:W-:-:S02]  /*1e7c0*/  SEL R205, RZ, 0x1, !P0 ;  /* 0x00000001ffcd7807 */ /* 0x000fc40004000000 */
[----:B------:R-:W-:Y:S02]  /*1e7d0*/  LOP3.LUT R203, R207, R204, RZ, 0xfc, !PT ;  /* 0x000000cccfcb7212 */ /* 0x000fe400078efcff */
[----:B------:R-:W-:-:S05]  /*1e7e0*/  LOP3.LUT R202, R0, R205, RZ, 0xfc, !PT ;  /* 0x000000cd00ca7212 */ /* 0x000fca00078efcff */
[----:B------:R0:W-:Y:S01]  /*1e7f0*/  STG.E.64 desc[UR8][R194.64], R202 ;  /* 0x000000cac2007986 */ /* 0x0001e2000c101b08 */
[----:B------:R-:W-:Y:S05]  /*1e800*/  BRA.U !UP0, `(.L_x_8051) ;  /* 0x0000000108507547 */ /* 0x000fea000b800000 */
        /* <DEDUP_REMOVED lines=20> */
.L_x_8051:
[----:B------:R-:W-:Y:S01]  /*1e950*/  FADD.FTZ R0, RZ, R140 ;  /* 0x0000008cff007221 */ /* 0x000fe20000010000 */
[----:B------:R-:W2:Y:S01]  /*1e960*/  S2UR UR5, SR_CgaCtaId ;  /* 0x00000000000579c3 */ /* 0x000ea20000008800 */
[----:B------:R-:W-:Y:S01]  /*1e970*/  ISETP.NE.AND P0, PT, R192, RZ, PT ;  /* 0x000000ffc000720c */ /* 0x000fe20003f05270 */
[----:B------:R-:W-:Y:S01]  /*1e980*/  UMOV UR4, 0x400 ;  /* 0x0000040000047882 */ /* 0x000fe20000000000 */
[----:B01----:R-:W-:Y:S01]  /*1e990*/  FADD.FTZ R195, R0, R141 ;  /* 0x0000008d00c37221 */ /* 0x003fe20000010000 */
[----:B------:R-:W-:-:S03]  /*1e9a0*/  ISETP.GT.U32.AND P1, PT, R192, 0x7, PT ;  /* 0x00000007c000780c */ /* 0x000fc60003f24070 */
[----:B------:R-:W-:-:S04]  /*1e9b0*/  FADD.FTZ R0, R195, R142 ;  /* 0x0000008ec3007221 */ /* 0x000fc80000010000 */
[----:B------:R-:W-:-:S04]  /*1e9c0*/  FADD.FTZ R195, R0, R143 ;  /* 0x0000008f00c37221 */ /* 0x000fc80000010000 */
[----:B------:R-:W-:-:S04]  /*1e9d0*/  FADD.FTZ R0, R195, R144 ;  /* 0x00000090c3007221 */ /* 0x000fc80000010000 */
        /* <DEDUP_REMOVED lines=120> */
[----:B------:R-:W-:Y:S01]  /*1f160*/  @!P1 IMAD.MOV.U32 R202, RZ, RZ, 0x400 ;  /* 0x00000400ffca9424 */ /* 0x000fe200078e00ff */
[----:B------:R0:W-:Y:S01]  /*1f170*/  @!P0 STS.64 [R0+UR4], R194 ;  /* 0x000000c200008988 */ /* 0x0001e20008000a04 */
[----:B------:R-:W-:Y:S01]  /*1f180*/  BAR.SYNC.DEFER_BLOCKING 0x0 ;  /* 0x0000000000007b1d */ /* 0x000fe20000010000 */
[----:B------:R-:W-:-:S05]  /*1f190*/  PLOP3.LUT P0, PT, PT, PT, UP2, 0x40, 0x4 ;  /* 0x000000000004781c */ /* 0x000fca0003f0e828 */
[----:B------:R-:W1:Y:S01]  /*1f1a0*/  SHFL.DOWN PT, R205, R202, 0x4, 0x1f ;  /* 0x08801f00cacd7f89 */ /* 0x000e6200000e0000 */
[----:B0-----:R-:W-:-:S03]  /*1f1b0*/  I2FP.F32.U32 R195, R202 ;  /* 0x000000ca00c37245 */ /* 0x001fc60000201000 */
        /* <DEDUP_REMOVED lines=30> */
[----:B--2---:R-:W-:Y:S01]  /*1f3a0*/  IMAD.IADD R194, R202, 0x1, R205 ;  /* 0x00000001cac27824 */ /* 0x004fe200078e02cd */
[----:B------:R-:W-:Y:S02]  /*1f3b0*/  I2FP.F32.S32 R205, R205 ;  /* 0x000000cd00cd7245 */ /* 0x000fe40000201400 */
[----:B------:R-:W0:Y:S01]  /*1f3c0*/  SHFL.DOWN PT, R211, R196, 0x1, 0x1f ;  /* 0x08201f00c4d37f89 */ /* 0x000e2200000e0000 */
[----:B------:R-:W-:Y:S01]  /*1f3d0*/  FMUL.FTZ R206, R206, R197 ;  /* 0x000000c5cece7220 */ /* 0x000fe20000410000 */
[----:B------:R-:W-:Y:S01]  /*1f3e0*/  I2FP.F32.S32 R194, R194 ;  /* 0x000000c200c27245 */ /* 0x000fe20000201400 */
[----:B---3--:R-:W-:Y:S02]  /*1f3f0*/  FADD.FTZ R197, R195, R0 ;  /* 0x00000000c3c57221 */ /* 0x008fe40000010000 */
        /* <DEDUP_REMOVED lines=16> */
[----:B0-----:R-:W-:Y:S02]  /*1f500*/  FSEL R228, R195, RZ, P0 ;  /* 0x000000ffc3e47208 */ /* 0x001fe40000000000 */
[----:B------:R-:W-:-:S03]  /*1f510*/  ISETP.NE.AND P0, PT, R2, RZ, PT ;  /* 0x000000ff0200720c */ /* 0x000fc60003f05270 */
[C---:B------:R-:W-:Y:S01]  /*1f520*/  FADD.FTZ R236, -R228.reuse, R143 ;  /* 0x0000008fe4ec7221 */ /* 0x040fe20000010100 */
        /* <DEDUP_REMOVED lines=12> */
[----:B------:R-:W-:Y:S01]  /*1f5f0*/  MOV R143, UR18 ;  /* 0x00000012008f7c02 */ /* 0x000fe20008000f00 */
[C---:B------:R-:W-:Y:S01]  /*1f600*/  FADD.FTZ R240, -R228.reuse, R145 ;  /* 0x00000091e4f07221 */ /* 0x040fe20000010100 */
[C---:B------:R-:W-:Y:S01]  /*1f610*/  FADD.FTZ R220, -R228.reuse, R162 ;  /* 0x000000a2e4dc7221 */ /* 0x040fe20000010100 */
[----:B------:R-:W1:Y:S01]  /*1f620*/  MUFU.RSQ R157, R142 ;  /* 0x0000008e009d7308 */ /* 0x000e620000001400 */
        /* <DEDUP_REMOVED lines=12> */
[----:B------:R-:W-:Y:S01]  /*1f6f0*/  FADD.FTZ R196, -R228, R155 ;  /* 0x0000009be4c47221 */ /* 0x000fe20000010100 */
[----:B------:R-:W-:-:S02]  /*1f700*/  IMAD.U32 R155, RZ, RZ, UR18 ;  /* 0x00000012ff9b7e24 */ /* 0x000fc4000f8e00ff */
[C---:B------:R-:W-:Y:S01]  /*1f710*/  FADD.FTZ R154, -R228.reuse, R154 ;  /* 0x0000009ae49a7221 */ /* 0x040fe20000010100 */
[C---:B------:R-:W-:Y:S01]  /*1f720*/  FADD.FTZ R210, -R228.reuse, R156 ;  /* 0x0000009ce4d27221 */ /* 0x040fe20000010100 */
[----:B------:R-:W-:Y:S01]  /*1f730*/  FADD.FTZ R158, -R228, R158 ;  /* 0x0000009ee49e7221 */ /* 0x000fe20000010100 */
[----:B0-----:R-:W-:-:S04]  /*1f740*/  @!P0 IMAD.WIDE R140, R143, 0x4, R140 ;  /* 0x000000048f8c8825 */ /* 0x001fc800078e028c */
[C---:B-1----:R-:W-:Y:S01]  /*1f750*/  FMUL.FTZ R161, R157.reuse, R230 ;  /* 0x000000e69da17220 */ /* 0x042fe20000410000 */
[C---:B------:R-:W-:Y:S01]  /*1f760*/  FMUL.FTZ R164, R157.reuse, R232 ;  /* 0x000000e89da47220 */ /* 0x040fe20000410000 */
[C---:B------:R-:W-:Y:S01]  /*1f770*/  FMUL.FTZ R145, R157.reuse, R234 ;  /* 0x000000ea9d917220 */ /* 0x040fe20000410000 */
[C---:B------:R-:W-:Y:S01]  /*1f780*/  FMUL.FTZ R230, R157.reuse, R236 ;  /* 0x000000ec9de67220 */ /* 0x040fe20000410000 */
[C---:B------:R-:W-:Y:S01]  /*1f790*/  FMUL.FTZ R147, R157.reuse, R238 ;  /* 0x000000ee9d937220 */ /* 0x040fe20000410000 */
[----:B------:R-:W-:Y:S01]  /*1f7a0*/  FMUL.FTZ R240, R157, R240 ;  /* 0x000000f09df07220 */ /* 0x000fe20000410000 */
[----:B------:R0:W-:Y:S01]  /*1f7b0*/  @!P0 STG.E desc[UR8][R140.64], R195 ;  /* 0x000000c38c008986 */ /* 0x0001e2000c101908 */
[----:B------:R-:W-:Y:S01]  /*1f7c0*/  FFMA.FTZ R142, R145, R38, R34 ;  /* 0x00000026918e7223 */ /* 0x000fe20000010022 */
[----:B------:R-:W-:Y:S01]  /*1f7d0*/  FFMA.FTZ R143, R230, R39, R35 ;  /* 0x00000027e68f7223 */ /* 0x000fe20000010023 */
[----:B------:R-:W-:Y:S01]  /*1f7e0*/  FFMA.FTZ R148, R147, R40, R28 ;  /* 0x0000002893947223 */ /* 0x000fe2000001001c */
[----:B------:R-:W-:Y:S01]  /*1f7f0*/  FFMA.FTZ R149, R240, R41, R29 ;  /* 0x00000029f0957223 */ /* 0x000fe2000001001d */
[C---:B------:R-:W-:Y:S01]  /*1f800*/  FMUL.FTZ R165, R157.reuse, R242 ;  /* 0x000000f29da57220 */ /* 0x040fe20000410000 */
[----:B------:R-:W-:Y:S01]  /*1f810*/  FMUL.FTZ R244, R157, R244 ;  /* 0x000000f49df47220 */ /* 0x000fe20000410000 */
[----:B--2---:R-:W-:-:S04]  /*1f820*/  @!P0 IMAD.WIDE R150, R155, 0x4, R150 ;  /* 0x000000049b968825 */ /* 0x004fc800078e0296 */
[----:B------:R-:W-:Y:S01]  /*1f830*/  FMUL.FTZ R205, R157, R202 ;  /* 0x000000ca9dcd7220 */ /* 0x000fe20000410000 */
[----:B------:R-:W-:Y:S01]  /*1f840*/  FFMA.FTZ R152, R165, R42, R30 ;  /* 0x0000002aa5987223 */ /* 0x000fe2000001001e */
[----:B------:R-:W-:Y:S01]  /*1f850*/  FFMA.FTZ R153, R244, R43, R31 ;  /* 0x0000002bf4997223 */ /* 0x000fe2000001001f */
[----:B------:R-:W-:Y:S01]  /*1f860*/  FMUL.FTZ R204, R157, R204 ;  /* 0x000000cc9dcc7220 */ /* 0x000fe20000410000 */
[----:B0-----:R-:W-:Y:S01]  /*1f870*/  FFMA.FTZ R140, R161, R36, R32 ;  /* 0x00000024a18c7223 */ /* 0x001fe20000010020 */
[----:B------:R-:W-:Y:S01]  /*1f880*/  FFMA.FTZ R141, R164, R37, R33 ;  /* 0x00000025a48d7223 */ /* 0x000fe20000010021 */
[C---:B------:R-:W-:Y:S01]  /*1f890*/  FMUL.FTZ R156, R157.reuse, R146 ;  /* 0x000000929d9c7220 */ /* 0x040fe20000410000 */
[C---:B------:R-:W-:Y:S01]  /*1f8a0*/  FMUL.FTZ R209, R157.reuse, R154 ;  /* 0x0000009a9dd17220 */ /* 0x040fe20000410000 */
[----:B------:R-:W-:Y:S01]  /*1f8b0*/  FMUL.FTZ R202, R157, R196 ;  /* 0x000000c49dca7220 */ /* 0x000fe20000410000 */
[----:B------:R-:W-:Y:S01]  /*1f8c0*/  FFMA.FTZ R146, R147, R72, R124 ;  /* 0x0000004893927223 */ /* 0x000fe2000001007c */
[----:B------:R-:W-:Y:S01]  /*1f8d0*/  F2FP.BF16.F32.PACK_AB R140, R141, R140 ;  /* 0x0000008c8d8c723e */ /* 0x000fe200000010ff */
[----:B------:R0:W-:Y:S01]  /*1f8e0*/  @!P0 STG.E desc[UR8][R150.64], R157 ;  /* 0x0000009d96008986 */ /* 0x0001e2000c101908 */
[----:B------:R-:W-:Y:S01]  /*1f8f0*/  F2FP.BF16.F32.PACK_AB R141, R143, R142 ;  /* 0x0000008e8f8d723e */ /* 0x000fe200000010ff */
[----:B------:R-:W-:Y:S01]  /*1f900*/  FFMA.FTZ R147, R165, R74, R126 ;  /* 0x0000004aa5937223 */ /* 0x000fe2000001007e */
[----:B------:R-:W-:Y:S01]  /*1f910*/  F2FP.BF16.F32.PACK_AB R142, R149, R148 ;  /* 0x00000094958e723e */ /* 0x000fe200000010ff */
[----:B------:R-:W-:Y:S01]  /*1f920*/  FADD.FTZ R206, -R228, R159 ;  /* 0x0000009fe4ce7221 */ /* 0x000fe20000010100 */
[----:B------:R-:W1:Y:S01]  /*1f930*/  LDC.64 R148, c[0x0][0x430] ;  /* 0x00010c00ff947b82 */ /* 0x000e620000000a00 */
[----:B------:R-:W-:Y:S01]  /*1f940*/  F2FP.BF16.F32.PACK_AB R143, R153, R152 ;  /* 0x00000098998f723e */ /* 0x000fe200000010ff */
[----:B---3--:R-:W-:-:S04]  /*1f950*/  IMAD.WIDE.U32 R152, R187, 0x10, R162 ;  /* 0x00000010bb987825 */ /* 0x008fc800078e00a2 */
[C---:B------:R-:W-:Y:S01]  /*1f960*/  FADD.FTZ R160, -R228.reuse, R160 ;  /* 0x000000a0e4a07221 */ /* 0x040fe20000010100 */
[C---:B------:R-:W-:Y:S01]  /*1f970*/  FADD.FTZ R166, -R228.reuse, R166 ;  /* 0x000000a6e4a67221 */ /* 0x040fe20000010100 */
[C---:B------:R-:W-:Y:S01]  /*1f980*/  FADD.FTZ R222, -R228.reuse, R167 ;  /* 0x000000a7e4de7221 */ /* 0x040fe20000010100 */
[C---:B------:R-:W-:Y:S01]  /*1f990*/  FADD.FTZ R168, -R228.reuse, R168 ;  /* 0x000000a8e4a87221 */ /* 0x040fe20000010100 */
[----:B------:R2:W-:Y:S01]  /*1f9a0*/  STG.E.128 desc[UR8][R152.64], R140 ;  /* 0x0000008c98007986 */ /* 0x0005e2000c101d08 */
[C---:B------:R-:W-:Y:S01]  /*1f9b0*/  FADD.FTZ R226, -R228.reuse, R169 ;  /* 0x000000a9e4e27221 */ /* 0x040fe20000010100 */
[----:B------:R-:W-:Y:S01]  /*1f9c0*/  FADD.FTZ R224, -R228, R170 ;  /* 0x000000aae4e07221 */ /* 0x000fe20000010100 */
[----:B------:R-:W-:Y:S01]  /*1f9d0*/  FMUL.FTZ R197, R157, R144 ;  /* 0x000000909dc57220 */ /* 0x000fe20000410000 */
[----:B------:R-:W-:Y:S01]  /*1f9e0*/  FFMA.FTZ R165, R240, R73, R125 ;  /* 0x00000049f0a57223 */ /* 0x000fe2000001007d */
[----:B0-----:R-:W-:Y:S01]  /*1f9f0*/  FFMA.FTZ R150, R205, R48, R20 ;  /* 0x00000030cd967223 */ /* 0x001fe20000010014 */
[----:B------:R-:W-:Y:S01]  /*1fa00*/  FADD.FTZ R228, -R228, R171 ;  /* 0x000000abe4e47221 */ /* 0x000fe20000010100 */
        /* <DEDUP_REMOVED lines=8> */
[----:B------:R-:W-:Y:S01]  /*1fa90*/  FMUL.FTZ R213, R157, R160 ;  /* 0x000000a09dd57220 */ /* 0x000fe20000410000 */
[----:B------:R-:W-:Y:S01]  /*1faa0*/  F2FP.BF16.F32.PACK_AB R146, R165, R146 ;  /* 0x00000092a592723e */ /* 0x000fe200000010ff */
[----:B------:R-:W-:Y:S01]  /*1fab0*/  FFMA.FTZ R160, R171, R44, R24 ;  /* 0x0000002caba07223 */ /* 0x000fe20000010018 */
[----:B--2---:R-:W-:Y:S01]  /*1fac0*/  FFMA.FTZ R143, R204, R49, R21 ;  /* 0x00000031cc8f7223 */ /* 0x004fe20000010015 */
[----:B------:R-:W-:Y:S01]  /*1fad0*/  FFMA.FTZ R152, R202, R51, R23 ;  /* 0x00000033ca987223 */ /* 0x000fe20000010017 */
[----:B------:R-:W-:Y:S01]  /*1fae0*/  FFMA.FTZ R165, R156, R45, R25 ;  /* 0x0000002d9ca57223 */ /* 0x000fe20000010019 */
[----:B------:R-:W-:Y:S01]  /*1faf0*/  FFMA.FTZ R164, R197, R46, R26 ;  /* 0x0000002ec5a47223 */ /* 0x000fe2000001001a */
[----:B------:R-:W-:Y:S01]  /*1fb00*/  FFMA.FTZ R167, R170, R47, R27 ;  /* 0x0000002faaa77223 */ /* 0x000fe2000001001b */
[----:B------:R-:W-:Y:S01]  /*1fb10*/  F2FP.BF16.F32.PACK_AB R142, R143, R150 ;  /* 0x000000968f8e723e */ /* 0x000fe200000010ff */
[----:B------:R-:W-:Y:S01]  /*1fb20*/  FMUL.FTZ R155, R157, R210 ;  /* 0x000000d29d9b7220 */ /* 0x000fe20000410000 */
[----:B------:R-:W-:Y:S01]  /*1fb30*/  F2FP.BF16.F32.PACK_AB R143, R152, R151 ;  /* 0x00000097988f723e */ /* 0x000fe200000010ff */
[----:B-1----:R-:W-:Y:S01]  /*1fb40*/  IMAD.WIDE.U32 R152, R187, 0x10, R148 ;  /* 0x00000010bb987825 */ /* 0x002fe200078e0094 */
[----:B------:R-:W-:-:S03]  /*1fb50*/  F2FP.BF16.F32.PACK_AB R147, R244, R147 ;  /* 0x00000093f493723e */ /* 0x000fc600000010ff */
[C---:B------:R-:W-:Y:S01]  /*1fb60*/  FMUL.FTZ R0, R157.reuse, R208 ;  /* 0x000000d09d007220 */ /* 0x040fe20000410000 */
[----:B------:R-:W-:Y:S01]  /*1fb70*/  F2FP.BF16.F32.PACK_AB R145, R230, R145 ;  /* 0x00000091e691723e */ /* 0x000fe200000010ff */
[----:B------:R-:W-:Y:S01]  /*1fb80*/  FMUL.FTZ R203, R157, R166 ;  /* 0x000000a69dcb7220 */ /* 0x000fe20000410000 */
[----:B------:R-:W-:Y:S01]  /*1fb90*/  F2FP.BF16.F32.PACK_AB R144, R161, R144 ;  /* 0x00000090a190723e */ /* 0x000fe200000010ff */
[----:B------:R-:W-:Y:S01]  /*1fba0*/  FMUL.FTZ R207, R157, R168 ;  /* 0x000000a89dcf7220 */ /* 0x000fe20000410000 */
[----:B------:R-:W-:Y:S01]  /*1fbb0*/  F2FP.BF16.F32.PACK_AB R140, R165, R160 ;  /* 0x000000a0a58c723e */ /* 0x000fe200000010ff */
[--C-:B------:R-:W-:Y:S01]  /*1fbc0*/  IMAD.WIDE.U32 R168, R201, 0x10, R148.reuse ;  /* 0x00000010c9a87825 */ /* 0x100fe200078e0094 */
[----:B------:R-:W-:Y:S01]  /*1fbd0*/  F2FP.BF16.F32.PACK_AB R141, R167, R164 ;  /* 0x000000a4a78d723e */ /* 0x000fe200000010ff */
[----:B------:R0:W-:Y:S02]  /*1fbe0*/  STG.E.128 desc[UR8][R152.64], R144 ;  /* 0x0000009098007986 */ /* 0x0001e4000c101d08 */
[----:B------:R-:W-:Y:S01]  /*1fbf0*/  FMUL.FTZ R159, R157, R158 ;  /* 0x0000009e9d9f7220 */ /* 0x000fe20000410000 */
[----:B------:R-:W-:-:S04]  /*1fc00*/  IMAD.WIDE.U32 R164, R193, 0x10, R148 ;  /* 0x00000010c1a47825 */ /* 0x000fc800078e0094 */
[C---:B------:R-:W-:Y:S01]  /*1fc10*/  FMUL.FTZ R154, R157.reuse, R206 ;  /* 0x000000ce9d9a7220 */ /* 0x040fe20000410000 */
[C---:B------:R-:W-:Y:S01]  /*1fc20*/  FMUL.FTZ R214, R157.reuse, R214 ;  /* 0x000000d69dd67220 */ /* 0x040fe20000410000 */
[----:B------:R-:W-:Y:S01]  /*1fc30*/  FMUL.FTZ R215, R157, R220 ;  /* 0x000000dc9dd77220 */ /* 0x000fe20000410000 */
[----:B------:R-:W-:-:S04]  /*1fc40*/  IMAD.WIDE.U32 R166, R199, 0x10, R148 ;  /* 0x00000010c7a67825 */ /* 0x000fc800078e0094 */
[----:B------:R-:W-:Y:S01]  /*1fc50*/  FFMA.FTZ R148, R155, R52, R16 ;  /* 0x000000349b947223 */ /* 0x000fe20000010010 */
[----:B------:R-:W-:Y:S01]  /*1fc60*/  FMUL.FTZ R216, R157, R216 ;  /* 0x000000d89dd87220 */ /* 0x000fe20000410000 */
[----:B------:R-:W-:Y:S01]  /*1fc70*/  FFMA.FTZ R149, R214, R89, R109 ;  /* 0x00000059d6957223 */ /* 0x000fe2000001006d */
[----:B------:R-:W-:-:S04]  /*1fc80*/  IMAD.WIDE.U32 R150, R193, 0x10, R162 ;  /* 0x00000010c1967825 */ /* 0x000fc800078e00a2 */
[----:B------:R-:W-:Y:S01]  /*1fc90*/  FFMA.FTZ R171, R171, R76, R120 ;  /* 0x0000004cabab7223 */ /* 0x000fe20000010078 */
[----:B------:R-:W-:Y:S01]  /*1fca0*/  FFMA.FTZ R156, R156, R77, R121 ;  /* 0x0000004d9c9c7223 */ /* 0x000fe20000010079 */
[C---:B------:R-:W-:Y:S01]  /*1fcb0*/  FMUL.FTZ R195, R157.reuse, R218 ;  /* 0x000000da9dc37220 */ /* 0x040fe20000410000 */
[C---:B------:R-:W-:Y:S01]  /*1fcc0*/  FMUL.FTZ R158, R157.reuse, R212 ;  /* 0x000000d49d9e7220 */ /* 0x040fe20000410000 */
[----:B------:R1:W-:Y:S01]  /*1fcd0*/  STG.E.128 desc[UR8][R150.64], R140 ;  /* 0x0000008c96007986 */ /* 0x0003e2000c101d08 */
[C---:B------:R-:W-:Y:S01]  /*1fce0*/  FMUL.FTZ R194, R157.reuse, R222 ;  /* 0x000000de9dc27220 */ /* 0x040fe20000410000 */
[----:B------:R-:W-:Y:S01]  /*1fcf0*/  FMUL.FTZ R196, R157, R226 ;  /* 0x000000e29dc47220 */ /* 0x000fe20000410000 */
[----:B0-----:R-:W-:Y:S01]  /*1fd00*/  FFMA.FTZ R145, R0, R53, R17 ;  /* 0x0000003500917223 */ /* 0x001fe20000010011 */
[----:B------:R-:W-:Y:S01]  /*1fd10*/  FFMA.FTZ R146, R154, R55, R19 ;  /* 0x000000379a927223 */ /* 0x000fe20000010013 */
[----:B------:R-:W-:Y:S01]  /*1fd20*/  FFMA.FTZ R147, R213, R56, R12 ;  /* 0x00000038d5937223 */ /* 0x000fe2000001000c */
[----:B------:R-:W-:Y:S01]  /*1fd30*/  FFMA.FTZ R152, R216, R59, R15 ;  /* 0x0000003bd8987223 */ /* 0x000fe2000001000f */
[----:B------:R-:W-:Y:S01]  /*1fd40*/  FMUL.FTZ R211, R157, R224 ;  /* 0x000000e09dd37220 */ /* 0x000fe20000410000 */
[----:B------:R-:W-:Y:S01]  /*1fd50*/  F2FP.BF16.F32.PACK_AB R144, R145, R148 ;  /* 0x000000949190723e */ /* 0x000fe200000010ff */
[----:B------:R-:W-:Y:S01]  /*1fd60*/  FFMA.FTZ R145, R159, R54, R18 ;  /* 0x000000369f917223 */ /* 0x000fe20000010012 */
[----:B------:R-:W-:Y:S01]  /*1fd70*/  FFMA.FTZ R148, R214, R57, R13 ;  /* 0x00000039d6947223 */ /* 0x000fe2000001000d */
[----:B------:R-:W-:Y:S01]  /*1fd80*/  FMUL.FTZ R206, R157, R228 ;  /* 0x000000e49dce7220 */ /* 0x000fe20000410000 */
[----:B------:R-:W-:Y:S01]  /*1fd90*/  FFMA.FTZ R153, R0, R85, R113 ;  /* 0x0000005500997223 */ /* 0x000fe20000010071 */
[----:B------:R-:W-:Y:S01]  /*1fda0*/  FFMA.FTZ R154, R154, R87, R115 ;  /* 0x000000579a9a7223 */ /* 0x000fe20000010073 */
[----:B------:R-:W-:Y:S01]  /*1fdb0*/  F2FP.BF16.F32.PACK_AB R145, R146, R145 ;  /* 0x000000919291723e */ /* 0x000fe200000010ff */
[----:B------:R-:W-:Y:S01]  /*1fdc0*/  FFMA.FTZ R0, R203, R62, R10 ;  /* 0x0000003ecb007223 */ /* 0x000fe2000001000a */
[----:B------:R-:W-:Y:S01]  /*1fdd0*/  F2FP.BF16.F32.PACK_AB R146, R148, R147 ;  /* 0x000000939492723e */ /* 0x000fe200000010ff */
[----:B------:R-:W-:Y:S01]  /*1fde0*/  FFMA.FTZ R148, R155, R84, R112 ;  /* 0x000000549b947223 */ /* 0x000fe20000010070 */
[----:B-1----:R-:W-:Y:S01]  /*1fdf0*/  FFMA.FTZ R150, R213, R88, R108 ;  /* 0x00000058d5967223 */ /* 0x002fe2000001006c */
[----:B------:R-:W-:Y:S01]  /*1fe00*/  FFMA.FTZ R151, R215, R58, R14 ;  /* 0x0000003ad7977223 */ /* 0x000fe2000001000e */
[----:B------:R-:W-:Y:S01]  /*1fe10*/  F2FP.BF16.F32.PACK_AB R140, R156, R171 ;  /* 0x000000ab9c8c723e */ /* 0x000fe200000010ff */
[----:B------:R-:W-:Y:S01]  /*1fe20*/  FFMA.FTZ R155, R158, R61, R9 ;  /* 0x0000003d9e9b7223 */ /* 0x000fe20000010009 */
        /* <DEDUP_REMOVED lines=20> */
[----:B------:R-:W-:Y:S01]  /*1ff70*/  F2FP.BF16.F32.PACK_AB R153, R157, R0 ;  /* 0x000000009d99723e */ /* 0x000fe200000010ff */
[C---:B------:R-:W-:Y:S01]  /*1ff80*/  FFMA.FTZ R0, R206.reuse, R67, R7 ;  /* 0x00000043ce007223 */ /* 0x040fe20000010007 */
        /* <DEDUP_REMOVED lines=9> */
[--C-:B------:R-:W-:Y:S01]  /*20020*/  IMAD.WIDE.U32 R160, R199, 0x10, R162.reuse ;  /* 0x00000010c7a07825 */ /* 0x100fe200078e00a2 */
[----:B------:R-:W-:Y:S01]  /*20030*/  F2FP.BF16.F32.PACK_AB R142, R204, R205 ;  /* 0x000000cdcc8e723e */ /* 0x000fe200000010ff */
[----:B------:R-:W-:Y:S01]  /*20040*/  UIADD3 UR18, UPT, UPT, UR18, UR16, URZ ;  /* 0x0000001012127290 */ /* 0x000fe2000fffe0ff */
[----:B------:R-:W-:Y:S01]  /*20050*/  F2FP.BF16.F32.PACK_AB R141, R170, R197 ;  /* 0x000000c5aa8d723e */ /* 0x000fe200000010ff */
[----:B------:R-:W-:Y:S01]  /*20060*/  IMAD.WIDE.U32 R162, R201, 0x10, R162 ;  /* 0x00000010c9a27825 */ /* 0x000fe200078e00a2 */
[----:B------:R-:W-:Y:S01]  /*20070*/  F2FP.BF16.F32.PACK_AB R151, R216, R215 ;  /* 0x000000d7d897723e */ /* 0x000fe200000010ff */
[----:B------:R-:W-:Y:S01]  /*20080*/  UISETP.GE.AND UP3, UPT, UR18, UR17, UPT ;  /* 0x000000111200728c */ /* 0x000fe2000bf66270 */
[----:B------:R-:W-:Y:S01]  /*20090*/  F2FP.BF16.F32.PACK_AB R155, R0, R155 ;  /* 0x0000009b009b723e */ /* 0x000fe200000010ff */
[----:B------:R0:W-:Y:S01]  /*200a0*/  STG.E.128 desc[UR8][R164.64], R140 ;  /* 0x0000008ca4007986 */ /* 0x0001e2000c101d08 */
[----:B------:R-:W-:-:S02]  /*200b0*/  F2FP.BF16.F32.PACK_AB R159, R206, R159 ;  /* 0x0000009fce9f723e */ /* 0x000fc400000010ff */
[----:B------:R-:W-:Y:S01]  /*200c0*/  F2FP.BF16.F32.PACK_AB R158, R196, R207 ;  /* 0x000000cfc49e723e */ /* 0x000fe200000010ff */
[----:B------:R0:W-:Y:S01]  /*200d0*/  STG.E.128 desc[UR8][R160.64], R144 ;  /* 0x00000090a0007986 */ /* 0x0001e2000c101d08 */
[----:B------:R-:W-:Y:S02]  /*200e0*/  F2FP.BF16.F32.PACK_AB R157, R194, R157 ;  /* 0x0000009dc29d723e */ /* 0x000fe400000010ff */
[----:B------:R-:W-:Y:S01]  /*200f0*/  F2FP.BF16.F32.PACK_AB R156, R171, R156 ;  /* 0x0000009cab9c723e */ /* 0x000fe200000010ff */
[----:B------:R0:W-:Y:S04]  /*20100*/  STG.E.128 desc[UR8][R166.64], R148 ;  /* 0x00000094a6007986 */ /* 0x0001e8000c101d08 */
[----:B------:R0:W-:Y:S04]  /*20110*/  STG.E.128 desc[UR8][R162.64], R152 ;  /* 0x00000098a2007986 */ /* 0x0001e8000c101d08 */
[----:B------:R0:W-:Y:S01]  /*20120*/  STG.E.128 desc[UR8][R168.64], R156 ;  /* 0x0000009ca8007986 */ /* 0x0001e2000c101d08 */
[----:B------:R-:W-:Y:S05]  /*20130*/  BRA.U !UP3, `(.L_x_8052) ;  /* 0xfffffe110b747547 */ /* 0x000fea000b83ffff */
[----:B------:R-:W-:Y:S05]  /*20140*/  EXIT ;  /* 0x000000000000794d */ /* 0x000fea0003800000 */
.L_x_8053:
        /* <DEDUP_REMOVED lines=11> */
.L_x_18041:


//--------------------- .text._ZN10layer_norm31ln_parallel_residual_fwd_kernelINS_13Kernel_traitsIf13__nv_bfloat16fS2_fjLj8192ELj1ELj1ELj8ELj16ENS_18Kernel_traits_baseILj8192EfS2_fS2_fjLj256EEEEELb1ELb1ELb0EEEvNS_9FwdParamsE --------------------------
	.section	.text._ZN10layer_norm31ln_parallel_residual_fwd_kernelINS_13Kernel_traitsIf13__nv_bfloat16fS2_fjLj8192ELj1ELj1ELj8ELj16ENS_18Kernel_traits_baseILj8192EfS2_fS2_fjLj256EEEEELb1ELb1ELb0EEEvNS_9FwdParamsE,"ax",@progbits
	.align	128
        .global         _ZN10layer_norm31ln_parallel_residual_fwd_kernelINS_13Kernel_traitsIf13__nv_bfloat16fS2_fjLj8192ELj1ELj1ELj8ELj16ENS_18Kernel_traits_baseILj8192EfS2_fS2_fjLj256EEEEELb1ELb1ELb0EEEvNS_9FwdParamsE
        .type           _ZN10layer_norm31ln_parallel_residual_fwd_kernelINS_13Kernel_traitsIf13__nv_bfloat16fS2_fjLj8192ELj1ELj1ELj8ELj16ENS_18Kernel_traits_baseILj8192EfS2_fS2_fjLj256EEEEELb1ELb1ELb0EEEvNS_9FwdParamsE,@function
        .size           _ZN10layer_norm31ln_parallel_residual_fwd_kernelINS_13Kernel_traitsIf13__nv_bfloat16fS2_fjLj8192ELj1ELj1ELj8ELj16ENS_18Kernel_traits_baseILj8192EfS2_fS2_fjLj256EEEEELb1ELb1ELb0EEEvNS_9FwdParamsE,(.L_x_18042 - _ZN10layer_norm31ln_parallel_residual_fwd_kernelINS_13Kernel_traitsIf13__nv_bfloat16fS2_fjLj8192ELj1ELj1ELj8ELj16ENS_18Kernel_traits_baseILj8192EfS2_fS2_fjLj256EEEEELb1ELb1ELb0EEEvNS_9FwdParamsE)
        .other          _ZN10layer_norm31ln_parallel_residual_fwd_kernelINS_13Kernel_traitsIf13__nv_bfloat16fS2_fjLj8192ELj1ELj1ELj8ELj16ENS_18Kernel_traits_baseILj8192EfS2_fS2_fjLj256EEEEELb1ELb1ELb0EEEvNS_9FwdParamsE,@"STO_CUDA_ENTRY STV_DEFAULT"
_ZN10layer_norm31ln_parallel_residual_fwd_kernelINS_13Kernel_traitsIf13__nv_bfloat16fS2_fjLj8192ELj1ELj1ELj8ELj16ENS_18Kernel_traits_baseILj8192EfS2_fS2_fjLj256EEEEELb1ELb1ELb0EEEvNS_9FwdParamsE:
.text._ZN10layer_norm31ln_parallel_residual_fwd_kernelINS_13Kernel_traitsIf13__nv_bfloat16fS2_fjLj8192ELj1ELj1ELj8ELj16ENS_18Kernel_traits_baseILj8192EfS2_fS2_fjLj256EEEEELb1ELb1ELb0EEEvNS_9FwdParamsE:
        /* <DEDUP_REMOVED lines=34> */
[C---:B------:R-:W-:Y:S01]  /*0220*/  IADD3 R81, PT, PT, R3.reuse, 0x32370b8f, RZ ;  /* 0x32370b8f03517810 */ /* 0x040fe20007ffe0ff */
[C---:B------:R-:W-:Y:S01]  /*0230*/  VIADD R80, R2.reuse, 0xdaa66d2b ;  /* 0xdaa66d2b02507836 */ /* 0x040fe20000000000 */
[C---:B------:R-:W-:Y:S01]  /*0240*/  IADD3 R84, PT, PT, R3.reuse, -0x56f99767, RZ ;  /* 0xa906689903547810 */ /* 0x040fe20007ffe0ff */
[C---:B------:R-:W-:Y:S01]  /*0250*/  VIADD R82, R2.reuse, 0x78dde6e4 ;  /* 0x78dde6e402527836 */ /* 0x040fe20000000000 */
[----:B------:R-:W-:Y:S01]  /*0260*/  IADD3 R116, PT, PT, R3, -0x24c28bd8, RZ ;  /* 0xdb3d742803747810 */ /* 0x000fe20007ffe0ff */
[----:B------:R-:W-:Y:S01]  /*0270*/  VIADD R83, R2, 0x1715609d ;  /* 0x1715609d02537836 */ /* 0x000fe20000000000 */
        /* <DEDUP_REMOVED lines=49> */
.L_x_8055:
        /* <DEDUP_REMOVED lines=41> */
.L_x_8056:
[----:B------:R-:W-:Y:S05]  /*0820*/  BSYNC.RECONVERGENT B0 ;  /* 0x0000000000007941 */ /* 0x000fea0003800200 */
.L_x_8054:
[----:B------:R-:W1:Y:S02]  /*0830*/  LDCU UR5, c[0x0][0x384] ;  /* 0x00007080ff0577ac */ /* 0x000e640008000800 */
[----:B-1----:R-:W-:-:S13]  /*0840*/  ISETP.GE.AND P0, PT, R108, UR5, PT ;  /* 0x000000056c007c0c */ /* 0x002fda000bf06270 */
[----:B------:R-:W-:Y:S05]  /*0850*/  @P0 EXIT ;  /* 0x000000000000094d */ /* 0x000fea0003800000 */
[----:B------:R-:W1:Y:S01]  /*0860*/  LDCU UR5, c[0x0][0x360] ;  /* 0x00006c00ff0577ac */ /* 0x000e620008000800 */
[----:B0-----:R-:W-:Y:S01]  /*0870*/  IMAD.HI.U32 R5, R140, -0x2daee0ad, RZ ;  /* 0xd2511f538c057827 */ /* 0x001fe200078e00ff */
[----:B------:R-:W-:Y:S01]  /*0880*/  LOP3.LUT R125, R125, 0x3, RZ, 0xc0, !PT ;  /* 0x000000037d7d7812 */ /* 0x000fe200078ec0ff */
[----:B------:R-:W-:Y:S02]  /*0890*/  ULOP3.LUT UR6, UR4, 0xff, URZ, 0xc0, !UPT ;  /* 0x000000ff04067892 */ /* 0x000fe4000f8ec0ff */
[----:B------:R-:W-:Y:S01]  /*08a0*/  VIADD R8, R2, 0x9e3779b9 ;  /* 0x9e3779b902087836 */ /* 0x000fe20000000000 */
[----:B------:R-:W-:Y:S01]  /*08b0*/  LOP3.LUT R5, R5, R3, RZ, 0x3c, !PT ;  /* 0x0000000305057212 */ /* 0x000fe200078e3cff */
[----:B------:R-:W-:Y:S01]  /*08c0*/  IMAD.MOV.U32 R115, RZ, RZ, RZ ;  /* 0x000000ffff737224 */ /* 0x000fe200078e00ff */
[----:B------:R-:W0:Y:S03]  /*08d0*/  LDCU UR7, c[0x0][0x408] ;  /* 0x00008100ff0777ac */ /* 0x000e260008000800 */
[C---:B------:R-:W-:Y:S01]  /*08e0*/  IMAD.HI.U32 R6, R5.reuse, -0x326172a9, RZ ;  /* 0xcd9e8d5705067827 */ /* 0x040fe200078e00ff */
[----:B------:R-:W2:Y:S03]  /*08f0*/  LDCU UR16, c[0x0][0x388] ;  /* 0x00007100ff1077ac */ /* 0x000ea60008000800 */
[----:B------:R-:W-:Y:S01]  /*0900*/  IMAD R5, R5, -0x326172a9, RZ ;  /* 0xcd9e8d5705057824 */ /* 0x000fe200078e02ff */
[----:B------:R-:W3:Y:S01]  /*0910*/  LDCU.U8 UR14, c[0x0][0x410] ;  /* 0x00008200ff0e77ac */ /* 0x000ee20008000000 */
[----:B-1----:R-:W-:Y:S01]  /*0920*/  IMAD R142, R108, UR5, R133 ;  /* 0x000000056c8e7c24 */ /* 0x002fe2000f8e0285 */
[----:B------:R-:W-:-:S03]  /*0930*/  ULOP3.LUT UR5, UR4, 0xffffff00, URZ, 0xc0, !UPT ;  /* 0xffffff0004057892 */ /* 0x000fc6000f8ec0ff */
[C---:B------:R-:W-:Y:S01]  /*0940*/  IMAD.HI.U32 R4, R142.reuse, -0x326172a9, RZ ;  /* 0xcd9e8d578e047827 */ /* 0x040fe200078e00ff */
[----:B------:R-:W1:Y:S03]  /*0950*/  LDCU UR15, c[0x0][0x400] ;  /* 0x00008000ff0f77ac */ /* 0x000e660008000800 */
[----:B------:R-:W-:Y:S01]  /*0960*/  IMAD R7, R142, -0x326172a9, RZ ;  /* 0xcd9e8d578e077824 */ /* 0x000fe200078e02ff */
[----:B------:R-:W-:Y:S01]  /*0970*/  LOP3.LUT R4, R111, R4, R2, 0x96, !PT ;  /* 0x000000046f047212 */ /* 0x000fe200078e9602 */
[----:B------:R-:W4:Y:S03]  /*0980*/  LDCU.64 UR10, c[0x0][0x398] ;  /* 0x00007300ff0a77ac */ /* 0x000f260008000a00 */
[----:B------:R-:W-:Y:S01]  /*0990*/  LOP3.LUT R6, R8, R7, R6, 0x96, !PT ;  /* 0x0000000708067212 */ /* 0x000fe200078e9606 */
[----:B------:R-:W-:Y:S01]  /*09a0*/  IMAD R8, R140, -0x2daee0ad, RZ ;  /* 0xd2511f538c087824 */ /* 0x000fe200078e02ff */
[----:B------:R-:W0:Y:S01]  /*09b0*/  LDCU.64 UR12, c[0x0][0x3a0] ;  /* 0x00007400ff0c77ac */ /* 0x000e220008000a00 */
        /* <DEDUP_REMOVED lines=18> */
[C---:B------:R-:W-:Y:S01]  /*0ae0*/  IMAD R6, R5.reuse, -0x326172a9, RZ ;  /* 0xcd9e8d5705067824 */ /* 0x040fe200078e02ff */
        /* <DEDUP_REMOVED lines=13> */
[----:B------:R-:W-:-:S03]  /*0bc0*/  IADD3 R9, PT, PT, R2, -0x4ab325aa, RZ ;  /* 0xb54cda5602097810 */ /* 0x000fc60007ffe0ff */
[----:B------:R-:W-:Y:S01]  /*0bd0*/  IMAD R11, R6, -0x326172a9, RZ ;  /* 0xcd9e8d57060b7824 */ /* 0x000fe200078e02ff */
[----:B------:R-:W-:Y:S01]  /*0be0*/  LOP3.LUT R4, R9, R7, R4, 0x96, !PT ;  /* 0x0000000709047212 */ /* 0x000fe200078e9604 */
[----:B------:R-:W-:-:S04]  /*0bf0*/  IMAD.HI.U32 R6, R10, -0x326172a9, RZ ;  /* 0xcd9e8d570a067827 */ /* 0x000fc800078e00ff */
[----:B------:R-:W-:Y:S02]  /*0c00*/  VIADD R8, R2, 0x5384540f ;  /* 0x5384540f02087836 */ /* 0x000fe40000000000 */
[----:B------:R-:W-:Y:S02]  /*0c10*/  IMAD R5, R5, -0x2daee0ad, RZ ;  /* 0xd2511f5305057824 */ /* 0x000fe400078e02ff */
[----:B------:R-:W-:Y:S01]  /*0c20*/  IMAD R7, R4, -0x2daee0ad, RZ ;  /* 0xd2511f5304077824 */ /* 0x000fe200078e02ff */
[----:B------:R-:W-:Y:S01]  /*0c30*/  LOP3.LUT R6, R8, R11, R6, 0x96, !PT ;  /* 0x0000000b08067212 */ /* 0x000fe200078e9606 */
[----:B------:R-:W-:Y:S02]  /*0c40*/  IMAD.MOV R8, RZ, RZ, -R0 ;  /* 0x000000ffff087224 */ /* 0x000fe400078e0a00 */
[----:B------:R-:W-:-:S03]  /*0c50*/  IMAD.HI.U32 R0, R4, -0x2daee0ad, RZ ;  /* 0xd2511f5304007827 */ /* 0x000fc600078e00ff */
[----:B------:R-:W-:Y:S01]  /*0c60*/  VIADDMNMX R8, R8, UR6, RZ, !PT ;  /* 0x0000000608087c46 */ /* 0x000fe2000f8001ff */
[----:B------:R-:W-:Y:S01]  /*0c70*/  IMAD.HI.U32 R4, R6, -0x2daee0ad, RZ ;  /* 0xd2511f5306047827 */ /* 0x000fe200078e00ff */
[----:B------:R-:W-:Y:S02]  /*0c80*/  LOP3.LUT R0, R86, R5, R0, 0x96, !PT ;  /* 0x0000000556007212 */ /* 0x000fe400078e9600 */
[----:B------:R-:W-:Y:S01]  /*0c90*/  VIMNMX R8, PT, PT, R8, 0x20, PT ;  /* 0x0000002008087848 */ /* 0x000fe20003fe0100 */
[----:B------:R-:W-:Y:S01]  /*0ca0*/  IMAD R6, R6, -0x2daee0ad, RZ ;  /* 0xd2511f5306067824 */ /* 0x000fe200078e02ff */
[----:B------:R-:W-:Y:S02]  /*0cb0*/  SHF.L.U32 R5, R133, 0x5, RZ ;  /* 0x0000000585057819 */ /* 0x000fe400000006ff */
[----:B------:R-:W-:Y:S02]  /*0cc0*/  LEA R8, R8, UR5, 0x3 ;  /* 0x0000000508087c11 */ /* 0x000fe4000f8e18ff */
[----:B------:R-:W-:Y:S01]  /*0cd0*/  LOP3.LUT R9, R5, 0x3e0, RZ, 0xc0, !PT ;  /* 0x000003e005097812 */ /* 0x000fe200078ec0ff */
[----:B------:R-:W-:Y:S01]  /*0ce0*/  IMAD R5, R10, -0x326172a9, RZ ;  /* 0xcd9e8d570a057824 */ /* 0x000fe200078e02ff */
[----:B------:R-:W-:Y:S01]  /*0cf0*/  LOP3.LUT R116, R116, R7, R4, 0x96, !PT ;  /* 0x0000000774747212 */ /* 0x000fe200078e9604 */
[----:B------:R-:W-:Y:S01]  /*0d00*/  IMAD.HI.U32 R4, R0, -0x326172a9, RZ ;  /* 0xcd9e8d5700047827 */ /* 0x000fe200078e00ff */
[----:B------:R-:W-:-:S03]  /*0d10*/  I2FP.F32.U32 R8, R8 ;  /* 0x0000000800087245 */ /* 0x000fc60000201000 */
[----:B------:R-:W-:Y:S01]  /*0d20*/  VIADD R7, R2, 0xf1bbcdc8 ;  /* 0xf1bbcdc802077836 */ /* 0x000fe20000000000 */
[----:B------:R0:W0:Y:S01]  /*0d30*/  MUFU.RCP R110, R8 ;  /* 0x00000008006e7308 */ /* 0x0000220000001000 */
[----:B------:R-:W-:Y:S02]  /*0d40*/  IMAD.MOV R9, RZ, RZ, -R9 ;  /* 0x000000ffff097224 */ /* 0x000fe400078e0a09 */
[----:B------:R-:W-:Y:S01]  /*0d50*/  IMAD.HI.U32 R112, R116, -0x326172a9, RZ ;  /* 0xcd9e8d5774707827 */ /* 0x000fe200078e00ff */
[----:B------:R-:W-:Y:S02]  /*0d60*/  LOP3.LUT R4, R7, R5, R4, 0x96, !PT ;  /* 0x0000000507047212 */ /* 0x000fe400078e9604 */
[----:B------:R-:W-:Y:S01]  /*0d70*/  IADD3 R5, PT, PT, R3, -0x695add53, RZ ;  /* 0x96a522ad03057810 */ /* 0x000fe20007ffe0ff */
[----:B------:R-:W-:Y:S01]  /*0d80*/  IMAD R7, R0, -0x326172a9, RZ ;  /* 0xcd9e8d5700077824 */ /* 0x000fe200078e02ff */
[----:B------:R-:W-:Y:S01]  /*0d90*/  VIADDMNMX R0, R9, UR6, RZ, !PT ;  /* 0x0000000609007c46 */ /* 0x000fe2000f8001ff */
[----:B------:R-:W-:-:S03]  /*0da0*/  IMAD.HI.U32 R113, R4, -0x2daee0ad, RZ ;  /* 0xd2511f5304717827 */ /* 0x000fc600078e00ff */
[----:B------:R-:W-:Y:S01]  /*0db0*/  VIMNMX R0, PT, PT, R0, 0x20, PT ;  /* 0x0000002000007848 */ /* 0x000fe20003fe0100 */
[----:B------:R-:W-:Y:S01]  /*0dc0*/  IMAD R116, R116, -0x326172a9, RZ ;  /* 0xcd9e8d5774747824 */ /* 0x000fe200078e02ff */
[----:B------:R-:W-:Y:S01]  /*0dd0*/  LOP3.LUT R112, R87, R7, R112, 0x96, !PT ;  /* 0x0000000757707212 */ /* 0x000fe200078e9670 */
[----:B------:R-:W-:Y:S01]  /*0de0*/  IMAD R127, R4, -0x2daee0ad, RZ ;  /* 0xd2511f53047f7824 */ /* 0x000fe200078e02ff */
[----:B------:R-:W-:Y:S02]  /*0df0*/  LOP3.LUT R113, R5, R6, R113, 0x96, !PT ;  /* 0x0000000605717212 */ /* 0x000fe400078e9671 */
[----:B01234-:R-:W-:-:S07]  /*0e00*/  LEA R114, R0, UR5, 0x3 ;  /* 0x0000000500727c11 */ /* 0x01ffce000f8e18ff */
.L_x_8568:
        /* <DEDUP_REMOVED lines=41> */
.L_x_8062:
        /* <DEDUP_REMOVED lines=13> */
.L_x_8064:
[----:B------:R-:W-:Y:S05]  /*1170*/  BSYNC.RECONVERGENT B2 ;  /* 0x0000000000027941 */ /* 0x000fea0003800200 */
.L_x_8063:
        /* <DEDUP_REMOVED lines=61> */
.L_x_8061:
[----:B------:R-:W-:Y:S05]  /*1550*/  BSYNC.RECONVERGENT B1 ;  /* 0x0000000000017941 */ /* 0x000fea0003800200 */
.L_x_8060:
[----:B------:R-:W0:Y:S01]  /*1560*/  LDC R127, c[0x0][0x404] ;  /* 0x00010100ff7f7b82 */ /* 0x000e220000000800 */
        /* <DEDUP_REMOVED lines=21> */
.L_x_8067:
        /* <DEDUP_REMOVED lines=13> */
.L_x_8069:
[----:B------:R-:W-:Y:S05]  /*1790*/  BSYNC.RECONVERGENT B2 ;  /* 0x0000000000027941 */ /* 0x000fea0003800200 */
.L_x_8068:
        /* <DEDUP_REMOVED lines=61> */
.L_x_8066:
[----:B------:R-:W-:Y:S05]  /*1b70*/  BSYNC.RECONVERGENT B1 ;  /* 0x0000000000017941 */ /* 0x000fea0003800200 */
.L_x_8065:
[----:B------:R-:W-:Y:S01]  /*1b80*/  I2FP.F32.U32 R103, R102 ;  /* 0x0000006600677245 */ /* 0x000fe20000201000 */
[----:B------:R-:W-:Y:S01]  /*1b90*/  BSSY.RECONVERGENT B1, `(.L_x_8070) ;  /* 0x000005d000017945 */ /* 0x000fe20003800200 */
[----:B------:R-:W-:Y:S01]  /*1ba0*/  ISETP.NE.AND P2, PT, R125, 0x1, PT ;  /* 0x000000017d00780c */ /* 0x000fe20003f45270 */
[----:B------:R-:W-:Y:S01]  /*1bb0*/  IMAD.MOV.U32 R132, RZ, RZ, 0x2 ;  /* 0x00000002ff847424 */ /* 0x000fe200078e00ff */
[----:B------:R-:W-:Y:S01]  /*1bc0*/  LOP3.LUT R141, R141, 0xfffffff7, RZ, 0xc0, !PT ;  /* 0xfffffff78d8d7812 */ /* 0x000fe200078ec0ff */
[----:B------:R-:W-:Y:S01]  /*1bd0*/  FFMA.FTZ R102, R103, R100, 1.1641532182693481445e-10 ;  /* 0x2f00000067667423 */ /* 0x000fe20000010064 */
[----:B------:R-:W-:-:S04]  /*1be0*/  IMAD.MOV.U32 R103, RZ, RZ, R116 ;  /* 0x000000ffff677224 */ /* 0x000fc800078e0074 */
        /* <DEDUP_REMOVED lines=12> */
.L_x_8072:
        /* <DEDUP_REMOVED lines=13> */
.L_x_8074:
[----:B------:R-:W-:Y:S05]  /*1d80*/  BSYNC.RECONVERGENT B2 ;  /* 0x0000000000027941 */ /* 0x000fea0003800200 */
.L_x_8073:
        /* <DEDUP_REMOVED lines=61> */
.L_x_8071:
[----:B------:R-:W-:Y:S05]  /*2160*/  BSYNC.RECONVERGENT B1 ;  /* 0x0000000000017941 */ /* 0x000fea0003800200 */
.L_x_8070:
        /* <DEDUP_REMOVED lines=20> */
.L_x_8077:
        /* <DEDUP_REMOVED lines=13> */
.L_x_8079:
[----:B------:R-:W-:Y:S05]  /*2380*/  BSYNC.RECONVERGENT B2 ;  /* 0x0000000000027941 */ /* 0x000fea0003800200 */
.L_x_8078:
        /* <DEDUP_REMOVED lines=61> */
.L_x_8076:
[----:B------:R-:W-:Y:S05]  /*2760*/  BSYNC.RECONVERGENT B1 ;  /* 0x0000000000017941 */ /* 0x000fea0003800200 */
.L_x_8075:
        /* <DEDUP_REMOVED lines=19> */
.L_x_8082:
        /* <DEDUP_REMOVED lines=13> */
.L_x_8084:
[----:B------:R-:W-:Y:S05]  /*2970*/  BSYNC.RECONVERGENT B2 ;  /* 0x0000000000027941 */ /* 0x000fea0003800200 */
.L_x_8083:
        /* <DEDUP_REMOVED lines=61> */
.L_x_8081:
[----:B------:R-:W-:Y:S05]  /*2d50*/  BSYNC.RECONVERGENT B1 ;  /* 0x0000000000017941 */ /* 0x000fea0003800200 */
.L_x_8080:
        /* <DEDUP_REMOVED lines=18> */
.L_x_8087:
        /* <DEDUP_REMOVED lines=13> */
.L_x_8089:
[----:B------:R-:W-:Y:S05]  /*2f50*/  BSYNC.RECONVERGENT B2 ;  /* 0x0000000000027941 */ /* 0x000fea0003800200 */
.L_x_8088:
        /* <DEDUP_REMOVED lines=61> */
.L_x_8086:
[----:B------:R-:W-:Y:S05]  /*3330*/  BSYNC.RECONVERGENT B1 ;  /* 0x0000000000017941 */ /* 0x000fea0003800200 */
.L_x_8085:
[----:B------:R-:W-:Y:S01]  /*3340*/  ISETP.NE.AND P4, PT, R133, 0x1, PT ;  /* 0x000000018500780c */ /* 0x000fe20003f85270 */
[----:B------:R-:W-:Y:S01]  /*3350*/  BSSY.RECONVERGENT B1, `(.L_x_8090) ;  /* 0x000005b000017945 */ /* 0x000fe20003800200 */
[----:B------:R-:W-:Y:S01]  /*3360*/  I2FP.F32.U32 R125, R125 ;  /* 0x0000007d007d7245 */ /* 0x000fe20000201000 */
[----:B------:R-:W-:Y:S01]  /*3370*/  IMAD.MOV.U32 R134, RZ, RZ, 0x2 ;  /* 0x00000002ff867424 */ /* 0x000fe200078e00ff */
[----:B------:R-:W-:-:S03]  /*3380*/  SHF.L.U32 R106, R106, 0x10, RZ ;  /* 0x000000106a6a7819 */ /* 0x000fc600000006ff */
        /* <DEDUP_REMOVED lines=12> */
.L_x_8092:
        /* <DEDUP_REMOVED lines=13> */
.L_x_8094:
[----:B------:R-:W-:Y:S05]  /*3520*/  BSYNC.RECONVERGENT B2 ;  /* 0x0000000000027941 */ /* 0x000fea0003800200 */
.L_x_8093:
        /* <DEDUP_REMOVED lines=61> */
.L_x_8091:
[----:B------:R-:W-:Y:S05]  /*3900*/  BSYNC.RECONVERGENT B1 ;  /* 0x0000000000017941 */ /* 0x000fea0003800200 */
.L_x_8090:
        /* <DEDUP_REMOVED lines=18> */
.L_x_8097:
        /* <DEDUP_REMOVED lines=13> */
.L_x_8099:
[----:B------:R-:W-:Y:S05]  /*3b00*/  BSYNC.RECONVERGENT B2 ;  /* 0x0000000000027941 */ /* 0x000fea0003800200 */
.L_x_8098:
        /* <DEDUP_REMOVED lines=49> */
[----:B------:R-:W-:Y:S01]  /*3e20*/  MOV R133, R0 ;  /* 0x0000000000857202 */ /* 0x000fe20000000f00 */
        /* <DEDUP_REMOVED lines=9> */
[----:B------:R-:W-:Y:S01]  /*3ec0*/  LOP3.LUT R113, R125, R132, R135, 0x96, !PT ;  /* 0x000000847d717212 */ /* 0x000fe200078e9687 */
[----:B------:R-:W-:-:S07]  /*3ed0*/  IMAD.MOV.U32 R125, RZ, RZ, RZ ;  /* 0x000000ffff7d7224 */ /* 0x000fce00078e00ff */
.L_x_8096:
[----:B------:R-:W-:Y:S05]  /*3ee0*/  BSYNC.RECONVERGENT B1 ;  /* 0x0000000000017941 */ /* 0x000fea0003800200 */
.L_x_8095:
        /* <DEDUP_REMOVED lines=38> */
.L_x_8059:
        /* <DEDUP_REMOVED lines=16> */
.L_x_8103:
        /* <DEDUP_REMOVED lines=13> */
.L_x_8105:
[----:B------:R-:W-:Y:S05]  /*4320*/  BSYNC.RECONVERGENT B2 ;  /* 0x0000000000027941 */ /* 0x000fea0003800200 */
.L_x_8104:
        /* <DEDUP_REMOVED lines=53> */
[----:B------:R-:W-:Y:S01]  /*4680*/  VIADD R113, R3, 0x96a522ad ;  /* 0x96a522ad03717836 */ /* 0x000fe20000000000 */
[----:B------:R-:W-:Y:S01]  /*4690*/  LOP3.LUT R112, R101, R102, R121, 0x96, !PT ;  /* 0x0000006665707212 */ /* 0x000fe200078e9679 */
[----:B------:R-:W-:Y:S02]  /*46a0*/  IMAD.MOV.U32 R116, RZ, RZ, R120 ;  /* 0x000000ffff747224 */ /* 0x000fe400078e0078 */
[----:B------:R-:W-:-:S04]  /*46b0*/  IMAD.WIDE.U32 R118, R118, -0x2daee0ad, RZ ;  /* 0xd2511f5376767825 */ /* 0x000fc800078e00ff */
[----:B------:R-:W-:Y:S01]  /*46c0*/  IMAD.MOV.U32 R102, RZ, RZ, RZ ;  /* 0x000000ffff667224 */ /* 0x000fe200078e00ff */
[----:B------:R-:W-:Y:S01]  /*46d0*/  LOP3.LUT R113, R113, R100, R119, 0x96, !PT ;  /* 0x0000006471717212 */ /* 0x000fe200078e9677 */
[----:B------:R-:W-:Y:S01]  /*46e0*/  IMAD.MOV.U32 R100, RZ, RZ, R127 ;  /* 0x000000ffff647224 */ /* 0x000fe200078e007f */
[----:B------:R-:W-:-:S07]  /*46f0*/  MOV R0, R118 ;  /* 0x0000007600007202 */ /* 0x000fce0000000f00 */
.L_x_8102:
[----:B------:R-:W-:Y:S05]  /*4700*/  BSYNC.RECONVERGENT B1 ;  /* 0x0000000000017941 */ /* 0x000fea0003800200 */
.L_x_8101:
        /* <DEDUP_REMOVED lines=24> */
.L_x_8108:
        /* <DEDUP_REMOVED lines=13> */
.L_x_8110:
[----:B------:R-:W-:Y:S05]  /*4960*/  BSYNC.RECONVERGENT B2 ;  /* 0x0000000000027941 */ /* 0x000fea0003800200 */
.L_x_8109:
        /* <DEDUP_REMOVED lines=57> */
[----:B------:R-:W-:-:S05]  /*4d00*/  VIADD R113, R3, 0x96a522ad ;  /* 0x96a522ad03717836 */ /* 0x000fca0000000000 */
[----:B------:R-:W-:Y:S01]  /*4d10*/  LOP3.LUT R113, R113, R100, R119, 0x96, !PT ;  /* 0x0000006471717212 */ /* 0x000fe200078e9677 */
[----:B------:R-:W-:Y:S02]  /*4d20*/  IMAD.MOV.U32 R100, RZ, RZ, R0 ;  /* 0x000000ffff647224 */ /* 0x000fe400078e0000 */
[----:B------:R-:W-:-:S07]  /*4d30*/  IMAD.MOV.U32 R0, RZ, RZ, R118 ;  /* 0x000000ffff007224 */ /* 0x000fce00078e0076 */
.L_x_8107:
[----:B------:R-:W-:Y:S05]  /*4d40*/  BSYNC.RECONVERGENT B1 ;  /* 0x0000000000017941 */ /* 0x000fea0003800200 */
.L_x_8106:
        /* <DEDUP_REMOVED lines=23> */
.L_x_8113:
        /* <DEDUP_REMOVED lines=13> */
.L_x_8115:
[----:B------:R-:W-:Y:S05]  /*4f90*/  BSYNC.RECONVERGENT B2 ;  /* 0x0000000000027941 */ /* 0x000fea0003800200 */
.L_x_8114:
        /* <DEDUP_REMOVED lines=61> */
.L_x_8112:
[----:B------:R-:W-:Y:S05]  /*5370*/  BSYNC.RECONVERGENT B1 ;  /* 0x0000000000017941 */ /* 0x000fea0003800200 */
.L_x_8111:
        /* <DEDUP_REMOVED lines=20> */
.L_x_8118:
        /* <DEDUP_REMOVED lines=13> */
.L_x_8120:
[----:B------:R-:W-:Y:S05]  /*5590*/  BSYNC.RECONVERGENT B2 ;  /* 0x0000000000027941 */ /* 0x000fea0003800200 */
.L_x_8119:
        /* <DEDUP_REMOVED lines=61> */
.L_x_8117:
[----:B------:R-:W-:Y:S05]  /*5970*/  BSYNC.RECONVERGENT B1 ;  /* 0x0000000000017941 */ /* 0x000fea0003800200 */
.L_x_8116:
        /* <DEDUP_REMOVED lines=24> */
.L_x_8123:
        /* <DEDUP_REMOVED lines=13> */
.L_x_8125:
[----:B------:R-:W-:Y:S05]  /*5bd0*/  BSYNC.RECONVERGENT B2 ;  /* 0x0000000000027941 */ /* 0x000fea0003800200 */
.L_x_8124:
        /* <DEDUP_REMOVED lines=61> */
.L_x_8122:
[----:B------:R-:W-:Y:S05]  /*5fb0*/  BSYNC.RECONVERGENT B1 ;  /* 0x0000000000017941 */ /* 0x000fea0003800200 */
.L_x_8121:
        /* <DEDUP_REMOVED lines=21> */
.L_x_8128:
        /* <DEDUP_REMOVED lines=13> */
.L_x_8130:
[----:B------:R-:W-:Y:S05]  /*61e0*/  BSYNC.RECONVERGENT B2 ;  /* 0x0000000000027941 */ /* 0x000fea0003800200 */
.L_x_8129:
        /* <DEDUP_REMOVED lines=61> */
.L_x_8127:
[----:B------:R-:W-:Y:S05]  /*65c0*/  BSYNC.RECONVERGENT B1 ;  /* 0x0000000000017941 */ /* 0x000fea0003800200 */
.L_x_8126:
        /* <DEDUP_REMOVED lines=23> */
.L_x_8133:
        /* <DEDUP_REMOVED lines=13> */
.L_x_8135:
[----:B------:R-:W-:Y:S05]  /*6810*/  BSYNC.RECONVERGENT B2 ;  /* 0x0000000000027941 */ /* 0x000fea0003800200 */
.L_x_8134:
        /* <DEDUP_REMOVED lines=61> */
.L_x_8132:
[----:B------:R-:W-:Y:S05]  /*6bf0*/  BSYNC.RECONVERGENT B1 ;  /* 0x0000000000017941 */ /* 0x000fea0003800200 */
.L_x_8131:
        /* <DEDUP_REMOVED lines=20> */
.L_x_8138:
        /* <DEDUP_REMOVED lines=13> */
.L_x_8140:
[----:B------:R-:W-:Y:S05]  /*6e10*/  BSYNC.RECONVERGENT B2 ;  /* 0x0000000000027941 */ /* 0x000fea0003800200 */
.L_x_8139:
        /* <DEDUP_REMOVED lines=61> */
.L_x_8137:
[----:B------:R-:W-:Y:S05]  /*71f0*/  BSYNC.RECONVERGENT B1 ;  /* 0x0000000000017941 */ /* 0x000fea0003800200 */
.L_x_8136:
        /* <DEDUP_REMOVED lines=24> */
.L_x_8143:
        /* <DEDUP_REMOVED lines=13> */
.L_x_8145:
[----:B------:R-:W-:Y:S05]  /*7450*/  BSYNC.RECONVERGENT B2 ;  /* 0x0000000000027941 */ /* 0x000fea0003800200 */
.L_x_8144:
        /* <DEDUP_REMOVED lines=61> */
.L_x_8142:
[----:B------:R-:W-:Y:S05]  /*7830*/  BSYNC.RECONVERGENT B1 ;  /* 0x0000000000017941 */ /* 0x000fea0003800200 */
.L_x_8141:
        /* <DEDUP_REMOVED lines=19> */
.L_x_8148:
        /* <DEDUP_REMOVED lines=13> */
.L_x_8150:
[----:B------:R-:W-:Y:S05]  /*7a40*/  BSYNC.RECONVERGENT B2 ;  /* 0x0000000000027941 */ /* 0x000fea0003800200 */
.L_x_8149:
        /* <DEDUP_REMOVED lines=57> */
[----:B------:R-:W-:-:S05]  /*7de0*/  VIADD R113, R3, 0x96a522ad ;  /* 0x96a522ad03717836 */ /* 0x000fca0000000000 */
[----:B------:R-:W-:Y:S01]  /*7df0*/  LOP3.LUT R113, R113, R104, R123, 0x96, !PT ;  /* 0x0000006871717212 */ /* 0x000fe200078e967b */
[----:B------:R-:W-:Y:S02]  /*7e00*/  IMAD.MOV.U32 R104, RZ, RZ, R0 ;  /* 0x000000ffff687224 */ /* 0x000fe400078e0000 */
[----:B------:R-:W-:-:S07]  /*7e10*/  IMAD.MOV.U32 R0, RZ, RZ, R122 ;  /* 0x000000ffff007224 */ /* 0x000fce00078e007a */
.L_x_8147:
[----:B------:R-:W-:Y:S05]  /*7e20*/  BSYNC.RECONVERGENT B1 ;  /* 0x0000000000017941 */ /* 0x000fea0003800200 */
.L_x_8146:
        /* <DEDUP_REMOVED lines=23> */
.L_x_8153:
        /* <DEDUP_REMOVED lines=13> */
.L_x_8155:
[----:B------:R-:W-:Y:S05]  /*8070*/  BSYNC.RECONVERGENT B2 ;  /* 0x0000000000027941 */ /* 0x000fea0003800200 */
.L_x_8154:
        /* <DEDUP_REMOVED lines=61> */
.L_x_8152:
[----:B------:R-:W-:Y:S05]  /*8450*/  BSYNC.RECONVERGENT B1 ;  /* 0x0000000000017941 */ /* 0x000fea0003800200 */
.L_x_8151:
        /* <DEDUP_REMOVED lines=18> */
.L_x_8158:
        /* <DEDUP_REMOVED lines=13> */
.L_x_8160:
[----:B------:R-:W-:Y:S05]  /*8650*/  BSYNC.RECONVERGENT B2 ;  /* 0x0000000000027941 */ /* 0x000fea0003800200 */
.L_x_8159:
        /* <DEDUP_REMOVED lines=57> */
[----:B------:R-:W-:Y:S02]  /*89f0*/  IMAD.MOV.U32 R123, RZ, RZ, R0 ;  /* 0x000000ffff7b7224 */ /* 0x000fe400078e0000 */
[----:B------:R-:W-:Y:S01]  /*8a00*/  IMAD.MOV.U32 R0, RZ, RZ, R134 ;  /* 0x000000ffff007224 */ /* 0x000fe200078e0086 */
[----:B------:R-:W-:Y:S01]  /*8a10*/  LOP3.LUT R113, R105, R124, R135, 0x96, !PT ;  /* 0x0000007c69717212 */ /* 0x000fe200078e9687 */
[----:B------:R-:W-:-:S07]  /*8a20*/  HFMA2 R124, -RZ, RZ, 0, 0 ;  /* 0x00000000ff7c7431 */ /* 0x000fce00000001ff */
.L_x_8157:
[----:B------:R-:W-:Y:S05]  /*8a30*/  BSYNC.RECONVERGENT B1 ;  /* 0x0000000000017941 */ /* 0x000fea0003800200 */
.L_x_8156:
        /* <DEDUP_REMOVED lines=24> */
.L_x_8163:
        /* <DEDUP_REMOVED lines=13> */
.L_x_8165:
[----:B------:R-:W-:Y:S05]  /*8c90*/  BSYNC.RECONVERGENT B2 ;  /* 0x0000000000027941 */ /* 0x000fea0003800200 */
.L_x_8164:
[----:B------:R-:W-:Y:S01]  /*8ca0*/  IMAD.WIDE.U32 R124, R142, -0x326172a9, RZ ;  /* 0xcd9e8d578e7c7825 */ /* 0x000fe200078e00ff */
[----:B------:R-:W-:Y:S02]  /*8cb0*/  LOP3.LUT R136, R115, R113, R3, 0x96, !PT ;  /* 0x0000007173887212 */ /* 0x000fe400078e9603 */
[----:B------:R-:W-:Y:S01]  /*8cc0*/  IADD3 R113, PT, PT, R2, -0x61c88647, RZ ;  /* 0x9e3779b902717810 */ /* 0x000fe20007ffe0ff */
[----:B------:R-:W-:Y:S01]  /*8cd0*/  IMAD.MOV.U32 R106, RZ, RZ, R0 ;  /* 0x000000ffff6a7224 */ /* 0x000fe200078e0000 */
        /* <DEDUP_REMOVED lines=54> */
[----:B------:R-:W-:Y:S02]  /*9040*/  IMAD.MOV.U32 R0, RZ, RZ, R134 ;  /* 0x000000ffff007224 */ /* 0x000fe400078e0086 */
[----:B------:R-:W-:Y:S01]  /*9050*/  HFMA2 R134, -RZ, RZ, 0, 0 ;  /* 0x00000000ff867431 */ /* 0x000fe200000001ff */
[----:B------:R-:W-:-:S07]  /*9060*/  LOP3.LUT R113, R125, R124, R135, 0x96, !PT ;  /* 0x0000007c7d717212 */ /* 0x000fce00078e9687 */
.L_x_8162:
[----:B------:R-:W-:Y:S05]  /*9070*/  BSYNC.RECONVERGENT B1 ;  /* 0x0000000000017941 */ /* 0x000fea0003800200 */
.L_x_8161:
        /* <DEDUP_REMOVED lines=19> */
.L_x_8168:
        /* <DEDUP_REMOVED lines=13> */
.L_x_8170:
[----:B------:R-:W-:Y:S05]  /*9280*/  BSYNC.RECONVERGENT B2 ;  /* 0x0000000000027941 */ /* 0x000fea0003800200 */
.L_x_8169:
        /* <DEDUP_REMOVED lines=60> */
[----:B------:R-:W-:-:S07]  /*9650*/  HFMA2 R135, -RZ, RZ, 0, 0 ;  /* 0x00000000ff877431 */ /* 0x000fce00000001ff */
.L_x_8167:
[----:B------:R-:W-:Y:S05]  /*9660*/  BSYNC.RECONVERGENT B1 ;  /* 0x0000000000017941 */ /* 0x000fea0003800200 */
.L_x_8166:
        /* <DEDUP_REMOVED lines=23> */
.L_x_8173:
        /* <DEDUP_REMOVED lines=13> */
.L_x_8175:
[----:B------:R-:W-:Y:S05]  /*98b0*/  BSYNC.RECONVERGENT B2 ;  /* 0x0000000000027941 */ /* 0x000fea0003800200 */
.L_x_8174:
        /* <DEDUP_REMOVED lines=59> */
[----:B------:R-:W-:Y:S02]  /*9c70*/  IMAD.MOV.U32 R0, RZ, RZ, R136 ;  /* 0x000000ffff007224 */ /* 0x000fe400078e0088 */
[----:B------:R-:W-:-:S07]  /*9c80*/  HFMA2 R136, -RZ, RZ, 0, 0 ;  /* 0x00000000ff887431 */ /* 0x000fce00000001ff */
.L_x_8172:
[----:B------:R-:W-:Y:S05]  /*9c90*/  BSYNC.RECONVERGENT B1 ;  /* 0x0000000000017941 */ /* 0x000fea0003800200 */
.L_x_8171:
        /* <DEDUP_REMOVED lines=18> */
.L_x_8178:
        /* <DEDUP_REMOVED lines=15> */
.L_x_8180:
[----:B------:R-:W-:Y:S05]  /*9eb0*/  BSYNC.RECONVERGENT B2 ;  /* 0x0000000000027941 */ /* 0x000fea0003800200 */
.L_x_8179:
        /* <DEDUP_REMOVED lines=53> */
[----:B------:R-:W-:Y:S02]  /*a210*/  HFMA2 R125, -RZ, RZ, 0, 0 ;  /* 0x00000000ff7d7431 */ /* 0x000fe400000001ff */
[----:B------:R-:W-:Y:S01]  /*a220*/  VIADD R113, R2, 0x8ff34781 ;  /* 0x8ff3478102717836 */ /* 0x000fe20000000000 */
[----:B------:R-:W-:Y:S01]  /*a230*/  MOV R116, R138 ;  /* 0x0000008a00747202 */ /* 0x000fe20000000f00 */
[----:B------:R-:W-:-:S03]  /*a240*/  IMAD.WIDE.U32 R136, R107, -0x2daee0ad, RZ ;  /* 0xd2511f536b887825 */ /* 0x000fc600078e00ff */
[----:B------:R-:W-:Y:S01]  /*a250*/  LOP3.LUT R112, R113, R112, R139, 0x96, !PT ;  /* 0x0000007071707212 */ /* 0x000fe200078e968b */
[----:B------:R-:W-:Y:S02]  /*a260*/  VIADD R107, R3, 0x96a522ad ;  /* 0x96a522ad036b7836 */ /* 0x000fe40000000000 */
[----:B------:R-:W-:-:S03]  /*a270*/  IMAD.MOV.U32 R0, RZ, RZ, R136 ;  /* 0x000000ffff007224 */ /* 0x000fc600078e0088 */
[----:B------:R-:W-:-:S07]  /*a280*/  LOP3.LUT R113, R107, R134, R137, 0x96, !PT ;  /* 0x000000866b717212 */ /* 0x000fce00078e9689 */
.L_x_8177:
[----:B------:R-:W-:Y:S05]  /*a290*/  BSYNC.RECONVERGENT B1 ;  /* 0x0000000000017941 */ /* 0x000fea0003800200 */
.L_x_8176:
        /* <DEDUP_REMOVED lines=11> */
.L_x_8100:
        /* <DEDUP_REMOVED lines=44> */
.L_x_8181:
[----:B------:R-:W-:Y:S01]  /*a610*/  MOV R127, R0 ;  /* 0x00000000007f7202 */ /* 0x000fe20000000f00 */
[----:B------:R-:W-:-:S07]  /*a620*/  VIADD R0, R117, 0x100 ;  /* 0x0000010075007836 */ /* 0x000fce0000000000 */
.L_x_8058:
[----:B------:R-:W-:Y:S05]  /*a630*/  BSYNC.RECONVERGENT B0 ;  /* 0x0000000000007941 */ /* 0x000fea0003800200 */
.L_x_8057:
        /* <DEDUP_REMOVED lines=22> */
[----:B--2---:R-:W-:Y:S01]  /*a7a0*/  IMAD.MOV.U32 R78, RZ, RZ, 0x2 ;  /* 0x00000002ff4e7424 */ /* 0x004fe200078e00ff */
[----:B------:R-:W-:Y:S01]  /*a7b0*/  MOV R76, R116 ;  /* 0x00000074004c7202 */ /* 0x000fe20000000f00 */
[----:B01----:R-:W-:-:S09]  /*a7c0*/  IMAD.MOV.U32 R132, RZ, RZ, R127 ;  /* 0x000000ffff847224 */ /* 0x003fd200078e007f */
        /* <DEDUP_REMOVED lines=11> */
.L_x_8187:
        /* <DEDUP_REMOVED lines=13> */
.L_x_8189:
[----:B------:R-:W-:Y:S05]  /*a950*/  BSYNC.RECONVERGENT B2 ;  /* 0x0000000000027941 */ /* 0x000fea0003800200 */
.L_x_8188:
        /* <DEDUP_REMOVED lines=60> */
.L_x_8186:
[----:B------:R-:W-:Y:S05]  /*ad20*/  BSYNC.RECONVERGENT B1 ;  /* 0x0000000000017941 */ /* 0x000fea0003800200 */
.L_x_8185:
        /* <DEDUP_REMOVED lines=8> */
[----:B------:R-:W1:Y:S01]  /*adb0*/  LDC R127, c[0x0][0x408] ;  /* 0x00010200ff7f7b82 */ /* 0x000e620000000800 */
[C---:B-----5:R-:W-:Y:S01]  /*adc0*/  IMAD.U32 R76, R88.reuse, 0x10000, RZ ;  /* 0x00010000584c7824 */ /* 0x060fe200078e00ff */
[----:B------:R-:W-:-:S02]  /*add0*/  PRMT R88, R88, 0x7632, R88 ;  /* 0x0000763258587816 */ /* 0x000fc40000000058 */
        /* <DEDUP_REMOVED lines=13> */
.L_x_8192:
        /* <DEDUP_REMOVED lines=13> */
.L_x_8194:
[----:B------:R-:W-:Y:S05]  /*af80*/  BSYNC.RECONVERGENT B2 ;  /* 0x0000000000027941 */ /* 0x000fea0003800200 */
.L_x_8193:
        /* <DEDUP_REMOVED lines=57> */
[----:B------:R-:W-:Y:S02]  /*b320*/  VIADD R113, R3, 0x96a522ad ;  /* 0x96a522ad03717836 */ /* 0x000fe40000000000 */
[----:B------:R-:W-:Y:S02]  /*b330*/  IMAD.MOV.U32 R77, RZ, RZ, R132 ;  /* 0x000000ffff4d7224 */ /* 0x000fe400078e0084 */
[----:B------:R-:W-:Y:S01]  /*b340*/  IMAD.MOV.U32 R132, RZ, RZ, R118 ;  /* 0x000000ffff847224 */ /* 0x000fe200078e0076 */
[----:B------:R-:W-:-:S07]  /*b350*/  LOP3.LUT R113, R113, R76, R119, 0x96, !PT ;  /* 0x0000004c71717212 */ /* 0x000fce00078e9677 */
.L_x_8191:
[----:B------:R-:W-:Y:S05]  /*b360*/  BSYNC.RECONVERGENT B1 ;  /* 0x0000000000017941 */ /* 0x000fea0003800200 */
.L_x_8190:
        /* <DEDUP_REMOVED lines=23> */
.L_x_8197:
        /* <DEDUP_REMOVED lines=13> */
.L_x_8199:
[----:B------:R-:W-:Y:S05]  /*b5b0*/  BSYNC.RECONVERGENT B2 ;  /* 0x0000000000027941 */ /* 0x000fea0003800200 */
.L_x_8198:
        /* <DEDUP_REMOVED lines=61> */
.L_x_8196:
[----:B------:R-:W-:Y:S05]  /*b990*/  BSYNC.RECONVERGENT B1 ;  /* 0x0000000000017941 */ /* 0x000fea0003800200 */
.L_x_8195:
        /* <DEDUP_REMOVED lines=20> */
.L_x_8202:
        /* <DEDUP_REMOVED lines=13> */
.L_x_8204:
[----:B------:R-:W-:Y:S05]  /*bbb0*/  BSYNC.RECONVERGENT B2 ;  /* 0x0000000000027941 */ /* 0x000fea0003800200 */
.L_x_8203:
        /* <DEDUP_REMOVED lines=61> */
.L_x_8201:
[----:B------:R-:W-:Y:S05]  /*bf90*/  BSYNC.RECONVERGENT B1 ;  /* 0x0000000000017941 */ /* 0x000fea0003800200 */
.L_x_8200:
[----:B------:R-:W-:Y:S01]  /*bfa0*/  I2FP.F32.U32 R78, R77 ;  /* 0x0000004d004e7245 */ /* 0x000fe20000201000 */
[----:B------:R-:W-:Y:S01]  /*bfb0*/  BSSY.RECONVERGENT B1, `(.L_x_8205) ;  /* 0x0000062000017945 */ /* 0x000fe20003800200 */
[----:B------:R-:W-:Y:S01]  /*bfc0*/  PRMT R77, R128, 0x7632, R77 ;  /* 0x00007632804d7816 */ /* 0x000fe2000000004d */
[----:B------:R-:W-:-:S04]  /*bfd0*/  IMAD.MOV.U32 R120, RZ, RZ, 0x2 ;  /* 0x00000002ff787424 */ /* 0x000fc800078e00ff */
[----:B------:R-:W-:Y:S02]  /*bfe0*/  IMAD.U32 R88, R77, 0x10000, RZ ;  /* 0x000100004d587824 */ /* 0x000fe400078e00ff */
[----:B------:R-:W-:Y:S01]  /*bff0*/  FFMA.FTZ R77, R78, R133, 1.1641532182693481445e-10 ;  /* 0x2f0000004e4d7423 */ /* 0x000fe20000010085 */
[----:B------:R-:W-:Y:S01]  /*c000*/  MOV R78, R116 ;  /* 0x00000074004e7202 */ /* 0x000fe20000000f00 */
[----:B------:R-:W-:-:S03]  /*c010*/  FMUL.FTZ R88, R88, R127 ;  /* 0x0000007f58587220 */ /* 0x000fc60000410000 */
[----:B------:R-:W-:Y:S02]  /*c020*/  FSETP.GTU.FTZ.AND P2, PT, R77, R126, PT ;  /* 0x0000007e4d00720b */ /* 0x000fe40003f5c000 */
        /* <DEDUP_REMOVED lines=15> */
.L_x_8207:
        /* <DEDUP_REMOVED lines=13> */
.L_x_8209:
[----:B------:R-:W-:Y:S05]  /*c1f0*/  BSYNC.RECONVERGENT B2 ;  /* 0x0000000000027941 */ /* 0x000fea0003800200 */
.L_x_8208:
        /* <DEDUP_REMOVED lines=61> */
.L_x_8206:
[----:B------:R-:W-:Y:S05]  /*c5d0*/  BSYNC.RECONVERGENT B1 ;  /* 0x0000000000017941 */ /* 0x000fea0003800200 */
.L_x_8205:
[----:B------:R-:W-:Y:S01]  /*c5e0*/  I2FP.F32.U32 R78, R78 ;  /* 0x0000004e004e7245 */ /* 0x000fe20000201000 */
[----:B------:R-:W-:Y:S01]  /*c5f0*/  BSSY.RECONVERGENT B1, `(.L_x_8210) ;  /* 0x000005f000017945 */ /* 0x000fe20003800200 */
[----:B------:R-:W-:Y:S01]  /*c600*/  ISETP.NE.AND P2, PT, R120, 0x1, PT ;  /* 0x000000017800780c */ /* 0x000fe20003f45270 */
[----:B------:R-:W-:Y:S01]  /*c610*/  IMAD.MOV.U32 R121, RZ, RZ, 0x2 ;  /* 0x00000002ff797424 */ /* 0x000fe200078e00ff */
[----:B------:R-:W-:Y:S01]  /*c620*/  LOP3.LUT R141, R141, 0xfffffffb, RZ, 0xc0, !PT ;  /* 0xfffffffb8d8d7812 */ /* 0x000fe200078ec0ff */
[----:B------:R-:W-:Y:S01]  /*c630*/  FFMA.FTZ R79, R78, R133, 1.1641532182693481445e-10 ;  /* 0x2f0000004e4f7423 */ /* 0x000fe20000010085 */
[C---:B------:R-:W-:Y:S01]  /*c640*/  IMAD.U32 R78, R89.reuse, 0x10000, RZ ;  /* 0x00010000594e7824 */ /* 0x040fe200078e00ff */
[----:B------:R-:W-:-:S03]  /*c650*/  PRMT R89, R89, 0x7632, R89 ;  /* 0x0000763259597816 */ /* 0x000fc60000000059 */
[----:B------:R-:W-:Y:S01]  /*c660*/  FSETP.LE.FTZ.AND P4, PT, R79, R126, PT ;  /* 0x0000007e4f00720b */ /* 0x000fe20003f93000 */
[----:B------:R-:W-:Y:S01]  /*c670*/  FMUL.FTZ R88, R78, R127 ;  /* 0x0000007f4e587220 */ /* 0x000fe20000410000 */
        /* <DEDUP_REMOVED lines=11> */
.L_x_8212:
        /* <DEDUP_REMOVED lines=13> */
.L_x_8214:
[----:B------:R-:W-:Y:S05]  /*c800*/  BSYNC.RECONVERGENT B2 ;  /* 0x0000000000027941 */ /* 0x000fea0003800200 */
.L_x_8213:
        /* <DEDUP_REMOVED lines=61> */
.L_x_8211:
[----:B------:R-:W-:Y:S05]  /*cbe0*/  BSYNC.RECONVERGENT B1 ;  /* 0x0000000000017941 */ /* 0x000fea0003800200 */
.L_x_8210:
        /* <DEDUP_REMOVED lines=23> */
.L_x_8217:
        /* <DEDUP_REMOVED lines=13> */
.L_x_8219:
[----:B------:R-:W-:Y:S05]  /*ce30*/  BSYNC.RECONVERGENT B2 ;  /* 0x0000000000027941 */ /* 0x000fea0003800200 */
.L_x_8218:
        /* <DEDUP_REMOVED lines=61> */
.L_x_8216:
[----:B------:R-:W-:Y:S05]  /*d210*/  BSYNC.RECONVERGENT B1 ;  /* 0x0000000000017941 */ /* 0x000fea0003800200 */
.L_x_8215:
        /* <DEDUP_REMOVED lines=20> */
.L_x_8222:
        /* <DEDUP_REMOVED lines=13> */
.L_x_8224:
[----:B------:R-:W-:Y:S05]  /*d430*/  BSYNC.RECONVERGENT B2 ;  /* 0x0000000000027941 */ /* 0x000fea0003800200 */
.L_x_8223:
        /* <DEDUP_REMOVED lines=61> */
.L_x_8221:
[----:B------:R-:W-:Y:S05]  /*d810*/  BSYNC.RECONVERGENT B1 ;  /* 0x0000000000017941 */ /* 0x000fea0003800200 */
.L_x_8220:
[----:B------:R-:W-:Y:S01]  /*d820*/  PRMT R79, R129, 0x7632, R79 ;  /* 0x00007632814f7816 */ /* 0x000fe2000000004f */
[----:B------:R-:W-:Y:S01]  /*d830*/  BSSY.RECONVERGENT B1, `(.L_x_8225) ;  /* 0x0000062000017945 */ /* 0x000fe20003800200 */
[----:B------:R-:W-:Y:S01]  /*d840*/  I2FP.F32.U32 R88, R88 ;  /* 0x0000005800587245 */ /* 0x000fe20000201000 */
[----:B------:R-:W-:Y:S02]  /*d850*/  IMAD.MOV.U32 R123, RZ, RZ, 0x2 ;  /* 0x00000002ff7b7424 */ /* 0x000fe400078e00ff */
        /* <DEDUP_REMOVED lines=20> */
.L_x_8227:
        /* <DEDUP_REMOVED lines=13> */
.L_x_8229:
[----:B------:R-:W-:Y:S05]  /*da70*/  BSYNC.RECONVERGENT B2 ;  /* 0x0000000000027941 */ /* 0x000fea0003800200 */
.L_x_8228:
        /* <DEDUP_REMOVED lines=61> */
.L_x_8226:
[----:B------:R-:W-:Y:S05]  /*de50*/  BSYNC.RECONVERGENT B1 ;  /* 0x0000000000017941 */ /* 0x000fea0003800200 */
.L_x_8225:
[----:B------:R-:W-:Y:S01]  /*de60*/  ISETP.NE.AND P3, PT, R123, 0x1, PT ;  /* 0x000000017b00780c */ /* 0x000fe20003f65270 */
[C---:B------:R-:W-:Y:S01]  /*de70*/  IMAD.U32 R122, R90.reuse, 0x10000, RZ ;  /* 0x000100005a7a7824 */ /* 0x040fe200078e00ff */
[----:B------:R-:W-:Y:S01]  /*de80*/  I2FP.F32.U32 R88, R88 ;  /* 0x0000005800587245 */ /* 0x000fe20000201000 */
[----:B------:R-:W-:Y:S01]  /*de90*/  BSSY.RECONVERGENT B1, `(.L_x_8230) ;  /* 0x000005b000017945 */ /* 0x000fe20003800200 */
[----:B------:R-:W-:Y:S01]  /*dea0*/  PRMT R90, R90, 0x7632, R90 ;  /* 0x000076325a5a7816 */ /* 0x000fe2000000005a */
[----:B------:R-:W-:Y:S02]  /*deb0*/  IMAD.MOV.U32 R124, RZ, RZ, 0x2 ;  /* 0x00000002ff7c7424 */ /* 0x000fe400078e00ff */
[----:B------:R-:W-:Y:S01]  /*dec0*/  FMUL.FTZ R134, R122, R127 ;  /* 0x0000007f7a867220 */ /* 0x000fe20000410000 */
        /* <DEDUP_REMOVED lines=12> */
.L_x_8232:
        /* <DEDUP_REMOVED lines=13> */
.L_x_8234:
[----:B------:R-:W-:Y:S05]  /*e060*/  BSYNC.RECONVERGENT B2 ;  /* 0x0000000000027941 */ /* 0x000fea0003800200 */
.L_x_8233:
        /* <DEDUP_REMOVED lines=61> */
.L_x_8231:
[----:B------:R-:W-:Y:S05]  /*e440*/  BSYNC.RECONVERGENT B1 ;  /* 0x0000000000017941 */ /* 0x000fea0003800200 */
.L_x_8230:
        /* <DEDUP_REMOVED lines=23> */
.L_x_8237:
        /* <DEDUP_REMOVED lines=13> */
.L_x_8239:
[----:B------:R-:W-:Y:S05]  /*e690*/  BSYNC.RECONVERGENT B2 ;  /* 0x0000000000027941 */ /* 0x000fea0003800200 */
.L_x_8238:
        /* <DEDUP_REMOVED lines=61> */
.L_x_8236:
[----:B------:R-:W-:Y:S05]  /*ea70*/  BSYNC.RECONVERGENT B1 ;  /* 0x0000000000017941 */ /* 0x000fea0003800200 */
.L_x_8235:
        /* <DEDUP_REMOVED lines=18> */
.L_x_8242:
        /* <DEDUP_REMOVED lines=13> */
.L_x_8244:
[----:B------:R-:W-:Y:S05]  /*ec70*/  BSYNC.RECONVERGENT B2 ;  /* 0x0000000000027941 */ /* 0x000fea0003800200 */
.L_x_8243:
        /* <DEDUP_REMOVED lines=56> */
[----:B------:R-:W-:Y:S01]  /*f000*/  IMAD.MOV.U32 R123, RZ, RZ, R132 ;  /* 0x000000ffff7b7224 */ /* 0x000fe200078e0084 */
[----:B------:R-:W-:Y:S01]  /*f010*/  LOP3.LUT R112, R113, R112, R137, 0x96, !PT ;  /* 0x0000007071707212 */ /* 0x000fe200078e9689 */
[----:B------:R-:W-:Y:S02]  /*f020*/  IMAD.MOV.U32 R132, RZ, RZ, R134 ;  /* 0x000000ffff847224 */ /* 0x000fe400078e0086 */
[----:B------:R-:W-:Y:S01]  /*f030*/  HFMA2 R134, -RZ, RZ, 0, 0 ;  /* 0x00000000ff867431 */ /* 0x000fe200000001ff */
[----:B------:R-:W-:-:S07]  /*f040*/  LOP3.LUT R113, R89, R124, R135, 0x96, !PT ;  /* 0x0000007c59717212 */ /* 0x000fce00078e9687 */
.L_x_8241:
[----:B------:R-:W-:Y:S05]  /*f050*/  BSYNC.RECONVERGENT B1 ;  /* 0x0000000000017941 */ /* 0x000fea0003800200 */
.L_x_8240:
        /* <DEDUP_REMOVED lines=24> */
.L_x_8247:
        /* <DEDUP_REMOVED lines=13> */
.L_x_8249:
[----:B------:R-:W-:Y:S05]  /*f2b0*/  BSYNC.RECONVERGENT B2 ;  /* 0x0000000000027941 */ /* 0x000fea0003800200 */
.L_x_8248:
        /* <DEDUP_REMOVED lines=61> */
.L_x_8246:
[----:B------:R-:W-:Y:S05]  /*f690*/  BSYNC.RECONVERGENT B1 ;  /* 0x0000000000017941 */ /* 0x000fea0003800200 */
.L_x_8245:
        /* <DEDUP_REMOVED lines=19> */
.L_x_8252:
        /* <DEDUP_REMOVED lines=13> */
.L_x_8254:
[----:B------:R-:W-:Y:S05]  /*f8a0*/  BSYNC.RECONVERGENT B2 ;  /* 0x0000000000027941 */ /* 0x000fea0003800200 */
.L_x_8253:
        /* <DEDUP_REMOVED lines=56> */
[----:B------:R-:W-:Y:S02]  /*fc30*/  VIADD R113, R2, 0x8ff34781 ;  /* 0x8ff3478102717836 */ /* 0x000fe40000000000 */
[----:B------:R-:W-:Y:S02]  /*fc40*/  IMAD.MOV.U32 R132, RZ, RZ, R134 ;  /* 0x000000ffff847224 */ /* 0x000fe400078e0086 */
[----:B------:R-:W-:Y:S01]  /*fc50*/  HFMA2 R134, -RZ, RZ, 0, 0 ;  /* 0x00000000ff867431 */ /* 0x000fe200000001ff */
[----:B------:R-:W-:Y:S02]  /*fc60*/  LOP3.LUT R112, R113, R112, R137, 0x96, !PT ;  /* 0x0000007071707212 */ /* 0x000fe400078e9689 */
[----:B------:R-:W-:-:S07]  /*fc70*/  LOP3.LUT R113, R125, R124, R135, 0x96, !PT ;  /* 0x0000007c7d717212 */ /* 0x000fce00078e9687 */
.L_x_8251:
[----:B------:R-:W-:Y:S05]  /*fc80*/  BSYNC.RECONVERGENT B1 ;  /* 0x0000000000017941 */ /* 0x000fea0003800200 */
.L_x_8250:
        /* <DEDUP_REMOVED lines=23> */
.L_x_8257:
        /* <DEDUP_REMOVED lines=13> */
.L_x_8259:
[----:B------:R-:W-:Y:S05]  /*fed0*/  BSYNC.RECONVERGENT B2 ;  /* 0x0000000000027941 */ /* 0x000fea0003800200 */
.L_x_8258:
        /* <DEDUP_REMOVED lines=61> */
.L_x_8256:
[----:B------:R-:W-:Y:S05]  /*102b0*/  BSYNC.RECONVERGENT B1 ;  /* 0x0000000000017941 */ /* 0x000fea0003800200 */
.L_x_8255:
[----:B------:R-:W-:Y:S01]  /*102c0*/  ISETP.NE.AND P6, PT, R135, 0x1, PT ;  /* 0x000000018700780c */ /* 0x000fe20003fc5270 */
[----:B------:R-:W-:Y:S01]  /*102d0*/  IMAD.U32 R136, R91, 0x10000, RZ ;  /* 0x000100005b887824 */ /* 0x000fe200078e00ff */
[----:B------:R-:W-:Y:S01]  /*102e0*/  I2FP.F32.U32 R134, R125 ;  /* 0x0000007d00867245 */ /* 0x000fe20000201000 */
[----:B------:R-:W-:Y:S01]  /*102f0*/  BSSY.RECONVERGENT B1, `(.L_x_8260) ;  /* 0x000005c000017945 */ /* 0x000fe20003800200 */
        /* <DEDUP_REMOVED lines=14> */
.L_x_8262:
        /* <DEDUP_REMOVED lines=15> */
.L_x_8264:
[----:B------:R-:W-:Y:S05]  /*104d0*/  BSYNC.RECONVERGENT B2 ;  /* 0x0000000000027941 */ /* 0x000fea0003800200 */
.L_x_8263:
        /* <DEDUP_REMOVED lines=61> */
.L_x_8261:
[----:B------:R-:W-:Y:S05]  /*108b0*/  BSYNC.RECONVERGENT B1 ;  /* 0x0000000000017941 */ /* 0x000fea0003800200 */
.L_x_8260:
[----:B------:R-:W-:Y:S02]  /*108c0*/  I2FP.F32.U32 R134, R134 ;  /* 0x0000008600867245 */ /* 0x000fe40000201000 */
[----:B------:R-:W-:-:S03]  /*108d0*/  PRMT R91, R131, 0x7632, R91 ;  /* 0x00007632835b7816 */ /* 0x000fc6000000005b */
[----:B------:R-:W-:Y:S02]  /*108e0*/  FFMA.FTZ R133, R134, R133, 1.1641532182693481445e-10 ;  /* 0x2f00000086857423 */ /* 0x000fe40000010085 */
[----:B------:R-:W-:Y:S01]  /*108f0*/  IMAD.U32 R136, R91, 0x10000, RZ ;  /* 0x000100005b887824 */ /* 0x000fe200078e00ff */
[----:B------:R-:W-:Y:S02]  /*10900*/  FSEL R91, R143, RZ, P5 ;  /* 0x000000ff8f5b7208 */ /* 0x000fe40002800000 */
[----:B------:R-:W-:Y:S01]  /*10910*/  FSETP.GTU.FTZ.AND P6, PT, R133, R126, PT ;  /* 0x0000007e8500720b */ /* 0x000fe20003fdc000 */
[----:B------:R-:W-:-:S03]  /*10920*/  FMUL.FTZ R136, R136, R127 ;  /* 0x0000007f88887220 */ /* 0x000fc60000410000 */
[----:B------:R-:W-:Y:S02]  /*10930*/  SEL R126, RZ, 0x1, P6 ;  /* 0x00000001ff7e7807 */ /* 0x000fe40003000000 */
[----:B------:R-:W-:-:S05]  /*10940*/  FSEL R136, R136, RZ, !P6 ;  /* 0x000000ff88887208 */ /* 0x000fca0007000000 */
[----:B------:R-:W-:-:S04]  /*10950*/  FADD.FTZ R91, R136, R91 ;  /* 0x0000005b885b7221 */ /* 0x000fc80000010000 */
[----:B------:R-:W-:Y:S01]  /*10960*/  @P1 FADD.FTZ R91, R7, R91 ;  /* 0x0000005b075b1221 */ /* 0x000fe20000010000 */
[----:B------:R-:W-:Y:S06]  /*10970*/  BRA `(.L_x_8265) ;  /* 0x0000003000647947 */ /* 0x000fec0003800000 */
.L_x_8184:
        /* <DEDUP_REMOVED lines=16> */
.L_x_8268:
        /* <DEDUP_REMOVED lines=13> */
.L_x_8270:
[----:B------:R-:W-:Y:S05]  /*10b50*/  BSYNC.RECONVERGENT B2 ;  /* 0x0000000000027941 */ /* 0x000fea0003800200 */
.L_x_8269:
        /* <DEDUP_REMOVED lines=59> */
[----:B------:R-:W-:-:S07]  /*10f10*/  IMAD.MOV.U32 R76, RZ, RZ, R127 ;  /* 0x000000ffff4c7224 */ /* 0x000fce00078e007f */
.L_x_8267:
[----:B------:R-:W-:Y:S05]  /*10f20*/  BSYNC.RECONVERGENT B1 ;  /* 0x0000000000017941 */ /* 0x000fea0003800200 */
.L_x_8266:
        /* <DEDUP_REMOVED lines=22> */
.L_x_8273:
        /* <DEDUP_REMOVED lines=13> */
.L_x_8275:
[----:B------:R-:W-:Y:S05]  /*11160*/  BSYNC.RECONVERGENT B2 ;  /* 0x0000000000027941 */ /* 0x000fea0003800200 */
.L_x_8274:
        /* <DEDUP_REMOVED lines=55> */
[----:B------:R-:W-:-:S03]  /*114e0*/  LOP3.LUT R113, R113, R78, R135, 0x96, !PT ;  /* 0x0000004e71717212 */ /* 0x000fc600078e9687 */
[----:B------:R-:W-:Y:S01]  /*114f0*/  VIADD R79, R2, 0x8ff34781 ;  /* 0x8ff34781024f7836 */ /* 0x000fe20000000000 */
[----:B------:R-:W-:Y:S01]  /*11500*/  MOV R116, R136 ;  /* 0x0000008800747202 */ /* 0x000fe20000000f00 */
[----:B------:R-:W-:Y:S02]  /*11510*/  IMAD.MOV.U32 R78, RZ, RZ, R132 ;  /* 0x000000ffff4e7224 */ /* 0x000fe400078e0084 */
[----:B------:R-:W-:Y:S01]  /*11520*/  IMAD.MOV.U32 R132, RZ, RZ, R134 ;  /* 0x000000ffff847224 */ /* 0x000fe200078e0086 */
[----:B------:R-:W-:-:S07]  /*11530*/  LOP3.LUT R112, R79, R112, R137, 0x96, !PT ;  /* 0x000000704f707212 */ /* 0x000fce00078e9689 */
.L_x_8272:
[----:B------:R-:W-:Y:S05]  /*11540*/  BSYNC.RECONVERGENT B1 ;  /* 0x0000000000017941 */ /* 0x000fea0003800200 */
.L_x_8271:
        /* <DEDUP_REMOVED lines=19> */
.L_x_8278:
        /* <DEDUP_REMOVED lines=13> */
.L_x_8280:
[----:B------:R-:W-:Y:S05]  /*11750*/  BSYNC.RECONVERGENT B2 ;  /* 0x0000000000027941 */ /* 0x000fea0003800200 */
.L_x_8279:
        /* <DEDUP_REMOVED lines=61> */
.L_x_8277:
[----:B------:R-:W-:Y:S05]  /*11b30*/  BSYNC.RECONVERGENT B1 ;  /* 0x0000000000017941 */ /* 0x000fea0003800200 */
.L_x_8276:
        /* <DEDUP_REMOVED lines=20> */
.L_x_8283:
        /* <DEDUP_REMOVED lines=13> */
.L_x_8285:
[----:B------:R-:W-:Y:S05]  /*11d50*/  BSYNC.RECONVERGENT B2 ;  /* 0x0000000000027941 */ /* 0x000fea0003800200 */
.L_x_8284:
        /* <DEDUP_REMOVED lines=61> */
.L_x_8282:
[----:B------:R-:W-:Y:S05]  /*12130*/  BSYNC.RECONVERGENT B1 ;  /* 0x0000000000017941 */ /* 0x000fea0003800200 */
.L_x_8281:
        /* <DEDUP_REMOVED lines=19> */
.L_x_8288:
        /* <DEDUP_REMOVED lines=13> */
.L_x_8290:
[----:B------:R-:W-:Y:S05]  /*12340*/  BSYNC.RECONVERGENT B2 ;  /* 0x0000000000027941 */ /* 0x000fea0003800200 */
.L_x_8289:
        /* <DEDUP_REMOVED lines=61> */
.L_x_8287:
[----:B------:R-:W-:Y:S05]  /*12720*/  BSYNC.RECONVERGENT B1 ;  /* 0x0000000000017941 */ /* 0x000fea0003800200 */
.L_x_8286:
        /* <DEDUP_REMOVED lines=18> */
.L_x_8293:
        /* <DEDUP_REMOVED lines=13> */
.L_x_8295:
[----:B------:R-:W-:Y:S05]  /*12920*/  BSYNC.RECONVERGENT B2 ;  /* 0x0000000000027941 */ /* 0x000fea0003800200 */
.L_x_8294:
        /* <DEDUP_REMOVED lines=61> */
.L_x_8292:
[----:B------:R-:W-:Y:S05]  /*12d00*/  BSYNC.RECONVERGENT B1 ;  /* 0x0000000000017941 */ /* 0x000fea0003800200 */
.L_x_8291:
        /* <DEDUP_REMOVED lines=17> */
.L_x_8298:
        /* <DEDUP_REMOVED lines=13> */
.L_x_8300:
[----:B------:R-:W-:Y:S05]  /*12ef0*/  BSYNC.RECONVERGENT B2 ;  /* 0x0000000000027941 */ /* 0x000fea0003800200 */
.L_x_8299:
        /* <DEDUP_REMOVED lines=61> */
.L_x_8297:
[----:B------:R-:W-:Y:S05]  /*132d0*/  BSYNC.RECONVERGENT B1 ;  /* 0x0000000000017941 */ /* 0x000fea0003800200 */
.L_x_8296:
[----:B------:R-:W-:Y:S01]  /*132e0*/  ISETP.NE.AND P5, PT, R136, 0x1, PT ;  /* 0x000000018800780c */ /* 0x000fe20003fa5270 */
[----:B------:R-:W-:Y:S01]  /*132f0*/  BSSY.RECONVERGENT B1, `(.L_x_8301) ;  /* 0x000005c000017945 */ /* 0x000fe20003800200 */
[----:B------:R-:W-:Y:S01]  /*13300*/  I2FP.F32.U32 R125, R125 ;  /* 0x0000007d007d7245 */ /* 0x000fe20000201000 */
[C---:B------:R-:W-:Y:S01]  /*13310*/  IMAD.U32 R143, R91.reuse, 0x10000, RZ ;  /* 0x000100005b8f7824 */ /* 0x040fe200078e00ff */
[----:B------:R-:W-:Y:S02]  /*13320*/  PRMT R91, R91, 0x7632, R91 ;  /* 0x000076325b5b7816 */ /* 0x000fe4000000005b */
[----:B------:R-:W-:Y:S01]  /*13330*/  MOV R133, R116 ;  /* 0x0000007400857202 */ /* 0x000fe20000000f00 */
        /* <DEDUP_REMOVED lines=12> */
.L_x_8303:
        /* <DEDUP_REMOVED lines=13> */
.L_x_8305:
[----:B------:R-:W-:Y:S05]  /*134d0*/  BSYNC.RECONVERGENT B2 ;  /* 0x0000000000027941 */ /* 0x000fea0003800200 */
.L_x_8304:
        /* <DEDUP_REMOVED lines=61> */
.L_x_8302:
[----:B------:R-:W-:Y:S05]  /*138b0*/  BSYNC.RECONVERGENT B1 ;  /* 0x0000000000017941 */ /* 0x000fea0003800200 */
.L_x_8301:
        /* <DEDUP_REMOVED lines=37> */
.L_x_8265:
        /* <DEDUP_REMOVED lines=24> */
[----:B------:R-:W-:Y:S01]  /*13c90*/  IMAD.U32 R133, R124, 0x10000, RZ ;  /* 0x000100007c857824 */ /* 0x000fe200078e00ff */
[----:B------:R-:W1:Y:S01]  /*13ca0*/  LDC.64 R144, c[0x0][0x3b8] ;  /* 0x0000ee00ff907b82 */ /* 0x000e620000000a00 */
[----:B------:R-:W-:Y:S02]  /*13cb0*/  LOP3.LUT R127, R126, 0xffff, RZ, 0xc0, !PT ;  /* 0x0000ffff7e7f7812 */ /* 0x000fe400078ec0ff */
[----:B0-----:R-:W-:Y:S02]  /*13cc0*/  PRMT R136, R123, 0x7104, RZ ;  /* 0x000071047b887816 */ /* 0x001fe400000000ff */
        /* <DEDUP_REMOVED lines=12> */
[----:B-1----:R-:W-:Y:S01]  /*13d90*/  IMAD.WIDE.U32 R134, R0, 0x8, R144 ;  /* 0x0000000800867825 */ /* 0x002fe200078e0090 */
[----:B------:R-:W-:Y:S02]  /*13da0*/  LOP3.LUT R137, R127, R139, RZ, 0xfc, !PT ;  /* 0x0000008b7f897212 */ /* 0x000fe400078efcff */
[----:B------:R-:W-:-:S05]  /*13db0*/  LOP3.LUT R136, R133, 0xff, R118, 0xf8, !PT ;  /* 0x000000ff85887812 */ /* 0x000fca00078ef876 */
[----:B------:R1:W-:Y:S02]  /*13dc0*/  STG.E.64 desc[UR8][R134.64], R136 ;  /* 0x0000008886007986 */ /* 0x0003e4000c101b08 */
.L_x_8306:
[----:B------:R-:W-:Y:S01]  /*13dd0*/  MOV R127, R132 ;  /* 0x00000084007f7202 */ /* 0x000fe20000000f00 */
[----:B------:R-:W-:-:S07]  /*13de0*/  VIADD R0, R0, 0x100 ;  /* 0x0000010000007836 */ /* 0x000fce0000000000 */
.L_x_8183:
[----:B------:R-:W-:Y:S05]  /*13df0*/  BSYNC.RECONVERGENT B0 ;  /* 0x0000000000007941 */ /* 0x000fea0003800200 */
.L_x_8182:
        /* <DEDUP_REMOVED lines=36> */
.L_x_8312:
        /* <DEDUP_REMOVED lines=13> */
.L_x_8314:
[----:B------:R-:W-:Y:S05]  /*14110*/  BSYNC.RECONVERGENT B2 ;  /* 0x0000000000027941 */ /* 0x000fea0003800200 */
.L_x_8313:
        /* <DEDUP_REMOVED lines=60> */
.L_x_8311:
[----:B------:R-:W-:Y:S05]  /*144e0*/  BSYNC.RECONVERGENT B1 ;  /* 0x0000000000017941 */ /* 0x000fea0003800200 */
.L_x_8310:
        /* <DEDUP_REMOVED lines=24> */
.L_x_8317:
        /* <DEDUP_REMOVED lines=13> */
.L_x_8319:
[----:B------:R-:W-:Y:S05]  /*14740*/  BSYNC.RECONVERGENT B2 ;  /* 0x0000000000027941 */ /* 0x000fea0003800200 */
.L_x_8318:
        /* <DEDUP_REMOVED lines=61> */
.L_x_8316:
[----:B------:R-:W-:Y:S05]  /*14b20*/  BSYNC.RECONVERGENT B1 ;  /* 0x0000000000017941 */ /* 0x000fea0003800200 */
.L_x_8315:
        /* <DEDUP_REMOVED lines=23> */
.L_x_8322:
        /* <DEDUP_REMOVED lines=13> */
.L_x_8324:
[----:B------:R-:W-:Y:S05]  /*14d70*/  BSYNC.RECONVERGENT B2 ;  /* 0x0000000000027941 */ /* 0x000fea0003800200 */
.L_x_8323:
        /* <DEDUP_REMOVED lines=61> */
.L_x_8321:
[----:B------:R-:W-:Y:S05]  /*15150*/  BSYNC.RECONVERGENT B1 ;  /* 0x0000000000017941 */ /* 0x000fea0003800200 */
.L_x_8320:
        /* <DEDUP_REMOVED lines=20> */
.L_x_8327:
        /* <DEDUP_REMOVED lines=13> */
.L_x_8329:
[----:B------:R-:W-:Y:S05]  /*15370*/  BSYNC.RECONVERGENT B2 ;  /* 0x0000000000027941 */ /* 0x000fea0003800200 */
.L_x_8328:
        /* <DEDUP_REMOVED lines=61> */
.L_x_8326:
[----:B------:R-:W-:Y:S05]  /*15750*/  BSYNC.RECONVERGENT B1 ;  /* 0x0000000000017941 */ /* 0x000fea0003800200 */
.L_x_8325:
        /* <DEDUP_REMOVED lines=24> */
.L_x_8332:
        /* <DEDUP_REMOVED lines=13> */
.L_x_8334:
[----:B------:R-:W-:Y:S05]  /*159b0*/  BSYNC.RECONVERGENT B2 ;  /* 0x0000000000027941 */ /* 0x000fea0003800200 */
.L_x_8333:
        /* <DEDUP_REMOVED lines=61> */
.L_x_8331:
[----:B------:R-:W-:Y:S05]  /*15d90*/  BSYNC.RECONVERGENT B1 ;  /* 0x0000000000017941 */ /* 0x000fea0003800200 */
.L_x_8330:
        /* <DEDUP_REMOVED lines=21> */
.L_x_8337:
        /* <DEDUP_REMOVED lines=13> */
.L_x_8339:
[----:B------:R-:W-:Y:S05]  /*15fc0*/  BSYNC.RECONVERGENT B2 ;  /* 0x0000000000027941 */ /* 0x000fea0003800200 */
.L_x_8338:
        /* <DEDUP_REMOVED lines=61> */
.L_x_8336:
[----:B------:R-:W-:Y:S05]  /*163a0*/  BSYNC.RECONVERGENT B1 ;  /* 0x0000000000017941 */ /* 0x000fea0003800200 */
.L_x_8335:
        /* <DEDUP_REMOVED lines=23> */
.L_x_8342:
        /* <DEDUP_REMOVED lines=13> */
.L_x_8344:
[----:B------:R-:W-:Y:S05]  /*165f0*/  BSYNC.RECONVERGENT B2 ;  /* 0x0000000000027941 */ /* 0x000fea0003800200 */
.L_x_8343:
        /* <DEDUP_REMOVED lines=61> */
.L_x_8341:
[----:B------:R-:W-:Y:S05]  /*169d0*/  BSYNC.RECONVERGENT B1 ;  /* 0x0000000000017941 */ /* 0x000fea0003800200 */
.L_x_8340:
        /* <DEDUP_REMOVED lines=20> */
.L_x_8347:
        /* <DEDUP_REMOVED lines=13> */
.L_x_8349:
[----:B------:R-:W-:Y:S05]  /*16bf0*/  BSYNC.RECONVERGENT B2 ;  /* 0x0000000000027941 */ /* 0x000fea0003800200 */
.L_x_8348:
        /* <DEDUP_REMOVED lines=61> */
.L_x_8346:
[----:B------:R-:W-:Y:S05]  /*16fd0*/  BSYNC.RECONVERGENT B1 ;  /* 0x0000000000017941 */ /* 0x000fea0003800200 */
.L_x_8345:
[----:B------:R-:W-:Y:S01]  /*16fe0*/  I2FP.F32.U32 R92, R92 ;  /* 0x0000005c005c7245 */ /* 0x000fe20000201000 */
[----:B------:R-:W-:Y:S01]  /*16ff0*/  BSSY.RECONVERGENT B1, `(.L_x_8350) ;  /* 0x0000062000017945 */ /* 0x000fe20003800200 */
[----:B------:R-:W-:Y:S01]  /*17000*/  PRMT R83, R129, 0x7632, R83 ;  /* 0x0000763281537816 */ /* 0x000fe20000000053 */
[----:B------:R-:W-:-:S03]  /*17010*/  IMAD.MOV.U32 R123, RZ, RZ, 0x2 ;  /* 0x00000002ff7b7424 */ /* 0x000fc600078e00ff */
[----:B------:R-:W-:Y:S01]  /*17020*/  SHF.L.U32 R122, R83, 0x10, RZ ;  /* 0x00000010537a7819 */ /* 0x000fe200000006ff */
[----:B------:R-:W-:Y:S01]  /*17030*/  FFMA.FTZ R83, R92, R133, 1.1641532182693481445e-10 ;  /* 0x2f0000005c537423 */ /* 0x000fe20000010085 */
[----:B------:R-:W-:-:S03]  /*17040*/  MOV R92, R116 ;  /* 0x00000074005c7202 */ /* 0x000fc60000000f00 */
[----:B------:R-:W-:Y:S01]  /*17050*/  FMUL.FTZ R122, R122, R127 ;  /* 0x0000007f7a7a7220 */ /* 0x000fe20000410000 */
        /* <DEDUP_REMOVED lines=16> */
.L_x_8352:
        /* <DEDUP_REMOVED lines=13> */
.L_x_8354:
[----:B------:R-:W-:Y:S05]  /*17230*/  BSYNC.RECONVERGENT B2 ;  /* 0x0000000000027941 */ /* 0x000fea0003800200 */
.L_x_8353:
        /* <DEDUP_REMOVED lines=61> */
.L_x_8351:
[----:B------:R-:W-:Y:S05]  /*17610*/  BSYNC.RECONVERGENT B1 ;  /* 0x0000000000017941 */ /* 0x000fea0003800200 */
.L_x_8350:
        /* <DEDUP_REMOVED lines=19> */
.L_x_8357:
        /* <DEDUP_REMOVED lines=13> */
.L_x_8359:
[----:B------:R-:W-:Y:S05]  /*17820*/  BSYNC.RECONVERGENT B2 ;  /* 0x0000000000027941 */ /* 0x000fea0003800200 */
.L_x_8358:
        /* <DEDUP_REMOVED lines=61> */
.L_x_8356:
[----:B------:R-:W-:Y:S05]  /*17c00*/  BSYNC.RECONVERGENT B1 ;  /* 0x0000000000017941 */ /* 0x000fea0003800200 */
.L_x_8355:
        /* <DEDUP_REMOVED lines=23> */
.L_x_8362:
        /* <DEDUP_REMOVED lines=13> */
.L_x_8364:
[----:B------:R-:W-:Y:S05]  /*17e50*/  BSYNC.RECONVERGENT B2 ;  /* 0x0000000000027941 */ /* 0x000fea0003800200 */
.L_x_8363:
        /* <DEDUP_REMOVED lines=48> */
[----:B------:R-:W-:Y:S01]  /*18160*/  LOP3.LUT R123, R123, R134, R125, 0x96, !PT ;  /* 0x000000867b7b7212 */ /* 0x000fe200078e967d */
[----:B------:R-:W-:Y:S02]  /*18170*/  IMAD.MOV.U32 R125, RZ, RZ, RZ ;  /* 0x000000ffff7d7224 */ /* 0x000fe400078e00ff */
[----:B------:R-:W-:-:S05]  /*18180*/  IMAD.WIDE.U32 R112, R112, -0x326172a9, RZ ;  /* 0xcd9e8d5770707825 */ /* 0x000fca00078e00ff */
        /* <DEDUP_REMOVED lines=10> */
.L_x_8361:
[----:B------:R-:W-:Y:S05]  /*18230*/  BSYNC.RECONVERGENT B1 ;  /* 0x0000000000017941 */ /* 0x000fea0003800200 */
.L_x_8360:
        /* <DEDUP_REMOVED lines=18> */
.L_x_8367:
        /* <DEDUP_REMOVED lines=13> */
.L_x_8369:
[----:B------:R-:W-:Y:S05]  /*18430*/  BSYNC.RECONVERGENT B2 ;  /* 0x0000000000027941 */ /* 0x000fea0003800200 */
.L_x_8368:
        /* <DEDUP_REMOVED lines=48> */
[----:B------:R-:W-:-:S03]  /*18740*/  LOP3.LUT R123, R123, R134, R125, 0x96, !PT ;  /* 0x000000867b7b7212 */ /* 0x000fc600078e967d */
[----:B------:R-:W-:-:S05]  /*18750*/  IMAD.WIDE.U32 R112, R112, -0x326172a9, RZ ;  /* 0xcd9e8d5770707825 */ /* 0x000fca00078e00ff */
[----:B------:R-:W-:Y:S01]  /*18760*/  LOP3.LUT R93, R93, R136, R113, 0x96, !PT ;  /* 0x000000885d5d7212 */ /* 0x000fe200078e9671 */
[----:B------:R-:W-:Y:S01]  /*18770*/  IMAD.WIDE.U32 R136, R123, -0x326172a9, RZ ;  /* 0xcd9e8d577b887825 */ /* 0x000fe200078e00ff */
[----:B------:R-:W-:-:S03]  /*18780*/  IADD3 R113, PT, PT, R2, -0x700cb87f, RZ ;  /* 0x8ff3478102717810 */ /* 0x000fc60007ffe0ff */
        /* <DEDUP_REMOVED lines=8> */
.L_x_8366:
[----:B------:R-:W-:Y:S05]  /*18810*/  BSYNC.RECONVERGENT B1 ;  /* 0x0000000000017941 */ /* 0x000fea0003800200 */
.L_x_8365:
        /* <DEDUP_REMOVED lines=24> */
.L_x_8372:
        /* <DEDUP_REMOVED lines=13> */
.L_x_8374:
[----:B------:R-:W-:Y:S05]  /*18a70*/  BSYNC.RECONVERGENT B2 ;  /* 0x0000000000027941 */ /* 0x000fea0003800200 */
.L_x_8373:
        /* <DEDUP_REMOVED lines=61> */
.L_x_8371:
[----:B------:R-:W-:Y:S05]  /*18e50*/  BSYNC.RECONVERGENT B1 ;  /* 0x0000000000017941 */ /* 0x000fea0003800200 */
.L_x_8370:
        /* <DEDUP_REMOVED lines=19> */
.L_x_8377:
        /* <DEDUP_REMOVED lines=13> */
.L_x_8379:
[----:B------:R-:W-:Y:S05]  /*19060*/  BSYNC.RECONVERGENT B2 ;  /* 0x0000000000027941 */ /* 0x000fea0003800200 */
.L_x_8378:
        /* <DEDUP_REMOVED lines=58> */
[----:B------:R-:W-:Y:S01]  /*19410*/  MOV R132, R134 ;  /* 0x0000008600847202 */ /* 0x000fe20000000f00 */
[----:B------:R-:W-:Y:S01]  /*19420*/  IMAD.MOV.U32 R134, RZ, RZ, RZ ;  /* 0x000000ffff867224 */ /* 0x000fe200078e00ff */
[----:B------:R-:W-:-:S07]  /*19430*/  LOP3.LUT R113, R125, R124, R135, 0x96, !PT ;  /* 0x0000007c7d717212 */ /* 0x000fce00078e9687 */
.L_x_8376:
[----:B------:R-:W-:Y:S05]  /*19440*/  BSYNC.RECONVERGENT B1 ;  /* 0x0000000000017941 */ /* 0x000fea0003800200 */
.L_x_8375:
        /* <DEDUP_REMOVED lines=23> */
.L_x_8382:
        /* <DEDUP_REMOVED lines=13> */
.L_x_8384:
[----:B------:R-:W-:Y:S05]  /*19690*/  BSYNC.RECONVERGENT B2 ;  /* 0x0000000000027941 */ /* 0x000fea0003800200 */
.L_x_8383:
        /* <DEDUP_REMOVED lines=61> */
.L_x_8381:
[----:B------:R-:W-:Y:S05]  /*19a70*/  BSYNC.RECONVERGENT B1 ;  /* 0x0000000000017941 */ /* 0x000fea0003800200 */
.L_x_8380:
[----:B------:R-:W-:Y:S01]  /*19a80*/  ISETP.NE.AND P6, PT, R135, 0x1, PT ;  /* 0x000000018700780c */ /* 0x000fe20003fc5270 */
[----:B------:R-:W-:Y:S01]  /*19a90*/  BSSY.RECONVERGENT B1, `(.L_x_8385) ;  /* 0x000005e000017945 */ /* 0x000fe20003800200 */
[----:B------:R-:W-:Y:S01]  /*19aa0*/  I2FP.F32.U32 R134, R125 ;  /* 0x0000007d00867245 */ /* 0x000fe20000201000 */
[----:B------:R-:W-:Y:S01]  /*19ab0*/  IMAD.MOV.U32 R125, RZ, RZ, 0x2 ;  /* 0x00000002ff7d7424 */ /* 0x000fe200078e00ff */
[----:B------:R-:W-:-:S03]  /*19ac0*/  SHF.L.U32 R136, R95, 0x10, RZ ;  /* 0x000000105f887819 */ /* 0x000fc600000006ff */
        /* <DEDUP_REMOVED lines=13> */
.L_x_8387:
        /* <DEDUP_REMOVED lines=15> */
.L_x_8389:
[----:B------:R-:W-:Y:S05]  /*19c90*/  BSYNC.RECONVERGENT B2 ;  /* 0x0000000000027941 */ /* 0x000fea0003800200 */
.L_x_8388:
        /* <DEDUP_REMOVED lines=61> */
.L_x_8386:
[----:B------:R-:W-:Y:S05]  /*1a070*/  BSYNC.RECONVERGENT B1 ;  /* 0x0000000000017941 */ /* 0x000fea0003800200 */
.L_x_8385:
[----:B------:R-:W-:Y:S02]  /*1a080*/  I2FP.F32.U32 R134, R134 ;  /* 0x0000008600867245 */ /* 0x000fe40000201000 */
[----:B------:R-:W-:-:S03]  /*1a090*/  PRMT R95, R131, 0x7632, R95 ;  /* 0x00007632835f7816 */ /* 0x000fc6000000005f */
[----:B------:R-:W-:Y:S01]  /*1a0a0*/  FFMA.FTZ R133, R134, R133, 1.1641532182693481445e-10 ;  /* 0x2f00000086857423 */ /* 0x000fe20000010085 */
[----:B------:R-:W-:Y:S02]  /*1a0b0*/  SHF.L.U32 R136, R95, 0x10, RZ ;  /* 0x000000105f887819 */ /* 0x000fe400000006ff */
        /* <DEDUP_REMOVED lines=8> */
.L_x_8309:
        /* <DEDUP_REMOVED lines=16> */
.L_x_8393:
        /* <DEDUP_REMOVED lines=13> */
.L_x_8395:
[----:B------:R-:W-:Y:S05]  /*1a310*/  BSYNC.RECONVERGENT B2 ;  /* 0x0000000000027941 */ /* 0x000fea0003800200 */
.L_x_8394:
        /* <DEDUP_REMOVED lines=60> */
.L_x_8392:
[----:B------:R-:W-:Y:S05]  /*1a6e0*/  BSYNC.RECONVERGENT B1 ;  /* 0x0000000000017941 */ /* 0x000fea0003800200 */
.L_x_8391:
        /* <DEDUP_REMOVED lines=22> */
.L_x_8398:
        /* <DEDUP_REMOVED lines=13> */
.L_x_8400:
[----:B------:R-:W-:Y:S05]  /*1a920*/  BSYNC.RECONVERGENT B2 ;  /* 0x0000000000027941 */ /* 0x000fea0003800200 */
.L_x_8399:
        /* <DEDUP_REMOVED lines=54> */
[----:B------:R-:W-:-:S04]  /*1ac90*/  IMAD.WIDE.U32 R134, R125, -0x2daee0ad, RZ ;  /* 0xd2511f537d867825 */ /* 0x000fc800078e00ff */
[----:B------:R-:W-:Y:S01]  /*1aca0*/  HFMA2 R125, -RZ, RZ, 0, 0 ;  /* 0x00000000ff7d7431 */ /* 0x000fe200000001ff */
[----:B------:R-:W-:Y:S01]  /*1acb0*/  LOP3.LUT R112, R83, R112, R137, 0x96, !PT ;  /* 0x0000007053707212 */ /* 0x000fe200078e9689 */
[----:B------:R-:W-:Y:S01]  /*1acc0*/  IMAD.MOV.U32 R116, RZ, RZ, R136 ;  /* 0x000000ffff747224 */ /* 0x000fe200078e0088 */
[----:B------:R-:W-:Y:S02]  /*1acd0*/  LOP3.LUT R113, R113, R82, R135, 0x96, !PT ;  /* 0x0000005271717212 */ /* 0x000fe400078e9687 */
[----:B------:R-:W-:Y:S01]  /*1ace0*/  MOV R82, R132 ;  /* 0x0000008400527202 */ /* 0x000fe20000000f00 */
[----:B------:R-:W-:-:S07]  /*1acf0*/  IMAD.MOV.U32 R132, RZ, RZ, R134 ;  /* 0x000000ffff847224 */ /* 0x000fce00078e0086 */
.L_x_8397:
[----:B------:R-:W-:Y:S05]  /*1ad00*/  BSYNC.RECONVERGENT B1 ;  /* 0x0000000000017941 */ /* 0x000fea0003800200 */
.L_x_8396:
        /* <DEDUP_REMOVED lines=19> */
.L_x_8403:
        /* <DEDUP_REMOVED lines=13> */
.L_x_8405:
[----:B------:R-:W-:Y:S05]  /*1af10*/  BSYNC.RECONVERGENT B2 ;  /* 0x0000000000027941 */ /* 0x000fea0003800200 */
.L_x_8404:
        /* <DEDUP_REMOVED lines=61> */
.L_x_8402:
[----:B------:R-:W-:Y:S05]  /*1b2f0*/  BSYNC.RECONVERGENT B1 ;  /* 0x0000000000017941 */ /* 0x000fea0003800200 */
.L_x_8401:
        /* <DEDUP_REMOVED lines=20> */
.L_x_8408:
        /* <DEDUP_REMOVED lines=13> */
.L_x_8410:
[----:B------:R-:W-:Y:S05]  /*1b510*/  BSYNC.RECONVERGENT B2 ;  /* 0x0000000000027941 */ /* 0x000fea0003800200 */
.L_x_8409:
        /* <DEDUP_REMOVED lines=61> */
.L_x_8407:
[----:B------:R-:W-:Y:S05]  /*1b8f0*/  BSYNC.RECONVERGENT B1 ;  /* 0x0000000000017941 */ /* 0x000fea0003800200 */
.L_x_8406:
        /* <DEDUP_REMOVED lines=19> */
.L_x_8413:
        /* <DEDUP_REMOVED lines=13> */
.L_x_8415:
[----:B------:R-:W-:Y:S05]  /*1bb00*/  BSYNC.RECONVERGENT B2 ;  /* 0x0000000000027941 */ /* 0x000fea0003800200 */
.L_x_8414:
        /* <DEDUP_REMOVED lines=61> */
.L_x_8412:
[----:B------:R-:W-:Y:S05]  /*1bee0*/  BSYNC.RECONVERGENT B1 ;  /* 0x0000000000017941 */ /* 0x000fea0003800200 */
.L_x_8411:
        /* <DEDUP_REMOVED lines=18> */
.L_x_8418:
        /* <DEDUP_REMOVED lines=13> */
.L_x_8420:
[----:B------:R-:W-:Y:S05]  /*1c0e0*/  BSYNC.RECONVERGENT B2 ;  /* 0x0000000000027941 */ /* 0x000fea0003800200 */
.L_x_8419:
        /* <DEDUP_REMOVED lines=61> */
.L_x_8417:
[----:B------:R-:W-:Y:S05]  /*1c4c0*/  BSYNC.RECONVERGENT B1 ;  /* 0x0000000000017941 */ /* 0x000fea0003800200 */
.L_x_8416:
        /* <DEDUP_REMOVED lines=17> */
.L_x_8423:
        /* <DEDUP_REMOVED lines=13> */
.L_x_8425:
[----:B------:R-:W-:Y:S05]  /*1c6b0*/  BSYNC.RECONVERGENT B2 ;  /* 0x0000000000027941 */ /* 0x000fea0003800200 */
.L_x_8424:
        /* <DEDUP_REMOVED lines=59> */
[----:B------:R-:W-:-:S02]  /*1ca70*/  IMAD.MOV.U32 R132, RZ, RZ, R136 ;  /* 0x000000ffff847224 */ /* 0x000fc400078e0088 */
[----:B------:R-:W-:-:S07]  /*1ca80*/  HFMA2 R136, -RZ, RZ, 0, 0 ;  /* 0x00000000ff887431 */ /* 0x000fce00000001ff */
.L_x_8422:
[----:B------:R-:W-:Y:S05]  /*1ca90*/  BSYNC.RECONVERGENT B1 ;  /* 0x0000000000017941 */ /* 0x000fea0003800200 */
.L_x_8421:
[----:B------:R-:W-:Y:S01]  /*1caa0*/  ISETP.NE.AND P5, PT, R136, 0x1, PT ;  /* 0x000000018800780c */ /* 0x000fe20003fa5270 */
[----:B------:R-:W-:Y:S01]  /*1cab0*/  BSSY.RECONVERGENT B1, `(.L_x_8426) ;  /* 0x000005c000017945 */ /* 0x000fe20003800200 */
[----:B------:R-:W-:Y:S01]  /*1cac0*/  I2FP.F32.U32 R125, R125 ;  /* 0x0000007d007d7245 */ /* 0x000fe20000201000 */
[C---:B------:R-:W-:Y:S01]  /*1cad0*/  IMAD.U32 R143, R95.reuse, 0x10000, RZ ;  /* 0x000100005f8f7824 */ /* 0x040fe200078e00ff */
[----:B------:R-:W-:Y:S01]  /*1cae0*/  PRMT R95, R95, 0x7632, R95 ;  /* 0x000076325f5f7816 */ /* 0x000fe2000000005f */
[----:B------:R-:W-:Y:S02]  /*1caf0*/  IMAD.MOV.U32 R133, RZ, RZ, R116 ;  /* 0x000000ffff857224 */ /* 0x000fe400078e0074 */
        /* <DEDUP_REMOVED lines=12> */
.L_x_8428:
        /* <DEDUP_REMOVED lines=13> */
.L_x_8430:
[----:B------:R-:W-:Y:S05]  /*1cc90*/  BSYNC.RECONVERGENT B2 ;  /* 0x0000000000027941 */ /* 0x000fea0003800200 */
.L_x_8429:
        /* <DEDUP_REMOVED lines=51> */
[----:B------:R-:W-:Y:S01]  /*1cfd0*/  IMAD.WIDE.U32 R138, R133, -0x326172a9, RZ ;  /* 0xcd9e8d57858a7825 */ /* 0x000fe200078e00ff */
[----:B------:R-:W-:-:S03]  /*1cfe0*/  MOV R133, R132 ;  /* 0x0000008400857202 */ /* 0x000fc60000000f00 */
        /* <DEDUP_REMOVED lines=8> */
.L_x_8427:
[----:B------:R-:W-:Y:S05]  /*1d070*/  BSYNC.RECONVERGENT B1 ;  /* 0x0000000000017941 */ /* 0x000fea0003800200 */
.L_x_8426:
        /* <DEDUP_REMOVED lines=37> */
.L_x_8390:
        /* <DEDUP_REMOVED lines=24> */
[----:B------:R-:W-:Y:S01]  /*1d450*/  SHF.L.U32 R133, R124, 0x10, RZ ;  /* 0x000000107c857819 */ /* 0x000fe200000006ff */
[----:B------:R-:W1:Y:S01]  /*1d460*/  LDC.64 R144, c[0x0][0x3b8] ;  /* 0x0000ee00ff907b82 */ /* 0x000e620000000a00 */
[----:B------:R-:W-:Y:S02]  /*1d470*/  LOP3.LUT R127, R126, 0xffff, RZ, 0xc0, !PT ;  /* 0x0000ffff7e7f7812 */ /* 0x000fe400078ec0ff */
[----:B0-----:R-:W-:Y:S02]  /*1d480*/  LOP3.LUT R134, R133, 0xff0000, RZ, 0xc0, !PT ;  /* 0x00ff000085867812 */ /* 0x001fe400078ec0ff */
        /* <DEDUP_REMOVED lines=16> */
.L_x_8431:
[----:B------:R-:W-:Y:S01]  /*1d590*/  IMAD.MOV.U32 R127, RZ, RZ, R132 ;  /* 0x000000ffff7f7224 */ /* 0x000fe200078e0084 */
[----:B------:R-:W-:-:S07]  /*1d5a0*/  IADD3 R0, PT, PT, R0, 0x100, RZ ;  /* 0x0000010000007810 */ /* 0x000fce0007ffe0ff */
.L_x_8308:
[----:B------:R-:W-:Y:S05]  /*1d5b0*/  BSYNC.RECONVERGENT B0 ;  /* 0x0000000000007941 */ /* 0x000fea0003800200 */
.L_x_8307:
        /* <DEDUP_REMOVED lines=36> */
.L_x_8437:
        /* <DEDUP_REMOVED lines=13> */
.L_x_8439:
[----:B------:R-:W-:Y:S05]  /*1d8d0*/  BSYNC.RECONVERGENT B2 ;  /* 0x0000000000027941 */ /* 0x000fea0003800200 */
.L_x_8438:
        /* <DEDUP_REMOVED lines=60> */
.L_x_8436:
[----:B------:R-:W-:Y:S05]  /*1dca0*/  BSYNC.RECONVERGENT B1 ;  /* 0x0000000000017941 */ /* 0x000fea0003800200 */
.L_x_8435:
[----:B------:R-:W0:Y:S01]  /*1dcb0*/  LDC R126, c[0x0][0x404] ;  /* 0x00010100ff7e7b82 */ /* 0x000e220000000800 */
[----:B------:R-:W-:Y:S01]  /*1dcc0*/  I2FP.F32.U32 R84, R84 ;  /* 0x0000005400547245 */ /* 0x000fe20000201000 */
[----:B------:R-:W-:Y:S01]  /*1dcd0*/  HFMA2 R133, -RZ, RZ, 0.1171875, 0 ;  /* 0x2f800000ff857431 */ /* 0x000fe200000001ff */
[----:B------:R-:W-:Y:S01]  /*1dce0*/  ISETP.NE.AND P2, PT, R86, 0x1, PT ;  /* 0x000000015600780c */ /* 0x000fe20003f45270 */
[----:B------:R-:W-:Y:S01]  /*1dcf0*/  BSSY.RECONVERGENT B1, `(.L_x_8440) ;  /* 0x000005f000017945 */ /* 0x000fe20003800200 */
[----:B------:R-:W-:Y:S02]  /*1dd00*/  LOP3.LUT R141, R141, 0xffffffef, RZ, 0xc0, !PT ;  /* 0xffffffef8d8d7812 */ /* 0x000fe400078ec0ff */
[----:B------:R-:W-:Y:S01]  /*1dd10*/  FFMA.FTZ R85, R84, R133, 1.1641532182693481445e-10 ;  /* 0x2f00000054557423 */ /* 0x000fe20000010085 */
[----:B------:R-:W1:Y:S01]  /*1dd20*/  LDC R127, c[0x0][0x408] ;  /* 0x00010200ff7f7b82 */ /* 0x000e620000000800 */
[C---:B-----5:R-:W-:Y:S01]  /*1dd30*/  IMAD.U32 R84, R96.reuse, 0x10000, RZ ;  /* 0x0001000060547824 */ /* 0x060fe200078e00ff */
[----:B------:R-:W-:-:S02]  /*1dd40*/  PRMT R96, R96, 0x7632, R96 ;  /* 0x0000763260607816 */ /* 0x000fc40000000060 */
[----:B------:R-:W-:Y:S02]  /*1dd50*/  MOV R87, 0x2 ;  /* 0x0000000200577802 */ /* 0x000fe40000000f00 */
        /* <DEDUP_REMOVED lines=13> */
.L_x_8442:
        /* <DEDUP_REMOVED lines=13> */
.L_x_8444:
[----:B------:R-:W-:Y:S05]  /*1df00*/  BSYNC.RECONVERGENT B2 ;  /* 0x0000000000027941 */ /* 0x000fea0003800200 */
.L_x_8443:
        /* <DEDUP_REMOVED lines=61> */
.L_x_8441:
[----:B------:R-:W-:Y:S05]  /*1e2e0*/  BSYNC.RECONVERGENT B1 ;  /* 0x0000000000017941 */ /* 0x000fea0003800200 */
.L_x_8440:
[----:B------:R-:W-:Y:S01]  /*1e2f0*/  I2FP.F32.U32 R84, R85 ;  /* 0x0000005500547245 */ /* 0x000fe20000201000 */
[----:B------:R-:W-:Y:S01]  /*1e300*/  IMAD.U32 R86, R128, 0x10000, RZ ;  /* 0x0001000080567824 */ /* 0x000fe200078e00ff */
[----:B------:R-:W-:Y:S01]  /*1e310*/  BSSY.RECONVERGENT B1, `(.L_x_8445) ;  /* 0x0000060000017945 */ /* 0x000fe20003800200 */
[----:B------:R-:W-:Y:S02]  /*1e320*/  MOV R119, 0x2 ;  /* 0x0000000200777802 */ /* 0x000fe40000000f00 */
        /* <DEDUP_REMOVED lines=19> */
.L_x_8447:
        /* <DEDUP_REMOVED lines=13> */
.L_x_8449:
[----:B------:R-:W-:Y:S05]  /*1e530*/  BSYNC.RECONVERGENT B2 ;  /* 0x0000000000027941 */ /* 0x000fea0003800200 */
.L_x_8448:
        /* <DEDUP_REMOVED lines=54> */
[----:B------:R-:W-:Y:S02]  /*1e8a0*/  HFMA2 R119, -RZ, RZ, 0, 0 ;  /* 0x00000000ff777431 */ /* 0x000fe400000001ff */
[----:B------:R-:W-:Y:S01]  /*1e8b0*/  IMAD.WIDE.U32 R120, R85, -0x2daee0ad, RZ ;  /* 0xd2511f5355787825 */ /* 0x000fe200078e00ff */
[----:B------:R-:W-:Y:S02]  /*1e8c0*/  MOV R85, R132 ;  /* 0x0000008400557202 */ /* 0x000fe40000000f00 */
[----:B------:R-:W-:Y:S01]  /*1e8d0*/  LOP3.LUT R112, R87, R112, R123, 0x96, !PT ;  /* 0x0000007057707212 */ /* 0x000fe200078e967b */
[----:B------:R-:W-:Y:S01]  /*1e8e0*/  IMAD.MOV.U32 R116, RZ, RZ, R122 ;  /* 0x000000ffff747224 */ /* 0x000fe200078e007a */
[----:B------:R-:W-:Y:S01]  /*1e8f0*/  LOP3.LUT R113, R113, R86, R121, 0x96, !PT ;  /* 0x0000005671717212 */ /* 0x000fe200078e9679 */
[----:B------:R-:W-:-:S07]  /*1e900*/  IMAD.MOV.U32 R132, RZ, RZ, R120 ;  /* 0x000000ffff847224 */ /* 0x000fce00078e0078 */
.L_x_8446:
[----:B------:R-:W-:Y:S05]  /*1e910*/  BSYNC.RECONVERGENT B1 ;  /* 0x0000000000017941 */ /* 0x000fea0003800200 */
.L_x_8445:
        /* <DEDUP_REMOVED lines=20> */
.L_x_8452:
        /* <DEDUP_REMOVED lines=13> */
.L_x_8454:
[----:B------:R-:W-:Y:S05]  /*1eb30*/  BSYNC.RECONVERGENT B2 ;  /* 0x0000000000027941 */ /* 0x000fea0003800200 */
.L_x_8453:
        /* <DEDUP_REMOVED lines=61> */
.L_x_8451:
[----:B------:R-:W-:Y:S05]  /*1ef10*/  BSYNC.RECONVERGENT B1 ;  /* 0x0000000000017941 */ /* 0x000fea0003800200 */
.L_x_8450:
[----:B------:R-:W-:Y:S01]  /*1ef20*/  PRMT R85, R128, 0x7632, R85 ;  /* 0x0000763280557816 */ /* 0x000fe20000000055 */
[----:B------:R-:W-:Y:S01]  /*1ef30*/  BSSY.RECONVERGENT B1, `(.L_x_8455) ;  /* 0x0000062000017945 */ /* 0x000fe20003800200 */
[----:B------:R-:W-:Y:S02]  /*1ef40*/  I2FP.F32.U32 R86, R86 ;  /* 0x0000005600567245 */ /* 0x000fe40000201000 */
[----:B------:R-:W-:Y:S01]  /*1ef50*/  MOV R120, 0x2 ;  /* 0x0000000200787802 */ /* 0x000fe20000000f00 */
[----:B------:R-:W-:Y:S02]  /*1ef60*/  IMAD.U32 R96, R85, 0x10000, RZ ;  /* 0x0001000055607824 */ /* 0x000fe400078e00ff */
[----:B------:R-:W-:Y:S01]  /*1ef70*/  FFMA.FTZ R85, R86, R133, 1.1641532182693481445e-10 ;  /* 0x2f00000056557423 */ /* 0x000fe20000010085 */
[----:B------:R-:W-:Y:S02]  /*1ef80*/  IMAD.MOV.U32 R86, RZ, RZ, R116 ;  /* 0x000000ffff567224 */ /* 0x000fe400078e0074 */
[----:B------:R-:W-:-:S02]  /*1ef90*/  FMUL.FTZ R96, R96, R127 ;  /* 0x0000007f60607220 */ /* 0x000fc40000410000 */
        /* <DEDUP_REMOVED lines=16> */
.L_x_8457:
        /* <DEDUP_REMOVED lines=13> */
.L_x_8459:
[----:B------:R-:W-:Y:S05]  /*1f170*/  BSYNC.RECONVERGENT B2 ;  /* 0x0000000000027941 */ /* 0x000fea0003800200 */
.L_x_8458:
        /* <DEDUP_REMOVED lines=60> */
[----:B------:R-:W-:-:S07]  /*1f540*/  HFMA2 R120, -RZ, RZ, 0, 0 ;  /* 0x00000000ff787431 */ /* 0x000fce00000001ff */
.L_x_8456:
[----:B------:R-:W-:Y:S05]  /*1f550*/  BSYNC.RECONVERGENT B1 ;  /* 0x0000000000017941 */ /* 0x000fea0003800200 */
.L_x_8455:
        /* <DEDUP_REMOVED lines=21> */
.L_x_8462:
        /* <DEDUP_REMOVED lines=13> */
.L_x_8464:
[----:B------:R-:W-:Y:S05]  /*1f780*/  BSYNC.RECONVERGENT B2 ;  /* 0x0000000000027941 */ /* 0x000fea0003800200 */
.L_x_8463:
        /* <DEDUP_REMOVED lines=61> */
.L_x_8461:
[----:B------:R-:W-:Y:S05]  /*1fb60*/  BSYNC.RECONVERGENT B1 ;  /* 0x0000000000017941 */ /* 0x000fea0003800200 */
.L_x_8460:
        /* <DEDUP_REMOVED lines=23> */
.L_x_8467:
        /* <DEDUP_REMOVED lines=13> */
.L_x_8469:
[----:B------:R-:W-:Y:S05]  /*1fdb0*/  BSYNC.RECONVERGENT B2 ;  /* 0x0000000000027941 */ /* 0x000fea0003800200 */
.L_x_8468:
        /* <DEDUP_REMOVED lines=61> */
.L_x_8466:
[----:B------:R-:W-:Y:S05]  /*20190*/  BSYNC.RECONVERGENT B1 ;  /* 0x0000000000017941 */ /* 0x000fea0003800200 */
.L_x_8465:
        /* <DEDUP_REMOVED lines=20> */
.L_x_8472:
        /* <DEDUP_REMOVED lines=13> */
.L_x_8474:
[----:B------:R-:W-:Y:S05]  /*203b0*/  BSYNC.RECONVERGENT B2 ;  /* 0x0000000000027941 */ /* 0x000fea0003800200 */
.L_x_8473:
        /* <DEDUP_REMOVED lines=61> */
.L_x_8471:
[----:B------:R-:W-:Y:S05]  /*20790*/  BSYNC.RECONVERGENT B1 ;  /* 0x0000000000017941 */ /* 0x000fea0003800200 */
.L_x_8470:
        /* <DEDUP_REMOVED lines=24> */
.L_x_8477:
        /* <DEDUP_REMOVED lines=13> */
.L_x_8479:
[----:B------:R-:W-:Y:S05]  /*209f0*/  BSYNC.RECONVERGENT B2 ;  /* 0x0000000000027941 */ /* 0x000fea0003800200 */
.L_x_8478:
        /* <DEDUP_REMOVED lines=61> */
.L_x_8476:
[----:B------:R-:W-:Y:S05]  /*20dd0*/  BSYNC.RECONVERGENT B1 ;  /* 0x0000000000017941 */ /* 0x000fea0003800200 */
.L_x_8475:
[----:B------:R-:W-:Y:S01]  /*20de0*/  ISETP.NE.AND P3, PT, R123, 0x1, PT ;  /* 0x000000017b00780c */ /* 0x000fe20003f65270 */
[C---:B------:R-:W-:Y:S01]  /*20df0*/  IMAD.U32 R122, R98.reuse, 0x10000, RZ ;  /* 0x00010000627a7824 */ /* 0x040fe200078e00ff */
[----:B------:R-:W-:Y:S01]  /*20e00*/  I2FP.F32.U32 R96, R96 ;  /* 0x0000006000607245 */ /* 0x000fe20000201000 */
[----:B------:R-:W-:Y:S01]  /*20e10*/  BSSY.RECONVERGENT B1, `(.L_x_8480) ;  /* 0x000005b000017945 */ /* 0x000fe20003800200 */
[----:B------:R-:W-:Y:S01]  /*20e20*/  PRMT R98, R98, 0x7632, R98 ;  /* 0x0000763262627816 */ /* 0x000fe20000000062 */
[----:B------:R-:W-:Y:S01]  /*20e30*/  FMUL.FTZ R134, R122, R127 ;  /* 0x0000007f7a867220 */ /* 0x000fe20000410000 */
        /* <DEDUP_REMOVED lines=13> */
.L_x_8482:
        /* <DEDUP_REMOVED lines=13> */
.L_x_8484:
[----:B------:R-:W-:Y:S05]  /*20fe0*/  BSYNC.RECONVERGENT B2 ;  /* 0x0000000000027941 */ /* 0x000fea0003800200 */
.L_x_8483:
        /* <DEDUP_REMOVED lines=61> */
.L_x_8481:
[----:B------:R-:W-:Y:S05]  /*213c0*/  BSYNC.RECONVERGENT B1 ;  /* 0x0000000000017941 */ /* 0x000fea0003800200 */
.L_x_8480:
        /* <DEDUP_REMOVED lines=23> */
.L_x_8487:
        /* <DEDUP_REMOVED lines=13> */
.L_x_8489:
[----:B------:R-:W-:Y:S05]  /*21610*/  BSYNC.RECONVERGENT B2 ;  /* 0x0000000000027941 */ /* 0x000fea0003800200 */
.L_x_8488:
        /* <DEDUP_REMOVED lines=61> */
.L_x_8486:
[----:B------:R-:W-:Y:S05]  /*219f0*/  BSYNC.RECONVERGENT B1 ;  /* 0x0000000000017941 */ /* 0x000fea0003800200 */
.L_x_8485:
[----:B------:R-:W-:Y:S01]  /*21a00*/  ISETP.NE.AND P4, PT, R125, 0x1, PT ;  /* 0x000000017d00780c */ /* 0x000fe20003f85270 */
[----:B------:R-:W-:Y:S01]  /*21a10*/  IMAD.U32 R98, R98, 0x10000, RZ ;  /* 0x0001000062627824 */ /* 0x000fe200078e00ff */
[----:B------:R-:W-:Y:S01]  /*21a20*/  I2FP.F32.U32 R124, R97 ;  /* 0x00000061007c7245 */ /* 0x000fe20000201000 */
[----:B------:R-:W-:Y:S01]  /*21a30*/  BSSY.RECONVERGENT B1, `(.L_x_8490) ;  /* 0x000005a000017945 */ /* 0x000fe20003800200 */
[----:B------:R-:W-:Y:S01]  /*21a40*/  MOV R134, 0x2 ;  /* 0x0000000200867802 */ /* 0x000fe20000000f00 */
        /* <DEDUP_REMOVED lines=13> */
.L_x_8492:
        /* <DEDUP_REMOVED lines=13> */
.L_x_8494:
[----:B------:R-:W-:Y:S05]  /*21bf0*/  BSYNC.RECONVERGENT B2 ;  /* 0x0000000000027941 */ /* 0x000fea0003800200 */
.L_x_8493:
        /* <DEDUP_REMOVED lines=61> */
.L_x_8491:
[----:B------:R-:W-:Y:S05]  /*21fd0*/  BSYNC.RECONVERGENT B1 ;  /* 0x0000000000017941 */ /* 0x000fea0003800200 */
.L_x_8490:
        /* <DEDUP_REMOVED lines=24> */
.L_x_8497:
        /* <DEDUP_REMOVED lines=13> */
.L_x_8499:
[----:B------:R-:W-:Y:S05]  /*22230*/  BSYNC.RECONVERGENT B2 ;  /* 0x0000000000027941 */ /* 0x000fea0003800200 */
.L_x_8498:
        /* <DEDUP_REMOVED lines=59> */
[----:B------:R-:W-:Y:S02]  /*225f0*/  HFMA2 R135, -RZ, RZ, 0, 0 ;  /* 0x00000000ff877431 */ /* 0x000fe400000001ff */
[----:B------:R-:W-:-:S07]  /*22600*/  IMAD.MOV.U32 R132, RZ, RZ, R134 ;  /* 0x000000ffff847224 */ /* 0x000fce00078e0086 */
.L_x_8496:
[----:B------:R-:W-:Y:S05]  /*22610*/  BSYNC.RECONVERGENT B1 ;  /* 0x0000000000017941 */ /* 0x000fea0003800200 */
.L_x_8495:
        /* <DEDUP_REMOVED lines=19> */
.L_x_8502:
        /* <DEDUP_REMOVED lines=13> */
.L_x_8504:
[----:B------:R-:W-:Y:S05]  /*22820*/  BSYNC.RECONVERGENT B2 ;  /* 0x0000000000027941 */ /* 0x000fea0003800200 */
.L_x_8503:
        /* <DEDUP_REMOVED lines=61> */
.L_x_8501:
[----:B------:R-:W-:Y:S05]  /*22c00*/  BSYNC.RECONVERGENT B1 ;  /* 0x0000000000017941 */ /* 0x000fea0003800200 */
.L_x_8500:
        /* <DEDUP_REMOVED lines=23> */
.L_x_8507:
        /* <DEDUP_REMOVED lines=13> */
.L_x_8509:
[----:B------:R-:W-:Y:S05]  /*22e50*/  BSYNC.RECONVERGENT B2 ;  /* 0x0000000000027941 */ /* 0x000fea0003800200 */
.L_x_8508:
        /* <DEDUP_REMOVED lines=61> */
.L_x_8506:
[----:B------:R-:W-:Y:S05]  /*23230*/  BSYNC.RECONVERGENT B1 ;  /* 0x0000000000017941 */ /* 0x000fea0003800200 */
.L_x_8505:
[----:B------:R-:W-:Y:S01]  /*23240*/  ISETP.NE.AND P6, PT, R135, 0x1, PT ;  /* 0x000000018700780c */ /* 0x000fe20003fc5270 */
[----:B------:R-:W-:Y:S01]  /*23250*/  IMAD.U32 R136, R99, 0x10000, RZ ;  /* 0x0001000063887824 */ /* 0x000fe200078e00ff */
[----:B------:R-:W-:Y:S01]  /*23260*/  I2FP.F32.U32 R134, R125 ;  /* 0x0000007d00867245 */ /* 0x000fe20000201000 */
[----:B------:R-:W-:Y:S01]  /*23270*/  BSSY.RECONVERGENT B1, `(.L_x_8510) ;  /* 0x000005c000017945 */ /* 0x000fe20003800200 */
[----:B------:R-:W-:Y:S01]  /*23280*/  MOV R125, 0x2 ;  /* 0x00000002007d7802 */ /* 0x000fe20000000f00 */
[----:B------:R-:W-:Y:S02]  /*23290*/  FMUL.FTZ R143, R136, R127 ;  /* 0x0000007f888f7220 */ /* 0x000fe40000410000 */
        /* <DEDUP_REMOVED lines=12> */
.L_x_8512:
        /* <DEDUP_REMOVED lines=15> */
.L_x_8514:
[----:B------:R-:W-:Y:S05]  /*23450*/  BSYNC.RECONVERGENT B2 ;  /* 0x0000000000027941 */ /* 0x000fea0003800200 */
.L_x_8513:
        /* <DEDUP_REMOVED lines=52> */
[----:B------:R-:W-:Y:S02]  /*237a0*/  HFMA2 R125, -RZ, RZ, 0, 0 ;  /* 0x00000000ff7d7431 */ /* 0x000fe400000001ff */
        /* <DEDUP_REMOVED lines=8> */
.L_x_8511:
[----:B------:R-:W-:Y:S05]  /*23830*/  BSYNC.RECONVERGENT B1 ;  /* 0x0000000000017941 */ /* 0x000fea0003800200 */
.L_x_8510:
        /* <DEDUP_REMOVED lines=12> */
.L_x_8434:
[----:B------:R-:W-:Y:S01]  /*23900*/  ISETP.NE.AND P2, PT, R125, 0x1, PT ;  /* 0x000000017d00780c */ /* 0x000fe20003f45270 */
[----:B------:R-:W-:Y:S01]  /*23910*/  BSSY.RECONVERGENT B1, `(.L_x_8516) ;  /* 0x0000059000017945 */ /* 0x000fe20003800200 */
[----:B--2---:R-:W-:Y:S01]  /*23920*/  MOV R87, 0x2 ;  /* 0x0000000200577802 */ /* 0x004fe20000000f00 */
[----:B------:R-:W-:Y:S01]  /*23930*/  IMAD.MOV.U32 R84, RZ, RZ, R116 ;  /* 0x000000ffff547224 */ /* 0x000fe200078e0074 */
[----:B01----:R-:W-:-:S09]  /*23940*/  MOV R132, R127 ;  /* 0x0000007f00847202 */ /* 0x003fd20000000f00 */
        /* <DEDUP_REMOVED lines=11> */
.L_x_8518:
        /* <DEDUP_REMOVED lines=13> */
.L_x_8520:
[----:B------:R-:W-:Y:S05]  /*23ad0*/  BSYNC.RECONVERGENT B2 ;  /* 0x0000000000027941 */ /* 0x000fea0003800200 */
.L_x_8519:
[----:B------:R-:W-:Y:S01]  /*23ae0*/  IMAD.WIDE.U32 R86, R142, -0x326172a9, RZ ;  /* 0xcd9e8d578e567825 */ /* 0x000fe200078e00ff */
[----:B------:R-:W-:Y:S02]  /*23af0*/  LOP3.LUT R132, R115, R85, R3, 0x96, !PT ;  /* 0x0000005573847212 */ /* 0x000fe400078e9603 */
[----:B------:R-:W-:Y:S02]  /*23b00*/  IADD3 R85, PT, PT, R2, -0x61c88647, RZ ;  /* 0x9e3779b902557810 */ /* 0x000fe40007ffe0ff */
[----:B------:R-:W-:Y:S01]  /*23b10*/  LOP3.LUT R112, R111, R87, R2, 0x96, !PT ;  /* 0x000000576f707212 */ /* 0x000fe200078e9602 */
[C---:B------:R-:W-:Y:S01]  /*23b20*/  VIADD R87, R3.reuse, 0xbb67ae85 ;  /* 0xbb67ae8503577836 */ /* 0x040fe20000000000 */
[----:B------:R-:W-:Y:S01]  /*23b30*/  IADD3 R125, PT, PT, R3, 0x76cf5d0a, RZ ;  /* 0x76cf5d0a037d7810 */ /* 0x000fe20007ffe0ff */
        /* <DEDUP_REMOVED lines=23> */
[----:B------:R-:W-:Y:S01]  /*23cb0*/  IMAD.WIDE.U32 R132, R125, -0x326172a9, RZ ;  /* 0xcd9e8d577d847825 */ /* 0x000fe200078e00ff */
[----:B------:R-:W-:-:S03]  /*23cc0*/  IADD3 R125, PT, PT, R3, 0x646e171e, RZ ;  /* 0x646e171e037d7810 */ /* 0x000fc60007ffe0ff */
        /* <DEDUP_REMOVED lines=22> */
[----:B------:R-:W-:Y:S02]  /*23e30*/  HFMA2 R87, -RZ, RZ, 0, 0 ;  /* 0x00000000ff577431 */ /* 0x000fe400000001ff */
[----:B------:R-:W-:-:S04]  /*23e40*/  IMAD.WIDE.U32 R134, R125, -0x326172a9, RZ ;  /* 0xcd9e8d577d867825 */ /* 0x000fc800078e00ff */
[----:B------:R-:W-:Y:S01]  /*23e50*/  IMAD.WIDE.U32 R132, R132, -0x2daee0ad, RZ ;  /* 0xd2511f5384847825 */ /* 0x000fe200078e00ff */
[----:B------:R-:W-:Y:S02]  /*23e60*/  LOP3.LUT R112, R85, R86, R135, 0x96, !PT ;  /* 0x0000005655707212 */ /* 0x000fe400078e9687 */
[----:B------:R-:W-:Y:S02]  /*23e70*/  MOV R116, R134 ;  /* 0x0000008600747202 */ /* 0x000fe40000000f00 */
[----:B------:R-:W-:Y:S01]  /*23e80*/  LOP3.LUT R113, R113, R84, R133, 0x96, !PT ;  /* 0x0000005471717212 */ /* 0x000fe200078e9685 */
[----:B------:R-:W-:-:S07]  /*23e90*/  IMAD.MOV.U32 R84, RZ, RZ, R127 ;  /* 0x000000ffff547224 */ /* 0x000fce00078e007f */
.L_x_8517:
[----:B------:R-:W-:Y:S05]  /*23ea0*/  BSYNC.RECONVERGENT B1 ;  /* 0x0000000000017941 */ /* 0x000fea0003800200 */
.L_x_8516:
        /* <DEDUP_REMOVED lines=22> */
.L_x_8523:
        /* <DEDUP_REMOVED lines=13> */
.L_x_8525:
[----:B------:R-:W-:Y:S05]  /*240e0*/  BSYNC.RECONVERGENT B2 ;  /* 0x0000000000027941 */ /* 0x000fea0003800200 */
.L_x_8524:
[----:B------:R-:W-:Y:S01]  /*240f0*/  IMAD.WIDE.U32 R112, R142, -0x326172a9, RZ ;  /* 0xcd9e8d578e707825 */ /* 0x000fe200078e00ff */
[----:B------:R-:W-:Y:S02]  /*24100*/  LOP3.LUT R136, R115, R87, R3, 0x96, !PT ;  /* 0x0000005773887212 */ /* 0x000fe400078e9603 */
[C---:B------:R-:W-:Y:S01]  /*24110*/  IADD3 R87, PT, PT, R2.reuse, -0x61c88647, RZ ;  /* 0x9e3779b902577810 */ /* 0x040fe20007ffe0ff */
[----:B------:R-:W-:Y:S01]  /*24120*/  VIADD R125, R2, 0x3c6ef372 ;  /* 0x3c6ef372027d7836 */ /* 0x000fe20000000000 */
[----:B------:R-:W-:Y:S01]  /*24130*/  LOP3.LUT R134, R111, R113, R2, 0x96, !PT ;  /* 0x000000716f867212 */ /* 0x000fe200078e9602 */
[C---:B------:R-:W-:Y:S01]  /*24140*/  VIADD R113, R3.reuse, 0xbb67ae85 ;  /* 0xbb67ae8503717836 */ /* 0x040fe20000000000 */
[----:B------:R-:W-:Y:S01]  /*24150*/  IADD3 R133, PT, PT, R3, 0x76cf5d0a, RZ ;  /* 0x76cf5d0a03857810 */ /* 0x000fe20007ffe0ff */
        /* <DEDUP_REMOVED lines=54> */
.L_x_8522:
[----:B------:R-:W-:Y:S05]  /*244c0*/  BSYNC.RECONVERGENT B1 ;  /* 0x0000000000017941 */ /* 0x000fea0003800200 */
.L_x_8521:
        /* <DEDUP_REMOVED lines=19> */
.L_x_8528:
        /* <DEDUP_REMOVED lines=13> */
.L_x_8530:
[----:B------:R-:W-:Y:S05]  /*246d0*/  BSYNC.RECONVERGENT B2 ;  /* 0x0000000000027941 */ /* 0x000fea0003800200 */
.L_x_8529:
        /* <DEDUP_REMOVED lines=61> */
.L_x_8527:
[----:B------:R-:W-:Y:S05]  /*24ab0*/  BSYNC.RECONVERGENT B1 ;  /* 0x0000000000017941 */ /* 0x000fea0003800200 */
.L_x_8526:
        /* <DEDUP_REMOVED lines=20> */
.L_x_8533:
        /* <DEDUP_REMOVED lines=13> */
.L_x_8535:
[----:B------:R-:W-:Y:S05]  /*24cd0*/  BSYNC.RECONVERGENT B2 ;  /* 0x0000000000027941 */ /* 0x000fea0003800200 */
.L_x_8534:
        /* <DEDUP_REMOVED lines=61> */
.L_x_8532:
[----:B------:R-:W-:Y:S05]  /*250b0*/  BSYNC.RECONVERGENT B1 ;  /* 0x0000000000017941 */ /* 0x000fea0003800200 */
.L_x_8531:
        /* <DEDUP_REMOVED lines=19> */
.L_x_8538:
        /* <DEDUP_REMOVED lines=13> */
.L_x_8540:
[----:B------:R-:W-:Y:S05]  /*252c0*/  BSYNC.RECONVERGENT B2 ;  /* 0x0000000000027941 */ /* 0x000fea0003800200 */
.L_x_8539:
        /* <DEDUP_REMOVED lines=61> */
.L_x_8537:
[----:B------:R-:W-:Y:S05]  /*256a0*/  BSYNC.RECONVERGENT B1 ;  /* 0x0000000000017941 */ /* 0x000fea0003800200 */
.L_x_8536:
        /* <DEDUP_REMOVED lines=18> */
.L_x_8543:
        /* <DEDUP_REMOVED lines=13> */
.L_x_8545:
[----:B------:R-:W-:Y:S05]  /*258a0*/  BSYNC.RECONVERGENT B2 ;  /* 0x0000000000027941 */ /* 0x000fea0003800200 */
.L_x_8544:
        /* <DEDUP_REMOVED lines=61> */
.L_x_8542:
[----:B------:R-:W-:Y:S05]  /*25c80*/  BSYNC.RECONVERGENT B1 ;  /* 0x0000000000017941 */ /* 0x000fea0003800200 */
.L_x_8541:
        /* <DEDUP_REMOVED lines=17> */
.L_x_8548:
        /* <DEDUP_REMOVED lines=13> */
.L_x_8550:
[----:B------:R-:W-:Y:S05]  /*25e70*/  BSYNC.RECONVERGENT B2 ;  /* 0x0000000000027941 */ /* 0x000fea0003800200 */
.L_x_8549:
        /* <DEDUP_REMOVED lines=61> */
.L_x_8547:
[----:B------:R-:W-:Y:S05]  /*26250*/  BSYNC.RECONVERGENT B1 ;  /* 0x0000000000017941 */ /* 0x000fea0003800200 */
.L_x_8546:
[----:B------:R-:W-:Y:S01]  /*26260*/  ISETP.NE.AND P5, PT, R136, 0x1, PT ;  /* 0x000000018800780c */ /* 0x000fe20003fa5270 */
[----:B------:R-:W-:Y:S01]  /*26270*/  BSSY.RECONVERGENT B1, `(.L_x_8551) ;  /* 0x000005c000017945 */ /* 0x000fe20003800200 */
[----:B------:R-:W-:Y:S02]  /*26280*/  I2FP.F32.U32 R125, R125 ;  /* 0x0000007d007d7245 */ /* 0x000fe40000201000 */
[C---:B------:R-:W-:Y:S02]  /*26290*/  SHF.L.U32 R143, R99.reuse, 0x10, RZ ;  /* 0x00000010638f7819 */ /* 0x040fe400000006ff */
[----:B------:R-:W-:Y:S01]  /*262a0*/  PRMT R99, R99, 0x7632, R99 ;  /* 0x0000763263637816 */ /* 0x000fe20000000063 */
[----:B------:R-:W-:Y:S01]  /*262b0*/  FFMA.FTZ R134, R125, R84, 1.1641532182693481445e-10 ;  /* 0x2f0000007d867423 */ /* 0x000fe20000010054 */
[----:B------:R-:W-:Y:S01]  /*262c0*/  IMAD.MOV.U32 R125, RZ, RZ, 0x2 ;  /* 0x00000002ff7d7424 */ /* 0x000fe200078e00ff */
[----:B------:R-:W-:-:S03]  /*262d0*/  MOV R133, R116 ;  /* 0x0000007400857202 */ /* 0x000fc60000000f00 */
        /* <DEDUP_REMOVED lines=10> */
.L_x_8553:
        /* <DEDUP_REMOVED lines=13> */
.L_x_8555:
[----:B------:R-:W-:Y:S05]  /*26450*/  BSYNC.RECONVERGENT B2 ;  /* 0x0000000000027941 */ /* 0x000fea0003800200 */
.L_x_8554:
        /* <DEDUP_REMOVED lines=61> */
.L_x_8552:
[----:B------:R-:W-:Y:S05]  /*26830*/  BSYNC.RECONVERGENT B1 ;  /* 0x0000000000017941 */ /* 0x000fea0003800200 */
.L_x_8551:
        /* <DEDUP_REMOVED lines=12> */
[----:B------:R-:W-:Y:S01]  /*26900*/  LOP3.LUT P6, RZ, R141, 0x4, RZ, 0xc0, !PT ;  /* 0x000000048dff7812 */ /* 0x000fe200078cc0ff */
        /* <DEDUP_REMOVED lines=24> */
.L_x_8515:
        /* <DEDUP_REMOVED lines=45> */
.L_x_8433:
[----:B------:R-:W-:Y:S05]  /*26d60*/  BSYNC.RECONVERGENT B0 ;  /* 0x0000000000007941 */ /* 0x000fea0003800200 */
.L_x_8432:
[----:B------:R-:W-:Y:S01]  /*26d70*/  FADD.FTZ R0, RZ, R100 ;  /* 0x00000064ff007221 */ /* 0x000fe20000010000 */
[C---:B------:R-:W-:Y:S01]  /*26d80*/  ISETP.GE.U32.AND P0, PT, R109.reuse, 0x100, PT ;  /* 0x000001006d00780c */ /* 0x040fe20003f06070 */
[----:B------:R-:W-:Y:S01]  /*26d90*/  BSSY.RECONVERGENT B0, `(.L_x_8556) ;  /* 0x0000087000007945 */ /* 0x000fe20003800200 */
[----:B------:R-:W-:Y:S01]  /*26da0*/  ISETP.GT.U32.AND P1, PT, R109, 0x1ff, PT ;  /* 0x000001ff6d00780c */ /* 0x000fe20003f24070 */
[----:B01-3--:R-:W-:Y:S01]  /*26db0*/  FADD.FTZ R133, R101, R0 ;  /* 0x0000000065857221 */ /* 0x00bfe20000010000 */
        /* <DEDUP_REMOVED lines=112> */
[----:B0-----:R-:W-:Y:S01]  /*274c0*/  FADD.FTZ R136, R132, R133 ;  /* 0x0000008584887221 */ /* 0x001fe20000010000 */
[----:B------:R-:W-:-:S04]  /*274d0*/  IMAD.MOV.U32 R132, RZ, RZ, RZ ;  /* 0x000000ffff847224 */ /* 0x000fc800078e00ff */
        /* <DEDUP_REMOVED lines=9> */
[----:B0-----:R-:W-:-:S03]  /*27570*/  FADD.FTZ R135, R138, R135 ;  /* 0x000000878a877221 */ /* 0x001fc60000010000 */
        /* <DEDUP_REMOVED lines=8> */
.L_x_8557:
[----:B------:R-:W-:Y:S05]  /*27600*/  BSYNC.RECONVERGENT B0 ;  /* 0x0000000000007941 */ /* 0x000fea0003800200 */
.L_x_8556:
        /* <DEDUP_REMOVED lines=12> */
.L_x_8559:
[----:B------:R-:W-:Y:S05]  /*276d0*/  BSYNC.RECONVERGENT B0 ;  /* 0x0000000000007941 */ /* 0x000fea0003800200 */
.L_x_8558:
        /* <DEDUP_REMOVED lines=44> */
[----:B------:R-:W-:Y:S02]  /*279a0*/  FMUL.FTZ R139, R138, R149 ;  /* 0x000000958a8b7220 */ /* 0x000fe40000410000 */
[----:B------:R-:W0:Y:S01]  /*279b0*/  LDC R138, c[0x0][0x448] ;  /* 0x00011200ff8a7b82 */ /* 0x000e220000000800 */
[----:B------:R-:W-:Y:S01]  /*279c0*/  FMUL.FTZ R137, R0, R0 ;  /* 0x0000000000897220 */ /* 0x000fe20000410000 */
[----:B------:R-:W-:-:S03]  /*279d0*/  FFMA.FTZ R139, R134, R143, R139 ;  /* 0x0000008f868b7223 */ /* 0x000fc6000001008b */
        /* <DEDUP_REMOVED lines=52> */
.L_x_8561:
[----:B------:R-:W-:Y:S05]  /*27d20*/  BSYNC.RECONVERGENT B0 ;  /* 0x0000000000007941 */ /* 0x000fea0003800200 */
.L_x_8560:
        /* <DEDUP_REMOVED lines=35> */
.L_x_8563:
[----:B------:R-:W-:Y:S05]  /*27f60*/  BSYNC.RECONVERGENT B0 ;  /* 0x0000000000007941 */ /* 0x000fea0003800200 */
.L_x_8562:
        /* <DEDUP_REMOVED lines=35> */
.L_x_8565:
[----:B------:R-:W-:Y:S05]  /*281a0*/  BSYNC.RECONVERGENT B0 ;  /* 0x0000000000007941 */ /* 0x000fea0003800200 */
.L_x_8564:
[----:B------:R-:W-:Y:S01]  /*281b0*/  LOP3.LUT P0, RZ, R141, 0x20, RZ, 0xc0, !PT ;  /* 0x000000208dff7812 */ /* 0x000fe2000780c0ff */
        /* <DEDUP_REMOVED lines=33> */
.L_x_8567:
[----:B------:R-:W-:Y:S05]  /*283d0*/  BSYNC.RECONVERGENT B0 ;  /* 0x0000000000007941 */ /* 0x000fea0003800200 */
.L_x_8566:
[----:B01234-:R-:W0:Y:S01]  /*283e0*/  LDC.64 R134, c[0x0][0x380] ;  /* 0x0000e000ff867b82 */ /* 0x01fe220000000a00 */
[----:B------:R-:W-:Y:S01]  /*283f0*/  UPLOP3.LUT UP1, UPT, UPT, UPT, UP1, 0x40, 0x4 ;  /* 0x000000000004789c */ /* 0x000fe20003f2e810 */
[----:B0-----:R-:W-:-:S04]  /*28400*/  IADD3 R108, PT, PT, R108, R134, RZ ;  /* 0x000000866c6c7210 */ /* 0x001fc80007ffe0ff */
[----:B------:R-:W-:-:S13]  /*28410*/  ISETP.GE.AND P0, PT, R108, R135, PT ;  /* 0x000000876c00720c */ /* 0x000fda0003f06270 */
[----:B------:R-:W-:Y:S05]  /*28420*/  @!P0 BRA `(.L_x_8568) ;  /* 0xfffffd8800788947 */ /* 0x000fea000383ffff */
[----:B------:R-:W-:Y:S05]  /*28430*/  EXIT ;  /* 0x000000000000794d */ /* 0x000fea0003800000 */
.L_x_8569:
        /* <DEDUP_REMOVED lines=12> */
.L_x_18042:


//--------------------- .text._ZN10layer_norm31ln_parallel_residual_fwd_kernelINS_13Kernel_traitsIf13__nv_bfloat16fS2_fjLj8192ELj1ELj1ELj8ELj16ENS_18Kernel_traits_baseILj8192EfS2_fS2_fjLj256EEEEELb1ELb1ELb1EEEvNS_9FwdParamsE --------------------------
	.section	.text._ZN10layer_norm31ln_parallel_residual_fwd_kernelINS_13Kernel_traitsIf13__nv_bfloat16fS2_fjLj8192ELj1ELj1ELj8ELj16ENS_18Kernel_traits_baseILj8192EfS2_fS2_fjLj256EEEEELb1ELb1ELb1EEEvNS_9FwdParamsE,"ax",@progbits
	.align	128
        .global         _ZN10layer_norm31ln_parallel_residual_fwd_kernelINS_13Kernel_traitsIf13__nv_bfloat16fS2_fjLj8192ELj1ELj1ELj8ELj16ENS_18Kernel_traits_baseILj8192EfS2_fS2_fjLj256EEEEELb1ELb1ELb1EEEvNS_9FwdParamsE
        .type           _ZN10layer_norm31ln_parallel_residual_fwd_kernelINS_13Kernel_traitsIf13__nv_bfloat16fS2_fjLj8192ELj1ELj1ELj8ELj16ENS_18Kernel_traits_baseILj8192EfS2_fS2_fjLj256EEEEELb1ELb1ELb1EEEvNS_9FwdParamsE,@function
        .size           _ZN10layer_norm31ln_parallel_residual_fwd_kernelINS_13Kernel_traitsIf13__nv_bfloat16fS2_fjLj8192ELj1ELj1ELj8ELj16ENS_18Kernel_traits_baseILj8192EfS2_fS2_fjLj256EEEEELb1ELb1ELb1EEEvNS_9FwdParamsE,(.L_x_18043 - _ZN10layer_norm31ln_parallel_residual_fwd_kernelINS_13Kernel_traitsIf13__nv_bfloat16fS2_fjLj8192ELj1ELj1ELj8ELj16ENS_18Kernel_traits_baseILj8192EfS2_fS2_fjLj256EEEEELb1ELb1ELb1EEEvNS_9FwdParamsE)
        .other          _ZN10layer_norm31ln_parallel_residual_fwd_kernelINS_13Kernel_traitsIf13__nv_bfloat16fS2_fjLj8192ELj1ELj1ELj8ELj16ENS_18Kernel_traits_baseILj8192EfS2_fS2_fjLj256EEEEELb1ELb1ELb1EEEvNS_9FwdParamsE,@"STO_CUDA_ENTRY STV_DEFAULT"
_ZN10layer_norm31ln_parallel_residual_fwd_kernelINS_13Kernel_traitsIf13__nv_bfloat16fS2_fjLj8192ELj1ELj1ELj8ELj16ENS_18Kernel_traits_baseILj8192EfS2_fS2_fjLj256EEEEELb1ELb1ELb1EEEvNS_9FwdParamsE:
.text._ZN10layer_norm31ln_parallel_residual_fwd_kernelINS_13Kernel_traitsIf13__nv_bfloat16fS2_fjLj8192ELj1ELj1ELj8ELj16ENS_18Kernel_traits_baseILj8192EfS2_fS2_fjLj256EEEEELb1ELb1ELb1EEEvNS_9FwdParamsE:
        /* <DEDUP_REMOVED lines=21> */
[C---:B--2---:R-:W-:Y:S01]  /*0150*/  VIADD R8, R2.reuse, 0x9e3779b9 ;  /* 0x9e3779b902087836 */ /* 0x044fe20000000000 */
[----:B------:R-:W-:-:S03]  /*0160*/  IADD3 R11, PT, PT, R2, 0x3c6ef372, RZ ;  /* 0x3c6ef372020b7810 */ /* 0x000fc60007ffe0ff */
[----:B------:R-:W-:Y:S01]  /*0170*/  @P0 IMAD.X R141, RZ, RZ, R5, P1 ;  /* 0x000000ffff8d0224 */ /* 0x000fe200008e0605 */
[C---:B------:R-:W-:Y:S01]  /*0180*/  IADD3 R78, PT, PT, R3.reuse, 0x32370b8f, RZ ;  /* 0x32370b8f034e7810 */ /* 0x040fe20007ffe0ff */
[C---:B------:R-:W-:Y:S01]  /*0190*/  VIADD R10, R3.reuse, 0xbb67ae85 ;  /* 0xbb67ae85030a7836 */ /* 0x040fe20000000000 */
[C---:B------:R-:W-:Y:S01]  /*01a0*/  IADD3 R81, PT, PT, R3.reuse, -0x56f99767, RZ ;  /* 0xa906689903517810 */ /* 0x040fe20007ffe0ff */
[C---:B------:R-:W-:Y:S01]  /*01b0*/  VIADD R76, R3.reuse, 0x76cf5d0a ;  /* 0x76cf5d0a034c7836 */ /* 0x040fe20000000000 */
[C---:B------:R-:W-:Y:S01]  /*01c0*/  IADD3 R84, PT, PT, R2.reuse, -0xe443238, RZ ;  /* 0xf1bbcdc802547810 */ /* 0x040fe20007ffe0ff */
[----:B------:R-:W-:Y:S01]  /*01d0*/  VIADD R77, R2, 0xdaa66d2b ;  /* 0xdaa66d2b024d7836 */ /* 0x000fe20000000000 */
        /* <DEDUP_REMOVED lines=31> */
.L_x_8570:
        /* <DEDUP_REMOVED lines=26> */
.L_x_8571:
        /* <DEDUP_REMOVED lines=9> */
[----:B------:R-:W-:Y:S01]  /*0600*/  IMAD.MOV.U32 R117, RZ, RZ, RZ ;  /* 0x000000ffff757224 */ /* 0x000fe200078e00ff */
[----:B------:R-:W2:Y:S03]  /*0610*/  LDCU UR7, c[0x0][0x408] ;  /* 0x00008100ff0777ac */ /* 0x000ea60008000800 */
        /* <DEDUP_REMOVED lines=13> */
[----:B------:R-:W-:Y:S01]  /*06f0*/  IMAD R8, R0, -0x2daee0ad, RZ ;  /* 0xd2511f5300087824 */ /* 0x000fe200078e02ff */
[----:B------:R-:W-:Y:S01]  /*0700*/  LOP3.LUT R6, R10, R9, R6, 0x96, !PT ;  /* 0x000000090a067212 */ /* 0x000fe200078e9606 */
[----:B------:R-:W-:Y:S01]  /*0710*/  IMAD.HI.U32 R7, R4, -0x2daee0ad, RZ ;  /* 0xd2511f5304077827 */ /* 0x000fe200078e00ff */
[----:B-1----:R-:W-:-:S03]  /*0720*/  UISETP.NE.U32.AND UP0, UPT, UR4, URZ, UPT ;  /* 0x000000ff0400728c */ /* 0x002fc6000bf05070 */
[----:B------:R-:W-:Y:S01]  /*0730*/  IMAD.HI.U32 R0, R6, -0x326172a9, RZ ;  /* 0xcd9e8d5706007827 */ /* 0x000fe200078e00ff */
[----:B------:R-:W-:Y:S01]  /*0740*/  LOP3.LUT R7, R76, R8, R7, 0x96, !PT ;  /* 0x000000084c077212 */ /* 0x000fe200078e9607 */
[----:B------:R-:W-:Y:S02]  /*0750*/  UISETP.NE.AND.EX UP0, UPT, UR5, URZ, UPT, UP0 ;  /* 0x000000ff0500728c */ /* 0x000fe4000bf05300 */
[----:B------:R-:W-:Y:S01]  /*0760*/  IMAD R9, R4, -0x2daee0ad, RZ ;  /* 0xd2511f5304097824 */ /* 0x000fe200078e02ff */
[----:B------:R-:W-:Y:S01]  /*0770*/  LOP3.LUT R0, R11, R5, R0, 0x96, !PT ;  /* 0x000000050b007212 */ /* 0x000fe200078e9600 */
[----:B------:R-:W-:Y:S02]  /*0780*/  IMAD R6, R6, -0x326172a9, RZ ;  /* 0xcd9e8d5706067824 */ /* 0x000fe400078e02ff */
[----:B------:R-:W-:Y:S01]  /*0790*/  IMAD.HI.U32 R5, R7, -0x326172a9, RZ ;  /* 0xcd9e8d5707057827 */ /* 0x000fe200078e00ff */
[----:B------:R-:W-:Y:S01]  /*07a0*/  PLOP3.LUT P0, PT, PT, PT, UP0, 0x80, 0x8 ;  /* 0x000000000008781c */ /* 0x000fe20003f0f008 */
[----:B------:R-:W-:-:S02]  /*07b0*/  UPLOP3.LUT UP0, UPT, UPT, UPT, UPT, 0x40, 0x4 ;  /* 0x000000000004789c */ /* 0x000fc40003f0e870 */
        /* <DEDUP_REMOVED lines=8> */
[----:B------:R-:W-:Y:S02]  /*0840*/  VIADD R6, R2, 0x78dde6e4 ;  /* 0x78dde6e402067836 */ /* 0x000fe40000000000 */
[----:B------:R-:W-:-:S03]  /*0850*/  VIADD R10, R3, 0x646e171e ;  /* 0x646e171e030a7836 */ /* 0x000fc60000000000 */
[----:B------:R-:W-:Y:S01]  /*0860*/  LOP3.LUT R0, R6, R7, R0, 0x96, !PT ;  /* 0x0000000706007212 */ /* 0x000fe200078e9600 */
[----:B------:R-:W-:Y:S02]  /*0870*/  IMAD R7, R4, -0x326172a9, RZ ;  /* 0xcd9e8d5704077824 */ /* 0x000fe400078e02ff */
        /* <DEDUP_REMOVED lines=9> */
[----:B------:R-:W-:Y:S01]  /*0910*/  IMAD.HI.U32 R0, R5, -0x326172a9, RZ ;  /* 0xcd9e8d5705007827 */ /* 0x000fe200078e00ff */
[----:B------:R-:W-:-:S03]  /*0920*/  IADD3 R9, PT, PT, R3, 0x1fd5c5a3, RZ ;  /* 0x1fd5c5a303097810 */ /* 0x000fc60007ffe0ff */
[----:B------:R-:W-:Y:S01]  /*0930*/  IMAD R8, R5, -0x326172a9, RZ ;  /* 0xcd9e8d5705087824 */ /* 0x000fe200078e02ff */
[----:B------:R-:W-:Y:S01]  /*0940*/  LOP3.LUT R0, R82, R7, R0, 0x96, !PT ;  /* 0x0000000752007212 */ /* 0x000fe200078e9600 */
[----:B------:R-:W-:Y:S02]  /*0950*/  IMAD R7, R4, -0x2daee0ad, RZ ;  /* 0xd2511f5304077824 */ /* 0x000fe400078e02ff */
[----:B------:R-:W-:-:S04]  /*0960*/  IMAD.HI.U32 R5, R6, -0x326172a9, RZ ;  /* 0xcd9e8d5706057827 */ /* 0x000fc800078e00ff */
[----:B------:R-:W-:Y:S01]  /*0970*/  IMAD.HI.U32 R4, R0, -0x2daee0ad, RZ ;  /* 0xd2511f5300047827 */ /* 0x000fe200078e00ff */
[----:B------:R-:W-:-:S04]  /*0980*/  LOP3.LUT R5, R83, R8, R5, 0x96, !PT ;  /* 0x0000000853057212 */ /* 0x000fc800078e9605 */
        /* <DEDUP_REMOVED lines=12> */
[----:B------:R-:W-:Y:S01]  /*0a50*/  IMAD R116, R8, -0x326172a9, RZ ;  /* 0xcd9e8d5708747824 */ /* 0x000fe200078e02ff */
[----:B------:R-:W-:Y:S01]  /*0a60*/  LOP3.LUT R115, R87, R4, R115, 0x96, !PT ;  /* 0x0000000457737212 */ /* 0x000fe200078e9673 */
[----:B0-234-:R-:W-:-:S07]  /*0a70*/  IMAD R134, R0, -0x2daee0ad, RZ ;  /* 0xd2511f5300867824 */ /* 0x01dfce00078e02ff */
.L_x_8876:
[----:B------:R-:W-:Y:S01]  /*0a80*/  ISETP.NE.U32.AND P1, PT, RZ, UR12, PT ;  /* 0x0000000cff007c0c */ /* 0x000fe2000bf25070 */
[----:B0-----:R-:W0:Y:S01]  /*0a90*/  LDC.64 R100, c[0x0][0x390] ;  /* 0x0000e400ff647b82 */ /* 0x001e220000000a00 */
        /* <DEDUP_REMOVED lines=21> */
[C---:B------:R-:W-:Y:S01]  /*0bf0*/  IADD3 R129, PT, PT, R3.reuse, -0x126145ec, RZ ;  /* 0xed9eba1403817810 */ /* 0x040fe20007ffe0ff */
[C---:B------:R-:W-:Y:S02]  /*0c00*/  VIADD R130, R3.reuse, 0x32370b8f ;  /* 0x32370b8f03827836 */ /* 0x040fe40000000000 */
[----:B------:R-:W-:Y:S02]  /*0c10*/  VIADD R128, R2, 0xb54cda56 ;  /* 0xb54cda5602807836 */ /* 0x000fe40000000000 */
        /* <DEDUP_REMOVED lines=17> */
.L_x_8574:
        /* <DEDUP_REMOVED lines=12> */
.L_x_8575:
        /* <DEDUP_REMOVED lines=53> */
.L_x_8573:
        /* <DEDUP_REMOVED lines=19> */
.L_x_8577:
        /* <DEDUP_REMOVED lines=12> */
.L_x_8578:
        /* <DEDUP_REMOVED lines=50> */
[----:B------:R-:W-:-:S05]  /*1650*/  IMAD.WIDE.U32 R88, R87, -0x2daee0ad, RZ ;  /* 0xd2511f5357587825 */ /* 0x000fca00078e00ff */
[----:B------:R-:W-:Y:S02]  /*1660*/  LOP3.LUT R115, R115, R78, R89, 0x96, !PT ;  /* 0x0000004e73737212 */ /* 0x000fe400078e9659 */
[----:B------:R-:W-:Y:S01]  /*1670*/  MOV R78, R86 ;  /* 0x00000056004e7202 */ /* 0x000fe20000000f00 */
[----:B------:R-:W-:-:S07]  /*1680*/  IMAD.MOV.U32 R86, RZ, RZ, R88 ;  /* 0x000000ffff567224 */ /* 0x000fce00078e0058 */
.L_x_8576:
        /* <DEDUP_REMOVED lines=17> */
.L_x_8580:
        /* <DEDUP_REMOVED lines=12> */
.L_x_8581:
        /* <DEDUP_REMOVED lines=54> */
.L_x_8579:
        /* <DEDUP_REMOVED lines=18> */
.L_x_8583:
        /* <DEDUP_REMOVED lines=12> */
.L_x_8584:
        /* <DEDUP_REMOVED lines=31> */
[C---:B------:R-:W-:Y:S01]  /*1f90*/  VIADD R87, R3.reuse, 0x1fd5c5a3 ;  /* 0x1fd5c5a303577836 */ /* 0x040fe20000000000 */
        /* <DEDUP_REMOVED lines=22> */
.L_x_8582:
        /* <DEDUP_REMOVED lines=16> */
.L_x_8586:
        /* <DEDUP_REMOVED lines=12> */
.L_x_8587:
        /* <DEDUP_REMOVED lines=51> */
[----:B------:R-:W-:Y:S02]  /*25f0*/  LOP3.LUT R115, R115, R80, R89, 0x96, !PT ;  /* 0x0000005073737212 */ /* 0x000fe400078e9659 */
[----:B------:R-:W-:Y:S01]  /*2600*/  MOV R80, R86 ;  /* 0x0000005600507202 */ /* 0x000fe20000000f00 */
[----:B------:R-:W-:-:S07]  /*2610*/  IMAD.MOV.U32 R86, RZ, RZ, R88 ;  /* 0x000000ffff567224 */ /* 0x000fce00078e0058 */
.L_x_8585:
        /* <DEDUP_REMOVED lines=17> */
.L_x_8589:
        /* <DEDUP_REMOVED lines=12> */
.L_x_8590:
        /* <DEDUP_REMOVED lines=50> */
[----:B------:R-:W-:-:S04]  /*2b10*/  LOP3.LUT R114, R89, R114, R93, 0x96, !PT ;  /* 0x0000007259727212 */ /* 0x000fc800078e965d */
[----:B------:R-:W-:Y:S01]  /*2b20*/  LOP3.LUT R115, R115, R88, R91, 0x96, !PT ;  /* 0x0000005873737212 */ /* 0x000fe200078e965b */
[----:B------:R-:W-:Y:S01]  /*2b30*/  IMAD.MOV.U32 R88, RZ, RZ, RZ ;  /* 0x000000ffff587224 */ /* 0x000fe200078e00ff */
[----:B------:R-:W-:-:S07]  /*2b40*/  MOV R86, R90 ;  /* 0x0000005a00567202 */ /* 0x000fce0000000f00 */
.L_x_8588:
        /* <DEDUP_REMOVED lines=16> */
.L_x_8592:
        /* <DEDUP_REMOVED lines=12> */
.L_x_8593:
        /* <DEDUP_REMOVED lines=44> */
[----:B------:R-:W-:Y:S01]  /*2fd0*/  HFMA2 R89, -RZ, RZ, 0, 0 ;  /* 0x00000000ff597431 */ /* 0x000fe200000001ff */
[----:B------:R-:W-:Y:S01]  /*2fe0*/  LOP3.LUT R90, R87, R94, R115, 0x96, !PT ;  /* 0x0000005e575a7212 */ /* 0x000fe200078e9673 */
[----:B------:R-:W-:Y:S02]  /*2ff0*/  VIADD R87, R2, 0x8ff34781 ;  /* 0x8ff3478102577836 */ /* 0x000fe40000000000 */
[----:B------:R-:W-:-:S04]  /*3000*/  IMAD.WIDE.U32 R92, R92, -0x326172a9, RZ ;  /* 0xcd9e8d575c5c7825 */ /* 0x000fc800078e00ff */
[----:B------:R-:W-:Y:S01]  /*3010*/  IMAD.WIDE.U32 R90, R90, -0x2daee0ad, RZ ;  /* 0xd2511f535a5a7825 */ /* 0x000fe200078e00ff */
[----:B------:R-:W-:Y:S02]  /*3020*/  LOP3.LUT R114, R87, R114, R93, 0x96, !PT ;  /* 0x0000007257727212 */ /* 0x000fe400078e965d */
[----:B------:R-:W-:Y:S01]  /*3030*/  MOV R116, R92 ;  /* 0x0000005c00747202 */ /* 0x000fe20000000f00 */
[----:B------:R-:W-:Y:S02]  /*3040*/  VIADD R115, R3, 0x96a522ad ;  /* 0x96a522ad03737836 */ /* 0x000fe40000000000 */
[----:B------:R-:W-:-:S03]  /*3050*/  IMAD.MOV.U32 R86, RZ, RZ, R90 ;  /* 0x000000ffff567224 */ /* 0x000fc600078e005a */
[----:B------:R-:W-:-:S07]  /*3060*/  LOP3.LUT R115, R115, R88, R91, 0x96, !PT ;  /* 0x0000005873737212 */ /* 0x000fce00078e965b */
.L_x_8591:
        /* <DEDUP_REMOVED lines=17> */
.L_x_8595:
        /* <DEDUP_REMOVED lines=12> */
.L_x_8596:
        /* <DEDUP_REMOVED lines=24> */
[C---:B------:R-:W-:Y:S02]  /*33c0*/  IADD3 R83, PT, PT, R3.reuse, -0x56f99767, RZ ;  /* 0xa906689903537810 */ /* 0x040fe40007ffe0ff */
[----:B------:R-:W-:Y:S01]  /*33d0*/  IADD3 R87, PT, PT, R3, 0x1fd5c5a3, RZ ;  /* 0x1fd5c5a303577810 */ /* 0x000fe20007ffe0ff */
        /* <DEDUP_REMOVED lines=18> */
[----:B------:R-:W-:-:S03]  /*3500*/  IADD3 R83, PT, PT, R2, -0x700cb87f, RZ ;  /* 0x8ff3478102537810 */ /* 0x000fc60007ffe0ff */
[----:B------:R-:W-:Y:S01]  /*3510*/  IMAD.WIDE.U32 R90, R90, -0x326172a9, RZ ;  /* 0xcd9e8d575a5a7825 */ /* 0x000fe200078e00ff */
[----:B------:R-:W-:-:S03]  /*3520*/  LOP3.LUT R88, R87, R92, R115, 0x96, !PT ;  /* 0x0000005c57587212 */ /* 0x000fc600078e9673 */
[----:B------:R-:W-:Y:S01]  /*3530*/  VIADD R115, R3, 0x96a522ad ;  /* 0x96a522ad03737836 */ /* 0x000fe20000000000 */
[----:B------:R-:W-:Y:S01]  /*3540*/  LOP3.LUT R114, R83, R114, R91, 0x96, !PT ;  /* 0x0000007253727212 */ /* 0x000fe200078e965b */
[----:B------:R-:W-:-:S04]  /*3550*/  IMAD.WIDE.U32 R88, R88, -0x2daee0ad, RZ ;  /* 0xd2511f5358587825 */ /* 0x000fc800078e00ff */
[----:B------:R-:W-:Y:S01]  /*3560*/  IMAD.MOV.U32 R116, RZ, RZ, R90 ;  /* 0x000000ffff747224 */ /* 0x000fe200078e005a */
[----:B------:R-:W-:Y:S02]  /*3570*/  LOP3.LUT R115, R115, R82, R89, 0x96, !PT ;  /* 0x0000005273737212 */ /* 0x000fe400078e9659 */
[----:B------:R-:W-:Y:S01]  /*3580*/  MOV R82, R86 ;  /* 0x0000005600527202 */ /* 0x000fe20000000f00 */
[----:B------:R-:W-:-:S07]  /*3590*/  IMAD.MOV.U32 R86, RZ, RZ, R88 ;  /* 0x000000ffff567224 */ /* 0x000fce00078e0058 */
.L_x_8594:
        /* <DEDUP_REMOVED lines=36> */
.L_x_8572:
[----:B------:R-:W-:Y:S01]  /*37e0*/  ISETP.NE.AND P0, PT, R140, 0x1, PT ;  /* 0x000000018c00780c */ /* 0x000fe20003f05270 */
[C---:B------:R-:W-:Y:S01]  /*37f0*/  VIADD R87, R3.reuse, 0x96a522ad ;  /* 0x96a522ad03577836 */ /* 0x040fe20000000000 */
[C---:B------:R-:W-:Y:S01]  /*3800*/  IADD3 R89, PT, PT, R2.reuse, -0x255992d5, RZ ;  /* 0xdaa66d2b02597810 */ /* 0x040fe20007ffe0ff */
        /* <DEDUP_REMOVED lines=19> */
.L_x_8599:
        /* <DEDUP_REMOVED lines=12> */
.L_x_8600:
        /* <DEDUP_REMOVED lines=47> */
.L_x_8598:
        /* <DEDUP_REMOVED lines=21> */
.L_x_8602:
        /* <DEDUP_REMOVED lines=12> */
.L_x_8603:
        /* <DEDUP_REMOVED lines=40> */
[----:B------:R-:W-:Y:S01]  /*4180*/  IMAD.MOV.U32 R116, RZ, RZ, R94 ;  /* 0x000000ffff747224 */ /* 0x000fe200078e005e */
[----:B------:R-:W-:-:S03]  /*4190*/  LOP3.LUT R114, R90, R114, R95, 0x96, !PT ;  /* 0x000000725a727212 */ /* 0x000fc600078e965f */
[----:B------:R-:W-:-:S05]  /*41a0*/  IMAD.WIDE.U32 R78, R79, -0x2daee0ad, RZ ;  /* 0xd2511f534f4e7825 */ /* 0x000fca00078e00ff */
[----:B------:R-:W-:Y:S01]  /*41b0*/  LOP3.LUT R115, R87, R76, R79, 0x96, !PT ;  /* 0x0000004c57737212 */ /* 0x000fe200078e964f */
[----:B------:R-:W-:Y:S01]  /*41c0*/  IMAD.MOV.U32 R79, RZ, RZ, RZ ;  /* 0x000000ffff4f7224 */ /* 0x000fe200078e00ff */
[----:B------:R-:W-:Y:S01]  /*41d0*/  MOV R76, R86 ;  /* 0x00000056004c7202 */ /* 0x000fe20000000f00 */
[----:B------:R-:W-:-:S07]  /*41e0*/  IMAD.MOV.U32 R86, RZ, RZ, R78 ;  /* 0x000000ffff567224 */ /* 0x000fce00078e004e */
.L_x_8601:
        /* <DEDUP_REMOVED lines=22> */
.L_x_8605:
        /* <DEDUP_REMOVED lines=12> */
.L_x_8606:
        /* <DEDUP_REMOVED lines=39> */
[----:B------:R-:W-:Y:S02]  /*4680*/  LOP3.LUT R77, R77, R98, R115, 0x96, !PT ;  /* 0x000000624d4d7212 */ /* 0x000fe400078e9673 */
[----:B------:R-:W-:Y:S02]  /*4690*/  LOP3.LUT R114, R90, R114, R97, 0x96, !PT ;  /* 0x000000725a727212 */ /* 0x000fe400078e9661 */
[----:B------:R-:W-:Y:S01]  /*46a0*/  MOV R116, R96 ;  /* 0x0000006000747202 */ /* 0x000fe20000000f00 */
[----:B------:R-:W-:-:S04]  /*46b0*/  IMAD.WIDE.U32 R94, R77, -0x2daee0ad, RZ ;  /* 0xd2511f534d5e7825 */ /* 0x000fc800078e00ff */
[----:B------:R-:W-:Y:S01]  /*46c0*/  IMAD.MOV.U32 R77, RZ, RZ, R86 ;  /* 0x000000ffff4d7224 */ /* 0x000fe200078e0056 */
[----:B------:R-:W-:Y:S01]  /*46d0*/  LOP3.LUT R115, R87, R78, R95, 0x96, !PT ;  /* 0x0000004e57737212 */ /* 0x000fe200078e965f */
[----:B------:R-:W-:Y:S02]  /*46e0*/  HFMA2 R78, -RZ, RZ, 0, 0 ;  /* 0x00000000ff4e7431 */ /* 0x000fe400000001ff */
[----:B------:R-:W-:-:S07]  /*46f0*/  IMAD.MOV.U32 R86, RZ, RZ, R94 ;  /* 0x000000ffff567224 */ /* 0x000fce00078e005e */
.L_x_8604:
        /* <DEDUP_REMOVED lines=18> */
.L_x_8608:
        /* <DEDUP_REMOVED lines=12> */
.L_x_8609:
        /* <DEDUP_REMOVED lines=36> */
[----:B------:R-:W-:Y:S02]  /*4b20*/  IADD3 R77, PT, PT, R2, -0xe443238, RZ ;  /* 0xf1bbcdc8024d7810 */ /* 0x000fe40007ffe0ff */
[----:B------:R-:W-:Y:S01]  /*4b30*/  LOP3.LUT R96, R91, R96, R79, 0x96, !PT ;  /* 0x000000605b607212 */ /* 0x000fe200078e964f */
[----:B------:R-:W-:Y:S01]  /*4b40*/  IMAD.MOV.U32 R79, RZ, RZ, RZ ;  /* 0x000000ffff4f7224 */ /* 0x000fe200078e00ff */
[----:B------:R-:W-:-:S03]  /*4b50*/  LOP3.LUT R77, R77, R98, R115, 0x96, !PT ;  /* 0x000000624d4d7212 */ /* 0x000fc600078e9673 */
[----:B------:R-:W-:-:S04]  /*4b60*/  IMAD.WIDE.U32 R96, R96, -0x326172a9, RZ ;  /* 0xcd9e8d5760607825 */ /* 0x000fc800078e00ff */
[----:B------:R-:W-:Y:S01]  /*4b70*/  IMAD.WIDE.U32 R94, R77, -0x2daee0ad, RZ ;  /* 0xd2511f534d5e7825 */ /* 0x000fe200078e00ff */
[----:B------:R-:W-:-:S03]  /*4b80*/  LOP3.LUT R114, R90, R114, R97, 0x96, !PT ;  /* 0x000000725a727212 */ /* 0x000fc600078e9661 */
[----:B------:R-:W-:Y:S01]  /*4b90*/  IMAD.MOV.U32 R77, RZ, RZ, R86 ;  /* 0x000000ffff4d7224 */ /* 0x000fe200078e0056 */
[----:B------:R-:W-:Y:S01]  /*4ba0*/  LOP3.LUT R115, R87, R78, R95, 0x96, !PT ;  /* 0x0000004e57737212 */ /* 0x000fe200078e965f */
[----:B------:R-:W-:Y:S01]  /*4bb0*/  IMAD.MOV.U32 R116, RZ, RZ, R96 ;  /* 0x000000ffff747224 */ /* 0x000fe200078e0060 */
[----:B------:R-:W-:-:S07]  /*4bc0*/  MOV R86, R94 ;  /* 0x0000005e00567202 */ /* 0x000fce0000000f00 */
.L_x_8607:
        /* <DEDUP_REMOVED lines=23> */
.L_x_8611:
        /* <DEDUP_REMOVED lines=12> */
.L_x_8612:
        /* <DEDUP_REMOVED lines=43> */
[----:B------:R-:W-:Y:S02]  /*50b0*/  LOP3.LUT R115, R87, R78, R95, 0x96, !PT ;  /* 0x0000004e57737212 */ /* 0x000fe400078e965f */
[----:B------:R-:W-:Y:S01]  /*50c0*/  MOV R78, R86 ;  /* 0x00000056004e7202 */ /* 0x000fe20000000f00 */
[----:B------:R-:W-:Y:S02]  /*50d0*/  IMAD.MOV.U32 R86, RZ, RZ, R94 ;  /* 0x000000ffff567224 */ /* 0x000fe400078e005e */
[----:B------:R-:W-:-:S07]  /*50e0*/  IMAD.MOV.U32 R94, RZ, RZ, RZ ;  /* 0x000000ffff5e7224 */ /* 0x000fce00078e00ff */
.L_x_8610:
        /* <DEDUP_REMOVED lines=19> */
.L_x_8614:
        /* <DEDUP_REMOVED lines=12> */
.L_x_8615:
        /* <DEDUP_REMOVED lines=42> */
[----:B------:R-:W-:-:S05]  /*5580*/  IMAD.WIDE.U32 R94, R95, -0x2daee0ad, RZ ;  /* 0xd2511f535f5e7825 */ /* 0x000fca00078e00ff */
[----:B------:R-:W-:Y:S01]  /*5590*/  LOP3.LUT R115, R87, R78, R95, 0x96, !PT ;  /* 0x0000004e57737212 */ /* 0x000fe200078e965f */
[----:B------:R-:W-:Y:S02]  /*55a0*/  HFMA2 R95, -RZ, RZ, 0, 0 ;  /* 0x00000000ff5f7431 */ /* 0x000fe400000001ff */
[----:B------:R-:W-:Y:S02]  /*55b0*/  IMAD.MOV.U32 R78, RZ, RZ, R86 ;  /* 0x000000ffff4e7224 */ /* 0x000fe400078e0056 */
[----:B------:R-:W-:-:S07]  /*55c0*/  IMAD.MOV.U32 R86, RZ, RZ, R94 ;  /* 0x000000ffff567224 */ /* 0x000fce00078e005e */
.L_x_8613:
        /* <DEDUP_REMOVED lines=22> */
.L_x_8617:
        /* <DEDUP_REMOVED lines=12> */
.L_x_8618:
        /* <DEDUP_REMOVED lines=47> */
.L_x_8616:
        /* <DEDUP_REMOVED lines=17> */
.L_x_8620:
        /* <DEDUP_REMOVED lines=12> */
.L_x_8621:
        /* <DEDUP_REMOVED lines=42> */
[----:B------:R-:W-:Y:S01]  /*5f50*/  IMAD.WIDE.U32 R94, R79, -0x2daee0ad, RZ ;  /* 0xd2511f534f5e7825 */ /* 0x000fe200078e00ff */
[----:B------:R-:W-:-:S03]  /*5f60*/  MOV R79, R86 ;  /* 0x00000056004f7202 */ /* 0x000fc60000000f00 */
[----:B------:R-:W-:Y:S01]  /*5f70*/  IMAD.MOV.U32 R86, RZ, RZ, R94 ;  /* 0x000000ffff567224 */ /* 0x000fe200078e005e */
[----:B------:R-:W-:Y:S01]  /*5f80*/  LOP3.LUT R115, R87, R80, R95, 0x96, !PT ;  /* 0x0000005057737212 */ /* 0x000fe200078e965f */
[----:B------:R-:W-:-:S07]  /*5f90*/  IMAD.MOV.U32 R94, RZ, RZ, RZ ;  /* 0x000000ffff5e7224 */ /* 0x000fce00078e00ff */
.L_x_8619:
        /* <DEDUP_REMOVED lines=23> */
.L_x_8623:
        /* <DEDUP_REMOVED lines=12> */
.L_x_8624:
        /* <DEDUP_REMOVED lines=47> */
.L_x_8622:
        /* <DEDUP_REMOVED lines=18> */
.L_x_8626:
        /* <DEDUP_REMOVED lines=12> */
.L_x_8627:
        /* <DEDUP_REMOVED lines=47> */
.L_x_8625:
        /* <DEDUP_REMOVED lines=22> */
.L_x_8629:
        /* <DEDUP_REMOVED lines=12> */
.L_x_8630:
        /* <DEDUP_REMOVED lines=41> */
[----:B------:R-:W-:Y:S01]  /*6e40*/  LOP3.LUT R114, R90, R114, R99, 0x96, !PT ;  /* 0x000000725a727212 */ /* 0x000fe200078e9663 */
[----:B------:R-:W-:Y:S02]  /*6e50*/  IMAD.MOV.U32 R95, RZ, RZ, RZ ;  /* 0x000000ffff5f7224 */ /* 0x000fe400078e00ff */
[----:B------:R-:W-:Y:S01]  /*6e60*/  IMAD.WIDE.U32 R96, R81, -0x2daee0ad, RZ ;  /* 0xd2511f5351607825 */ /* 0x000fe200078e00ff */
[----:B------:R-:W-:-:S03]  /*6e70*/  MOV R81, R86 ;  /* 0x0000005600517202 */ /* 0x000fc60000000f00 */
[----:B------:R-:W-:Y:S01]  /*6e80*/  IMAD.MOV.U32 R86, RZ, RZ, R96 ;  /* 0x000000ffff567224 */ /* 0x000fe200078e0060 */
[----:B------:R-:W-:-:S07]  /*6e90*/  LOP3.LUT R115, R87, R94, R97, 0x96, !PT ;  /* 0x0000005e57737212 */ /* 0x000fce00078e9661 */
.L_x_8628:
        /* <DEDUP_REMOVED lines=17> */
.L_x_8632:
        /* <DEDUP_REMOVED lines=12> */
.L_x_8633:
        /* <DEDUP_REMOVED lines=47> */
.L_x_8631:
        /* <DEDUP_REMOVED lines=23> */
.L_x_8635:
        /* <DEDUP_REMOVED lines=12> */
.L_x_8636:
        /* <DEDUP_REMOVED lines=47> */
.L_x_8634:
        /* <DEDUP_REMOVED lines=18> */
.L_x_8638:
        /* <DEDUP_REMOVED lines=12> */
.L_x_8639:
        /* <DEDUP_REMOVED lines=44> */
[----:B------:R-:W-:-:S04]  /*7d20*/  IMAD.WIDE.U32 R94, R94, -0x2daee0ad, RZ ;  /* 0xd2511f535e5e7825 */ /* 0x000fc800078e00ff */
[----:B------:R-:W-:Y:S01]  /*7d30*/  IMAD.MOV.U32 R86, RZ, RZ, R94 ;  /* 0x000000ffff567224 */ /* 0x000fe200078e005e */
[----:B------:R-:W-:-:S07]  /*7d40*/  LOP3.LUT R115, R87, R106, R95, 0x96, !PT ;  /* 0x0000006a57737212 */ /* 0x000fce00078e965f */
.L_x_8637:
        /* <DEDUP_REMOVED lines=22> */
.L_x_8641:
        /* <DEDUP_REMOVED lines=12> */
.L_x_8642:
        /* <DEDUP_REMOVED lines=44> */
[----:B------:R-:W-:Y:S02]  /*8230*/  IMAD.MOV.U32 R94, RZ, RZ, R86 ;  /* 0x000000ffff5e7224 */ /* 0x000fe400078e0056 */
[----:B------:R-:W-:Y:S02]  /*8240*/  IMAD.MOV.U32 R86, RZ, RZ, R96 ;  /* 0x000000ffff567224 */ /* 0x000fe400078e0060 */
[----:B------:R-:W-:-:S07]  /*8250*/  HFMA2 R96, -RZ, RZ, 0, 0 ;  /* 0x00000000ff607431 */ /* 0x000fce00000001ff */
.L_x_8640:
        /* <DEDUP_REMOVED lines=17> */
.L_x_8644:
        /* <DEDUP_REMOVED lines=14> */
.L_x_8645:
        /* <DEDUP_REMOVED lines=47> */
.L_x_8643:
        /* <DEDUP_REMOVED lines=11> */
.L_x_8597:
        /* <DEDUP_REMOVED lines=51> */
.L_x_8646:
        /* <DEDUP_REMOVED lines=20> */
.L_x_8649:
        /* <DEDUP_REMOVED lines=12> */
.L_x_8650:
        /* <DEDUP_REMOVED lines=53> */
.L_x_8648:
        /* <DEDUP_REMOVED lines=19> */
.L_x_8652:
        /* <DEDUP_REMOVED lines=12> */
.L_x_8653:
        /* <DEDUP_REMOVED lines=54> */
.L_x_8651:
        /* <DEDUP_REMOVED lines=22> */
.L_x_8655:
        /* <DEDUP_REMOVED lines=12> */
.L_x_8656:
        /* <DEDUP_REMOVED lines=49> */
[----:B------:R-:W-:Y:S01]  /*9af0*/  IMAD.WIDE.U32 R94, R85, -0x2daee0ad, RZ ;  /* 0xd2511f53555e7825 */ /* 0x000fe200078e00ff */
[----:B------:R-:W-:-:S03]  /*9b00*/  MOV R85, R92 ;  /* 0x0000005c00557202 */ /* 0x000fc60000000f00 */
[----:B------:R-:W-:Y:S01]  /*9b10*/  IMAD.MOV.U32 R92, RZ, RZ, R94 ;  /* 0x000000ffff5c7224 */ /* 0x000fe200078e005e */
[----:B------:R-:W-:Y:S01]  /*9b20*/  LOP3.LUT R115, R115, R86, R95, 0x96, !PT ;  /* 0x0000005673737212 */ /* 0x000fe200078e965f */
[----:B------:R-:W-:-:S07]  /*9b30*/  IMAD.MOV.U32 R87, RZ, RZ, RZ ;  /* 0x000000ffff577224 */ /* 0x000fce00078e00ff */
.L_x_8654:
        /* <DEDUP_REMOVED lines=18> */
.L_x_8658:
        /* <DEDUP_REMOVED lines=12> */
.L_x_8659:
        /* <DEDUP_REMOVED lines=50> */
[----:B------:R-:W-:Y:S01]  /*a040*/  IMAD.MOV.U32 R85, RZ, RZ, R92 ;  /* 0x000000ffff557224 */ /* 0x000fe200078e005c */
[----:B------:R-:W-:Y:S01]  /*a050*/  MOV R92, R94 ;  /* 0x0000005e005c7202 */ /* 0x000fe20000000f00 */
[----:B------:R-:W-:Y:S01]  /*a060*/  IMAD.MOV.U32 R94, RZ, RZ, RZ ;  /* 0x000000ffff5e7224 */ /* 0x000fe200078e00ff */
[----:B------:R-:W-:-:S07]  /*a070*/  LOP3.LUT R115, R115, R86, R95, 0x96, !PT ;  /* 0x0000005673737212 */ /* 0x000fce00078e965f */
.L_x_8657:
        /* <DEDUP_REMOVED lines=23> */
.L_x_8661:
        /* <DEDUP_REMOVED lines=12> */
.L_x_8662:
        /* <DEDUP_REMOVED lines=40> */
[----:B------:R-:W-:-:S03]  /*a530*/  IADD3 R95, PT, PT, R2, -0xe443238, RZ ;  /* 0xf1bbcdc8025f7810 */ /* 0x000fc60007ffe0ff */
        /* <DEDUP_REMOVED lines=8> */
[----:B------:R-:W-:Y:S01]  /*a5c0*/  VIADD R87, R2, 0x8ff34781 ;  /* 0x8ff3478102577836 */ /* 0x000fe20000000000 */
[----:B------:R-:W-:Y:S01]  /*a5d0*/  MOV R116, R96 ;  /* 0x0000006000747202 */ /* 0x000fe20000000f00 */
[----:B------:R-:W-:Y:S02]  /*a5e0*/  IMAD.MOV.U32 R86, RZ, RZ, R92 ;  /* 0x000000ffff567224 */ /* 0x000fe400078e005c */
[----:B------:R-:W-:Y:S01]  /*a5f0*/  IMAD.MOV.U32 R92, RZ, RZ, R94 ;  /* 0x000000ffff5c7224 */ /* 0x000fe200078e005e */
[----:B------:R-:W-:-:S07]  /*a600*/  LOP3.LUT R114, R87, R114, R97, 0x96, !PT ;  /* 0x0000007257727212 */ /* 0x000fce00078e9661 */
.L_x_8660:
        /* <DEDUP_REMOVED lines=19> */
.L_x_8664:
        /* <DEDUP_REMOVED lines=12> */
.L_x_8665:
        /* <DEDUP_REMOVED lines=48> */
[----:B------:R-:W-:Y:S01]  /*ab00*/  IMAD.WIDE.U32 R94, R95, -0x2daee0ad, RZ ;  /* 0xd2511f535f5e7825 */ /* 0x000fe200078e00ff */
[----:B------:R-:W-:-:S03]  /*ab10*/  MOV R87, R92 ;  /* 0x0000005c00577202 */ /* 0x000fc60000000f00 */
[----:B------:R-:W-:Y:S01]  /*ab20*/  IMAD.MOV.U32 R92, RZ, RZ, R94 ;  /* 0x000000ffff5c7224 */ /* 0x000fe200078e005e */
[----:B------:R-:W-:Y:S01]  /*ab30*/  LOP3.LUT R115, R115, R86, R95, 0x96, !PT ;  /* 0x0000005673737212 */ /* 0x000fe200078e965f */
[----:B------:R-:W-:Y:S02]  /*ab40*/  IMAD.MOV.U32 R116, RZ, RZ, R96 ;  /* 0x000000ffff747224 */ /* 0x000fe400078e0060 */
[----:B------:R-:W-:-:S07]  /*ab50*/  IMAD.MOV.U32 R94, RZ, RZ, RZ ;  /* 0x000000ffff5e7224 */ /* 0x000fce00078e00ff */
.L_x_8663:
        /* <DEDUP_REMOVED lines=22> */
.L_x_8667:
        /* <DEDUP_REMOVED lines=12> */
.L_x_8668:
        /* <DEDUP_REMOVED lines=52> */
[----:B------:R-:W-:Y:S02]  /*b0c0*/  LOP3.LUT R115, R115, R94, R97, 0x96, !PT ;  /* 0x0000005e73737212 */ /* 0x000fe400078e9661 */
[----:B------:R-:W-:-:S07]  /*b0d0*/  MOV R92, R96 ;  /* 0x00000060005c7202 */ /* 0x000fce0000000f00 */
.L_x_8666:
        /* <DEDUP_REMOVED lines=18> */
.L_x_8670:
        /* <DEDUP_REMOVED lines=12> */
.L_x_8671:
        /* <DEDUP_REMOVED lines=30> */
[----:B------:R-:W-:Y:S02]  /*b4a0*/  IADD3 R87, PT, PT, R2, 0x5384540f, RZ ;  /* 0x5384540f02577810 */ /* 0x000fe40007ffe0ff */
[----:B------:R-:W-:Y:S01]  /*b4b0*/  LOP3.LUT R97, R97, R96, R89, 0x96, !PT ;  /* 0x0000006061617212 */ /* 0x000fe200078e9659 */
[C---:B------:R-:W-:Y:S01]  /*b4c0*/  VIADD R89, R3.reuse, 0x1fd5c5a3 ;  /* 0x1fd5c5a303597836 */ /* 0x040fe20000000000 */
        /* <DEDUP_REMOVED lines=21> */
.L_x_8669:
        /* <DEDUP_REMOVED lines=23> */
.L_x_8673:
        /* <DEDUP_REMOVED lines=12> */
.L_x_8674:
        /* <DEDUP_REMOVED lines=39> */
[----:B------:R-:W-:-:S04]  /*bac0*/  IMAD.WIDE.U32 R114, R95, -0x326172a9, RZ ;  /* 0xcd9e8d575f727825 */ /* 0x000fc800078e00ff */
[----:B------:R-:W-:Y:S02]  /*bad0*/  VIADD R95, R2, 0xf1bbcdc8 ;  /* 0xf1bbcdc8025f7836 */ /* 0x000fe40000000000 */
[----:B------:R-:W-:-:S03]  /*bae0*/  VIADD R97, R3, 0xdb3d7428 ;  /* 0xdb3d742803617836 */ /* 0x000fc60000000000 */
        /* <DEDUP_REMOVED lines=12> */
.L_x_8672:
        /* <DEDUP_REMOVED lines=18> */
.L_x_8676:
        /* <DEDUP_REMOVED lines=12> */
.L_x_8677:
        /* <DEDUP_REMOVED lines=46> */
[----:B------:R-:W-:Y:S01]  /*c070*/  IMAD.MOV.U32 R116, RZ, RZ, R94 ;  /* 0x000000ffff747224 */ /* 0x000fe200078e005e */
[----:B------:R-:W-:Y:S01]  /*c080*/  IADD3 R115, PT, PT, R3, -0x695add53, RZ ;  /* 0x96a522ad03737810 */ /* 0x000fe20007ffe0ff */
[----:B------:R-:W-:Y:S01]  /*c090*/  IMAD.MOV.U32 R94, RZ, RZ, RZ ;  /* 0x000000ffff5e7224 */ /* 0x000fe200078e00ff */
[----:B------:R-:W-:Y:S01]  /*c0a0*/  LOP3.LUT R114, R97, R114, R95, 0x96, !PT ;  /* 0x0000007261727212 */ /* 0x000fe200078e965f */
[----:B------:R-:W-:-:S05]  /*c0b0*/  IMAD.WIDE.U32 R88, R88, -0x2daee0ad, RZ ;  /* 0xd2511f5358587825 */ /* 0x000fca00078e00ff */
[----:B------:R-:W-:Y:S01]  /*c0c0*/  LOP3.LUT R115, R115, R98, R89, 0x96, !PT ;  /* 0x0000006273737212 */ /* 0x000fe200078e9659 */
[----:B------:R-:W-:Y:S01]  /*c0d0*/  IMAD.MOV.U32 R89, RZ, RZ, R92 ;  /* 0x000000ffff597224 */ /* 0x000fe200078e005c */
[----:B------:R-:W-:-:S07]  /*c0e0*/  MOV R92, R88 ;  /* 0x00000058005c7202 */ /* 0x000fce0000000f00 */
.L_x_8675:
        /* <DEDUP_REMOVED lines=22> */
.L_x_8679:
        /* <DEDUP_REMOVED lines=12> */
.L_x_8680:
        /* <DEDUP_REMOVED lines=54> */
.L_x_8678:
        /* <DEDUP_REMOVED lines=17> */
.L_x_8682:
        /* <DEDUP_REMOVED lines=12> */
.L_x_8683:
        /* <DEDUP_REMOVED lines=52> */
[----:B------:R-:W-:Y:S02]  /*cb80*/  IMAD.MOV.U32 R92, RZ, RZ, R96 ;  /* 0x000000ffff5c7224 */ /* 0x000fe400078e0060 */
[----:B------:R-:W-:-:S07]  /*cb90*/  IMAD.MOV.U32 R96, RZ, RZ, RZ ;  /* 0x000000ffff607224 */ /* 0x000fce00078e00ff */
.L_x_8681:
        /* <DEDUP_REMOVED lines=23> */
.L_x_8685:
        /* <DEDUP_REMOVED lines=12> */
.L_x_8686:
        /* <DEDUP_REMOVED lines=54> */
.L_x_8684:
        /* <DEDUP_REMOVED lines=18> */
.L_x_8688:
        /* <DEDUP_REMOVED lines=12> */
.L_x_8689:
        /* <DEDUP_REMOVED lines=54> */
.L_x_8687:
        /* <DEDUP_REMOVED lines=22> */
.L_x_8691:
        /* <DEDUP_REMOVED lines=12> */
.L_x_8692:
        /* <DEDUP_REMOVED lines=54> */
.L_x_8690:
        /* <DEDUP_REMOVED lines=17> */
.L_x_8694:
        /* <DEDUP_REMOVED lines=14> */
.L_x_8695:
        /* <DEDUP_REMOVED lines=52> */
[----:B------:R-:W-:Y:S01]  /*e120*/  IMAD.MOV.U32 R94, RZ, RZ, R92 ;  /* 0x000000ffff5e7224 */ /* 0x000fe200078e005c */
[----:B------:R-:W-:-:S07]  /*e130*/  MOV R92, R96 ;  /* 0x00000060005c7202 */ /* 0x000fce0000000f00 */
.L_x_8693:
        /* <DEDUP_REMOVED lines=12> */
.L_x_8647:
        /* <DEDUP_REMOVED lines=15> */
.L_x_8698:
        /* <DEDUP_REMOVED lines=12> */
.L_x_8699:
        /* <DEDUP_REMOVED lines=53> */
.L_x_8697:
        /* <DEDUP_REMOVED lines=18> */
.L_x_8701:
        /* <DEDUP_REMOVED lines=12> */
.L_x_8702:
        /* <DEDUP_REMOVED lines=54> */
.L_x_8700:
        /* <DEDUP_REMOVED lines=17> */
.L_x_8704:
        /* <DEDUP_REMOVED lines=12> */
.L_x_8705:
        /* <DEDUP_REMOVED lines=54> */
.L_x_8703:
        /* <DEDUP_REMOVED lines=18> */
.L_x_8707:
        /* <DEDUP_REMOVED lines=12> */
.L_x_8708:
        /* <DEDUP_REMOVED lines=54> */
.L_x_8706:
        /* <DEDUP_REMOVED lines=17> */
.L_x_8710:
        /* <DEDUP_REMOVED lines=12> */
.L_x_8711:
        /* <DEDUP_REMOVED lines=52> */
[----:B------:R-:W-:Y:S01]  /*fbc0*/  MOV R92, R94 ;  /* 0x0000005e005c7202 */ /* 0x000fe20000000f00 */
[----:B------:R-:W-:-:S07]  /*fbd0*/  IMAD.MOV.U32 R94, RZ, RZ, RZ ;  /* 0x000000ffff5e7224 */ /* 0x000fce00078e00ff */
.L_x_8709:
        /* <DEDUP_REMOVED lines=17> */
.L_x_8713:
        /* <DEDUP_REMOVED lines=12> */
.L_x_8714:
        /* <DEDUP_REMOVED lines=54> */
.L_x_8712:
        /* <DEDUP_REMOVED lines=16> */
.L_x_8716:
        /* <DEDUP_REMOVED lines=12> */
.L_x_8717:
        /* <DEDUP_REMOVED lines=52> */
[----:B------:R-:W-:Y:S02]  /*10610*/  IMAD.MOV.U32 R116, RZ, RZ, R98 ;  /* 0x000000ffff747224 */ /* 0x000fe400078e0062 */
[----:B------:R-:W-:-:S07]  /*10620*/  IMAD.MOV.U32 R96, RZ, RZ, RZ ;  /* 0x000000ffff607224 */ /* 0x000fce00078e00ff */
.L_x_8715:
        /* <DEDUP_REMOVED lines=17> */
.L_x_8719:
        /* <DEDUP_REMOVED lines=12> */
.L_x_8720:
        /* <DEDUP_REMOVED lines=54> */
.L_x_8718:
        /* <DEDUP_REMOVED lines=37> */
.L_x_8696:
[----:B------:R-:W-:Y:S01]  /*10db0*/  SEL R95, RZ, 0x1000000, !P5 ;  /* 0x01000000ff5f7807 */ /* 0x000fe20006800000 */
[----:B------:R-:W0:Y:S01]  /*10dc0*/  @P0 LDC.64 R102, c[0x0][0x398] ;  /* 0x0000e600ff660b82 */ /* 0x000e220000000a00 */
[----:B------:R-:W-:Y:S02]  /*10dd0*/  SEL R94, RZ, 0x10000, !P4 ;  /* 0x00010000ff5e7807 */ /* 0x000fe40006000000 */
[----:B------:R-:W-:Y:S02]  /*10de0*/  SEL R107, RZ, 0x100, !P3 ;  /* 0x00000100ff6b7807 */ /* 0x000fe40005800000 */
[----:B------:R-:W-:Y:S02]  /*10df0*/  ISETP.NE.AND P5, PT, R104, RZ, PT ;  /* 0x000000ff6800720c */ /* 0x000fe40003fa5270 */
[----:B------:R-:W-:Y:S02]  /*10e00*/  ISETP.NE.AND P4, PT, R105, RZ, PT ;  /* 0x000000ff6900720c */ /* 0x000fe40003f85270 */
[----:B------:R-:W-:Y:S01]  /*10e10*/  ISETP.NE.AND P3, PT, R106, RZ, PT ;  /* 0x000000ff6a00720c */ /* 0x000fe20003f65270 */
[----:B------:R-:W1:Y:S01]  /*10e20*/  @P1 LDC.64 R104, c[0x0][0x3a0] ;  /* 0x0000e800ff681b82 */ /* 0x000e620000000a00 */
[----:B------:R-:W-:-:S02]  /*10e30*/  ISETP.NE.AND P6, PT, R93, RZ, PT ;  /* 0x000000ff5d00720c */ /* 0x000fc40003fc5270 */
[----:B------:R-:W-:Y:S02]  /*10e40*/  SEL R97, RZ, 0x1000000, !P3 ;  /* 0x01000000ff617807 */ /* 0x000fe40005800000 */
[----:B------:R-:W-:Y:S02]  /*10e50*/  SEL R96, RZ, 0x10000, !P4 ;  /* 0x00010000ff607807 */ /* 0x000fe40006000000 */
[----:B------:R-:W-:Y:S02]  /*10e60*/  SEL R93, RZ, 0x100, !P5 ;  /* 0x00000100ff5d7807 */ /* 0x000fe40006800000 */
        /* <DEDUP_REMOVED lines=36> */
.L_x_8721:
        /* <DEDUP_REMOVED lines=20> */
.L_x_8724:
        /* <DEDUP_REMOVED lines=12> */
.L_x_8725:
        /* <DEDUP_REMOVED lines=50> */
[----:B------:R-:W-:-:S04]  /*115d0*/  MOV R93, R92 ;  /* 0x0000005c005d7202 */ /* 0x000fc80000000f00 */
[----:B------:R-:W-:Y:S01]  /*115e0*/  LOP3.LUT R115, R115, R94, R105, 0x96, !PT ;  /* 0x0000005e73737212 */ /* 0x000fe200078e9669 */
[----:B------:R-:W-:-:S07]  /*115f0*/  IMAD.MOV.U32 R94, RZ, RZ, RZ ;  /* 0x000000ffff5e7224 */ /* 0x000fce00078e00ff */
.L_x_8723:
        /* <DEDUP_REMOVED lines=19> */
.L_x_8727:
        /* <DEDUP_REMOVED lines=12> */
.L_x_8728:
        /* <DEDUP_REMOVED lines=50> */
[----:B------:R-:W-:-:S04]  /*11b10*/  MOV R116, R102 ;  /* 0x0000006600747202 */ /* 0x000fc80000000f00 */
[----:B------:R-:W-:Y:S01]  /*11b20*/  LOP3.LUT R114, R93, R114, R103, 0x96, !PT ;  /* 0x000000725d727212 */ /* 0x000fe200078e9667 */
[----:B------:R-:W-:Y:S02]  /*11b30*/  IMAD.MOV.U32 R93, RZ, RZ, R104 ;  /* 0x000000ffff5d7224 */ /* 0x000fe400078e0068 */
[----:B------:R-:W-:-:S07]  /*11b40*/  IMAD.MOV.U32 R104, RZ, RZ, R94 ;  /* 0x000000ffff687224 */ /* 0x000fce00078e005e */
.L_x_8726:
        /* <DEDUP_REMOVED lines=22> */
.L_x_8730:
        /* <DEDUP_REMOVED lines=12> */
.L_x_8731:
        /* <DEDUP_REMOVED lines=54> */
.L_x_8729:
        /* <DEDUP_REMOVED lines=18> */
.L_x_8733:
        /* <DEDUP_REMOVED lines=12> */
.L_x_8734:
        /* <DEDUP_REMOVED lines=46> */
[----:B------:R-:W-:Y:S02]  /*12590*/  VIADD R95, R2, 0x8ff34781 ;  /* 0x8ff34781025f7836 */ /* 0x000fe40000000000 */
[----:B------:R-:W-:Y:S02]  /*125a0*/  IMAD.MOV.U32 R116, RZ, RZ, R120 ;  /* 0x000000ffff747224 */ /* 0x000fe400078e0078 */
[----:B------:R-:W-:Y:S01]  /*125b0*/  IMAD.WIDE.U32 R106, R93, -0x2daee0ad, RZ ;  /* 0xd2511f535d6a7825 */ /* 0x000fe200078e00ff */
[----:B------:R-:W-:-:S03]  /*125c0*/  LOP3.LUT R114, R95, R102, R121, 0x96, !PT ;  /* 0x000000665f727212 */ /* 0x000fc600078e9679 */
[----:B------:R-:W-:Y:S01]  /*125d0*/  IMAD.MOV.U32 R93, RZ, RZ, R104 ;  /* 0x000000ffff5d7224 */ /* 0x000fe200078e0068 */
[----:B------:R-:W-:Y:S01]  /*125e0*/  LOP3.LUT R115, R115, R94, R107, 0x96, !PT ;  /* 0x0000005e73737212 */ /* 0x000fe200078e966b */
[----:B------:R-:W-:Y:S01]  /*125f0*/  IMAD.MOV.U32 R95, RZ, RZ, RZ ;  /* 0x000000ffff5f7224 */ /* 0x000fe200078e00ff */
[----:B------:R-:W-:-:S07]  /*12600*/  MOV R104, R106 ;  /* 0x0000006a00687202 */ /* 0x000fce0000000f00 */
.L_x_8732:
        /* <DEDUP_REMOVED lines=23> */
.L_x_8736:
        /* <DEDUP_REMOVED lines=12> */
.L_x_8737:
        /* <DEDUP_REMOVED lines=54> */
.L_x_8735:
        /* <DEDUP_REMOVED lines=19> */
.L_x_8739:
        /* <DEDUP_REMOVED lines=12> */
.L_x_8740:
        /* <DEDUP_REMOVED lines=48> */
[----:B------:R-:W-:Y:S01]  /*13090*/  IMAD.MOV.U32 R116, RZ, RZ, R122 ;  /* 0x000000ffff747224 */ /* 0x000fe200078e007a */
[----:B------:R-:W-:Y:S01]  /*130a0*/  MOV R95, R104 ;  /* 0x00000068005f7202 */ /* 0x000fe20000000f00 */
[----:B------:R-:W-:-:S04]  /*130b0*/  IMAD.WIDE.U32 R106, R107, -0x2daee0ad, RZ ;  /* 0xd2511f536b6a7825 */ /* 0x000fc800078e00ff */
[----:B------:R-:W-:Y:S01]  /*130c0*/  IMAD.MOV.U32 R104, RZ, RZ, R106 ;  /* 0x000000ffff687224 */ /* 0x000fe200078e006a */
[----:B------:R-:W-:Y:S01]  /*130d0*/  LOP3.LUT R115, R115, R94, R107, 0x96, !PT ;  /* 0x0000005e73737212 */ /* 0x000fe200078e966b */
[----:B------:R-:W-:-:S07]  /*130e0*/  IMAD.MOV.U32 R103, RZ, RZ, RZ ;  /* 0x000000ffff677224 */ /* 0x000fce00078e00ff */
.L_x_8738:
        /* <DEDUP_REMOVED lines=22> */
.L_x_8742:
        /* <DEDUP_REMOVED lines=12> */
.L_x_8743:
        /* <DEDUP_REMOVED lines=44> */
[----:B------:R-:W-:Y:S01]  /*135d0*/  IMAD.WIDE.U32 R146, R115, -0x326172a9, RZ ;  /* 0xcd9e8d5773927825 */ /* 0x000fe200078e00ff */
[----:B------:R-:W-:Y:S02]  /*135e0*/  IADD3 R115, PT, PT, R3, -0x695add53, RZ ;  /* 0x96a522ad03737810 */ /* 0x000fe40007ffe0ff */
[----:B------:R-:W-:Y:S01]  /*135f0*/  LOP3.LUT R122, R95, R122, R107, 0x96, !PT ;  /* 0x0000007a5f7a7212 */ /* 0x000fe200078e966b */
[----:B------:R-:W-:Y:S02]  /*13600*/  VIADD R95, R2, 0x8ff34781 ;  /* 0x8ff34781025f7836 */ /* 0x000fe40000000000 */
[----:B------:R-:W-:Y:S02]  /*13610*/  IMAD.MOV.U32 R116, RZ, RZ, R146 ;  /* 0x000000ffff747224 */ /* 0x000fe400078e0092 */
[----:B------:R-:W-:Y:S01]  /*13620*/  IMAD.WIDE.U32 R122, R122, -0x2daee0ad, RZ ;  /* 0xd2511f537a7a7825 */ /* 0x000fe200078e00ff */
[----:B------:R-:W-:-:S03]  /*13630*/  LOP3.LUT R114, R95, R106, R147, 0x96, !PT ;  /* 0x0000006a5f727212 */ /* 0x000fc600078e9693 */
[----:B------:R-:W-:Y:S01]  /*13640*/  IMAD.MOV.U32 R95, RZ, RZ, R104 ;  /* 0x000000ffff5f7224 */ /* 0x000fe200078e0068 */
[----:B------:R-:W-:Y:S02]  /*13650*/  LOP3.LUT R115, R115, R102, R123, 0x96, !PT ;  /* 0x0000006673737212 */ /* 0x000fe400078e967b */
[----:B------:R-:W-:-:S07]  /*13660*/  MOV R104, R122 ;  /* 0x0000007a00687202 */ /* 0x000fce0000000f00 */
.L_x_8741:
        /* <DEDUP_REMOVED lines=18> */
.L_x_8745:
        /* <DEDUP_REMOVED lines=12> */
.L_x_8746:
        /* <DEDUP_REMOVED lines=54> */
.L_x_8744:
        /* <DEDUP_REMOVED lines=23> */
.L_x_8748:
        /* <DEDUP_REMOVED lines=12> */
.L_x_8749:
        /* <DEDUP_REMOVED lines=54> */
.L_x_8747:
        /* <DEDUP_REMOVED lines=18> */
.L_x_8751:
        /* <DEDUP_REMOVED lines=12> */
.L_x_8752:
        /* <DEDUP_REMOVED lines=54> */
.L_x_8750:
        /* <DEDUP_REMOVED lines=22> */
.L_x_8754:
        /* <DEDUP_REMOVED lines=12> */
.L_x_8755:
        /* <DEDUP_REMOVED lines=54> */
.L_x_8753:
        /* <DEDUP_REMOVED lines=17> */
.L_x_8757:
        /* <DEDUP_REMOVED lines=12> */
.L_x_8758:
        /* <DEDUP_REMOVED lines=42> */
[----:B------:R-:W-:-:S04]  /*15070*/  VIADD R97, R2, 0xf1bbcdc8 ;  /* 0xf1bbcdc802617836 */ /* 0x000fc80000000000 */
[----:B------:R-:W-:Y:S01]  /*15080*/  IMAD.WIDE.U32 R148, R115, -0x326172a9, RZ ;  /* 0xcd9e8d5773947825 */ /* 0x000fe200078e00ff */
[----:B------:R-:W-:Y:S02]  /*15090*/  LOP3.LUT R146, R97, R146, R107, 0x96, !PT ;  /* 0x0000009261927212 */ /* 0x000fe400078e966b */
[----:B------:R-:W-:Y:S01]  /*150a0*/  IADD3 R97, PT, PT, R2, -0x700cb87f, RZ ;  /* 0x8ff3478102617810 */ /* 0x000fe20007ffe0ff */
[----:B------:R-:W-:Y:S02]  /*150b0*/  VIADD R115, R3, 0x96a522ad ;  /* 0x96a522ad03737836 */ /* 0x000fe40000000000 */
[----:B------:R-:W-:Y:S01]  /*150c0*/  IMAD.WIDE.U32 R146, R146, -0x2daee0ad, RZ ;  /* 0xd2511f5392927825 */ /* 0x000fe200078e00ff */
[----:B------:R-:W-:-:S03]  /*150d0*/  LOP3.LUT R114, R97, R106, R149, 0x96, !PT ;  /* 0x0000006a61727212 */ /* 0x000fc600078e9695 */
[----:B------:R-:W-:Y:S01]  /*150e0*/  IMAD.MOV.U32 R116, RZ, RZ, R148 ;  /* 0x000000ffff747224 */ /* 0x000fe200078e0094 */
[----:B------:R-:W-:Y:S01]  /*150f0*/  LOP3.LUT R115, R115, R102, R147, 0x96, !PT ;  /* 0x0000006673737212 */ /* 0x000fe200078e9693 */
[----:B------:R-:W-:Y:S01]  /*15100*/  IMAD.MOV.U32 R106, RZ, RZ, RZ ;  /* 0x000000ffff6a7224 */ /* 0x000fe200078e00ff */
[----:B------:R-:W-:Y:S01]  /*15110*/  MOV R102, R104 ;  /* 0x0000006800667202 */ /* 0x000fe20000000f00 */
[----:B------:R-:W-:-:S07]  /*15120*/  IMAD.MOV.U32 R104, RZ, RZ, R146 ;  /* 0x000000ffff687224 */ /* 0x000fce00078e0092 */
.L_x_8756:
        /* <DEDUP_REMOVED lines=23> */
.L_x_8760:
        /* <DEDUP_REMOVED lines=12> */
.L_x_8761:
        /* <DEDUP_REMOVED lines=51> */
[----:B------:R-:W-:Y:S01]  /*15690*/  IMAD.MOV.U32 R107, RZ, RZ, RZ ;  /* 0x000000ffff6b7224 */ /* 0x000fe200078e00ff */
[----:B------:R-:W-:Y:S02]  /*156a0*/  LOP3.LUT R115, R115, R102, R147, 0x96, !PT ;  /* 0x0000006673737212 */ /* 0x000fe400078e9693 */
[----:B------:R-:W-:-:S07]  /*156b0*/  MOV R104, R146 ;  /* 0x0000009200687202 */ /* 0x000fce0000000f00 */
.L_x_8759:
        /* <DEDUP_REMOVED lines=18> */
.L_x_8763:
        /* <DEDUP_REMOVED lines=12> */
.L_x_8764:
        /* <DEDUP_REMOVED lines=54> */
.L_x_8762:
        /* <DEDUP_REMOVED lines=22> */
.L_x_8766:
        /* <DEDUP_REMOVED lines=12> */
.L_x_8767:
        /* <DEDUP_REMOVED lines=54> */
.L_x_8765:
        /* <DEDUP_REMOVED lines=17> */
.L_x_8769:
        /* <DEDUP_REMOVED lines=14> */
.L_x_8770:
        /* <DEDUP_REMOVED lines=50> */
[----:B------:R-:W-:-:S04]  /*16690*/  LOP3.LUT R114, R99, R106, R149, 0x96, !PT ;  /* 0x0000006a63727212 */ /* 0x000fc800078e9695 */
[----:B------:R-:W-:Y:S01]  /*166a0*/  LOP3.LUT R115, R115, R102, R147, 0x96, !PT ;  /* 0x0000006673737212 */ /* 0x000fe200078e9693 */
[----:B------:R-:W-:Y:S01]  /*166b0*/  IMAD.MOV.U32 R102, RZ, RZ, R104 ;  /* 0x000000ffff667224 */ /* 0x000fe200078e0068 */
[----:B------:R-:W-:-:S07]  /*166c0*/  MOV R104, R146 ;  /* 0x0000009200687202 */ /* 0x000fce0000000f00 */
.L_x_8768:
        /* <DEDUP_REMOVED lines=12> */
.L_x_8722:
        /* <DEDUP_REMOVED lines=15> */
.L_x_8773:
        /* <DEDUP_REMOVED lines=12> */
.L_x_8774:
        /* <DEDUP_REMOVED lines=48> */
[----:B------:R-:W-:Y:S01]  /*16c40*/  HFMA2 R95, -RZ, RZ, 0, 0 ;  /* 0x00000000ff5f7431 */ /* 0x000fe200000001ff */
[----:B------:R-:W-:Y:S01]  /*16c50*/  MOV R116, R102 ;  /* 0x0000006600747202 */ /* 0x000fe20000000f00 */
[----:B------:R-:W-:-:S04]  /*16c60*/  IMAD.WIDE.U32 R104, R93, -0x2daee0ad, RZ ;  /* 0xd2511f535d687825 */ /* 0x000fc800078e00ff */
[----:B------:R-:W-:Y:S01]  /*16c70*/  IMAD.MOV.U32 R93, RZ, RZ, R92 ;  /* 0x000000ffff5d7224 */ /* 0x000fe200078e005c */
[----:B------:R-:W-:-:S07]  /*16c80*/  LOP3.LUT R115, R115, R94, R105, 0x96, !PT ;  /* 0x0000005e73737212 */ /* 0x000fce00078e9669 */
.L_x_8772:
[----:B------:R-:W-:Y:S01]  /*16c90*/  ISETP.NE.AND P2, PT, R95, 0x1, PT ;  /* 0x000000015f00780c */ /* 0x000fe20003f45270 */
[----:B-----5:R-:W-:Y:S01]  /*16ca0*/  IMAD.U32 R92, R96, 0x10000, RZ ;  /* 0x00010000605c7824 */ /* 0x020fe200078e00ff */
[----:B------:R-:W-:Y:S01]  /*16cb0*/  I2FP.F32.U32 R93, R93 ;  /* 0x0000005d005d7245 */ /* 0x000fe20000201000 */
[----:B------:R-:W-:-:S04]  /*16cc0*/  IMAD.MOV.U32 R94, RZ, RZ, R116 ;  /* 0x000000ffff5e7224 */ /* 0x000fc800078e0074 */
[----:B------:R-:W-:-:S05]  /*16cd0*/  FFMA.FTZ R93, R93, R0, 1.1641532182693481445e-10 ;  /* 0x2f0000005d5d7423 */ /* 0x000fca0000010000 */
[----:B------:R-:W-:Y:S02]  /*16ce0*/  FSETP.LE.FTZ.AND P3, PT, R93, UR4, PT ;  /* 0x000000045d007c0b */ /* 0x000fe4000bf73000 */
[----:B------:R-:W-:Y:S02]  /*16cf0*/  PRMT R93, R96, 0x7632, R93 ;  /* 0x00007632605d7816 */ /* 0x000fe4000000005d */
[----:B------:R-:W-:Y:S02]  /*16d00*/  P2R R105, PR, RZ, 0x8 ;  /* 0x00000008ff697803 */ /* 0x000fe40000000000 */
[----:B------:R-:W-:Y:S01]  /*16d10*/  MOV R96, 0x2 ;  /* 0x0000000200607802 */ /* 0x000fe20000000f00 */
        /* <DEDUP_REMOVED lines=9> */
.L_x_8776:
        /* <DEDUP_REMOVED lines=12> */
.L_x_8777:
        /* <DEDUP_REMOVED lines=48> */
[----:B------:R-:W-:Y:S02]  /*17170*/  LOP3.LUT R114, R95, R102, R147, 0x96, !PT ;  /* 0x000000665f727212 */ /* 0x000fe400078e9693 */
[----:B------:R-:W-:Y:S01]  /*17180*/  MOV R116, R146 ;  /* 0x0000009200747202 */ /* 0x000fe20000000f00 */
[----:B------:R-:W-:-:S05]  /*17190*/  IMAD.WIDE.U32 R106, R107, -0x2daee0ad, RZ ;  /* 0xd2511f536b6a7825 */ /* 0x000fca00078e00ff */
[----:B------:R-:W-:Y:S01]  /*171a0*/  LOP3.LUT R115, R115, R94, R107, 0x96, !PT ;  /* 0x0000005e73737212 */ /* 0x000fe200078e966b */
[----:B------:R-:W-:Y:S01]  /*171b0*/  IMAD.MOV.U32 R94, RZ, RZ, R104 ;  /* 0x000000ffff5e7224 */ /* 0x000fe200078e0068 */
[----:B------:R-:W-:-:S07]  /*171c0*/  MOV R104, R106 ;  /* 0x0000006a00687202 */ /* 0x000fce0000000f00 */
.L_x_8775:
        /* <DEDUP_REMOVED lines=17> */
.L_x_8779:
        /* <DEDUP_REMOVED lines=12> */
.L_x_8780:
        /* <DEDUP_REMOVED lines=54> */
.L_x_8778:
[----:B------:R-:W-:Y:S01]  /*17700*/  ISETP.NE.AND P2, PT, R102, 0x1, PT ;  /* 0x000000016600780c */ /* 0x000fe20003f45270 */
[----:B------:R-:W-:Y:S01]  /*17710*/  IMAD.MOV.U32 R96, RZ, RZ, R116 ;  /* 0x000000ffff607224 */ /* 0x000fe200078e0074 */
[----:B------:R-:W-:Y:S01]  /*17720*/  I2FP.F32.U32 R95, R94 ;  /* 0x0000005e005f7245 */ /* 0x000fe20000201000 */
[----:B------:R-:W-:Y:S01]  /*17730*/  IMAD.U32 R94, R97, 0x10000, RZ ;  /* 0x00010000615e7824 */ /* 0x000fe200078e00ff */
[----:B------:R-:W-:-:S03]  /*17740*/  MOV R103, 0x2 ;  /* 0x0000000200677802 */ /* 0x000fc60000000f00 */
        /* <DEDUP_REMOVED lines=13> */
.L_x_8782:
        /* <DEDUP_REMOVED lines=12> */
.L_x_8783:
        /* <DEDUP_REMOVED lines=48> */
[----:B------:R-:W-:Y:S01]  /*17be0*/  IMAD.MOV.U32 R103, RZ, RZ, RZ ;  /* 0x000000ffff677224 */ /* 0x000fe200078e00ff */
[----:B------:R-:W-:Y:S01]  /*17bf0*/  MOV R116, R146 ;  /* 0x0000009200747202 */ /* 0x000fe20000000f00 */
[----:B------:R-:W-:-:S05]  /*17c00*/  IMAD.WIDE.U32 R106, R107, -0x2daee0ad, RZ ;  /* 0xd2511f536b6a7825 */ /* 0x000fca00078e00ff */
[----:B------:R-:W-:Y:S01]  /*17c10*/  LOP3.LUT R115, R115, R96, R107, 0x96, !PT ;  /* 0x0000006073737212 */ /* 0x000fe200078e966b */
[----:B------:R-:W-:Y:S01]  /*17c20*/  IMAD.MOV.U32 R96, RZ, RZ, R104 ;  /* 0x000000ffff607224 */ /* 0x000fe200078e0068 */
[----:B------:R-:W-:-:S07]  /*17c30*/  MOV R104, R106 ;  /* 0x0000006a00687202 */ /* 0x000fce0000000f00 */
.L_x_8781:
        /* <DEDUP_REMOVED lines=17> */
.L_x_8785:
        /* <DEDUP_REMOVED lines=12> */
.L_x_8786:
        /* <DEDUP_REMOVED lines=54> */
.L_x_8784:
        /* <DEDUP_REMOVED lines=17> */
.L_x_8788:
        /* <DEDUP_REMOVED lines=12> */
.L_x_8789:
        /* <DEDUP_REMOVED lines=47> */
[----:B------:R-:W-:Y:S01]  /*18630*/  IMAD.MOV.U32 R103, RZ, RZ, RZ ;  /* 0x000000ffff677224 */ /* 0x000fe200078e00ff */
[----:B------:R-:W-:Y:S01]  /*18640*/  MOV R116, R148 ;  /* 0x0000009400747202 */ /* 0x000fe20000000f00 */
[----:B------:R-:W-:Y:S01]  /*18650*/  IMAD.WIDE.U32 R146, R146, -0x2daee0ad, RZ ;  /* 0xd2511f5392927825 */ /* 0x000fe200078e00ff */
[----:B------:R-:W-:-:S03]  /*18660*/  LOP3.LUT R114, R97, R106, R149, 0x96, !PT ;  /* 0x0000006a61727212 */ /* 0x000fc600078e9695 */
[----:B------:R-:W-:Y:S01]  /*18670*/  IMAD.MOV.U32 R97, RZ, RZ, R104 ;  /* 0x000000ffff617224 */ /* 0x000fe200078e0068 */
[----:B------:R-:W-:Y:S02]  /*18680*/  LOP3.LUT R115, R115, R102, R147, 0x96, !PT ;  /* 0x0000006673737212 */ /* 0x000fe400078e9693 */
[----:B------:R-:W-:-:S07]  /*18690*/  MOV R104, R146 ;  /* 0x0000009200687202 */ /* 0x000fce0000000f00 */
.L_x_8787:
        /* <DEDUP_REMOVED lines=16> */
.L_x_8791:
        /* <DEDUP_REMOVED lines=12> */
.L_x_8792:
        /* <DEDUP_REMOVED lines=54> */
.L_x_8790:
        /* <DEDUP_REMOVED lines=17> */
.L_x_8794:
        /* <DEDUP_REMOVED lines=12> */
.L_x_8795:
        /* <DEDUP_REMOVED lines=54> */
.L_x_8793:
        /* <DEDUP_REMOVED lines=37> */
.L_x_8771:
        /* <DEDUP_REMOVED lines=48> */
.L_x_8796:
        /* <DEDUP_REMOVED lines=20> */
.L_x_8799:
        /* <DEDUP_REMOVED lines=12> */
.L_x_8800:
        /* <DEDUP_REMOVED lines=49> */
[----:B------:R-:W-:Y:S01]  /*19b50*/  VIADD R115, R3, 0x96a522ad ;  /* 0x96a522ad03737836 */ /* 0x000fe20000000000 */
[----:B------:R-:W-:Y:S01]  /*19b60*/  MOV R105, R104 ;  /* 0x0000006800697202 */ /* 0x000fe20000000f00 */
[----:B------:R-:W-:-:S03]  /*19b70*/  IMAD.MOV.U32 R134, RZ, RZ, R118 ;  /* 0x000000ffff867224 */ /* 0x000fc600078e0076 */
[----:B------:R-:W-:Y:S01]  /*19b80*/  LOP3.LUT R115, R115, R106, R119, 0x96, !PT ;  /* 0x0000006a73737212 */ /* 0x000fe200078e9677 */
[----:B------:R-:W-:-:S07]  /*19b90*/  IMAD.MOV.U32 R106, RZ, RZ, RZ ;  /* 0x000000ffff6a7224 */ /* 0x000fce00078e00ff */
.L_x_8798:
        /* <DEDUP_REMOVED lines=19> */
.L_x_8802:
        /* <DEDUP_REMOVED lines=12> */
.L_x_8803:
        /* <DEDUP_REMOVED lines=54> */
.L_x_8801:
        /* <DEDUP_REMOVED lines=22> */
.L_x_8805:
        /* <DEDUP_REMOVED lines=12> */
.L_x_8806:
        /* <DEDUP_REMOVED lines=54> */
.L_x_8804:
        /* <DEDUP_REMOVED lines=18> */
.L_x_8808:
        /* <DEDUP_REMOVED lines=12> */
.L_x_8809:
        /* <DEDUP_REMOVED lines=54> */
.L_x_8807:
        /* <DEDUP_REMOVED lines=23> */
.L_x_8811:
        /* <DEDUP_REMOVED lines=12> */
.L_x_8812:
        /* <DEDUP_REMOVED lines=54> */
.L_x_8810:
        /* <DEDUP_REMOVED lines=19> */
.L_x_8814:
        /* <DEDUP_REMOVED lines=12> */
.L_x_8815:
        /* <DEDUP_REMOVED lines=35> */
[----:B------:R-:W-:Y:S02]  /*1b560*/  IADD3 R115, PT, PT, R3, 0x1fd5c5a3, RZ ;  /* 0x1fd5c5a303737810 */ /* 0x000fe40007ffe0ff */
[----:B------:R-:W-:Y:S01]  /*1b570*/  IADD3 R119, PT, PT, R2, -0xe443238, RZ ;  /* 0xf1bbcdc802777810 */ /* 0x000fe20007ffe0ff */
        /* <DEDUP_REMOVED lines=17> */
.L_x_8813:
        /* <DEDUP_REMOVED lines=22> */
.L_x_8817:
        /* <DEDUP_REMOVED lines=12> */
.L_x_8818:
        /* <DEDUP_REMOVED lines=54> */
.L_x_8816:
        /* <DEDUP_REMOVED lines=18> */
.L_x_8820:
        /* <DEDUP_REMOVED lines=12> */
.L_x_8821:
        /* <DEDUP_REMOVED lines=47> */
[----:B------:R-:W-:-:S04]  /*1c0e0*/  IMAD.WIDE.U32 R122, R121, -0x2daee0ad, RZ ;  /* 0xd2511f53797a7825 */ /* 0x000fc800078e00ff */
[----:B------:R-:W-:Y:S01]  /*1c0f0*/  HFMA2 R121, -RZ, RZ, 0, 0 ;  /* 0x00000000ff797431 */ /* 0x000fe200000001ff */
[----:B------:R-:W-:Y:S01]  /*1c100*/  LOP3.LUT R114, R101, R114, R147, 0x96, !PT ;  /* 0x0000007265727212 */ /* 0x000fe200078e9693 */
[----:B------:R-:W-:Y:S01]  /*1c110*/  IMAD.MOV.U32 R116, RZ, RZ, R146 ;  /* 0x000000ffff747224 */ /* 0x000fe200078e0092 */
[----:B------:R-:W-:Y:S02]  /*1c120*/  LOP3.LUT R115, R115, R100, R123, 0x96, !PT ;  /* 0x0000006473737212 */ /* 0x000fe400078e967b */
[----:B------:R-:W-:Y:S01]  /*1c130*/  MOV R100, R134 ;  /* 0x0000008600647202 */ /* 0x000fe20000000f00 */
[----:B------:R-:W-:-:S07]  /*1c140*/  IMAD.MOV.U32 R134, RZ, RZ, R122 ;  /* 0x000000ffff867224 */ /* 0x000fce00078e007a */
.L_x_8819:
        /* <DEDUP_REMOVED lines=23> */
.L_x_8823:
        /* <DEDUP_REMOVED lines=12> */
.L_x_8824:
        /* <DEDUP_REMOVED lines=54> */
.L_x_8822:
        /* <DEDUP_REMOVED lines=18> */
.L_x_8826:
        /* <DEDUP_REMOVED lines=12> */
.L_x_8827:
[----:B------:R-:W-:Y:S01]  /*1c8c0*/  IMAD.WIDE.U32 R114, R144, -0x326172a9, RZ ;  /* 0xcd9e8d5790727825 */ /* 0x000fe200078e00ff */
[----:B------:R-:W-:-:S03]  /*1c8d0*/  LOP3.LUT R150, R117, R101, R3, 0x96, !PT ;  /* 0x0000006575967212 */ /* 0x000fc600078e9603 */
[----:B------:R-:W-:Y:S01]  /*1c8e0*/  HFMA2 R126, -RZ, RZ, 0, 0 ;  /* 0x00000000ff7e7431 */ /* 0x000fe200000001ff */
        /* <DEDUP_REMOVED lines=51> */
.L_x_8825:
        /* <DEDUP_REMOVED lines=22> */
.L_x_8829:
        /* <DEDUP_REMOVED lines=12> */
.L_x_8830:
        /* <DEDUP_REMOVED lines=54> */
.L_x_8828:
        /* <DEDUP_REMOVED lines=17> */
.L_x_8832:
        /* <DEDUP_REMOVED lines=12> */
.L_x_8833:
[----:B------:R-:W-:Y:S01]  /*1d370*/  IMAD.WIDE.U32 R146, R144, -0x326172a9, RZ ;  /* 0xcd9e8d5790927825 */ /* 0x000fe200078e00ff */
[----:B------:R-:W-:-:S03]  /*1d380*/  LOP3.LUT R154, R117, R115, R3, 0x96, !PT ;  /* 0x00000073759a7212 */ /* 0x000fc600078e9603 */
[----:B------:R-:W-:Y:S01]  /*1d390*/  HFMA2 R126, -RZ, RZ, 0, 0 ;  /* 0x00000000ff7e7431 */ /* 0x000fe200000001ff */
[----:B------:R-:W-:Y:S02]  /*1d3a0*/  IADD3 R101, PT, PT, R2, 0x3c6ef372, RZ ;  /* 0x3c6ef37202657810 */ /* 0x000fe40007ffe0ff */
        /* <DEDUP_REMOVED lines=49> */
[----:B------:R-:W-:-:S07]  /*1d6c0*/  IMAD.MOV.U32 R134, RZ, RZ, R150 ;  /* 0x000000ffff867224 */ /* 0x000fce00078e0096 */
.L_x_8831:
        /* <DEDUP_REMOVED lines=23> */
.L_x_8835:
        /* <DEDUP_REMOVED lines=12> */
.L_x_8836:
        /* <DEDUP_REMOVED lines=54> */
.L_x_8834:
        /* <DEDUP_REMOVED lines=18> */
.L_x_8838:
        /* <DEDUP_REMOVED lines=12> */
.L_x_8839:
        /* <DEDUP_REMOVED lines=54> */
.L_x_8837:
        /* <DEDUP_REMOVED lines=22> */
.L_x_8841:
        /* <DEDUP_REMOVED lines=12> */
.L_x_8842:
        /* <DEDUP_REMOVED lines=54> */
.L_x_8840:
        /* <DEDUP_REMOVED lines=17> */
.L_x_8844:
        /* <DEDUP_REMOVED lines=14> */
.L_x_8845:
        /* <DEDUP_REMOVED lines=54> */
.L_x_8843:
        /* <DEDUP_REMOVED lines=12> */
.L_x_8797:
        /* <DEDUP_REMOVED lines=15> */
.L_x_8848:
        /* <DEDUP_REMOVED lines=12> */
.L_x_8849:
[----:B------:R-:W-:Y:S01]  /*1eee0*/  IMAD.WIDE.U32 R114, R144, -0x326172a9, RZ ;  /* 0xcd9e8d5790727825 */ /* 0x000fe200078e00ff */
[----:B--2---:R-:W-:Y:S02]  /*1eef0*/  LOP3.LUT R148, R117, R107, R3, 0x96, !PT ;  /* 0x0000006b75947212 */ /* 0x004fe400078e9603 */
        /* <DEDUP_REMOVED lines=52> */
.L_x_8847:
        /* <DEDUP_REMOVED lines=18> */
.L_x_8851:
        /* <DEDUP_REMOVED lines=12> */
.L_x_8852:
        /* <DEDUP_REMOVED lines=54> */
.L_x_8850:
        /* <DEDUP_REMOVED lines=17> */
.L_x_8854:
        /* <DEDUP_REMOVED lines=12> */
.L_x_8855:
        /* <DEDUP_REMOVED lines=49> */
[----:B------:R-:W-:Y:S02]  /*1fc60*/  MOV R105, R134 ;  /* 0x0000008600697202 */ /* 0x000fe40000000f00 */
[----:B------:R-:W-:Y:S01]  /*1fc70*/  LOP3.LUT R114, R107, R114, R151, 0x96, !PT ;  /* 0x000000726b727212 */ /* 0x000fe200078e9697 */
[----:B------:R-:W-:Y:S01]  /*1fc80*/  IMAD.MOV.U32 R116, RZ, RZ, R150 ;  /* 0x000000ffff747224 */ /* 0x000fe200078e0096 */
[----:B------:R-:W-:Y:S01]  /*1fc90*/  LOP3.LUT R115, R115, R106, R147, 0x96, !PT ;  /* 0x0000006a73737212 */ /* 0x000fe200078e9693 */
[----:B------:R-:W-:-:S07]  /*1fca0*/  IMAD.MOV.U32 R134, RZ, RZ, R146 ;  /* 0x000000ffff867224 */ /* 0x000fce00078e0092 */
.L_x_8853:
        /* <DEDUP_REMOVED lines=18> */
.L_x_8857:
        /* <DEDUP_REMOVED lines=12> */
.L_x_8858:
        /* <DEDUP_REMOVED lines=54> */
.L_x_8856:
        /* <DEDUP_REMOVED lines=17> */
.L_x_8860:
        /* <DEDUP_REMOVED lines=12> */
.L_x_8861:
        /* <DEDUP_REMOVED lines=54> */
.L_x_8859:
        /* <DEDUP_REMOVED lines=17> */
.L_x_8863:
        /* <DEDUP_REMOVED lines=12> */
.L_x_8864:
        /* <DEDUP_REMOVED lines=54> */
.L_x_8862:
        /* <DEDUP_REMOVED lines=16> */
.L_x_8866:
        /* <DEDUP_REMOVED lines=12> */
.L_x_8867:
[----:B------:R-:W-:Y:S01]  /*20e10*/  IMAD.WIDE.U32 R146, R144, -0x326172a9, RZ ;  /* 0xcd9e8d5790927825 */ /* 0x000fe200078e00ff */
[----:B------:R-:W-:Y:S02]  /*20e20*/  LOP3.LUT R154, R117, R115, R3, 0x96, !PT ;  /* 0x00000073759a7212 */ /* 0x000fe400078e9603 */
[----:B------:R-:W-:Y:S02]  /*20e30*/  IADD3 R107, PT, PT, R2, 0x3c6ef372, RZ ;  /* 0x3c6ef372026b7810 */ /* 0x000fe40007ffe0ff */
        /* <DEDUP_REMOVED lines=46> */
[----:B------:R-:W-:Y:S02]  /*21120*/  IADD3 R107, PT, PT, R3, -0x695add53, RZ ;  /* 0x96a522ad036b7810 */ /* 0x000fe40007ffe0ff */
[----:B------:R-:W-:Y:S01]  /*21130*/  LOP3.LUT R114, R115, R114, R155, 0x96, !PT ;  /* 0x0000007273727212 */ /* 0x000fe200078e969b */
[----:B------:R-:W-:Y:S01]  /*21140*/  IMAD.MOV.U32 R116, RZ, RZ, R154 ;  /* 0x000000ffff747224 */ /* 0x000fe200078e009a */
[----:B------:R-:W-:Y:S01]  /*21150*/  LOP3.LUT R115, R107, R146, R151, 0x96, !PT ;  /* 0x000000926b737212 */ /* 0x000fe200078e9697 */
[----:B------:R-:W-:-:S07]  /*21160*/  IMAD.MOV.U32 R134, RZ, RZ, R150 ;  /* 0x000000ffff867224 */ /* 0x000fce00078e0096 */
.L_x_8865:
        /* <DEDUP_REMOVED lines=17> */
.L_x_8869:
        /* <DEDUP_REMOVED lines=12> */
.L_x_8870:
        /* <DEDUP_REMOVED lines=53> */
[----:B------:R-:W-:-:S07]  /*21690*/  LOP3.LUT R115, R107, R130, R129, 0x96, !PT ;  /* 0x000000826b737212 */ /* 0x000fce00078e9681 */
.L_x_8868:
        /* <DEDUP_REMOVED lines=37> */
.L_x_8846:
        /* <DEDUP_REMOVED lines=13> */
[----:B------:R-:W-:Y:S01]  /*219c0*/  SEL R130, RZ, 0x1000000, !P4 ;  /* 0x01000000ff827807 */ /* 0x000fe20006000000 */
[----:B------:R0:W-:Y:S01]  /*219d0*/  STG.E.128 desc[UR8][R108.64+0x10], R100 ;  /* 0x000010646c007986 */ /* 0x0001e2000c101d08 */
[----:B------:R-:W-:Y:S01]  /*219e0*/  SEL R129, RZ, 0x10000, !P5 ;  /* 0x00010000ff817807 */ /* 0x000fe20006800000 */
[----:B------:R-:W-:Y:S01]  /*219f0*/  FADD.FTZ R0, R127, R80 ;  /* 0x000000507f007221 */ /* 0x000fe20000010000 */
[----:B------:R-:W-:Y:S02]  /*21a00*/  SEL R128, RZ, 0x100, !P6 ;  /* 0x00000100ff807807 */ /* 0x000fe40007000000 */
[----:B------:R-:W-:Y:S01]  /*21a10*/  ISETP.NE.AND P1, PT, R145, RZ, PT ;  /* 0x000000ff9100720c */ /* 0x000fe20003f25270 */
[----:B------:R-:W-:Y:S01]  /*21a20*/  FADD.FTZ R127, R0, R81 ;  /* 0x00000051007f7221 */ /* 0x000fe20000010000 */
[----:B------:R-:W-:-:S02]  /*21a30*/  LOP3.LUT R132, R132, R133, R131, 0xfe, !PT ;  /* 0x0000008584847212 */ /* 0x000fc400078efe83 */
[----:B------:R-:W-:Y:S01]  /*21a40*/  LOP3.LUT R128, R128, R130, R129, 0xfe, !PT ;  /* 0x0000008280807212 */ /* 0x000fe200078efe81 */
[----:B------:R-:W-:Y:S01]  /*21a50*/  FADD.FTZ R0, R127, R82 ;  /* 0x000000527f007221 */ /* 0x000fe20000010000 */
[----:B------:R-:W-:Y:S02]  /*21a60*/  SEL R129, RZ, 0x1, !P2 ;  /* 0x00000001ff817807 */ /* 0x000fe40005000000 */
        /* <DEDUP_REMOVED lines=50> */
.L_x_8871:
        /* <DEDUP_REMOVED lines=96> */
.L_x_8873:
[----:B------:R-:W-:Y:S05]  /*22390*/  BSYNC.RECONVERGENT B0 ;  /* 0x0000000000007941 */ /* 0x000fea0003800200 */
.L_x_8872:
        /* <DEDUP_REMOVED lines=15> */
.L_x_8875:
[----:B------:R-:W-:Y:S05]  /*22490*/  BSYNC.RECONVERGENT B0 ;  /* 0x0000000000007941 */ /* 0x000fea0003800200 */
.L_x_8874:
[----:B------:R-:W1:Y:S01]  /*224a0*/  SHFL.DOWN PT, R127, R0, 0x4, 0x1f ;  /* 0x08801f00007f7f89 */ /* 0x000e6200000e0000 */
[----:B------:R-:W-:Y:S01]  /*224b0*/  ISETP.NE.AND P2, PT, RZ, UR14, PT ;  /* 0x0000000eff007c0c */ /* 0x000fe2000bf45270 */
[----:B------:R-:W-:Y:S01]  /*224c0*/  UPLOP3.LUT UP0, UPT, UPT, UPT, UP0, 0x40, 0x4 ;  /* 0x000000000004789c */ /* 0x000fe20003f0e800 */
[----:B------:R-:W-:Y:S01]  /*224d0*/  ISETP.NE.AND P1, PT, R111, RZ, PT ;  /* 0x000000ff6f00720c */ /* 0x000fe20003f25270 */
[----:B0-----:R-:W0:Y:S04]  /*224e0*/  SHFL.DOWN PT, R129, R108, 0x4, 0x1f ;  /* 0x08801f006c817f89 */ /* 0x001e2800000e0000 */
[----:B------:R-:W2:Y:S01]  /*224f0*/  SHFL.DOWN PT, R110, R109, 0x4, 0x1f ;  /* 0x08801f006d6e7f89 */ /* 0x000ea200000e0000 */
[----:B-1----:R-:W-:Y:S01]  /*22500*/  IMAD.IADD R128, R127, 0x1, R0 ;  /* 0x000000017f807824 */ /* 0x002fe200078e0200 */
[----:B------:R-:W-:-:S02]  /*22510*/  I2FP.F32.S32 R132, R127 ;  /* 0x0000007f00847245 */ /* 0x000fc40000201400 */
[----:B------:R-:W-:Y:S02]  /*22520*/  I2FP.F32.U32 R127, R0 ;  /* 0x00000000007f7245 */ /* 0x000fe40000201000 */
[----:B------:R-:W-:Y:S01]  /*22530*/  I2FP.F32.S32 R130, R128 ;  /* 0x0000008000827245 */ /* 0x000fe20000201400 */
[----:B------:R-:W1:Y:S01]  /*22540*/  SHFL.DOWN PT, R145, R128, 0x2, 0x1f ;  /* 0x08401f0080917f89 */ /* 0x000e6200000e0000 */
[----:B0-----:R-:W-:Y:S01]  /*22550*/  FMUL.FTZ R146, R129, R132 ;  /* 0x0000008481927220 */ /* 0x001fe20000410000 */
[----:B--2---:R-:W-:Y:S01]  /*22560*/  FADD.FTZ R110, R110, R109 ;  /* 0x0000006d6e6e7221 */ /* 0x004fe20000010000 */
[----:B------:R-:W0:Y:S02]  /*22570*/  MUFU.RCP R131, R130 ;  /* 0x0000008200837308 */ /* 0x000e240000001000 */
[----:B------:R-:W-:Y:S01]  /*22580*/  FFMA.FTZ R146, R127, R108, R146 ;  /* 0x0000006c7f927223 */ /* 0x000fe20000010092 */
[----:B------:R-:W-:-:S04]  /*22590*/  FADD.FTZ R108, -R129, R108 ;  /* 0x0000006c816c7221 */ /* 0x000fc80000010100 */
        /* <DEDUP_REMOVED lines=14> */
[----:B------:R-:W-:-:S04]  /*22680*/  FFMA.FTZ R131, R130, R133, R131 ;  /* 0x0000008582837223 */ /* 0x000fc80000010083 */
[----:B--2---:R-:W-:Y:S01]  /*22690*/  FMUL.FTZ R110, R128, R131 ;  /* 0x00000083806e7220 */ /* 0x004fe20000410000 */
[----:B------:R-:W-:Y:S01]  /*226a0*/  FMUL.FTZ R131, R0, R0 ;  /* 0x0000000000837220 */ /* 0x000fe20000410000 */
[----:B-1----:R-:W-:Y:S02]  /*226b0*/  IMAD.IADD R0, R129, 0x1, R132 ;  /* 0x0000000181007824 */ /* 0x002fe400078e0284 */
[----:B---3--:R-:W-:Y:S01]  /*226c0*/  FADD.FTZ R109, R108, R109 ;  /* 0x0000006d6c6d7221 */ /* 0x008fe20000010000 */
[----:B------:R-:W-:Y:S01]  /*226d0*/  I2FP.F32.S32 R132, R132 ;  /* 0x0000008400847245 */ /* 0x000fe20000201400 */
[----:B------:R-:W0:Y:S01]  /*226e0*/  SHFL.DOWN PT, R133, R110, 0x1, 0x1f ;  /* 0x08201f006e857f89 */ /* 0x000e2200000e0000 */
[----:B------:R-:W-:Y:S01]  /*226f0*/  FMUL.FTZ R131, R130, R131 ;  /* 0x0000008382837220 */ /* 0x000fe20000410000 */
[----:B------:R-:W-:-:S03]  /*22700*/  I2FP.F32.S32 R108, R0 ;  /* 0x00000000006c7245 */ /* 0x000fc60000201400 */
        /* <DEDUP_REMOVED lines=25> */
[----:B------:R-:W0:Y:S01]  /*228a0*/  @!P1 LDC.64 R76, c[0x0][0x3c0] ;  /* 0x0000f000ff4c9b82 */ /* 0x000e220000000a00 */
[C---:B------:R-:W-:Y:S01]  /*228b0*/  FADD.FTZ R130, -R108.reuse, R80 ;  /* 0x000000506c827221 */ /* 0x040fe20000010100 */
[----:B------:R-:W-:Y:S01]  /*228c0*/  FADD.FTZ R131, -R108, R81 ;  /* 0x000000516c837221 */ /* 0x000fe20000010100 */
[----:B------:R-:W-:Y:S01]  /*228d0*/  FADD.FTZ R0, R0, R79 ;  /* 0x0000004f00007221 */ /* 0x000fe20000010000 */
[C---:B------:R-:W-:Y:S01]  /*228e0*/  FADD.FTZ R110, -R108.reuse, R83 ;  /* 0x000000536c6e7221 */ /* 0x040fe20000010100 */
[C---:B------:R-:W-:Y:S01]  /*228f0*/  FADD.FTZ R133, -R108.reuse, R85 ;  /* 0x000000556c857221 */ /* 0x040fe20000010100 */
[C---:B------:R-:W-:Y:S01]  /*22900*/  FADD.FTZ R132, -R108.reuse, R84 ;  /* 0x000000546c847221 */ /* 0x040fe20000010100 */
[----:B------:R-:W1:Y:S01]  /*22910*/  MUFU.RSQ R165, R0 ;  /* 0x0000000000a57308 */ /* 0x000e620000001400 */
[----:B------:R-:W2:Y:S01]  /*22920*/  LDC.64 R78, c[0x0][0x428] ;  /* 0x00010a00ff4e7b82 */ /* 0x000ea20000000a00 */
        /* <DEDUP_REMOVED lines=24> */
[----:B--2---:R-:W-:-:S04]  /*22ab0*/  IMAD.WIDE.U32 R80, R125, 0x10, R78 ;  /* 0x000000107d507825 */ /* 0x004fc800078e004e */
[C---:B------:R-:W-:Y:S01]  /*22ac0*/  FMUL.FTZ R95, R165.reuse, R148 ;  /* 0x00000094a55f7220 */ /* 0x040fe20000410000 */
[C---:B------:R-:W-:Y:S01]  /*22ad0*/  FMUL.FTZ R96, R165.reuse, R149 ;  /* 0x00000095a5607220 */ /* 0x040fe20000410000 */
[----:B------:R-:W-:Y:S01]  /*22ae0*/  FMUL.FTZ R109, R165, R109 ;  /* 0x0000006da56d7220 */ /* 0x000fe20000410000 */
[----:B------:R-:W-:-:S04]  /*22af0*/  IMAD.WIDE.U32 R82, R135, 0x10, R78 ;  /* 0x0000001087527825 */ /* 0x000fc800078e004e */
[----:B------:R-:W-:Y:S01]  /*22b00*/  FMUL.FTZ R93, R165, R146 ;  /* 0x00000092a55d7220 */ /* 0x000fe20000410000 */
[----:B------:R-:W-:Y:S01]  /*22b10*/  FFMA.FTZ R96, R96, R63, R31 ;  /* 0x0000003f60607223 */ /* 0x000fe2000001001f */
[----:B------:R0:W-:Y:S01]  /*22b20*/  @!P1 STG.E desc[UR8][R76.64], R163 ;  /* 0x000000a34c009986 */ /* 0x0001e2000c101908 */
[----:B------:R-:W-:-:S04]  /*22b30*/  IMAD.WIDE.U32 R88, R141, 0x10, R78 ;  /* 0x000000108d587825 */ /* 0x000fc800078e004e */
[----:B------:R-:W-:Y:S01]  /*22b40*/  FMUL.FTZ R94, R165, R147 ;  /* 0x00000093a55e7220 */ /* 0x000fe20000410000 */
[----:B------:R-:W-:Y:S01]  /*22b50*/  FFMA.FTZ R92, R93, R60, R28 ;  /* 0x0000003c5d5c7223 */ /* 0x000fe2000001001c */
[----:B------:R-:W-:Y:S01]  /*22b60*/  FMUL.FTZ R99, R165, R152 ;  /* 0x00000098a5637220 */ /* 0x000fe20000410000 */
[----:B------:R-:W-:Y:S01]  /*22b70*/  IMAD.WIDE.U32 R90, R143, 0x10, R78 ;  /* 0x000000108f5a7825 */ /* 0x000fe200078e004e */
[----:B------:R-:W-:-:S03]  /*22b80*/  F2FP.BF16.F32.PACK_AB R78, R85, R0 ;  /* 0x00000000554e723e */ /* 0x000fc600000010ff */
[----:B------:R-:W-:Y:S01]  /*22b90*/  FMUL.FTZ R0, R165, R127 ;  /* 0x0000007fa5007220 */ /* 0x000fe20000410000 */
[----:B------:R-:W-:Y:S01]  /*22ba0*/  F2FP.BF16.F32.PACK_AB R79, R87, R84 ;  /* 0x00000054574f723e */ /* 0x000fe200000010ff */
[C---:B------:R-:W-:Y:S01]  /*22bb0*/  FMUL.FTZ R87, R165.reuse, R86 ;  /* 0x00000056a5577220 */ /* 0x040fe20000410000 */
[----:B------:R-:W-:Y:S01]  /*22bc0*/  FMUL.FTZ R86, R165, R145 ;  /* 0x00000091a5567220 */ /* 0x000fe20000410000 */
[----:B------:R-:W-:Y:S01]  /*22bd0*/  FFMA.FTZ R85, R0, R73, R41 ;  /* 0x0000004900557223 */ /* 0x000fe20000010029 */
[----:B0-----:R-:W-:Y:S01]  /*22be0*/  FFMA.FTZ R76, R109, R72, R40 ;  /* 0x000000486d4c7223 */ /* 0x001fe20000010028 */
[----:B------:R-:W-:Y:S01]  /*22bf0*/  FFMA.FTZ R0, R87, R66, R34 ;  /* 0x0000004257007223 */ /* 0x000fe20000010022 */
[----:B------:R-:W-:Y:S01]  /*22c00*/  FFMA.FTZ R87, R95, R62, R30 ;  /* 0x0000003e5f577223 */ /* 0x000fe2000001001e */
[C---:B------:R-:W-:Y:S01]  /*22c10*/  FMUL.FTZ R77, R165.reuse, R128 ;  /* 0x00000080a54d7220 */ /* 0x040fe20000410000 */
[----:B------:R-:W-:Y:S01]  /*22c20*/  FMUL.FTZ R84, R165, R129 ;  /* 0x00000081a5547220 */ /* 0x000fe20000410000 */
[----:B------:R-:W-:Y:S01]  /*22c30*/  FFMA.FTZ R93, R86, R67, R35 ;  /* 0x00000043565d7223 */ /* 0x000fe20000010023 */
[----:B------:R-:W-:Y:S01]  /*22c40*/  FFMA.FTZ R95, R94, R61, R29 ;  /* 0x0000003d5e5f7223 */ /* 0x000fe2000001001d */
[----:B------:R-:W-:Y:S01]  /*22c50*/  F2FP.BF16.F32.PACK_AB R87, R96, R87 ;  /* 0x000000576057723e */ /* 0x000fe200000010ff */
[----:B------:R-:W-:Y:S01]  /*22c60*/  FFMA.FTZ R77, R77, R74, R42 ;  /* 0x0000004a4d4d7223 */ /* 0x000fe2000001002a */
[----:B------:R-:W0:Y:S01]  /*22c70*/  @!P1 LDC.64 R96, c[0x0][0x3c8] ;  /* 0x0000f200ff609b82 */ /* 0x000e220000000a00 */
[----:B------:R-:W-:Y:S01]  /*22c80*/  FFMA.FTZ R84, R84, R75, R43 ;  /* 0x0000004b54547223 */ /* 0x000fe2000001002b */
[----:B------:R-:W-:Y:S01]  /*22c90*/  F2FP.BF16.F32.PACK_AB R76, R85, R76 ;  /* 0x0000004c554c723e */ /* 0x000fe200000010ff */
[----:B------:R-:W-:Y:S01]  /*22ca0*/  FMUL.FTZ R101, R165, R154 ;  /* 0x0000009aa5657220 */ /* 0x000fe20000410000 */
[----:B------:R-:W-:Y:S01]  /*22cb0*/  F2FP.BF16.F32.PACK_AB R85, R93, R0 ;  /* 0x000000005d55723e */ /* 0x000fe200000010ff */
[C---:B------:R-:W-:Y:S01]  /*22cc0*/  FMUL.FTZ R93, R165.reuse, R132 ;  /* 0x00000084a55d7220 */ /* 0x040fe20000410000 */
[----:B------:R-:W-:Y:S01]  /*22cd0*/  FMUL.FTZ R0, R165, R133 ;  /* 0x00000085a5007220 */ /* 0x000fe20000410000 */
[----:B------:R-:W-:Y:S01]  /*22ce0*/  F2FP.BF16.F32.PACK_AB R86, R95, R92 ;  /* 0x0000005c5f56723e */ /* 0x000fe200000010ff */
[C---:B------:R-:W-:Y:S01]  /*22cf0*/  FMUL.FTZ R95, R165.reuse, R150 ;  /* 0x00000096a55f7220 */ /* 0x040fe20000410000 */
[----:B------:R-:W-:Y:S01]  /*22d00*/  F2FP.BF16.F32.PACK_AB R77, R84, R77 ;  /* 0x0000004d544d723e */ /* 0x000fe200000010ff */
[C---:B------:R-:W-:Y:S01]  /*22d10*/  FMUL.FTZ R94, R165.reuse, R151 ;  /* 0x00000097a55e7220 */ /* 0x040fe20000410000 */
[----:B------:R-:W-:Y:S01]  /*22d20*/  FMUL.FTZ R98, R165, R153 ;  /* 0x00000099a5627220 */ /* 0x000fe20000410000 */
[----:B------:R-:W-:Y:S01]  /*22d30*/  FFMA.FTZ R84, R93, R64, R32 ;  /* 0x000000405d547223 */ /* 0x000fe20000010020 */
[----:B------:R-:W1:Y:S01]  /*22d40*/  LDC.64 R128, c[0x0][0x380] ;  /* 0x0000e000ff807b82 */ /* 0x000e620000000a00 */
[----:B------:R-:W-:Y:S01]  /*22d50*/  FADD.FTZ R159, -R108, R100 ;  /* 0x000000646c9f7221 */ /* 0x000fe20000010100 */
[----:B------:R-:W-:Y:S01]  /*22d60*/  FFMA.FTZ R93, R0, R65, R33 ;  /* 0x00000041005d7223 */ /* 0x000fe20000010021 */
[----:B------:R-:W-:Y:S01]  /*22d70*/  FFMA.FTZ R0, R99, R58, R26 ;  /* 0x0000003a63007223 */ /* 0x000fe2000001001a */
[----:B------:R-:W-:Y:S01]  /*22d80*/  FFMA.FTZ R100, R101, R52, R20 ;  /* 0x0000003465647223 */ /* 0x000fe20000010014 */
[----:B------:R-:W-:Y:S01]  /*22d90*/  FFMA.FTZ R92, R95, R56, R24 ;  /* 0x000000385f5c7223 */ /* 0x000fe20000010018 */
[----:B------:R-:W-:Y:S01]  /*22da0*/  FFMA.FTZ R101, R98, R59, R27 ;  /* 0x0000003b62657223 */ /* 0x000fe2000001001b */
[----:B------:R-:W-:Y:S01]  /*22db0*/  FFMA.FTZ R99, R94, R57, R25 ;  /* 0x000000395e637223 */ /* 0x000fe20000010019 */
[C---:B------:R-:W-:Y:S01]  /*22dc0*/  FADD.FTZ R158, -R108.reuse, R104 ;  /* 0x000000686c9e7221 */ /* 0x040fe20000010100 */
[C---:B------:R-:W-:Y:S01]  /*22dd0*/  FADD.FTZ R105, -R108.reuse, R105 ;  /* 0x000000696c697221 */ /* 0x040fe20000010100 */
[C---:B------:R-:W-:Y:S01]  /*22de0*/  FADD.FTZ R106, -R108.reuse, R106 ;  /* 0x0000006a6c6a7221 */ /* 0x040fe20000010100 */
[C---:B------:R-:W-:Y:S01]  /*22df0*/  FADD.FTZ R107, -R108.reuse, R107 ;  /* 0x0000006b6c6b7221 */ /* 0x040fe20000010100 */
[C---:B------:R-:W-:Y:S01]  /*22e00*/  FADD.FTZ R161, -R108.reuse, R102 ;  /* 0x000000666ca17221 */ /* 0x040fe20000010100 */
[----:B------:R-:W-:Y:S01]  /*22e10*/  FADD.FTZ R108, -R108, R103 ;  /* 0x000000676c6c7221 */ /* 0x000fe20000010100 */
[----:B------:R-:W-:Y:S01]  /*22e20*/  FMUL.FTZ R103, R165, R156 ;  /* 0x0000009ca5677220 */ /* 0x000fe20000410000 */
[----:B------:R-:W-:Y:S01]  /*22e30*/  F2FP.BF16.F32.PACK_AB R84, R93, R84 ;  /* 0x000000545d54723e */ /* 0x000fe200000010ff */
[C---:B------:R-:W-:Y:S01]  /*22e40*/  FMUL.FTZ R102, R165.reuse, R155 ;  /* 0x0000009ba5667220 */ /* 0x040fe20000410000 */
        /* <DEDUP_REMOVED lines=31> */
[----:B-1----:R-:W-:Y:S01]  /*23040*/  IADD3 R112, PT, PT, R112, R128, RZ ;  /* 0x0000008070707210 */ /* 0x002fe20007ffe0ff */
[----:B------:R0:W-:Y:S03]  /*23050*/  STG.E.128 desc[UR8][R82.64], R84 ;  /* 0x0000005452007986 */ /* 0x0001e6000c101d08 */
[----:B------:R-:W-:Y:S01]  /*23060*/  ISETP.GE.AND P1, PT, R112, R129, PT ;  /* 0x000000817000720c */ /* 0x000fe20003f26270 */
[----:B------:R0:W-:Y:S04]  /*23070*/  STG.E.128 desc[UR8][R88.64], R92 ;  /* 0x0000005c58007986 */ /* 0x0001e8000c101d08 */
[----:B------:R0:W-:Y:S08]  /*23080*/  STG.E.128 desc[UR8][R90.64], R100 ;  /* 0x000000645a007986 */ /* 0x0001f0000c101d08 */
[----:B------:R-:W-:Y:S05]  /*23090*/  @!P1 BRA `(.L_x_8876) ;  /* 0xfffffdd800789947 */ /* 0x000fea000383ffff */
[----:B------:R-:W-:Y:S05]  /*230a0*/  EXIT ;  /* 0x000000000000794d */ /* 0x000fea0003800000 */
.L_x_8877:
        /* <DEDUP_REMOVED lines=13> */
.L_x_18043:


//--------------------- .text._ZN10layer_norm31ln_parallel_residual_fwd_kernelINS_13Kernel_traitsIf6__halfS2_S2_fjLj8192ELj1ELj1ELj8ELj16ENS_18Kernel_traits_baseILj8192EfS2_S2_S2_fjLj256EEEEELb0ELb0ELb0EEEvNS_9FwdParamsE --------------------------
	.section	.text._ZN10layer_norm31ln_parallel_residual_fwd_kernelINS_13Kernel_traitsIf6__halfS2_S2_fjLj8192ELj1ELj1ELj8ELj16ENS_18Kernel_traits_baseILj8192EfS2_S2_S2_fjLj256EEEEELb0ELb0ELb0EEEvNS_9FwdParamsE,"ax",@progbits
	.align	128
        .global         _ZN10layer_norm31ln_parallel_residual_fwd_kernelINS_13Kernel_traitsIf6__halfS2_S2_fjLj8192ELj1ELj1ELj8ELj16ENS_18Kernel_traits_baseILj8192EfS2_S2_S2_fjLj256EEEEELb0ELb0ELb0EEEvNS_9FwdParamsE
        .type           _ZN10layer_norm31ln_parallel_residual_fwd_kernelINS_13Kernel_traitsIf6__halfS2_S2_fjLj8192ELj1ELj1ELj8ELj16ENS_18Kernel_traits_baseILj8192EfS2_S2_S2_fjLj256EEEEELb0ELb0ELb0EEEvNS_9FwdParamsE,@function
        .size           _ZN10layer_norm31ln_parallel_residual_fwd_kernelINS_13Kernel_traitsIf6__halfS2_S2_fjLj8192ELj1ELj1ELj8ELj16ENS_18Kernel_traits_baseILj8192EfS2_S2_S2_fjLj256EEEEELb0ELb0ELb0EEEvNS_9FwdParamsE,(.L_x_18044 - _ZN10layer_norm31ln_parallel_residual_fwd_kernelINS_13Kernel_traitsIf6__halfS2_S2_fjLj8192ELj1ELj1ELj8ELj16ENS_18Kernel_traits_baseILj8192EfS2_S2_S2_fjLj256EEEEELb0ELb0ELb0EEEvNS_9FwdParamsE)
        .other          _ZN10layer_norm31ln_parallel_residual_fwd_kernelINS_13Kernel_traitsIf6__halfS2_S2_fjLj8192ELj1ELj1ELj8ELj16ENS_18Kernel_traits_baseILj8192EfS2_S2_S2_fjLj256EEEEELb0ELb0ELb0EEEvNS_9FwdParamsE,@"STO_CUDA_ENTRY STV_DEFAULT"
_ZN10layer_norm31ln_parallel_residual_fwd_kernelINS_13Kernel_traitsIf6__halfS2_S2_fjLj8192ELj1ELj1ELj8ELj16ENS_18Kernel_traits_baseILj8192EfS2_S2_S2_fjLj256EEEEELb0ELb0ELb0EEEvNS_9FwdParamsE:
.text._ZN10layer_norm31ln_parallel_residual_fwd_kernelINS_13Kernel_traitsIf6__halfS2_S2_fjLj8192ELj1ELj1ELj8ELj16ENS_18Kernel_traits_baseILj8192EfS2_S2_S2_fjLj256EEEEELb0ELb0ELb0EEEvNS_9FwdParamsE:
        /* <DEDUP_REMOVED lines=40> */
[C---:B---3--:R-:W-:Y:S01]  /*0280*/  @P2 IMAD.WIDE.U32 R12, R4.reuse, 0x20, R12 ;  /* 0x00000020040c2825 */ /* 0x048fe200078e000c */
[----:B------:R-:W-:Y:S02]  /*0290*/  @P2 IADD3 R4, PT, PT, R4, 0x100, RZ ;  /* 0x0000010004042810 */ /* 0x000fe40007ffe0ff */
        /* <DEDUP_REMOVED lines=77> */
.L_x_8880:
        /* <DEDUP_REMOVED lines=25> */
[----:B------:R-:W-:Y:S01]  /*0900*/  @P2 IADD3 R4, PT, PT, R4, 0x100, RZ ;  /* 0x0000010004042810 */ /* 0x000fe20007ffe0ff */
[----:B------:R3:W5:Y:S04]  /*0910*/  @P2 LDG.E.128 R124, desc[UR6][R12.64] ;  /* 0x000000060c7c2981 */ /* 0x000768000c1e1d00 */
        /* <DEDUP_REMOVED lines=58> */
.L_x_8879:
        /* <DEDUP_REMOVED lines=35> */
[----:B------:R-:W-:Y:S01]  /*0ef0*/  @P2 IADD3 R4, PT, PT, R4, 0x100, RZ ;  /* 0x0000010004042810 */ /* 0x000fe20007ffe0ff */
[----:B------:R2:W5:Y:S04]  /*0f00*/  @P1 LD.E.128 R52, desc[UR6][R12.64+0x10] ;  /* 0x000010060c341980 */ /* 0x000568000c101d00 */
        /* <DEDUP_REMOVED lines=40> */
.L_x_8882:
        /* <DEDUP_REMOVED lines=84> */
.L_x_8881:
[----:B------:R-:W-:Y:S05]  /*16d0*/  BSYNC.RECONVERGENT B0 ;  /* 0x0000000000007941 */ /* 0x000fea0003800200 */
.L_x_8878:
        /* <DEDUP_REMOVED lines=25> */
.L_x_8919:
        /* <DEDUP_REMOVED lines=67> */
.L_x_8886:
        /* <DEDUP_REMOVED lines=29> */
.L_x_8885:
        /* <DEDUP_REMOVED lines=30> */
.L_x_8888:
        /* <DEDUP_REMOVED lines=8> */
.L_x_8887:
[----:B------:R-:W1:Y:S01]  /*20d0*/  @P0 LDC.64 R144, c[0x0][0x3a8] ;  /* 0x0000ea00ff900b82 */ /* 0x000e620000000a00 */
[C---:B------:R-:W-:Y:S01]  /*20e0*/  IADD3 R0, PT, PT, R184.reuse, 0x100, RZ ;  /* 0x00000100b8007810 */ /* 0x040fe20007ffe0ff */
[----:B-1----:R-:W-:-:S05]  /*20f0*/  @P0 IMAD.WIDE.U32 R144, R184, 0x10, R144 ;  /* 0x00000010b8900825 */ /* 0x002fca00078e0090 */
[----:B------:R1:W-:Y:S02]  /*2100*/  @P0 STG.E.128 desc[UR6][R144.64], R4 ;  /* 0x0000000490000986 */ /* 0x0003e4000c101d06 */
.L_x_8884:
[----:B------:R-:W-:Y:S05]  /*2110*/  BSYNC.RECONVERGENT B0 ;  /* 0x0000000000007941 */ /* 0x000fea0003800200 */
.L_x_8883:
        /* <DEDUP_REMOVED lines=31> */
.L_x_8892:
        /* <DEDUP_REMOVED lines=29> */
.L_x_8891:
        /* <DEDUP_REMOVED lines=32> */
.L_x_8894:
        /* <DEDUP_REMOVED lines=44> */
.L_x_8893:
[----:B------:R-:W0:Y:S02]  /*29a0*/  @P0 LDC.64 R144, c[0x0][0x3a8] ;  /* 0x0000ea00ff900b82 */ /* 0x000e240000000a00 */
[C---:B0-----:R-:W-:Y:S01]  /*29b0*/  @P0 IMAD.WIDE.U32 R144, R0.reuse, 0x10, R144 ;  /* 0x0000001000900825 */ /* 0x041fe200078e0090 */
[----:B------:R-:W-:-:S04]  /*29c0*/  IADD3 R0, PT, PT, R0, 0x100, RZ ;  /* 0x0000010000007810 */ /* 0x000fc80007ffe0ff */
[----:B------:R2:W-:Y:S03]  /*29d0*/  @P0 STG.E.128 desc[UR6][R144.64], R4 ;  /* 0x0000000490000986 */ /* 0x0005e6000c101d06 */
.L_x_8890:
[----:B------:R-:W-:Y:S05]  /*29e0*/  BSYNC.RECONVERGENT B0 ;  /* 0x0000000000007941 */ /* 0x000fea0003800200 */
.L_x_8889:
        /* <DEDUP_REMOVED lines=31> */
.L_x_8898:
        /* <DEDUP_REMOVED lines=29> */
.L_x_8897:
        /* <DEDUP_REMOVED lines=32> */
.L_x_8900:
        /* <DEDUP_REMOVED lines=44> */
.L_x_8899:
[----:B------:R-:W0:Y:S02]  /*3270*/  @P0 LDC.64 R144, c[0x0][0x3a8] ;  /* 0x0000ea00ff900b82 */ /* 0x000e240000000a00 */
[C---:B0-----:R-:W-:Y:S01]  /*3280*/  @P0 IMAD.WIDE.U32 R144, R0.reuse, 0x10, R144 ;  /* 0x0000001000900825 */ /* 0x041fe200078e0090 */
[----:B------:R-:W-:-:S04]  /*3290*/  IADD3 R0, PT, PT, R0, 0x100, RZ ;  /* 0x0000010000007810 */ /* 0x000fc80007ffe0ff */
[----:B------:R3:W-:Y:S03]  /*32a0*/  @P0 STG.E.128 desc[UR6][R144.64], R4 ;  /* 0x0000000490000986 */ /* 0x0007e6000c101d06 */
.L_x_8896:
[----:B------:R-:W-:Y:S05]  /*32b0*/  BSYNC.RECONVERGENT B0 ;  /* 0x0000000000007941 */ /* 0x000fea0003800200 */
.L_x_8895:
        /* <DEDUP_REMOVED lines=31> */
.L_x_8904:
        /* <DEDUP_REMOVED lines=29> */
.L_x_8903:
        /* <DEDUP_REMOVED lines=32> */
.L_x_8906:
        /* <DEDUP_REMOVED lines=44> */
.L_x_8905:
[----:B------:R-:W0:Y:S02]  /*3b40*/  @P0 LDC.64 R144, c[0x0][0x3a8] ;  /* 0x0000ea00ff900b82 */ /* 0x000e240000000a00 */
[----:B0-----:R-:W-:-:S05]  /*3b50*/  @P0 IMAD.WIDE.U32 R144, R0, 0x10, R144 ;  /* 0x0000001000900825 */ /* 0x001fca00078e0090 */
[----:B------:R4:W-:Y:S02]  /*3b60*/  @P0 STG.E.128 desc[UR6][R144.64], R4 ;  /* 0x0000000490000986 */ /* 0x0009e4000c101d06 */
.L_x_8902:
[----:B------:R-:W-:Y:S05]  /*3b70*/  BSYNC.RECONVERGENT B0 ;  /* 0x0000000000007941 */ /* 0x000fea0003800200 */
.L_x_8901:
        /* <DEDUP_REMOVED lines=140> */
.L_x_8908:
[----:B------:R-:W-:Y:S05]  /*4440*/  BSYNC.RECONVERGENT B0 ;  /* 0x0000000000007941 */ /* 0x000fea0003800200 */
.L_x_8907:
        /* <DEDUP_REMOVED lines=12> */
.L_x_8910:
[----:B------:R-:W-:Y:S05]  /*4510*/  BSYNC.RECONVERGENT B0 ;  /* 0x0000000000007941 */ /* 0x000fea0003800200 */
.L_x_8909:
        /* <DEDUP_REMOVED lines=90> */
[----:B------:R-:W-:Y:S01]  /*4ac0*/  F2FP.F16.F32.PACK_AB R144, R145, R144 ;  /* 0x000000909190723e */ /* 0x000fe200000000ff */
[----:B------:R-:W-:Y:S01]  /*4ad0*/  FMUL.FTZ R200, R187, R200 ;  /* 0x000000c8bbc87220 */ /* 0x000fe20000410000 */
[----:B------:R-:W-:Y:S01]  /*4ae0*/  F2FP.F16.F32.PACK_AB R145, R151, R146 ;  /* 0x000000929791723e */ /* 0x000fe200000000ff */
[----:B------:R-:W-:Y:S01]  /*4af0*/  FMUL.FTZ R151, R187, R196 ;  /* 0x000000c4bb977220 */ /* 0x000fe20000410000 */
[----:B------:R-:W-:Y:S01]  /*4b00*/  F2FP.F16.F32.PACK_AB R146, R195, R148 ;  /* 0x00000094c392723e */ /* 0x000fe200000000ff */
        /* <DEDUP_REMOVED lines=10> */
[----:B------:R-:W-:Y:S01]  /*4bb0*/  F2FP.F16.F32.PACK_AB R147, R196, R147 ;  /* 0x00000093c493723e */ /* 0x000fe200000000ff */
[----:B0-----:R-:W-:Y:S01]  /*4bc0*/  IMAD.WIDE.U32 R190, R184, 0x10, R190 ;  /* 0x00000010b8be7825 */ /* 0x001fe200078e00be */
[----:B------:R-:W-:-:S02]  /*4bd0*/  F2FP.F16.F32.PACK_AB R151, R200, R151 ;  /* 0x00000097c897723e */ /* 0x000fc400000000ff */
[----:B------:R-:W-:Y:S01]  /*4be0*/  F2FP.F16.F32.PACK_AB R150, R198, R195 ;  /* 0x000000c3c696723e */ /* 0x000fe200000000ff */
[----:B-1----:R-:W-:Y:S01]  /*4bf0*/  IMAD.WIDE.U32 R188, R184, 0x10, R188 ;  /* 0x00000010b8bc7825 */ /* 0x002fe200078e00bc */
[----:B------:R-:W-:Y:S01]  /*4c00*/  F2FP.F16.F32.PACK_AB R149, R194, R149 ;  /* 0x00000095c295723e */ /* 0x000fe200000000ff */
[----:B------:R1:W-:Y:S01]  /*4c10*/  STG.E.128 desc[UR6][R190.64], R144 ;  /* 0x00000090be007986 */ /* 0x0003e2000c101d06 */
[----:B------:R-:W-:Y:S02]  /*4c20*/  F2FP.F16.F32.PACK_AB R148, R193, R148 ;  /* 0x00000094c194723e */ /* 0x000fe400000000ff */
[----:B------:R-:W-:-:S03]  /*4c30*/  IADD3 R184, PT, PT, R184, 0x100, RZ ;  /* 0x00000100b8b87810 */ /* 0x000fc60007ffe0ff */
[----:B------:R1:W-:Y:S04]  /*4c40*/  STG.E.128 desc[UR6][R188.64], R148 ;  /* 0x00000094bc007986 */ /* 0x0003e8000c101d06 */
.L_x_8912:
[----:B------:R-:W-:Y:S05]  /*4c50*/  BSYNC.RECONVERGENT B0 ;  /* 0x0000000000007941 */ /* 0x000fea0003800200 */
.L_x_8911:
        /* <DEDUP_REMOVED lines=49> */
.L_x_8914:
[----:B------:R-:W-:Y:S05]  /*4f70*/  BSYNC.RECONVERGENT B0 ;  /* 0x0000000000007941 */ /* 0x000fea0003800200 */
.L_x_8913:
        /* <DEDUP_REMOVED lines=49> */
.L_x_8916:
[----:B------:R-:W-:Y:S05]  /*5290*/  BSYNC.RECONVERGENT B0 ;  /* 0x0000000000007941 */ /* 0x000fea0003800200 */
.L_x_8915:
        /* <DEDUP_REMOVED lines=27> */
[----:B------:R-:W-:-:S03]  /*5450*/  F2FP.F16.F32.PACK_AB R145, R187, R148 ;  /* 0x00000094bb91723e */ /* 0x000fc600000000ff */
[----:B------:R-:W-:Y:S01]  /*5460*/  FFMA.FTZ R148, R147, R36, R16 ;  /* 0x0000002493947223 */ /* 0x000fe20000010010 */
[----:B------:R-:W-:Y:S01]  /*5470*/  F2FP.F16.F32.PACK_AB R144, R149, R146 ;  /* 0x000000929590723e */ /* 0x000fe200000000ff */
        /* <DEDUP_REMOVED lines=10> */
[----:B------:R-:W-:Y:S02]  /*5520*/  F2FP.F16.F32.PACK_AB R146, R195, R192 ;  /* 0x000000c0c392723e */ /* 0x000fe400000000ff */
[----:B------:R-:W-:Y:S02]  /*5530*/  F2FP.F16.F32.PACK_AB R147, R184, R147 ;  /* 0x00000093b893723e */ /* 0x000fe400000000ff */
[----:B------:R-:W-:Y:S02]  /*5540*/  F2FP.F16.F32.PACK_AB R151, R196, R151 ;  /* 0x00000097c497723e */ /* 0x000fe400000000ff */
[----:B------:R-:W-:Y:S01]  /*5550*/  F2FP.F16.F32.PACK_AB R150, R198, R193 ;  /* 0x000000c1c696723e */ /* 0x000fe200000000ff */
[----:B------:R4:W-:Y:S01]  /*5560*/  STG.E.128 desc[UR6][R188.64], R144 ;  /* 0x00000090bc007986 */ /* 0x0009e2000c101d06 */
[----:B------:R-:W-:-:S02]  /*5570*/  F2FP.F16.F32.PACK_AB R149, R194, R149 ;  /* 0x00000095c295723e */ /* 0x000fc400000000ff */
[----:B------:R-:W-:-:S05]  /*5580*/  F2FP.F16.F32.PACK_AB R148, R187, R148 ;  /* 0x00000094bb94723e */ /* 0x000fca00000000ff */
[----:B------:R4:W-:Y:S02]  /*5590*/  STG.E.128 desc[UR6][R190.64], R148 ;  /* 0x00000094be007986 */ /* 0x0009e4000c101d06 */
.L_x_8918:
[----:B------:R-:W-:Y:S05]  /*55a0*/  BSYNC.RECONVERGENT B0 ;  /* 0x0000000000007941 */ /* 0x000fea0003800200 */
.L_x_8917:
[----:B01234-:R-:W0:Y:S01]  /*55b0*/  LDC.64 R144, c[0x0][0x380] ;  /* 0x0000e000ff907b82 */ /* 0x01fe220000000a00 */
[----:B------:R-:W-:Y:S01]  /*55c0*/  UPLOP3.LUT UP1, UPT, UPT, UPT, UP1, 0x40, 0x4 ;  /* 0x000000000004789c */ /* 0x000fe20003f2e810 */
[----:B0-----:R-:W-:-:S04]  /*55d0*/  IADD3 R153, PT, PT, R153, R144, RZ ;  /* 0x0000009099997210 */ /* 0x001fc80007ffe0ff */
[----:B------:R-:W-:-:S13]  /*55e0*/  ISETP.GE.AND P2, PT, R153, R145, PT ;  /* 0x000000919900720c */ /* 0x000fda0003f46270 */
[----:B------:R-:W-:Y:S05]  /*55f0*/  @!P2 BRA `(.L_x_8919) ;  /* 0xffffffc0009ca947 */ /* 0x000fea000383ffff */
[----:B------:R-:W-:Y:S05]  /*5600*/  EXIT ;  /* 0x000000000000794d */ /* 0x000fea0003800000 */
.L_x_8920:
        /* <DEDUP_REMOVED lines=15> */
.L_x_18044:


//--------------------- .text._ZN10layer_norm31ln_parallel_residual_fwd_kernelINS_13Kernel_traitsIf6__halfS2_S2_fjLj8192ELj1ELj1ELj8ELj16ENS_18Kernel_traits_baseILj8192EfS2_S2_S2_fjLj256EEEEELb0ELb0ELb1EEEvNS_9FwdParamsE --------------------------
	.section	.text._ZN10layer_norm31ln_parallel_residual_fwd_kernelINS_13Kernel_traitsIf6__halfS2_S2_fjLj8192ELj1ELj1ELj8ELj16ENS_18Kernel_traits_baseILj8192EfS2_S2_S2_fjLj256EEEEELb0ELb0ELb1EEEvNS_9FwdParamsE,"ax",@progbits
	.align	128
        .global         _ZN10layer_norm31ln_parallel_residual_fwd_kernelINS_13Kernel_traitsIf6__halfS2_S2_fjLj8192ELj1ELj1ELj8ELj16ENS_18Kernel_traits_baseILj8192EfS2_S2_S2_fjLj256EEEEELb0ELb0ELb1EEEvNS_9FwdParamsE
        .type           _ZN10layer_norm31ln_parallel_residual_fwd_kernelINS_13Kernel_traitsIf6__halfS2_S2_fjLj8192ELj1ELj1ELj8ELj16ENS_18Kernel_traits_baseILj8192EfS2_S2_S2_fjLj256EEEEELb0ELb0ELb1EEEvNS_9FwdParamsE,@function
        .size           _ZN10layer_norm31ln_parallel_residual_fwd_kernelINS_13Kernel_traitsIf6__halfS2_S2_fjLj8192ELj1ELj1ELj8ELj16ENS_18Kernel_traits_baseILj8192EfS2_S2_S2_fjLj256EEEEELb0ELb0ELb1EEEvNS_9FwdParamsE,(.L_x_18045 - _ZN10layer_norm31ln_parallel_residual_fwd_kernelINS_13Kernel_traitsIf6__halfS2_S2_fjLj8192ELj1ELj1ELj8ELj16ENS_18Kernel_traits_baseILj8192EfS2_S2_S2_fjLj256EEEEELb0ELb0ELb1EEEvNS_9FwdParamsE)
        .other          _ZN10layer_norm31ln_parallel_residual_fwd_kernelINS_13Kernel_traitsIf6__halfS2_S2_fjLj8192ELj1ELj1ELj8ELj16ENS_18Kernel_traits_baseILj8192EfS2_S2_S2_fjLj256EEEEELb0ELb0ELb1EEEvNS_9FwdParamsE,@"STO_CUDA_ENTRY STV_DEFAULT"
_ZN10layer_norm31ln_parallel_residual_fwd_kernelINS_13Kernel_traitsIf6__halfS2_S2_fjLj8192ELj1ELj1ELj8ELj16ENS_18Kernel_traits_baseILj8192EfS2_S2_S2_fjLj256EEEEELb0ELb0ELb1EEEvNS_9FwdParamsE:
.text._ZN10layer_norm31ln_parallel_residual_fwd_kernelINS_13Kernel_traitsIf6__halfS2_S2_fjLj8192ELj1ELj1ELj8ELj16ENS_18Kernel_traits_baseILj8192EfS2_S2_S2_fjLj256EEEEELb0ELb0ELb1EEEvNS_9FwdParamsE:
        /* <DEDUP_REMOVED lines=68> */
.L_x_8922:
        /* <DEDUP_REMOVED lines=31> */
.L_x_8921:
        /* <DEDUP_REMOVED lines=45> */
.L_x_8924:
        /* <DEDUP_REMOVED lines=46> */
.L_x_8923:
        /* <DEDUP_REMOVED lines=12> */
.L_x_8945:
        /* <DEDUP_REMOVED lines=27> */
[----:B------:R-:W-:Y:S02]  /*0e50*/  HADD2.F32 R162, -RZ, R162.H1_H1 ;  /* 0x300000a2ffa27230 */ /* 0x000fe40000004100 */
[----:B------:R-:W-:Y:S01]  /*0e60*/  FADD.FTZ R160, R160, R5 ;  /* 0x00000005a0a07221 */ /* 0x000fe20000010000 */
[----:B------:R-:W-:Y:S02]  /*0e70*/  HADD2.F32 R150, -RZ, R163.H0_H0 ;  /* 0x200000a3ff967230 */ /* 0x000fe40000004100 */
[----:B------:R-:W-:Y:S02]  /*0e80*/  HADD2.F32 R7, -RZ, R13.H0_H0 ;  /* 0x2000000dff077230 */ /* 0x000fe40000004100 */
[--C-:B------:R-:W-:Y:S02]  /*0e90*/  HADD2.F32 R147, -RZ, R14.reuse.H0_H0 ;  /* 0x2000000eff937230 */ /* 0x100fe40000004100 */
[----:B------:R-:W-:Y:S02]  /*0ea0*/  HADD2.F32 R151, -RZ, R14.H1_H1 ;  /* 0x3000000eff977230 */ /* 0x000fe40000004100 */
        /* <DEDUP_REMOVED lines=32> */
.L_x_8926:
[----:B-----5:R-:W-:Y:S02]  /*10b0*/  HADD2.F32 R151, -RZ, R160.H0_H0 ;  /* 0x200000a0ff977230 */ /* 0x020fe40000004100 */
[----:B------:R-:W-:Y:S02]  /*10c0*/  HADD2.F32 R0, -RZ, R12.H0_H0 ;  /* 0x2000000cff007230 */ /* 0x000fe40000004100 */
        /* <DEDUP_REMOVED lines=27> */
.L_x_8925:
[----:B------:R-:W-:Y:S05]  /*1280*/  @!P2 BRA `(.L_x_8928) ;  /* 0x000000000074a947 */ /* 0x000fea0003800000 */
        /* <DEDUP_REMOVED lines=29> */
.L_x_8928:
        /* <DEDUP_REMOVED lines=8> */
.L_x_8927:
        /* <DEDUP_REMOVED lines=27> */
.L_x_8930:
        /* <DEDUP_REMOVED lines=29> */
.L_x_8929:
[----:B------:R-:W-:-:S04]  /*1860*/  UISETP.NE.U32.AND UP0, UPT, UR10, URZ, UPT ;  /* 0x000000ff0a00728c */ /* 0x000fc8000bf05070 */
[----:B------:R-:W-:-:S09]  /*1870*/  UISETP.NE.AND.EX UP0, UPT, UR11, URZ, UPT, UP0 ;  /* 0x000000ff0b00728c */ /* 0x000fd2000bf05300 */
[----:B------:R-:W-:Y:S05]  /*1880*/  BRA.U UP0, `(.L_x_8932) ;  /* 0x0000000100747547 */ /* 0x000fea000b800000 */
        /* <DEDUP_REMOVED lines=29> */
.L_x_8932:
[----:B-----5:R-:W-:Y:S02]  /*1a60*/  HADD2.F32 R4, -RZ, R169.H0_H0 ;  /* 0x200000a9ff047230 */ /* 0x020fe40000004100 */
[----:B------:R-:W-:Y:S02]  /*1a70*/  HADD2.F32 R7, -RZ, R13.H0_H0 ;  /* 0x2000000dff077230 */ /* 0x000fe40000004100 */
[----:B------:R-:W-:Y:S02]  /*1a80*/  HADD2.F32 R0, -RZ, R168.H0_H0 ;  /* 0x200000a8ff007230 */ /* 0x000fe40000004100 */
[----:B------:R-:W-:Y:S02]  /*1a90*/  HADD2.F32 R5, -RZ, R12.H0_H0 ;  /* 0x2000000cff057230 */ /* 0x000fe40000004100 */
[----:B------:R-:W-:Y:S01]  /*1aa0*/  FADD.FTZ R4, R7, R4 ;  /* 0x0000000407047221 */ /* 0x000fe20000010000 */
[----:B------:R-:W-:Y:S02]  /*1ab0*/  HADD2.F32 R144, -RZ, R170.H0_H0 ;  /* 0x200000aaff907230 */ /* 0x000fe40000004100 */
[----:B------:R-:W-:-:S02]  /*1ac0*/  HADD2.F32 R146, -RZ, R171.H0_H0 ;  /* 0x200000abff927230 */ /* 0x000fc40000004100 */
[----:B------:R-:W-:Y:S01]  /*1ad0*/  FADD.FTZ R0, R5, R0 ;  /* 0x0000000005007221 */ /* 0x000fe20000010000 */
[----:B------:R-:W-:Y:S02]  /*1ae0*/  HADD2.F32 R145, -RZ, R14.H0_H0 ;  /* 0x2000000eff917230 */ /* 0x000fe40000004100 */
[----:B------:R-:W-:Y:S02]  /*1af0*/  HADD2.F32 R7, -RZ, R15.H0_H0 ;  /* 0x2000000fff077230 */ /* 0x000fe40000004100 */
[----:B------:R-:W-:Y:S02]  /*1b00*/  HADD2.F32 R168, -RZ, R168.H1_H1 ;  /* 0x300000a8ffa87230 */ /* 0x000fe40000004100 */
[----:B------:R-:W-:Y:S01]  /*1b10*/  FADD.FTZ R144, R145, R144 ;  /* 0x0000009091907221 */ /* 0x000fe20000010000 */
[----:B------:R-:W-:Y:S02]  /*1b20*/  HADD2.F32 R169, -RZ, R169.H1_H1 ;  /* 0x300000a9ffa97230 */ /* 0x000fe40000004100 */
[----:B------:R-:W-:Y:S01]  /*1b30*/  FADD.FTZ R146, R7, R146 ;  /* 0x0000009207927221 */ /* 0x000fe20000010000 */
[----:B------:R-:W-:-:S02]  /*1b40*/  HADD2.F32 R170, -RZ, R170.H1_H1 ;  /* 0x300000aaffaa7230 */ /* 0x000fc40000004100 */
[----:B------:R-:W-:Y:S02]  /*1b50*/  HADD2.F32 R171, -RZ, R171.H1_H1 ;  /* 0x300000abffab7230 */ /* 0x000fe40000004100 */
[----:B------:R-:W-:Y:S02]  /*1b60*/  HADD2.F32 R5, -RZ, R12.H1_H1 ;  /* 0x3000000cff057230 */ /* 0x000fe40000004100 */
[----:B------:R-:W-:Y:S02]  /*1b70*/  HADD2.F32 R6, -RZ, R13.H1_H1 ;  /* 0x3000000dff067230 */ /* 0x000fe40000004100 */
[----:B------:R-:W-:Y:S02]  /*1b80*/  HADD2.F32 R147, -RZ, R14.H1_H1 ;  /* 0x3000000eff937230 */ /* 0x000fe40000004100 */
[----:B------:R-:W-:Y:S01]  /*1b90*/  FADD.FTZ R5, R5, R168 ;  /* 0x000000a805057221 */ /* 0x000fe20000010000 */
[----:B------:R-:W-:Y:S02]  /*1ba0*/  HADD2.F32 R154, -RZ, R15.H1_H1 ;  /* 0x3000000fff9a7230 */ /* 0x000fe40000004100 */
[----:B------:R-:W-:Y:S01]  /*1bb0*/  FADD.FTZ R6, R6, R169 ;  /* 0x000000a906067221 */ /* 0x000fe20000010000 */
[----:B------:R-:W-:-:S02]  /*1bc0*/  HADD2.F32 R161, -RZ, R8.H0_H0 ;  /* 0x20000008ffa17230 */ /* 0x000fc40000004100 */
        /* <DEDUP_REMOVED lines=21> */
.L_x_8931:
        /* <DEDUP_REMOVED lines=14> */
[--C-:B-----5:R-:W-:Y:S02]  /*1e00*/  HADD2.F32 R169, -RZ, R144.reuse.H0_H0 ;  /* 0x20000090ffa97230 */ /* 0x120fe40000004100 */
[----:B0-----:R-:W-:Y:S02]  /*1e10*/  HADD2.F32 R170, -RZ, R144.H1_H1 ;  /* 0x30000090ffaa7230 */ /* 0x001fe40000004100 */
[--C-:B------:R-:W-:Y:S02]  /*1e20*/  HADD2.F32 R171, -RZ, R145.reuse.H0_H0 ;  /* 0x20000091ffab7230 */ /* 0x100fe40000004100 */
[----:B------:R-:W-:Y:S02]  /*1e30*/  HADD2.F32 R172, -RZ, R145.H1_H1 ;  /* 0x30000091ffac7230 */ /* 0x000fe40000004100 */
[--C-:B------:R-:W-:Y:S02]  /*1e40*/  HADD2.F32 R173, -RZ, R146.reuse.H0_H0 ;  /* 0x20000092ffad7230 */ /* 0x100fe40000004100 */
[----:B------:R-:W-:-:S02]  /*1e50*/  HADD2.F32 R174, -RZ, R146.H1_H1 ;  /* 0x30000092ffae7230 */ /* 0x000fc40000004100 */
[--C-:B------:R-:W-:Y:S02]  /*1e60*/  HADD2.F32 R175, -RZ, R147.reuse.H0_H0 ;  /* 0x20000093ffaf7230 */ /* 0x100fe40000004100 */
[----:B------:R-:W-:Y:S01]  /*1e70*/  HADD2.F32 R176, -RZ, R147.H1_H1 ;  /* 0x30000093ffb07230 */ /* 0x000fe20000004100 */
[----:B------:R-:W-:Y:S06]  /*1e80*/  BRA `(.L_x_8935) ;  /* 0x00000004009c7947 */ /* 0x000fec0003800000 */
.L_x_8934:
        /* <DEDUP_REMOVED lines=29> */
.L_x_8933:
        /* <DEDUP_REMOVED lines=30> */
.L_x_8936:
[----:B-----5:R-:W-:Y:S02]  /*2240*/  HADD2.F32 R0, -RZ, R144.H0_H0 ;  /* 0x20000090ff007230 */ /* 0x020fe40000004100 */
[----:B0-----:R-:W-:Y:S02]  /*2250*/  HADD2.F32 R5, -RZ, R12.H0_H0 ;  /* 0x2000000cff057230 */ /* 0x001fe40000004100 */
[----:B------:R-:W-:Y:S02]  /*2260*/  HADD2.F32 R144, -RZ, R144.H1_H1 ;  /* 0x30000090ff907230 */ /* 0x000fe40000004100 */
[----:B------:R-:W-:Y:S02]  /*2270*/  HADD2.F32 R4, -RZ, R145.H0_H0 ;  /* 0x20000091ff047230 */ /* 0x000fe40000004100 */
[----:B------:R-:W-:Y:S01]  /*2280*/  FADD.FTZ R0, R5, R0 ;  /* 0x0000000005007221 */ /* 0x000fe20000010000 */
[----:B------:R-:W-:Y:S02]  /*2290*/  HADD2.F32 R154, -RZ, R146.H0_H0 ;  /* 0x20000092ff9a7230 */ /* 0x000fe40000004100 */
[----:B------:R-:W-:-:S02]  /*22a0*/  HADD2.F32 R5, -RZ, R12.H1_H1 ;  /* 0x3000000cff057230 */ /* 0x000fc40000004100 */
[----:B------:R-:W-:Y:S02]  /*22b0*/  HADD2.F32 R145, -RZ, R145.H1_H1 ;  /* 0x30000091ff917230 */ /* 0x000fe40000004100 */
[----:B------:R-:W-:Y:S02]  /*22c0*/  HADD2.F32 R146, -RZ, R146.H1_H1 ;  /* 0x30000092ff927230 */ /* 0x000fe40000004100 */
[----:B------:R-:W-:Y:S01]  /*22d0*/  FADD.FTZ R5, R5, R144 ;  /* 0x0000009005057221 */ /* 0x000fe20000010000 */
[--C-:B------:R-:W-:Y:S02]  /*22e0*/  HADD2.F32 R170, -RZ, R147.reuse.H0_H0 ;  /* 0x20000093ffaa7230 */ /* 0x100fe40000004100 */
[----:B------:R-:W-:Y:S02]  /*22f0*/  HADD2.F32 R172, -RZ, R147.H1_H1 ;  /* 0x30000093ffac7230 */ /* 0x000fe40000004100 */
[--C-:B------:R-:W-:Y:S02]  /*2300*/  HADD2.F32 R7, -RZ, R13.reuse.H0_H0 ;  /* 0x2000000dff077230 */ /* 0x100fe40000004100 */
[----:B------:R-:W-:-:S02]  /*2310*/  HADD2.F32 R6, -RZ, R13.H1_H1 ;  /* 0x3000000dff067230 */ /* 0x000fc40000004100 */
[--C-:B------:R-:W-:Y:S02]  /*2320*/  HADD2.F32 R169, -RZ, R14.reuse.H1_H1 ;  /* 0x3000000effa97230 */ /* 0x100fe40000004100 */
        /* <DEDUP_REMOVED lines=8> */
[----:B------:R-:W-:Y:S02]  /*23b0*/  HADD2.F32 R169, -RZ, R8.H0_H0 ;  /* 0x20000008ffa97230 */ /* 0x000fe40000004100 */
[----:B------:R-:W-:Y:S01]  /*23c0*/  FADD.FTZ R173, R144, R147 ;  /* 0x0000009390ad7221 */ /* 0x000fe20000010000 */
[----:B------:R-:W-:Y:S01]  /*23d0*/  FADD.FTZ R175, R7, R170 ;  /* 0x000000aa07af7221 */ /* 0x000fe20000010000 */
[----:B------:R-:W-:Y:S01]  /*23e0*/  FADD.FTZ R172, R145, R172 ;  /* 0x000000ac91ac7221 */ /* 0x000fe20000010000 */
[----:B------:R-:W-:Y:S02]  /*23f0*/  HADD2.F32 R147, -RZ, R11.H1_H1 ;  /* 0x3000000bff937230 */ /* 0x000fe40000004100 */
[----:B------:R-:W-:Y:S01]  /*2400*/  FADD.FTZ R169, R169, R0 ;  /* 0x00000000a9a97221 */ /* 0x000fe20000010000 */
        /* <DEDUP_REMOVED lines=15> */
.L_x_8935:
        /* <DEDUP_REMOVED lines=23> */
.L_x_8938:
[----:B-----5:R-:W-:Y:S02]  /*2670*/  HADD2.F32 R149, -RZ, R144.H0_H0 ;  /* 0x20000090ff957230 */ /* 0x020fe40000004100 */
[----:B------:R-:W-:Y:S02]  /*2680*/  HADD2.F32 R0, -RZ, R8.H0_H0 ;  /* 0x20000008ff007230 */ /* 0x000fe40000004100 */
[----:B------:R-:W-:Y:S02]  /*2690*/  HADD2.F32 R177, -RZ, R145.H0_H0 ;  /* 0x20000091ffb17230 */ /* 0x000fe40000004100 */
[----:B0-----:R-:W-:Y:S02]  /*26a0*/  HADD2.F32 R179, -RZ, R146.H0_H0 ;  /* 0x20000092ffb37230 */ /* 0x001fe40000004100 */
        /* <DEDUP_REMOVED lines=25> */
.L_x_8937:
[----:B------:R-:W-:Y:S05]  /*2840*/  BRA.U UP0, `(.L_x_8940) ;  /* 0x0000000100747547 */ /* 0x000fea000b800000 */
        /* <DEDUP_REMOVED lines=29> */
.L_x_8940:
[----:B-----5:R-:W-:Y:S02]  /*2a20*/  HADD2.F32 R0, -RZ, R144.H0_H0 ;  /* 0x20000090ff007230 */ /* 0x020fe40000004100 */
[----:B0-----:R-:W-:Y:S02]  /*2a30*/  HADD2.F32 R5, -RZ, R12.H0_H0 ;  /* 0x2000000cff057230 */ /* 0x001fe40000004100 */
[--C-:B------:R-:W-:Y:S02]  /*2a40*/  HADD2.F32 R178, -RZ, R147.reuse.H0_H0 ;  /* 0x20000093ffb27230 */ /* 0x100fe40000004100 */
[----:B------:R-:W-:Y:S02]  /*2a50*/  HADD2.F32 R179, -RZ, R147.H1_H1 ;  /* 0x30000093ffb37230 */ /* 0x000fe40000004100 */
[----:B------:R-:W-:Y:S01]  /*2a60*/  FADD.FTZ R0, R5, R0 ;  /* 0x0000000005007221 */ /* 0x000fe20000010000 */
[----:B------:R-:W-:Y:S02]  /*2a70*/  HADD2.F32 R148, -RZ, R146.H0_H0 ;  /* 0x20000092ff947230 */ /* 0x000fe40000004100 */
[----:B------:R-:W-:-:S02]  /*2a80*/  HADD2.F32 R147, -RZ, R14.H0_H0 ;  /* 0x2000000eff937230 */ /* 0x000fc40000004100 */
[----:B------:R-:W-:Y:S02]  /*2a90*/  HADD2.F32 R144, -RZ, R144.H1_H1 ;  /* 0x30000090ff907230 */ /* 0x000fe40000004100 */
[----:B------:R-:W-:Y:S02]  /*2aa0*/  HADD2.F32 R4, -RZ, R145.H0_H0 ;  /* 0x20000091ff047230 */ /* 0x000fe40000004100 */
[----:B------:R-:W-:Y:S01]  /*2ab0*/  FADD.FTZ R147, R147, R148 ;  /* 0x0000009493937221 */ /* 0x000fe20000010000 */
[----:B------:R-:W-:Y:S02]  /*2ac0*/  HADD2.F32 R5, -RZ, R12.H1_H1 ;  /* 0x3000000cff057230 */ /* 0x000fe40000004100 */
[----:B------:R-:W-:Y:S02]  /*2ad0*/  HADD2.F32 R7, -RZ, R13.H0_H0 ;  /* 0x2000000dff077230 */ /* 0x000fe40000004100 */
[----:B------:R-:W-:Y:S02]  /*2ae0*/  HADD2.F32 R148, -RZ, R15.H1_H1 ;  /* 0x3000000fff947230 */ /* 0x000fe40000004100 */
[----:B------:R-:W-:Y:S01]  /*2af0*/  FADD.FTZ R5, R5, R144 ;  /* 0x0000009005057221 */ /* 0x000fe20000010000 */
[----:B------:R-:W-:-:S02]  /*2b00*/  HADD2.F32 R145, -RZ, R145.H1_H1 ;  /* 0x30000091ff917230 */ /* 0x000fc40000004100 */
[----:B------:R-:W-:Y:S01]  /*2b10*/  FADD.FTZ R4, R7, R4 ;  /* 0x0000000407047221 */ /* 0x000fe20000010000 */
[----:B------:R-:W-:Y:S02]  /*2b20*/  HADD2.F32 R146, -RZ, R146.H1_H1 ;  /* 0x30000092ff927230 */ /* 0x000fe40000004100 */
[----:B------:R-:W-:Y:S01]  /*2b30*/  FADD.FTZ R180, R148, R179 ;  /* 0x000000b394b47221 */ /* 0x000fe20000010000 */
[----:B------:R-:W-:Y:S02]  /*2b40*/  HADD2.F32 R6, -RZ, R13.H1_H1 ;  /* 0x3000000dff067230 */ /* 0x000fe40000004100 */
[----:B------:R-:W-:Y:S02]  /*2b50*/  HADD2.F32 R149, -RZ, R14.H1_H1 ;  /* 0x3000000eff957230 */ /* 0x000fe40000004100 */
[----:B------:R-:W-:Y:S02]  /*2b60*/  HADD2.F32 R7, -RZ, R15.H0_H0 ;  /* 0x2000000fff077230 */ /* 0x000fe40000004100 */
[----:B------:R-:W-:Y:S01]  /*2b70*/  FADD.FTZ R6, R6, R145 ;  /* 0x0000009106067221 */ /* 0x000fe20000010000 */
        /* <DEDUP_REMOVED lines=22> */
.L_x_8939:
        /* <DEDUP_REMOVED lines=131> */
.L_x_8942:
[----:B-12---:R-:W-:Y:S05]  /*3510*/  BSYNC.RECONVERGENT B0 ;  /* 0x0000000000007941 */ /* 0x006fea0003800200 */
.L_x_8941:
        /* <DEDUP_REMOVED lines=15> */
.L_x_8944:
[----:B------:R-:W-:Y:S05]  /*3610*/  BSYNC.RECONVERGENT B0 ;  /* 0x0000000000007941 */ /* 0x000fea0003800200 */
.L_x_8943:
        /* <DEDUP_REMOVED lines=68> */
[----:B------:R-:W2:Y:S01]  /*3a60*/  MUFU.RSQ R183, R147 ;  /* 0x0000009300b77308 */ /* 0x000ea20000001400 */
        /* <DEDUP_REMOVED lines=39> */
[----:B------:R-:W-:Y:S01]  /*3ce0*/  F2FP.F16.F32.PACK_AB R149, R150, R149 ;  /* 0x000000959695723e */ /* 0x000fe200000000ff */
[----:B-1----:R-:W-:Y:S01]  /*3cf0*/  @!P2 IMAD.WIDE R144, R2, 0x4, R144 ;  /* 0x000000040290a825 */ /* 0x002fe200078e0290 */
[----:B------:R-:W-:-:S03]  /*3d00*/  F2FP.F16.F32.PACK_AB R150, R158, R151 ;  /* 0x000000979e96723e */ /* 0x000fc600000000ff */
[----:B------:R-:W-:Y:S01]  /*3d10*/  FFMA.FTZ R155, R187, R106, R118 ;  /* 0x0000006abb9b7223 */ /* 0x000fe20000010076 */
[----:B------:R-:W1:Y:S01]  /*3d20*/  LDC.64 R158, c[0x0][0x430] ;  /* 0x00010c00ff9e7b82 */ /* 0x000e620000000a00 */
[----:B------:R-:W-:Y:S01]  /*3d30*/  FFMA.FTZ R160, R186, R107, R119 ;  /* 0x0000006bbaa07223 */ /* 0x000fe20000010077 */
[----:B------:R-:W-:Y:S01]  /*3d40*/  FFMA.FTZ R148, R179, R108, R112 ;  /* 0x0000006cb3947223 */ /* 0x000fe20000010070 */
[----:B------:R-:W-:Y:S01]  /*3d50*/  FFMA.FTZ R147, R184, R109, R113 ;  /* 0x0000006db8937223 */ /* 0x000fe20000010071 */
[----:B------:R2:W-:Y:S01]  /*3d60*/  @!P2 STG.E desc[UR6][R144.64], R193 ;  /* 0x000000c19000a986 */ /* 0x0005e2000c101906 */
[----:B0-----:R-:W-:Y:S01]  /*3d70*/  @!P2 IMAD.WIDE R162, R2, 0x4, R162 ;  /* 0x0000000402a2a825 */ /* 0x001fe200078e02a2 */
[----:B------:R-:W-:-:S03]  /*3d80*/  F2FP.F16.F32.PACK_AB R151, R160, R155 ;  /* 0x0000009ba097723e */ /* 0x000fc600000000ff */
[----:B------:R-:W-:Y:S01]  /*3d90*/  FFMA.FTZ R185, R185, R72, R20 ;  /* 0x00000048b9b97223 */ /* 0x000fe20000010014 */
[----:B------:R-:W-:Y:S01]  /*3da0*/  F2FP.F16.F32.PACK_AB R148, R147, R148 ;  /* 0x000000949394723e */ /* 0x000fe200000000ff */
[----:B---3--:R-:W-:-:S04]  /*3db0*/  IMAD.WIDE.U32 R160, R3, 0x10, R156 ;  /* 0x0000001003a07825 */ /* 0x008fc800078e009c */
[----:B------:R-:W-:Y:S01]  /*3dc0*/  FFMA.FTZ R147, R187, R74, R22 ;  /* 0x0000004abb937223 */ /* 0x000fe20000010016 */
[----:B------:R-:W-:Y:S01]  /*3dd0*/  FFMA.FTZ R186, R186, R75, R23 ;  /* 0x0000004bbaba7223 */ /* 0x000fe20000010017 */
[----:B------:R-:W-:Y:S01]  /*3de0*/  FFMA.FTZ R190, R190, R73, R21 ;  /* 0x00000049bebe7223 */ /* 0x000fe20000010015 */
[C---:B------:R-:W-:Y:S01]  /*3df0*/  FMUL.FTZ R182, R183.reuse, R166 ;  /* 0x000000a6b7b67220 */ /* 0x040fe20000410000 */
[C---:B------:R-:W-:Y:S01]  /*3e00*/  FMUL.FTZ R191, R183.reuse, R198 ;  /* 0x000000c6b7bf7220 */ /* 0x040fe20000410000 */
[----:B------:R-:W-:Y:S01]  /*3e10*/  FMUL.FTZ R180, R183, R164 ;  /* 0x000000a4b7b47220 */ /* 0x000fe20000410000 */
[----:B--2---:R-:W-:Y:S01]  /*3e20*/  FFMA.FTZ R145, R181, R78, R18 ;  /* 0x0000004eb5917223 */ /* 0x004fe20000010012 */
[----:B------:R-:W-:Y:S01]  /*3e30*/  FFMA.FTZ R144, R146, R79, R19 ;  /* 0x0000004f92907223 */ /* 0x000fe20000010013 */
[C---:B------:R-:W-:Y:S01]  /*3e40*/  FMUL.FTZ R193, R183.reuse, R200 ;  /* 0x000000c8b7c17220 */ /* 0x040fe20000410000 */
[C---:B------:R-:W-:Y:S01]  /*3e50*/  FMUL.FTZ R195, R183.reuse, R202 ;  /* 0x000000cab7c37220 */ /* 0x040fe20000410000 */
[C---:B------:R-:W-:Y:S01]  /*3e60*/  FMUL.FTZ R188, R183.reuse, R168 ;  /* 0x000000a8b7bc7220 */ /* 0x040fe20000410000 */
[C---:B------:R-:W-:Y:S01]  /*3e70*/  FMUL.FTZ R189, R183.reuse, R194 ;  /* 0x000000c2b7bd7220 */ /* 0x040fe20000410000 */
[----:B------:R-:W-:Y:S01]  /*3e80*/  FMUL.FTZ R196, R183, R196 ;  /* 0x000000c4b7c47220 */ /* 0x000fe20000410000 */
[----:B------:R0:W-:Y:S01]  /*3e90*/  @!P2 STG.E desc[UR6][R162.64], R183 ;  /* 0x000000b7a200a986 */ /* 0x0001e2000c101906 */
[----:B------:R-:W-:Y:S01]  /*3ea0*/  F2FP.F16.F32.PACK_AB R145, R144, R145 ;  /* 0x000000919091723e */ /* 0x000fe200000000ff */
[----:B------:R-:W-:Y:S01]  /*3eb0*/  FFMA.FTZ R144, R179, R76, R16 ;  /* 0x0000004cb3907223 */ /* 0x000fe20000010010 */
[----:B------:R-:W-:Y:S01]  /*3ec0*/  F2FP.F16.F32.PACK_AB R147, R186, R147 ;  /* 0x00000093ba93723e */ /* 0x000fe200000000ff */
[----:B------:R2:W-:Y:S01]  /*3ed0*/  STG.E.128 desc[UR6][R160.64], R148 ;  /* 0x00000094a0007986 */ /* 0x0005e2000c101d06 */
[----:B------:R-:W-:Y:S01]  /*3ee0*/  F2FP.F16.F32.PACK_AB R146, R190, R185 ;  /* 0x000000b9be92723e */ /* 0x000fe200000000ff */
[----:B------:R-:W-:Y:S01]  /*3ef0*/  FFMA.FTZ R179, R184, R77, R17 ;  /* 0x0000004db8b37223 */ /* 0x000fe20000010011 */
[----:B------:R-:W-:Y:S01]  /*3f00*/  FFMA.FTZ R185, R191, R102, R122 ;  /* 0x00000066bfb97223 */ /* 0x000fe2000001007a */
[----:B------:R-:W-:Y:S01]  /*3f10*/  FFMA.FTZ R186, R180, R103, R123 ;  /* 0x00000067b4ba7223 */ /* 0x000fe2000001007b */
[----:B------:R-:W-:Y:S01]  /*3f20*/  FFMA.FTZ R181, R189, R100, R120 ;  /* 0x00000064bdb57223 */ /* 0x000fe20000010078 */
[----:B------:R-:W-:Y:S01]  /*3f30*/  FFMA.FTZ R184, R196, R101, R121 ;  /* 0x00000065c4b87223 */ /* 0x000fe20000010079 */
[----:B------:R-:W-:Y:S01]  /*3f40*/  FMUL.FTZ R171, R183, R204 ;  /* 0x000000ccb7ab7220 */ /* 0x000fe20000410000 */
[----:B0-----:R-:W-:Y:S01]  /*3f50*/  FFMA.FTZ R162, R193, R96, R124 ;  /* 0x00000060c1a27223 */ /* 0x001fe2000001007c */
[----:B------:R-:W-:Y:S01]  /*3f60*/  FMUL.FTZ R174, R183, R170 ;  /* 0x000000aab7ae7220 */ /* 0x000fe20000410000 */
[----:B------:R-:W-:Y:S01]  /*3f70*/  F2FP.F16.F32.PACK_AB R144, R179, R144 ;  /* 0x00000090b390723e */ /* 0x000fe200000000ff */
[C---:B------:R-:W-:Y:S01]  /*3f80*/  FMUL.FTZ R173, R183.reuse, R206 ;  /* 0x000000ceb7ad7220 */ /* 0x040fe20000410000 */
[----:B------:R-:W-:Y:S01]  /*3f90*/  FMUL.FTZ R172, R183, R172 ;  /* 0x000000acb7ac7220 */ /* 0x000fe20000410000 */
[----:B------:R-:W-:Y:S01]  /*3fa0*/  FFMA.FTZ R191, R191, R70, R26 ;  /* 0x00000046bfbf7223 */ /* 0x000fe2000001001a */
[----:B------:R-:W-:Y:S01]  /*3fb0*/  FFMA.FTZ R193, R193, R64, R28 ;  /* 0x00000040c1c17223 */ /* 0x000fe2000001001c */
[----:B------:R-:W-:Y:S01]  /*3fc0*/  FFMA.FTZ R180, R180, R71, R27 ;  /* 0x00000047b4b47223 */ /* 0x000fe2000001001b */
[C---:B------:R-:W-:Y:S01]  /*3fd0*/  FMUL.FTZ R175, R183.reuse, R208 ;  /* 0x000000d0b7af7220 */ /* 0x040fe20000410000 */
[----:B------:R-:W-:Y:S01]  /*3fe0*/  FMUL.FTZ R176, R183, R210 ;  /* 0x000000d2b7b07220 */ /* 0x000fe20000410000 */
[----:B--2---:R-:W-:Y:S01]  /*3ff0*/  FFMA.FTZ R151, R182, R97, R125 ;  /* 0x00000061b6977223 */ /* 0x004fe2000001007d */
[----:B------:R-:W-:Y:S01]  /*4000*/  FFMA.FTZ R160, R195, R98, R126 ;  /* 0x00000062c3a07223 */ /* 0x000fe2000001007e */
[----:B------:R-:W-:Y:S01]  /*4010*/  FFMA.FTZ R161, R188, R99, R127 ;  /* 0x00000063bca17223 */ /* 0x000fe2000001007f */
[----:B------:R-:W-:Y:S01]  /*4020*/  F2FP.F16.F32.PACK_AB R149, R186, R185 ;  /* 0x000000b9ba95723e */ /* 0x000fe200000000ff */
[----:B------:R-:W-:Y:S01]  /*4030*/  IMAD.WIDE.U32 R186, R152, 0x10, R156 ;  /* 0x0000001098ba7825 */ /* 0x000fe200078e009c */
[----:B------:R-:W-:-:S03]  /*4040*/  F2FP.F16.F32.PACK_AB R150, R151, R162 ;  /* 0x000000a29796723e */ /* 0x000fc600000000ff */
[----:B------:R-:W-:Y:S01]  /*4050*/  FFMA.FTZ R182, R182, R65, R29 ;  /* 0x00000041b6b67223 */ /* 0x000fe2000001001d */
[----:B------:R-:W-:Y:S01]  /*4060*/  F2FP.F16.F32.PACK_AB R151, R161, R160 ;  /* 0x000000a0a197723e */ /* 0x000fe200000000ff */
[----:B------:R-:W-:Y:S01]  /*4070*/  IMAD.WIDE.U32 R160, R153, 0x10, R156 ;  /* 0x0000001099a07825 */ /* 0x000fe200078e009c */
[----:B------:R-:W-:-:S03]  /*4080*/  F2FP.F16.F32.PACK_AB R148, R184, R181 ;  /* 0x000000b5b894723e */ /* 0x000fc600000000ff */
[C---:B------:R-:W-:Y:S01]  /*4090*/  FMUL.FTZ R178, R183.reuse, R214 ;  /* 0x000000d6b7b27220 */ /* 0x040fe20000410000 */
[----:B------:R-:W-:Y:S01]  /*40a0*/  FMUL.FTZ R177, R183, R212 ;  /* 0x000000d4b7b17220 */ /* 0x000fe20000410000 */
[----:B-1----:R-:W-:-:S04]  /*40b0*/  IMAD.WIDE.U32 R162, R152, 0x10, R158 ;  /* 0x0000001098a27825 */ /* 0x002fc800078e009e */
[C---:B------:R-:W-:Y:S01]  /*40c0*/  FMUL.FTZ R167, R183.reuse, R220 ;  /* 0x000000dcb7a77220 */ /* 0x040fe20000410000 */
[C---:B------:R-:W-:Y:S01]  /*40d0*/  FMUL.FTZ R168, R183.reuse, R222 ;  /* 0x000000deb7a87220 */ /* 0x040fe20000410000 */
[----:B------:R-:W-:Y:S01]  /*40e0*/  FMUL.FTZ R169, R183, R224 ;  /* 0x000000e0b7a97220 */ /* 0x000fe20000410000 */
[----:B------:R-:W-:-:S04]  /*40f0*/  IMAD.WIDE.U32 R184, R3, 0x10, R158 ;  /* 0x0000001003b87825 */ /* 0x000fc800078e009e */
[----:B------:R-:W-:Y:S01]  /*4100*/  FFMA.FTZ R3, R171, R92, R128 ;  /* 0x0000005cab037223 */ /* 0x000fe20000010080 */
[----:B------:R-:W-:Y:S01]  /*4110*/  FMUL.FTZ R170, R183, R226 ;  /* 0x000000e2b7aa7220 */ /* 0x000fe20000410000 */
[----:B------:R-:W-:Y:S01]  /*4120*/  FFMA.FTZ R179, R177, R58, R38 ;  /* 0x0000003ab1b37223 */ /* 0x000fe20000010026 */
        /* <DEDUP_REMOVED lines=10> */
[----:B------:R-:W-:Y:S01]  /*41d0*/  FFMA.FTZ R189, R189, R68, R24 ;  /* 0x00000044bdbd7223 */ /* 0x000fe20000010018 */
[----:B------:R-:W-:Y:S01]  /*41e0*/  FFMA.FTZ R196, R196, R69, R25 ;  /* 0x00000045c4c47223 */ /* 0x000fe20000010019 */
[----:B------:R-:W-:Y:S01]  /*41f0*/  FFMA.FTZ R195, R195, R66, R30 ;  /* 0x00000042c3c37223 */ /* 0x000fe2000001001e */
[----:B------:R-:W-:Y:S01]  /*4200*/  FFMA.FTZ R188, R188, R67, R31 ;  /* 0x00000043bcbc7223 */ /* 0x000fe2000001001f */
[----:B0-----:R-:W-:Y:S01]  /*4210*/  F2FP.F16.F32.PACK_AB R146, R182, R193 ;  /* 0x000000c1b692723e */ /* 0x001fe200000000ff */
[----:B------:R-:W-:Y:S01]  /*4220*/  FFMA.FTZ R182, R178, R59, R39 ;  /* 0x0000003bb2b67223 */ /* 0x000fe20000010027 */
[----:B------:R-:W-:Y:S01]  /*4230*/  F2FP.F16.F32.PACK_AB R145, R180, R191 ;  /* 0x000000bfb491723e */ /* 0x000fe200000000ff */
[----:B------:R-:W-:Y:S01]  /*4240*/  FFMA.FTZ R180, R178, R91, R135 ;  /* 0x0000005bb2b47223 */ /* 0x000fe20000010087 */
[----:B-1----:R-:W-:Y:S01]  /*4250*/  F2FP.F16.F32.PACK_AB R148, R154, R3 ;  /* 0x000000039a94723e */ /* 0x002fe200000000ff */
[----:B------:R-:W-:Y:S01]  /*4260*/  FFMA.FTZ R149, R173, R94, R130 ;  /* 0x0000005ead957223 */ /* 0x000fe20000010082 */
[----:B------:R-:W-:Y:S01]  /*4270*/  FFMA.FTZ R150, R172, R95, R131 ;  /* 0x0000005fac967223 */ /* 0x000fe20000010083 */
[C---:B------:R-:W-:Y:S01]  /*4280*/  FFMA.FTZ R3, R175.reuse, R88, R132 ;  /* 0x00000058af037223 */ /* 0x040fe20000010084 */
[C---:B------:R-:W-:Y:S01]  /*4290*/  FFMA.FTZ R154, R176.reuse, R89, R133 ;  /* 0x00000059b09a7223 */ /* 0x040fe20000010085 */
[----:B------:R-:W-:Y:S01]  /*42a0*/  FFMA.FTZ R175, R175, R56, R36 ;  /* 0x00000038afaf7223 */ /* 0x000fe20000010024 */
[----:B------:R-:W-:Y:S01]  /*42b0*/  FFMA.FTZ R151, R177, R90, R134 ;  /* 0x0000005ab1977223 */ /* 0x000fe20000010086 */
[----:B------:R-:W-:Y:S01]  /*42c0*/  FFMA.FTZ R178, R176, R57, R37 ;  /* 0x00000039b0b27223 */ /* 0x000fe20000010025 */
[----:B------:R-:W-:Y:S01]  /*42d0*/  F2FP.F16.F32.PACK_AB R149, R150, R149 ;  /* 0x000000959695723e */ /* 0x000fe200000000ff */
[----:B------:R-:W-:Y:S01]  /*42e0*/  FFMA.FTZ R177, R173, R62, R34 ;  /* 0x0000003eadb17223 */ /* 0x000fe20000010022 */
[----:B------:R-:W-:Y:S01]  /*42f0*/  F2FP.F16.F32.PACK_AB R150, R154, R3 ;  /* 0x000000039a96723e */ /* 0x000fe200000000ff */
[----:B------:R-:W-:Y:S01]  /*4300*/  FFMA.FTZ R3, R174, R61, R33 ;  /* 0x0000003dae037223 */ /* 0x000fe20000010021 */
[----:B------:R-:W-:Y:S01]  /*4310*/  F2FP.F16.F32.PACK_AB R151, R180, R151 ;  /* 0x00000097b497723e */ /* 0x000fe200000000ff */
[----:B------:R-:W-:Y:S01]  /*4320*/  FFMA.FTZ R173, R167, R86, R138 ;  /* 0x00000056a7ad7223 */ /* 0x000fe2000001008a */
[----:B------:R-:W-:Y:S01]  /*4330*/  F2FP.F16.F32.PACK_AB R178, R178, R175 ;  /* 0x000000afb2b2723e */ /* 0x000fe200000000ff */
[----:B------:R-:W-:Y:S01]  /*4340*/  FFMA.FTZ R174, R168, R87, R139 ;  /* 0x00000057a8ae7223 */ /* 0x000fe2000001008b */
[----:B------:R-:W-:Y:S01]  /*4350*/  FFMA.FTZ R175, R169, R80, R140 ;  /* 0x00000050a9af7223 */ /* 0x000fe2000001008c */
[----:B------:R-:W-:Y:S01]  /*4360*/  FFMA.FTZ R180, R170, R81, R141 ;  /* 0x00000051aab47223 */ /* 0x000fe2000001008d */
[----:B------:R-:W-:Y:S01]  /*4370*/  FFMA.FTZ R176, R171, R60, R32 ;  /* 0x0000003cabb07223 */ /* 0x000fe20000010020 */
[----:B------:R-:W-:Y:S01]  /*4380*/  FFMA.FTZ R172, R172, R63, R35 ;  /* 0x0000003facac7223 */ /* 0x000fe20000010023 */
[----:B------:R-:W-:Y:S01]  /*4390*/  F2FP.F16.F32.PACK_AB R173, R174, R173 ;  /* 0x000000adaead723e */ /* 0x000fe200000000ff */
[----:B------:R-:W-:Y:S01]  /*43a0*/  FFMA.FTZ R154, R165, R84, R136 ;  /* 0x00000054a59a7223 */ /* 0x000fe20000010088 */
[----:B------:R-:W-:Y:S01]  /*43b0*/  F2FP.F16.F32.PACK_AB R174, R180, R175 ;  /* 0x000000afb4ae723e */ /* 0x000fe200000000ff */
[----:B------:R-:W-:Y:S01]  /*43c0*/  FFMA.FTZ R171, R166, R85, R137 ;  /* 0x00000055a6ab7223 */ /* 0x000fe20000010089 */
[----:B------:R-:W0:Y:S01]  /*43d0*/  LDC.64 R180, c[0x0][0x380] ;  /* 0x0000e000ffb47b82 */ /* 0x000e220000000a00 */
[----:B------:R-:W-:Y:S01]  /*43e0*/  F2FP.F16.F32.PACK_AB R177, R172, R177 ;  /* 0x000000b1acb1723e */ /* 0x000fe200000000ff */
[----:B------:R-:W-:Y:S01]  /*43f0*/  FFMA.FTZ R169, R169, R48, R44 ;  /* 0x00000030a9a97223 */ /* 0x000fe2000001002c */
[----:B------:R-:W-:Y:S01]  /*4400*/  FFMA.FTZ R170, R170, R49, R45 ;  /* 0x00000031aaaa7223 */ /* 0x000fe2000001002d */
[----:B------:R-:W-:Y:S01]  /*4410*/  F2FP.F16.F32.PACK_AB R172, R171, R154 ;  /* 0x0000009aabac723e */ /* 0x000fe200000000ff */
        /* <DEDUP_REMOVED lines=8> */
[----:B------:R-:W-:-:S02]  /*44a0*/  F2FP.F16.F32.PACK_AB R147, R188, R195 ;  /* 0x000000c3bc93723e */ /* 0x000fc400000000ff */
[----:B------:R-:W-:Y:S02]  /*44b0*/  F2FP.F16.F32.PACK_AB R144, R196, R189 ;  /* 0x000000bdc490723e */ /* 0x000fe400000000ff */
        /* <DEDUP_REMOVED lines=8> */
[----:B------:R4:W-:Y:S01]  /*4540*/  STG.E.128 desc[UR6][R152.64], R176 ;  /* 0x000000b098007986 */ /* 0x0009e2000c101d06 */
[----:B------:R-:W-:Y:S02]  /*4550*/  F2FP.F16.F32.PACK_AB R168, R166, R165 ;  /* 0x000000a5a6a8723e */ /* 0x000fe400000000ff */
[----:B0-----:R-:W-:Y:S01]  /*4560*/  IADD3 R2, PT, PT, R2, R180, RZ ;  /* 0x000000b402027210 */ /* 0x001fe20007ffe0ff */
[----:B------:R4:W-:Y:S03]  /*4570*/  STG.E.128 desc[UR6][R156.64], R172 ;  /* 0x000000ac9c007986 */ /* 0x0009e6000c101d06 */
[----:B------:R-:W-:Y:S01]  /*4580*/  ISETP.GE.AND P2, PT, R2, R181, PT ;  /* 0x000000b50200720c */ /* 0x000fe20003f46270 */
[----:B------:R4:W-:-:S12]  /*4590*/  STG.E.128 desc[UR6][R158.64], R168 ;  /* 0x000000a89e007986 */ /* 0x0009d8000c101d06 */
[----:B------:R-:W-:Y:S05]  /*45a0*/  @!P2 BRA `(.L_x_8945) ;  /* 0xffffffc400bca947 */ /* 0x000fea000383ffff */
[----:B------:R-:W-:Y:S05]  /*45b0*/  EXIT ;  /* 0x000000000000794d */ /* 0x000fea0003800000 */
.L_x_8946:
        /* <DEDUP_REMOVED lines=12> */
.L_x_18045:


//--------------------- .text._ZN10layer_norm31ln_parallel_residual_fwd_kernelINS_13Kernel_traitsIf6__halfS2_S2_fjLj8192ELj1ELj1ELj8ELj16ENS_18Kernel_traits_baseILj8192EfS2_S2_S2_fjLj256EEEEELb0ELb1ELb0EEEvNS_9FwdParamsE --------------------------
	.section	.text._ZN10layer_norm31ln_parallel_residual_fwd_kernelINS_13Kernel_traitsIf6__halfS2_S2_fjLj8192ELj1ELj1ELj8ELj16ENS_18Kernel_traits_baseILj8192EfS2_S2_S2_fjLj256EEEEELb0ELb1ELb0EEEvNS_9FwdParamsE,"ax",@progbits
	.align	128
        .global         _ZN10layer_norm31ln_parallel_residual_fwd_kernelINS_13Kernel_traitsIf6__halfS2_S2_fjLj8192ELj1ELj1ELj8ELj16ENS_18Kernel_traits_baseILj8192EfS2_S2_S2_fjLj256EEEEELb0ELb1ELb0EEEvNS_9FwdParamsE
        .type           _ZN10layer_norm31ln_parallel_residual_fwd_kernelINS_13Kernel_traitsIf6__halfS2_S2_fjLj8192ELj1ELj1ELj8ELj16ENS_18Kernel_traits_baseILj8192EfS2_S2_S2_fjLj256EEEEELb0ELb1ELb0EEEvNS_9FwdParamsE,@function
        .size           _ZN10layer_norm31ln_parallel_residual_fwd_kernelINS_13Kernel_traitsIf6__halfS2_S2_fjLj8192ELj1ELj1ELj8ELj16ENS_18Kernel_traits_baseILj8192EfS2_S2_S2_fjLj256EEEEELb0ELb1ELb0EEEvNS_9FwdParamsE,(.L_x_18046 - _ZN10layer_norm31ln_parallel_residual_fwd_kernelINS_13Kernel_traitsIf6__halfS2_S2_fjLj8192ELj1ELj1ELj8ELj16ENS_18Kernel_traits_baseILj8192EfS2_S2_S2_fjLj256EEEEELb0ELb1ELb0EEEvNS_9FwdParamsE)
        .other          _ZN10layer_norm31ln_parallel_residual_fwd_kernelINS_13Kernel_traitsIf6__halfS2_S2_fjLj8192ELj1ELj1ELj8ELj16ENS_18Kernel_traits_baseILj8192EfS2_S2_S2_fjLj256EEEEELb0ELb1ELb0EEEvNS_9FwdParamsE,@"STO_CUDA_ENTRY STV_DEFAULT"
_ZN10layer_norm31ln_parallel_residual_fwd_kernelINS_13Kernel_traitsIf6__halfS2_S2_fjLj8192ELj1ELj1ELj8ELj16ENS_18Kernel_traits_baseILj8192EfS2_S2_S2_fjLj256EEEEELb0ELb1ELb0EEEvNS_9FwdParamsE:
.text._ZN10layer_norm31ln_parallel_residual_fwd_kernelINS_13Kernel_traitsIf6__halfS2_S2_fjLj8192ELj1ELj1ELj8ELj16ENS_18Kernel_traits_baseILj8192EfS2_S2_S2_fjLj256EEEEELb0ELb1ELb0EEEvNS_9FwdParamsE:
[----:B------:R-:W-:Y:S01]  /*0000*/  LDC R1, c[0x0][0x37c] ;  /* 0x0000df00ff017b82 */ /* 0x000fe20000000800 */
[----:B------:R-:W0:Y:S01]  /*0010*/  S2R R117, SR_TID.X ;  /* 0x0000000000757919 */ /* 0x000e220000002100 */
[----:B------:R-:W1:Y:S06]  /*0020*/  LDCU.64 UR12, c[0x0][0x438] ;  /* 0x00008700ff0c77ac */ /* 0x000e6c0008000a00 */
[----:B------:R-:W2:Y:S01]  /*0030*/  LDC R3, c[0x0][0x388] ;  /* 0x0000e200ff037b82 */ /* 0x000ea20000000800 */
[----:B------:R-:W-:Y:S01]  /*0040*/  BSSY.RECONVERGENT B0, `(.L_x_8947) ;  /* 0x0000061000007945 */ /* 0x000fe20003800200 */
[----:B------:R-:W3:Y:S01]  /*0050*/  LDCU.64 UR4, c[0x0][0x3a0] ;  /* 0x00007400ff0477ac */ /* 0x000ee20008000a00 */
[----:B------:R-:W3:Y:S05]  /*0060*/  LDCU.64 UR10, c[0x0][0x398] ;  /* 0x00007300ff0a77ac */ /* 0x000eea0008000a00 */
[----:B------:R-:W4:Y:S01]  /*0070*/  S2UR UR6, SR_CTAID.X ;  /* 0x00000000000679c3 */ /* 0x000f220000002500 */
[----:B------:R-:W0:Y:S01]  /*0080*/  LDCU.64 UR8, c[0x0][0x358] ;  /* 0x00006b00ff0877ac */ /* 0x000e220008000a00 */
[----:B-1----:R-:W-:-:S04]  /*0090*/  UISETP.NE.U32.AND UP1, UPT, UR12, URZ, UPT ;  /* 0x000000ff0c00728c */ /* 0x002fc8000bf25070 */
[----:B------:R-:W-:Y:S01]  /*00a0*/  UISETP.NE.AND.EX UP1, UPT, UR13, URZ, UPT, UP1 ;  /* 0x000000ff0d00728c */ /* 0x000fe2000bf25310 */
[----:B--2---:R-:W-:Y:S01]  /*00b0*/  SHF.R.S32.HI R2, RZ, 0x1f, R3 ;  /* 0x0000001fff027819 */ /* 0x004fe20000011403 */
[----:B---3--:R-:W-:-:S03]  /*00c0*/  ULOP3.LUT UP0, URZ, UR4, UR10, URZ, 0xfc, !UPT ;  /* 0x0000000a04ff7292 */ /* 0x008fc6000f80fcff */
[----:B------:R-:W-:Y:S01]  /*00d0*/  LEA.HI R4, R2, R3, RZ, 0x3 ;  /* 0x0000000302047211 */ /* 0x000fe200078f18ff */
[----:B------:R-:W-:Y:S01]  /*00e0*/  ULOP3.LUT UP0, URZ, UR5, UR11, URZ, 0xfc, UP0 ;  /* 0x0000000b05ff7292 */ /* 0x000fe2000800fcff */
[C---:B0-----:R-:W-:Y:S02]  /*00f0*/  LOP3.LUT R0, R117.reuse, 0x1f, RZ, 0xc0, !PT ;  /* 0x0000001f75007812 */ /* 0x041fe400078ec0ff */
        /* <DEDUP_REMOVED lines=46> */
.L_x_8948:
        /* <DEDUP_REMOVED lines=39> */
.L_x_8949:
[----:B------:R-:W-:Y:S05]  /*0650*/  BSYNC.RECONVERGENT B0 ;  /* 0x0000000000007941 */ /* 0x000fea0003800200 */
.L_x_8947:
        /* <DEDUP_REMOVED lines=23> */
.L_x_8986:
        /* <DEDUP_REMOVED lines=33> */
[----:B------:R-:W-:Y:S01]  /*09e0*/  FADD.FTZ R13, R6, R13 ;  /* 0x0000000d060d7221 */ /* 0x000fe20000010000 */
[----:B------:R-:W-:Y:S02]  /*09f0*/  HADD2.F32 R96, -RZ, R93.H1_H1 ;  /* 0x3000005dff607230 */ /* 0x000fe40000004100 */
[----:B------:R-:W-:Y:S02]  /*0a00*/  HADD2.F32 R94, -RZ, R94.H1_H1 ;  /* 0x3000005eff5e7230 */ /* 0x000fe40000004100 */
[----:B------:R-:W-:Y:S01]  /*0a10*/  FADD.FTZ R102, R3, R102 ;  /* 0x0000006603667221 */ /* 0x000fe20000010000 */
[----:B------:R-:W-:-:S02]  /*0a20*/  HADD2.F32 R109, -RZ, R82.H1_H1 ;  /* 0x30000052ff6d7230 */ /* 0x000fc40000004100 */
[----:B------:R-:W-:Y:S02]  /*0a30*/  HADD2.F32 R88, -RZ, R84.H0_H0 ;  /* 0x20000054ff587230 */ /* 0x000fe40000004100 */
[----:B------:R-:W-:Y:S02]  /*0a40*/  HADD2.F32 R92, -RZ, R92.H1_H1 ;  /* 0x3000005cff5c7230 */ /* 0x000fe40000004100 */
[----:B------:R-:W-:Y:S01]  /*0a50*/  FADD.FTZ R94, R94, R109 ;  /* 0x0000006d5e5e7221 */ /* 0x000fe20000010000 */
[----:B------:R-:W-:Y:S02]  /*0a60*/  HADD2.F32 R95, -RZ, R95.H1_H1 ;  /* 0x3000005fff5f7230 */ /* 0x000fe40000004100 */
[----:B------:R-:W-:Y:S01]  /*0a70*/  FADD.FTZ R3, R13, R88 ;  /* 0x000000580d037221 */ /* 0x000fe20000010000 */
[----:B------:R-:W-:Y:S02]  /*0a80*/  HADD2.F32 R89, -RZ, R80.H1_H1 ;  /* 0x30000050ff597230 */ /* 0x000fe40000004100 */
[----:B------:R-:W-:-:S02]  /*0a90*/  HADD2.F32 R93, -RZ, R81.H1_H1 ;  /* 0x30000051ff5d7230 */ /* 0x000fc40000004100 */
[----:B------:R-:W-:Y:S02]  /*0aa0*/  HADD2.F32 R110, -RZ, R83.H1_H1 ;  /* 0x30000053ff6e7230 */ /* 0x000fe40000004100 */
[----:B------:R-:W-:Y:S01]  /*0ab0*/  FADD.FTZ R6, R92, R89 ;  /* 0x000000595c067221 */ /* 0x000fe20000010000 */
[----:B------:R-:W-:Y:S02]  /*0ac0*/  HADD2.F32 R90, -RZ, R85.H0_H0 ;  /* 0x20000055ff5a7230 */ /* 0x000fe40000004100 */
[----:B------:R-:W-:Y:S01]  /*0ad0*/  FADD.FTZ R96, R96, R93 ;  /* 0x0000005d60607221 */ /* 0x000fe20000010000 */
[--C-:B------:R-:W-:Y:S02]  /*0ae0*/  HADD2.F32 R109, -RZ, R87.reuse.H0_H0 ;  /* 0x20000057ff6d7230 */ /* 0x100fe40000004100 */
        /* <DEDUP_REMOVED lines=18> */
.L_x_8953:
[----:B-----5:R-:W-:Y:S02]  /*0c10*/  HADD2.F32 R3, -RZ, R92.H0_H0 ;  /* 0x2000005cff037230 */ /* 0x020fe40000004100 */
[----:B------:R-:W-:Y:S02]  /*0c20*/  HADD2.F32 R88, -RZ, R80.H0_H0 ;  /* 0x20000050ff587230 */ /* 0x000fe40000004100 */
[----:B------:R-:W-:Y:S02]  /*0c30*/  HADD2.F32 R6, -RZ, R92.H1_H1 ;  /* 0x3000005cff067230 */ /* 0x000fe40000004100 */
[----:B------:R-:W-:Y:S02]  /*0c40*/  HADD2.F32 R13, -RZ, R93.H0_H0 ;  /* 0x2000005dff0d7230 */ /* 0x000fe40000004100 */
[----:B------:R-:W-:Y:S01]  /*0c50*/  FADD.FTZ R3, R3, R88 ;  /* 0x0000005803037221 */ /* 0x000fe20000010000 */
[----:B------:R-:W-:Y:S02]  /*0c60*/  HADD2.F32 R101, -RZ, R94.H0_H0 ;  /* 0x2000005eff657230 */ /* 0x000fe40000004100 */
        /* <DEDUP_REMOVED lines=23> */
.L_x_8952:
[----:B------:R-:W-:Y:S05]  /*0de0*/  @!P1 BRA `(.L_x_8955) ;  /* 0x0000000000749947 */ /* 0x000fea0003800000 */
        /* <DEDUP_REMOVED lines=29> */
.L_x_8955:
        /* <DEDUP_REMOVED lines=8> */
.L_x_8954:
[----:B------:R-:W3:Y:S01]  /*1040*/  @UP0 LDCU.64 UR4, c[0x0][0x3a8] ;  /* 0x00007500ff0407ac */ /* 0x000ee20008000a00 */
[----:B------:R-:W-:Y:S01]  /*1050*/  PLOP3.LUT P0, PT, PT, PT, UP0, 0x80, 0x8 ;  /* 0x000000000008781c */ /* 0x000fe20003f0f008 */
[----:B------:R-:W-:Y:S01]  /*1060*/  HFMA2 R93, -RZ, RZ, 0, 9.5367431640625e-07 ;  /* 0x00000010ff5d7431 */ /* 0x000fe200000001ff */
[----:B------:R-:W-:Y:S02]  /*1070*/  PLOP3.LUT P1, PT, PT, PT, UP0, 0x80, 0x8 ;  /* 0x000000000008781c */ /* 0x000fe40003f2f008 */
[----:B------:R-:W-:-:S09]  /*1080*/  IADD3 R117, PT, PT, R0, 0x100, RZ ;  /* 0x0000010000757810 */ /* 0x000fd20007ffe0ff */
[----:B---3--:R-:W-:-:S05]  /*1090*/  @P0 IMAD.WIDE.U32 R92, R0, R93, UR4 ;  /* 0x00000004005c0e25 */ /* 0x008fca000f8e005d */
[----:B------:R3:W-:Y:S02]  /*10a0*/  @P1 STG.E.128 desc[UR8][R92.64], R88 ;  /* 0x000000585c001986 */ /* 0x0007e4000c101d08 */
.L_x_8951:
[----:B0-234-:R-:W-:Y:S05]  /*10b0*/  BSYNC.RECONVERGENT B0 ;  /* 0x0000000000007941 */ /* 0x01dfea0003800200 */
.L_x_8950:
[----:B------:R-:W-:Y:S01]  /*10c0*/  ISETP.GE.U32.AND P2, PT, R5, 0x200, PT ;  /* 0x000002000500780c */ /* 0x000fe20003f46070 */
[----:B------:R-:W-:-:S12]  /*10d0*/  BSSY.RECONVERGENT B0, `(.L_x_8956) ;  /* 0x000008e000007945 */ /* 0x000fd80003800200 */
[----:B------:R-:W-:Y:S05]  /*10e0*/  @!P2 BRA `(.L_x_8957) ;  /* 0x000000080030a947 */ /* 0x000fea0003800000 */
[----:B------:R-:W-:Y:S01]  /*10f0*/  ISETP.NE.U32.AND P0, PT, RZ, UR14, PT ;  /* 0x0000000eff007c0c */ /* 0x000fe2000bf05070 */
[----:B------:R-:W0:Y:S01]  /*1100*/  LDC.64 R92, c[0x0][0x390] ;  /* 0x0000e400ff5c7b82 */ /* 0x000e220000000a00 */
[----:B------:R-:W-:Y:S02]  /*1110*/  ISETP.NE.U32.AND P1, PT, RZ, UR16, PT ;  /* 0x00000010ff007c0c */ /* 0x000fe4000bf25070 */
[----:B------:R-:W-:Y:S02]  /*1120*/  ISETP.NE.AND.EX P0, PT, RZ, UR15, PT, P0 ;  /* 0x0000000fff007c0c */ /* 0x000fe4000bf05300 */
[----:B------:R-:W-:-:S11]  /*1130*/  ISETP.NE.AND.EX P1, PT, RZ, UR17, PT, P1 ;  /* 0x00000011ff007c0c */ /* 0x000fd6000bf25310 */
[----:B-1----:R-:W1:Y:S08]  /*1140*/  @P0 LDC.64 R118, c[0x0][0x398] ;  /* 0x0000e600ff760b82 */ /* 0x002e700000000a00 */
        /* <DEDUP_REMOVED lines=22> */
.L_x_8959:
        /* <DEDUP_REMOVED lines=29> */
.L_x_8958:
        /* <DEDUP_REMOVED lines=32> */
.L_x_8961:
[----:B-----5:R-:W-:Y:S02]  /*1680*/  HADD2.F32 R7, -RZ, R92.H0_H0 ;  /* 0x2000005cff077230 */ /* 0x020fe40000004100 */
[----:B------:R-:W-:Y:S02]  /*1690*/  HADD2.F32 R8, -RZ, R80.H0_H0 ;  /* 0x20000050ff087230 */ /* 0x000fe40000004100 */
[----:B------:R-:W-:Y:S02]  /*16a0*/  HADD2.F32 R92, -RZ, R92.H1_H1 ;  /* 0x3000005cff5c7230 */ /* 0x000fe40000004100 */
[----:B------:R-:W-:Y:S02]  /*16b0*/  HADD2.F32 R15, -RZ, R80.H1_H1 ;  /* 0x30000050ff0f7230 */ /* 0x000fe40000004100 */
[----:B------:R-:W-:Y:S01]  /*16c0*/  FADD.FTZ R7, R8, R7 ;  /* 0x0000000708077221 */ /* 0x000fe20000010000 */
[----:B------:R-:W-:Y:S02]  /*16d0*/  HADD2.F32 R104, -RZ, R94.H1_H1 ;  /* 0x3000005eff687230 */ /* 0x000fe40000004100 */
[----:B------:R-:W-:-:S02]  /*16e0*/  HADD2.F32 R91, -RZ, R82.H1_H1 ;  /* 0x30000052ff5b7230 */ /* 0x000fc40000004100 */
[----:B------:R-:W-:Y:S01]  /*16f0*/  FADD.FTZ R8, R15, R92 ;  /* 0x0000005c0f087221 */ /* 0x000fe20000010000 */
[----:B------:R-:W-:Y:S02]  /*1700*/  HADD2.F32 R89, -RZ, R94.H0_H0 ;  /* 0x2000005eff597230 */ /* 0x000fe40000004100 */
[----:B------:R-:W-:Y:S02]  /*1710*/  HADD2.F32 R90, -RZ, R82.H0_H0 ;  /* 0x20000052ff5a7230 */ /* 0x000fe40000004100 */
[----:B------:R-:W-:Y:S01]  /*1720*/  FADD.FTZ R104, R91, R104 ;  /* 0x000000685b687221 */ /* 0x000fe20000010000 */
[----:B------:R-:W-:Y:S02]  /*1730*/  HADD2.F32 R14, -RZ, R93.H0_H0 ;  /* 0x2000005dff0e7230 */ /* 0x000fe40000004100 */
[----:B------:R-:W-:Y:S02]  /*1740*/  HADD2.F32 R15, -RZ, R81.H0_H0 ;  /* 0x20000051ff0f7230 */ /* 0x000fe40000004100 */
[----:B------:R-:W-:Y:S01]  /*1750*/  FADD.FTZ R89, R90, R89 ;  /* 0x000000595a597221 */ /* 0x000fe20000010000 */
[----:B------:R-:W-:-:S02]  /*1760*/  HADD2.F32 R94, -RZ, R95.H0_H0 ;  /* 0x2000005fff5e7230 */ /* 0x000fc40000004100 */
[----:B------:R-:W-:Y:S02]  /*1770*/  HADD2.F32 R93, -RZ, R93.H1_H1 ;  /* 0x3000005dff5d7230 */ /* 0x000fe40000004100 */
[----:B------:R-:W-:Y:S01]  /*1780*/  FADD.FTZ R15, R15, R14 ;  /* 0x0000000e0f0f7221 */ /* 0x000fe20000010000 */
[----:B------:R-:W-:Y:S02]  /*1790*/  HADD2.F32 R88, -RZ, R81.H1_H1 ;  /* 0x30000051ff587230 */ /* 0x000fe40000004100 */
[----:B------:R-:W-:Y:S02]  /*17a0*/  HADD2.F32 R95, -RZ, R95.H1_H1 ;  /* 0x3000005fff5f7230 */ /* 0x000fe40000004100 */
[--C-:B------:R-:W-:Y:S02]  /*17b0*/  HADD2.F32 R91, -RZ, R83.reuse.H0_H0 ;  /* 0x20000053ff5b7230 */ /* 0x100fe40000004100 */
[----:B------:R-:W-:Y:S01]  /*17c0*/  FADD.FTZ R14, R88, R93 ;  /* 0x0000005d580e7221 */ /* 0x000fe20000010000 */
[----:B------:R-:W-:-:S02]  /*17d0*/  HADD2.F32 R112, -RZ, R83.H1_H1 ;  /* 0x30000053ff707230 */ /* 0x000fc40000004100 */
[----:B------:R-:W-:Y:S02]  /*17e0*/  HADD2.F32 R92, -RZ, R86.H0_H0 ;  /* 0x20000056ff5c7230 */ /* 0x000fe40000004100 */
        /* <DEDUP_REMOVED lines=21> */
.L_x_8960:
[----:B------:R-:W0:Y:S01]  /*1940*/  @UP0 LDCU.64 UR4, c[0x0][0x3a8] ;  /* 0x00007500ff0407ac */ /* 0x000e220008000a00 */
[----:B------:R-:W-:Y:S02]  /*1950*/  PLOP3.LUT P0, PT, PT, PT, UP0, 0x80, 0x8 ;  /* 0x000000000008781c */ /* 0x000fe40003f0f008 */
[----:B------:R-:W-:Y:S02]  /*1960*/  PLOP3.LUT P1, PT, PT, PT, UP0, 0x80, 0x8 ;  /* 0x000000000008781c */ /* 0x000fe40003f2f008 */
[----:B------:R-:W-:-:S09]  /*1970*/  MOV R92, 0x10 ;  /* 0x00000010005c7802 */ /* 0x000fd20000000f00 */
[C---:B0-----:R-:W-:Y:S01]  /*1980*/  @P0 IMAD.WIDE.U32 R92, R117.reuse, R92, UR4 ;  /* 0x00000004755c0e25 */ /* 0x041fe2000f8e005c */
[----:B------:R-:W-:-:S04]  /*1990*/  IADD3 R117, PT, PT, R117, 0x100, RZ ;  /* 0x0000010075757810 */ /* 0x000fc80007ffe0ff */
[----:B------:R0:W-:Y:S03]  /*19a0*/  @P1 STG.E.128 desc[UR8][R92.64], R88 ;  /* 0x000000585c001986 */ /* 0x0001e6000c101d08 */
.L_x_8957:
[----:B------:R-:W-:Y:S05]  /*19b0*/  BSYNC.RECONVERGENT B0 ;  /* 0x0000000000007941 */ /* 0x000fea0003800200 */
.L_x_8956:
        /* <DEDUP_REMOVED lines=31> */
.L_x_8965:
        /* <DEDUP_REMOVED lines=29> */
.L_x_8964:
[----:B------:R-:W-:-:S04]  /*1d80*/  UISETP.NE.U32.AND UP1, UPT, UR16, URZ, UPT ;  /* 0x000000ff1000728c */ /* 0x000fc8000bf25070 */
[----:B------:R-:W-:-:S09]  /*1d90*/  UISETP.NE.AND.EX UP1, UPT, UR17, URZ, UPT, UP1 ;  /* 0x000000ff1100728c */ /* 0x000fd2000bf25310 */
[----:B------:R-:W-:Y:S05]  /*1da0*/  BRA.U UP1, `(.L_x_8967) ;  /* 0x0000000101747547 */ /* 0x000fea000b800000 */
        /* <DEDUP_REMOVED lines=29> */
.L_x_8967:
[----:B-----5:R-:W-:Y:S02]  /*1f80*/  HADD2.F32 R9, -RZ, R92.H0_H0 ;  /* 0x2000005cff097230 */ /* 0x020fe40000004100 */
[----:B------:R-:W-:Y:S02]  /*1f90*/  HADD2.F32 R10, -RZ, R80.H0_H0 ;  /* 0x20000050ff0a7230 */ /* 0x000fe40000004100 */
[----:B------:R-:W-:Y:S02]  /*1fa0*/  HADD2.F32 R92, -RZ, R92.H1_H1 ;  /* 0x3000005cff5c7230 */ /* 0x000fe40000004100 */
[----:B------:R-:W-:Y:S02]  /*1fb0*/  HADD2.F32 R89, -RZ, R80.H1_H1 ;  /* 0x30000050ff597230 */ /* 0x000fe40000004100 */
[----:B------:R-:W-:Y:S01]  /*1fc0*/  FADD.FTZ R9, R10, R9 ;  /* 0x000000090a097221 */ /* 0x000fe20000010000 */
[--C-:B------:R-:W-:Y:S02]  /*1fd0*/  HADD2.F32 R88, -RZ, R93.reuse.H0_H0 ;  /* 0x2000005dff587230 */ /* 0x100fe40000004100 */
[----:B------:R-:W-:-:S02]  /*1fe0*/  HADD2.F32 R98, -RZ, R93.H1_H1 ;  /* 0x3000005dff627230 */ /* 0x000fc40000004100 */
[----:B------:R-:W-:Y:S01]  /*1ff0*/  FADD.FTZ R10, R89, R92 ;  /* 0x0000005c590a7221 */ /* 0x000fe20000010000 */
[----:B------:R-:W-:Y:S02]  /*2000*/  HADD2.F32 R90, -RZ, R94.H0_H0 ;  /* 0x2000005eff5a7230 */ /* 0x000fe40000004100 */
[--C-:B------:R-:W-:Y:S02]  /*2010*/  HADD2.F32 R91, -RZ, R81.reuse.H1_H1 ;  /* 0x30000051ff5b7230 */ /* 0x100fe40000004100 */
[----:B------:R-:W-:Y:S02]  /*2020*/  HADD2.F32 R93, -RZ, R82.H0_H0 ;  /* 0x20000052ff5d7230 */ /* 0x000fe40000004100 */
[----:B------:R-:W-:Y:S02]  /*2030*/  HADD2.F32 R89, -RZ, R81.H0_H0 ;  /* 0x20000051ff597230 */ /* 0x000fe40000004100 */
[----:B------:R-:W-:Y:S01]  /*2040*/  FADD.FTZ R98, R91, R98 ;  /* 0x000000625b627221 */ /* 0x000fe20000010000 */
[----:B------:R-:W-:-:S02]  /*2050*/  HADD2.F32 R106, -RZ, R94.H1_H1 ;  /* 0x3000005eff6a7230 */ /* 0x000fc40000004100 */
[----:B------:R-:W-:Y:S01]  /*2060*/  FADD.FTZ R93, R93, R90 ;  /* 0x0000005a5d5d7221 */ /* 0x000fe20000010000 */
[----:B------:R-:W-:Y:S02]  /*2070*/  HADD2.F32 R97, -RZ, R82.H1_H1 ;  /* 0x30000052ff617230 */ /* 0x000fe40000004100 */
[----:B------:R-:W-:Y:S01]  /*2080*/  FADD.FTZ R89, R89, R88 ;  /* 0x0000005859597221 */ /* 0x000fe20000010000 */
[--C-:B------:R-:W-:Y:S02]  /*2090*/  HADD2.F32 R94, -RZ, R95.reuse.H0_H0 ;  /* 0x2000005fff5e7230 */ /* 0x100fe40000004100 */
[----:B------:R-:W-:Y:S02]  /*20a0*/  HADD2.F32 R95, -RZ, R95.H1_H1 ;  /* 0x3000005fff5f7230 */ /* 0x000fe40000004100 */
[----:B------:R-:W-:Y:S01]  /*20b0*/  FADD.FTZ R106, R97, R106 ;  /* 0x0000006a616a7221 */ /* 0x000fe20000010000 */
[--C-:B------:R-:W-:Y:S02]  /*20c0*/  HADD2.F32 R91, -RZ, R83.reuse.H0_H0 ;  /* 0x20000053ff5b7230 */ /* 0x100fe40000004100 */
        /* <DEDUP_REMOVED lines=23> */
.L_x_8966:
[----:B------:R-:W0:Y:S01]  /*2240*/  @UP0 LDCU.64 UR4, c[0x0][0x3a8] ;  /* 0x00007500ff0407ac */ /* 0x000e220008000a00 */
[----:B------:R-:W-:Y:S01]  /*2250*/  PLOP3.LUT P0, PT, PT, PT, UP0, 0x80, 0x8 ;  /* 0x000000000008781c */ /* 0x000fe20003f0f008 */
[----:B------:R-:W-:Y:S01]  /*2260*/  HFMA2 R92, -RZ, RZ, 0, 9.5367431640625e-07 ;  /* 0x00000010ff5c7431 */ /* 0x000fe200000001ff */
[----:B------:R-:W-:-:S11]  /*2270*/  PLOP3.LUT P1, PT, PT, PT, UP0, 0x80, 0x8 ;  /* 0x000000000008781c */ /* 0x000fd60003f2f008 */
[C---:B0-----:R-:W-:Y:S01]  /*2280*/  @P0 IMAD.WIDE.U32 R92, R117.reuse, R92, UR4 ;  /* 0x00000004755c0e25 */ /* 0x041fe2000f8e005c */
[----:B------:R-:W-:-:S04]  /*2290*/  IADD3 R117, PT, PT, R117, 0x100, RZ ;  /* 0x0000010075757810 */ /* 0x000fc80007ffe0ff */
[----:B------:R2:W-:Y:S03]  /*22a0*/  @P1 STG.E.128 desc[UR8][R92.64], R88 ;  /* 0x000000585c001986 */ /* 0x0005e6000c101d08 */
.L_x_8963:
[----:B------:R-:W-:Y:S05]  /*22b0*/  BSYNC.RECONVERGENT B0 ;  /* 0x0000000000007941 */ /* 0x000fea0003800200 */
.L_x_8962:
[----:B------:R-:W-:Y:S01]  /*22c0*/  ISETP.GE.U32.AND P4, PT, R5, 0x400, PT ;  /* 0x000004000500780c */ /* 0x000fe20003f86070 */
[----:B------:R-:W-:-:S12]  /*22d0*/  BSSY.RECONVERGENT B0, `(.L_x_8968) ;  /* 0x000008d000007945 */ /* 0x000fd80003800200 */
[----:B------:R-:W-:Y:S05]  /*22e0*/  @!P4 BRA `(.L_x_8969) ;  /* 0x00000008002cc947 */ /* 0x000fea0003800000 */
[----:B------:R-:W-:Y:S01]  /*22f0*/  ISETP.NE.U32.AND P0, PT, RZ, UR14, PT ;  /* 0x0000000eff007c0c */ /* 0x000fe2000bf05070 */
[----:B0-2---:R-:W0:Y:S01]  /*2300*/  LDC.64 R92, c[0x0][0x390] ;  /* 0x0000e400ff5c7b82 */ /* 0x005e220000000a00 */
        /* <DEDUP_REMOVED lines=26> */
.L_x_8971:
        /* <DEDUP_REMOVED lines=29> */
.L_x_8970:
        /* <DEDUP_REMOVED lines=32> */
.L_x_8973:
        /* <DEDUP_REMOVED lines=44> */
.L_x_8972:
[----:B------:R-:W0:Y:S01]  /*2b40*/  @UP0 LDCU.64 UR4, c[0x0][0x3a8] ;  /* 0x00007500ff0407ac */ /* 0x000e220008000a00 */
[----:B------:R-:W-:Y:S02]  /*2b50*/  PLOP3.LUT P0, PT, PT, PT, UP0, 0x80, 0x8 ;  /* 0x000000000008781c */ /* 0x000fe40003f0f008 */
[----:B------:R-:W-:Y:S02]  /*2b60*/  PLOP3.LUT P1, PT, PT, PT, UP0, 0x80, 0x8 ;  /* 0x000000000008781c */ /* 0x000fe40003f2f008 */
[----:B------:R-:W-:-:S09]  /*2b70*/  MOV R92, 0x10 ;  /* 0x00000010005c7802 */ /* 0x000fd20000000f00 */
[----:B0-----:R-:W-:-:S05]  /*2b80*/  @P0 IMAD.WIDE.U32 R92, R117, R92, UR4 ;  /* 0x00000004755c0e25 */ /* 0x001fca000f8e005c */
[----:B------:R3:W-:Y:S02]  /*2b90*/  @P1 STG.E.128 desc[UR8][R92.64], R88 ;  /* 0x000000585c001986 */ /* 0x0007e4000c101d08 */
.L_x_8969:
[----:B------:R-:W-:Y:S05]  /*2ba0*/  BSYNC.RECONVERGENT B0 ;  /* 0x0000000000007941 */ /* 0x000fea0003800200 */
.L_x_8968:
[----:B0-23--:R-:W-:Y:S01]  /*2bb0*/  FADD.FTZ R93, RZ, R3 ;  /* 0x00000003ff5d7221 */ /* 0x00dfe20000010000 */
        /* <DEDUP_REMOVED lines=41> */
[----:B------:R-:W1:Y:S02]  /*2e50*/  SHFL.BFLY PT, R92, R117, 0x4, 0x1f ;  /* 0x0c801f00755c7f89 */ /* 0x000e6400000e0000 */
[----:B-1----:R-:W-:Y:S02]  /*2e60*/  FADD.FTZ R118, R117, R92 ;  /* 0x0000005c75767221 */ /* 0x002fe40000010000 */
        /* <DEDUP_REMOVED lines=92> */
.L_x_8975:
[----:B------:R-:W-:Y:S05]  /*3430*/  BSYNC.RECONVERGENT B0 ;  /* 0x0000000000007941 */ /* 0x000fea0003800200 */
.L_x_8974:
        /* <DEDUP_REMOVED lines=13> */
.L_x_8977:
[----:B------:R-:W-:Y:S05]  /*3510*/  BSYNC.RECONVERGENT B0 ;  /* 0x0000000000007941 */ /* 0x000fea0003800200 */
.L_x_8976:
        /* <DEDUP_REMOVED lines=86> */
[----:B------:R-:W-:Y:S02]  /*3a80*/  F2FP.F16.F32.PACK_AB R92, R93, R92 ;  /* 0x0000005c5d5c723e */ /* 0x000fe400000000ff */
[----:B------:R-:W-:Y:S01]  /*3a90*/  F2FP.F16.F32.PACK_AB R93, R122, R95 ;  /* 0x0000005f7a5d723e */ /* 0x000fe200000000ff */
        /* <DEDUP_REMOVED lines=8> */
[----:B------:R-:W-:Y:S02]  /*3b20*/  F2FP.F16.F32.PACK_AB R94, R95, R94 ;  /* 0x0000005e5f5e723e */ /* 0x000fe400000000ff */
[----:B------:R-:W-:Y:S02]  /*3b30*/  F2FP.F16.F32.PACK_AB R95, R124, R121 ;  /* 0x000000797c5f723e */ /* 0x000fe400000000ff */
[----:B------:R-:W0:Y:S02]  /*3b40*/  LDC.64 R120, c[0x0][0x428] ;  /* 0x00010a00ff787b82 */ /* 0x000e240000000a00 */
[C---:B0-----:R-:W-:Y:S01]  /*3b50*/  IMAD.WIDE.U32 R120, R0.reuse, 0x10, R120 ;  /* 0x0000001000787825 */ /* 0x041fe200078e0078 */
[----:B------:R-:W-:-:S04]  /*3b60*/  IADD3 R0, PT, PT, R0, 0x100, RZ ;  /* 0x0000010000007810 */ /* 0x000fc80007ffe0ff */
[----:B------:R0:W-:Y:S03]  /*3b70*/  STG.E.128 desc[UR8][R120.64], R92 ;  /* 0x0000005c78007986 */ /* 0x0001e6000c101d08 */
.L_x_8979:
[----:B------:R-:W-:Y:S05]  /*3b80*/  BSYNC.RECONVERGENT B0 ;  /* 0x0000000000007941 */ /* 0x000fea0003800200 */
.L_x_8978:
        /* <DEDUP_REMOVED lines=34> */
.L_x_8981:
[----:B------:R-:W-:Y:S05]  /*3db0*/  BSYNC.RECONVERGENT B0 ;  /* 0x0000000000007941 */ /* 0x000fea0003800200 */
.L_x_8980:
        /* <DEDUP_REMOVED lines=34> */
.L_x_8983:
[----:B------:R-:W-:Y:S05]  /*3fe0*/  BSYNC.RECONVERGENT B0 ;  /* 0x0000000000007941 */ /* 0x000fea0003800200 */
.L_x_8982:
        /* <DEDUP_REMOVED lines=25> */
[----:B------:R-:W-:Y:S01]  /*4180*/  F2FP.F16.F32.PACK_AB R95, R118, R95 ;  /* 0x0000005f765f723e */ /* 0x000fe200000000ff */
[----:B------:R-:W-:Y:S01]  /*4190*/  FFMA.FTZ R121, R92, R29, R21 ;  /* 0x0000001d5c797223 */ /* 0x000fe20000010015 */
[----:B------:R-:W-:-:S02]  /*41a0*/  F2FP.F16.F32.PACK_AB R94, R119, R94 ;  /* 0x0000005e775e723e */ /* 0x000fc400000000ff */
[----:B------:R-:W0:Y:S01]  /*41b0*/  LDC.64 R118, c[0x0][0x428] ;  /* 0x00010a00ff767b82 */ /* 0x000e220000000a00 */
[----:B------:R-:W-:Y:S02]  /*41c0*/  F2FP.F16.F32.PACK_AB R93, R120, R93 ;  /* 0x0000005d785d723e */ /* 0x000fe400000000ff */
[----:B------:R-:W-:Y:S01]  /*41d0*/  F2FP.F16.F32.PACK_AB R92, R121, R122 ;  /* 0x0000007a795c723e */ /* 0x000fe200000000ff */
[----:B0-----:R-:W-:-:S05]  /*41e0*/  IMAD.WIDE.U32 R118, R0, 0x10, R118 ;  /* 0x0000001000767825 */ /* 0x001fca00078e0076 */
[----:B------:R4:W-:Y:S02]  /*41f0*/  STG.E.128 desc[UR8][R118.64], R92 ;  /* 0x0000005c76007986 */ /* 0x0009e4000c101d08 */
.L_x_8985:
[----:B------:R-:W-:Y:S05]  /*4200*/  BSYNC.RECONVERGENT B0 ;  /* 0x0000000000007941 */ /* 0x000fea0003800200 */
.L_x_8984:
[----:B------:R-:W-:Y:S02]  /*4210*/  UIADD3 UR6, UPT, UPT, UR6, UR12, URZ ;  /* 0x0000000c06067290 */ /* 0x000fe4000fffe0ff */
[----:B------:R-:W-:Y:S02]  /*4220*/  UPLOP3.LUT UP2, UPT, UPT, UPT, UP2, 0x40, 0x4 ;  /* 0x000000000004789c */ /* 0x000fe40003f4e820 */
[----:B------:R-:W-:-:S09]  /*4230*/  UISETP.GE.AND UP1, UPT, UR6, UR13, UPT ;  /* 0x0000000d0600728c */ /* 0x000fd2000bf26270 */
[----:B------:R-:W-:Y:S05]  /*4240*/  BRA.U !UP1, `(.L_x_8986) ;  /* 0xffffffc509607547 */ /* 0x000fea000b83ffff */
[----:B------:R-:W-:Y:S05]  /*4250*/  EXIT ;  /* 0x000000000000794d */ /* 0x000fea0003800000 */
.L_x_8987:
        /* <DEDUP_REMOVED lines=10> */
.L_x_18046:


//--------------------- .text._ZN10layer_norm31ln_parallel_residual_fwd_kernelINS_13Kernel_traitsIf6__halfS2_S2_fjLj8192ELj1ELj1ELj8ELj16ENS_18Kernel_traits_baseILj8192EfS2_S2_S2_fjLj256EEEEELb0ELb1ELb1EEEvNS_9FwdParamsE --------------------------
	.section	.text._ZN10layer_norm31ln_parallel_residual_fwd_kernelINS_13Kernel_traitsIf6__halfS2_S2_fjLj8192ELj1ELj1ELj8ELj16ENS_18Kernel_traits_baseILj8192EfS2_S2_S2_fjLj256EEEEELb0ELb1ELb1EEEvNS_9FwdParamsE,"ax",@progbits
	.align	128
        .global         _ZN10layer_norm31ln_parallel_residual_fwd_kernelINS_13Kernel_traitsIf6__halfS2_S2_fjLj8192ELj1ELj1ELj8ELj16ENS_18Kernel_traits_baseILj8192EfS2_S2_S2_fjLj256EEEEELb0ELb1ELb1EEEvNS_9FwdParamsE
        .type           _ZN10layer_norm31ln_parallel_residual_fwd_kernelINS_13Kernel_traitsIf6__halfS2_S2_fjLj8192ELj1ELj1ELj8ELj16ENS_18Kernel_traits_baseILj8192EfS2_S2_S2_fjLj256EEEEELb0ELb1ELb1EEEvNS_9FwdParamsE,@function
        .size           _ZN10layer_norm31ln_parallel_residual_fwd_kernelINS_13Kernel_traitsIf6__halfS2_S2_fjLj8192ELj1ELj1ELj8ELj16ENS_18Kernel_traits_baseILj8192EfS2_S2_S2_fjLj256EEEEELb0ELb1ELb1EEEvNS_9FwdParamsE,(.L_x_18047 - _ZN10layer_norm31ln_parallel_residual_fwd_kernelINS_13Kernel_traitsIf6__halfS2_S2_fjLj8192ELj1ELj1ELj8ELj16ENS_18Kernel_traits_baseILj8192EfS2_S2_S2_fjLj256EEEEELb0ELb1ELb1EEEvNS_9FwdParamsE)
        .other          _ZN10layer_norm31ln_parallel_residual_fwd_kernelINS_13Kernel_traitsIf6__halfS2_S2_fjLj8192ELj1ELj1ELj8ELj16ENS_18Kernel_traits_baseILj8192EfS2_S2_S2_fjLj256EEEEELb0ELb1ELb1EEEvNS_9FwdParamsE,@"STO_CUDA_ENTRY STV_DEFAULT"
_ZN10layer_norm31ln_parallel_residual_fwd_kernelINS_13Kernel_traitsIf6__halfS2_S2_fjLj8192ELj1ELj1ELj8ELj16ENS_18Kernel_traits_baseILj8192EfS2_S2_S2_fjLj256EEEEELb0ELb1ELb1EEEvNS_9FwdParamsE:
.text._ZN10layer_norm31ln_parallel_residual_fwd_kernelINS_13Kernel_traitsIf6__halfS2_S2_fjLj8192ELj1ELj1ELj8ELj16ENS_18Kernel_traits_baseILj8192EfS2_S2_S2_fjLj256EEEEELb0ELb1ELb1EEEvNS_9FwdParamsE:
        /* <DEDUP_REMOVED lines=34> */
.L_x_8988:
        /* <DEDUP_REMOVED lines=26> */
.L_x_8989:
        /* <DEDUP_REMOVED lines=11> */
.L_x_9010:
[----:B----4-:R-:W-:Y:S01]  /*0470*/  ISETP.NE.U32.AND P2, PT, RZ, UR10, PT ;  /* 0x0000000aff007c0c */ /* 0x010fe2000bf45070 */
[----:B------:R-:W4:Y:S01]  /*0480*/  LDC.64 R112, c[0x0][0x390] ;  /* 0x0000e400ff707b82 */ /* 0x000f220000000a00 */
[----:B-1----:R-:W-:Y:S02]  /*0490*/  IMAD R0, R92, UR8, RZ ;  /* 0x000000085c007c24 */ /* 0x002fe4000f8e02ff */
[----:B------:R-:W-:-:S03]  /*04a0*/  ISETP.NE.AND.EX P2, PT, RZ, UR11, PT, P2 ;  /* 0x0000000bff007c0c */ /* 0x000fc6000bf45320 */
[----:B0-----:R-:W-:Y:S02]  /*04b0*/  SHF.R.S32.HI R7, RZ, 0x1f, R0 ;  /* 0x0000001fff077819 */ /* 0x001fe40000011400 */
[----:B0-----:R-:W0:Y:S02]  /*04c0*/  @P1 LDC.64 R2, c[0x0][0x398] ;  /* 0x0000e600ff021b82 */ /* 0x001e240000000a00 */
        /* <DEDUP_REMOVED lines=8> */
[----:B------:R0:W5:Y:S01]  /*0550*/  @P2 LDG.E.128 R16, desc[UR6][R4.64] ;  /* 0x0000000604102981 */ /* 0x000162000c1e1d00 */
[----:B------:R-:W-:Y:S05]  /*0560*/  @!P1 BRA `(.L_x_8990) ;  /* 0x00000004002c9947 */ /* 0x000fea0003800000 */
[----:B------:R-:W-:Y:S05]  /*0570*/  @!P2 BRA `(.L_x_8991) ;  /* 0x0000000000b4a947 */ /* 0x000fea0003800000 */
[----:B-----5:R-:W-:Y:S02]  /*0580*/  HADD2.F32 R0, -RZ, R88.H0_H0 ;  /* 0x20000058ff007230 */ /* 0x020fe40000004100 */
[----:B0-----:R-:W-:Y:S02]  /*0590*/  HADD2.F32 R3, -RZ, R20.H0_H0 ;  /* 0x20000014ff037230 */ /* 0x001fe40000004100 */
[----:B------:R-:W-:Y:S02]  /*05a0*/  HADD2.F32 R6, -RZ, R90.H0_H0 ;  /* 0x2000005aff067230 */ /* 0x000fe40000004100 */
[----:B------:R-:W-:Y:S02]  /*05b0*/  HADD2.F32 R7, -RZ, R22.H0_H0 ;  /* 0x20000016ff077230 */ /* 0x000fe40000004100 */
[----:B------:R-:W-:Y:S01]  /*05c0*/  FADD.FTZ R0, R0, R3 ;  /* 0x0000000300007221 */ /* 0x000fe20000010000 */
[----:B------:R-:W-:Y:S02]  /*05d0*/  HADD2.F32 R88, -RZ, R88.H1_H1 ;  /* 0x30000058ff587230 */ /* 0x000fe40000004100 */
[----:B------:R-:W-:-:S02]  /*05e0*/  HADD2.F32 R2, -RZ, R89.H0_H0 ;  /* 0x20000059ff027230 */ /* 0x000fc40000004100 */
[----:B------:R-:W-:Y:S01]  /*05f0*/  FADD.FTZ R6, R6, R7 ;  /* 0x0000000706067221 */ /* 0x000fe20000010000 */
[----:B------:R-:W-:Y:S02]  /*0600*/  HADD2.F32 R3, -RZ, R20.H1_H1 ;  /* 0x30000014ff037230 */ /* 0x000fe40000004100 */
        /* <DEDUP_REMOVED lines=18> */
[----:B------:R-:W-:Y:S02]  /*0730*/  HADD2.F32 R9, -RZ, R17.H0_H0 ;  /* 0x20000011ff097230 */ /* 0x000fe40000004100 */
        /* <DEDUP_REMOVED lines=17> */
.L_x_8991:
[----:B-----5:R-:W-:Y:S02]  /*0850*/  HADD2.F32 R10, -RZ, R88.H0_H0 ;  /* 0x20000058ff0a7230 */ /* 0x020fe40000004100 */
[----:B------:R-:W-:Y:S02]  /*0860*/  HADD2.F32 R9, -RZ, R89.H0_H0 ;  /* 0x20000059ff097230 */ /* 0x000fe40000004100 */
[----:B------:R-:W-:Y:S02]  /*0870*/  HADD2.F32 R8, -RZ, R90.H0_H0 ;  /* 0x2000005aff087230 */ /* 0x000fe40000004100 */
[----:B0-----:R-:W-:Y:S02]  /*0880*/  HADD2.F32 R3, -RZ, R20.H0_H0 ;  /* 0x20000014ff037230 */ /* 0x001fe40000004100 */
        /* <DEDUP_REMOVED lines=25> */
.L_x_8990:
[----:B------:R-:W-:Y:S05]  /*0a20*/  @!P2 BRA `(.L_x_8993) ;  /* 0x000000000074a947 */ /* 0x000fea0003800000 */
        /* <DEDUP_REMOVED lines=29> */
.L_x_8993:
[--C-:B-----5:R-:W-:Y:S02]  /*0c00*/  HADD2.F32 R10, -RZ, R88.reuse.H0_H0 ;  /* 0x20000058ff0a7230 */ /* 0x120fe40000004100 */
[----:B0-----:R-:W-:Y:S02]  /*0c10*/  HADD2.F32 R3, -RZ, R88.H1_H1 ;  /* 0x30000058ff037230 */ /* 0x001fe40000004100 */
[--C-:B------:R-:W-:Y:S02]  /*0c20*/  HADD2.F32 R9, -RZ, R89.reuse.H0_H0 ;  /* 0x20000059ff097230 */ /* 0x100fe40000004100 */
[----:B------:R-:W-:Y:S02]  /*0c30*/  HADD2.F32 R4, -RZ, R89.H1_H1 ;  /* 0x30000059ff047230 */ /* 0x000fe40000004100 */
[--C-:B------:R-:W-:Y:S02]  /*0c40*/  HADD2.F32 R8, -RZ, R90.reuse.H0_H0 ;  /* 0x2000005aff087230 */ /* 0x100fe40000004100 */
[----:B------:R-:W-:-:S02]  /*0c50*/  HADD2.F32 R5, -RZ, R90.H1_H1 ;  /* 0x3000005aff057230 */ /* 0x000fc40000004100 */
[--C-:B------:R-:W-:Y:S02]  /*0c60*/  HADD2.F32 R7, -RZ, R91.reuse.H0_H0 ;  /* 0x2000005bff077230 */ /* 0x100fe40000004100 */
[----:B------:R-:W-:-:S07]  /*0c70*/  HADD2.F32 R6, -RZ, R91.H1_H1 ;  /* 0x3000005bff067230 */ /* 0x000fce0000004100 */
.L_x_8992:
        /* <DEDUP_REMOVED lines=27> */
.L_x_8995:
        /* <DEDUP_REMOVED lines=29> */
.L_x_8994:
        /* <DEDUP_REMOVED lines=32> */
.L_x_8997:
[----:B-----5:R-:W-:Y:S02]  /*1200*/  HADD2.F32 R0, -RZ, R88.H0_H0 ;  /* 0x20000058ff007230 */ /* 0x020fe40000004100 */
[----:B------:R-:W-:Y:S02]  /*1210*/  HADD2.F32 R13, -RZ, R20.H0_H0 ;  /* 0x20000014ff0d7230 */ /* 0x000fe40000004100 */
        /* <DEDUP_REMOVED lines=16> */
[----:B------:R-:W-:Y:S02]  /*1320*/  HADD2.F32 R100, -RZ, R23.H1_H1 ;  /* 0x30000017ff647230 */ /* 0x000fe40000004100 */
        /* <DEDUP_REMOVED lines=8> */
[--C-:B------:R-:W-:Y:S02]  /*13b0*/  HADD2.F32 R96, -RZ, R18.reuse.H0_H0 ;  /* 0x20000012ff607230 */ /* 0x100fe40000004100 */
[--C-:B------:R-:W-:Y:S02]  /*13c0*/  HADD2.F32 R13, -RZ, R19.reuse.H0_H0 ;  /* 0x20000013ff0d7230 */ /* 0x100fe40000004100 */
[----:B------:R-:W-:Y:S01]  /*13d0*/  FADD.FTZ R14, R14, R89 ;  /* 0x000000590e0e7221 */ /* 0x000fe20000010000 */
[----:B------:R-:W-:Y:S02]  /*13e0*/  HADD2.F32 R15, -RZ, R19.H1_H1 ;  /* 0x30000013ff0f7230 */ /* 0x000fe40000004100 */
[----:B------:R-:W-:Y:S01]  /*13f0*/  FADD.FTZ R96, R96, R91 ;  /* 0x0000005b60607221 */ /* 0x000fe20000010000 */
[----:B------:R-:W-:-:S02]  /*1400*/  HADD2.F32 R99, -RZ, R18.H1_H1 ;  /* 0x30000012ff637230 */ /* 0x000fc40000004100 */
[----:B------:R-:W-:Y:S01]  /*1410*/  FADD.FTZ R98, R13, R98 ;  /* 0x000000620d627221 */ /* 0x000fe20000010000 */
[----:B------:R-:W-:Y:S02]  /*1420*/  HADD2.F32 R97, -RZ, R17.H1_H1 ;  /* 0x30000011ff617230 */ /* 0x000fe40000004100 */
[----:B------:R-:W-:Y:S01]  /*1430*/  FADD.FTZ R102, R15, R100 ;  /* 0x000000640f667221 */ /* 0x000fe20000010000 */
[----:B------:R-:W-:Y:S02]  /*1440*/  HADD2.F32 R95, -RZ, R16.H1_H1 ;  /* 0x30000010ff5f7230 */ /* 0x000fe40000004100 */
[----:B------:R-:W-:Y:S01]  /*1450*/  FADD.FTZ R99, R99, R90 ;  /* 0x0000005a63637221 */ /* 0x000fe20000010000 */
[----:B------:R-:W-:Y:S01]  /*1460*/  FADD.FTZ R97, R97, R14 ;  /* 0x0000000e61617221 */ /* 0x000fe20000010000 */
[----:B------:R-:W-:Y:S01]  /*1470*/  F2FP.F16.F32.PACK_AB R15, R102, R98 ;  /* 0x00000062660f723e */ /* 0x000fe200000000ff */
[----:B------:R-:W-:Y:S02]  /*1480*/  FADD.FTZ R95, R95, R88 ;  /* 0x000000585f5f7221 */ /* 0x000fe40000010000 */
[----:B------:R-:W-:-:S02]  /*1490*/  F2FP.F16.F32.PACK_AB R14, R99, R96 ;  /* 0x00000060630e723e */ /* 0x000fc400000000ff */
[----:B------:R-:W-:Y:S02]  /*14a0*/  F2FP.F16.F32.PACK_AB R13, R97, R94 ;  /* 0x0000005e610d723e */ /* 0x000fe400000000ff */
[----:B------:R-:W-:-:S07]  /*14b0*/  F2FP.F16.F32.PACK_AB R12, R95, R0 ;  /* 0x000000005f0c723e */ /* 0x000fce00000000ff */
.L_x_8996:
        /* <DEDUP_REMOVED lines=14> */
[--C-:B-----5:R-:W-:Y:S02]  /*15a0*/  HADD2.F32 R100, -RZ, R88.reuse.H0_H0 ;  /* 0x20000058ff647230 */ /* 0x120fe40000004100 */
[----:B------:R-:W-:Y:S02]  /*15b0*/  HADD2.F32 R103, -RZ, R88.H1_H1 ;  /* 0x30000058ff677230 */ /* 0x000fe40000004100 */
[--C-:B0-----:R-:W-:Y:S02]  /*15c0*/  HADD2.F32 R104, -RZ, R89.reuse.H0_H0 ;  /* 0x20000059ff687230 */ /* 0x101fe40000004100 */
[----:B------:R-:W-:Y:S02]  /*15d0*/  HADD2.F32 R106, -RZ, R89.H1_H1 ;  /* 0x30000059ff6a7230 */ /* 0x000fe40000004100 */
[--C-:B------:R-:W-:Y:S02]  /*15e0*/  HADD2.F32 R105, -RZ, R90.reuse.H0_H0 ;  /* 0x2000005aff697230 */ /* 0x100fe40000004100 */
[----:B------:R-:W-:-:S02]  /*15f0*/  HADD2.F32 R107, -RZ, R90.H1_H1 ;  /* 0x3000005aff6b7230 */ /* 0x000fc40000004100 */
[--C-:B------:R-:W-:Y:S02]  /*1600*/  HADD2.F32 R108, -RZ, R91.reuse.H0_H0 ;  /* 0x2000005bff6c7230 */ /* 0x100fe40000004100 */
[----:B------:R-:W-:Y:S01]  /*1610*/  HADD2.F32 R109, -RZ, R91.H1_H1 ;  /* 0x3000005bff6d7230 */ /* 0x000fe20000004100 */
[----:B------:R-:W-:Y:S06]  /*1620*/  BRA `(.L_x_9000) ;  /* 0x00000004009c7947 */ /* 0x000fec0003800000 */
.L_x_8999:
        /* <DEDUP_REMOVED lines=29> */
.L_x_8998:
[----:B------:R-:W-:Y:S05]  /*1800*/  BRA.U UP1, `(.L_x_9001) ;  /* 0x0000000101747547 */ /* 0x000fea000b800000 */
        /* <DEDUP_REMOVED lines=29> */
.L_x_9001:
[----:B0----5:R-:W-:Y:S02]  /*19e0*/  HADD2.F32 R12, -RZ, R88.H0_H0 ;  /* 0x20000058ff0c7230 */ /* 0x021fe40000004100 */
        /* <DEDUP_REMOVED lines=10> */
[----:B------:R-:W-:Y:S02]  /*1a90*/  HADD2.F32 R109, -RZ, R23.H1_H1 ;  /* 0x30000017ff6d7230 */ /* 0x000fe40000004100 */
[----:B------:R-:W-:Y:S02]  /*1aa0*/  HADD2.F32 R15, -RZ, R89.H0_H0 ;  /* 0x20000059ff0f7230 */ /* 0x000fe40000004100 */
[----:B------:R-:W-:-:S02]  /*1ab0*/  HADD2.F32 R104, -RZ, R90.H1_H1 ;  /* 0x3000005aff687230 */ /* 0x000fc40000004100 */
[----:B------:R-:W-:Y:S01]  /*1ac0*/  FADD.FTZ R109, R109, R108 ;  /* 0x0000006c6d6d7221 */ /* 0x000fe20000010000 */
[----:B------:R-:W-:Y:S02]  /*1ad0*/  HADD2.F32 R88, -RZ, R21.H0_H0 ;  /* 0x20000015ff587230 */ /* 0x000fe40000004100 */
[----:B------:R-:W-:Y:S02]  /*1ae0*/  HADD2.F32 R91, -RZ, R22.H1_H1 ;  /* 0x30000016ff5b7230 */ /* 0x000fe40000004100 */
        /* <DEDUP_REMOVED lines=27> */
.L_x_9000:
        /* <DEDUP_REMOVED lines=14> */
[----:B0----5:R-:W-:Y:S02]  /*1d80*/  HADD2.F32 R115, -RZ, R90.H0_H0 ;  /* 0x2000005aff737230 */ /* 0x021fe40000004100 */
[----:B------:R-:W-:Y:S02]  /*1d90*/  HADD2.F32 R116, -RZ, R91.H0_H0 ;  /* 0x2000005bff747230 */ /* 0x000fe40000004100 */
[--C-:B------:R-:W-:Y:S02]  /*1da0*/  HADD2.F32 R110, -RZ, R88.reuse.H0_H0 ;  /* 0x20000058ff6e7230 */ /* 0x100fe40000004100 */
[----:B------:R-:W-:Y:S02]  /*1db0*/  HADD2.F32 R113, -RZ, R88.H1_H1 ;  /* 0x30000058ff717230 */ /* 0x000fe40000004100 */
[--C-:B------:R-:W-:Y:S02]  /*1dc0*/  HADD2.F32 R112, -RZ, R89.reuse.H0_H0 ;  /* 0x20000059ff707230 */ /* 0x100fe40000004100 */
[----:B------:R-:W-:-:S02]  /*1dd0*/  HADD2.F32 R114, -RZ, R89.H1_H1 ;  /* 0x30000059ff727230 */ /* 0x000fc40000004100 */
[----:B------:R-:W-:Y:S02]  /*1de0*/  HADD2.F32 R90, -RZ, R90.H1_H1 ;  /* 0x3000005aff5a7230 */ /* 0x000fe40000004100 */
[----:B------:R-:W-:Y:S01]  /*1df0*/  HADD2.F32 R91, -RZ, R91.H1_H1 ;  /* 0x3000005bff5b7230 */ /* 0x000fe20000004100 */
[----:B------:R-:W-:Y:S06]  /*1e00*/  BRA `(.L_x_9004) ;  /* 0x00000004009c7947 */ /* 0x000fec0003800000 */
.L_x_9003:
[----:B-----5:R-:W-:Y:S02]  /*1e10*/  HADD2.F32 R110, -RZ, R88.H0_H0 ;  /* 0x20000058ff6e7230 */ /* 0x020fe40000004100 */
[----:B0-----:R-:W-:Y:S02]  /*1e20*/  HADD2.F32 R13, -RZ, R16.H0_H0 ;  /* 0x20000010ff0d7230 */ /* 0x001fe40000004100 */
[----:B------:R-:W-:Y:S02]  /*1e30*/  HADD2.F32 R112, -RZ, R89.H0_H0 ;  /* 0x20000059ff707230 */ /* 0x000fe40000004100 */
[----:B------:R-:W-:Y:S02]  /*1e40*/  HADD2.F32 R115, -RZ, R90.H0_H0 ;  /* 0x2000005aff737230 */ /* 0x000fe40000004100 */
[----:B------:R-:W-:Y:S01]  /*1e50*/  FADD.FTZ R110, R13, R110 ;  /* 0x0000006e0d6e7221 */ /* 0x000fe20000010000 */
[----:B------:R-:W-:Y:S02]  /*1e60*/  HADD2.F32 R13, -RZ, R17.H0_H0 ;  /* 0x20000011ff0d7230 */ /* 0x000fe40000004100 */
[----:B------:R-:W-:-:S02]  /*1e70*/  HADD2.F32 R12, -RZ, R18.H0_H0 ;  /* 0x20000012ff0c7230 */ /* 0x000fc40000004100 */
[----:B------:R-:W-:Y:S02]  /*1e80*/  HADD2.F32 R116, -RZ, R91.H0_H0 ;  /* 0x2000005bff747230 */ /* 0x000fe40000004100 */
[----:B------:R-:W-:Y:S01]  /*1e90*/  FADD.FTZ R112, R13, R112 ;  /* 0x000000700d707221 */ /* 0x000fe20000010000 */
[----:B------:R-:W-:Y:S02]  /*1ea0*/  HADD2.F32 R88, -RZ, R88.H1_H1 ;  /* 0x30000058ff587230 */ /* 0x000fe40000004100 */
[----:B------:R-:W-:Y:S01]  /*1eb0*/  FADD.FTZ R115, R12, R115 ;  /* 0x000000730c737221 */ /* 0x000fe20000010000 */
[----:B------:R-:W-:Y:S02]  /*1ec0*/  HADD2.F32 R89, -RZ, R89.H1_H1 ;  /* 0x30000059ff597230 */ /* 0x000fe40000004100 */
[----:B------:R-:W-:Y:S02]  /*1ed0*/  HADD2.F32 R15, -RZ, R19.H0_H0 ;  /* 0x20000013ff0f7230 */ /* 0x000fe40000004100 */
[----:B------:R-:W-:-:S02]  /*1ee0*/  HADD2.F32 R90, -RZ, R90.H1_H1 ;  /* 0x3000005aff5a7230 */ /* 0x000fc40000004100 */
[----:B------:R-:W-:Y:S02]  /*1ef0*/  HADD2.F32 R91, -RZ, R91.H1_H1 ;  /* 0x3000005bff5b7230 */ /* 0x000fe40000004100 */
[----:B------:R-:W-:Y:S01]  /*1f00*/  FADD.FTZ R116, R15, R116 ;  /* 0x000000740f747221 */ /* 0x000fe20000010000 */
[----:B------:R-:W-:Y:S02]  /*1f10*/  HADD2.F32 R12, -RZ, R19.H1_H1 ;  /* 0x30000013ff0c7230 */ /* 0x000fe40000004100 */
[----:B------:R-:W-:Y:S02]  /*1f20*/  HADD2.F32 R13, -RZ, R18.H1_H1 ;  /* 0x30000012ff0d7230 */ /* 0x000fe40000004100 */
        /* <DEDUP_REMOVED lines=11> */
.L_x_9002:
[----:B------:R-:W-:Y:S05]  /*1fe0*/  BRA.U UP1, `(.L_x_9005) ;  /* 0x0000000101747547 */ /* 0x000fea000b800000 */
        /* <DEDUP_REMOVED lines=29> */
.L_x_9005:
[----:B-----5:R-:W-:Y:S02]  /*21c0*/  HADD2.F32 R110, -RZ, R88.H0_H0 ;  /* 0x20000058ff6e7230 */ /* 0x020fe40000004100 */
[----:B0-----:R-:W-:Y:S02]  /*21d0*/  HADD2.F32 R13, -RZ, R20.H0_H0 ;  /* 0x20000014ff0d7230 */ /* 0x001fe40000004100 */
[----:B------:R-:W-:Y:S02]  /*21e0*/  HADD2.F32 R113, -RZ, R88.H1_H1 ;  /* 0x30000058ff717230 */ /* 0x000fe40000004100 */
[--C-:B------:R-:W-:Y:S02]  /*21f0*/  HADD2.F32 R14, -RZ, R89.reuse.H0_H0 ;  /* 0x20000059ff0e7230 */ /* 0x100fe40000004100 */
[----:B------:R-:W-:Y:S01]  /*2200*/  FADD.FTZ R110, R13, R110 ;  /* 0x0000006e0d6e7221 */ /* 0x000fe20000010000 */
[----:B------:R-:W-:Y:S02]  /*2210*/  HADD2.F32 R114, -RZ, R89.H1_H1 ;  /* 0x30000059ff727230 */ /* 0x000fe40000004100 */
[----:B------:R-:W-:-:S02]  /*2220*/  HADD2.F32 R12, -RZ, R20.H1_H1 ;  /* 0x30000014ff0c7230 */ /* 0x000fc40000004100 */
[--C-:B------:R-:W-:Y:S02]  /*2230*/  HADD2.F32 R13, -RZ, R21.reuse.H0_H0 ;  /* 0x20000015ff0d7230 */ /* 0x100fe40000004100 */
[----:B------:R-:W-:Y:S02]  /*2240*/  HADD2.F32 R15, -RZ, R21.H1_H1 ;  /* 0x30000015ff0f7230 */ /* 0x000fe40000004100 */
[----:B------:R-:W-:Y:S01]  /*2250*/  FADD.FTZ R113, R12, R113 ;  /* 0x000000710c717221 */ /* 0x000fe20000010000 */
[--C-:B------:R-:W-:Y:S02]  /*2260*/  HADD2.F32 R88, -RZ, R90.reuse.H0_H0 ;  /* 0x2000005aff587230 */ /* 0x100fe40000004100 */
[----:B------:R-:W-:Y:S01]  /*2270*/  FADD.FTZ R14, R13, R14 ;  /* 0x0000000e0d0e7221 */ /* 0x000fe20000010000 */
[----:B------:R-:W-:Y:S02]  /*2280*/  HADD2.F32 R90, -RZ, R90.H1_H1 ;  /* 0x3000005aff5a7230 */ /* 0x000fe40000004100 */
[----:B------:R-:W-:Y:S01]  /*2290*/  FADD.FTZ R114, R15, R114 ;  /* 0x000000720f727221 */ /* 0x000fe20000010000 */
[----:B------:R-:W-:-:S02]  /*22a0*/  HADD2.F32 R89, -RZ, R91.H0_H0 ;  /* 0x2000005bff597230 */ /* 0x000fc40000004100 */
[--C-:B------:R-:W-:Y:S02]  /*22b0*/  HADD2.F32 R13, -RZ, R22.reuse.H0_H0 ;  /* 0x20000016ff0d7230 */ /* 0x100fe40000004100 */
[----:B------:R-:W-:Y:S02]  /*22c0*/  HADD2.F32 R15, -RZ, R22.H1_H1 ;  /* 0x30000016ff0f7230 */ /* 0x000fe40000004100 */
        /* <DEDUP_REMOVED lines=27> */
.L_x_9004:
        /* <DEDUP_REMOVED lines=130> */
.L_x_9007:
[----:B--23--:R-:W-:Y:S05]  /*2ca0*/  BSYNC.RECONVERGENT B0 ;  /* 0x0000000000007941 */ /* 0x00cfea0003800200 */
.L_x_9006:
        /* <DEDUP_REMOVED lines=15> */
.L_x_9009:
[----:B------:R-:W-:Y:S05]  /*2da0*/  BSYNC.RECONVERGENT B0 ;  /* 0x0000000000007941 */ /* 0x000fea0003800200 */
.L_x_9008:
        /* <DEDUP_REMOVED lines=59> */
[----:B0-----:R-:W-:Y:S01]  /*3160*/  FFMA.FTZ R117, R120, UR9, R117 ;  /* 0x0000000978757c23 */ /* 0x001fe20008010075 */
[----:B------:R-:W0:Y:S01]  /*3170*/  LDC.64 R118, c[0x0][0x428] ;  /* 0x00010a00ff767b82 */ /* 0x000e220000000a00 */
[----:B------:R1:W-:Y:S02]  /*3180*/  @!P2 STG.E desc[UR6][R88.64], R123 ;  /* 0x0000007b5800a986 */ /* 0x0003e4000c101906 */
[----:B-1----:R-:W-:Y:S01]  /*3190*/  FADD.FTZ R88, R117, R122 ;  /* 0x0000007a75587221 */ /* 0x002fe20000010000 */
[----:B------:R-:W-:-:S05]  /*31a0*/  FSEL R89, R123, RZ, !P3 ;  /* 0x000000ff7b597208 */ /* 0x000fca0005800000 */
        /* <DEDUP_REMOVED lines=43> */
[----:B------:R-:W-:Y:S01]  /*3460*/  F2FP.F16.F32.PACK_AB R6, R5, R6 ;  /* 0x000000060506723e */ /* 0x000fe200000000ff */
[----:B------:R-:W-:Y:S01]  /*3470*/  FMUL.FTZ R5, R88, R10 ;  /* 0x0000000a58057220 */ /* 0x000fe20000410000 */
[----:B------:R-:W-:Y:S01]  /*3480*/  F2FP.F16.F32.PACK_AB R7, R8, R7 ;  /* 0x000000070807723e */ /* 0x000fe200000000ff */
[----:B------:R-:W-:Y:S01]  /*3490*/  FMUL.FTZ R8, R88, R4 ;  /* 0x0000000458087220 */ /* 0x000fe20000410000 */
[----:B------:R-:W-:Y:S01]  /*34a0*/  FFMA.FTZ R3, R2, R85, R53 ;  /* 0x0000005502037223 */ /* 0x000fe20000010035 */
[----:B------:R-:W-:Y:S01]  /*34b0*/  FFMA.FTZ R4, R5, R84, R52 ;  /* 0x0000005405047223 */ /* 0x000fe20000010034 */
[----:B------:R-:W-:Y:S01]  /*34c0*/  FMUL.FTZ R9, R88, R9 ;  /* 0x0000000958097220 */ /* 0x000fe20000410000 */
[----:B------:R-:W-:Y:S01]  /*34d0*/  FFMA.FTZ R8, R8, R87, R55 ;  /* 0x0000005708087223 */ /* 0x000fe20000010037 */
[C---:B------:R-:W-:Y:S01]  /*34e0*/  FMUL.FTZ R91, R88.reuse, R96 ;  /* 0x00000060585b7220 */ /* 0x040fe20000410000 */
[C---:B------:R-:W-:Y:S01]  /*34f0*/  FMUL.FTZ R2, R88.reuse, R97 ;  /* 0x0000006158027220 */ /* 0x040fe20000410000 */
[----:B------:R-:W-:Y:S01]  /*3500*/  FFMA.FTZ R5, R9, R86, R54 ;  /* 0x0000005609057223 */ /* 0x000fe20000010036 */
[----:B------:R-:W-:Y:S01]  /*3510*/  F2FP.F16.F32.PACK_AB R4, R3, R4 ;  /* 0x000000040304723e */ /* 0x000fe200000000ff */
[C---:B------:R-:W-:Y:S01]  /*3520*/  FMUL.FTZ R3, R88.reuse, R0 ;  /* 0x0000000058037220 */ /* 0x040fe20000410000 */
[C---:B------:R-:W-:Y:S01]  /*3530*/  FMUL.FTZ R0, R88.reuse, R95 ;  /* 0x0000005f58007220 */ /* 0x040fe20000410000 */
[----:B------:R-:W-:Y:S01]  /*3540*/  FMUL.FTZ R9, R88, R94 ;  /* 0x0000005e58097220 */ /* 0x000fe20000410000 */
[----:B------:R-:W-:Y:S01]  /*3550*/  F2FP.F16.F32.PACK_AB R5, R8, R5 ;  /* 0x000000050805723e */ /* 0x000fe200000000ff */
[----:B------:R-:W-:Y:S01]  /*3560*/  FMUL.FTZ R8, R88, R99 ;  /* 0x0000006358087220 */ /* 0x000fe20000410000 */
[----:B------:R-:W-:Y:S01]  /*3570*/  FFMA.FTZ R3, R3, R76, R44 ;  /* 0x0000004c03037223 */ /* 0x000fe2000001002c */
[----:B------:R-:W-:Y:S01]  /*3580*/  FFMA.FTZ R0, R0, R77, R45 ;  /* 0x0000004d00007223 */ /* 0x000fe2000001002d */
[----:B------:R-:W-:Y:S01]  /*3590*/  FFMA.FTZ R10, R91, R72, R40 ;  /* 0x000000485b0a7223 */ /* 0x000fe20000010028 */
[----:B------:R-:W-:Y:S01]  /*35a0*/  FFMA.FTZ R9, R9, R78, R46 ;  /* 0x0000004e09097223 */ /* 0x000fe2000001002e */
[----:B------:R-:W-:Y:S01]  /*35b0*/  FFMA.FTZ R91, R8, R73, R41 ;  /* 0x00000049085b7223 */ /* 0x000fe20000010029 */
[----:B------:R-:W-:Y:S01]  /*35c0*/  FFMA.FTZ R2, R2, R79, R47 ;  /* 0x0000004f02027223 */ /* 0x000fe2000001002f */
[----:B------:R-:W-:Y:S01]  /*35d0*/  F2FP.F16.F32.PACK_AB R8, R0, R3 ;  /* 0x000000030008723e */ /* 0x000fe200000000ff */
[C---:B------:R-:W-:Y:S01]  /*35e0*/  FMUL.FTZ R97, R88.reuse, R108 ;  /* 0x0000006c58617220 */ /* 0x040fe20000410000 */
[C---:B------:R-:W-:Y:S01]  /*35f0*/  FMUL.FTZ R96, R88.reuse, R109 ;  /* 0x0000006d58607220 */ /* 0x040fe20000410000 */
[----:B------:R-:W0:Y:S01]  /*3600*/  @!P2 LDC.64 R94, c[0x0][0x3c8] ;  /* 0x0000f200ff5eab82 */ /* 0x000e220000000a00 */
[C---:B------:R-:W-:Y:S01]  /*3610*/  FMUL.FTZ R3, R88.reuse, R100 ;  /* 0x0000006458037220 */ /* 0x040fe20000410000 */
[----:B------:R-:W-:Y:S01]  /*3620*/  FMUL.FTZ R0, R88, R103 ;  /* 0x0000006758007220 */ /* 0x000fe20000410000 */
[----:B------:R-:W-:Y:S01]  /*3630*/  F2FP.F16.F32.PACK_AB R9, R2, R9 ;  /* 0x000000090209723e */ /* 0x000fe200000000ff */
[----:B------:R-:W-:Y:S01]  /*3640*/  FFMA.FTZ R99, R97, R66, R34 ;  /* 0x0000004261637223 */ /* 0x000fe20000010022 */
[----:B------:R-:W-:Y:S01]  /*3650*/  FFMA.FTZ R96, R96, R67, R35 ;  /* 0x0000004360607223 */ /* 0x000fe20000010023 */
[----:B------:R-:W-:Y:S01]  /*3660*/  FMUL.FTZ R2, R88, R107 ;  /* 0x0000006b58027220 */ /* 0x000fe20000410000 */
[----:B------:R-:W-:Y:S01]  /*3670*/  FFMA.FTZ R3, R3, R68, R36 ;  /* 0x0000004403037223 */ /* 0x000fe20000010024 */
[----:B------:R-:W-:Y:S01]  /*3680*/  FFMA.FTZ R0, R0, R69, R37 ;  /* 0x0000004500007223 */ /* 0x000fe20000010025 */
[----:B------:R-:W-:Y:S01]  /*3690*/  F2FP.F16.F32.PACK_AB R10, R91, R10 ;  /* 0x0000000a5b0a723e */ /* 0x000fe200000000ff */
[----:B------:R-:W-:Y:S01]  /*36a0*/  FMUL.FTZ R105, R88, R105 ;  /* 0x0000006958697220 */ /* 0x000fe20000410000 */
[----:B------:R-:W-:Y:S01]  /*36b0*/  F2FP.F16.F32.PACK_AB R99, R96, R99 ;  /* 0x000000636063723e */ /* 0x000fe200000000ff */
[C---:B------:R-:W-:Y:S01]  /*36c0*/  FMUL.FTZ R91, R88.reuse, R104 ;  /* 0x00000068585b7220 */ /* 0x040fe20000410000 */
[----:B------:R-:W-:Y:S01]  /*36d0*/  FMUL.FTZ R106, R88, R106 ;  /* 0x0000006a586a7220 */ /* 0x000fe20000410000 */
[----:B------:R-:W-:Y:S01]  /*36e0*/  FFMA.FTZ R97, R2, R65, R33 ;  /* 0x0000004102617223 */ /* 0x000fe20000010021 */
[----:B------:R-:W-:Y:S01]  /*36f0*/  F2FP.F16.F32.PACK_AB R96, R0, R3 ;  /* 0x000000030060723e */ /* 0x000fe200000000ff */
[----:B------:R-:W-:Y:S01]  /*3700*/  IMAD.WIDE.U32 R120, R11, 0x10, R118 ;  /* 0x000000100b787825 */ /* 0x000fe200078e0076 */
[----:B------:R-:W1:Y:S03]  /*3710*/  LDC.64 R2, c[0x0][0x380] ;  /* 0x0000e000ff027b82 */ /* 0x000e660000000a00 */
[C---:B------:R-:W-:Y:S01]  /*3720*/  FMUL.FTZ R11, R88.reuse, R98 ;  /* 0x00000062580b7220 */ /* 0x040fe20000410000 */
[----:B------:R-:W-:Y:S01]  /*3730*/  FFMA.FTZ R98, R105, R64, R32 ;  /* 0x0000004069627223 */ /* 0x000fe20000010020 */
[----:B------:R-:W-:Y:S01]  /*3740*/  FMUL.FTZ R102, R88, R102 ;  /* 0x0000006658667220 */ /* 0x000fe20000410000 */
[----:B------:R-:W-:Y:S01]  /*3750*/  FFMA.FTZ R91, R91, R70, R38 ;  /* 0x000000465b5b7223 */ /* 0x000fe20000010026 */
[----:B------:R-:W-:Y:S01]  /*3760*/  FFMA.FTZ R106, R106, R71, R39 ;  /* 0x000000476a6a7223 */ /* 0x000fe20000010027 */
[----:B------:R-:W-:Y:S01]  /*3770*/  FFMA.FTZ R11, R11, R74, R42 ;  /* 0x0000004a0b0b7223 */ /* 0x000fe2000001002a */
[----:B------:R-:W-:Y:S01]  /*3780*/  FFMA.FTZ R102, R102, R75, R43 ;  /* 0x0000004b66667223 */ /* 0x000fe2000001002b */
[----:B------:R-:W-:Y:S01]  /*3790*/  F2FP.F16.F32.PACK_AB R98, R97, R98 ;  /* 0x000000626162723e */ /* 0x000fe200000000ff */
[----:B------:R-:W-:Y:S01]  /*37a0*/  IMAD.WIDE.U32 R124, R101, 0x10, R118 ;  /* 0x00000010657c7825 */ /* 0x000fe200078e0076 */
[----:B------:R-:W-:-:S03]  /*37b0*/  F2FP.F16.F32.PACK_AB R97, R106, R91 ;  /* 0x0000005b6a61723e */ /* 0x000fc600000000ff */
        /* <DEDUP_REMOVED lines=18> */
[----:B------:R-:W-:-:S02]  /*38e0*/  F2FP.F16.F32.PACK_AB R103, R100, R103 ;  /* 0x000000676467723e */ /* 0x000fc400000000ff */
[----:B------:R-:W-:Y:S01]  /*38f0*/  F2FP.F16.F32.PACK_AB R102, R89, R102 ;  /* 0x000000665966723e */ /* 0x000fe200000000ff */
[----:B------:R-:W-:Y:S01]  /*3900*/  IMAD.WIDE.U32 R118, R111, 0x10, R118 ;  /* 0x000000106f767825 */ /* 0x000fe200078e0076 */
[----:B------:R-:W-:Y:S01]  /*3910*/  F2FP.F16.F32.PACK_AB R101, R114, R101 ;  /* 0x000000657265723e */ /* 0x000fe200000000ff */
[----:B------:R0:W-:Y:S01]  /*3920*/  @!P2 STG.E desc[UR6][R94.64], R88 ;  /* 0x000000585e00a986 */ /* 0x0001e2000c101906 */
[----:B------:R-:W-:Y:S02]  /*3930*/  F2FP.F16.F32.PACK_AB R100, R0, R91 ;  /* 0x0000005b0064723e */ /* 0x000fe400000000ff */
[----:B-1----:R-:W-:Y:S01]  /*3940*/  IADD3 R92, PT, PT, R92, R2, RZ ;  /* 0x000000025c5c7210 */ /* 0x002fe20007ffe0ff */
[----:B------:R0:W-:Y:S03]  /*3950*/  STG.E.128 desc[UR6][R120.64], R4 ;  /* 0x0000000478007986 */ /* 0x0001e6000c101d06 */
[----:B------:R-:W-:Y:S01]  /*3960*/  ISETP.GE.AND P2, PT, R92, R3, PT ;  /* 0x000000035c00720c */ /* 0x000fe20003f46270 */
[----:B------:R0:W-:Y:S04]  /*3970*/  STG.E.128 desc[UR6][R122.64], R8 ;  /* 0x000000087a007986 */ /* 0x0001e8000c101d06 */
[----:B------:R0:W-:Y:S04]  /*3980*/  STG.E.128 desc[UR6][R124.64], R96 ;  /* 0x000000607c007986 */ /* 0x0001e8000c101d06 */
[----:B------:R0:W-:Y:S04]  /*3990*/  STG.E.128 desc[UR6][R118.64], R100 ;  /* 0x0000006476007986 */ /* 0x0001e8000c101d06 */
[----:B------:R-:W-:Y:S05]  /*39a0*/  @!P2 BRA `(.L_x_9010) ;  /* 0xffffffc800b0a947 */ /* 0x000fea000383ffff */
[----:B------:R-:W-:Y:S05]  /*39b0*/  EXIT ;  /* 0x000000000000794d */ /* 0x000fea0003800000 */
.L_x_9011:
        /* <DEDUP_REMOVED lines=12> */
.L_x_18047:


//--------------------- .text._ZN10layer_norm31ln_parallel_residual_fwd_kernelINS_13Kernel_traitsIf6__halfS2_S2_fjLj8192ELj1ELj1ELj8ELj16ENS_18Kernel_traits_baseILj8192EfS2_S2_S2_fjLj256EEEEELb1ELb0ELb0EEEvNS_9FwdParamsE --------------------------
	.section	.text._ZN10layer_norm31ln_parallel_residual_fwd_kernelINS_13Kernel_traitsIf6__halfS2_S2_fjLj8192ELj1ELj1ELj8ELj16ENS_18Kernel_traits_baseILj8192EfS2_S2_S2_fjLj256EEEEELb1ELb0ELb0EEEvNS_9FwdParamsE,"ax",@progbits
	.align	128
        .global         _ZN10layer_norm31ln_parallel_residual_fwd_kernelINS_13Kernel_traitsIf6__halfS2_S2_fjLj8192ELj1ELj1ELj8ELj16ENS_18Kernel_traits_baseILj8192EfS2_S2_S2_fjLj256EEEEELb1ELb0ELb0EEEvNS_9FwdParamsE
        .type           _ZN10layer_norm31ln_parallel_residual_fwd_kernelINS_13Kernel_traitsIf6__halfS2_S2_fjLj8192ELj1ELj1ELj8ELj16ENS_18Kernel_traits_baseILj8192EfS2_S2_S2_fjLj256EEEEELb1ELb0ELb0EEEvNS_9FwdParamsE,@function
        .size           _ZN10layer_norm31ln_parallel_residual_fwd_kernelINS_13Kernel_traitsIf6__halfS2_S2_fjLj8192ELj1ELj1ELj8ELj16ENS_18Kernel_traits_baseILj8192EfS2_S2_S2_fjLj256EEEEELb1ELb0ELb0EEEvNS_9FwdParamsE,(.L_x_18048 - _ZN10layer_norm31ln_parallel_residual_fwd_kernelINS_13Kernel_traitsIf6__halfS2_S2_fjLj8192ELj1ELj1ELj8ELj16ENS_18Kernel_traits_baseILj8192EfS2_S2_S2_fjLj256EEEEELb1ELb0ELb0EEEvNS_9FwdParamsE)
        .other          _ZN10layer_norm31ln_parallel_residual_fwd_kernelINS_13Kernel_traitsIf6__halfS2_S2_fjLj8192ELj1ELj1ELj8ELj16ENS_18Kernel_traits_baseILj8192EfS2_S2_S2_fjLj256EEEEELb1ELb0ELb0EEEvNS_9FwdParamsE,@"STO_CUDA_ENTRY STV_DEFAULT"
_ZN10layer_norm31ln_parallel_residual_fwd_kernelINS_13Kernel_traitsIf6__halfS2_S2_fjLj8192ELj1ELj1ELj8ELj16ENS_18Kernel_traits_baseILj8192EfS2_S2_S2_fjLj256EEEEELb1ELb0ELb0EEEvNS_9FwdParamsE:
.text._ZN10layer_norm31ln_parallel_residual_fwd_kernelINS_13Kernel_traitsIf6__halfS2_S2_fjLj8192ELj1ELj1ELj8ELj16ENS_18Kernel_traits_baseILj8192EfS2_S2_S2_fjLj256EEEEELb1ELb0ELb0EEEvNS_9FwdParamsE:
        /* <DEDUP_REMOVED lines=155> */
.L_x_9014:
        /* <DEDUP_REMOVED lines=86> */
.L_x_9013:
        /* <DEDUP_REMOVED lines=78> */
.L_x_9016:
        /* <DEDUP_REMOVED lines=85> */
.L_x_9015:
[----:B------:R-:W-:Y:S05]  /*1940*/  BSYNC.RECONVERGENT B0 ;  /* 0x0000000000007941 */ /* 0x000fea0003800200 */
.L_x_9012:
        /* <DEDUP_REMOVED lines=86> */
.L_x_9524:
        /* <DEDUP_REMOVED lines=20> */
[----:B------:R1:W5:Y:S01]  /*1ff0*/  @P1 LDG.E.128 R160, desc[UR6][R170.64] ;  /* 0x00000006aaa01981 */ /* 0x000362000c1e1d00 */
[----:B------:R-:W-:-:S04]  /*2000*/  UISETP.NE.U32.AND UP0, UPT, UR12, URZ, UPT ;  /* 0x000000ff0c00728c */ /* 0x000fc8000bf05070 */
[----:B------:R-:W-:-:S09]  /*2010*/  UISETP.NE.AND.EX UP0, UPT, UR13, URZ, UPT, UP0 ;  /* 0x000000ff0d00728c */ /* 0x000fd2000bf05300 */
        /* <DEDUP_REMOVED lines=17> */
.L_x_9022:
        /* <DEDUP_REMOVED lines=13> */
.L_x_9024:
[----:B------:R-:W-:Y:S05]  /*2200*/  BSYNC.RECONVERGENT B2 ;  /* 0x0000000000027941 */ /* 0x000fea0003800200 */
.L_x_9023:
        /* <DEDUP_REMOVED lines=43> */
.L_x_9021:
[----:B------:R-:W-:Y:S05]  /*24c0*/  BSYNC.RECONVERGENT B1 ;  /* 0x0000000000017941 */ /* 0x000fea0003800200 */
.L_x_9020:
[----:B------:R-:W1:Y:S01]  /*24d0*/  LDC R182, c[0x0][0x408] ;  /* 0x00010200ffb67b82 */ /* 0x000e620000000800 */
[----:B------:R-:W-:Y:S01]  /*24e0*/  I2FP.F32.U32 R11, R11 ;  /* 0x0000000b000b7245 */ /* 0x000fe20000201000 */
[----:B------:R-:W-:Y:S01]  /*24f0*/  IMAD.MOV.U32 R178, RZ, RZ, 0x2f800000 ;  /* 0x2f800000ffb27424 */ /* 0x000fe200078e00ff */
[----:B------:R-:W-:Y:S01]  /*2500*/  ISETP.NE.AND P3, PT, R170, 0x1, PT ;  /* 0x00000001aa00780c */ /* 0x000fe20003f65270 */
[----:B-----5:R-:W-:Y:S01]  /*2510*/  HADD2.F32 R169, -RZ, R164.H0_H0 ;  /* 0x200000a4ffa97230 */ /* 0x020fe20000004100 */
[----:B------:R-:W-:Y:S01]  /*2520*/  LOP3.LUT R10, R10, 0xffffffef, RZ, 0xc0, !PT ;  /* 0xffffffef0a0a7812 */ /* 0x000fe200078ec0ff */
[----:B------:R-:W-:Y:S01]  /*2530*/  FFMA.FTZ R11, R11, R178, 1.1641532182693481445e-10 ;  /* 0x2f0000000b0b7423 */ /* 0x000fe200000100b2 */
[----:B------:R-:W-:Y:S01]  /*2540*/  @P1 HADD2.F32 R14, -RZ, R160.H0_H0 ;  /* 0x200000a0ff0e1230 */ /* 0x000fe20000004100 */
[----:B------:R-:W2:Y:S01]  /*2550*/  LDC R180, c[0x0][0x404] ;  /* 0x00010100ffb47b82 */ /* 0x000ea20000000800 */
[----:B------:R-:W-:Y:S01]  /*2560*/  BSSY.RECONVERGENT B1, `(.L_x_9025) ;  /* 0x000004c000017945 */ /* 0x000fe20003800200 */
[----:B------:R-:W-:-:S02]  /*2570*/  IMAD.MOV.U32 R174, RZ, RZ, 0x2 ;  /* 0x00000002ffae7424 */ /* 0x000fc400078e00ff */
[----:B-1----:R-:W-:Y:S01]  /*2580*/  FMUL.FTZ R169, R169, R182 ;  /* 0x000000b6a9a97220 */ /* 0x002fe20000410000 */
[----:B--2---:R-:W-:-:S04]  /*2590*/  FSETP.GTU.FTZ.AND P2, PT, R11, R180, PT ;  /* 0x000000b40b00720b */ /* 0x004fc80003f5c000 */
        /* <DEDUP_REMOVED lines=15> */
.L_x_9027:
        /* <DEDUP_REMOVED lines=13> */
.L_x_9029:
[----:B------:R-:W-:Y:S05]  /*2760*/  BSYNC.RECONVERGENT B2 ;  /* 0x0000000000027941 */ /* 0x000fea0003800200 */
.L_x_9028:
        /* <DEDUP_REMOVED lines=43> */
.L_x_9026:
[----:B------:R-:W-:Y:S05]  /*2a20*/  BSYNC.RECONVERGENT B1 ;  /* 0x0000000000017941 */ /* 0x000fea0003800200 */
.L_x_9025:
        /* <DEDUP_REMOVED lines=25> */
.L_x_9032:
        /* <DEDUP_REMOVED lines=13> */
.L_x_9034:
[----:B------:R-:W-:Y:S05]  /*2c90*/  BSYNC.RECONVERGENT B2 ;  /* 0x0000000000027941 */ /* 0x000fea0003800200 */
.L_x_9033:
        /* <DEDUP_REMOVED lines=43> */
.L_x_9031:
[----:B------:R-:W-:Y:S05]  /*2f50*/  BSYNC.RECONVERGENT B1 ;  /* 0x0000000000017941 */ /* 0x000fea0003800200 */
.L_x_9030:
[----:B------:R-:W-:Y:S01]  /*2f60*/  I2FP.F32.U32 R171, R14 ;  /* 0x0000000e00ab7245 */ /* 0x000fe20000201000 */
[----:B------:R-:W-:Y:S01]  /*2f70*/  HADD2.F32 R183, -RZ, R165.H0_H0 ;  /* 0x200000a5ffb77230 */ /* 0x000fe20000004100 */
[----:B------:R-:W-:Y:S01]  /*2f80*/  ISETP.NE.AND P3, PT, R164, 0x1, PT ;  /* 0x00000001a400780c */ /* 0x000fe20003f65270 */
[----:B------:R-:W-:Y:S01]  /*2f90*/  @P1 HADD2.F32 R14, -RZ, R161.H0_H0 ;  /* 0x200000a1ff0e1230 */ /* 0x000fe20000004100 */
        /* <DEDUP_REMOVED lines=21> */
.L_x_9037:
        /* <DEDUP_REMOVED lines=13> */
.L_x_9039:
[----:B------:R-:W-:Y:S05]  /*31c0*/  BSYNC.RECONVERGENT B2 ;  /* 0x0000000000027941 */ /* 0x000fea0003800200 */
.L_x_9038:
        /* <DEDUP_REMOVED lines=43> */
.L_x_9036:
[----:B------:R-:W-:Y:S05]  /*3480*/  BSYNC.RECONVERGENT B1 ;  /* 0x0000000000017941 */ /* 0x000fea0003800200 */
.L_x_9035:
        /* <DEDUP_REMOVED lines=25> */
.L_x_9042:
        /* <DEDUP_REMOVED lines=13> */
.L_x_9044:
[----:B------:R-:W-:Y:S05]  /*36f0*/  BSYNC.RECONVERGENT B2 ;  /* 0x0000000000027941 */ /* 0x000fea0003800200 */
.L_x_9043:
        /* <DEDUP_REMOVED lines=43> */
.L_x_9041:
[----:B------:R-:W-:Y:S05]  /*39b0*/  BSYNC.RECONVERGENT B1 ;  /* 0x0000000000017941 */ /* 0x000fea0003800200 */
.L_x_9040:
        /* <DEDUP_REMOVED lines=23> */
.L_x_9047:
        /* <DEDUP_REMOVED lines=13> */
.L_x_9049:
[----:B------:R-:W-:Y:S05]  /*3c00*/  BSYNC.RECONVERGENT B2 ;  /* 0x0000000000027941 */ /* 0x000fea0003800200 */
.L_x_9048:
        /* <DEDUP_REMOVED lines=43> */
.L_x_9046:
[----:B------:R-:W-:Y:S05]  /*3ec0*/  BSYNC.RECONVERGENT B1 ;  /* 0x0000000000017941 */ /* 0x000fea0003800200 */
.L_x_9045:
        /* <DEDUP_REMOVED lines=23> */
.L_x_9052:
        /* <DEDUP_REMOVED lines=13> */
.L_x_9054:
[----:B------:R-:W-:Y:S05]  /*4110*/  BSYNC.RECONVERGENT B2 ;  /* 0x0000000000027941 */ /* 0x000fea0003800200 */
.L_x_9053:
        /* <DEDUP_REMOVED lines=43> */
.L_x_9051:
[----:B------:R-:W-:Y:S05]  /*43d0*/  BSYNC.RECONVERGENT B1 ;  /* 0x0000000000017941 */ /* 0x000fea0003800200 */
.L_x_9050:
        /* <DEDUP_REMOVED lines=8> */
[----:B------:R-:W-:-:S03]  /*4460*/  IMAD.MOV.U32 R165, RZ, RZ, R12 ;  /* 0x000000ffffa57224 */ /* 0x000fc600078e000c */
        /* <DEDUP_REMOVED lines=14> */
.L_x_9057:
        /* <DEDUP_REMOVED lines=13> */
.L_x_9059:
[----:B------:R-:W-:Y:S05]  /*4620*/  BSYNC.RECONVERGENT B2 ;  /* 0x0000000000027941 */ /* 0x000fea0003800200 */
.L_x_9058:
        /* <DEDUP_REMOVED lines=43> */
.L_x_9056:
[----:B------:R-:W-:Y:S05]  /*48e0*/  BSYNC.RECONVERGENT B1 ;  /* 0x0000000000017941 */ /* 0x000fea0003800200 */
.L_x_9055:
        /* <DEDUP_REMOVED lines=13> */
[----:B------:R-:W-:Y:S01]  /*49c0*/  PRMT R167, R186, 0x5410, R167 ;  /* 0x00005410baa77816 */ /* 0x000fe200000000a7 */
[----:B------:R-:W-:Y:S06]  /*49d0*/  BRA `(.L_x_9060) ;  /* 0x0000005000707947 */ /* 0x000fec0003800000 */
.L_x_9019:
        /* <DEDUP_REMOVED lines=16> */
.L_x_9063:
        /* <DEDUP_REMOVED lines=13> */
.L_x_9065:
[----:B------:R-:W-:Y:S05]  /*4bb0*/  BSYNC.RECONVERGENT B2 ;  /* 0x0000000000027941 */ /* 0x000fea0003800200 */
.L_x_9064:
        /* <DEDUP_REMOVED lines=42> */
.L_x_9062:
[----:B------:R-:W-:Y:S05]  /*4e60*/  BSYNC.RECONVERGENT B1 ;  /* 0x0000000000017941 */ /* 0x000fea0003800200 */
.L_x_9061:
[----:B------:R-:W1:Y:S01]  /*4e70*/  LDC R0, c[0x0][0x404] ;  /* 0x00010100ff007b82 */ /* 0x000e620000000800 */
[----:B0-----:R-:W-:Y:S01]  /*4e80*/  I2FP.F32.U32 R5, R2 ;  /* 0x0000000200057245 */ /* 0x001fe20000201000 */
[----:B------:R-:W-:Y:S01]  /*4e90*/  HFMA2 R182, -RZ, RZ, 0.1171875, 0 ;  /* 0x2f800000ffb67431 */ /* 0x000fe200000001ff */
[----:B------:R-:W-:Y:S01]  /*4ea0*/  ISETP.NE.AND P3, PT, R4, 0x1, PT ;  /* 0x000000010400780c */ /* 0x000fe20003f65270 */
[----:B-----5:R-:W-:Y:S01]  /*4eb0*/  HADD2.F32 R7, -RZ, R164.H0_H0 ;  /* 0x200000a4ff077230 */ /* 0x020fe20000004100 */
[----:B------:R-:W-:Y:S01]  /*4ec0*/  LOP3.LUT R10, R10, 0xffffffef, RZ, 0xc0, !PT ;  /* 0xffffffef0a0a7812 */ /* 0x000fe200078ec0ff */
[----:B------:R-:W-:Y:S01]  /*4ed0*/  BSSY.RECONVERGENT B1, `(.L_x_9066) ;  /* 0x000004c000017945 */ /* 0x000fe20003800200 */
[----:B------:R-:W-:Y:S01]  /*4ee0*/  FFMA.FTZ R5, R5, R182, 1.1641532182693481445e-10 ;  /* 0x2f00000005057423 */ /* 0x000fe200000100b6 */
[----:B------:R-:W0:Y:S01]  /*4ef0*/  LDC R180, c[0x0][0x408] ;  /* 0x00010200ffb47b82 */ /* 0x000e220000000800 */
[----:B------:R-:W-:Y:S02]  /*4f00*/  IMAD.MOV.U32 R6, RZ, RZ, 0x2 ;  /* 0x00000002ff067424 */ /* 0x000fe400078e00ff */
        /* <DEDUP_REMOVED lines=15> */
.L_x_9068:
        /* <DEDUP_REMOVED lines=13> */
.L_x_9070:
[----:B------:R-:W-:Y:S05]  /*50d0*/  BSYNC.RECONVERGENT B2 ;  /* 0x0000000000027941 */ /* 0x000fea0003800200 */
.L_x_9069:
        /* <DEDUP_REMOVED lines=43> */
.L_x_9067:
[----:B------:R-:W-:Y:S05]  /*5390*/  BSYNC.RECONVERGENT B1 ;  /* 0x0000000000017941 */ /* 0x000fea0003800200 */
.L_x_9066:
[----:B------:R-:W-:Y:S01]  /*53a0*/  I2FP.F32.U32 R5, R2 ;  /* 0x0000000200057245 */ /* 0x000fe20000201000 */
[----:B------:R-:W-:Y:S01]  /*53b0*/  HADD2.F32 R7, -RZ, R156.H0_H0 ;  /* 0x2000009cff077230 */ /* 0x000fe20000004100 */
[----:B------:R-:W-:Y:S01]  /*53c0*/  ISETP.NE.AND P3, PT, R6, 0x1, PT ;  /* 0x000000010600780c */ /* 0x000fe20003f65270 */
[----:B------:R-:W-:Y:S01]  /*53d0*/  BSSY.RECONVERGENT B1, `(.L_x_9071) ;  /* 0x000004f000017945 */ /* 0x000fe20003800200 */
[----:B------:R-:W-:Y:S02]  /*53e0*/  IMAD.MOV.U32 R8, RZ, RZ, 0x2 ;  /* 0x00000002ff087424 */ /* 0x000fe400078e00ff */
[----:B------:R-:W-:Y:S01]  /*53f0*/  FFMA.FTZ R5, R5, R182, 1.1641532182693481445e-10 ;  /* 0x2f00000005057423 */ /* 0x000fe200000100b6 */
[----:B------:R-:W-:-:S04]  /*5400*/  FMUL.FTZ R7, R7, R180 ;  /* 0x000000b407077220 */ /* 0x000fc80000410000 */
[----:B------:R-:W-:Y:S01]  /*5410*/  FSETP.GTU.FTZ.AND P2, PT, R5, R0, PT ;  /* 0x000000000500720b */ /* 0x000fe20003f5c000 */
[----:B------:R-:W-:-:S03]  /*5420*/  @P1 HADD2.F32 R5, -RZ, R160.H0_H0 ;  /* 0x200000a0ff051230 */ /* 0x000fc60000004100 */
[----:B------:R-:W-:Y:S02]  /*5430*/  FSEL R2, R7, RZ, !P2 ;  /* 0x000000ff07027208 */ /* 0x000fe40005000000 */
        /* <DEDUP_REMOVED lines=15> */
.L_x_9073:
        /* <DEDUP_REMOVED lines=13> */
.L_x_9075:
[----:B------:R-:W-:Y:S05]  /*5600*/  BSYNC.RECONVERGENT B2 ;  /* 0x0000000000027941 */ /* 0x000fea0003800200 */
.L_x_9074:
        /* <DEDUP_REMOVED lines=43> */
.L_x_9072:
[----:B------:R-:W-:Y:S05]  /*58c0*/  BSYNC.RECONVERGENT B1 ;  /* 0x0000000000017941 */ /* 0x000fea0003800200 */
.L_x_9071:
        /* <DEDUP_REMOVED lines=22> */
.L_x_9078:
        /* <DEDUP_REMOVED lines=13> */
.L_x_9080:
[----:B------:R-:W-:Y:S05]  /*5b00*/  BSYNC.RECONVERGENT B2 ;  /* 0x0000000000027941 */ /* 0x000fea0003800200 */
.L_x_9079:
        /* <DEDUP_REMOVED lines=43> */
.L_x_9077:
[----:B------:R-:W-:Y:S05]  /*5dc0*/  BSYNC.RECONVERGENT B1 ;  /* 0x0000000000017941 */ /* 0x000fea0003800200 */
.L_x_9076:
        /* <DEDUP_REMOVED lines=25> */
.L_x_9083:
        /* <DEDUP_REMOVED lines=13> */
.L_x_9085:
[----:B------:R-:W-:Y:S05]  /*6030*/  BSYNC.RECONVERGENT B2 ;  /* 0x0000000000027941 */ /* 0x000fea0003800200 */
.L_x_9084:
        /* <DEDUP_REMOVED lines=43> */
.L_x_9082:
[----:B------:R-:W-:Y:S05]  /*62f0*/  BSYNC.RECONVERGENT B1 ;  /* 0x0000000000017941 */ /* 0x000fea0003800200 */
.L_x_9081:
[----:B------:R-:W-:Y:S01]  /*6300*/  I2FP.F32.U32 R5, R2 ;  /* 0x0000000200057245 */ /* 0x000fe20000201000 */
[----:B------:R-:W-:Y:S01]  /*6310*/  HADD2.F32 R7, -RZ, R165.H0_H0 ;  /* 0x200000a5ff077230 */ /* 0x000fe20000004100 */
[----:B------:R-:W-:Y:S01]  /*6320*/  ISETP.NE.AND P3, PT, R4, 0x1, PT ;  /* 0x000000010400780c */ /* 0x000fe20003f65270 */
[----:B------:R-:W-:Y:S01]  /*6330*/  BSSY.RECONVERGENT B1, `(.L_x_9086) ;  /* 0x000004c000017945 */ /* 0x000fe20003800200 */
[----:B------:R-:W-:Y:S01]  /*6340*/  LOP3.LUT R10, R10, 0xfffffffb, RZ, 0xc0, !PT ;  /* 0xfffffffb0a0a7812 */ /* 0x000fe200078ec0ff */
[----:B------:R-:W-:Y:S01]  /*6350*/  FFMA.FTZ R5, R5, R182, 1.1641532182693481445e-10 ;  /* 0x2f00000005057423 */ /* 0x000fe200000100b6 */
[----:B------:R-:W-:Y:S01]  /*6360*/  FMUL.FTZ R2, R7, R180 ;  /* 0x000000b407027220 */ /* 0x000fe20000410000 */
[----:B------:R-:W-:-:S03]  /*6370*/  IMAD.MOV.U32 R6, RZ, RZ, 0x2 ;  /* 0x00000002ff067424 */ /* 0x000fc600078e00ff */
[----:B------:R-:W-:Y:S02]  /*6380*/  FSETP.GTU.FTZ.AND P2, PT, R5, R0, PT ;  /* 0x000000000500720b */ /* 0x000fe40003f5c000 */
        /* <DEDUP_REMOVED lines=13> */
.L_x_9088:
        /* <DEDUP_REMOVED lines=13> */
.L_x_9090:
[----:B------:R-:W-:Y:S05]  /*6530*/  BSYNC.RECONVERGENT B2 ;  /* 0x0000000000027941 */ /* 0x000fea0003800200 */
.L_x_9089:
        /* <DEDUP_REMOVED lines=43> */
.L_x_9087:
[----:B------:R-:W-:Y:S05]  /*67f0*/  BSYNC.RECONVERGENT B1 ;  /* 0x0000000000017941 */ /* 0x000fea0003800200 */
.L_x_9086:
        /* <DEDUP_REMOVED lines=9> */
[----:B------:R-:W-:-:S05]  /*6890*/  FSEL R7, R7, RZ, !P2 ;  /* 0x000000ff07077208 */ /* 0x000fca0005000000 */
[----:B------:R-:W-:Y:S01]  /*68a0*/  FADD.FTZ R2, R2, R7 ;  /* 0x0000000702027221 */ /* 0x000fe20000010000 */
[----:B------:R-:W-:-:S03]  /*68b0*/  SEL R7, RZ, 0x1, P2 ;  /* 0x00000001ff077807 */ /* 0x000fc60001000000 */
[----:B------:R-:W-:Y:S01]  /*68c0*/  @P1 FADD.FTZ R183, R183, R2 ;  /* 0x00000002b7b71221 */ /* 0x000fe20000010000 */
[----:B------:R-:W-:Y:S01]  /*68d0*/  @!P1 MOV R183, R2 ;  /* 0x0000000200b79202 */ /* 0x000fe20000000f00 */
        /* <DEDUP_REMOVED lines=11> */
.L_x_9093:
        /* <DEDUP_REMOVED lines=13> */
.L_x_9095:
[----:B------:R-:W-:Y:S05]  /*6a60*/  BSYNC.RECONVERGENT B2 ;  /* 0x0000000000027941 */ /* 0x000fea0003800200 */
.L_x_9094:
        /* <DEDUP_REMOVED lines=43> */
.L_x_9092:
[----:B------:R-:W-:Y:S05]  /*6d20*/  BSYNC.RECONVERGENT B1 ;  /* 0x0000000000017941 */ /* 0x000fea0003800200 */
.L_x_9091:
[----:B------:R-:W-:Y:S01]  /*6d30*/  I2FP.F32.U32 R5, R2 ;  /* 0x0000000200057245 */ /* 0x000fe20000201000 */
[----:B------:R-:W-:Y:S01]  /*6d40*/  HADD2.F32 R165, -RZ, R165.H1_H1 ;  /* 0x300000a5ffa57230 */ /* 0x000fe20000004100 */
        /* <DEDUP_REMOVED lines=20> */
.L_x_9098:
        /* <DEDUP_REMOVED lines=13> */
.L_x_9100:
[----:B------:R-:W-:Y:S05]  /*6f60*/  BSYNC.RECONVERGENT B2 ;  /* 0x0000000000027941 */ /* 0x000fea0003800200 */
.L_x_9099:
        /* <DEDUP_REMOVED lines=43> */
.L_x_9097:
[----:B------:R-:W-:Y:S05]  /*7220*/  BSYNC.RECONVERGENT B1 ;  /* 0x0000000000017941 */ /* 0x000fea0003800200 */
.L_x_9096:
        /* <DEDUP_REMOVED lines=25> */
.L_x_9103:
        /* <DEDUP_REMOVED lines=13> */
.L_x_9105:
[----:B------:R-:W-:Y:S05]  /*7490*/  BSYNC.RECONVERGENT B2 ;  /* 0x0000000000027941 */ /* 0x000fea0003800200 */
.L_x_9104:
        /* <DEDUP_REMOVED lines=43> */
.L_x_9102:
[----:B------:R-:W-:Y:S05]  /*7750*/  BSYNC.RECONVERGENT B1 ;  /* 0x0000000000017941 */ /* 0x000fea0003800200 */
.L_x_9101:
        /* <DEDUP_REMOVED lines=20> */
.L_x_9108:
        /* <DEDUP_REMOVED lines=13> */
.L_x_9110:
[----:B------:R-:W-:Y:S05]  /*7970*/  BSYNC.RECONVERGENT B2 ;  /* 0x0000000000027941 */ /* 0x000fea0003800200 */
.L_x_9109:
        /* <DEDUP_REMOVED lines=43> */
.L_x_9107:
[----:B------:R-:W-:Y:S05]  /*7c30*/  BSYNC.RECONVERGENT B1 ;  /* 0x0000000000017941 */ /* 0x000fea0003800200 */
.L_x_9106:
        /* <DEDUP_REMOVED lines=25> */
.L_x_9113:
        /* <DEDUP_REMOVED lines=13> */
.L_x_9115:
[----:B------:R-:W-:Y:S05]  /*7ea0*/  BSYNC.RECONVERGENT B2 ;  /* 0x0000000000027941 */ /* 0x000fea0003800200 */
.L_x_9114:
        /* <DEDUP_REMOVED lines=43> */
.L_x_9112:
[----:B------:R-:W-:Y:S05]  /*8160*/  BSYNC.RECONVERGENT B1 ;  /* 0x0000000000017941 */ /* 0x000fea0003800200 */
.L_x_9111:
        /* <DEDUP_REMOVED lines=20> */
.L_x_9118:
        /* <DEDUP_REMOVED lines=13> */
.L_x_9120:
[----:B------:R-:W-:Y:S05]  /*8380*/  BSYNC.RECONVERGENT B2 ;  /* 0x0000000000027941 */ /* 0x000fea0003800200 */
.L_x_9119:
        /* <DEDUP_REMOVED lines=43> */
.L_x_9117:
[----:B------:R-:W-:Y:S05]  /*8640*/  BSYNC.RECONVERGENT B1 ;  /* 0x0000000000017941 */ /* 0x000fea0003800200 */
.L_x_9116:
        /* <DEDUP_REMOVED lines=25> */
.L_x_9123:
        /* <DEDUP_REMOVED lines=13> */
.L_x_9125:
[----:B------:R-:W-:Y:S05]  /*88b0*/  BSYNC.RECONVERGENT B2 ;  /* 0x0000000000027941 */ /* 0x000fea0003800200 */
.L_x_9124:
        /* <DEDUP_REMOVED lines=43> */
.L_x_9122:
[----:B------:R-:W-:Y:S05]  /*8b70*/  BSYNC.RECONVERGENT B1 ;  /* 0x0000000000017941 */ /* 0x000fea0003800200 */
.L_x_9121:
        /* <DEDUP_REMOVED lines=20> */
.L_x_9128:
        /* <DEDUP_REMOVED lines=13> */
.L_x_9130:
[----:B------:R-:W-:Y:S05]  /*8d90*/  BSYNC.RECONVERGENT B2 ;  /* 0x0000000000027941 */ /* 0x000fea0003800200 */
.L_x_9129:
        /* <DEDUP_REMOVED lines=43> */
.L_x_9127:
[----:B------:R-:W-:Y:S05]  /*9050*/  BSYNC.RECONVERGENT B1 ;  /* 0x0000000000017941 */ /* 0x000fea0003800200 */
.L_x_9126:
[----:B------:R-:W-:Y:S01]  /*9060*/  I2FP.F32.U32 R165, R14 ;  /* 0x0000000e00a57245 */ /* 0x000fe20000201000 */
[----:B------:R-:W-:Y:S01]  /*9070*/  HADD2.F32 R171, -RZ, R159.H0_H0 ;  /* 0x2000009fffab7230 */ /* 0x000fe20000004100 */
[----:B------:R-:W-:Y:S01]  /*9080*/  BSSY.RECONVERGENT B1, `(.L_x_9131) ;  /* 0x0000051000017945 */ /* 0x000fe20003800200 */
[----:B------:R-:W-:Y:S02]  /*9090*/  @P1 HADD2.F32 R209, -RZ, R163.H0_H0 ;  /* 0x200000a3ffd11230 */ /* 0x000fe40000004100 */
[----:B------:R-:W-:Y:S01]  /*90a0*/  FFMA.FTZ R165, R165, R182, 1.1641532182693481445e-10 ;  /* 0x2f000000a5a57423 */ /* 0x000fe200000100b6 */
[----:B------:R-:W-:Y:S01]  /*90b0*/  FMUL.FTZ R171, R171, R180 ;  /* 0x000000b4abab7220 */ /* 0x000fe20000410000 */
[----:B------:R-:W-:-:S03]  /*90c0*/  IMAD.MOV.U32 R164, RZ, RZ, 0x2 ;  /* 0x00000002ffa47424 */ /* 0x000fc600078e00ff */
[----:B------:R-:W-:Y:S01]  /*90d0*/  FSETP.GTU.FTZ.AND P5, PT, R165, R0, PT ;  /* 0x00000000a500720b */ /* 0x000fe20003fbc000 */
[----:B------:R-:W-:-:S03]  /*90e0*/  IMAD.MOV.U32 R165, RZ, RZ, R12 ;  /* 0x000000ffffa57224 */ /* 0x000fc600078e000c */
[----:B------:R-:W-:Y:S02]  /*90f0*/  FSEL R171, R171, RZ, !P5 ;  /* 0x000000ffabab7208 */ /* 0x000fe40006800000 */
[----:B------:R-:W-:Y:S02]  /*9100*/  SEL R14, RZ, 0x1, P5 ;  /* 0x00000001ff0e7807 */ /* 0x000fe40002800000 */
[----:B------:R-:W-:Y:S01]  /*9110*/  ISETP.NE.AND P5, PT, R166, 0x1, PT ;  /* 0x00000001a600780c */ /* 0x000fe20003fa5270 */
[----:B------:R-:W-:-:S04]  /*9120*/  FADD.FTZ R2, R2, R171 ;  /* 0x000000ab02027221 */ /* 0x000fc80000010000 */
        /* <DEDUP_REMOVED lines=13> */
.L_x_9133:
        /* <DEDUP_REMOVED lines=13> */
.L_x_9135:
[----:B------:R-:W-:Y:S05]  /*92d0*/  BSYNC.RECONVERGENT B2 ;  /* 0x0000000000027941 */ /* 0x000fea0003800200 */
.L_x_9134:
        /* <DEDUP_REMOVED lines=43> */
.L_x_9132:
[----:B------:R-:W-:Y:S05]  /*9590*/  BSYNC.RECONVERGENT B1 ;  /* 0x0000000000017941 */ /* 0x000fea0003800200 */
.L_x_9131:
        /* <DEDUP_REMOVED lines=20> */
.L_x_9138:
        /* <DEDUP_REMOVED lines=15> */
.L_x_9140:
[----:B------:R-:W-:Y:S05]  /*97d0*/  BSYNC.RECONVERGENT B2 ;  /* 0x0000000000027941 */ /* 0x000fea0003800200 */
.L_x_9139:
        /* <DEDUP_REMOVED lines=43> */
.L_x_9137:
[----:B------:R-:W-:Y:S05]  /*9a90*/  BSYNC.RECONVERGENT B1 ;  /* 0x0000000000017941 */ /* 0x000fea0003800200 */
.L_x_9136:
        /* <DEDUP_REMOVED lines=10> */
[----:B------:R-:W-:-:S03]  /*9b40*/  SEL R0, RZ, 0x1, P6 ;  /* 0x00000001ff007807 */ /* 0x000fc60003000000 */
[----:B------:R-:W-:-:S04]  /*9b50*/  FADD.FTZ R188, R188, R167 ;  /* 0x000000a7bcbc7221 */ /* 0x000fc80000010000 */
[--C-:B------:R-:W-:Y:S01]  /*9b60*/  @P1 FADD.FTZ R223, R223, R188.reuse ;  /* 0x000000bcdfdf1221 */ /* 0x100fe20000010000 */
[----:B------:R-:W-:-:S05]  /*9b70*/  @!P1 IMAD.MOV.U32 R223, RZ, RZ, R188 ;  /* 0x000000ffffdf9224 */ /* 0x000fca00078e00bc */
[----:B------:R-:W-:-:S04]  /*9b80*/  F2FP.F16.F32.PACK_AB R167, RZ, R223 ;  /* 0x000000dfffa7723e */ /* 0x000fc800000000ff */
[----:B------:R-:W-:-:S07]  /*9b90*/  PRMT R167, R176, 0x5410, R167 ;  /* 0x00005410b0a77816 */ /* 0x000fce00000000a7 */
.L_x_9060:
        /* <DEDUP_REMOVED lines=43> */
.L_x_9141:
[----:B------:R-:W-:Y:S02]  /*9e50*/  IMAD.MOV.U32 R172, RZ, RZ, R168 ;  /* 0x000000ffffac7224 */ /* 0x000fe400078e00a8 */
[----:B------:R-:W-:-:S07]  /*9e60*/  VIADD R168, R26, 0x100 ;  /* 0x000001001aa87836 */ /* 0x000fce0000000000 */
.L_x_9018:
[----:B------:R-:W-:Y:S05]  /*9e70*/  BSYNC.RECONVERGENT B0 ;  /* 0x0000000000007941 */ /* 0x000fea0003800200 */
.L_x_9017:
        /* <DEDUP_REMOVED lines=35> */
.L_x_9147:
        /* <DEDUP_REMOVED lines=13> */
.L_x_9149:
[----:B------:R-:W-:Y:S05]  /*a180*/  BSYNC.RECONVERGENT B2 ;  /* 0x0000000000027941 */ /* 0x000fea0003800200 */
.L_x_9148:
        /* <DEDUP_REMOVED lines=43> */
.L_x_9146:
[----:B------:R-:W-:Y:S05]  /*a440*/  BSYNC.RECONVERGENT B1 ;  /* 0x0000000000017941 */ /* 0x000fea0003800200 */
.L_x_9145:
[----:B------:R-:W2:Y:S01]  /*a450*/  LDC R180, c[0x0][0x404] ;  /* 0x00010100ffb47b82 */ /* 0x000ea20000000800 */
[----:B------:R-:W-:Y:S01]  /*a460*/  I2FP.F32.U32 R3, R0 ;  /* 0x0000000000037245 */ /* 0x000fe20000201000 */
[----:B------:R-:W-:Y:S01]  /*a470*/  IMAD.MOV.U32 R184, RZ, RZ, 0x2f800000 ;  /* 0x2f800000ffb87424 */ /* 0x000fe200078e00ff */
[----:B------:R-:W-:Y:S01]  /*a480*/  ISETP.NE.AND P3, PT, R4, 0x1, PT ;  /* 0x000000010400780c */ /* 0x000fe20003f65270 */
[----:B0----5:R-:W-:Y:S01]  /*a490*/  HADD2.F32 R5, -RZ, R164.H0_H0 ;  /* 0x200000a4ff057230 */ /* 0x021fe20000004100 */
[----:B------:R-:W-:Y:S01]  /*a4a0*/  LOP3.LUT R10, R10, 0xffffffef, RZ, 0xc0, !PT ;  /* 0xffffffef0a0a7812 */ /* 0x000fe200078ec0ff */
[----:B------:R-:W-:Y:S01]  /*a4b0*/  FFMA.FTZ R3, R3, R184, 1.1641532182693481445e-10 ;  /* 0x2f00000003037423 */ /* 0x000fe200000100b8 */
[----:B------:R-:W-:Y:S01]  /*a4c0*/  BSSY.RECONVERGENT B1, `(.L_x_9150) ;  /* 0x000004b000017945 */ /* 0x000fe20003800200 */
[----:B------:R-:W0:Y:S01]  /*a4d0*/  LDC R182, c[0x0][0x408] ;  /* 0x00010200ffb67b82 */ /* 0x000e220000000800 */
[----:B------:R-:W-:Y:S02]  /*a4e0*/  HFMA2 R6, -RZ, RZ, 0, 1.1920928955078125e-07 ;  /* 0x00000002ff067431 */ /* 0x000fe400000001ff */
[----:B------:R-:W-:Y:S01]  /*a4f0*/  IMAD.MOV.U32 R2, RZ, RZ, R12 ;  /* 0x000000ffff027224 */ /* 0x000fe200078e000c */
[----:B--2---:R-:W-:-:S04]  /*a500*/  FSETP.GTU.FTZ.AND P2, PT, R3, R180, PT ;  /* 0x000000b40300720b */ /* 0x004fc80003f5c000 */
        /* <DEDUP_REMOVED lines=13> */
.L_x_9152:
        /* <DEDUP_REMOVED lines=13> */
.L_x_9154:
[----:B------:R-:W-:Y:S05]  /*a6b0*/  BSYNC.RECONVERGENT B2 ;  /* 0x0000000000027941 */ /* 0x000fea0003800200 */
.L_x_9153:
        /* <DEDUP_REMOVED lines=43> */
.L_x_9151:
[----:B------:R-:W-:Y:S05]  /*a970*/  BSYNC.RECONVERGENT B1 ;  /* 0x0000000000017941 */ /* 0x000fea0003800200 */
.L_x_9150:
[----:B------:R-:W-:Y:S01]  /*a980*/  I2FP.F32.U32 R3, R2 ;  /* 0x0000000200037245 */ /* 0x000fe20000201000 */
[----:B------:R-:W-:Y:S01]  /*a990*/  HADD2.F32 R5, -RZ, R156.H0_H0 ;  /* 0x2000009cff057230 */ /* 0x000fe20000004100 */
[----:B------:R-:W-:Y:S01]  /*a9a0*/  ISETP.NE.AND P3, PT, R6, 0x1, PT ;  /* 0x000000010600780c */ /* 0x000fe20003f65270 */
[----:B------:R-:W-:Y:S01]  /*a9b0*/  BSSY.RECONVERGENT B1, `(.L_x_9155) ;  /* 0x000004f000017945 */ /* 0x000fe20003800200 */
[----:B------:R-:W-:Y:S02]  /*a9c0*/  IMAD.MOV.U32 R4, RZ, RZ, 0x2 ;  /* 0x00000002ff047424 */ /* 0x000fe400078e00ff */
[----:B------:R-:W-:Y:S01]  /*a9d0*/  FFMA.FTZ R3, R3, R184, 1.1641532182693481445e-10 ;  /* 0x2f00000003037423 */ /* 0x000fe200000100b8 */
[----:B------:R-:W-:-:S04]  /*a9e0*/  FMUL.FTZ R5, R5, R182 ;  /* 0x000000b605057220 */ /* 0x000fc80000410000 */
[----:B------:R-:W-:-:S04]  /*a9f0*/  FSETP.GTU.FTZ.AND P2, PT, R3, R180, PT ;  /* 0x000000b40300720b */ /* 0x000fc80003f5c000 */
[----:B------:R-:W-:Y:S01]  /*aa00*/  FSEL R3, R5, RZ, !P2 ;  /* 0x000000ff05037208 */ /* 0x000fe20005000000 */
[----:B------:R-:W-:Y:S01]  /*aa10*/  @P1 HADD2.F32 R5, -RZ, R160.H0_H0 ;  /* 0x200000a0ff051230 */ /* 0x000fe20000004100 */
        /* <DEDUP_REMOVED lines=15> */
.L_x_9157:
        /* <DEDUP_REMOVED lines=13> */
.L_x_9159:
[----:B------:R-:W-:Y:S05]  /*abe0*/  BSYNC.RECONVERGENT B2 ;  /* 0x0000000000027941 */ /* 0x000fea0003800200 */
.L_x_9158:
[----:B------:R-:W-:Y:S01]  /*abf0*/  IMAD.WIDE.U32 R6, R23, -0x326172a9, RZ ;  /* 0xcd9e8d5717067825 */ /* 0x000fe200078e00ff */
[----:B-1----:R-:W-:-:S03]  /*ac00*/  LOP3.LUT R170, R13, UR9, R5, 0x96, !PT ;  /* 0x000000090daa7c12 */ /* 0x002fc6000f8e9605 */
        /* <DEDUP_REMOVED lines=41> */
.L_x_9156:
[----:B------:R-:W-:Y:S05]  /*aea0*/  BSYNC.RECONVERGENT B1 ;  /* 0x0000000000017941 */ /* 0x000fea0003800200 */
.L_x_9155:
        /* <DEDUP_REMOVED lines=22> */
.L_x_9162:
        /* <DEDUP_REMOVED lines=13> */
.L_x_9164:
[----:B------:R-:W-:Y:S05]  /*b0e0*/  BSYNC.RECONVERGENT B2 ;  /* 0x0000000000027941 */ /* 0x000fea0003800200 */
.L_x_9163:
[----:B------:R-:W-:Y:S01]  /*b0f0*/  IMAD.WIDE.U32 R6, R23, -0x326172a9, RZ ;  /* 0xcd9e8d5717067825 */ /* 0x000fe200078e00ff */
[----:B-1----:R-:W-:Y:S02]  /*b100*/  LOP3.LUT R170, R13, UR9, R5, 0x96, !PT ;  /* 0x000000090daa7c12 */ /* 0x002fe4000f8e9605 */
        /* <DEDUP_REMOVED lines=41> */
.L_x_9161:
[----:B------:R-:W-:Y:S05]  /*b3a0*/  BSYNC.RECONVERGENT B1 ;  /* 0x0000000000017941 */ /* 0x000fea0003800200 */
.L_x_9160:
        /* <DEDUP_REMOVED lines=25> */
.L_x_9167:
        /* <DEDUP_REMOVED lines=13> */
.L_x_9169:
[----:B------:R-:W-:Y:S05]  /*b610*/  BSYNC.RECONVERGENT B2 ;  /* 0x0000000000027941 */ /* 0x000fea0003800200 */
.L_x_9168:
[----:B------:R-:W-:Y:S01]  /*b620*/  IMAD.WIDE.U32 R16, R23, -0x326172a9, RZ ;  /* 0xcd9e8d5717107825 */ /* 0x000fe200078e00ff */
[----:B------:R-:W-:Y:S02]  /*b630*/  LOP3.LUT R4, R13, UR9, R7, 0x96, !PT ;  /* 0x000000090d047c12 */ /* 0x000fe4000f8e9607 */
[----:B------:R-:W-:Y:S02]  /*b640*/  MOV R0, R174 ;  /* 0x000000ae00007202 */ /* 0x000fe40000000f00 */
[----:B-1----:R-:W-:Y:S01]  /*b650*/  LOP3.LUT R170, R19, UR8, R17, 0x96, !PT ;  /* 0x0000000813aa7c12 */ /* 0x002fe2000f8e9611 */
        /* <DEDUP_REMOVED lines=39> */
.L_x_9166:
[----:B------:R-:W-:Y:S05]  /*b8d0*/  BSYNC.RECONVERGENT B1 ;  /* 0x0000000000017941 */ /* 0x000fea0003800200 */
.L_x_9165:
[----:B------:R-:W-:Y:S01]  /*b8e0*/  I2FP.F32.U32 R5, R0 ;  /* 0x0000000000057245 */ /* 0x000fe20000201000 */
[----:B------:R-:W-:Y:S01]  /*b8f0*/  HADD2.F32 R7, -RZ, R165.H0_H0 ;  /* 0x200000a5ff077230 */ /* 0x000fe20000004100 */
        /* <DEDUP_REMOVED lines=20> */
.L_x_9172:
        /* <DEDUP_REMOVED lines=13> */
.L_x_9174:
[----:B------:R-:W-:Y:S05]  /*bb10*/  BSYNC.RECONVERGENT B2 ;  /* 0x0000000000027941 */ /* 0x000fea0003800200 */
.L_x_9173:
[----:B-1----:R-:W-:Y:S01]  /*bb20*/  IMAD.WIDE.U32 R170, R23, -0x326172a9, RZ ;  /* 0xcd9e8d5717aa7825 */ /* 0x002fe200078e00ff */
        /* <DEDUP_REMOVED lines=42> */
.L_x_9171:
[----:B------:R-:W-:Y:S05]  /*bdd0*/  BSYNC.RECONVERGENT B1 ;  /* 0x0000000000017941 */ /* 0x000fea0003800200 */
.L_x_9170:
[----:B------:R-:W-:Y:S01]  /*bde0*/  I2FP.F32.U32 R5, R2 ;  /* 0x0000000200057245 */ /* 0x000fe20000201000 */
[----:B------:R-:W-:Y:S01]  /*bdf0*/  HADD2.F32 R7, -RZ, R157.H0_H0 ;  /* 0x2000009dff077230 */ /* 0x000fe20000004100 */
[----:B------:R-:W-:Y:S01]  /*be00*/  BSSY.RECONVERGENT B1, `(.L_x_9175) ;  /* 0x0000050000017945 */ /* 0x000fe20003800200 */
[----:B-1----:R-:W-:Y:S02]  /*be10*/  @P1 HADD2.F32 R179, -RZ, R161.H0_H0 ;  /* 0x200000a1ffb31230 */ /* 0x002fe40000004100 */
        /* <DEDUP_REMOVED lines=21> */
.L_x_9177:
        /* <DEDUP_REMOVED lines=13> */
.L_x_9179:
[----:B------:R-:W-:Y:S05]  /*c040*/  BSYNC.RECONVERGENT B2 ;  /* 0x0000000000027941 */ /* 0x000fea0003800200 */
.L_x_9178:
        /* <DEDUP_REMOVED lines=43> */
.L_x_9176:
[----:B------:R-:W-:Y:S05]  /*c300*/  BSYNC.RECONVERGENT B1 ;  /* 0x0000000000017941 */ /* 0x000fea0003800200 */
.L_x_9175:
        /* <DEDUP_REMOVED lines=22> */
.L_x_9182:
        /* <DEDUP_REMOVED lines=13> */
.L_x_9184:
[----:B------:R-:W-:Y:S05]  /*c540*/  BSYNC.RECONVERGENT B2 ;  /* 0x0000000000027941 */ /* 0x000fea0003800200 */
.L_x_9183:
        /* <DEDUP_REMOVED lines=43> */
.L_x_9181:
[----:B------:R-:W-:Y:S05]  /*c800*/  BSYNC.RECONVERGENT B1 ;  /* 0x0000000000017941 */ /* 0x000fea0003800200 */
.L_x_9180:
        /* <DEDUP_REMOVED lines=25> */
.L_x_9187:
        /* <DEDUP_REMOVED lines=13> */
.L_x_9189:
[----:B------:R-:W-:Y:S05]  /*ca70*/  BSYNC.RECONVERGENT B2 ;  /* 0x0000000000027941 */ /* 0x000fea0003800200 */
.L_x_9188:
        /* <DEDUP_REMOVED lines=43> */
.L_x_9186:
[----:B------:R-:W-:Y:S05]  /*cd30*/  BSYNC.RECONVERGENT B1 ;  /* 0x0000000000017941 */ /* 0x000fea0003800200 */
.L_x_9185:
        /* <DEDUP_REMOVED lines=20> */
.L_x_9192:
        /* <DEDUP_REMOVED lines=13> */
.L_x_9194:
[----:B------:R-:W-:Y:S05]  /*cf50*/  BSYNC.RECONVERGENT B2 ;  /* 0x0000000000027941 */ /* 0x000fea0003800200 */
.L_x_9193:
        /* <DEDUP_REMOVED lines=43> */
.L_x_9191:
[----:B------:R-:W-:Y:S05]  /*d210*/  BSYNC.RECONVERGENT B1 ;  /* 0x0000000000017941 */ /* 0x000fea0003800200 */
.L_x_9190:
        /* <DEDUP_REMOVED lines=25> */
.L_x_9197:
        /* <DEDUP_REMOVED lines=13> */
.L_x_9199:
[----:B------:R-:W-:Y:S05]  /*d480*/  BSYNC.RECONVERGENT B2 ;  /* 0x0000000000027941 */ /* 0x000fea0003800200 */
.L_x_9198:
        /* <DEDUP_REMOVED lines=43> */
.L_x_9196:
[----:B------:R-:W-:Y:S05]  /*d740*/  BSYNC.RECONVERGENT B1 ;  /* 0x0000000000017941 */ /* 0x000fea0003800200 */
.L_x_9195:
        /* <DEDUP_REMOVED lines=20> */
.L_x_9202:
        /* <DEDUP_REMOVED lines=13> */
.L_x_9204:
[----:B------:R-:W-:Y:S05]  /*d960*/  BSYNC.RECONVERGENT B2 ;  /* 0x0000000000027941 */ /* 0x000fea0003800200 */
.L_x_9203:
        /* <DEDUP_REMOVED lines=43> */
.L_x_9201:
[----:B------:R-:W-:Y:S05]  /*dc20*/  BSYNC.RECONVERGENT B1 ;  /* 0x0000000000017941 */ /* 0x000fea0003800200 */
.L_x_9200:
        /* <DEDUP_REMOVED lines=25> */
.L_x_9207:
        /* <DEDUP_REMOVED lines=13> */
.L_x_9209:
[----:B------:R-:W-:Y:S05]  /*de90*/  BSYNC.RECONVERGENT B2 ;  /* 0x0000000000027941 */ /* 0x000fea0003800200 */
.L_x_9208:
        /* <DEDUP_REMOVED lines=43> */
.L_x_9206:
[----:B------:R-:W-:Y:S05]  /*e150*/  BSYNC.RECONVERGENT B1 ;  /* 0x0000000000017941 */ /* 0x000fea0003800200 */
.L_x_9205:
        /* <DEDUP_REMOVED lines=20> */
.L_x_9212:
        /* <DEDUP_REMOVED lines=13> */
.L_x_9214:
[----:B------:R-:W-:Y:S05]  /*e370*/  BSYNC.RECONVERGENT B2 ;  /* 0x0000000000027941 */ /* 0x000fea0003800200 */
.L_x_9213:
        /* <DEDUP_REMOVED lines=43> */
.L_x_9211:
[----:B------:R-:W-:Y:S05]  /*e630*/  BSYNC.RECONVERGENT B1 ;  /* 0x0000000000017941 */ /* 0x000fea0003800200 */
.L_x_9210:
        /* <DEDUP_REMOVED lines=26> */
.L_x_9217:
        /* <DEDUP_REMOVED lines=13> */
.L_x_9219:
[----:B------:R-:W-:Y:S05]  /*e8b0*/  BSYNC.RECONVERGENT B2 ;  /* 0x0000000000027941 */ /* 0x000fea0003800200 */
.L_x_9218:
        /* <DEDUP_REMOVED lines=43> */
.L_x_9216:
[----:B------:R-:W-:Y:S05]  /*eb70*/  BSYNC.RECONVERGENT B1 ;  /* 0x0000000000017941 */ /* 0x000fea0003800200 */
.L_x_9215:
        /* <DEDUP_REMOVED lines=20> */
.L_x_9222:
        /* <DEDUP_REMOVED lines=15> */
.L_x_9224:
[----:B------:R-:W-:Y:S05]  /*edb0*/  BSYNC.RECONVERGENT B2 ;  /* 0x0000000000027941 */ /* 0x000fea0003800200 */
.L_x_9223:
        /* <DEDUP_REMOVED lines=43> */
.L_x_9221:
[----:B------:R-:W-:Y:S05]  /*f070*/  BSYNC.RECONVERGENT B1 ;  /* 0x0000000000017941 */ /* 0x000fea0003800200 */
.L_x_9220:
[----:B------:R-:W-:Y:S01]  /*f080*/  I2FP.F32.U32 R165, R166 ;  /* 0x000000a600a57245 */ /* 0x000fe20000201000 */
[----:B------:R-:W-:Y:S01]  /*f090*/  HADD2.F32 R167, -RZ, R159.H1_H1 ;  /* 0x3000009fffa77230 */ /* 0x000fe20000004100 */
[----:B------:R-:W-:Y:S01]  /*f0a0*/  PRMT R166, R186, 0x5410, R188 ;  /* 0x00005410baa67816 */ /* 0x000fe200000000bc */
[----:B------:R-:W-:Y:S02]  /*f0b0*/  @P1 HADD2.F32 R225, -RZ, R163.H1_H1 ;  /* 0x300000a3ffe11230 */ /* 0x000fe40000004100 */
[----:B------:R-:W-:Y:S01]  /*f0c0*/  FFMA.FTZ R165, R165, R184, 1.1641532182693481445e-10 ;  /* 0x2f000000a5a57423 */ /* 0x000fe200000100b8 */
[----:B------:R-:W-:-:S04]  /*f0d0*/  FMUL.FTZ R167, R167, R182 ;  /* 0x000000b6a7a77220 */ /* 0x000fc80000410000 */
[----:B------:R-:W-:-:S04]  /*f0e0*/  FSETP.GTU.FTZ.AND P6, PT, R165, R180, PT ;  /* 0x000000b4a500720b */ /* 0x000fc80003fdc000 */
        /* <DEDUP_REMOVED lines=11> */
.L_x_9144:
[----:B------:R-:W-:Y:S01]  /*f1a0*/  ISETP.NE.AND P2, PT, R14, 0x1, PT ;  /* 0x000000010e00780c */ /* 0x000fe20003f45270 */
[----:B------:R-:W-:Y:S01]  /*f1b0*/  BSSY.RECONVERGENT B1, `(.L_x_9226) ;  /* 0x0000048000017945 */ /* 0x000fe20003800200 */
[----:B-1----:R-:W-:Y:S01]  /*f1c0*/  IMAD.MOV.U32 R170, RZ, RZ, 0x2 ;  /* 0x00000002ffaa7424 */ /* 0x002fe200078e00ff */
        /* <DEDUP_REMOVED lines=13> */
.L_x_9228:
        /* <DEDUP_REMOVED lines=13> */
.L_x_9230:
[----:B------:R-:W-:Y:S05]  /*f370*/  BSYNC.RECONVERGENT B2 ;  /* 0x0000000000027941 */ /* 0x000fea0003800200 */
.L_x_9229:
        /* <DEDUP_REMOVED lines=43> */
.L_x_9227:
[----:B------:R-:W-:Y:S05]  /*f630*/  BSYNC.RECONVERGENT B1 ;  /* 0x0000000000017941 */ /* 0x000fea0003800200 */
.L_x_9226:
[----:B------:R-:W1:Y:S01]  /*f640*/  LDC R180, c[0x0][0x408] ;  /* 0x00010200ffb47b82 */ /* 0x000e620000000800 */
[----:B------:R-:W-:Y:S01]  /*f650*/  I2FP.F32.U32 R3, R3 ;  /* 0x0000000300037245 */ /* 0x000fe20000201000 */
[----:B------:R-:W-:Y:S02]  /*f660*/  HFMA2 R184, -RZ, RZ, 0.1171875, 0 ;  /* 0x2f800000ffb87431 */ /* 0x000fe400000001ff */
[----:B-----5:R-:W-:Y:S01]  /*f670*/  HADD2.F32 R169, -RZ, R164.H0_H0 ;  /* 0x200000a4ffa97230 */ /* 0x020fe20000004100 */
[----:B------:R-:W-:Y:S01]  /*f680*/  ISETP.NE.AND P3, PT, R170, 0x1, PT ;  /* 0x00000001aa00780c */ /* 0x000fe20003f65270 */
[----:B------:R-:W-:Y:S01]  /*f690*/  @P1 HADD2.F32 R14, -RZ, R160.H0_H0 ;  /* 0x200000a0ff0e1230 */ /* 0x000fe20000004100 */
[----:B------:R-:W-:Y:S01]  /*f6a0*/  LOP3.LUT R10, R10, 0xffffffef, RZ, 0xc0, !PT ;  /* 0xffffffef0a0a7812 */ /* 0x000fe200078ec0ff */
[----:B------:R-:W-:Y:S01]  /*f6b0*/  FFMA.FTZ R3, R3, R184, 1.1641532182693481445e-10 ;  /* 0x2f00000003037423 */ /* 0x000fe200000100b8 */
        /* <DEDUP_REMOVED lines=20> */
.L_x_9233:
        /* <DEDUP_REMOVED lines=13> */
.L_x_9235:
[----:B------:R-:W-:Y:S05]  /*f8d0*/  BSYNC.RECONVERGENT B2 ;  /* 0x0000000000027941 */ /* 0x000fea0003800200 */
.L_x_9234:
        /* <DEDUP_REMOVED lines=43> */
.L_x_9232:
[----:B------:R-:W-:Y:S05]  /*fb90*/  BSYNC.RECONVERGENT B1 ;  /* 0x0000000000017941 */ /* 0x000fea0003800200 */
.L_x_9231:
        /* <DEDUP_REMOVED lines=25> */
.L_x_9238:
        /* <DEDUP_REMOVED lines=13> */
.L_x_9240:
[----:B------:R-:W-:Y:S05]  /*fe00*/  BSYNC.RECONVERGENT B2 ;  /* 0x0000000000027941 */ /* 0x000fea0003800200 */
.L_x_9239:
        /* <DEDUP_REMOVED lines=43> */
.L_x_9237:
[----:B------:R-:W-:Y:S05]  /*100c0*/  BSYNC.RECONVERGENT B1 ;  /* 0x0000000000017941 */ /* 0x000fea0003800200 */
.L_x_9236:
        /* <DEDUP_REMOVED lines=25> */
.L_x_9243:
        /* <DEDUP_REMOVED lines=13> */
.L_x_9245:
[----:B------:R-:W-:Y:S05]  /*10330*/  BSYNC.RECONVERGENT B2 ;  /* 0x0000000000027941 */ /* 0x000fea0003800200 */
.L_x_9244:
        /* <DEDUP_REMOVED lines=43> */
.L_x_9242:
[----:B------:R-:W-:Y:S05]  /*105f0*/  BSYNC.RECONVERGENT B1 ;  /* 0x0000000000017941 */ /* 0x000fea0003800200 */
.L_x_9241:
        /* <DEDUP_REMOVED lines=25> */
.L_x_9248:
        /* <DEDUP_REMOVED lines=13> */
.L_x_9250:
[----:B------:R-:W-:Y:S05]  /*10860*/  BSYNC.RECONVERGENT B2 ;  /* 0x0000000000027941 */ /* 0x000fea0003800200 */
.L_x_9249:
        /* <DEDUP_REMOVED lines=43> */
.L_x_9247:
[----:B------:R-:W-:Y:S05]  /*10b20*/  BSYNC.RECONVERGENT B1 ;  /* 0x0000000000017941 */ /* 0x000fea0003800200 */
.L_x_9246:
        /* <DEDUP_REMOVED lines=23> */
.L_x_9253:
        /* <DEDUP_REMOVED lines=13> */
.L_x_9255:
[----:B------:R-:W-:Y:S05]  /*10d70*/  BSYNC.RECONVERGENT B2 ;  /* 0x0000000000027941 */ /* 0x000fea0003800200 */
.L_x_9254:
        /* <DEDUP_REMOVED lines=43> */
.L_x_9252:
[----:B------:R-:W-:Y:S05]  /*11030*/  BSYNC.RECONVERGENT B1 ;  /* 0x0000000000017941 */ /* 0x000fea0003800200 */
.L_x_9251:
        /* <DEDUP_REMOVED lines=23> */
.L_x_9258:
        /* <DEDUP_REMOVED lines=13> */
.L_x_9260:
[----:B------:R-:W-:Y:S05]  /*11280*/  BSYNC.RECONVERGENT B2 ;  /* 0x0000000000027941 */ /* 0x000fea0003800200 */
.L_x_9259:
        /* <DEDUP_REMOVED lines=43> */
.L_x_9257:
[----:B------:R-:W-:Y:S05]  /*11540*/  BSYNC.RECONVERGENT B1 ;  /* 0x0000000000017941 */ /* 0x000fea0003800200 */
.L_x_9256:
        /* <DEDUP_REMOVED lines=23> */
.L_x_9263:
        /* <DEDUP_REMOVED lines=13> */
.L_x_9265:
[----:B------:R-:W-:Y:S05]  /*11790*/  BSYNC.RECONVERGENT B2 ;  /* 0x0000000000027941 */ /* 0x000fea0003800200 */
.L_x_9264:
        /* <DEDUP_REMOVED lines=43> */
.L_x_9262:
[----:B------:R-:W-:Y:S05]  /*11a50*/  BSYNC.RECONVERGENT B1 ;  /* 0x0000000000017941 */ /* 0x000fea0003800200 */
.L_x_9261:
        /* <DEDUP_REMOVED lines=14> */
.L_x_9225:
        /* <DEDUP_REMOVED lines=43> */
.L_x_9266:
[----:B------:R-:W-:Y:S02]  /*11df0*/  IMAD.MOV.U32 R172, RZ, RZ, R174 ;  /* 0x000000ffffac7224 */ /* 0x000fe400078e00ae */
[----:B------:R-:W-:-:S07]  /*11e00*/  VIADD R168, R168, 0x100 ;  /* 0x00000100a8a87836 */ /* 0x000fce0000000000 */
.L_x_9143:
[----:B------:R-:W-:Y:S05]  /*11e10*/  BSYNC.RECONVERGENT B0 ;  /* 0x0000000000007941 */ /* 0x000fea0003800200 */
.L_x_9142:
        /* <DEDUP_REMOVED lines=13> */
[C---:B--2---:R-:W-:Y:S02]  /*11ef0*/  @P0 IMAD.WIDE.U32 R170, R168.reuse, 0x10, R166 ;  /* 0x00000010a8aa0825 */ /* 0x044fe400078e00a6 */
[----:B------:R-:W5:Y:S04]  /*11f00*/  LDG.E.128 R164, desc[UR6][R164.64] ;  /* 0x00000006a4a47981 */ /* 0x000f68000c1e1d00 */
[----:B------:R1:W5:Y:S01]  /*11f10*/  @P0 LDG.E.128 R156, desc[UR6][R170.64] ;  /* 0x00000006aa9c0981 */ /* 0x000362000c1e1d00 */
[----:B---3--:R-:W-:-:S05]  /*11f20*/  @P1 IMAD.WIDE.U32 R174, R168, 0x10, R174 ;  /* 0x00000010a8ae1825 */ /* 0x008fca00078e00ae */
[----:B------:R1:W5:Y:S01]  /*11f30*/  @P1 LDG.E.128 R160, desc[UR6][R174.64] ;  /* 0x00000006aea01981 */ /* 0x000362000c1e1d00 */
[----:B------:R-:W-:Y:S05]  /*11f40*/  @!P0 BRA `(.L_x_9269) ;  /* 0x0000005000788947 */ /* 0x000fea0003800000 */
[----:B------:R-:W-:Y:S01]  /*11f50*/  ISETP.NE.AND P2, PT, R14, 0x1, PT ;  /* 0x000000010e00780c */ /* 0x000fe20003f45270 */
[----:B------:R-:W-:Y:S01]  /*11f60*/  BSSY.RECONVERGENT B1, `(.L_x_9270) ;  /* 0x0000047000017945 */ /* 0x000fe20003800200 */
[----:B------:R-:W-:Y:S02]  /*11f70*/  HFMA2 R4, -RZ, RZ, 0, 1.1920928955078125e-07 ;  /* 0x00000002ff047431 */ /* 0x000fe400000001ff */
[----:B------:R-:W-:Y:S02]  /*11f80*/  IMAD.MOV.U32 R0, RZ, RZ, R12 ;  /* 0x000000ffff007224 */ /* 0x000fe400078e000c */
[----:B-1----:R-:W-:-:S07]  /*11f90*/  IMAD.MOV.U32 R174, RZ, RZ, R172 ;  /* 0x000000ffffae7224 */ /* 0x002fce00078e00ac */
        /* <DEDUP_REMOVED lines=11> */
.L_x_9272:
[----:B------:R-:W-:Y:S01]  /*12050*/  IADD3 R20, PT, PT, R20, 0x1, RZ ;  /* 0x0000000114147810 */ /* 0x000fe20007ffe0ff */
[----:B------:R-:W-:Y:S03]  /*12060*/  BSSY.RECONVERGENT B2, `(.L_x_9273) ;  /* 0x000000c000027945 */ /* 0x000fe60003800200 */
[C---:B------:R-:W-:Y:S01]  /*12070*/  ISETP.NE.AND P2, PT, R20.reuse, RZ, PT ;  /* 0x000000ff1400720c */ /* 0x040fe20003f45270 */
[----:B0-----:R-:W-:-:S12]  /*12080*/  IMAD.WIDE.U32 R4, R20, -0x2daee0ad, RZ ;  /* 0xd2511f5314047825 */ /* 0x001fd800078e00ff */
        /* <DEDUP_REMOVED lines=9> */
.L_x_9274:
[----:B------:R-:W-:Y:S05]  /*12120*/  BSYNC.RECONVERGENT B2 ;  /* 0x0000000000027941 */ /* 0x000fea0003800200 */
.L_x_9273:
        /* <DEDUP_REMOVED lines=42> */
.L_x_9271:
[----:B------:R-:W-:Y:S05]  /*123d0*/  BSYNC.RECONVERGENT B1 ;  /* 0x0000000000017941 */ /* 0x000fea0003800200 */
.L_x_9270:
[----:B------:R-:W1:Y:S01]  /*123e0*/  LDC R180, c[0x0][0x404] ;  /* 0x00010100ffb47b82 */ /* 0x000e620000000800 */
[----:B0-----:R-:W-:Y:S01]  /*123f0*/  I2FP.F32.U32 R5, R0 ;  /* 0x0000000000057245 */ /* 0x001fe20000201000 */
[----:B------:R-:W-:Y:S01]  /*12400*/  IMAD.MOV.U32 R184, RZ, RZ, 0x2f800000 ;  /* 0x2f800000ffb87424 */ /* 0x000fe200078e00ff */
[----:B------:R-:W-:Y:S01]  /*12410*/  ISETP.NE.AND P3, PT, R4, 0x1, PT ;  /* 0x000000010400780c */ /* 0x000fe20003f65270 */
[----:B-----5:R-:W-:Y:S01]  /*12420*/  HADD2.F32 R7, -RZ, R164.H0_H0 ;  /* 0x200000a4ff077230 */ /* 0x020fe20000004100 */
[----:B------:R-:W-:Y:S01]  /*12430*/  LOP3.LUT R10, R10, 0xffffffef, RZ, 0xc0, !PT ;  /* 0xffffffef0a0a7812 */ /* 0x000fe200078ec0ff */
[----:B------:R-:W-:Y:S01]  /*12440*/  FFMA.FTZ R5, R5, R184, 1.1641532182693481445e-10 ;  /* 0x2f00000005057423 */ /* 0x000fe200000100b8 */
[----:B------:R-:W-:Y:S01]  /*12450*/  BSSY.RECONVERGENT B1, `(.L_x_9275) ;  /* 0x000004b000017945 */ /* 0x000fe20003800200 */
[----:B------:R-:W0:Y:S01]  /*12460*/  LDC R182, c[0x0][0x408] ;  /* 0x00010200ffb67b82 */ /* 0x000e220000000800 */
[----:B------:R-:W-:Y:S01]  /*12470*/  IMAD.MOV.U32 R6, RZ, RZ, 0x2 ;  /* 0x00000002ff067424 */ /* 0x000fe200078e00ff */
[----:B------:R-:W-:-:S02]  /*12480*/  MOV R2, R12 ;  /* 0x0000000c00027202 */ /* 0x000fc40000000f00 */
        /* <DEDUP_REMOVED lines=14> */
.L_x_9277:
        /* <DEDUP_REMOVED lines=13> */
.L_x_9279:
[----:B------:R-:W-:Y:S05]  /*12640*/  BSYNC.RECONVERGENT B2 ;  /* 0x0000000000027941 */ /* 0x000fea0003800200 */
.L_x_9278:
        /* <DEDUP_REMOVED lines=43> */
.L_x_9276:
[----:B------:R-:W-:Y:S05]  /*12900*/  BSYNC.RECONVERGENT B1 ;  /* 0x0000000000017941 */ /* 0x000fea0003800200 */
.L_x_9275:
        /* <DEDUP_REMOVED lines=25> */
.L_x_9282:
        /* <DEDUP_REMOVED lines=13> */
.L_x_9284:
[----:B------:R-:W-:Y:S05]  /*12b70*/  BSYNC.RECONVERGENT B2 ;  /* 0x0000000000027941 */ /* 0x000fea0003800200 */
.L_x_9283:
        /* <DEDUP_REMOVED lines=43> */
.L_x_9281:
[----:B------:R-:W-:Y:S05]  /*12e30*/  BSYNC.RECONVERGENT B1 ;  /* 0x0000000000017941 */ /* 0x000fea0003800200 */
.L_x_9280:
        /* <DEDUP_REMOVED lines=22> */
.L_x_9287:
        /* <DEDUP_REMOVED lines=13> */
.L_x_9289:
[----:B------:R-:W-:Y:S05]  /*13070*/  BSYNC.RECONVERGENT B2 ;  /* 0x0000000000027941 */ /* 0x000fea0003800200 */
.L_x_9288:
        /* <DEDUP_REMOVED lines=43> */
.L_x_9286:
[----:B------:R-:W-:Y:S05]  /*13330*/  BSYNC.RECONVERGENT B1 ;  /* 0x0000000000017941 */ /* 0x000fea0003800200 */
.L_x_9285:
        /* <DEDUP_REMOVED lines=25> */
.L_x_9292:
        /* <DEDUP_REMOVED lines=13> */
.L_x_9294:
[----:B------:R-:W-:Y:S05]  /*135a0*/  BSYNC.RECONVERGENT B2 ;  /* 0x0000000000027941 */ /* 0x000fea0003800200 */
.L_x_9293:
        /* <DEDUP_REMOVED lines=43> */
.L_x_9291:
[----:B------:R-:W-:Y:S05]  /*13860*/  BSYNC.RECONVERGENT B1 ;  /* 0x0000000000017941 */ /* 0x000fea0003800200 */
.L_x_9290:
        /* <DEDUP_REMOVED lines=22> */
.L_x_9297:
        /* <DEDUP_REMOVED lines=13> */
.L_x_9299:
[----:B------:R-:W-:Y:S05]  /*13aa0*/  BSYNC.RECONVERGENT B2 ;  /* 0x0000000000027941 */ /* 0x000fea0003800200 */
.L_x_9298:
        /* <DEDUP_REMOVED lines=43> */
.L_x_9296:
[----:B------:R-:W-:Y:S05]  /*13d60*/  BSYNC.RECONVERGENT B1 ;  /* 0x0000000000017941 */ /* 0x000fea0003800200 */
.L_x_9295:
[----:B------:R-:W-:Y:S01]  /*13d70*/  I2FP.F32.U32 R5, R2 ;  /* 0x0000000200057245 */ /* 0x000fe20000201000 */
[----:B------:R-:W-:Y:S01]  /*13d80*/  HADD2.F32 R7, -RZ, R157.H0_H0 ;  /* 0x2000009dff077230 */ /* 0x000fe20000004100 */
[----:B------:R-:W-:Y:S01]  /*13d90*/  BSSY.RECONVERGENT B1, `(.L_x_9300) ;  /* 0x0000050000017945 */ /* 0x000fe20003800200 */
[----:B------:R-:W-:Y:S02]  /*13da0*/  @P1 HADD2.F32 R175, -RZ, R161.H0_H0 ;  /* 0x200000a1ffaf1230 */ /* 0x000fe40000004100 */
        /* <DEDUP_REMOVED lines=21> */
.L_x_9302:
        /* <DEDUP_REMOVED lines=13> */
.L_x_9304:
[----:B------:R-:W-:Y:S05]  /*13fd0*/  BSYNC.RECONVERGENT B2 ;  /* 0x0000000000027941 */ /* 0x000fea0003800200 */
.L_x_9303:
        /* <DEDUP_REMOVED lines=43> */
.L_x_9301:
[----:B------:R-:W-:Y:S05]  /*14290*/  BSYNC.RECONVERGENT B1 ;  /* 0x0000000000017941 */ /* 0x000fea0003800200 */
.L_x_9300:
        /* <DEDUP_REMOVED lines=22> */
.L_x_9307:
        /* <DEDUP_REMOVED lines=13> */
.L_x_9309:
[----:B------:R-:W-:Y:S05]  /*144d0*/  BSYNC.RECONVERGENT B2 ;  /* 0x0000000000027941 */ /* 0x000fea0003800200 */
.L_x_9308:
        /* <DEDUP_REMOVED lines=43> */
.L_x_9306:
[----:B------:R-:W-:Y:S05]  /*14790*/  BSYNC.RECONVERGENT B1 ;  /* 0x0000000000017941 */ /* 0x000fea0003800200 */
.L_x_9305:
        /* <DEDUP_REMOVED lines=25> */
.L_x_9312:
        /* <DEDUP_REMOVED lines=13> */
.L_x_9314:
[----:B------:R-:W-:Y:S05]  /*14a00*/  BSYNC.RECONVERGENT B2 ;  /* 0x0000000000027941 */ /* 0x000fea0003800200 */
.L_x_9313:
        /* <DEDUP_REMOVED lines=43> */
.L_x_9311:
[----:B------:R-:W-:Y:S05]  /*14cc0*/  BSYNC.RECONVERGENT B1 ;  /* 0x0000000000017941 */ /* 0x000fea0003800200 */
.L_x_9310:
        /* <DEDUP_REMOVED lines=20> */
.L_x_9317:
        /* <DEDUP_REMOVED lines=13> */
.L_x_9319:
[----:B------:R-:W-:Y:S05]  /*14ee0*/  BSYNC.RECONVERGENT B2 ;  /* 0x0000000000027941 */ /* 0x000fea0003800200 */
.L_x_9318:
        /* <DEDUP_REMOVED lines=43> */
.L_x_9316:
[----:B------:R-:W-:Y:S05]  /*151a0*/  BSYNC.RECONVERGENT B1 ;  /* 0x0000000000017941 */ /* 0x000fea0003800200 */
.L_x_9315:
        /* <DEDUP_REMOVED lines=25> */
.L_x_9322:
        /* <DEDUP_REMOVED lines=13> */
.L_x_9324:
[----:B------:R-:W-:Y:S05]  /*15410*/  BSYNC.RECONVERGENT B2 ;  /* 0x0000000000027941 */ /* 0x000fea0003800200 */
.L_x_9323:
        /* <DEDUP_REMOVED lines=43> */
.L_x_9321:
[----:B------:R-:W-:Y:S05]  /*156d0*/  BSYNC.RECONVERGENT B1 ;  /* 0x0000000000017941 */ /* 0x000fea0003800200 */
.L_x_9320:
        /* <DEDUP_REMOVED lines=20> */
.L_x_9327:
        /* <DEDUP_REMOVED lines=13> */
.L_x_9329:
[----:B------:R-:W-:Y:S05]  /*158f0*/  BSYNC.RECONVERGENT B2 ;  /* 0x0000000000027941 */ /* 0x000fea0003800200 */
.L_x_9328:
        /* <DEDUP_REMOVED lines=43> */
.L_x_9326:
[----:B------:R-:W-:Y:S05]  /*15bb0*/  BSYNC.RECONVERGENT B1 ;  /* 0x0000000000017941 */ /* 0x000fea0003800200 */
.L_x_9325:
        /* <DEDUP_REMOVED lines=25> */
.L_x_9332:
        /* <DEDUP_REMOVED lines=13> */
.L_x_9334:
[----:B------:R-:W-:Y:S05]  /*15e20*/  BSYNC.RECONVERGENT B2 ;  /* 0x0000000000027941 */ /* 0x000fea0003800200 */
.L_x_9333:
        /* <DEDUP_REMOVED lines=43> */
.L_x_9331:
[----:B------:R-:W-:Y:S05]  /*160e0*/  BSYNC.RECONVERGENT B1 ;  /* 0x0000000000017941 */ /* 0x000fea0003800200 */
.L_x_9330:
        /* <DEDUP_REMOVED lines=20> */
.L_x_9337:
        /* <DEDUP_REMOVED lines=13> */
.L_x_9339:
[----:B------:R-:W-:Y:S05]  /*16300*/  BSYNC.RECONVERGENT B2 ;  /* 0x0000000000027941 */ /* 0x000fea0003800200 */
.L_x_9338:
        /* <DEDUP_REMOVED lines=43> */
.L_x_9336:
[----:B------:R-:W-:Y:S05]  /*165c0*/  BSYNC.RECONVERGENT B1 ;  /* 0x0000000000017941 */ /* 0x000fea0003800200 */
.L_x_9335:
        /* <DEDUP_REMOVED lines=26> */
.L_x_9342:
        /* <DEDUP_REMOVED lines=13> */
.L_x_9344:
[----:B------:R-:W-:Y:S05]  /*16840*/  BSYNC.RECONVERGENT B2 ;  /* 0x0000000000027941 */ /* 0x000fea0003800200 */
.L_x_9343:
        /* <DEDUP_REMOVED lines=43> */
.L_x_9341:
[----:B------:R-:W-:Y:S05]  /*16b00*/  BSYNC.RECONVERGENT B1 ;  /* 0x0000000000017941 */ /* 0x000fea0003800200 */
.L_x_9340:
        /* <DEDUP_REMOVED lines=20> */
.L_x_9347:
        /* <DEDUP_REMOVED lines=15> */
.L_x_9349:
[----:B------:R-:W-:Y:S05]  /*16d40*/  BSYNC.RECONVERGENT B2 ;  /* 0x0000000000027941 */ /* 0x000fea0003800200 */
.L_x_9348:
        /* <DEDUP_REMOVED lines=43> */
.L_x_9346:
[----:B------:R-:W-:Y:S05]  /*17000*/  BSYNC.RECONVERGENT B1 ;  /* 0x0000000000017941 */ /* 0x000fea0003800200 */
.L_x_9345:
        /* <DEDUP_REMOVED lines=18> */
.L_x_9269:
        /* <DEDUP_REMOVED lines=16> */
.L_x_9353:
        /* <DEDUP_REMOVED lines=13> */
.L_x_9355:
[----:B------:R-:W-:Y:S05]  /*17300*/  BSYNC.RECONVERGENT B2 ;  /* 0x0000000000027941 */ /* 0x000fea0003800200 */
.L_x_9354:
        /* <DEDUP_REMOVED lines=43> */
.L_x_9352:
[----:B------:R-:W-:Y:S05]  /*175c0*/  BSYNC.RECONVERGENT B1 ;  /* 0x0000000000017941 */ /* 0x000fea0003800200 */
.L_x_9351:
        /* <DEDUP_REMOVED lines=28> */
.L_x_9358:
        /* <DEDUP_REMOVED lines=13> */
.L_x_9360:
[----:B------:R-:W-:Y:S05]  /*17860*/  BSYNC.RECONVERGENT B2 ;  /* 0x0000000000027941 */ /* 0x000fea0003800200 */
.L_x_9359:
        /* <DEDUP_REMOVED lines=43> */
.L_x_9357:
[----:B------:R-:W-:Y:S05]  /*17b20*/  BSYNC.RECONVERGENT B1 ;  /* 0x0000000000017941 */ /* 0x000fea0003800200 */
.L_x_9356:
        /* <DEDUP_REMOVED lines=25> */
.L_x_9363:
        /* <DEDUP_REMOVED lines=13> */
.L_x_9365:
[----:B------:R-:W-:Y:S05]  /*17d90*/  BSYNC.RECONVERGENT B2 ;  /* 0x0000000000027941 */ /* 0x000fea0003800200 */
.L_x_9364:
        /* <DEDUP_REMOVED lines=43> */
.L_x_9362:
[----:B------:R-:W-:Y:S05]  /*18050*/  BSYNC.RECONVERGENT B1 ;  /* 0x0000000000017941 */ /* 0x000fea0003800200 */
.L_x_9361:
        /* <DEDUP_REMOVED lines=25> */
.L_x_9368:
        /* <DEDUP_REMOVED lines=13> */
.L_x_9370:
[----:B------:R-:W-:Y:S05]  /*182c0*/  BSYNC.RECONVERGENT B2 ;  /* 0x0000000000027941 */ /* 0x000fea0003800200 */
.L_x_9369:
        /* <DEDUP_REMOVED lines=43> */
.L_x_9367:
[----:B------:R-:W-:Y:S05]  /*18580*/  BSYNC.RECONVERGENT B1 ;  /* 0x0000000000017941 */ /* 0x000fea0003800200 */
.L_x_9366:
        /* <DEDUP_REMOVED lines=25> */
.L_x_9373:
        /* <DEDUP_REMOVED lines=13> */
.L_x_9375:
[----:B------:R-:W-:Y:S05]  /*187f0*/  BSYNC.RECONVERGENT B2 ;  /* 0x0000000000027941 */ /* 0x000fea0003800200 */
.L_x_9374:
        /* <DEDUP_REMOVED lines=43> */
.L_x_9372:
[----:B------:R-:W-:Y:S05]  /*18ab0*/  BSYNC.RECONVERGENT B1 ;  /* 0x0000000000017941 */ /* 0x000fea0003800200 */
.L_x_9371:
        /* <DEDUP_REMOVED lines=23> */
.L_x_9378:
        /* <DEDUP_REMOVED lines=13> */
.L_x_9380:
[----:B------:R-:W-:Y:S05]  /*18d00*/  BSYNC.RECONVERGENT B2 ;  /* 0x0000000000027941 */ /* 0x000fea0003800200 */
.L_x_9379:
        /* <DEDUP_REMOVED lines=43> */
.L_x_9377:
[----:B------:R-:W-:Y:S05]  /*18fc0*/  BSYNC.RECONVERGENT B1 ;  /* 0x0000000000017941 */ /* 0x000fea0003800200 */
.L_x_9376:
        /* <DEDUP_REMOVED lines=23> */
.L_x_9383:
        /* <DEDUP_REMOVED lines=13> */
.L_x_9385:
[----:B------:R-:W-:Y:S05]  /*19210*/  BSYNC.RECONVERGENT B2 ;  /* 0x0000000000027941 */ /* 0x000fea0003800200 */
.L_x_9384:
        /* <DEDUP_REMOVED lines=43> */
.L_x_9382:
[----:B------:R-:W-:Y:S05]  /*194d0*/  BSYNC.RECONVERGENT B1 ;  /* 0x0000000000017941 */ /* 0x000fea0003800200 */
.L_x_9381:
        /* <DEDUP_REMOVED lines=23> */
.L_x_9388:
        /* <DEDUP_REMOVED lines=13> */
.L_x_9390:
[----:B------:R-:W-:Y:S05]  /*19720*/  BSYNC.RECONVERGENT B2 ;  /* 0x0000000000027941 */ /* 0x000fea0003800200 */
.L_x_9389:
        /* <DEDUP_REMOVED lines=43> */
.L_x_9387:
[----:B------:R-:W-:Y:S05]  /*199e0*/  BSYNC.RECONVERGENT B1 ;  /* 0x0000000000017941 */ /* 0x000fea0003800200 */
.L_x_9386:
        /* <DEDUP_REMOVED lines=14> */
.L_x_9350:
        /* <DEDUP_REMOVED lines=43> */
.L_x_9391:
[----:B------:R-:W-:Y:S02]  /*19d80*/  IMAD.MOV.U32 R172, RZ, RZ, R174 ;  /* 0x000000ffffac7224 */ /* 0x000fe400078e00ae */
[----:B------:R-:W-:-:S07]  /*19d90*/  VIADD R168, R168, 0x100 ;  /* 0x00000100a8a87836 */ /* 0x000fce0000000000 */
.L_x_9268:
[----:B------:R-:W-:Y:S05]  /*19da0*/  BSYNC.RECONVERGENT B0 ;  /* 0x0000000000007941 */ /* 0x000fea0003800200 */
.L_x_9267:
        /* <DEDUP_REMOVED lines=33> */
.L_x_9397:
        /* <DEDUP_REMOVED lines=13> */
.L_x_9399:
[----:B------:R-:W-:Y:S05]  /*1a090*/  BSYNC.RECONVERGENT B2 ;  /* 0x0000000000027941 */ /* 0x000fea0003800200 */
.L_x_9398:
        /* <DEDUP_REMOVED lines=34> */
[----:B-1----:R-:W-:-:S04]  /*1a2c0*/  LOP3.LUT R170, R8, UR33, R5, 0x96, !PT ;  /* 0x0000002108aa7c12 */ /* 0x002fc8000f8e9605 */
        /* <DEDUP_REMOVED lines=8> */
.L_x_9396:
[----:B------:R-:W-:Y:S05]  /*1a350*/  BSYNC.RECONVERGENT B1 ;  /* 0x0000000000017941 */ /* 0x000fea0003800200 */
.L_x_9395:
[----:B------:R-:W2:Y:S01]  /*1a360*/  LDC R180, c[0x0][0x408] ;  /* 0x00010200ffb47b82 */ /* 0x000ea20000000800 */
        /* <DEDUP_REMOVED lines=8> */
[----:B------:R-:W-:Y:S02]  /*1a3f0*/  HFMA2 R8, -RZ, RZ, 0, 1.1920928955078125e-07 ;  /* 0x00000002ff087431 */ /* 0x000fe400000001ff */
[----:B------:R-:W-:-:S02]  /*1a400*/  IMAD.MOV.U32 R4, RZ, RZ, R12 ;  /* 0x000000ffff047224 */ /* 0x000fc400078e000c */
[----:B--2---:R-:W-:Y:S01]  /*1a410*/  FMUL.FTZ R2, R7, R180 ;  /* 0x000000b407027220 */ /* 0x004fe20000410000 */
        /* <DEDUP_REMOVED lines=13> */
.L_x_9402:
        /* <DEDUP_REMOVED lines=13> */
.L_x_9404:
[----:B------:R-:W-:Y:S05]  /*1a5c0*/  BSYNC.RECONVERGENT B2 ;  /* 0x0000000000027941 */ /* 0x000fea0003800200 */
.L_x_9403:
        /* <DEDUP_REMOVED lines=43> */
.L_x_9401:
[----:B------:R-:W-:Y:S05]  /*1a880*/  BSYNC.RECONVERGENT B1 ;  /* 0x0000000000017941 */ /* 0x000fea0003800200 */
.L_x_9400:
        /* <DEDUP_REMOVED lines=25> */
.L_x_9407:
        /* <DEDUP_REMOVED lines=13> */
.L_x_9409:
[----:B------:R-:W-:Y:S05]  /*1aaf0*/  BSYNC.RECONVERGENT B2 ;  /* 0x0000000000027941 */ /* 0x000fea0003800200 */
.L_x_9408:
        /* <DEDUP_REMOVED lines=43> */
.L_x_9406:
[----:B------:R-:W-:Y:S05]  /*1adb0*/  BSYNC.RECONVERGENT B1 ;  /* 0x0000000000017941 */ /* 0x000fea0003800200 */
.L_x_9405:
        /* <DEDUP_REMOVED lines=22> */
.L_x_9412:
        /* <DEDUP_REMOVED lines=13> */
.L_x_9414:
[----:B------:R-:W-:Y:S05]  /*1aff0*/  BSYNC.RECONVERGENT B2 ;  /* 0x0000000000027941 */ /* 0x000fea0003800200 */
.L_x_9413:
[----:B------:R-:W-:Y:S01]  /*1b000*/  IMAD.WIDE.U32 R6, R23, -0x326172a9, RZ ;  /* 0xcd9e8d5717067825 */ /* 0x000fe200078e00ff */
[----:B-1----:R-:W-:-:S03]  /*1b010*/  LOP3.LUT R170, R13, UR9, R5, 0x96, !PT ;  /* 0x000000090daa7c12 */ /* 0x002fc6000f8e9605 */
        /* <DEDUP_REMOVED lines=41> */
.L_x_9411:
[----:B------:R-:W-:Y:S05]  /*1b2b0*/  BSYNC.RECONVERGENT B1 ;  /* 0x0000000000017941 */ /* 0x000fea0003800200 */
.L_x_9410:
[----:B------:R-:W-:Y:S01]  /*1b2c0*/  I2FP.F32.U32 R5, R4 ;  /* 0x0000000400057245 */ /* 0x000fe20000201000 */
[----:B------:R-:W-:Y:S01]  /*1b2d0*/  HADD2.F32 R7, -RZ, R156.H1_H1 ;  /* 0x3000009cff077230 */ /* 0x000fe20000004100 */
[----:B------:R-:W-:Y:S01]  /*1b2e0*/  BSSY.RECONVERGENT B1, `(.L_x_9415) ;  /* 0x0000050000017945 */ /* 0x000fe20003800200 */
[----:B-1----:R-:W-:Y:S02]  /*1b2f0*/  @P2 HADD2.F32 R187, -RZ, R160.H1_H1 ;  /* 0x300000a0ffbb2230 */ /* 0x002fe40000004100 */
        /* <DEDUP_REMOVED lines=21> */
.L_x_9417:
        /* <DEDUP_REMOVED lines=13> */
.L_x_9419:
[----:B------:R-:W-:Y:S05]  /*1b520*/  BSYNC.RECONVERGENT B2 ;  /* 0x0000000000027941 */ /* 0x000fea0003800200 */
.L_x_9418:
        /* <DEDUP_REMOVED lines=43> */
.L_x_9416:
[----:B------:R-:W-:Y:S05]  /*1b7e0*/  BSYNC.RECONVERGENT B1 ;  /* 0x0000000000017941 */ /* 0x000fea0003800200 */
.L_x_9415:
        /* <DEDUP_REMOVED lines=22> */
.L_x_9422:
        /* <DEDUP_REMOVED lines=13> */
.L_x_9424:
[----:B------:R-:W-:Y:S05]  /*1ba20*/  BSYNC.RECONVERGENT B2 ;  /* 0x0000000000027941 */ /* 0x000fea0003800200 */
.L_x_9423:
        /* <DEDUP_REMOVED lines=43> */
.L_x_9421:
[----:B------:R-:W-:Y:S05]  /*1bce0*/  BSYNC.RECONVERGENT B1 ;  /* 0x0000000000017941 */ /* 0x000fea0003800200 */
.L_x_9420:
        /* <DEDUP_REMOVED lines=25> */
.L_x_9427:
        /* <DEDUP_REMOVED lines=13> */
.L_x_9429:
[----:B------:R-:W-:Y:S05]  /*1bf50*/  BSYNC.RECONVERGENT B2 ;  /* 0x0000000000027941 */ /* 0x000fea0003800200 */
.L_x_9428:
        /* <DEDUP_REMOVED lines=43> */
.L_x_9426:
[----:B------:R-:W-:Y:S05]  /*1c210*/  BSYNC.RECONVERGENT B1 ;  /* 0x0000000000017941 */ /* 0x000fea0003800200 */
.L_x_9425:
        /* <DEDUP_REMOVED lines=22> */
.L_x_9432:
        /* <DEDUP_REMOVED lines=13> */
.L_x_9434:
[----:B------:R-:W-:Y:S05]  /*1c450*/  BSYNC.RECONVERGENT B2 ;  /* 0x0000000000027941 */ /* 0x000fea0003800200 */
.L_x_9433:
        /* <DEDUP_REMOVED lines=43> */
.L_x_9431:
[----:B------:R-:W-:Y:S05]  /*1c710*/  BSYNC.RECONVERGENT B1 ;  /* 0x0000000000017941 */ /* 0x000fea0003800200 */
.L_x_9430:
        /* <DEDUP_REMOVED lines=25> */
.L_x_9437:
        /* <DEDUP_REMOVED lines=13> */
.L_x_9439:
[----:B------:R-:W-:Y:S05]  /*1c980*/  BSYNC.RECONVERGENT B2 ;  /* 0x0000000000027941 */ /* 0x000fea0003800200 */
.L_x_9438:
        /* <DEDUP_REMOVED lines=43> */
.L_x_9436:
[----:B------:R-:W-:Y:S05]  /*1cc40*/  BSYNC.RECONVERGENT B1 ;  /* 0x0000000000017941 */ /* 0x000fea0003800200 */
.L_x_9435:
        /* <DEDUP_REMOVED lines=22> */
.L_x_9442:
        /* <DEDUP_REMOVED lines=13> */
.L_x_9444:
[----:B------:R-:W-:Y:S05]  /*1ce80*/  BSYNC.RECONVERGENT B2 ;  /* 0x0000000000027941 */ /* 0x000fea0003800200 */
.L_x_9443:
        /* <DEDUP_REMOVED lines=43> */
.L_x_9441:
[----:B------:R-:W-:Y:S05]  /*1d140*/  BSYNC.RECONVERGENT B1 ;  /* 0x0000000000017941 */ /* 0x000fea0003800200 */
.L_x_9440:
        /* <DEDUP_REMOVED lines=25> */
.L_x_9447:
        /* <DEDUP_REMOVED lines=13> */
.L_x_9449:
[----:B------:R-:W-:Y:S05]  /*1d3b0*/  BSYNC.RECONVERGENT B2 ;  /* 0x0000000000027941 */ /* 0x000fea0003800200 */
.L_x_9448:
        /* <DEDUP_REMOVED lines=43> */
.L_x_9446:
[----:B------:R-:W-:Y:S05]  /*1d670*/  BSYNC.RECONVERGENT B1 ;  /* 0x0000000000017941 */ /* 0x000fea0003800200 */
.L_x_9445:
        /* <DEDUP_REMOVED lines=20> */
.L_x_9452:
        /* <DEDUP_REMOVED lines=13> */
.L_x_9454:
[----:B------:R-:W-:Y:S05]  /*1d890*/  BSYNC.RECONVERGENT B2 ;  /* 0x0000000000027941 */ /* 0x000fea0003800200 */
.L_x_9453:
        /* <DEDUP_REMOVED lines=43> */
.L_x_9451:
[----:B------:R-:W-:Y:S05]  /*1db50*/  BSYNC.RECONVERGENT B1 ;  /* 0x0000000000017941 */ /* 0x000fea0003800200 */
.L_x_9450:
        /* <DEDUP_REMOVED lines=25> */
.L_x_9457:
        /* <DEDUP_REMOVED lines=13> */
.L_x_9459:
[----:B------:R-:W-:Y:S05]  /*1ddc0*/  BSYNC.RECONVERGENT B2 ;  /* 0x0000000000027941 */ /* 0x000fea0003800200 */
.L_x_9458:
        /* <DEDUP_REMOVED lines=43> */
.L_x_9456:
[----:B------:R-:W-:Y:S05]  /*1e080*/  BSYNC.RECONVERGENT B1 ;  /* 0x0000000000017941 */ /* 0x000fea0003800200 */
.L_x_9455:
        /* <DEDUP_REMOVED lines=20> */
.L_x_9462:
        /* <DEDUP_REMOVED lines=13> */
.L_x_9464:
[----:B------:R-:W-:Y:S05]  /*1e2a0*/  BSYNC.RECONVERGENT B2 ;  /* 0x0000000000027941 */ /* 0x000fea0003800200 */
.L_x_9463:
        /* <DEDUP_REMOVED lines=43> */
.L_x_9461:
[----:B------:R-:W-:Y:S05]  /*1e560*/  BSYNC.RECONVERGENT B1 ;  /* 0x0000000000017941 */ /* 0x000fea0003800200 */
.L_x_9460:
        /* <DEDUP_REMOVED lines=26> */
.L_x_9467:
        /* <DEDUP_REMOVED lines=13> */
.L_x_9469:
[----:B------:R-:W-:Y:S05]  /*1e7e0*/  BSYNC.RECONVERGENT B2 ;  /* 0x0000000000027941 */ /* 0x000fea0003800200 */
.L_x_9468:
        /* <DEDUP_REMOVED lines=43> */
.L_x_9466:
[----:B------:R-:W-:Y:S05]  /*1eaa0*/  BSYNC.RECONVERGENT B1 ;  /* 0x0000000000017941 */ /* 0x000fea0003800200 */
.L_x_9465:
        /* <DEDUP_REMOVED lines=20> */
.L_x_9472:
        /* <DEDUP_REMOVED lines=15> */
.L_x_9474:
[----:B------:R-:W-:Y:S05]  /*1ece0*/  BSYNC.RECONVERGENT B2 ;  /* 0x0000000000027941 */ /* 0x000fea0003800200 */
.L_x_9473:
        /* <DEDUP_REMOVED lines=43> */
.L_x_9471:
[----:B------:R-:W-:Y:S05]  /*1efa0*/  BSYNC.RECONVERGENT B1 ;  /* 0x0000000000017941 */ /* 0x000fea0003800200 */
.L_x_9470:
        /* <DEDUP_REMOVED lines=10> */
[----:B------:R-:W-:Y:S01]  /*1f050*/  PRMT R165, R172, 0x5410, R178 ;  /* 0x00005410aca57816 */ /* 0x000fe200000000b2 */
[--C-:B------:R-:W-:Y:S01]  /*1f060*/  IMAD.MOV.U32 R172, RZ, RZ, R0.reuse ;  /* 0x000000ffffac7224 */ /* 0x100fe200078e0000 */
[----:B------:R-:W-:Y:S01]  /*1f070*/  PRMT R0, R164, 0x7610, R0 ;  /* 0x00007610a4007816 */ /* 0x000fe20000000000 */
[--C-:B------:R-:W-:Y:S01]  /*1f080*/  @P2 FADD.FTZ R229, R229, R190.reuse ;  /* 0x000000bee5e52221 */ /* 0x100fe20000010000 */
[----:B------:R-:W-:Y:S01]  /*1f090*/  @!P2 IMAD.MOV.U32 R229, RZ, RZ, R190 ;  /* 0x000000ffffe5a224 */ /* 0x000fe200078e00be */
[----:B------:R-:W-:-:S04]  /*1f0a0*/  PRMT R164, R169, 0x5410, R174 ;  /* 0x00005410a9a47816 */ /* 0x000fc800000000ae */
[----:B------:R-:W-:-:S04]  /*1f0b0*/  F2FP.F16.F32.PACK_AB R167, RZ, R229 ;  /* 0x000000e5ffa7723e */ /* 0x000fc800000000ff */
[----:B------:R-:W-:Y:S01]  /*1f0c0*/  PRMT R167, R176, 0x5410, R167 ;  /* 0x00005410b0a77816 */ /* 0x000fe200000000a7 */
[----:B------:R-:W-:Y:S06]  /*1f0d0*/  BRA `(.L_x_9475) ;  /* 0x0000002800747947 */ /* 0x000fec0003800000 */
.L_x_9394:
[----:B------:R-:W-:Y:S01]  /*1f0e0*/  ISETP.NE.AND P3, PT, R14, 0x1, PT ;  /* 0x000000010e00780c */ /* 0x000fe20003f65270 */
[----:B------:R-:W-:Y:S01]  /*1f0f0*/  BSSY.RECONVERGENT B1, `(.L_x_9476) ;  /* 0x0000048000017945 */ /* 0x000fe20003800200 */
[----:B-1----:R-:W-:Y:S01]  /*1f100*/  MOV R170, 0x2 ;  /* 0x0000000200aa7802 */ /* 0x002fe20000000f00 */
        /* <DEDUP_REMOVED lines=13> */
.L_x_9478:
        /* <DEDUP_REMOVED lines=13> */
.L_x_9480:
[----:B------:R-:W-:Y:S05]  /*1f2b0*/  BSYNC.RECONVERGENT B2 ;  /* 0x0000000000027941 */ /* 0x000fea0003800200 */
.L_x_9479:
        /* <DEDUP_REMOVED lines=43> */
.L_x_9477:
[----:B------:R-:W-:Y:S05]  /*1f570*/  BSYNC.RECONVERGENT B1 ;  /* 0x0000000000017941 */ /* 0x000fea0003800200 */
.L_x_9476:
        /* <DEDUP_REMOVED lines=10> */
[----:B------:R-:W-:-:S02]  /*1f620*/  HFMA2 R176, -RZ, RZ, 0, 1.1920928955078125e-07 ;  /* 0x00000002ffb07431 */ /* 0x000fc400000001ff */
        /* <DEDUP_REMOVED lines=17> */
.L_x_9483:
        /* <DEDUP_REMOVED lines=13> */
.L_x_9485:
[----:B------:R-:W-:Y:S05]  /*1f810*/  BSYNC.RECONVERGENT B2 ;  /* 0x0000000000027941 */ /* 0x000fea0003800200 */
.L_x_9484:
        /* <DEDUP_REMOVED lines=43> */
.L_x_9482:
[----:B------:R-:W-:Y:S05]  /*1fad0*/  BSYNC.RECONVERGENT B1 ;  /* 0x0000000000017941 */ /* 0x000fea0003800200 */
.L_x_9481:
        /* <DEDUP_REMOVED lines=25> */
.L_x_9488:
        /* <DEDUP_REMOVED lines=13> */
.L_x_9490:
[----:B------:R-:W-:Y:S05]  /*1fd40*/  BSYNC.RECONVERGENT B2 ;  /* 0x0000000000027941 */ /* 0x000fea0003800200 */
.L_x_9489:
        /* <DEDUP_REMOVED lines=43> */
.L_x_9487:
[----:B------:R-:W-:Y:S05]  /*20000*/  BSYNC.RECONVERGENT B1 ;  /* 0x0000000000017941 */ /* 0x000fea0003800200 */
.L_x_9486:
        /* <DEDUP_REMOVED lines=25> */
.L_x_9493:
        /* <DEDUP_REMOVED lines=13> */
.L_x_9495:
[----:B------:R-:W-:Y:S05]  /*20270*/  BSYNC.RECONVERGENT B2 ;  /* 0x0000000000027941 */ /* 0x000fea0003800200 */
.L_x_9494:
        /* <DEDUP_REMOVED lines=43> */
.L_x_9492:
[----:B------:R-:W-:Y:S05]  /*20530*/  BSYNC.RECONVERGENT B1 ;  /* 0x0000000000017941 */ /* 0x000fea0003800200 */
.L_x_9491:
        /* <DEDUP_REMOVED lines=25> */
.L_x_9498:
        /* <DEDUP_REMOVED lines=13> */
.L_x_9500:
[----:B------:R-:W-:Y:S05]  /*207a0*/  BSYNC.RECONVERGENT B2 ;  /* 0x0000000000027941 */ /* 0x000fea0003800200 */
.L_x_9499:
        /* <DEDUP_REMOVED lines=43> */
.L_x_9497:
[----:B------:R-:W-:Y:S05]  /*20a60*/  BSYNC.RECONVERGENT B1 ;  /* 0x0000000000017941 */ /* 0x000fea0003800200 */
.L_x_9496:
        /* <DEDUP_REMOVED lines=25> */
.L_x_9503:
        /* <DEDUP_REMOVED lines=13> */
.L_x_9505:
[----:B------:R-:W-:Y:S05]  /*20cd0*/  BSYNC.RECONVERGENT B2 ;  /* 0x0000000000027941 */ /* 0x000fea0003800200 */
.L_x_9504:
        /* <DEDUP_REMOVED lines=43> */
.L_x_9502:
[----:B------:R-:W-:Y:S05]  /*20f90*/  BSYNC.RECONVERGENT B1 ;  /* 0x0000000000017941 */ /* 0x000fea0003800200 */
.L_x_9501:
        /* <DEDUP_REMOVED lines=23> */
.L_x_9508:
        /* <DEDUP_REMOVED lines=13> */
.L_x_9510:
[----:B------:R-:W-:Y:S05]  /*211e0*/  BSYNC.RECONVERGENT B2 ;  /* 0x0000000000027941 */ /* 0x000fea0003800200 */
.L_x_9509:
        /* <DEDUP_REMOVED lines=43> */
.L_x_9507:
[----:B------:R-:W-:Y:S05]  /*214a0*/  BSYNC.RECONVERGENT B1 ;  /* 0x0000000000017941 */ /* 0x000fea0003800200 */
.L_x_9506:
        /* <DEDUP_REMOVED lines=23> */
.L_x_9513:
        /* <DEDUP_REMOVED lines=13> */
.L_x_9515:
[----:B------:R-:W-:Y:S05]  /*216f0*/  BSYNC.RECONVERGENT B2 ;  /* 0x0000000000027941 */ /* 0x000fea0003800200 */
.L_x_9514:
        /* <DEDUP_REMOVED lines=43> */
.L_x_9512:
[----:B------:R-:W-:Y:S05]  /*219b0*/  BSYNC.RECONVERGENT B1 ;  /* 0x0000000000017941 */ /* 0x000fea0003800200 */
.L_x_9511:
[----:B------:R-:W-:Y:S01]  /*219c0*/  I2FP.F32.U32 R165, R165 ;  /* 0x000000a500a57245 */ /* 0x000fe20000201000 */
[----:B------:R-:W-:Y:S01]  /*219d0*/  HADD2.F32 R167, -RZ, R167.H1_H1 ;  /* 0x300000a7ffa77230 */ /* 0x000fe20000004100 */
[----:B------:R-:W-:Y:S01]  /*219e0*/  PRMT R166, R182, 0x5410, R166 ;  /* 0x00005410b6a67816 */ /* 0x000fe200000000a6 */
[----:B------:R-:W-:Y:S02]  /*219f0*/  @P2 HADD2.F32 R164, -RZ, R163.H1_H1 ;  /* 0x300000a3ffa42230 */ /* 0x000fe40000004100 */
[----:B------:R-:W-:Y:S01]  /*21a00*/  FFMA.FTZ R165, R165, R186, 1.1641532182693481445e-10 ;  /* 0x2f000000a5a57423 */ /* 0x000fe200000100ba */
[----:B------:R-:W-:Y:S01]  /*21a10*/  FMUL.FTZ R167, R167, R172 ;  /* 0x000000aca7a77220 */ /* 0x000fe20000410000 */
[----:B------:R-:W-:-:S03]  /*21a20*/  IMAD.MOV.U32 R172, RZ, RZ, R178 ;  /* 0x000000ffffac7224 */ /* 0x000fc600078e00b2 */
        /* <DEDUP_REMOVED lines=8> */
.L_x_9475:
        /* <DEDUP_REMOVED lines=44> */
.L_x_9393:
[----:B------:R-:W-:Y:S05]  /*21d70*/  BSYNC.RECONVERGENT B0 ;  /* 0x0000000000007941 */ /* 0x000fea0003800200 */
.L_x_9392:
        /* <DEDUP_REMOVED lines=232> */
[C---:B------:R-:W-:Y:S01]  /*22c00*/  FMUL.FTZ R239, R174.reuse, R239 ;  /* 0x000000efaeef7220 */ /* 0x040fe20000410000 */
[----:B------:R-:W-:Y:S01]  /*22c10*/  FMUL.FTZ R182, R174, R241 ;  /* 0x000000f1aeb67220 */ /* 0x000fe20000410000 */
[----:B------:R-:W-:Y:S01]  /*22c20*/  F2FP.F16.F32.PACK_AB R165, R169, R166 ;  /* 0x000000a6a9a5723e */ /* 0x000fe200000000ff */
[----:B------:R-:W-:Y:S01]  /*22c30*/  FFMA.FTZ R169, R171, R38, R122 ;  /* 0x00000026aba97223 */ /* 0x000fe2000001007a */
[----:B------:R-:W-:Y:S01]  /*22c40*/  F2FP.F16.F32.PACK_AB R166, R235, R168 ;  /* 0x000000a8eba6723e */ /* 0x000fe200000000ff */
        /* <DEDUP_REMOVED lines=16> */
[----:B------:R-:W-:Y:S01]  /*22d50*/  F2FP.F16.F32.PACK_AB R168, R235, R168 ;  /* 0x000000a8eba8723e */ /* 0x000fe200000000ff */
[----:B------:R-:W-:-:S04]  /*22d60*/  VIADD R26, R26, 0x100 ;  /* 0x000001001a1a7836 */ /* 0x000fc80000000000 */
[----:B------:R0:W-:Y:S03]  /*22d70*/  STG.E.128 desc[UR6][R230.64], R168 ;  /* 0x000000a8e6007986 */ /* 0x0001e6000c101d06 */
.L_x_9517:
[----:B------:R-:W-:Y:S05]  /*22d80*/  BSYNC.RECONVERGENT B0 ;  /* 0x0000000000007941 */ /* 0x000fea0003800200 */
.L_x_9516:
        /* <DEDUP_REMOVED lines=50> */
.L_x_9519:
[----:B------:R-:W-:Y:S05]  /*230b0*/  BSYNC.RECONVERGENT B0 ;  /* 0x0000000000007941 */ /* 0x000fea0003800200 */
.L_x_9518:
        /* <DEDUP_REMOVED lines=50> */
.L_x_9521:
[----:B------:R-:W-:Y:S05]  /*233e0*/  BSYNC.RECONVERGENT B0 ;  /* 0x0000000000007941 */ /* 0x000fea0003800200 */
.L_x_9520:
        /* <DEDUP_REMOVED lines=26> */
[----:B------:R-:W-:Y:S01]  /*23590*/  F2FP.F16.F32.PACK_AB R164, R165, R164 ;  /* 0x000000a4a5a4723e */ /* 0x000fe200000000ff */
[----:B0-----:R-:W-:Y:S01]  /*235a0*/  IMAD.WIDE.U32 R230, R26, 0x10, R230 ;  /* 0x000000101ae67825 */ /* 0x001fe200078e00e6 */
[----:B------:R-:W-:-:S03]  /*235b0*/  F2FP.F16.F32.PACK_AB R165, R169, R166 ;  /* 0x000000a6a9a5723e */ /* 0x000fc600000000ff */
[----:B------:R-:W-:Y:S01]  /*235c0*/  FFMA.FTZ R169, R171, R134, R154 ;  /* 0x00000086aba97223 */ /* 0x000fe2000001009a */
[----:B------:R-:W-:Y:S01]  /*235d0*/  F2FP.F16.F32.PACK_AB R166, R235, R168 ;  /* 0x000000a8eba6723e */ /* 0x000fe200000000ff */
        /* <DEDUP_REMOVED lines=10> */
[----:B------:R-:W-:Y:S02]  /*23680*/  F2FP.F16.F32.PACK_AB R167, R26, R167 ;  /* 0x000000a71aa7723e */ /* 0x000fe400000000ff */
[----:B------:R-:W-:Y:S02]  /*23690*/  F2FP.F16.F32.PACK_AB R171, R174, R171 ;  /* 0x000000abaeab723e */ /* 0x000fe400000000ff */
[----:B------:R-:W-:Y:S01]  /*236a0*/  F2FP.F16.F32.PACK_AB R170, R178, R237 ;  /* 0x000000edb2aa723e */ /* 0x000fe200000000ff */
[----:B------:R4:W-:Y:S01]  /*236b0*/  STG.E.128 desc[UR6][R230.64], R164 ;  /* 0x000000a4e6007986 */ /* 0x0009e2000c101d06 */
[----:B------:R-:W-:-:S02]  /*236c0*/  F2FP.F16.F32.PACK_AB R169, R176, R169 ;  /* 0x000000a9b0a9723e */ /* 0x000fc400000000ff */
[----:B------:R-:W-:-:S05]  /*236d0*/  F2FP.F16.F32.PACK_AB R168, R235, R168 ;  /* 0x000000a8eba8723e */ /* 0x000fca00000000ff */
[----:B------:R4:W-:Y:S02]  /*236e0*/  STG.E.128 desc[UR6][R232.64], R168 ;  /* 0x000000a8e8007986 */ /* 0x0009e4000c101d06 */
.L_x_9523:
[----:B------:R-:W-:Y:S05]  /*236f0*/  BSYNC.RECONVERGENT B0 ;  /* 0x0000000000007941 */ /* 0x000fea0003800200 */
.L_x_9522:
[----:B------:R-:W-:Y:S02]  /*23700*/  UIADD3 UR10, UPT, UPT, UR10, UR16, URZ ;  /* 0x000000100a0a7290 */ /* 0x000fe4000fffe0ff */
[----:B------:R-:W-:Y:S02]  /*23710*/  UPLOP3.LUT UP1, UPT, UPT, UPT, UP1, 0x40, 0x4 ;  /* 0x000000000004789c */ /* 0x000fe40003f2e810 */
[----:B------:R-:W-:-:S09]  /*23720*/  UISETP.GE.AND UP0, UPT, UR10, UR17, UPT ;  /* 0x000000110a00728c */ /* 0x000fd2000bf06270 */
[----:B------:R-:W-:Y:S05]  /*23730*/  BRA.U !UP0, `(.L_x_9524) ;  /* 0xfffffde508dc7547 */ /* 0x000fea000b83ffff */
[----:B------:R-:W-:Y:S05]  /*23740*/  EXIT ;  /* 0x000000000000794d */ /* 0x000fea0003800000 */
.L_x_9525:
        /* <DEDUP_REMOVED lines=11> */
.L_x_18048:


//--------------------- .text._ZN10layer_norm31ln_parallel_residual_fwd_kernelINS_13Kernel_traitsIf6__halfS2_S2_fjLj8192ELj1ELj1ELj8ELj16ENS_18Kernel_traits_baseILj8192EfS2_S2_S2_fjLj256EEEEELb1ELb0ELb1EEEvNS_9FwdParamsE --------------------------
	.section	.text._ZN10layer_norm31ln_parallel_residual_fwd_kernelINS_13Kernel_traitsIf6__halfS2_S2_fjLj8192ELj1ELj1ELj8ELj16ENS_18Kernel_traits_baseILj8192EfS2_S2_S2_fjLj256EEEEELb1ELb0ELb1EEEvNS_9FwdParamsE,"ax",@progbits
	.align	128
        .global         _ZN10layer_norm31ln_parallel_residual_fwd_kernelINS_13Kernel_traitsIf6__halfS2_S2_fjLj8192ELj1ELj1ELj8ELj16ENS_18Kernel_traits_baseILj8192EfS2_S2_S2_fjLj256EEEEELb1ELb0ELb1EEEvNS_9FwdParamsE
        .type           _ZN10layer_norm31ln_parallel_residual_fwd_kernelINS_13Kernel_traitsIf6__halfS2_S2_fjLj8192ELj1ELj1ELj8ELj16ENS_18Kernel_traits_baseILj8192EfS2_S2_S2_fjLj256EEEEELb1ELb0ELb1EEEvNS_9FwdParamsE,@function
        .size           _ZN10layer_norm31ln_parallel_residual_fwd_kernelINS_13Kernel_traitsIf6__halfS2_S2_fjLj8192ELj1ELj1ELj8ELj16ENS_18Kernel_traits_baseILj8192EfS2_S2_S2_fjLj256EEEEELb1ELb0ELb1EEEvNS_9FwdParamsE,(.L_x_18049 - _ZN10layer_norm31ln_parallel_residual_fwd_kernelINS_13Kernel_traitsIf6__halfS2_S2_fjLj8192ELj1ELj1ELj8ELj16ENS_18Kernel_traits_baseILj8192EfS2_S2_S2_fjLj256EEEEELb1ELb0ELb1EEEvNS_9FwdParamsE)
        .other          _ZN10layer_norm31ln_parallel_residual_fwd_kernelINS_13Kernel_traitsIf6__halfS2_S2_fjLj8192ELj1ELj1ELj8ELj16ENS_18Kernel_traits_baseILj8192EfS2_S2_S2_fjLj256EEEEELb1ELb0ELb1EEEvNS_9FwdParamsE,@"STO_CUDA_ENTRY STV_DEFAULT"
_ZN10layer_norm31ln_parallel_residual_fwd_kernelINS_13Kernel_traitsIf6__halfS2_S2_fjLj8192ELj1ELj1ELj8ELj16ENS_18Kernel_traits_baseILj8192EfS2_S2_S2_fjLj256EEEEELb1ELb0ELb1EEEvNS_9FwdParamsE:
.text._ZN10layer_norm31ln_parallel_residual_fwd_kernelINS_13Kernel_traitsIf6__halfS2_S2_fjLj8192ELj1ELj1ELj8ELj16ENS_18Kernel_traits_baseILj8192EfS2_S2_S2_fjLj256EEEEELb1ELb0ELb1EEEvNS_9FwdParamsE:
        /* <DEDUP_REMOVED lines=103> */
.L_x_9527:
        /* <DEDUP_REMOVED lines=31> */
.L_x_9526:
        /* <DEDUP_REMOVED lines=45> */
.L_x_9529:
        /* <DEDUP_REMOVED lines=46> */
.L_x_9528:
        /* <DEDUP_REMOVED lines=79> */
.L_x_9830:
        /* <DEDUP_REMOVED lines=35> */
.L_x_9532:
        /* <DEDUP_REMOVED lines=12> */
.L_x_9533:
        /* <DEDUP_REMOVED lines=41> */
[----:B------:R-:W-:-:S07]  /*1880*/  IMAD.MOV.U32 R166, RZ, RZ, R196 ;  /* 0x000000ffffa67224 */ /* 0x000fce00078e00c4 */
.L_x_9531:
        /* <DEDUP_REMOVED lines=8> */
[----:B------:R-:W-:Y:S02]  /*1910*/  LOP3.LUT R0, R0, 0xfffffff7, RZ, 0xc0, !PT ;  /* 0xfffffff700007812 */ /* 0x000fe400078ec0ff */
[----:B------:R-:W-:-:S04]  /*1920*/  FSETP.GTU.FTZ.AND P0, PT, R167, UR4, PT ;  /* 0x00000004a7007c0b */ /* 0x000fc8000bf1c000 */
[----:B------:R-:W-:Y:S01]  /*1930*/  FSEL R171, R166, RZ, !P0 ;  /* 0x000000ffa6ab7208 */ /* 0x000fe20004000000 */
[----:B------:R-:W-:Y:S01]  /*1940*/  IMAD.MOV.U32 R166, RZ, RZ, R2 ;  /* 0x000000ffffa67224 */ /* 0x000fe200078e0002 */
[----:B------:R-:W-:-:S03]  /*1950*/  PLOP3.LUT P0, PT, P0, PT, PT, 0x8, 0x80 ;  /* 0x000000000080781c */ /* 0x000fc6000070e170 */
[----:B------:R-:W-:Y:S01]  /*1960*/  @P1 FADD.FTZ R171, R171, R172 ;  /* 0x000000acabab1221 */ /* 0x000fe20000010000 */
[----:B------:R-:W-:-:S04]  /*1970*/  IMAD.MOV.U32 R172, RZ, RZ, 0x2 ;  /* 0x00000002ffac7424 */ /* 0x000fc800078e00ff */
        /* <DEDUP_REMOVED lines=11> */
.L_x_9535:
        /* <DEDUP_REMOVED lines=12> */
.L_x_9536:
        /* <DEDUP_REMOVED lines=43> */
.L_x_9534:
        /* <DEDUP_REMOVED lines=9> */
[----:B------:R-:W-:Y:S01]  /*1e30*/  FSEL R177, R160, RZ, !P0 ;  /* 0x000000ffa0b17208 */ /* 0x000fe20004000000 */
[----:B------:R-:W-:Y:S01]  /*1e40*/  IMAD.MOV.U32 R160, RZ, RZ, R2 ;  /* 0x000000ffffa07224 */ /* 0x000fe200078e0002 */
        /* <DEDUP_REMOVED lines=13> */
.L_x_9538:
        /* <DEDUP_REMOVED lines=12> */
.L_x_9539:
        /* <DEDUP_REMOVED lines=43> */
.L_x_9537:
        /* <DEDUP_REMOVED lines=8> */
[----:B------:R-:W-:Y:S02]  /*2310*/  FSEL R175, R160, RZ, !P0 ;  /* 0x000000ffa0af7208 */ /* 0x000fe40004000000 */
[----:B------:R-:W-:Y:S02]  /*2320*/  PLOP3.LUT P0, PT, P0, PT, PT, 0x8, 0x80 ;  /* 0x000000000080781c */ /* 0x000fe4000070e170 */
[----:B------:R-:W-:Y:S01]  /*2330*/  MOV R160, R2 ;  /* 0x0000000200a07202 */ /* 0x000fe20000000f00 */
        /* <DEDUP_REMOVED lines=13> */
.L_x_9541:
        /* <DEDUP_REMOVED lines=12> */
.L_x_9542:
        /* <DEDUP_REMOVED lines=43> */
.L_x_9540:
[----:B------:R-:W-:Y:S01]  /*2780*/  I2FP.F32.U32 R167, R160 ;  /* 0x000000a000a77245 */ /* 0x000fe20000201000 */
[----:B------:R-:W-:Y:S01]  /*2790*/  HADD2.F32 R161, -RZ, R161.H1_H1 ;  /* 0x300000a1ffa17230 */ /* 0x000fe20000004100 */
[----:B------:R-:W-:Y:S01]  /*27a0*/  ISETP.NE.AND P2, PT, R166, 0x1, PT ;  /* 0x00000001a600780c */ /* 0x000fe20003f45270 */
[----:B------:R-:W-:Y:S02]  /*27b0*/  @P1 HADD2.F32 R160, -RZ, R157.H1_H1 ;  /* 0x3000009dffa01230 */ /* 0x000fe40000004100 */
[----:B------:R-:W-:Y:S01]  /*27c0*/  FFMA.FTZ R167, R167, R170, 1.1641532182693481445e-10 ;  /* 0x2f000000a7a77423 */ /* 0x000fe200000100aa */
[----:B------:R-:W-:-:S04]  /*27d0*/  FMUL.FTZ R161, R161, UR5 ;  /* 0x00000005a1a17c20 */ /* 0x000fc80008410000 */
[----:B------:R-:W-:Y:S01]  /*27e0*/  FSETP.GTU.FTZ.AND P0, PT, R167, UR4, PT ;  /* 0x00000004a7007c0b */ /* 0x000fe2000bf1c000 */
        /* <DEDUP_REMOVED lines=15> */
.L_x_9544:
        /* <DEDUP_REMOVED lines=12> */
.L_x_9545:
        /* <DEDUP_REMOVED lines=43> */
.L_x_9543:
        /* <DEDUP_REMOVED lines=22> */
.L_x_9547:
        /* <DEDUP_REMOVED lines=12> */
.L_x_9548:
        /* <DEDUP_REMOVED lines=43> */
.L_x_9546:
[----:B------:R-:W-:Y:S01]  /*3120*/  I2FP.F32.U32 R161, R160 ;  /* 0x000000a000a17245 */ /* 0x000fe20000201000 */
[----:B------:R-:W-:Y:S01]  /*3130*/  HADD2.F32 R162, -RZ, R162.H1_H1 ;  /* 0x300000a2ffa27230 */ /* 0x000fe20000004100 */
[----:B------:R-:W-:Y:S01]  /*3140*/  ISETP.NE.AND P4, PT, R166, 0x1, PT ;  /* 0x00000001a600780c */ /* 0x000fe20003f85270 */
[----:B------:R-:W-:Y:S02]  /*3150*/  @P1 HADD2.F32 R160, -RZ, R158.H1_H1 ;  /* 0x3000009effa01230 */ /* 0x000fe40000004100 */
        /* <DEDUP_REMOVED lines=18> */
.L_x_9550:
        /* <DEDUP_REMOVED lines=12> */
.L_x_9551:
        /* <DEDUP_REMOVED lines=43> */
.L_x_9549:
        /* <DEDUP_REMOVED lines=22> */
.L_x_9553:
        /* <DEDUP_REMOVED lines=12> */
.L_x_9554:
        /* <DEDUP_REMOVED lines=43> */
.L_x_9552:
        /* <DEDUP_REMOVED lines=15> */
.L_x_9530:
[----:B------:R-:W-:Y:S01]  /*3bb0*/  ISETP.NE.AND P0, PT, R198, 0x1, PT ;  /* 0x00000001c600780c */ /* 0x000fe20003f05270 */
[----:B------:R-:W-:Y:S02]  /*3bc0*/  HFMA2 R171, -RZ, RZ, 0, 1.1920928955078125e-07 ;  /* 0x00000002ffab7431 */ /* 0x000fe400000001ff */
[----:B0-----:R-:W-:Y:S02]  /*3bd0*/  IMAD.MOV.U32 R166, RZ, RZ, R2 ;  /* 0x000000ffffa67224 */ /* 0x001fe400078e0002 */
        /* <DEDUP_REMOVED lines=12> */
.L_x_9557:
        /* <DEDUP_REMOVED lines=12> */
.L_x_9558:
        /* <DEDUP_REMOVED lines=42> */
.L_x_9556:
[----:B------:R-:W-:Y:S01]  /*4000*/  I2FP.F32.U32 R167, R166 ;  /* 0x000000a600a77245 */ /* 0x000fe20000201000 */
[----:B------:R-:W-:Y:S01]  /*4010*/  UMOV UR4, UR6 ;  /* 0x0000000600047c82 */ /* 0x000fe20008000000 */
[----:B------:R-:W-:Y:S01]  /*4020*/  ISETP.NE.AND P2, PT, R171, 0x1, PT ;  /* 0x00000001ab00780c */ /* 0x000fe20003f45270 */
[----:B-----5:R-:W-:Y:S01]  /*4030*/  HADD2.F32 R166, -RZ, R160.H0_H0 ;  /* 0x200000a0ffa67230 */ /* 0x020fe20000004100 */
[----:B------:R-:W-:Y:S01]  /*4040*/  UMOV UR5, UR7 ;  /* 0x0000000700057c82 */ /* 0x000fe20008000000 */
[----:B------:R-:W-:Y:S01]  /*4050*/  FFMA.FTZ R167, R167, R170, 1.1641532182693481445e-10 ;  /* 0x2f000000a7a77423 */ /* 0x000fe200000100aa */
[----:B------:R-:W-:Y:S01]  /*4060*/  LOP3.LUT R0, R0, 0xfffffff7, RZ, 0xc0, !PT ;  /* 0xfffffff700007812 */ /* 0x000fe200078ec0ff */
[----:B------:R-:W-:Y:S02]  /*4070*/  IMAD.MOV.U32 R172, RZ, RZ, 0x2 ;  /* 0x00000002ffac7424 */ /* 0x000fe400078e00ff */
        /* <DEDUP_REMOVED lines=15> */
.L_x_9560:
        /* <DEDUP_REMOVED lines=12> */
.L_x_9561:
        /* <DEDUP_REMOVED lines=43> */
.L_x_9559:
        /* <DEDUP_REMOVED lines=24> */
.L_x_9563:
        /* <DEDUP_REMOVED lines=12> */
.L_x_9564:
        /* <DEDUP_REMOVED lines=43> */
.L_x_9562:
        /* <DEDUP_REMOVED lines=21> */
.L_x_9566:
        /* <DEDUP_REMOVED lines=12> */
.L_x_9567:
        /* <DEDUP_REMOVED lines=43> */
.L_x_9565:
        /* <DEDUP_REMOVED lines=24> */
.L_x_9569:
        /* <DEDUP_REMOVED lines=12> */
.L_x_9570:
        /* <DEDUP_REMOVED lines=43> */
.L_x_9568:
[----:B------:R-:W-:Y:S01]  /*5380*/  I2FP.F32.U32 R167, R160 ;  /* 0x000000a000a77245 */ /* 0x000fe20000201000 */
[----:B------:R-:W-:Y:S01]  /*5390*/  HADD2.F32 R160, -RZ, R161.H0_H0 ;  /* 0x200000a1ffa07230 */ /* 0x000fe20000004100 */
        /* <DEDUP_REMOVED lines=19> */
.L_x_9572:
        /* <DEDUP_REMOVED lines=12> */
.L_x_9573:
        /* <DEDUP_REMOVED lines=43> */
.L_x_9571:
[----:B------:R-:W-:Y:S01]  /*5840*/  I2FP.F32.U32 R167, R160 ;  /* 0x000000a000a77245 */ /* 0x000fe20000201000 */
[----:B------:R-:W-:Y:S01]  /*5850*/  HADD2.F32 R160, -RZ, R153.H0_H0 ;  /* 0x20000099ffa07230 */ /* 0x000fe20000004100 */
[----:B------:R-:W-:Y:S01]  /*5860*/  ISETP.NE.AND P2, PT, R166, 0x1, PT ;  /* 0x00000001a600780c */ /* 0x000fe20003f45270 */
[----:B------:R-:W-:Y:S02]  /*5870*/  IMAD.MOV.U32 R172, RZ, RZ, 0x2 ;  /* 0x00000002ffac7424 */ /* 0x000fe400078e00ff */
[----:B------:R-:W-:Y:S01]  /*5880*/  FFMA.FTZ R167, R167, R170, 1.1641532182693481445e-10 ;  /* 0x2f000000a7a77423 */ /* 0x000fe200000100aa */
[----:B------:R-:W-:-:S04]  /*5890*/  FMUL.FTZ R160, R160, UR5 ;  /* 0x00000005a0a07c20 */ /* 0x000fc80008410000 */
[----:B------:R-:W-:Y:S01]  /*58a0*/  FSETP.GTU.FTZ.AND P0, PT, R167, UR4, PT ;  /* 0x00000004a7007c0b */ /* 0x000fe2000bf1c000 */
        /* <DEDUP_REMOVED lines=17> */
.L_x_9575:
        /* <DEDUP_REMOVED lines=12> */
.L_x_9576:
        /* <DEDUP_REMOVED lines=40> */
[----:B------:R-:W-:Y:S02]  /*5d00*/  IMAD.MOV.U32 R176, RZ, RZ, R172 ;  /* 0x000000ffffb07224 */ /* 0x000fe400078e00ac */
[----:B------:R-:W-:Y:S01]  /*5d10*/  HFMA2 R172, -RZ, RZ, 0, 0 ;  /* 0x00000000ffac7431 */ /* 0x000fe200000001ff */
[----:B------:R-:W-:-:S07]  /*5d20*/  LOP3.LUT R5, R8, R166, R173, 0x96, !PT ;  /* 0x000000a608057212 */ /* 0x000fce00078e96ad */
.L_x_9574:
[----:B------:R-:W-:Y:S01]  /*5d30*/  I2FP.F32.U32 R167, R160 ;  /* 0x000000a000a77245 */ /* 0x000fe20000201000 */
[----:B------:R-:W-:Y:S01]  /*5d40*/  HADD2.F32 R161, -RZ, R161.H1_H1 ;  /* 0x300000a1ffa17230 */ /* 0x000fe20000004100 */
[----:B------:R-:W-:-:S03]  /*5d50*/  ISETP.NE.AND P2, PT, R172, 0x1, PT ;  /* 0x00000001ac00780c */ /* 0x000fc60003f45270 */
[----:B------:R-:W-:Y:S01]  /*5d60*/  FFMA.FTZ R167, R167, R170, 1.1641532182693481445e-10 ;  /* 0x2f000000a7a77423 */ /* 0x000fe200000100aa */
[----:B------:R-:W-:Y:S01]  /*5d70*/  FMUL.FTZ R160, R161, UR5 ;  /* 0x00000005a1a07c20 */ /* 0x000fe20008410000 */
[----:B------:R-:W-:-:S03]  /*5d80*/  IMAD.MOV.U32 R161, RZ, RZ, R2 ;  /* 0x000000ffffa17224 */ /* 0x000fc600078e0002 */
[----:B------:R-:W-:Y:S01]  /*5d90*/  FSETP.GTU.FTZ.AND P0, PT, R167, UR4, PT ;  /* 0x00000004a7007c0b */ /* 0x000fe2000bf1c000 */
[----:B------:R-:W-:-:S03]  /*5da0*/  IMAD.MOV.U32 R167, RZ, RZ, 0x2 ;  /* 0x00000002ffa77424 */ /* 0x000fc600078e00ff */
        /* <DEDUP_REMOVED lines=11> */
.L_x_9578:
        /* <DEDUP_REMOVED lines=12> */
.L_x_9579:
        /* <DEDUP_REMOVED lines=43> */
.L_x_9577:
[----:B------:R-:W-:Y:S01]  /*61d0*/  I2FP.F32.U32 R161, R161 ;  /* 0x000000a100a17245 */ /* 0x000fe20000201000 */
[----:B------:R-:W-:Y:S02]  /*61e0*/  HADD2.F32 R166, -RZ, R153.H1_H1 ;  /* 0x30000099ffa67230 */ /* 0x000fe40000004100 */
[----:B------:R-:W-:Y:S02]  /*61f0*/  @P1 HADD2.F32 R197, -RZ, R157.H1_H1 ;  /* 0x3000009dffc51230 */ /* 0x000fe40000004100 */
[----:B------:R-:W-:Y:S01]  /*6200*/  FFMA.FTZ R161, R161, R170, 1.1641532182693481445e-10 ;  /* 0x2f000000a1a17423 */ /* 0x000fe200000100aa */
[----:B------:R-:W-:-:S04]  /*6210*/  FMUL.FTZ R166, R166, UR5 ;  /* 0x00000005a6a67c20 */ /* 0x000fc80008410000 */
[----:B------:R-:W-:-:S04]  /*6220*/  FSETP.GTU.FTZ.AND P2, PT, R161, UR4, PT ;  /* 0x00000004a1007c0b */ /* 0x000fc8000bf5c000 */
[----:B------:R-:W-:Y:S01]  /*6230*/  FSEL R161, R166, RZ, !P2 ;  /* 0x000000ffa6a17208 */ /* 0x000fe20005000000 */
[----:B------:R-:W-:Y:S01]  /*6240*/  IMAD.MOV.U32 R166, RZ, RZ, 0x2 ;  /* 0x00000002ffa67424 */ /* 0x000fe200078e00ff */
        /* <DEDUP_REMOVED lines=16> */
.L_x_9581:
        /* <DEDUP_REMOVED lines=12> */
.L_x_9582:
        /* <DEDUP_REMOVED lines=43> */
.L_x_9580:
[----:B------:R-:W-:Y:S01]  /*66c0*/  I2FP.F32.U32 R161, R160 ;  /* 0x000000a000a17245 */ /* 0x000fe20000201000 */
[----:B------:R-:W-:Y:S01]  /*66d0*/  HADD2.F32 R160, -RZ, R162.H0_H0 ;  /* 0x200000a2ffa07230 */ /* 0x000fe20000004100 */
        /* <DEDUP_REMOVED lines=17> */
.L_x_9584:
        /* <DEDUP_REMOVED lines=12> */
.L_x_9585:
        /* <DEDUP_REMOVED lines=43> */
.L_x_9583:
[----:B------:R-:W-:Y:S01]  /*6b60*/  I2FP.F32.U32 R161, R161 ;  /* 0x000000a100a17245 */ /* 0x000fe20000201000 */
[----:B------:R-:W-:Y:S02]  /*6b70*/  HADD2.F32 R166, -RZ, R154.H0_H0 ;  /* 0x2000009affa67230 */ /* 0x000fe40000004100 */
        /* <DEDUP_REMOVED lines=8> */
[----:B------:R-:W-:-:S03]  /*6c00*/  MOV R166, 0x2 ;  /* 0x0000000200a67802 */ /* 0x000fc60000000f00 */
        /* <DEDUP_REMOVED lines=13> */
.L_x_9587:
        /* <DEDUP_REMOVED lines=12> */
.L_x_9588:
        /* <DEDUP_REMOVED lines=43> */
.L_x_9586:
        /* <DEDUP_REMOVED lines=19> */
.L_x_9590:
        /* <DEDUP_REMOVED lines=12> */
.L_x_9591:
        /* <DEDUP_REMOVED lines=43> */
.L_x_9589:
        /* <DEDUP_REMOVED lines=24> */
.L_x_9593:
        /* <DEDUP_REMOVED lines=12> */
.L_x_9594:
        /* <DEDUP_REMOVED lines=43> */
.L_x_9592:
        /* <DEDUP_REMOVED lines=19> */
.L_x_9596:
        /* <DEDUP_REMOVED lines=12> */
.L_x_9597:
        /* <DEDUP_REMOVED lines=43> */
.L_x_9595:
[----:B------:R-:W-:Y:S01]  /*7e80*/  I2FP.F32.U32 R161, R160 ;  /* 0x000000a000a17245 */ /* 0x000fe20000201000 */
[----:B------:R-:W-:Y:S02]  /*7e90*/  HADD2.F32 R160, -RZ, R155.H0_H0 ;  /* 0x2000009bffa07230 */ /* 0x000fe40000004100 */
[----:B------:R-:W-:Y:S02]  /*7ea0*/  @P1 HADD2.F32 R201, -RZ, R159.H0_H0 ;  /* 0x2000009fffc91230 */ /* 0x000fe40000004100 */
        /* <DEDUP_REMOVED lines=21> */
.L_x_9599:
        /* <DEDUP_REMOVED lines=12> */
.L_x_9600:
        /* <DEDUP_REMOVED lines=43> */
.L_x_9598:
        /* <DEDUP_REMOVED lines=19> */
.L_x_9602:
        /* <DEDUP_REMOVED lines=14> */
.L_x_9603:
        /* <DEDUP_REMOVED lines=43> */
.L_x_9601:
        /* <DEDUP_REMOVED lines=12> */
[--C-:B------:R-:W-:Y:S01]  /*88f0*/  @P1 FADD.FTZ R203, R203, R172.reuse ;  /* 0x000000accbcb1221 */ /* 0x100fe20000010000 */
[----:B------:R-:W-:-:S05]  /*8900*/  @!P1 IMAD.MOV.U32 R203, RZ, RZ, R172 ;  /* 0x000000ffffcb9224 */ /* 0x000fca00078e00ac */
[----:B------:R-:W-:-:S04]  /*8910*/  F2FP.F16.F32.PACK_AB R163, RZ, R203 ;  /* 0x000000cbffa3723e */ /* 0x000fc800000000ff */
[----:B------:R-:W-:-:S07]  /*8920*/  PRMT R163, R198, 0x5410, R163 ;  /* 0x00005410c6a37816 */ /* 0x000fce00000000a3 */
.L_x_9555:
        /* <DEDUP_REMOVED lines=15> */
[----:B------:R-:W-:Y:S01]  /*8a20*/  LOP3.LUT R172, R172, R173, R169, 0xfe, !PT ;  /* 0x000000adacac7212 */ /* 0x000fe200078efea9 */
[----:B------:R-:W3:Y:S01]  /*8a30*/  @P0 LDC.64 R206, c[0x0][0x398] ;  /* 0x0000e600ffce0b82 */ /* 0x000ee20000000a00 */
[----:B------:R-:W-:Y:S01]  /*8a40*/  SEL R210, RZ, 0x1, !P2 ;  /* 0x00000001ffd27807 */ /* 0x000fe20005000000 */
[----:B0-----:R-:W-:Y:S01]  /*8a50*/  IMAD.WIDE.U32 R212, R168, 0x8, R166 ;  /* 0x00000008a8d47825 */ /* 0x001fe200078e00a6 */
[----:B------:R-:W-:Y:S02]  /*8a60*/  SEL R173, RZ, 0x1, !P6 ;  /* 0x00000001ffad7807 */ /* 0x000fe40007000000 */
[----:B------:R-:W-:Y:S02]  /*8a70*/  LOP3.LUT R211, R211, R210, RZ, 0xfc, !PT ;  /* 0x000000d2d3d37212 */ /* 0x000fe400078efcff */
[----:B------:R-:W-:Y:S01]  /*8a80*/  LOP3.LUT R210, R172, R173, RZ, 0xfc, !PT ;  /* 0x000000adacd27212 */ /* 0x000fe200078efcff */
[C---:B-1----:R-:W-:Y:S01]  /*8a90*/  IMAD.WIDE.U32 R214, R168.reuse, 0x10, R164 ;  /* 0x00000010a8d67825 */ /* 0x042fe200078e00a4 */
[----:B------:R-:W-:-:S04]  /*8aa0*/  IADD3 R169, PT, PT, R168, 0x100, RZ ;  /* 0x00000100a8a97810 */ /* 0x000fc80007ffe0ff */
[----:B------:R0:W-:Y:S01]  /*8ab0*/  STG.E.128 desc[UR8][R214.64], R160 ;  /* 0x000000a0d6007986 */ /* 0x0001e2000c101d08 */
[----:B------:R-:W-:-:S03]  /*8ac0*/  IMAD.WIDE.U32 R172, R169, 0x10, R208 ;  /* 0x00000010a9ac7825 */ /* 0x000fc600078e00d0 */
[----:B------:R0:W-:Y:S01]  /*8ad0*/  STG.E.64 desc[UR8][R212.64], R210 ;  /* 0x000000d2d4007986 */ /* 0x0001e2000c101b08 */
        /* <DEDUP_REMOVED lines=23> */
.L_x_9604:
[----:B------:R2:W5:Y:S04]  /*8c50*/  @P0 LDG.E.128 R152, desc[UR8][R206.64] ;  /* 0x00000008ce980981 */ /* 0x000568000c1e1d00 */
[----:B------:R2:W5:Y:S04]  /*8c60*/  @P1 LDG.E.128 R156, desc[UR8][R204.64] ;  /* 0x00000008cc9c1981 */ /* 0x000568000c1e1d00 */
[----:B01----:R2:W5:Y:S01]  /*8c70*/  LDG.E.128 R160, desc[UR8][R172.64] ;  /* 0x00000008aca07981 */ /* 0x003562000c1e1d00 */
[----:B------:R-:W-:Y:S05]  /*8c80*/  @!P0 BRA `(.L_x_9605) ;  /* 0x0000004c00748947 */ /* 0x000fea0003800000 */
        /* <DEDUP_REMOVED lines=15> */
.L_x_9607:
        /* <DEDUP_REMOVED lines=12> */
.L_x_9608:
        /* <DEDUP_REMOVED lines=43> */
.L_x_9606:
[----:B------:R-:W-:Y:S01]  /*90f0*/  I2FP.F32.U32 R173, R172 ;  /* 0x000000ac00ad7245 */ /* 0x000fe20000201000 */
[----:B-----5:R-:W-:Y:S01]  /*9100*/  HADD2.F32 R172, -RZ, R160.H0_H0 ;  /* 0x200000a0ffac7230 */ /* 0x020fe20000004100 */
[----:B------:R-:W-:Y:S01]  /*9110*/  ISETP.NE.AND P3, PT, R178, 0x1, PT ;  /* 0x00000001b200780c */ /* 0x000fe20003f65270 */
[----:B------:R-:W-:Y:S01]  /*9120*/  IMAD.MOV.U32 R189, RZ, RZ, 0x2 ;  /* 0x00000002ffbd7424 */ /* 0x000fe200078e00ff */
        /* <DEDUP_REMOVED lines=17> */
.L_x_9610:
        /* <DEDUP_REMOVED lines=12> */
.L_x_9611:
        /* <DEDUP_REMOVED lines=43> */
.L_x_9609:
        /* <DEDUP_REMOVED lines=24> */
.L_x_9613:
        /* <DEDUP_REMOVED lines=12> */
.L_x_9614:
        /* <DEDUP_REMOVED lines=43> */
.L_x_9612:
        /* <DEDUP_REMOVED lines=21> */
.L_x_9616:
        /* <DEDUP_REMOVED lines=12> */
.L_x_9617:
        /* <DEDUP_REMOVED lines=43> */
.L_x_9615:
        /* <DEDUP_REMOVED lines=24> */
.L_x_9619:
        /* <DEDUP_REMOVED lines=12> */
.L_x_9620:
        /* <DEDUP_REMOVED lines=43> */
.L_x_9618:
        /* <DEDUP_REMOVED lines=21> */
.L_x_9622:
        /* <DEDUP_REMOVED lines=12> */
.L_x_9623:
        /* <DEDUP_REMOVED lines=43> */
.L_x_9621:
[----:B------:R-:W-:Y:S01]  /*a910*/  I2FP.F32.U32 R173, R172 ;  /* 0x000000ac00ad7245 */ /* 0x000fe20000201000 */
[----:B------:R-:W-:Y:S02]  /*a920*/  HADD2.F32 R172, -RZ, R153.H0_H0 ;  /* 0x20000099ffac7230 */ /* 0x000fe40000004100 */
[----:B------:R-:W-:Y:S02]  /*a930*/  @P1 HADD2.F32 R213, -RZ, R157.H0_H0 ;  /* 0x2000009dffd51230 */ /* 0x000fe40000004100 */
        /* <DEDUP_REMOVED lines=21> */
.L_x_9625:
        /* <DEDUP_REMOVED lines=12> */
.L_x_9626:
        /* <DEDUP_REMOVED lines=43> */
.L_x_9624:
        /* <DEDUP_REMOVED lines=21> */
.L_x_9628:
        /* <DEDUP_REMOVED lines=12> */
.L_x_9629:
        /* <DEDUP_REMOVED lines=43> */
.L_x_9627:
[----:B------:R-:W-:Y:S01]  /*b2c0*/  I2FP.F32.U32 R161, R160 ;  /* 0x000000a000a17245 */ /* 0x000fe20000201000 */
[----:B------:R-:W-:Y:S02]  /*b2d0*/  HADD2.F32 R160, -RZ, R153.H1_H1 ;  /* 0x30000099ffa07230 */ /* 0x000fe40000004100 */
[----:B------:R-:W-:Y:S02]  /*b2e0*/  @P1 HADD2.F32 R192, -RZ, R157.H1_H1 ;  /* 0x3000009dffc01230 */ /* 0x000fe40000004100 */
        /* <DEDUP_REMOVED lines=22> */
.L_x_9631:
        /* <DEDUP_REMOVED lines=12> */
.L_x_9632:
        /* <DEDUP_REMOVED lines=43> */
.L_x_9630:
        /* <DEDUP_REMOVED lines=19> */
.L_x_9634:
        /* <DEDUP_REMOVED lines=12> */
.L_x_9635:
        /* <DEDUP_REMOVED lines=43> */
.L_x_9633:
        /* <DEDUP_REMOVED lines=24> */
.L_x_9637:
        /* <DEDUP_REMOVED lines=12> */
.L_x_9638:
        /* <DEDUP_REMOVED lines=43> */
.L_x_9636:
        /* <DEDUP_REMOVED lines=19> */
.L_x_9640:
        /* <DEDUP_REMOVED lines=12> */
.L_x_9641:
        /* <DEDUP_REMOVED lines=43> */
.L_x_9639:
        /* <DEDUP_REMOVED lines=24> */
.L_x_9643:
        /* <DEDUP_REMOVED lines=12> */
.L_x_9644:
        /* <DEDUP_REMOVED lines=43> */
.L_x_9642:
        /* <DEDUP_REMOVED lines=19> */
.L_x_9646:
        /* <DEDUP_REMOVED lines=12> */
.L_x_9647:
        /* <DEDUP_REMOVED lines=43> */
.L_x_9645:
        /* <DEDUP_REMOVED lines=25> */
.L_x_9649:
        /* <DEDUP_REMOVED lines=12> */
.L_x_9650:
        /* <DEDUP_REMOVED lines=43> */
.L_x_9648:
        /* <DEDUP_REMOVED lines=19> */
.L_x_9652:
        /* <DEDUP_REMOVED lines=14> */
.L_x_9653:
        /* <DEDUP_REMOVED lines=43> */
.L_x_9651:
        /* <DEDUP_REMOVED lines=9> */
[----:B------:R-:W-:-:S03]  /*d9d0*/  SEL R160, RZ, 0x1, P6 ;  /* 0x00000001ffa07807 */ /* 0x000fc60003000000 */
[----:B------:R-:W-:Y:S01]  /*d9e0*/  FADD.FTZ R163, R163, R172 ;  /* 0x000000aca3a37221 */ /* 0x000fe20000010000 */
[----:B------:R-:W-:Y:S02]  /*d9f0*/  PRMT R195, R160, 0x7610, R195 ;  /* 0x00007610a0c37816 */ /* 0x000fe400000000c3 */
[----:B------:R-:W-:Y:S01]  /*da00*/  PRMT R160, R176, 0x5410, R178 ;  /* 0x00005410b0a07816 */ /* 0x000fe200000000b2 */
[--C-:B------:R-:W-:Y:S01]  /*da10*/  @P1 FADD.FTZ R225, R202, R163.reuse ;  /* 0x000000a3cae11221 */ /* 0x100fe20000010000 */
[----:B------:R-:W-:-:S05]  /*da20*/  @!P1 IMAD.MOV.U32 R225, RZ, RZ, R163 ;  /* 0x000000ffffe19224 */ /* 0x000fca00078e00a3 */
[----:B------:R-:W-:-:S04]  /*da30*/  F2FP.F16.F32.PACK_AB R163, RZ, R225 ;  /* 0x000000e1ffa3723e */ /* 0x000fc800000000ff */
[----:B------:R-:W-:Y:S01]  /*da40*/  PRMT R163, R196, 0x5410, R163 ;  /* 0x00005410c4a37816 */ /* 0x000fe200000000a3 */
[----:B------:R-:W-:Y:S06]  /*da50*/  BRA `(.L_x_9654) ;  /* 0x0000002400dc7947 */ /* 0x000fec0003800000 */
.L_x_9605:
[----:B------:R-:W-:Y:S01]  /*da60*/  ISETP.NE.AND P2, PT, R202, 0x1, PT ;  /* 0x00000001ca00780c */ /* 0x000fe20003f45270 */
[----:B------:R-:W-:Y:S02]  /*da70*/  HFMA2 R178, -RZ, RZ, 0, 1.1920928955078125e-07 ;  /* 0x00000002ffb27431 */ /* 0x000fe400000001ff */
[----:B--2---:R-:W-:Y:S02]  /*da80*/  IMAD.MOV.U32 R172, RZ, RZ, R2 ;  /* 0x000000ffffac7224 */ /* 0x004fe400078e0002 */
        /* <DEDUP_REMOVED lines=12> */
.L_x_9656:
        /* <DEDUP_REMOVED lines=12> */
.L_x_9657:
        /* <DEDUP_REMOVED lines=43> */
.L_x_9655:
        /* <DEDUP_REMOVED lines=24> */
.L_x_9659:
        /* <DEDUP_REMOVED lines=12> */
.L_x_9660:
        /* <DEDUP_REMOVED lines=43> */
.L_x_9658:
        /* <DEDUP_REMOVED lines=24> */
.L_x_9662:
        /* <DEDUP_REMOVED lines=12> */
.L_x_9663:
        /* <DEDUP_REMOVED lines=43> */
.L_x_9661:
        /* <DEDUP_REMOVED lines=24> */
.L_x_9665:
        /* <DEDUP_REMOVED lines=12> */
.L_x_9666:
        /* <DEDUP_REMOVED lines=43> */
.L_x_9664:
[----:B------:R-:W-:Y:S01]  /*ed90*/  I2FP.F32.U32 R173, R160 ;  /* 0x000000a000ad7245 */ /* 0x000fe20000201000 */
[----:B------:R-:W-:Y:S01]  /*eda0*/  HADD2.F32 R161, -RZ, R161.H1_H1 ;  /* 0x300000a1ffa17230 */ /* 0x000fe20000004100 */
[----:B------:R-:W-:Y:S01]  /*edb0*/  LOP3.LUT R0, R0, 0xfffffffd, RZ, 0xc0, !PT ;  /* 0xfffffffd00007812 */ /* 0x000fe200078ec0ff */
[----:B------:R-:W-:Y:S02]  /*edc0*/  @P1 HADD2.F32 R160, -RZ, R157.H1_H1 ;  /* 0x3000009dffa01230 */ /* 0x000fe40000004100 */
[----:B------:R-:W-:Y:S01]  /*edd0*/  FFMA.FTZ R173, R173, R170, 1.1641532182693481445e-10 ;  /* 0x2f000000adad7423 */ /* 0x000fe200000100aa */
[----:B------:R-:W-:-:S04]  /*ede0*/  FMUL.FTZ R161, R161, UR5 ;  /* 0x00000005a1a17c20 */ /* 0x000fc80008410000 */
[----:B------:R-:W-:Y:S01]  /*edf0*/  FSETP.GTU.FTZ.AND P2, PT, R173, UR4, PT ;  /* 0x00000004ad007c0b */ /* 0x000fe2000bf5c000 */
[----:B------:R-:W-:-:S03]  /*ee00*/  IMAD.MOV.U32 R173, RZ, RZ, 0x2 ;  /* 0x00000002ffad7424 */ /* 0x000fc600078e00ff */
        /* <DEDUP_REMOVED lines=16> */
.L_x_9668:
        /* <DEDUP_REMOVED lines=12> */
.L_x_9669:
        /* <DEDUP_REMOVED lines=43> */
.L_x_9667:
        /* <DEDUP_REMOVED lines=22> */
.L_x_9671:
        /* <DEDUP_REMOVED lines=12> */
.L_x_9672:
        /* <DEDUP_REMOVED lines=43> */
.L_x_9670:
        /* <DEDUP_REMOVED lines=22> */
.L_x_9674:
        /* <DEDUP_REMOVED lines=12> */
.L_x_9675:
        /* <DEDUP_REMOVED lines=43> */
.L_x_9673:
        /* <DEDUP_REMOVED lines=22> */
.L_x_9677:
        /* <DEDUP_REMOVED lines=12> */
.L_x_9678:
        /* <DEDUP_REMOVED lines=43> */
.L_x_9676:
        /* <DEDUP_REMOVED lines=14> */
.L_x_9654:
        /* <DEDUP_REMOVED lines=22> */
[----:B------:R-:W-:-:S04]  /*10330*/  IMAD.WIDE.U32 R210, R169, 0x8, R166 ;  /* 0x00000008a9d27825 */ /* 0x000fc800078e00a6 */
[C---:B0-----:R-:W-:Y:S01]  /*10340*/  @P0 IMAD.WIDE.U32 R228, R173.reuse, 0x10, R228 ;  /* 0x00000010ade40825 */ /* 0x041fe200078e00e4 */
[----:B------:R2:W-:Y:S03]  /*10350*/  STG.E.64 desc[UR8][R210.64], R206 ;  /* 0x000000ced2007986 */ /* 0x0005e6000c101b08 */
[----:B-1----:R-:W-:Y:S01]  /*10360*/  @P1 IMAD.WIDE.U32 R226, R173, 0x10, R226 ;  /* 0x00000010ade21825 */ /* 0x002fe200078e00e2 */
        /* <DEDUP_REMOVED lines=21> */
.L_x_9679:
[----:B------:R1:W5:Y:S04]  /*104c0*/  @P0 LDG.E.128 R152, desc[UR8][R228.64] ;  /* 0x00000008e4980981 */ /* 0x000368000c1e1d00 */
[----:B------:R1:W5:Y:S04]  /*104d0*/  @P1 LDG.E.128 R156, desc[UR8][R226.64] ;  /* 0x00000008e29c1981 */ /* 0x000368000c1e1d00 */
[----:B0-2---:R1:W5:Y:S01]  /*104e0*/  LDG.E.128 R160, desc[UR8][R230.64] ;  /* 0x00000008e6a07981 */ /* 0x005362000c1e1d00 */
        /* <DEDUP_REMOVED lines=16> */
.L_x_9682:
        /* <DEDUP_REMOVED lines=12> */
.L_x_9683:
        /* <DEDUP_REMOVED lines=43> */
.L_x_9681:
        /* <DEDUP_REMOVED lines=21> */
.L_x_9685:
        /* <DEDUP_REMOVED lines=12> */
.L_x_9686:
        /* <DEDUP_REMOVED lines=43> */
.L_x_9684:
[----:B------:R-:W-:Y:S01]  /*10e20*/  I2FP.F32.U32 R189, R176 ;  /* 0x000000b000bd7245 */ /* 0x000fe20000201000 */
[----:B------:R-:W-:Y:S01]  /*10e30*/  HADD2.F32 R176, -RZ, R152.H0_H0 ;  /* 0x20000098ffb07230 */ /* 0x000fe20000004100 */
[----:B------:R-:W-:Y:S01]  /*10e40*/  ISETP.NE.AND P3, PT, R190, 0x1, PT ;  /* 0x00000001be00780c */ /* 0x000fe20003f65270 */
[----:B-1----:R-:W-:Y:S02]  /*10e50*/  @P1 HADD2.F32 R227, -RZ, R156.H0_H0 ;  /* 0x2000009cffe31230 */ /* 0x002fe40000004100 */
[----:B------:R-:W-:Y:S01]  /*10e60*/  FFMA.FTZ R189, R189, R170, 1.1641532182693481445e-10 ;  /* 0x2f000000bdbd7423 */ /* 0x000fe200000100aa */
[----:B------:R-:W-:Y:S01]  /*10e70*/  FMUL.FTZ R176, R176, UR5 ;  /* 0x00000005b0b07c20 */ /* 0x000fe20008410000 */
[----:B------:R-:W-:-:S03]  /*10e80*/  IMAD.MOV.U32 R178, RZ, RZ, 0x2 ;  /* 0x00000002ffb27424 */ /* 0x000fc600078e00ff */
[----:B------:R-:W-:-:S04]  /*10e90*/  FSETP.GTU.FTZ.AND P2, PT, R189, UR4, PT ;  /* 0x00000004bd007c0b */ /* 0x000fc8000bf5c000 */
[----:B------:R-:W-:Y:S02]  /*10ea0*/  FSEL R189, R176, RZ, !P2 ;  /* 0x000000ffb0bd7208 */ /* 0x000fe40005000000 */
[----:B------:R-:W-:Y:S02]  /*10eb0*/  SEL R188, RZ, 0x1, P2 ;  /* 0x00000001ffbc7807 */ /* 0x000fe40001000000 */
[----:B------:R-:W-:Y:S01]  /*10ec0*/  MOV R176, R2 ;  /* 0x0000000200b07202 */ /* 0x000fe20000000f00 */
        /* <DEDUP_REMOVED lines=13> */
.L_x_9688:
        /* <DEDUP_REMOVED lines=12> */
.L_x_9689:
        /* <DEDUP_REMOVED lines=43> */
.L_x_9687:
        /* <DEDUP_REMOVED lines=21> */
.L_x_9691:
        /* <DEDUP_REMOVED lines=12> */
.L_x_9692:
        /* <DEDUP_REMOVED lines=43> */
.L_x_9690:
        /* <DEDUP_REMOVED lines=24> */
.L_x_9694:
        /* <DEDUP_REMOVED lines=12> */
.L_x_9695:
        /* <DEDUP_REMOVED lines=43> */
.L_x_9693:
[----:B------:R-:W-:Y:S01]  /*11cc0*/  I2FP.F32.U32 R191, R160 ;  /* 0x000000a000bf7245 */ /* 0x000fe20000201000 */
[----:B------:R-:W-:Y:S01]  /*11cd0*/  HADD2.F32 R160, -RZ, R161.H0_H0 ;  /* 0x200000a1ffa07230 */ /* 0x000fe20000004100 */
[----:B------:R-:W-:Y:S01]  /*11ce0*/  ISETP.NE.AND P2, PT, R192, 0x1, PT ;  /* 0x00000001c000780c */ /* 0x000fe20003f45270 */
[----:B------:R-:W-:Y:S01]  /*11cf0*/  HFMA2 R193, -RZ, RZ, 0, 1.1920928955078125e-07 ;  /* 0x00000002ffc17431 */ /* 0x000fe200000001ff */
[----:B------:R-:W-:Y:S01]  /*11d00*/  LOP3.LUT R0, R0, 0xfffffffb, RZ, 0xc0, !PT ;  /* 0xfffffffb00007812 */ /* 0x000fe200078ec0ff */
[----:B------:R-:W-:Y:S01]  /*11d10*/  FFMA.FTZ R191, R191, R170, 1.1641532182693481445e-10 ;  /* 0x2f000000bfbf7423 */ /* 0x000fe200000100aa */
[----:B------:R-:W-:Y:S01]  /*11d20*/  FMUL.FTZ R160, R160, UR5 ;  /* 0x00000005a0a07c20 */ /* 0x000fe20008410000 */
[----:B------:R-:W-:-:S03]  /*11d30*/  IMAD.MOV.U32 R178, RZ, RZ, R2 ;  /* 0x000000ffffb27224 */ /* 0x000fc600078e0002 */
        /* <DEDUP_REMOVED lines=13> */
.L_x_9697:
        /* <DEDUP_REMOVED lines=12> */
.L_x_9698:
        /* <DEDUP_REMOVED lines=43> */
.L_x_9696:
        /* <DEDUP_REMOVED lines=24> */
.L_x_9700:
        /* <DEDUP_REMOVED lines=12> */
.L_x_9701:
        /* <DEDUP_REMOVED lines=43> */
.L_x_9699:
[----:B------:R-:W-:Y:S01]  /*12670*/  I2FP.F32.U32 R191, R160 ;  /* 0x000000a000bf7245 */ /* 0x000fe20000201000 */
[----:B------:R-:W-:Y:S01]  /*12680*/  HADD2.F32 R161, -RZ, R161.H1_H1 ;  /* 0x300000a1ffa17230 */ /* 0x000fe20000004100 */
        /* <DEDUP_REMOVED lines=19> */
.L_x_9703:
        /* <DEDUP_REMOVED lines=12> */
.L_x_9704:
        /* <DEDUP_REMOVED lines=43> */
.L_x_9702:
        /* <DEDUP_REMOVED lines=24> */
.L_x_9706:
        /* <DEDUP_REMOVED lines=12> */
.L_x_9707:
        /* <DEDUP_REMOVED lines=43> */
.L_x_9705:
        /* <DEDUP_REMOVED lines=19> */
.L_x_9709:
        /* <DEDUP_REMOVED lines=12> */
.L_x_9710:
        /* <DEDUP_REMOVED lines=43> */
.L_x_9708:
        /* <DEDUP_REMOVED lines=24> */
.L_x_9712:
        /* <DEDUP_REMOVED lines=12> */
.L_x_9713:
        /* <DEDUP_REMOVED lines=43> */
.L_x_9711:
        /* <DEDUP_REMOVED lines=19> */
.L_x_9715:
        /* <DEDUP_REMOVED lines=12> */
.L_x_9716:
        /* <DEDUP_REMOVED lines=43> */
.L_x_9714:
[----:B------:R-:W-:Y:S01]  /*13e50*/  I2FP.F32.U32 R161, R178 ;  /* 0x000000b200a17245 */ /* 0x000fe20000201000 */
[----:B------:R-:W-:Y:S01]  /*13e60*/  HADD2.F32 R160, -RZ, R154.H1_H1 ;  /* 0x3000009affa07230 */ /* 0x000fe20000004100 */
[----:B------:R-:W-:Y:S01]  /*13e70*/  MOV R202, 0x2 ;  /* 0x0000000200ca7802 */ /* 0x000fe20000000f00 */
        /* <DEDUP_REMOVED lines=21> */
.L_x_9718:
        /* <DEDUP_REMOVED lines=12> */
.L_x_9719:
        /* <DEDUP_REMOVED lines=43> */
.L_x_9717:
        /* <DEDUP_REMOVED lines=19> */
.L_x_9721:
        /* <DEDUP_REMOVED lines=12> */
.L_x_9722:
        /* <DEDUP_REMOVED lines=43> */
.L_x_9720:
        /* <DEDUP_REMOVED lines=24> */
.L_x_9724:
        /* <DEDUP_REMOVED lines=12> */
.L_x_9725:
        /* <DEDUP_REMOVED lines=43> */
.L_x_9723:
        /* <DEDUP_REMOVED lines=19> */
.L_x_9727:
        /* <DEDUP_REMOVED lines=14> */
.L_x_9728:
        /* <DEDUP_REMOVED lines=43> */
.L_x_9726:
        /* <DEDUP_REMOVED lines=18> */
.L_x_9680:
        /* <DEDUP_REMOVED lines=15> */
.L_x_9731:
        /* <DEDUP_REMOVED lines=12> */
.L_x_9732:
[----:B------:R-:W-:Y:S01]  /*15460*/  IMAD.WIDE.U32 R4, R182, -0x326172a9, RZ ;  /* 0xcd9e8d57b6047825 */ /* 0x000fe200078e00ff */
[----:B------:R-:W-:-:S03]  /*15470*/  LOP3.LUT R206, R3, R211, R185, 0x96, !PT ;  /* 0x000000d303ce7212 */ /* 0x000fc600078e96b9 */
[----:B------:R-:W-:Y:S01]  /*15480*/  IMAD.MOV.U32 R176, RZ, RZ, R174 ;  /* 0x000000ffffb07224 */ /* 0x000fe200078e00ae */
[----:B-1----:R-:W-:Y:S01]  /*15490*/  LOP3.LUT R226, R6, R5, R184, 0x96, !PT ;  /* 0x0000000506e27212 */ /* 0x002fe200078e96b8 */
        /* <DEDUP_REMOVED lines=39> */
.L_x_9730:
[----:B------:R-:W-:Y:S01]  /*15710*/  I2FP.F32.U32 R207, R176 ;  /* 0x000000b000cf7245 */ /* 0x000fe20000201000 */
[----:B-----5:R-:W-:Y:S01]  /*15720*/  HADD2.F32 R174, -RZ, R160.H0_H0 ;  /* 0x200000a0ffae7230 */ /* 0x020fe20000004100 */
[----:B------:R-:W-:Y:S01]  /*15730*/  ISETP.NE.AND P3, PT, R178, 0x1, PT ;  /* 0x00000001b200780c */ /* 0x000fe20003f65270 */
[----:B------:R-:W-:Y:S01]  /*15740*/  @P1 HADD2.F32 R176, -RZ, R156.H0_H0 ;  /* 0x2000009cffb01230 */ /* 0x000fe20000004100 */
[----:B------:R-:W-:Y:S01]  /*15750*/  LOP3.LUT R0, R0, 0xffffffef, RZ, 0xc0, !PT ;  /* 0xffffffef00007812 */ /* 0x000fe200078ec0ff */
[----:B------:R-:W-:Y:S01]  /*15760*/  FFMA.FTZ R207, R207, R170, 1.1641532182693481445e-10 ;  /* 0x2f000000cfcf7423 */ /* 0x000fe200000100aa */
[----:B------:R-:W-:Y:S01]  /*15770*/  FMUL.FTZ R174, R174, UR5 ;  /* 0x00000005aeae7c20 */ /* 0x000fe20008410000 */
[----:B------:R-:W-:-:S03]  /*15780*/  HFMA2 R196, -RZ, RZ, 0, 1.1920928955078125e-07 ;  /* 0x00000002ffc47431 */ /* 0x000fc600000001ff */
[----:B------:R-:W-:-:S04]  /*15790*/  FSETP.GTU.FTZ.AND P2, PT, R207, UR4, PT ;  /* 0x00000004cf007c0b */ /* 0x000fc8000bf5c000 */
[----:B-1----:R-:W-:Y:S02]  /*157a0*/  FSEL R227, R174, RZ, !P2 ;  /* 0x000000ffaee37208 */ /* 0x002fe40005000000 */
        /* <DEDUP_REMOVED lines=14> */
.L_x_9734:
        /* <DEDUP_REMOVED lines=12> */
.L_x_9735:
        /* <DEDUP_REMOVED lines=43> */
.L_x_9733:
        /* <DEDUP_REMOVED lines=24> */
.L_x_9737:
        /* <DEDUP_REMOVED lines=12> */
.L_x_9738:
        /* <DEDUP_REMOVED lines=43> */
.L_x_9736:
        /* <DEDUP_REMOVED lines=24> */
.L_x_9740:
        /* <DEDUP_REMOVED lines=12> */
.L_x_9741:
        /* <DEDUP_REMOVED lines=43> */
.L_x_9739:
        /* <DEDUP_REMOVED lines=8> */
[----:B------:R-:W-:Y:S01]  /*16660*/  FSEL R235, R161, RZ, !P2 ;  /* 0x000000ffa1eb7208 */ /* 0x000fe20005000000 */
[----:B------:R-:W-:Y:S01]  /*16670*/  IMAD.MOV.U32 R161, RZ, RZ, R2 ;  /* 0x000000ffffa17224 */ /* 0x000fe200078e0002 */
[----:B------:R-:W-:Y:S02]  /*16680*/  PLOP3.LUT P3, PT, P2, PT, PT, 0x8, 0x80 ;  /* 0x000000000080781c */ /* 0x000fe4000176e170 */
[----:B------:R-:W-:Y:S01]  /*16690*/  ISETP.NE.AND P2, PT, R196, 0x1, PT ;  /* 0x00000001c400780c */ /* 0x000fe20003f45270 */
[----:B------:R-:W-:-:S05]  /*166a0*/  @P1 FADD.FTZ R235, R160, R235 ;  /* 0x000000eba0eb1221 */ /* 0x000fca0000010000 */
        /* <DEDUP_REMOVED lines=11> */
.L_x_9743:
        /* <DEDUP_REMOVED lines=12> */
.L_x_9744:
        /* <DEDUP_REMOVED lines=43> */
.L_x_9742:
        /* <DEDUP_REMOVED lines=22> */
.L_x_9746:
        /* <DEDUP_REMOVED lines=12> */
.L_x_9747:
        /* <DEDUP_REMOVED lines=43> */
.L_x_9745:
        /* <DEDUP_REMOVED lines=22> */
.L_x_9749:
        /* <DEDUP_REMOVED lines=12> */
.L_x_9750:
        /* <DEDUP_REMOVED lines=43> */
.L_x_9748:
        /* <DEDUP_REMOVED lines=22> */
.L_x_9752:
        /* <DEDUP_REMOVED lines=12> */
.L_x_9753:
        /* <DEDUP_REMOVED lines=43> */
.L_x_9751:
        /* <DEDUP_REMOVED lines=14> */
.L_x_9729:
        /* <DEDUP_REMOVED lines=47> */
.L_x_9754:
[----:B------:R1:W5:Y:S04]  /*17d10*/  @P0 LDG.E.128 R152, desc[UR8][R242.64] ;  /* 0x00000008f2980981 */ /* 0x000368000c1e1d00 */
[----:B------:R1:W5:Y:S04]  /*17d20*/  @P1 LDG.E.128 R156, desc[UR8][R210.64] ;  /* 0x00000008d29c1981 */ /* 0x000368000c1e1d00 */
[----:B0-2---:R1:W5:Y:S01]  /*17d30*/  LDG.E.128 R160, desc[UR8][R208.64] ;  /* 0x00000008d0a07981 */ /* 0x005362000c1e1d00 */
        /* <DEDUP_REMOVED lines=16> */
.L_x_9757:
        /* <DEDUP_REMOVED lines=12> */
.L_x_9758:
        /* <DEDUP_REMOVED lines=43> */
.L_x_9756:
[----:B------:R-:W-:Y:S01]  /*181b0*/  I2FP.F32.U32 R189, R174 ;  /* 0x000000ae00bd7245 */ /* 0x000fe20000201000 */
[----:B-----5:R-:W-:Y:S01]  /*181c0*/  HADD2.F32 R172, -RZ, R160.H0_H0 ;  /* 0x200000a0ffac7230 */ /* 0x020fe20000004100 */
        /* <DEDUP_REMOVED lines=19> */
.L_x_9760:
        /* <DEDUP_REMOVED lines=12> */
.L_x_9761:
        /* <DEDUP_REMOVED lines=43> */
.L_x_9759:
[----:B------:R-:W-:Y:S01]  /*18670*/  I2FP.F32.U32 R189, R174 ;  /* 0x000000ae00bd7245 */ /* 0x000fe20000201000 */
[----:B------:R-:W-:Y:S01]  /*18680*/  HADD2.F32 R174, -RZ, R152.H0_H0 ;  /* 0x20000098ffae7230 */ /* 0x000fe20000004100 */
[----:B------:R-:W-:Y:S01]  /*18690*/  ISETP.NE.AND P3, PT, R178, 0x1, PT ;  /* 0x00000001b200780c */ /* 0x000fe20003f65270 */
[----:B-1----:R-:W-:Y:S02]  /*186a0*/  @P1 HADD2.F32 R243, -RZ, R156.H0_H0 ;  /* 0x2000009cfff31230 */ /* 0x002fe40000004100 */
[----:B------:R-:W-:Y:S01]  /*186b0*/  FFMA.FTZ R189, R189, R170, 1.1641532182693481445e-10 ;  /* 0x2f000000bdbd7423 */ /* 0x000fe200000100aa */
[----:B------:R-:W-:-:S04]  /*186c0*/  FMUL.FTZ R174, R174, UR5 ;  /* 0x00000005aeae7c20 */ /* 0x000fc80008410000 */
[----:B------:R-:W-:-:S04]  /*186d0*/  FSETP.GTU.FTZ.AND P2, PT, R189, UR4, PT ;  /* 0x00000004bd007c0b */ /* 0x000fc8000bf5c000 */
[----:B------:R-:W-:Y:S02]  /*186e0*/  FSEL R189, R174, RZ, !P2 ;  /* 0x000000ffaebd7208 */ /* 0x000fe40005000000 */
[----:B------:R-:W-:Y:S02]  /*186f0*/  SEL R188, RZ, 0x1, P2 ;  /* 0x00000001ffbc7807 */ /* 0x000fe40001000000 */
[----:B------:R-:W-:Y:S01]  /*18700*/  MOV R174, 0x2 ;  /* 0x0000000200ae7802 */ /* 0x000fe20000000f00 */
        /* <DEDUP_REMOVED lines=14> */
.L_x_9763:
        /* <DEDUP_REMOVED lines=12> */
.L_x_9764:
        /* <DEDUP_REMOVED lines=43> */
.L_x_9762:
        /* <DEDUP_REMOVED lines=21> */
.L_x_9766:
        /* <DEDUP_REMOVED lines=12> */
.L_x_9767:
        /* <DEDUP_REMOVED lines=43> */
.L_x_9765:
        /* <DEDUP_REMOVED lines=24> */
.L_x_9769:
        /* <DEDUP_REMOVED lines=12> */
.L_x_9770:
        /* <DEDUP_REMOVED lines=43> */
.L_x_9768:
[----:B------:R-:W-:Y:S01]  /*19510*/  I2FP.F32.U32 R191, R160 ;  /* 0x000000a000bf7245 */ /* 0x000fe20000201000 */
[----:B------:R-:W-:Y:S01]  /*19520*/  HADD2.F32 R160, -RZ, R161.H0_H0 ;  /* 0x200000a1ffa07230 */ /* 0x000fe20000004100 */
[----:B------:R-:W-:Y:S01]  /*19530*/  ISETP.NE.AND P2, PT, R174, 0x1, PT ;  /* 0x00000001ae00780c */ /* 0x000fe20003f45270 */
[----:B------:R-:W-:Y:S01]  /*19540*/  IMAD.MOV.U32 R192, RZ, RZ, 0x2 ;  /* 0x00000002ffc07424 */ /* 0x000fe200078e00ff */
        /* <DEDUP_REMOVED lines=17> */
.L_x_9772:
        /* <DEDUP_REMOVED lines=12> */
.L_x_9773:
        /* <DEDUP_REMOVED lines=43> */
.L_x_9771:
        /* <DEDUP_REMOVED lines=24> */
.L_x_9775:
        /* <DEDUP_REMOVED lines=12> */
.L_x_9776:
        /* <DEDUP_REMOVED lines=43> */
.L_x_9774:
[----:B------:R-:W-:Y:S01]  /*19ec0*/  I2FP.F32.U32 R191, R160 ;  /* 0x000000a000bf7245 */ /* 0x000fe20000201000 */
[----:B------:R-:W-:Y:S01]  /*19ed0*/  HADD2.F32 R161, -RZ, R161.H1_H1 ;  /* 0x300000a1ffa17230 */ /* 0x000fe20000004100 */
[----:B------:R-:W-:Y:S01]  /*19ee0*/  LOP3.LUT R0, R0, 0xfffffffd, RZ, 0xc0, !PT ;  /* 0xfffffffd00007812 */ /* 0x000fe200078ec0ff */
[----:B------:R-:W-:Y:S02]  /*19ef0*/  HFMA2 R192, -RZ, RZ, 0, 1.1920928955078125e-07 ;  /* 0x00000002ffc07431 */ /* 0x000fe400000001ff */
[----:B------:R-:W-:Y:S02]  /*19f00*/  IMAD.MOV.U32 R174, RZ, RZ, R2 ;  /* 0x000000ffffae7224 */ /* 0x000fe400078e0002 */
        /* <DEDUP_REMOVED lines=16> */
.L_x_9778:
        /* <DEDUP_REMOVED lines=12> */
.L_x_9779:
        /* <DEDUP_REMOVED lines=43> */
.L_x_9777:
        /* <DEDUP_REMOVED lines=24> */
.L_x_9781:
        /* <DEDUP_REMOVED lines=12> */
.L_x_9782:
        /* <DEDUP_REMOVED lines=43> */
.L_x_9780:
        /* <DEDUP_REMOVED lines=19> */
.L_x_9784:
        /* <DEDUP_REMOVED lines=12> */
.L_x_9785:
        /* <DEDUP_REMOVED lines=43> */
.L_x_9783:
        /* <DEDUP_REMOVED lines=24> */
.L_x_9787:
        /* <DEDUP_REMOVED lines=12> */
.L_x_9788:
        /* <DEDUP_REMOVED lines=43> */
.L_x_9786:
        /* <DEDUP_REMOVED lines=19> */
.L_x_9790:
        /* <DEDUP_REMOVED lines=12> */
.L_x_9791:
        /* <DEDUP_REMOVED lines=43> */
.L_x_9789:
        /* <DEDUP_REMOVED lines=24> */
.L_x_9793:
        /* <DEDUP_REMOVED lines=12> */
.L_x_9794:
        /* <DEDUP_REMOVED lines=43> */
.L_x_9792:
        /* <DEDUP_REMOVED lines=19> */
.L_x_9796:
        /* <DEDUP_REMOVED lines=12> */
.L_x_9797:
        /* <DEDUP_REMOVED lines=43> */
.L_x_9795:
        /* <DEDUP_REMOVED lines=24> */
.L_x_9799:
        /* <DEDUP_REMOVED lines=12> */
.L_x_9800:
        /* <DEDUP_REMOVED lines=43> */
.L_x_9798:
        /* <DEDUP_REMOVED lines=19> */
.L_x_9802:
        /* <DEDUP_REMOVED lines=14> */
.L_x_9803:
        /* <DEDUP_REMOVED lines=43> */
.L_x_9801:
        /* <DEDUP_REMOVED lines=18> */
.L_x_9755:
        /* <DEDUP_REMOVED lines=15> */
.L_x_9806:
        /* <DEDUP_REMOVED lines=12> */
.L_x_9807:
        /* <DEDUP_REMOVED lines=43> */
.L_x_9805:
[----:B-1----:R-:W-:Y:S01]  /*1cf60*/  I2FP.F32.U32 R209, R174 ;  /* 0x000000ae00d17245 */ /* 0x002fe20000201000 */
[----:B-----5:R-:W-:Y:S01]  /*1cf70*/  HADD2.F32 R172, -RZ, R160.H0_H0 ;  /* 0x200000a0ffac7230 */ /* 0x020fe20000004100 */
        /* <DEDUP_REMOVED lines=22> */
.L_x_9809:
        /* <DEDUP_REMOVED lines=12> */
.L_x_9810:
        /* <DEDUP_REMOVED lines=43> */
.L_x_9808:
        /* <DEDUP_REMOVED lines=24> */
.L_x_9812:
        /* <DEDUP_REMOVED lines=12> */
.L_x_9813:
        /* <DEDUP_REMOVED lines=43> */
.L_x_9811:
        /* <DEDUP_REMOVED lines=24> */
.L_x_9815:
        /* <DEDUP_REMOVED lines=12> */
.L_x_9816:
        /* <DEDUP_REMOVED lines=43> */
.L_x_9814:
        /* <DEDUP_REMOVED lines=24> */
.L_x_9818:
        /* <DEDUP_REMOVED lines=12> */
.L_x_9819:
        /* <DEDUP_REMOVED lines=43> */
.L_x_9817:
        /* <DEDUP_REMOVED lines=22> */
.L_x_9821:
        /* <DEDUP_REMOVED lines=12> */
.L_x_9822:
        /* <DEDUP_REMOVED lines=43> */
.L_x_9820:
        /* <DEDUP_REMOVED lines=22> */
.L_x_9824:
        /* <DEDUP_REMOVED lines=12> */
.L_x_9825:
        /* <DEDUP_REMOVED lines=43> */
.L_x_9823:
        /* <DEDUP_REMOVED lines=22> */
.L_x_9827:
        /* <DEDUP_REMOVED lines=12> */
.L_x_9828:
        /* <DEDUP_REMOVED lines=43> */
.L_x_9826:
        /* <DEDUP_REMOVED lines=14> */
.L_x_9804:
[----:B------:R-:W-:Y:S01]  /*1f270*/  SEL R202, RZ, 0x1000000, !P5 ;  /* 0x01000000ffca7807 */ /* 0x000fe20006800000 */
[C---:B------:R-:W-:Y:S01]  /*1f280*/  IMAD.WIDE.U32 R164, R207.reuse, 0x10, R164 ;  /* 0x00000010cfa47825 */ /* 0x040fe200078e00a4 */
[----:B------:R-:W-:Y:S02]  /*1f290*/  SEL R200, RZ, 0x10000, !P4 ;  /* 0x00010000ffc87807 */ /* 0x000fe40006000000 */
[C---:B------:R-:W-:Y:S01]  /*1f2a0*/  LOP3.LUT P6, RZ, R0.reuse, 0x8, RZ, 0xc0, !PT ;  /* 0x0000000800ff7812 */ /* 0x040fe200078cc0ff */
        /* <DEDUP_REMOVED lines=37> */
.L_x_9829:
[----:B01----:R-:W-:Y:S01]  /*1f500*/  FADD.FTZ R160, RZ, R171 ;  /* 0x000000abffa07221 */ /* 0x003fe20000010000 */
[----:B------:R-:W0:Y:S01]  /*1f510*/  S2UR UR5, SR_CgaCtaId ;  /* 0x00000000000579c3 */ /* 0x000e220000008800 */
[C---:B------:R-:W-:Y:S01]  /*1f520*/  ISETP.NE.AND P1, PT, R183.reuse, RZ, PT ;  /* 0x000000ffb700720c */ /* 0x040fe20003f25270 */
        /* <DEDUP_REMOVED lines=153> */
[----:B------:R-:W-:-:S03]  /*1fec0*/  FMUL.FTZ R167, R167, R170 ;  /* 0x000000aaa7a77220 */ /* 0x000fc60000410000 */
[----:B------:R-:W1:Y:S01]  /*1fed0*/  SHFL.DOWN PT, R170, R178, 0x1, 0x1f ;  /* 0x08201f00b2aa7f89 */ /* 0x000e6200000e0000 */
[----:B------:R-:W-:-:S05]  /*1fee0*/  FFMA.FTZ R163, R202, R167, R163 ;  /* 0x000000a7caa37223 */ /* 0x000fca00000100a3 */
[----:B------:R-:W2:Y:S01]  /*1fef0*/  SHFL.DOWN PT, R160, R163, 0x2, 0x1f ;  /* 0x08401f00a3a07f89 */ /* 0x000ea200000e0000 */
[----:B0-----:R-:W-:Y:S01]  /*1ff00*/  FMUL.FTZ R167, R162, R211 ;  /* 0x000000d3a2a77220 */ /* 0x001fe20000410000 */
[----:B------:R-:W-:-:S03]  /*1ff10*/  FADD.FTZ R162, R161, -R162 ;  /* 0x800000a2a1a27221 */ /* 0x000fc60000010000 */
[----:B------:R-:W-:Y:S01]  /*1ff20*/  FFMA.FTZ R166, R200, R161, R167 ;  /* 0x000000a1c8a67223 */ /* 0x000fe200000100a7 */
[----:B------:R-:W-:Y:S01]  /*1ff30*/  FMUL.FTZ R161, R162, R162 ;  /* 0x000000a2a2a17220 */ /* 0x000fe20000410000 */
[----:B-1----:R-:W-:Y:S01]  /*1ff40*/  IMAD.IADD R178, R178, 0x1, R170 ;  /* 0x00000001b2b27824 */ /* 0x002fe200078e02aa */
[----:B------:R-:W-:Y:S01]  /*1ff50*/  I2FP.F32.S32 R170, R170 ;  /* 0x000000aa00aa7245 */ /* 0x000fe20000201400 */
[----:B---3--:R-:W-:Y:S01]  /*1ff60*/  FMUL.FTZ R167, R165, R166 ;  /* 0x000000a6a5a77220 */ /* 0x008fe20000410000 */
[----:B------:R-:W-:Y:S01]  /*1ff70*/  FMUL.FTZ R161, R200, R161 ;  /* 0x000000a1c8a17220 */ /* 0x000fe20000410000 */
[----:B--2---:R-:W-:Y:S01]  /*1ff80*/  FADD.FTZ R160, R163, R160 ;  /* 0x000000a0a3a07221 */ /* 0x004fe20000010000 */
[----:B------:R-:W-:Y:S02]  /*1ff90*/  I2FP.F32.S32 R178, R178 ;  /* 0x000000b200b27245 */ /* 0x000fe40000201400 */
[----:B------:R-:W0:Y:S01]  /*1ffa0*/  SHFL.DOWN PT, R162, R167, 0x1, 0x1f ;  /* 0x08201f00a7a27f89 */ /* 0x000e2200000e0000 */
[----:B------:R-:W-:-:S03]  /*1ffb0*/  FMUL.FTZ R161, R161, R211 ;  /* 0x000000d3a1a17220 */ /* 0x000fc60000410000 */
        /* <DEDUP_REMOVED lines=11> */
[----:B------:R-:W-:-:S03]  /*20070*/  FMUL.FTZ R163, R163, R170 ;  /* 0x000000aaa3a37220 */ /* 0x000fc60000410000 */
        /* <DEDUP_REMOVED lines=36> */
[C---:B------:R-:W-:Y:S01]  /*202c0*/  FMUL.FTZ R163, R176.reuse, R163 ;  /* 0x000000a3b0a37220 */ /* 0x040fe20000410000 */
        /* <DEDUP_REMOVED lines=21> */
[----:B------:R-:W-:Y:S01]  /*20420*/  FMUL.FTZ R201, R176, R201 ;  /* 0x000000c9b0c97220 */ /* 0x000fe20000410000 */
[----:B------:R-:W-:Y:S01]  /*20430*/  F2FP.F16.F32.PACK_AB R165, R167, R166 ;  /* 0x000000a6a7a5723e */ /* 0x000fe200000000ff */
[----:B0-----:R-:W-:Y:S01]  /*20440*/  @!P1 IMAD.WIDE R160, R186, 0x4, R160 ;  /* 0x00000004baa09825 */ /* 0x001fe200078e02a0 */
[----:B------:R-:W-:-:S03]  /*20450*/  F2FP.F16.F32.PACK_AB R166, R171, R170 ;  /* 0x000000aaaba6723e */ /* 0x000fc600000000ff */
[----:B------:R-:W-:Y:S01]  /*20460*/  FFMA.FTZ R174, R201, R62, R50 ;  /* 0x0000003ec9ae7223 */ /* 0x000fe20000010032 */
[----:B------:R-:W0:Y:S01]  /*20470*/  LDC.64 R170, c[0x0][0x430] ;  /* 0x00010c00ffaa7b82 */ /* 0x000e220000000a00 */
[----:B------:R-:W-:Y:S01]  /*20480*/  FFMA.FTZ R175, R226, R63, R51 ;  /* 0x0000003fe2af7223 */ /* 0x000fe20000010033 */
[----:B------:R1:W-:Y:S01]  /*20490*/  @!P1 STG.E desc[UR8][R160.64], R162 ;  /* 0x000000a2a0009986 */ /* 0x0003e2000c101908 */
[----:B--2---:R-:W-:-:S04]  /*204a0*/  @!P1 IMAD.WIDE R178, R186, 0x4, R178 ;  /* 0x00000004bab29825 */ /* 0x004fc800078e02b2 */
[C---:B------:R-:W-:Y:S01]  /*204b0*/  FMUL.FTZ R217, R176.reuse, R217 ;  /* 0x000000d9b0d97220 */ /* 0x040fe20000410000 */
[----:B------:R-:W-:Y:S01]  /*204c0*/  FMUL.FTZ R224, R176, R223 ;  /* 0x000000dfb0e07220 */ /* 0x000fe20000410000 */
[----:B------:R-:W-:Y:S01]  /*204d0*/  F2FP.F16.F32.PACK_AB R167, R175, R174 ;  /* 0x000000aeafa7723e */ /* 0x000fe200000000ff */
[----:B---3--:R-:W-:Y:S01]  /*204e0*/  IMAD.WIDE.U32 R174, R168, 0x10, R202 ;  /* 0x00000010a8ae7825 */ /* 0x008fe200078e00ca */
[----:B------:R2:W-:Y:S03]  /*204f0*/  @!P1 STG.E desc[UR8][R178.64], R176 ;  /* 0x000000b0b2009986 */ /* 0x0005e6000c101908 */
[C---:B------:R-:W-:Y:S01]  /*20500*/  FMUL.FTZ R205, R176.reuse, R205 ;  /* 0x000000cdb0cd7220 */ /* 0x040fe20000410000 */
[C---:B------:R-:W-:Y:S01]  /*20510*/  FMUL.FTZ R208, R176.reuse, R215 ;  /* 0x000000d7b0d07220 */ /* 0x040fe20000410000 */
[C---:B------:R-:W-:Y:S01]  /*20520*/  FMUL.FTZ R213, R176.reuse, R213 ;  /* 0x000000d5b0d57220 */ /* 0x040fe20000410000 */
[C---:B------:R-:W-:Y:S01]  /*20530*/  FMUL.FTZ R218, R176.reuse, R219 ;  /* 0x000000dbb0da7220 */ /* 0x040fe20000410000 */
[----:B------:R-:W-:Y:S01]  /*20540*/  FMUL.FTZ R221, R176, R221 ;  /* 0x000000ddb0dd7220 */ /* 0x000fe20000410000 */
[----:B-1----:R-:W-:Y:S01]  /*20550*/  FFMA.FTZ R161, R177, R90, R150 ;  /* 0x0000005ab1a17223 */ /* 0x002fe20000010096 */
[----:B------:R-:W-:Y:S01]  /*20560*/  FFMA.FTZ R162, R163, R92, R144 ;  /* 0x0000005ca3a27223 */ /* 0x000fe20000010090 */
[----:B------:R-:W-:Y:S01]  /*20570*/  FFMA.FTZ R177, R220, R93, R145 ;  /* 0x0000005ddcb17223 */ /* 0x000fe20000010091 */
        /* <DEDUP_REMOVED lines=17> */
[----:B------:R1:W-:Y:S01]  /*20690*/  STG.E.128 desc[UR8][R174.64], R164 ;  /* 0x000000a4ae007986 */ /* 0x0003e2000c101d08 */
[----:B------:R-:W-:Y:S01]  /*206a0*/  F2FP.F16.F32.PACK_AB R162, R177, R162 ;  /* 0x000000a2b1a2723e */ /* 0x000fe200000000ff */
[----:B------:R-:W-:Y:S01]  /*206b0*/  FFMA.FTZ R160, R200, R88, R148 ;  /* 0x00000058c8a07223 */ /* 0x000fe20000010094 */
[----:B------:R-:W-:Y:S01]  /*206c0*/  FFMA.FTZ R177, R204, R89, R149 ;  /* 0x00000059ccb17223 */ /* 0x000fe20000010095 */
[----:B--2---:R-:W-:Y:S01]  /*206d0*/  FFMA.FTZ R176, R217, R68, R40 ;  /* 0x00000044d9b07223 */ /* 0x004fe20000010028 */
[----:B------:R-:W-:Y:S01]  /*206e0*/  FFMA.FTZ R163, R201, R94, R146 ;  /* 0x0000005ec9a37223 */ /* 0x000fe20000010092 */
[----:B------:R-:W-:Y:S01]  /*206f0*/  FFMA.FTZ R226, R226, R95, R147 ;  /* 0x0000005fe2e27223 */ /* 0x000fe20000010093 */
[----:B------:R-:W-:Y:S01]  /*20700*/  FFMA.FTZ R214, R214, R91, R151 ;  /* 0x0000005bd6d67223 */ /* 0x000fe20000010097 */
[----:B------:R-:W-:Y:S01]  /*20710*/  F2FP.F16.F32.PACK_AB R160, R177, R160 ;  /* 0x000000a0b1a0723e */ /* 0x000fe200000000ff */
[C---:B------:R-:W-:Y:S01]  /*20720*/  FFMA.FTZ R172, R205.reuse, R64, R44 ;  /* 0x00000040cdac7223 */ /* 0x040fe2000001002c */
[----:B------:R-:W-:Y:S01]  /*20730*/  FFMA.FTZ R199, R208, R65, R45 ;  /* 0x00000041d0c77223 */ /* 0x000fe2000001002d */
[----:B------:R-:W-:Y:S01]  /*20740*/  F2FP.F16.F32.PACK_AB R163, R226, R163 ;  /* 0x000000a3e2a3723e */ /* 0x000fe200000000ff */
[----:B------:R-:W-:Y:S01]  /*20750*/  FFMA.FTZ R205, R205, R96, R140 ;  /* 0x00000060cdcd7223 */ /* 0x000fe2000001008c */
[----:B------:R-:W-:Y:S01]  /*20760*/  F2FP.F16.F32.PACK_AB R161, R214, R161 ;  /* 0x000000a1d6a1723e */ /* 0x000fe200000000ff */
[----:B------:R-:W-:Y:S01]  /*20770*/  FFMA.FTZ R208, R208, R97, R141 ;  /* 0x00000061d0d07223 */ /* 0x000fe2000001008d */
[----:B------:R-:W-:Y:S01]  /*20780*/  FFMA.FTZ R200, R213, R66, R46 ;  /* 0x00000042d5c87223 */ /* 0x000fe2000001002e */
[----:B------:R-:W-:Y:S01]  /*20790*/  FFMA.FTZ R201, R218, R67, R47 ;  /* 0x00000043dac97223 */ /* 0x000fe2000001002f */
[----:B0-----:R-:W-:-:S04]  /*207a0*/  IMAD.WIDE.U32 R214, R169, 0x10, R170 ;  /* 0x00000010a9d67825 */ /* 0x001fc800078e00aa */
[----:B-1----:R-:W-:Y:S01]  /*207b0*/  FFMA.FTZ R167, R224, R69, R41 ;  /* 0x00000045e0a77223 */ /* 0x002fe20000010029 */
        /* <DEDUP_REMOVED lines=9> */
[----:B------:R-:W-:Y:S01]  /*20850*/  FFMA.FTZ R168, R227, R72, R36 ;  /* 0x00000048e3a87223 */ /* 0x000fe20000010024 */
[----:B------:R-:W-:Y:S01]  /*20860*/  FFMA.FTZ R179, R222, R85, R25 ;  /* 0x00000055deb37223 */ /* 0x000fe20000010019 */
[----:B------:R-:W-:Y:S01]  /*20870*/  IMAD.WIDE.U32 R174, R169, 0x10, R202 ;  /* 0x00000010a9ae7825 */ /* 0x000fe200078e00ca */
[----:B------:R0:W-:Y:S03]  /*20880*/  STG.E.128 desc[UR8][R176.64], R160 ;  /* 0x000000a0b0007986 */ /* 0x0001e6000c101d08 */
        /* <DEDUP_REMOVED lines=16> */
[C---:B------:R-:W-:Y:S01]  /*20990*/  FFMA.FTZ R178, R249.reuse, R116, R120 ;  /* 0x00000074f9b27223 */ /* 0x040fe20000010078 */
[----:B0-----:R-:W-:Y:S01]  /*209a0*/  F2FP.F16.F32.PACK_AB R160, R208, R205 ;  /* 0x000000cdd0a0723e */ /* 0x001fe200000000ff */
[----:B------:R-:W-:Y:S01]  /*209b0*/  FFMA.FTZ R177, R216, R83, R31 ;  /* 0x00000053d8b17223 */ /* 0x000fe2000001001f */
[----:B------:R-:W0:Y:S01]  /*209c0*/  LDC.64 R204, c[0x0][0x380] ;  /* 0x0000e000ffcc7b82 */ /* 0x000e220000000a00 */
[----:B------:R-:W-:Y:S01]  /*209d0*/  FFMA.FTZ R176, R249, R84, R24 ;  /* 0x00000054f9b07223 */ /* 0x000fe20000010018 */
[----:B-1----:R-:W-:Y:S01]  /*209e0*/  F2FP.F16.F32.PACK_AB R164, R169, R168 ;  /* 0x000000a8a9a4723e */ /* 0x002fe200000000ff */
[----:B------:R-:W-:Y:S01]  /*209f0*/  FFMA.FTZ R165, R229, R74, R38 ;  /* 0x0000004ae5a57223 */ /* 0x000fe20000010026 */
[----:B------:R-:W-:Y:S01]  /*20a00*/  FFMA.FTZ R166, R210, R75, R39 ;  /* 0x0000004bd2a67223 */ /* 0x000fe20000010027 */
[----:B------:R-:W-:Y:S01]  /*20a10*/  FFMA.FTZ R167, R233, R76, R32 ;  /* 0x0000004ce9a77223 */ /* 0x000fe20000010020 */
[C---:B------:R-:W-:Y:S01]  /*20a20*/  FFMA.FTZ R168, R232.reuse, R77, R33 ;  /* 0x0000004de8a87223 */ /* 0x040fe20000010021 */
        /* <DEDUP_REMOVED lines=18> */
[----:B0-----:R-:W-:Y:S01]  /*20b50*/  IADD3 R186, PT, PT, R186, R204, RZ ;  /* 0x000000ccbaba7210 */ /* 0x001fe20007ffe0ff */
[----:B------:R-:W-:Y:S01]  /*20b60*/  FFMA.FTZ R176, R243, R112, R124 ;  /* 0x00000070f3b07223 */ /* 0x000fe2000001007c */
[----:B------:R-:W-:Y:S01]  /*20b70*/  FFMA.FTZ R228, R228, R119, R123 ;  /* 0x00000077e4e47223 */ /* 0x000fe2000001007b */
[----:B------:R-:W-:Y:S01]  /*20b80*/  FFMA.FTZ R199, R222, R117, R121 ;  /* 0x00000075dec77223 */ /* 0x000fe20000010079 */
[----:B------:R-:W-:Y:S01]  /*20b90*/  ISETP.GE.AND P1, PT, R186, R205, PT ;  /* 0x000000cdba00720c */ /* 0x000fe20003f26270 */
[----:B------:R-:W-:Y:S01]  /*20ba0*/  FFMA.FTZ R216, R216, R115, R127 ;  /* 0x00000073d8d87223 */ /* 0x000fe2000001007f */
[----:B------:R-:W-:Y:S01]  /*20bb0*/  FFMA.FTZ R197, R212, R113, R125 ;  /* 0x00000071d4c57223 */ /* 0x000fe2000001007d */
[----:B------:R-:W-:Y:S01]  /*20bc0*/  F2FP.F16.F32.PACK_AB R163, R230, R221 ;  /* 0x000000dde6a3723e */ /* 0x000fe200000000ff */
[----:B------:R-:W-:Y:S01]  /*20bd0*/  IMAD.WIDE.U32 R202, R207, 0x10, R202 ;  /* 0x00000010cfca7825 */ /* 0x000fe200078e00ca */
        /* <DEDUP_REMOVED lines=11> */
[----:B------:R-:W-:-:S03]  /*20c90*/  F2FP.F16.F32.PACK_AB R176, R197, R176 ;  /* 0x000000b0c5b0723e */ /* 0x000fc600000000ff */
[----:B------:R0:W-:Y:S04]  /*20ca0*/  STG.E.128 desc[UR8][R202.64], R172 ;  /* 0x000000acca007986 */ /* 0x0001e8000c101d08 */
[----:B------:R0:W-:Y:S01]  /*20cb0*/  STG.E.128 desc[UR8][R240.64], R176 ;  /* 0x000000b0f0007986 */ /* 0x0001e2000c101d08 */
[----:B------:R-:W-:Y:S05]  /*20cc0*/  @!P1 BRA `(.L_x_9830) ;  /* 0xfffffe04008c9947 */ /* 0x000fea000383ffff */
[----:B------:R-:W-:Y:S05]  /*20cd0*/  EXIT ;  /* 0x000000000000794d */ /* 0x000fea0003800000 */
.L_x_9831:
        /* <DEDUP_REMOVED lines=10> */
.L_x_18049:


//--------------------- .text._ZN10layer_norm31ln_parallel_residual_fwd_kernelINS_13Kernel_traitsIf6__halfS2_S2_fjLj8192ELj1ELj1ELj8ELj16ENS_18Kernel_traits_baseILj8192EfS2_S2_S2_fjLj256EEEEELb1ELb1ELb0EEEvNS_9FwdParamsE --------------------------
	.section	.text._ZN10layer_norm31ln_parallel_residual_fwd_kernelINS_13Kernel_traitsIf6__halfS2_S2_fjLj8192ELj1ELj1ELj8ELj16ENS_18Kernel_traits_baseILj8192EfS2_S2_S2_fjLj256EEEEELb1ELb1ELb0EEEvNS_9FwdParamsE,"ax",@progbits
	.align	128
        .global         _ZN10layer_norm31ln_parallel_residual_fwd_kernelINS_13Kernel_traitsIf6__halfS2_S2_fjLj8192ELj1ELj1ELj8ELj16ENS_18Kernel_traits_baseILj8192EfS2_S2_S2_fjLj256EEEEELb1ELb1ELb0EEEvNS_9FwdParamsE
        .type           _ZN10layer_norm31ln_parallel_residual_fwd_kernelINS_13Kernel_traitsIf6__halfS2_S2_fjLj8192ELj1ELj1ELj8ELj16ENS_18Kernel_traits_baseILj8192EfS2_S2_S2_fjLj256EEEEELb1ELb1ELb0EEEvNS_9FwdParamsE,@function
        .size           _ZN10layer_norm31ln_parallel_residual_fwd_kernelINS_13Kernel_traitsIf6__halfS2_S2_fjLj8192ELj1ELj1ELj8ELj16ENS_18Kernel_traits_baseILj8192EfS2_S2_S2_fjLj256EEEEELb1ELb1ELb0EEEvNS_9FwdParamsE,(.L_x_18050 - _ZN10layer_norm31ln_parallel_residual_fwd_kernelINS_13Kernel_traitsIf6__halfS2_S2_fjLj8192ELj1ELj1ELj8ELj16ENS_18Kernel_traits_baseILj8192EfS2_S2_S2_fjLj256EEEEELb1ELb1ELb0EEEvNS_9FwdParamsE)
        .other          _ZN10layer_norm31ln_parallel_residual_fwd_kernelINS_13Kernel_traitsIf6__halfS2_S2_fjLj8192ELj1ELj1ELj8ELj16ENS_18Kernel_traits_baseILj8192EfS2_S2_S2_fjLj256EEEEELb1ELb1ELb0EEEvNS_9FwdParamsE,@"STO_CUDA_ENTRY STV_DEFAULT"
_ZN10layer_norm31ln_parallel_residual_fwd_kernelINS_13Kernel_traitsIf6__halfS2_S2_fjLj8192ELj1ELj1ELj8ELj16ENS_18Kernel_traits_baseILj8192EfS2_S2_S2_fjLj256EEEEELb1ELb1ELb0EEEvNS_9FwdParamsE:
.text._ZN10layer_norm31ln_parallel_residual_fwd_kernelINS_13Kernel_traitsIf6__halfS2_S2_fjLj8192ELj1ELj1ELj8ELj16ENS_18Kernel_traits_baseILj8192EfS2_S2_S2_fjLj256EEEEELb1ELb1ELb0EEEvNS_9FwdParamsE:
        /* <DEDUP_REMOVED lines=89> */
.L_x_9833:
        /* <DEDUP_REMOVED lines=41> */
.L_x_9834:
[----:B------:R-:W-:Y:S05]  /*0820*/  BSYNC.RECONVERGENT B0 ;  /* 0x0000000000007941 */ /* 0x000fea0003800200 */
.L_x_9832:
        /* <DEDUP_REMOVED lines=95> */
.L_x_10346:
        /* <DEDUP_REMOVED lines=40> */
.L_x_9840:
        /* <DEDUP_REMOVED lines=13> */
.L_x_9842:
[----:B------:R-:W-:Y:S05]  /*1170*/  BSYNC.RECONVERGENT B2 ;  /* 0x0000000000027941 */ /* 0x000fea0003800200 */
.L_x_9841:
        /* <DEDUP_REMOVED lines=61> */
.L_x_9839:
[----:B------:R-:W-:Y:S05]  /*1550*/  BSYNC.RECONVERGENT B1 ;  /* 0x0000000000017941 */ /* 0x000fea0003800200 */
.L_x_9838:
        /* <DEDUP_REMOVED lines=28> */
.L_x_9845:
        /* <DEDUP_REMOVED lines=13> */
.L_x_9847:
[----:B------:R-:W-:Y:S05]  /*17f0*/  BSYNC.RECONVERGENT B2 ;  /* 0x0000000000027941 */ /* 0x000fea0003800200 */
.L_x_9846:
        /* <DEDUP_REMOVED lines=61> */
.L_x_9844:
[----:B------:R-:W-:Y:S05]  /*1bd0*/  BSYNC.RECONVERGENT B1 ;  /* 0x0000000000017941 */ /* 0x000fea0003800200 */
.L_x_9843:
        /* <DEDUP_REMOVED lines=25> */
.L_x_9850:
        /* <DEDUP_REMOVED lines=13> */
.L_x_9852:
[----:B------:R-:W-:Y:S05]  /*1e40*/  BSYNC.RECONVERGENT B2 ;  /* 0x0000000000027941 */ /* 0x000fea0003800200 */
.L_x_9851:
        /* <DEDUP_REMOVED lines=61> */
.L_x_9849:
[----:B------:R-:W-:Y:S05]  /*2220*/  BSYNC.RECONVERGENT B1 ;  /* 0x0000000000017941 */ /* 0x000fea0003800200 */
.L_x_9848:
        /* <DEDUP_REMOVED lines=25> */
.L_x_9855:
        /* <DEDUP_REMOVED lines=13> */
.L_x_9857:
[----:B------:R-:W-:Y:S05]  /*2490*/  BSYNC.RECONVERGENT B2 ;  /* 0x0000000000027941 */ /* 0x000fea0003800200 */
.L_x_9856:
        /* <DEDUP_REMOVED lines=61> */
.L_x_9854:
[----:B------:R-:W-:Y:S05]  /*2870*/  BSYNC.RECONVERGENT B1 ;  /* 0x0000000000017941 */ /* 0x000fea0003800200 */
.L_x_9853:
        /* <DEDUP_REMOVED lines=25> */
.L_x_9860:
        /* <DEDUP_REMOVED lines=13> */
.L_x_9862:
[----:B------:R-:W-:Y:S05]  /*2ae0*/  BSYNC.RECONVERGENT B2 ;  /* 0x0000000000027941 */ /* 0x000fea0003800200 */
.L_x_9861:
        /* <DEDUP_REMOVED lines=61> */
.L_x_9859:
[----:B------:R-:W-:Y:S05]  /*2ec0*/  BSYNC.RECONVERGENT B1 ;  /* 0x0000000000017941 */ /* 0x000fea0003800200 */
.L_x_9858:
        /* <DEDUP_REMOVED lines=23> */
.L_x_9865:
        /* <DEDUP_REMOVED lines=13> */
.L_x_9867:
[----:B------:R-:W-:Y:S05]  /*3110*/  BSYNC.RECONVERGENT B2 ;  /* 0x0000000000027941 */ /* 0x000fea0003800200 */
.L_x_9866:
        /* <DEDUP_REMOVED lines=61> */
.L_x_9864:
[----:B------:R-:W-:Y:S05]  /*34f0*/  BSYNC.RECONVERGENT B1 ;  /* 0x0000000000017941 */ /* 0x000fea0003800200 */
.L_x_9863:
        /* <DEDUP_REMOVED lines=23> */
.L_x_9870:
        /* <DEDUP_REMOVED lines=13> */
.L_x_9872:
[----:B------:R-:W-:Y:S05]  /*3740*/  BSYNC.RECONVERGENT B2 ;  /* 0x0000000000027941 */ /* 0x000fea0003800200 */
.L_x_9871:
        /* <DEDUP_REMOVED lines=61> */
.L_x_9869:
[----:B------:R-:W-:Y:S05]  /*3b20*/  BSYNC.RECONVERGENT B1 ;  /* 0x0000000000017941 */ /* 0x000fea0003800200 */
.L_x_9868:
[----:B------:R-:W-:Y:S01]  /*3b30*/  I2FP.F32.U32 R149, R86 ;  /* 0x0000005600957245 */ /* 0x000fe20000201000 */
[----:B------:R-:W-:Y:S01]  /*3b40*/  HADD2.F32 R157, -RZ, R79.H0_H0 ;  /* 0x2000004fff9d7230 */ /* 0x000fe20000004100 */
[----:B------:R-:W-:Y:S01]  /*3b50*/  ISETP.NE.AND P5, PT, R124, 0x1, PT ;  /* 0x000000017c00780c */ /* 0x000fe20003fa5270 */
[----:B------:R-:W-:Y:S01]  /*3b60*/  @P1 HADD2.F32 R86, -RZ, R7.H0_H0 ;  /* 0x20000007ff561230 */ /* 0x000fe20000004100 */
[----:B------:R-:W-:Y:S01]  /*3b70*/  BSSY.RECONVERGENT B1, `(.L_x_9873) ;  /* 0x000005e000017945 */ /* 0x000fe20003800200 */
[----:B------:R-:W-:Y:S01]  /*3b80*/  FFMA.FTZ R149, R149, R108, 1.1641532182693481445e-10 ;  /* 0x2f00000095957423 */ /* 0x000fe2000001006c */
[----:B------:R-:W-:Y:S01]  /*3b90*/  FMUL.FTZ R157, R157, R104 ;  /* 0x000000689d9d7220 */ /* 0x000fe20000410000 */
[----:B------:R-:W-:-:S03]  /*3ba0*/  MOV R114, R90 ;  /* 0x0000005a00727202 */ /* 0x000fc60000000f00 */
[----:B------:R-:W-:-:S04]  /*3bb0*/  FSETP.GTU.FTZ.AND P4, PT, R149, R106, PT ;  /* 0x0000006a9500720b */ /* 0x000fc80003f9c000 */
        /* <DEDUP_REMOVED lines=14> */
.L_x_9875:
        /* <DEDUP_REMOVED lines=13> */
.L_x_9877:
[----:B------:R-:W-:Y:S05]  /*3d70*/  BSYNC.RECONVERGENT B2 ;  /* 0x0000000000027941 */ /* 0x000fea0003800200 */
.L_x_9876:
        /* <DEDUP_REMOVED lines=61> */
.L_x_9874:
[----:B------:R-:W-:Y:S05]  /*4150*/  BSYNC.RECONVERGENT B1 ;  /* 0x0000000000017941 */ /* 0x000fea0003800200 */
.L_x_9873:
        /* <DEDUP_REMOVED lines=15> */
.L_x_9837:
        /* <DEDUP_REMOVED lines=16> */
.L_x_9881:
        /* <DEDUP_REMOVED lines=13> */
.L_x_9883:
[----:B------:R-:W-:Y:S05]  /*4420*/  BSYNC.RECONVERGENT B2 ;  /* 0x0000000000027941 */ /* 0x000fea0003800200 */
.L_x_9882:
        /* <DEDUP_REMOVED lines=59> */
[----:B------:R-:W-:-:S07]  /*47e0*/  MOV R89, R102 ;  /* 0x0000006600597202 */ /* 0x000fce0000000f00 */
.L_x_9880:
[----:B------:R-:W-:Y:S05]  /*47f0*/  BSYNC.RECONVERGENT B1 ;  /* 0x0000000000017941 */ /* 0x000fea0003800200 */
.L_x_9879:
        /* <DEDUP_REMOVED lines=25> */
.L_x_9886:
        /* <DEDUP_REMOVED lines=13> */
.L_x_9888:
[----:B------:R-:W-:Y:S05]  /*4a60*/  BSYNC.RECONVERGENT B2 ;  /* 0x0000000000027941 */ /* 0x000fea0003800200 */
.L_x_9887:
        /* <DEDUP_REMOVED lines=53> */
[----:B------:R-:W-:Y:S02]  /*4dc0*/  VIADD R85, R2, 0x8ff34781 ;  /* 0x8ff3478102557836 */ /* 0x000fe40000000000 */
[----:B------:R-:W-:Y:S01]  /*4dd0*/  IMAD.WIDE.U32 R92, R89, -0x2daee0ad, RZ ;  /* 0xd2511f53595c7825 */ /* 0x000fe200078e00ff */
[----:B------:R-:W-:Y:S02]  /*4de0*/  IADD3 R89, PT, PT, R3, -0x695add53, RZ ;  /* 0x96a522ad03597810 */ /* 0x000fe40007ffe0ff */
[----:B------:R-:W-:Y:S01]  /*4df0*/  LOP3.LUT R84, R85, R84, R91, 0x96, !PT ;  /* 0x0000005455547212 */ /* 0x000fe200078e965b */
[----:B------:R-:W-:Y:S01]  /*4e00*/  IMAD.MOV.U32 R0, RZ, RZ, R92 ;  /* 0x000000ffff007224 */ /* 0x000fe200078e005c */
[----:B------:R-:W-:Y:S01]  /*4e10*/  LOP3.LUT R85, R89, R96, R93, 0x96, !PT ;  /* 0x0000006059557212 */ /* 0x000fe200078e965d */
[----:B------:R-:W-:-:S07]  /*4e20*/  HFMA2 R93, -RZ, RZ, 0, 0 ;  /* 0x00000000ff5d7431 */ /* 0x000fce00000001ff */
.L_x_9885:
[----:B------:R-:W-:Y:S05]  /*4e30*/  BSYNC.RECONVERGENT B1 ;  /* 0x0000000000017941 */ /* 0x000fea0003800200 */
.L_x_9884:
        /* <DEDUP_REMOVED lines=25> */
.L_x_9891:
        /* <DEDUP_REMOVED lines=13> */
.L_x_9893:
[----:B------:R-:W-:Y:S05]  /*50a0*/  BSYNC.RECONVERGENT B2 ;  /* 0x0000000000027941 */ /* 0x000fea0003800200 */
.L_x_9892:
        /* <DEDUP_REMOVED lines=61> */
.L_x_9890:
[----:B------:R-:W-:Y:S05]  /*5480*/  BSYNC.RECONVERGENT B1 ;  /* 0x0000000000017941 */ /* 0x000fea0003800200 */
.L_x_9889:
        /* <DEDUP_REMOVED lines=22> */
.L_x_9896:
        /* <DEDUP_REMOVED lines=13> */
.L_x_9898:
[----:B------:R-:W-:Y:S05]  /*56c0*/  BSYNC.RECONVERGENT B2 ;  /* 0x0000000000027941 */ /* 0x000fea0003800200 */
.L_x_9897:
        /* <DEDUP_REMOVED lines=61> */
.L_x_9895:
[----:B------:R-:W-:Y:S05]  /*5aa0*/  BSYNC.RECONVERGENT B1 ;  /* 0x0000000000017941 */ /* 0x000fea0003800200 */
.L_x_9894:
        /* <DEDUP_REMOVED lines=11> */
[----:B------:R-:W-:Y:S01]  /*5b60*/  FADD.FTZ R76, R86, R95 ;  /* 0x0000005f564c7221 */ /* 0x000fe20000010000 */
[----:B------:R-:W-:-:S03]  /*5b70*/  IMAD.MOV.U32 R86, RZ, RZ, R90 ;  /* 0x000000ffff567224 */ /* 0x000fc600078e005a */
        /* <DEDUP_REMOVED lines=12> */
.L_x_9901:
        /* <DEDUP_REMOVED lines=13> */
.L_x_9903:
[----:B------:R-:W-:Y:S05]  /*5d10*/  BSYNC.RECONVERGENT B2 ;  /* 0x0000000000027941 */ /* 0x000fea0003800200 */
.L_x_9902:
        /* <DEDUP_REMOVED lines=61> */
.L_x_9900:
[----:B------:R-:W-:Y:S05]  /*60f0*/  BSYNC.RECONVERGENT B1 ;  /* 0x0000000000017941 */ /* 0x000fea0003800200 */
.L_x_9899:
        /* <DEDUP_REMOVED lines=22> */
.L_x_9906:
        /* <DEDUP_REMOVED lines=13> */
.L_x_9908:
[----:B------:R-:W-:Y:S05]  /*6330*/  BSYNC.RECONVERGENT B2 ;  /* 0x0000000000027941 */ /* 0x000fea0003800200 */
.L_x_9907:
        /* <DEDUP_REMOVED lines=61> */
.L_x_9905:
[----:B------:R-:W-:Y:S05]  /*6710*/  BSYNC.RECONVERGENT B1 ;  /* 0x0000000000017941 */ /* 0x000fea0003800200 */
.L_x_9904:
        /* <DEDUP_REMOVED lines=25> */
.L_x_9911:
        /* <DEDUP_REMOVED lines=13> */
.L_x_9913:
[----:B------:R-:W-:Y:S05]  /*6980*/  BSYNC.RECONVERGENT B2 ;  /* 0x0000000000027941 */ /* 0x000fea0003800200 */
.L_x_9912:
        /* <DEDUP_REMOVED lines=61> */
.L_x_9910:
[----:B------:R-:W-:Y:S05]  /*6d60*/  BSYNC.RECONVERGENT B1 ;  /* 0x0000000000017941 */ /* 0x000fea0003800200 */
.L_x_9909:
        /* <DEDUP_REMOVED lines=22> */
.L_x_9916:
        /* <DEDUP_REMOVED lines=13> */
.L_x_9918:
[----:B------:R-:W-:Y:S05]  /*6fa0*/  BSYNC.RECONVERGENT B2 ;  /* 0x0000000000027941 */ /* 0x000fea0003800200 */
.L_x_9917:
        /* <DEDUP_REMOVED lines=61> */
.L_x_9915:
[----:B------:R-:W-:Y:S05]  /*7380*/  BSYNC.RECONVERGENT B1 ;  /* 0x0000000000017941 */ /* 0x000fea0003800200 */
.L_x_9914:
        /* <DEDUP_REMOVED lines=25> */
.L_x_9921:
        /* <DEDUP_REMOVED lines=13> */
.L_x_9923:
[----:B------:R-:W-:Y:S05]  /*75f0*/  BSYNC.RECONVERGENT B2 ;  /* 0x0000000000027941 */ /* 0x000fea0003800200 */
.L_x_9922:
        /* <DEDUP_REMOVED lines=61> */
.L_x_9920:
[----:B------:R-:W-:Y:S05]  /*79d0*/  BSYNC.RECONVERGENT B1 ;  /* 0x0000000000017941 */ /* 0x000fea0003800200 */
.L_x_9919:
        /* <DEDUP_REMOVED lines=20> */
.L_x_9926:
        /* <DEDUP_REMOVED lines=13> */
.L_x_9928:
[----:B------:R-:W-:Y:S05]  /*7bf0*/  BSYNC.RECONVERGENT B2 ;  /* 0x0000000000027941 */ /* 0x000fea0003800200 */
.L_x_9927:
        /* <DEDUP_REMOVED lines=61> */
.L_x_9925:
[----:B------:R-:W-:Y:S05]  /*7fd0*/  BSYNC.RECONVERGENT B1 ;  /* 0x0000000000017941 */ /* 0x000fea0003800200 */
.L_x_9924:
        /* <DEDUP_REMOVED lines=25> */
.L_x_9931:
        /* <DEDUP_REMOVED lines=13> */
.L_x_9933:
[----:B------:R-:W-:Y:S05]  /*8240*/  BSYNC.RECONVERGENT B2 ;  /* 0x0000000000027941 */ /* 0x000fea0003800200 */
.L_x_9932:
        /* <DEDUP_REMOVED lines=61> */
.L_x_9930:
[----:B------:R-:W-:Y:S05]  /*8620*/  BSYNC.RECONVERGENT B1 ;  /* 0x0000000000017941 */ /* 0x000fea0003800200 */
.L_x_9929:
        /* <DEDUP_REMOVED lines=20> */
.L_x_9936:
        /* <DEDUP_REMOVED lines=13> */
.L_x_9938:
[----:B------:R-:W-:Y:S05]  /*8840*/  BSYNC.RECONVERGENT B2 ;  /* 0x0000000000027941 */ /* 0x000fea0003800200 */
.L_x_9937:
        /* <DEDUP_REMOVED lines=61> */
.L_x_9935:
[----:B------:R-:W-:Y:S05]  /*8c20*/  BSYNC.RECONVERGENT B1 ;  /* 0x0000000000017941 */ /* 0x000fea0003800200 */
.L_x_9934:
        /* <DEDUP_REMOVED lines=25> */
.L_x_9941:
        /* <DEDUP_REMOVED lines=13> */
.L_x_9943:
[----:B------:R-:W-:Y:S05]  /*8e90*/  BSYNC.RECONVERGENT B2 ;  /* 0x0000000000027941 */ /* 0x000fea0003800200 */
.L_x_9942:
        /* <DEDUP_REMOVED lines=61> */
.L_x_9940:
[----:B------:R-:W-:Y:S05]  /*9270*/  BSYNC.RECONVERGENT B1 ;  /* 0x0000000000017941 */ /* 0x000fea0003800200 */
.L_x_9939:
        /* <DEDUP_REMOVED lines=20> */
.L_x_9946:
        /* <DEDUP_REMOVED lines=13> */
.L_x_9948:
[----:B------:R-:W-:Y:S05]  /*9490*/  BSYNC.RECONVERGENT B2 ;  /* 0x0000000000027941 */ /* 0x000fea0003800200 */
.L_x_9947:
        /* <DEDUP_REMOVED lines=61> */
.L_x_9945:
[----:B------:R-:W-:Y:S05]  /*9870*/  BSYNC.RECONVERGENT B1 ;  /* 0x0000000000017941 */ /* 0x000fea0003800200 */
.L_x_9944:
        /* <DEDUP_REMOVED lines=25> */
.L_x_9951:
        /* <DEDUP_REMOVED lines=13> */
.L_x_9953:
[----:B------:R-:W-:Y:S05]  /*9ae0*/  BSYNC.RECONVERGENT B2 ;  /* 0x0000000000027941 */ /* 0x000fea0003800200 */
.L_x_9952:
        /* <DEDUP_REMOVED lines=61> */
.L_x_9950:
[----:B------:R-:W-:Y:S05]  /*9ec0*/  BSYNC.RECONVERGENT B1 ;  /* 0x0000000000017941 */ /* 0x000fea0003800200 */
.L_x_9949:
        /* <DEDUP_REMOVED lines=20> */
.L_x_9956:
        /* <DEDUP_REMOVED lines=15> */
.L_x_9958:
[----:B------:R-:W-:Y:S05]  /*a100*/  BSYNC.RECONVERGENT B2 ;  /* 0x0000000000027941 */ /* 0x000fea0003800200 */
.L_x_9957:
        /* <DEDUP_REMOVED lines=61> */
.L_x_9955:
[----:B------:R-:W-:Y:S05]  /*a4e0*/  BSYNC.RECONVERGENT B1 ;  /* 0x0000000000017941 */ /* 0x000fea0003800200 */
.L_x_9954:
        /* <DEDUP_REMOVED lines=10> */
[----:B------:R-:W-:-:S03]  /*a590*/  SEL R100, RZ, 0x1, P6 ;  /* 0x00000001ff647807 */ /* 0x000fc60003000000 */
[----:B------:R-:W-:-:S04]  /*a5a0*/  FADD.FTZ R79, R114, R79 ;  /* 0x0000004f724f7221 */ /* 0x000fc80000010000 */
[----:B------:R-:W-:Y:S01]  /*a5b0*/  @P1 FADD.FTZ R157, R102, R79 ;  /* 0x0000004f669d1221 */ /* 0x000fe20000010000 */
[----:B------:R-:W-:-:S04]  /*a5c0*/  @!P1 MOV R157, R79 ;  /* 0x0000004f009d9202 */ /* 0x000fc80000000f00 */
[----:B------:R-:W-:-:S04]  /*a5d0*/  F2FP.F16.F32.PACK_AB R79, RZ, R157 ;  /* 0x0000009dff4f723e */ /* 0x000fc800000000ff */
[----:B------:R-:W-:-:S07]  /*a5e0*/  PRMT R79, R112, 0x5410, R79 ;  /* 0x00005410704f7816 */ /* 0x000fce000000004f */
.L_x_9878:
        /* <DEDUP_REMOVED lines=43> */
.L_x_9959:
[----:B------:R-:W-:Y:S01]  /*a8a0*/  IMAD.MOV.U32 R102, RZ, RZ, R0 ;  /* 0x000000ffff667224 */ /* 0x000fe200078e0000 */
[----:B------:R-:W-:-:S07]  /*a8b0*/  IADD3 R0, PT, PT, R98, 0x100, RZ ;  /* 0x0000010062007810 */ /* 0x000fce0007ffe0ff */
.L_x_9836:
[----:B------:R-:W-:Y:S05]  /*a8c0*/  BSYNC.RECONVERGENT B0 ;  /* 0x0000000000007941 */ /* 0x000fea0003800200 */
.L_x_9835:
        /* <DEDUP_REMOVED lines=35> */
.L_x_9965:
        /* <DEDUP_REMOVED lines=13> */
.L_x_9967:
[----:B------:R-:W-:Y:S05]  /*abd0*/  BSYNC.RECONVERGENT B2 ;  /* 0x0000000000027941 */ /* 0x000fea0003800200 */
.L_x_9966:
        /* <DEDUP_REMOVED lines=60> */
.L_x_9964:
[----:B------:R-:W-:Y:S05]  /*afa0*/  BSYNC.RECONVERGENT B1 ;  /* 0x0000000000017941 */ /* 0x000fea0003800200 */
.L_x_9963:
[----:B------:R-:W1:Y:S01]  /*afb0*/  LDC R100, c[0x0][0x404] ;  /* 0x00010100ff647b82 */ /* 0x000e620000000800 */
[----:B------:R-:W-:Y:S01]  /*afc0*/  I2FP.F32.U32 R91, R91 ;  /* 0x0000005b005b7245 */ /* 0x000fe20000201000 */
[----:B------:R-:W-:Y:S01]  /*afd0*/  IMAD.MOV.U32 R106, RZ, RZ, 0x2f800000 ;  /* 0x2f800000ff6a7424 */ /* 0x000fe200078e00ff */
[----:B------:R-:W-:Y:S01]  /*afe0*/  ISETP.NE.AND P3, PT, R92, 0x1, PT ;  /* 0x000000015c00780c */ /* 0x000fe20003f65270 */
[----:B-----5:R-:W-:Y:S01]  /*aff0*/  HADD2.F32 R93, -RZ, R76.H0_H0 ;  /* 0x2000004cff5d7230 */ /* 0x020fe20000004100 */
[----:B------:R-:W-:Y:S01]  /*b000*/  LOP3.LUT R118, R118, 0xffffffef, RZ, 0xc0, !PT ;  /* 0xffffffef76767812 */ /* 0x000fe200078ec0ff */
[----:B------:R-:W-:Y:S01]  /*b010*/  FFMA.FTZ R91, R91, R106, 1.1641532182693481445e-10 ;  /* 0x2f0000005b5b7423 */ /* 0x000fe2000001006a */
[----:B------:R-:W-:Y:S01]  /*b020*/  BSSY.RECONVERGENT B1, `(.L_x_9968) ;  /* 0x000005c000017945 */ /* 0x000fe20003800200 */
[----:B------:R-:W2:Y:S01]  /*b030*/  LDC R102, c[0x0][0x408] ;  /* 0x00010200ff667b82 */ /* 0x000ea20000000800 */
[----:B------:R-:W-:Y:S02]  /*b040*/  HFMA2 R94, -RZ, RZ, 0, 1.1920928955078125e-07 ;  /* 0x00000002ff5e7431 */ /* 0x000fe400000001ff */
[----:B------:R-:W-:Y:S01]  /*b050*/  IMAD.MOV.U32 R86, RZ, RZ, R90 ;  /* 0x000000ffff567224 */ /* 0x000fe200078e005a */
        /* <DEDUP_REMOVED lines=14> */
.L_x_9970:
        /* <DEDUP_REMOVED lines=13> */
.L_x_9972:
[----:B------:R-:W-:Y:S05]  /*b210*/  BSYNC.RECONVERGENT B2 ;  /* 0x0000000000027941 */ /* 0x000fea0003800200 */
.L_x_9971:
        /* <DEDUP_REMOVED lines=55> */
[----:B------:R-:W-:Y:S02]  /*b590*/  VIADD R85, R2, 0x8ff34781 ;  /* 0x8ff3478102557836 */ /* 0x000fe40000000000 */
[----:B------:R-:W-:-:S03]  /*b5a0*/  IMAD.WIDE.U32 R92, R92, -0x2daee0ad, RZ ;  /* 0xd2511f535c5c7825 */ /* 0x000fc600078e00ff */
[----:B------:R-:W-:Y:S01]  /*b5b0*/  LOP3.LUT R84, R85, R84, R91, 0x96, !PT ;  /* 0x0000005455547212 */ /* 0x000fe200078e965b */
[----:B------:R-:W-:Y:S01]  /*b5c0*/  IMAD.MOV.U32 R104, RZ, RZ, R92 ;  /* 0x000000ffff687224 */ /* 0x000fe200078e005c */
[----:B------:R-:W-:-:S07]  /*b5d0*/  LOP3.LUT R85, R95, R96, R93, 0x96, !PT ;  /* 0x000000605f557212 */ /* 0x000fce00078e965d */
.L_x_9969:
[----:B------:R-:W-:Y:S05]  /*b5e0*/  BSYNC.RECONVERGENT B1 ;  /* 0x0000000000017941 */ /* 0x000fea0003800200 */
.L_x_9968:
        /* <DEDUP_REMOVED lines=10> */
[----:B------:R-:W-:-:S04]  /*b690*/  FADD.FTZ R86, R99, R86 ;  /* 0x0000005663567221 */ /* 0x000fc80000010000 */
[--C-:B------:R-:W-:Y:S01]  /*b6a0*/  @P1 FADD.FTZ R99, R91, R86.reuse ;  /* 0x000000565b631221 */ /* 0x100fe20000010000 */
[----:B------:R-:W-:Y:S01]  /*b6b0*/  @!P1 IMAD.MOV.U32 R99, RZ, RZ, R86 ;  /* 0x000000ffff639224 */ /* 0x000fe200078e0056 */
[----:B------:R-:W-:Y:S02]  /*b6c0*/  SEL R91, RZ, 0x1, P2 ;  /* 0x00000001ff5b7807 */ /* 0x000fe40001000000 */
        /* <DEDUP_REMOVED lines=11> */
.L_x_9975:
        /* <DEDUP_REMOVED lines=13> */
.L_x_9977:
[----:B------:R-:W-:Y:S05]  /*b850*/  BSYNC.RECONVERGENT B2 ;  /* 0x0000000000027941 */ /* 0x000fea0003800200 */
.L_x_9976:
        /* <DEDUP_REMOVED lines=61> */
.L_x_9974:
[----:B------:R-:W-:Y:S05]  /*bc30*/  BSYNC.RECONVERGENT B1 ;  /* 0x0000000000017941 */ /* 0x000fea0003800200 */
.L_x_9973:
        /* <DEDUP_REMOVED lines=22> */
.L_x_9980:
        /* <DEDUP_REMOVED lines=13> */
.L_x_9982:
[----:B------:R-:W-:Y:S05]  /*be70*/  BSYNC.RECONVERGENT B2 ;  /* 0x0000000000027941 */ /* 0x000fea0003800200 */
.L_x_9981:
        /* <DEDUP_REMOVED lines=61> */
.L_x_9979:
[----:B------:R-:W-:Y:S05]  /*c250*/  BSYNC.RECONVERGENT B1 ;  /* 0x0000000000017941 */ /* 0x000fea0003800200 */
.L_x_9978:
[----:B------:R-:W-:Y:S01]  /*c260*/  I2FP.F32.U32 R93, R76 ;  /* 0x0000004c005d7245 */ /* 0x000fe20000201000 */
[----:B------:R-:W-:Y:S01]  /*c270*/  HADD2.F32 R95, -RZ, R8.H1_H1 ;  /* 0x30000008ff5f7230 */ /* 0x000fe20000004100 */
[----:B------:R-:W-:Y:S01]  /*c280*/  BSSY.RECONVERGENT B1, `(.L_x_9983) ;  /* 0x0000062000017945 */ /* 0x000fe20003800200 */
[----:B0-----:R-:W-:Y:S02]  /*c290*/  @P1 HADD2.F32 R115, -RZ, R4.H1_H1 ;  /* 0x30000004ff731230 */ /* 0x001fe40000004100 */
        /* <DEDUP_REMOVED lines=21> */
.L_x_9985:
        /* <DEDUP_REMOVED lines=13> */
.L_x_9987:
[----:B------:R-:W-:Y:S05]  /*c4c0*/  BSYNC.RECONVERGENT B2 ;  /* 0x0000000000027941 */ /* 0x000fea0003800200 */
.L_x_9986:
        /* <DEDUP_REMOVED lines=61> */
.L_x_9984:
[----:B------:R-:W-:Y:S05]  /*c8a0*/  BSYNC.RECONVERGENT B1 ;  /* 0x0000000000017941 */ /* 0x000fea0003800200 */
.L_x_9983:
        /* <DEDUP_REMOVED lines=22> */
.L_x_9990:
        /* <DEDUP_REMOVED lines=13> */
.L_x_9992:
[----:B------:R-:W-:Y:S05]  /*cae0*/  BSYNC.RECONVERGENT B2 ;  /* 0x0000000000027941 */ /* 0x000fea0003800200 */
.L_x_9991:
        /* <DEDUP_REMOVED lines=61> */
.L_x_9989:
[----:B------:R-:W-:Y:S05]  /*cec0*/  BSYNC.RECONVERGENT B1 ;  /* 0x0000000000017941 */ /* 0x000fea0003800200 */
.L_x_9988:
        /* <DEDUP_REMOVED lines=25> */
.L_x_9995:
        /* <DEDUP_REMOVED lines=13> */
.L_x_9997:
[----:B------:R-:W-:Y:S05]  /*d130*/  BSYNC.RECONVERGENT B2 ;  /* 0x0000000000027941 */ /* 0x000fea0003800200 */
.L_x_9996:
        /* <DEDUP_REMOVED lines=61> */
.L_x_9994:
[----:B------:R-:W-:Y:S05]  /*d510*/  BSYNC.RECONVERGENT B1 ;  /* 0x0000000000017941 */ /* 0x000fea0003800200 */
.L_x_9993:
        /* <DEDUP_REMOVED lines=22> */
.L_x_10000:
        /* <DEDUP_REMOVED lines=13> */
.L_x_10002:
[----:B------:R-:W-:Y:S05]  /*d750*/  BSYNC.RECONVERGENT B2 ;  /* 0x0000000000027941 */ /* 0x000fea0003800200 */
.L_x_10001:
        /* <DEDUP_REMOVED lines=61> */
.L_x_9999:
[----:B------:R-:W-:Y:S05]  /*db30*/  BSYNC.RECONVERGENT B1 ;  /* 0x0000000000017941 */ /* 0x000fea0003800200 */
.L_x_9998:
        /* <DEDUP_REMOVED lines=25> */
.L_x_10005:
        /* <DEDUP_REMOVED lines=13> */
.L_x_10007:
[----:B------:R-:W-:Y:S05]  /*dda0*/  BSYNC.RECONVERGENT B2 ;  /* 0x0000000000027941 */ /* 0x000fea0003800200 */
.L_x_10006:
        /* <DEDUP_REMOVED lines=61> */
.L_x_10004:
[----:B------:R-:W-:Y:S05]  /*e180*/  BSYNC.RECONVERGENT B1 ;  /* 0x0000000000017941 */ /* 0x000fea0003800200 */
.L_x_10003:
        /* <DEDUP_REMOVED lines=20> */
.L_x_10010:
        /* <DEDUP_REMOVED lines=13> */
.L_x_10012:
[----:B------:R-:W-:Y:S05]  /*e3a0*/  BSYNC.RECONVERGENT B2 ;  /* 0x0000000000027941 */ /* 0x000fea0003800200 */
.L_x_10011:
        /* <DEDUP_REMOVED lines=61> */
.L_x_10009:
[----:B------:R-:W-:Y:S05]  /*e780*/  BSYNC.RECONVERGENT B1 ;  /* 0x0000000000017941 */ /* 0x000fea0003800200 */
.L_x_10008:
        /* <DEDUP_REMOVED lines=25> */
.L_x_10015:
        /* <DEDUP_REMOVED lines=13> */
.L_x_10017:
[----:B------:R-:W-:Y:S05]  /*e9f0*/  BSYNC.RECONVERGENT B2 ;  /* 0x0000000000027941 */ /* 0x000fea0003800200 */
.L_x_10016:
        /* <DEDUP_REMOVED lines=61> */
.L_x_10014:
[----:B------:R-:W-:Y:S05]  /*edd0*/  BSYNC.RECONVERGENT B1 ;  /* 0x0000000000017941 */ /* 0x000fea0003800200 */
.L_x_10013:
        /* <DEDUP_REMOVED lines=20> */
.L_x_10020:
        /* <DEDUP_REMOVED lines=13> */
.L_x_10022:
[----:B------:R-:W-:Y:S05]  /*eff0*/  BSYNC.RECONVERGENT B2 ;  /* 0x0000000000027941 */ /* 0x000fea0003800200 */
.L_x_10021:
        /* <DEDUP_REMOVED lines=61> */
.L_x_10019:
[----:B------:R-:W-:Y:S05]  /*f3d0*/  BSYNC.RECONVERGENT B1 ;  /* 0x0000000000017941 */ /* 0x000fea0003800200 */
.L_x_10018:
        /* <DEDUP_REMOVED lines=25> */
.L_x_10025:
        /* <DEDUP_REMOVED lines=13> */
.L_x_10027:
[----:B------:R-:W-:Y:S05]  /*f640*/  BSYNC.RECONVERGENT B2 ;  /* 0x0000000000027941 */ /* 0x000fea0003800200 */
.L_x_10026:
        /* <DEDUP_REMOVED lines=61> */
.L_x_10024:
[----:B------:R-:W-:Y:S05]  /*fa20*/  BSYNC.RECONVERGENT B1 ;  /* 0x0000000000017941 */ /* 0x000fea0003800200 */
.L_x_10023:
        /* <DEDUP_REMOVED lines=20> */
.L_x_10030:
        /* <DEDUP_REMOVED lines=13> */
.L_x_10032:
[----:B------:R-:W-:Y:S05]  /*fc40*/  BSYNC.RECONVERGENT B2 ;  /* 0x0000000000027941 */ /* 0x000fea0003800200 */
.L_x_10031:
        /* <DEDUP_REMOVED lines=61> */
.L_x_10029:
[----:B------:R-:W-:Y:S05]  /*10020*/  BSYNC.RECONVERGENT B1 ;  /* 0x0000000000017941 */ /* 0x000fea0003800200 */
.L_x_10028:
        /* <DEDUP_REMOVED lines=25> */
.L_x_10035:
        /* <DEDUP_REMOVED lines=13> */
.L_x_10037:
[----:B------:R-:W-:Y:S05]  /*10290*/  BSYNC.RECONVERGENT B2 ;  /* 0x0000000000027941 */ /* 0x000fea0003800200 */
.L_x_10036:
        /* <DEDUP_REMOVED lines=61> */
.L_x_10034:
[----:B------:R-:W-:Y:S05]  /*10670*/  BSYNC.RECONVERGENT B1 ;  /* 0x0000000000017941 */ /* 0x000fea0003800200 */
.L_x_10033:
        /* <DEDUP_REMOVED lines=20> */
.L_x_10040:
        /* <DEDUP_REMOVED lines=15> */
.L_x_10042:
[----:B------:R-:W-:Y:S05]  /*108b0*/  BSYNC.RECONVERGENT B2 ;  /* 0x0000000000027941 */ /* 0x000fea0003800200 */
.L_x_10041:
        /* <DEDUP_REMOVED lines=61> */
.L_x_10039:
[----:B------:R-:W-:Y:S05]  /*10c90*/  BSYNC.RECONVERGENT B1 ;  /* 0x0000000000017941 */ /* 0x000fea0003800200 */
.L_x_10038:
        /* <DEDUP_REMOVED lines=9> */
[----:B------:R-:W-:-:S05]  /*10d30*/  FSEL R79, R155, RZ, !P6 ;  /* 0x000000ff9b4f7208 */ /* 0x000fca0007000000 */
[----:B------:R-:W-:-:S04]  /*10d40*/  FADD.FTZ R79, R124, R79 ;  /* 0x0000004f7c4f7221 */ /* 0x000fc80000010000 */
[----:B------:R-:W-:Y:S01]  /*10d50*/  @P1 FADD.FTZ R155, R100, R79 ;  /* 0x0000004f649b1221 */ /* 0x000fe20000010000 */
[----:B------:R-:W-:Y:S02]  /*10d60*/  @!P1 MOV R155, R79 ;  /* 0x0000004f009b9202 */ /* 0x000fe40000000f00 */
[----:B------:R-:W-:Y:S02]  /*10d70*/  SEL R100, RZ, 0x1, P6 ;  /* 0x00000001ff647807 */ /* 0x000fe40003000000 */
[----:B------:R-:W-:-:S04]  /*10d80*/  F2FP.F16.F32.PACK_AB R79, RZ, R155 ;  /* 0x0000009bff4f723e */ /* 0x000fc800000000ff */
[----:B------:R-:W-:Y:S01]  /*10d90*/  PRMT R79, R114, 0x5410, R79 ;  /* 0x00005410724f7816 */ /* 0x000fe2000000004f */
[----:B------:R-:W-:Y:S06]  /*10da0*/  BRA `(.L_x_10043) ;  /* 0x0000003000a87947 */ /* 0x000fec0003800000 */
.L_x_9962:
        /* <DEDUP_REMOVED lines=16> */
.L_x_10046:
        /* <DEDUP_REMOVED lines=13> */
.L_x_10048:
[----:B------:R-:W-:Y:S05]  /*10f80*/  BSYNC.RECONVERGENT B2 ;  /* 0x0000000000027941 */ /* 0x000fea0003800200 */
.L_x_10047:
        /* <DEDUP_REMOVED lines=56> */
[----:B------:R-:W-:Y:S01]  /*11310*/  MOV R104, R114 ;  /* 0x0000007200687202 */ /* 0x000fe20000000f00 */
[----:B------:R-:W-:-:S03]  /*11320*/  IMAD.MOV.U32 R90, RZ, RZ, R128 ;  /* 0x000000ffff5a7224 */ /* 0x000fc600078e0080 */
[----:B------:R-:W-:Y:S01]  /*11330*/  LOP3.LUT R85, R99, R112, R115, 0x96, !PT ;  /* 0x0000007063557212 */ /* 0x000fe200078e9673 */
[----:B------:R-:W-:Y:S02]  /*11340*/  IMAD.MOV.U32 R99, RZ, RZ, R102 ;  /* 0x000000ffff637224 */ /* 0x000fe400078e0066 */
[----:B------:R-:W-:-:S07]  /*11350*/  IMAD.MOV.U32 R112, RZ, RZ, RZ ;  /* 0x000000ffff707224 */ /* 0x000fce00078e00ff */
.L_x_10045:
[----:B------:R-:W-:Y:S05]  /*11360*/  BSYNC.RECONVERGENT B1 ;  /* 0x0000000000017941 */ /* 0x000fea0003800200 */
.L_x_10044:
[----:B------:R-:W0:Y:S01]  /*11370*/  LDC R106, c[0x0][0x408] ;  /* 0x00010200ff6a7b82 */ /* 0x000e220000000800 */
[----:B------:R-:W-:Y:S01]  /*11380*/  I2FP.F32.U32 R99, R99 ;  /* 0x0000006300637245 */ /* 0x000fe20000201000 */
[----:B------:R-:W-:Y:S02]  /*11390*/  HFMA2 R110, -RZ, RZ, 0.1171875, 0 ;  /* 0x2f800000ff6e7431 */ /* 0x000fe400000001ff */
[----:B-----5:R-:W-:Y:S01]  /*113a0*/  HADD2.F32 R113, -RZ, R76.H0_H0 ;  /* 0x2000004cff717230 */ /* 0x020fe20000004100 */
[----:B------:R-:W-:Y:S01]  /*113b0*/  ISETP.NE.AND P3, PT, R112, 0x1, PT ;  /* 0x000000017000780c */ /* 0x000fe20003f65270 */
[----:B------:R-:W-:Y:S01]  /*113c0*/  @P1 HADD2.F32 R86, -RZ, R4.H0_H0 ;  /* 0x20000004ff561230 */ /* 0x000fe20000004100 */
[----:B------:R-:W-:Y:S01]  /*113d0*/  LOP3.LUT R118, R118, 0xffffffef, RZ, 0xc0, !PT ;  /* 0xffffffef76767812 */ /* 0x000fe200078ec0ff */
[----:B------:R-:W-:Y:S01]  /*113e0*/  FFMA.FTZ R99, R99, R110, 1.1641532182693481445e-10 ;  /* 0x2f00000063637423 */ /* 0x000fe2000001006e */
        /* <DEDUP_REMOVED lines=20> */
.L_x_10051:
        /* <DEDUP_REMOVED lines=13> */
.L_x_10053:
[----:B------:R-:W-:Y:S05]  /*11600*/  BSYNC.RECONVERGENT B2 ;  /* 0x0000000000027941 */ /* 0x000fea0003800200 */
.L_x_10052:
        /* <DEDUP_REMOVED lines=61> */
.L_x_10050:
[----:B------:R-:W-:Y:S05]  /*119e0*/  BSYNC.RECONVERGENT B1 ;  /* 0x0000000000017941 */ /* 0x000fea0003800200 */
.L_x_10049:
        /* <DEDUP_REMOVED lines=9> */
[----:B------:R-:W-:Y:S01]  /*11a80*/  IMAD.MOV.U32 R86, RZ, RZ, R90 ;  /* 0x000000ffff567224 */ /* 0x000fe200078e005a */
[----:B------:R-:W-:-:S04]  /*11a90*/  FSETP.GTU.FTZ.AND P3, PT, R113, R108, PT ;  /* 0x0000006c7100720b */ /* 0x000fc80003f7c000 */
        /* <DEDUP_REMOVED lines=14> */
.L_x_10056:
        /* <DEDUP_REMOVED lines=13> */
.L_x_10058:
[----:B------:R-:W-:Y:S05]  /*11c50*/  BSYNC.RECONVERGENT B2 ;  /* 0x0000000000027941 */ /* 0x000fea0003800200 */
.L_x_10057:
        /* <DEDUP_REMOVED lines=61> */
.L_x_10055:
[----:B------:R-:W-:Y:S05]  /*12030*/  BSYNC.RECONVERGENT B1 ;  /* 0x0000000000017941 */ /* 0x000fea0003800200 */
.L_x_10054:
        /* <DEDUP_REMOVED lines=25> */
.L_x_10061:
        /* <DEDUP_REMOVED lines=13> */
.L_x_10063:
[----:B------:R-:W-:Y:S05]  /*122a0*/  BSYNC.RECONVERGENT B2 ;  /* 0x0000000000027941 */ /* 0x000fea0003800200 */
.L_x_10062:
        /* <DEDUP_REMOVED lines=61> */
.L_x_10060:
[----:B------:R-:W-:Y:S05]  /*12680*/  BSYNC.RECONVERGENT B1 ;  /* 0x0000000000017941 */ /* 0x000fea0003800200 */
.L_x_10059:
        /* <DEDUP_REMOVED lines=25> */
.L_x_10066:
        /* <DEDUP_REMOVED lines=13> */
.L_x_10068:
[----:B------:R-:W-:Y:S05]  /*128f0*/  BSYNC.RECONVERGENT B2 ;  /* 0x0000000000027941 */ /* 0x000fea0003800200 */
.L_x_10067:
        /* <DEDUP_REMOVED lines=61> */
.L_x_10065:
[----:B------:R-:W-:Y:S05]  /*12cd0*/  BSYNC.RECONVERGENT B1 ;  /* 0x0000000000017941 */ /* 0x000fea0003800200 */
.L_x_10064:
        /* <DEDUP_REMOVED lines=23> */
.L_x_10071:
        /* <DEDUP_REMOVED lines=13> */
.L_x_10073:
[----:B------:R-:W-:Y:S05]  /*12f20*/  BSYNC.RECONVERGENT B2 ;  /* 0x0000000000027941 */ /* 0x000fea0003800200 */
.L_x_10072:
        /* <DEDUP_REMOVED lines=61> */
.L_x_10070:
[----:B------:R-:W-:Y:S05]  /*13300*/  BSYNC.RECONVERGENT B1 ;  /* 0x0000000000017941 */ /* 0x000fea0003800200 */
.L_x_10069:
        /* <DEDUP_REMOVED lines=23> */
.L_x_10076:
        /* <DEDUP_REMOVED lines=13> */
.L_x_10078:
[----:B------:R-:W-:Y:S05]  /*13550*/  BSYNC.RECONVERGENT B2 ;  /* 0x0000000000027941 */ /* 0x000fea0003800200 */
.L_x_10077:
        /* <DEDUP_REMOVED lines=61> */
.L_x_10075:
[----:B------:R-:W-:Y:S05]  /*13930*/  BSYNC.RECONVERGENT B1 ;  /* 0x0000000000017941 */ /* 0x000fea0003800200 */
.L_x_10074:
        /* <DEDUP_REMOVED lines=23> */
.L_x_10081:
        /* <DEDUP_REMOVED lines=13> */
.L_x_10083:
[----:B------:R-:W-:Y:S05]  /*13b80*/  BSYNC.RECONVERGENT B2 ;  /* 0x0000000000027941 */ /* 0x000fea0003800200 */
.L_x_10082:
        /* <DEDUP_REMOVED lines=61> */
.L_x_10080:
[----:B------:R-:W-:Y:S05]  /*13f60*/  BSYNC.RECONVERGENT B1 ;  /* 0x0000000000017941 */ /* 0x000fea0003800200 */
.L_x_10079:
        /* <DEDUP_REMOVED lines=13> */
[----:B------:R-:W-:-:S07]  /*14040*/  PRMT R79, R124, 0x5410, R79 ;  /* 0x000054107c4f7816 */ /* 0x000fce000000004f */
.L_x_10043:
        /* <DEDUP_REMOVED lines=43> */
.L_x_10084:
[----:B------:R-:W-:Y:S02]  /*14300*/  IMAD.MOV.U32 R102, RZ, RZ, R104 ;  /* 0x000000ffff667224 */ /* 0x000fe400078e0068 */
[----:B------:R-:W-:-:S07]  /*14310*/  VIADD R0, R0, 0x100 ;  /* 0x0000010000007836 */ /* 0x000fce0000000000 */
.L_x_9961:
[----:B------:R-:W-:Y:S05]  /*14320*/  BSYNC.RECONVERGENT B0 ;  /* 0x0000000000007941 */ /* 0x000fea0003800200 */
.L_x_9960:
        /* <DEDUP_REMOVED lines=35> */
.L_x_10090:
        /* <DEDUP_REMOVED lines=13> */
.L_x_10092:
[----:B------:R-:W-:Y:S05]  /*14630*/  BSYNC.RECONVERGENT B2 ;  /* 0x0000000000027941 */ /* 0x000fea0003800200 */
.L_x_10091:
        /* <DEDUP_REMOVED lines=53> */
[----:B------:R-:W-:-:S04]  /*14990*/  IMAD.WIDE.U32 R92, R92, -0x2daee0ad, RZ ;  /* 0xd2511f535c5c7825 */ /* 0x000fc800078e00ff */
[----:B------:R-:W-:Y:S02]  /*149a0*/  VIADD R85, R2, 0x8ff34781 ;  /* 0x8ff3478102557836 */ /* 0x000fe40000000000 */
[----:B------:R-:W-:Y:S02]  /*149b0*/  IMAD.MOV.U32 R104, RZ, RZ, R92 ;  /* 0x000000ffff687224 */ /* 0x000fe400078e005c */
[----:B------:R-:W-:Y:S01]  /*149c0*/  HFMA2 R92, -RZ, RZ, 0, 0 ;  /* 0x00000000ff5c7431 */ /* 0x000fe200000001ff */
[----:B------:R-:W-:Y:S01]  /*149d0*/  LOP3.LUT R84, R85, R84, R91, 0x96, !PT ;  /* 0x0000005455547212 */ /* 0x000fe200078e965b */
[----:B------:R-:W-:Y:S01]  /*149e0*/  IMAD.MOV.U32 R91, RZ, RZ, R102 ;  /* 0x000000ffff5b7224 */ /* 0x000fe200078e0066 */
[----:B------:R-:W-:-:S07]  /*149f0*/  LOP3.LUT R85, R95, R96, R93, 0x96, !PT ;  /* 0x000000605f557212 */ /* 0x000fce00078e965d */
.L_x_10089:
[----:B------:R-:W-:Y:S05]  /*14a00*/  BSYNC.RECONVERGENT B1 ;  /* 0x0000000000017941 */ /* 0x000fea0003800200 */
.L_x_10088:
        /* <DEDUP_REMOVED lines=25> */
.L_x_10095:
        /* <DEDUP_REMOVED lines=13> */
.L_x_10097:
[----:B------:R-:W-:Y:S05]  /*14c70*/  BSYNC.RECONVERGENT B2 ;  /* 0x0000000000027941 */ /* 0x000fea0003800200 */
.L_x_10096:
        /* <DEDUP_REMOVED lines=59> */
[----:B------:R-:W-:-:S07]  /*15030*/  MOV R104, R92 ;  /* 0x0000005c00687202 */ /* 0x000fce0000000f00 */
.L_x_10094:
[----:B------:R-:W-:Y:S05]  /*15040*/  BSYNC.RECONVERGENT B1 ;  /* 0x0000000000017941 */ /* 0x000fea0003800200 */
.L_x_10093:
        /* <DEDUP_REMOVED lines=10> */
[----:B------:R-:W-:Y:S01]  /*150f0*/  @P1 FADD.FTZ R101, R91, R86 ;  /* 0x000000565b651221 */ /* 0x000fe20000010000 */
[----:B------:R-:W-:Y:S02]  /*15100*/  SEL R91, RZ, 0x1, P2 ;  /* 0x00000001ff5b7807 */ /* 0x000fe40001000000 */
[----:B------:R-:W-:Y:S02]  /*15110*/  ISETP.NE.AND P2, PT, R94, 0x1, PT ;  /* 0x000000015e00780c */ /* 0x000fe40003f45270 */
[----:B------:R-:W-:Y:S02]  /*15120*/  @!P1 MOV R101, R86 ;  /* 0x0000005600659202 */ /* 0x000fe40000000f00 */
[----:B------:R-:W-:Y:S02]  /*15130*/  MOV R86, R90 ;  /* 0x0000005a00567202 */ /* 0x000fe40000000f00 */
[----:B0-----:R-:W-:-:S07]  /*15140*/  F2FP.F16.F32.PACK_AB R108, RZ, R101 ;  /* 0x00000065ff6c723e */ /* 0x001fce00000000ff */
        /* <DEDUP_REMOVED lines=9> */
.L_x_10100:
        /* <DEDUP_REMOVED lines=13> */
.L_x_10102:
[----:B------:R-:W-:Y:S05]  /*152b0*/  BSYNC.RECONVERGENT B2 ;  /* 0x0000000000027941 */ /* 0x000fea0003800200 */
.L_x_10101:
        /* <DEDUP_REMOVED lines=61> */
.L_x_10099:
[----:B------:R-:W-:Y:S05]  /*15690*/  BSYNC.RECONVERGENT B1 ;  /* 0x0000000000017941 */ /* 0x000fea0003800200 */
.L_x_10098:
        /* <DEDUP_REMOVED lines=22> */
.L_x_10105:
        /* <DEDUP_REMOVED lines=13> */
.L_x_10107:
[----:B------:R-:W-:Y:S05]  /*158d0*/  BSYNC.RECONVERGENT B2 ;  /* 0x0000000000027941 */ /* 0x000fea0003800200 */
.L_x_10106:
        /* <DEDUP_REMOVED lines=61> */
.L_x_10104:
[----:B------:R-:W-:Y:S05]  /*15cb0*/  BSYNC.RECONVERGENT B1 ;  /* 0x0000000000017941 */ /* 0x000fea0003800200 */
.L_x_10103:
        /* <DEDUP_REMOVED lines=25> */
.L_x_10110:
        /* <DEDUP_REMOVED lines=13> */
.L_x_10112:
[----:B------:R-:W-:Y:S05]  /*15f20*/  BSYNC.RECONVERGENT B2 ;  /* 0x0000000000027941 */ /* 0x000fea0003800200 */
.L_x_10111:
        /* <DEDUP_REMOVED lines=61> */
.L_x_10109:
[----:B------:R-:W-:Y:S05]  /*16300*/  BSYNC.RECONVERGENT B1 ;  /* 0x0000000000017941 */ /* 0x000fea0003800200 */
.L_x_10108:
        /* <DEDUP_REMOVED lines=22> */
.L_x_10115:
        /* <DEDUP_REMOVED lines=13> */
.L_x_10117:
[----:B------:R-:W-:Y:S05]  /*16540*/  BSYNC.RECONVERGENT B2 ;  /* 0x0000000000027941 */ /* 0x000fea0003800200 */
.L_x_10116:
        /* <DEDUP_REMOVED lines=61> */
.L_x_10114:
[----:B------:R-:W-:Y:S05]  /*16920*/  BSYNC.RECONVERGENT B1 ;  /* 0x0000000000017941 */ /* 0x000fea0003800200 */
.L_x_10113:
[----:B------:R-:W-:Y:S01]  /*16930*/  I2FP.F32.U32 R93, R86 ;  /* 0x00000056005d7245 */ /* 0x000fe20000201000 */
[----:B------:R-:W-:Y:S01]  /*16940*/  HADD2.F32 R95, -RZ, R9.H0_H0 ;  /* 0x20000009ff5f7230 */ /* 0x000fe20000004100 */
[----:B------:R-:W-:Y:S01]  /*16950*/  BSSY.RECONVERGENT B1, `(.L_x_10118) ;  /* 0x0000062000017945 */ /* 0x000fe20003800200 */
[----:B------:R-:W-:Y:S02]  /*16960*/  IMAD.MOV.U32 R96, RZ, RZ, 0x2 ;  /* 0x00000002ff607424 */ /* 0x000fe400078e00ff */
        /* <DEDUP_REMOVED lines=21> */
.L_x_10120:
        /* <DEDUP_REMOVED lines=13> */
.L_x_10122:
[----:B------:R-:W-:Y:S05]  /*16b90*/  BSYNC.RECONVERGENT B2 ;  /* 0x0000000000027941 */ /* 0x000fea0003800200 */
.L_x_10121:
        /* <DEDUP_REMOVED lines=61> */
.L_x_10119:
[----:B------:R-:W-:Y:S05]  /*16f70*/  BSYNC.RECONVERGENT B1 ;  /* 0x0000000000017941 */ /* 0x000fea0003800200 */
.L_x_10118:
        /* <DEDUP_REMOVED lines=22> */
.L_x_10125:
        /* <DEDUP_REMOVED lines=13> */
.L_x_10127:
[----:B------:R-:W-:Y:S05]  /*171b0*/  BSYNC.RECONVERGENT B2 ;  /* 0x0000000000027941 */ /* 0x000fea0003800200 */
.L_x_10126:
        /* <DEDUP_REMOVED lines=61> */
.L_x_10124:
[----:B------:R-:W-:Y:S05]  /*17590*/  BSYNC.RECONVERGENT B1 ;  /* 0x0000000000017941 */ /* 0x000fea0003800200 */
.L_x_10123:
        /* <DEDUP_REMOVED lines=25> */
.L_x_10130:
        /* <DEDUP_REMOVED lines=13> */
.L_x_10132:
[----:B------:R-:W-:Y:S05]  /*17800*/  BSYNC.RECONVERGENT B2 ;  /* 0x0000000000027941 */ /* 0x000fea0003800200 */
.L_x_10131:
        /* <DEDUP_REMOVED lines=61> */
.L_x_10129:
[----:B------:R-:W-:Y:S05]  /*17be0*/  BSYNC.RECONVERGENT B1 ;  /* 0x0000000000017941 */ /* 0x000fea0003800200 */
.L_x_10128:
        /* <DEDUP_REMOVED lines=20> */
.L_x_10135:
        /* <DEDUP_REMOVED lines=13> */
.L_x_10137:
[----:B------:R-:W-:Y:S05]  /*17e00*/  BSYNC.RECONVERGENT B2 ;  /* 0x0000000000027941 */ /* 0x000fea0003800200 */
.L_x_10136:
        /* <DEDUP_REMOVED lines=61> */
.L_x_10134:
[----:B------:R-:W-:Y:S05]  /*181e0*/  BSYNC.RECONVERGENT B1 ;  /* 0x0000000000017941 */ /* 0x000fea0003800200 */
.L_x_10133:
        /* <DEDUP_REMOVED lines=25> */
.L_x_10140:
        /* <DEDUP_REMOVED lines=13> */
.L_x_10142:
[----:B------:R-:W-:Y:S05]  /*18450*/  BSYNC.RECONVERGENT B2 ;  /* 0x0000000000027941 */ /* 0x000fea0003800200 */
.L_x_10141:
        /* <DEDUP_REMOVED lines=61> */
.L_x_10139:
[----:B------:R-:W-:Y:S05]  /*18830*/  BSYNC.RECONVERGENT B1 ;  /* 0x0000000000017941 */ /* 0x000fea0003800200 */
.L_x_10138:
        /* <DEDUP_REMOVED lines=20> */
.L_x_10145:
        /* <DEDUP_REMOVED lines=13> */
.L_x_10147:
[----:B------:R-:W-:Y:S05]  /*18a50*/  BSYNC.RECONVERGENT B2 ;  /* 0x0000000000027941 */ /* 0x000fea0003800200 */
.L_x_10146:
        /* <DEDUP_REMOVED lines=61> */
.L_x_10144:
[----:B------:R-:W-:Y:S05]  /*18e30*/  BSYNC.RECONVERGENT B1 ;  /* 0x0000000000017941 */ /* 0x000fea0003800200 */
.L_x_10143:
        /* <DEDUP_REMOVED lines=25> */
.L_x_10150:
        /* <DEDUP_REMOVED lines=13> */
.L_x_10152:
[----:B------:R-:W-:Y:S05]  /*190a0*/  BSYNC.RECONVERGENT B2 ;  /* 0x0000000000027941 */ /* 0x000fea0003800200 */
.L_x_10151:
        /* <DEDUP_REMOVED lines=61> */
.L_x_10149:
[----:B------:R-:W-:Y:S05]  /*19480*/  BSYNC.RECONVERGENT B1 ;  /* 0x0000000000017941 */ /* 0x000fea0003800200 */
.L_x_10148:
        /* <DEDUP_REMOVED lines=20> */
.L_x_10155:
        /* <DEDUP_REMOVED lines=13> */
.L_x_10157:
[----:B------:R-:W-:Y:S05]  /*196a0*/  BSYNC.RECONVERGENT B2 ;  /* 0x0000000000027941 */ /* 0x000fea0003800200 */
.L_x_10156:
        /* <DEDUP_REMOVED lines=61> */
.L_x_10154:
[----:B------:R-:W-:Y:S05]  /*19a80*/  BSYNC.RECONVERGENT B1 ;  /* 0x0000000000017941 */ /* 0x000fea0003800200 */
.L_x_10153:
        /* <DEDUP_REMOVED lines=25> */
.L_x_10160:
        /* <DEDUP_REMOVED lines=13> */
.L_x_10162:
[----:B------:R-:W-:Y:S05]  /*19cf0*/  BSYNC.RECONVERGENT B2 ;  /* 0x0000000000027941 */ /* 0x000fea0003800200 */
.L_x_10161:
        /* <DEDUP_REMOVED lines=61> */
.L_x_10159:
[----:B------:R-:W-:Y:S05]  /*1a0d0*/  BSYNC.RECONVERGENT B1 ;  /* 0x0000000000017941 */ /* 0x000fea0003800200 */
.L_x_10158:
        /* <DEDUP_REMOVED lines=20> */
.L_x_10165:
        /* <DEDUP_REMOVED lines=15> */
.L_x_10167:
[----:B------:R-:W-:Y:S05]  /*1a310*/  BSYNC.RECONVERGENT B2 ;  /* 0x0000000000027941 */ /* 0x000fea0003800200 */
.L_x_10166:
        /* <DEDUP_REMOVED lines=61> */
.L_x_10164:
[----:B------:R-:W-:Y:S05]  /*1a6f0*/  BSYNC.RECONVERGENT B1 ;  /* 0x0000000000017941 */ /* 0x000fea0003800200 */
.L_x_10163:
        /* <DEDUP_REMOVED lines=9> */
[----:B------:R-:W-:-:S05]  /*1a790*/  FSEL R79, R153, RZ, !P6 ;  /* 0x000000ff994f7208 */ /* 0x000fca0007000000 */
[----:B------:R-:W-:-:S04]  /*1a7a0*/  FADD.FTZ R79, R124, R79 ;  /* 0x0000004f7c4f7221 */ /* 0x000fc80000010000 */
[--C-:B------:R-:W-:Y:S01]  /*1a7b0*/  @P1 FADD.FTZ R153, R100, R79.reuse ;  /* 0x0000004f64991221 */ /* 0x100fe20000010000 */
[----:B------:R-:W-:Y:S01]  /*1a7c0*/  @!P1 IMAD.MOV.U32 R153, RZ, RZ, R79 ;  /* 0x000000ffff999224 */ /* 0x000fe200078e004f */
[----:B------:R-:W-:-:S04]  /*1a7d0*/  SEL R100, RZ, 0x1, P6 ;  /* 0x00000001ff647807 */ /* 0x000fc80003000000 */
[----:B------:R-:W-:-:S04]  /*1a7e0*/  F2FP.F16.F32.PACK_AB R79, RZ, R153 ;  /* 0x00000099ff4f723e */ /* 0x000fc800000000ff */
[----:B------:R-:W-:Y:S01]  /*1a7f0*/  PRMT R79, R114, 0x5410, R79 ;  /* 0x00005410724f7816 */ /* 0x000fe2000000004f */
[----:B------:R-:W-:Y:S06]  /*1a800*/  BRA `(.L_x_10168) ;  /* 0x0000003000a87947 */ /* 0x000fec0003800000 */
.L_x_10087:
        /* <DEDUP_REMOVED lines=16> */
.L_x_10171:
        /* <DEDUP_REMOVED lines=13> */
.L_x_10173:
[----:B------:R-:W-:Y:S05]  /*1a9e0*/  BSYNC.RECONVERGENT B2 ;  /* 0x0000000000027941 */ /* 0x000fea0003800200 */
.L_x_10172:
        /* <DEDUP_REMOVED lines=56> */
[----:B------:R-:W-:Y:S02]  /*1ad70*/  VIADD R101, R3, 0x96a522ad ;  /* 0x96a522ad03657836 */ /* 0x000fe40000000000 */
[----:B------:R-:W-:-:S03]  /*1ad80*/  IMAD.MOV.U32 R104, RZ, RZ, R110 ;  /* 0x000000ffff687224 */ /* 0x000fc600078e006e */
[----:B------:R-:W-:Y:S01]  /*1ad90*/  LOP3.LUT R85, R101, R108, R111, 0x96, !PT ;  /* 0x0000006c65557212 */ /* 0x000fe200078e966f */
[----:B------:R-:W-:Y:S01]  /*1ada0*/  IMAD.MOV.U32 R111, RZ, RZ, RZ ;  /* 0x000000ffff6f7224 */ /* 0x000fe200078e00ff */
[----:B------:R-:W-:-:S07]  /*1adb0*/  MOV R101, R102 ;  /* 0x0000006600657202 */ /* 0x000fce0000000f00 */
.L_x_10170:
[----:B------:R-:W-:Y:S05]  /*1adc0*/  BSYNC.RECONVERGENT B1 ;  /* 0x0000000000017941 */ /* 0x000fea0003800200 */
.L_x_10169:
        /* <DEDUP_REMOVED lines=28> */
.L_x_10176:
        /* <DEDUP_REMOVED lines=13> */
.L_x_10178:
[----:B------:R-:W-:Y:S05]  /*1b060*/  BSYNC.RECONVERGENT B2 ;  /* 0x0000000000027941 */ /* 0x000fea0003800200 */
.L_x_10177:
        /* <DEDUP_REMOVED lines=9> */
[----:B------:R-:W-:Y:S01]  /*1b100*/  IMAD.MOV.U32 R86, RZ, RZ, R104 ;  /* 0x000000ffff567224 */ /* 0x000fe200078e0068 */
        /* <DEDUP_REMOVED lines=51> */
.L_x_10175:
[----:B------:R-:W-:Y:S05]  /*1b440*/  BSYNC.RECONVERGENT B1 ;  /* 0x0000000000017941 */ /* 0x000fea0003800200 */
.L_x_10174:
[----:B------:R-:W-:Y:S01]  /*1b450*/  I2FP.F32.U32 R109, R86 ;  /* 0x00000056006d7245 */ /* 0x000fe20000201000 */
[----:B------:R-:W-:Y:S01]  /*1b460*/  HADD2.F32 R111, -RZ, R76.H1_H1 ;  /* 0x3000004cff6f7230 */ /* 0x000fe20000004100 */
[----:B------:R-:W-:Y:S01]  /*1b470*/  LOP3.LUT R118, R118, 0xfffffff7, RZ, 0xc0, !PT ;  /* 0xfffffff776767812 */ /* 0x000fe200078ec0ff */
        /* <DEDUP_REMOVED lines=22> */
.L_x_10181:
        /* <DEDUP_REMOVED lines=13> */
.L_x_10183:
[----:B------:R-:W-:Y:S05]  /*1b6b0*/  BSYNC.RECONVERGENT B2 ;  /* 0x0000000000027941 */ /* 0x000fea0003800200 */
.L_x_10182:
        /* <DEDUP_REMOVED lines=61> */
.L_x_10180:
[----:B------:R-:W-:Y:S05]  /*1ba90*/  BSYNC.RECONVERGENT B1 ;  /* 0x0000000000017941 */ /* 0x000fea0003800200 */
.L_x_10179:
        /* <DEDUP_REMOVED lines=25> */
.L_x_10186:
        /* <DEDUP_REMOVED lines=13> */
.L_x_10188:
[----:B------:R-:W-:Y:S05]  /*1bd00*/  BSYNC.RECONVERGENT B2 ;  /* 0x0000000000027941 */ /* 0x000fea0003800200 */
.L_x_10187:
        /* <DEDUP_REMOVED lines=61> */
.L_x_10185:
[----:B------:R-:W-:Y:S05]  /*1c0e0*/  BSYNC.RECONVERGENT B1 ;  /* 0x0000000000017941 */ /* 0x000fea0003800200 */
.L_x_10184:
        /* <DEDUP_REMOVED lines=25> */
.L_x_10191:
        /* <DEDUP_REMOVED lines=13> */
.L_x_10193:
[----:B------:R-:W-:Y:S05]  /*1c350*/  BSYNC.RECONVERGENT B2 ;  /* 0x0000000000027941 */ /* 0x000fea0003800200 */
.L_x_10192:
        /* <DEDUP_REMOVED lines=61> */
.L_x_10190:
[----:B------:R-:W-:Y:S05]  /*1c730*/  BSYNC.RECONVERGENT B1 ;  /* 0x0000000000017941 */ /* 0x000fea0003800200 */
.L_x_10189:
        /* <DEDUP_REMOVED lines=23> */
.L_x_10196:
        /* <DEDUP_REMOVED lines=13> */
.L_x_10198:
[----:B------:R-:W-:Y:S05]  /*1c980*/  BSYNC.RECONVERGENT B2 ;  /* 0x0000000000027941 */ /* 0x000fea0003800200 */
.L_x_10197:
        /* <DEDUP_REMOVED lines=61> */
.L_x_10195:
[----:B------:R-:W-:Y:S05]  /*1cd60*/  BSYNC.RECONVERGENT B1 ;  /* 0x0000000000017941 */ /* 0x000fea0003800200 */
.L_x_10194:
        /* <DEDUP_REMOVED lines=23> */
.L_x_10201:
        /* <DEDUP_REMOVED lines=13> */
.L_x_10203:
[----:B------:R-:W-:Y:S05]  /*1cfb0*/  BSYNC.RECONVERGENT B2 ;  /* 0x0000000000027941 */ /* 0x000fea0003800200 */
.L_x_10202:
        /* <DEDUP_REMOVED lines=61> */
.L_x_10200:
[----:B------:R-:W-:Y:S05]  /*1d390*/  BSYNC.RECONVERGENT B1 ;  /* 0x0000000000017941 */ /* 0x000fea0003800200 */
.L_x_10199:
        /* <DEDUP_REMOVED lines=23> */
.L_x_10206:
        /* <DEDUP_REMOVED lines=13> */
.L_x_10208:
[----:B------:R-:W-:Y:S05]  /*1d5e0*/  BSYNC.RECONVERGENT B2 ;  /* 0x0000000000027941 */ /* 0x000fea0003800200 */
.L_x_10207:
        /* <DEDUP_REMOVED lines=61> */
.L_x_10205:
[----:B------:R-:W-:Y:S05]  /*1d9c0*/  BSYNC.RECONVERGENT B1 ;  /* 0x0000000000017941 */ /* 0x000fea0003800200 */
.L_x_10204:
        /* <DEDUP_REMOVED lines=14> */
.L_x_10168:
        /* <DEDUP_REMOVED lines=43> */
.L_x_10209:
[----:B------:R-:W-:Y:S01]  /*1dd60*/  IMAD.MOV.U32 R102, RZ, RZ, R104 ;  /* 0x000000ffff667224 */ /* 0x000fe200078e0068 */
[----:B------:R-:W-:-:S07]  /*1dd70*/  IADD3 R0, PT, PT, R0, 0x100, RZ ;  /* 0x0000010000007810 */ /* 0x000fce0007ffe0ff */
.L_x_10086:
[----:B------:R-:W-:Y:S05]  /*1dd80*/  BSYNC.RECONVERGENT B0 ;  /* 0x0000000000007941 */ /* 0x000fea0003800200 */
.L_x_10085:
        /* <DEDUP_REMOVED lines=33> */
.L_x_10215:
        /* <DEDUP_REMOVED lines=13> */
.L_x_10217:
[----:B------:R-:W-:Y:S05]  /*1e070*/  BSYNC.RECONVERGENT B2 ;  /* 0x0000000000027941 */ /* 0x000fea0003800200 */
.L_x_10216:
        /* <DEDUP_REMOVED lines=46> */
[----:B------:R-:W-:Y:S01]  /*1e360*/  IMAD.WIDE.U32 R96, R85, -0x2daee0ad, RZ ;  /* 0xd2511f5355607825 */ /* 0x000fe200078e00ff */
[----:B------:R-:W-:-:S03]  /*1e370*/  IADD3 R91, PT, PT, R2, -0xe443238, RZ ;  /* 0xf1bbcdc8025b7810 */ /* 0x000fc60007ffe0ff */
        /* <DEDUP_REMOVED lines=11> */
[----:B------:R-:W-:-:S07]  /*1e430*/  IMAD.MOV.U32 R92, RZ, RZ, RZ ;  /* 0x000000ffff5c7224 */ /* 0x000fce00078e00ff */
.L_x_10214:
[----:B------:R-:W-:Y:S05]  /*1e440*/  BSYNC.RECONVERGENT B1 ;  /* 0x0000000000017941 */ /* 0x000fea0003800200 */
.L_x_10213:
[----:B------:R-:W1:Y:S01]  /*1e450*/  LDC R102, c[0x0][0x408] ;  /* 0x00010200ff667b82 */ /* 0x000e620000000800 */
[----:B------:R-:W-:Y:S01]  /*1e460*/  I2FP.F32.U32 R91, R91 ;  /* 0x0000005b005b7245 */ /* 0x000fe20000201000 */
[----:B0-----:R-:W-:Y:S02]  /*1e470*/  HFMA2 R106, -RZ, RZ, 0.1171875, 0 ;  /* 0x2f800000ff6a7431 */ /* 0x001fe400000001ff */
[----:B-----5:R-:W-:Y:S01]  /*1e480*/  HADD2.F32 R93, -RZ, R76.H0_H0 ;  /* 0x2000004cff5d7230 */ /* 0x020fe20000004100 */
[----:B------:R-:W-:Y:S01]  /*1e490*/  LOP3.LUT R118, R118, 0xffffffdf, RZ, 0xc0, !PT ;  /* 0xffffffdf76767812 */ /* 0x000fe200078ec0ff */
[----:B------:R-:W-:Y:S01]  /*1e4a0*/  BSSY.RECONVERGENT B1, `(.L_x_10218) ;  /* 0x000005e000017945 */ /* 0x000fe20003800200 */
[----:B------:R-:W-:Y:S02]  /*1e4b0*/  IMAD.MOV.U32 R94, RZ, RZ, 0x2 ;  /* 0x00000002ff5e7424 */ /* 0x000fe400078e00ff */
[----:B------:R-:W-:Y:S01]  /*1e4c0*/  FFMA.FTZ R91, R91, R106, 1.1641532182693481445e-10 ;  /* 0x2f0000005b5b7423 */ /* 0x000fe2000001006a */
[----:B------:R-:W0:Y:S01]  /*1e4d0*/  LDC R104, c[0x0][0x404] ;  /* 0x00010100ff687b82 */ /* 0x000e220000000800 */
[----:B------:R-:W-:Y:S01]  /*1e4e0*/  MOV R86, R90 ;  /* 0x0000005a00567202 */ /* 0x000fe20000000f00 */
[----:B-1----:R-:W-:-:S02]  /*1e4f0*/  FMUL.FTZ R93, R93, R102 ;  /* 0x000000665d5d7220 */ /* 0x002fc40000410000 */
        /* <DEDUP_REMOVED lines=14> */
.L_x_10220:
        /* <DEDUP_REMOVED lines=13> */
.L_x_10222:
[----:B------:R-:W-:Y:S05]  /*1e6b0*/  BSYNC.RECONVERGENT B2 ;  /* 0x0000000000027941 */ /* 0x000fea0003800200 */
.L_x_10221:
        /* <DEDUP_REMOVED lines=60> */
.L_x_10219:
[----:B------:R-:W-:Y:S05]  /*1ea80*/  BSYNC.RECONVERGENT B1 ;  /* 0x0000000000017941 */ /* 0x000fea0003800200 */
.L_x_10218:
[----:B------:R-:W-:Y:S01]  /*1ea90*/  I2FP.F32.U32 R91, R86 ;  /* 0x00000056005b7245 */ /* 0x000fe20000201000 */
[----:B------:R-:W-:Y:S01]  /*1eaa0*/  HADD2.F32 R93, -RZ, R8.H0_H0 ;  /* 0x20000008ff5d7230 */ /* 0x000fe20000004100 */
[----:B------:R-:W-:Y:S01]  /*1eab0*/  BSSY.RECONVERGENT B1, `(.L_x_10223) ;  /* 0x0000062000017945 */ /* 0x000fe20003800200 */
[----:B------:R-:W-:Y:S02]  /*1eac0*/  MOV R92, 0x2 ;  /* 0x00000002005c7802 */ /* 0x000fe40000000f00 */
        /* <DEDUP_REMOVED lines=21> */
.L_x_10225:
        /* <DEDUP_REMOVED lines=13> */
.L_x_10227:
[----:B------:R-:W-:Y:S05]  /*1ecf0*/  BSYNC.RECONVERGENT B2 ;  /* 0x0000000000027941 */ /* 0x000fea0003800200 */
.L_x_10226:
        /* <DEDUP_REMOVED lines=61> */
.L_x_10224:
[----:B------:R-:W-:Y:S05]  /*1f0d0*/  BSYNC.RECONVERGENT B1 ;  /* 0x0000000000017941 */ /* 0x000fea0003800200 */
.L_x_10223:
        /* <DEDUP_REMOVED lines=22> */
.L_x_10230:
        /* <DEDUP_REMOVED lines=13> */
.L_x_10232:
[----:B------:R-:W-:Y:S05]  /*1f310*/  BSYNC.RECONVERGENT B2 ;  /* 0x0000000000027941 */ /* 0x000fea0003800200 */
.L_x_10231:
        /* <DEDUP_REMOVED lines=61> */
.L_x_10229:
[----:B------:R-:W-:Y:S05]  /*1f6f0*/  BSYNC.RECONVERGENT B1 ;  /* 0x0000000000017941 */ /* 0x000fea0003800200 */
.L_x_10228:
        /* <DEDUP_REMOVED lines=13> */
[----:B------:R-:W-:Y:S01]  /*1f7d0*/  @P2 FADD.FTZ R107, R107, R76 ;  /* 0x0000004c6b6b2221 */ /* 0x000fe20000010000 */
[----:B------:R-:W-:-:S04]  /*1f7e0*/  @!P2 MOV R107, R76 ;  /* 0x0000004c006ba202 */ /* 0x000fc80000000f00 */
        /* <DEDUP_REMOVED lines=10> */
.L_x_10235:
        /* <DEDUP_REMOVED lines=13> */
.L_x_10237:
[----:B------:R-:W-:Y:S05]  /*1f960*/  BSYNC.RECONVERGENT B2 ;  /* 0x0000000000027941 */ /* 0x000fea0003800200 */
.L_x_10236:
        /* <DEDUP_REMOVED lines=61> */
.L_x_10234:
[----:B------:R-:W-:Y:S05]  /*1fd40*/  BSYNC.RECONVERGENT B1 ;  /* 0x0000000000017941 */ /* 0x000fea0003800200 */
.L_x_10233:
        /* <DEDUP_REMOVED lines=22> */
.L_x_10240:
        /* <DEDUP_REMOVED lines=13> */
.L_x_10242:
[----:B------:R-:W-:Y:S05]  /*1ff80*/  BSYNC.RECONVERGENT B2 ;  /* 0x0000000000027941 */ /* 0x000fea0003800200 */
.L_x_10241:
        /* <DEDUP_REMOVED lines=61> */
.L_x_10239:
[----:B------:R-:W-:Y:S05]  /*20360*/  BSYNC.RECONVERGENT B1 ;  /* 0x0000000000017941 */ /* 0x000fea0003800200 */
.L_x_10238:
        /* <DEDUP_REMOVED lines=25> */
.L_x_10245:
        /* <DEDUP_REMOVED lines=13> */
.L_x_10247:
[----:B------:R-:W-:Y:S05]  /*205d0*/  BSYNC.RECONVERGENT B2 ;  /* 0x0000000000027941 */ /* 0x000fea0003800200 */
.L_x_10246:
        /* <DEDUP_REMOVED lines=61> */
.L_x_10244:
[----:B------:R-:W-:Y:S05]  /*209b0*/  BSYNC.RECONVERGENT B1 ;  /* 0x0000000000017941 */ /* 0x000fea0003800200 */
.L_x_10243:
        /* <DEDUP_REMOVED lines=22> */
.L_x_10250:
        /* <DEDUP_REMOVED lines=13> */
.L_x_10252:
[----:B------:R-:W-:Y:S05]  /*20bf0*/  BSYNC.RECONVERGENT B2 ;  /* 0x0000000000027941 */ /* 0x000fea0003800200 */
.L_x_10251:
        /* <DEDUP_REMOVED lines=61> */
.L_x_10249:
[----:B------:R-:W-:Y:S05]  /*20fd0*/  BSYNC.RECONVERGENT B1 ;  /* 0x0000000000017941 */ /* 0x000fea0003800200 */
.L_x_10248:
        /* <DEDUP_REMOVED lines=25> */
.L_x_10255:
        /* <DEDUP_REMOVED lines=13> */
.L_x_10257:
[----:B------:R-:W-:Y:S05]  /*21240*/  BSYNC.RECONVERGENT B2 ;  /* 0x0000000000027941 */ /* 0x000fea0003800200 */
.L_x_10256:
        /* <DEDUP_REMOVED lines=61> */
.L_x_10254:
[----:B------:R-:W-:Y:S05]  /*21620*/  BSYNC.RECONVERGENT B1 ;  /* 0x0000000000017941 */ /* 0x000fea0003800200 */
.L_x_10253:
        /* <DEDUP_REMOVED lines=22> */
.L_x_10260:
        /* <DEDUP_REMOVED lines=13> */
.L_x_10262:
[----:B------:R-:W-:Y:S05]  /*21860*/  BSYNC.RECONVERGENT B2 ;  /* 0x0000000000027941 */ /* 0x000fea0003800200 */
.L_x_10261:
        /* <DEDUP_REMOVED lines=61> */
.L_x_10259:
[----:B------:R-:W-:Y:S05]  /*21c40*/  BSYNC.RECONVERGENT B1 ;  /* 0x0000000000017941 */ /* 0x000fea0003800200 */
.L_x_10258:
        /* <DEDUP_REMOVED lines=25> */
.L_x_10265:
        /* <DEDUP_REMOVED lines=13> */
.L_x_10267:
[----:B------:R-:W-:Y:S05]  /*21eb0*/  BSYNC.RECONVERGENT B2 ;  /* 0x0000000000027941 */ /* 0x000fea0003800200 */
.L_x_10266:
        /* <DEDUP_REMOVED lines=61> */
.L_x_10264:
[----:B------:R-:W-:Y:S05]  /*22290*/  BSYNC.RECONVERGENT B1 ;  /* 0x0000000000017941 */ /* 0x000fea0003800200 */
.L_x_10263:
        /* <DEDUP_REMOVED lines=20> */
.L_x_10270:
        /* <DEDUP_REMOVED lines=13> */
.L_x_10272:
[----:B------:R-:W-:Y:S05]  /*224b0*/  BSYNC.RECONVERGENT B2 ;  /* 0x0000000000027941 */ /* 0x000fea0003800200 */
.L_x_10271:
        /* <DEDUP_REMOVED lines=61> */
.L_x_10269:
[----:B------:R-:W-:Y:S05]  /*22890*/  BSYNC.RECONVERGENT B1 ;  /* 0x0000000000017941 */ /* 0x000fea0003800200 */
.L_x_10268:
        /* <DEDUP_REMOVED lines=25> */
.L_x_10275:
        /* <DEDUP_REMOVED lines=13> */
.L_x_10277:
[----:B------:R-:W-:Y:S05]  /*22b00*/  BSYNC.RECONVERGENT B2 ;  /* 0x0000000000027941 */ /* 0x000fea0003800200 */
.L_x_10276:
        /* <DEDUP_REMOVED lines=61> */
.L_x_10274:
[----:B------:R-:W-:Y:S05]  /*22ee0*/  BSYNC.RECONVERGENT B1 ;  /* 0x0000000000017941 */ /* 0x000fea0003800200 */
.L_x_10273:
        /* <DEDUP_REMOVED lines=20> */
.L_x_10280:
        /* <DEDUP_REMOVED lines=13> */
.L_x_10282:
[----:B------:R-:W-:Y:S05]  /*23100*/  BSYNC.RECONVERGENT B2 ;  /* 0x0000000000027941 */ /* 0x000fea0003800200 */
.L_x_10281:
        /* <DEDUP_REMOVED lines=61> */
.L_x_10279:
[----:B------:R-:W-:Y:S05]  /*234e0*/  BSYNC.RECONVERGENT B1 ;  /* 0x0000000000017941 */ /* 0x000fea0003800200 */
.L_x_10278:
        /* <DEDUP_REMOVED lines=25> */
.L_x_10285:
        /* <DEDUP_REMOVED lines=13> */
.L_x_10287:
[----:B------:R-:W-:Y:S05]  /*23750*/  BSYNC.RECONVERGENT B2 ;  /* 0x0000000000027941 */ /* 0x000fea0003800200 */
.L_x_10286:
        /* <DEDUP_REMOVED lines=61> */
.L_x_10284:
[----:B------:R-:W-:Y:S05]  /*23b30*/  BSYNC.RECONVERGENT B1 ;  /* 0x0000000000017941 */ /* 0x000fea0003800200 */
.L_x_10283:
        /* <DEDUP_REMOVED lines=20> */
.L_x_10290:
        /* <DEDUP_REMOVED lines=15> */
.L_x_10292:
[----:B------:R-:W-:Y:S05]  /*23d70*/  BSYNC.RECONVERGENT B2 ;  /* 0x0000000000027941 */ /* 0x000fea0003800200 */
.L_x_10291:
        /* <DEDUP_REMOVED lines=61> */
.L_x_10289:
[----:B------:R-:W-:Y:S05]  /*24150*/  BSYNC.RECONVERGENT B1 ;  /* 0x0000000000017941 */ /* 0x000fea0003800200 */
.L_x_10288:
        /* <DEDUP_REMOVED lines=11> */
[----:B------:R-:W-:Y:S01]  /*24210*/  @P2 FADD.FTZ R159, R102, R79 ;  /* 0x0000004f669f2221 */ /* 0x000fe20000010000 */
[----:B------:R-:W-:Y:S01]  /*24220*/  @!P2 MOV R159, R79 ;  /* 0x0000004f009fa202 */ /* 0x000fe20000000f00 */
[--C-:B------:R-:W-:Y:S01]  /*24230*/  IMAD.MOV.U32 R102, RZ, RZ, R100.reuse ;  /* 0x000000ffff667224 */ /* 0x100fe200078e0064 */
[----:B------:R-:W-:Y:S02]  /*24240*/  SEL R79, RZ, 0x1, P6 ;  /* 0x00000001ff4f7807 */ /* 0x000fe40003000000 */
[----:B------:R-:W-:Y:S02]  /*24250*/  F2FP.F16.F32.PACK_AB R104, RZ, R159 ;  /* 0x0000009fff68723e */ /* 0x000fe400000000ff */
[----:B------:R-:W-:Y:S02]  /*24260*/  PRMT R100, R79, 0x7610, R100 ;  /* 0x000076104f647816 */ /* 0x000fe40000000064 */
[----:B------:R-:W-:Y:S01]  /*24270*/  PRMT R79, R114, 0x5410, R104 ;  /* 0x00005410724f7816 */ /* 0x000fe20000000068 */
[----:B------:R-:W-:Y:S06]  /*24280*/  BRA `(.L_x_10293) ;  /* 0x0000003000b07947 */ /* 0x000fec0003800000 */
.L_x_10212:
        /* <DEDUP_REMOVED lines=16> */
.L_x_10296:
        /* <DEDUP_REMOVED lines=13> */
.L_x_10298:
[----:B------:R-:W-:Y:S05]  /*24460*/  BSYNC.RECONVERGENT B2 ;  /* 0x0000000000027941 */ /* 0x000fea0003800200 */
.L_x_10297:
        /* <DEDUP_REMOVED lines=58> */
[----:B------:R-:W-:Y:S02]  /*24810*/  HFMA2 R107, -RZ, RZ, 0, 0 ;  /* 0x00000000ff6b7431 */ /* 0x000fe400000001ff */
[----:B------:R-:W-:-:S07]  /*24820*/  IMAD.MOV.U32 R103, RZ, RZ, R102 ;  /* 0x000000ffff677224 */ /* 0x000fce00078e0066 */
.L_x_10295:
[----:B------:R-:W-:Y:S05]  /*24830*/  BSYNC.RECONVERGENT B1 ;  /* 0x0000000000017941 */ /* 0x000fea0003800200 */
.L_x_10294:
[----:B------:R-:W0:Y:S01]  /*24840*/  LDC R102, c[0x0][0x408] ;  /* 0x00010200ff667b82 */ /* 0x000e220000000800 */
[----:B------:R-:W-:Y:S01]  /*24850*/  I2FP.F32.U32 R103, R103 ;  /* 0x0000006700677245 */ /* 0x000fe20000201000 */
[----:B------:R-:W-:Y:S01]  /*24860*/  IMAD.MOV.U32 R110, RZ, RZ, 0x2f800000 ;  /* 0x2f800000ff6e7424 */ /* 0x000fe200078e00ff */
[----:B------:R-:W-:Y:S01]  /*24870*/  LOP3.LUT R118, R118, 0xffffffdf, RZ, 0xc0, !PT ;  /* 0xffffffdf76767812 */ /* 0x000fe200078ec0ff */
[----:B-----5:R-:W-:Y:S01]  /*24880*/  HADD2.F32 R105, -RZ, R76.H0_H0 ;  /* 0x2000004cff697230 */ /* 0x020fe20000004100 */
[----:B------:R-:W-:Y:S01]  /*24890*/  BSSY.RECONVERGENT B1, `(.L_x_10299) ;  /* 0x0000062000017945 */ /* 0x000fe20003800200 */
[----:B------:R-:W-:Y:S01]  /*248a0*/  FFMA.FTZ R103, R103, R110, 1.1641532182693481445e-10 ;  /* 0x2f00000067677423 */ /* 0x000fe2000001006e */
[----:B------:R-:W-:Y:S01]  /*248b0*/  @P2 HADD2.F32 R86, -RZ, R4.H0_H0 ;  /* 0x20000004ff562230 */ /* 0x000fe20000004100 */
[----:B------:R-:W1:Y:S01]  /*248c0*/  LDC R108, c[0x0][0x404] ;  /* 0x00010100ff6c7b82 */ /* 0x000e620000000800 */
[----:B------:R-:W-:Y:S01]  /*248d0*/  MOV R112, 0x2 ;  /* 0x0000000200707802 */ /* 0x000fe20000000f00 */
[----:B0-----:R-:W-:Y:S01]  /*248e0*/  FMUL.FTZ R105, R105, R102 ;  /* 0x0000006669697220 */ /* 0x001fe20000410000 */
[----:B-1----:R-:W-:-:S04]  /*248f0*/  FSETP.GTU.FTZ.AND P3, PT, R103, R108, PT ;  /* 0x0000006c6700720b */ /* 0x002fc80003f7c000 */
        /* <DEDUP_REMOVED lines=16> */
.L_x_10301:
        /* <DEDUP_REMOVED lines=13> */
.L_x_10303:
[----:B------:R-:W-:Y:S05]  /*24ad0*/  BSYNC.RECONVERGENT B2 ;  /* 0x0000000000027941 */ /* 0x000fea0003800200 */
.L_x_10302:
        /* <DEDUP_REMOVED lines=61> */
.L_x_10300:
[----:B------:R-:W-:Y:S05]  /*24eb0*/  BSYNC.RECONVERGENT B1 ;  /* 0x0000000000017941 */ /* 0x000fea0003800200 */
.L_x_10299:
[----:B------:R-:W-:Y:S01]  /*24ec0*/  I2FP.F32.U32 R105, R86 ;  /* 0x0000005600697245 */ /* 0x000fe20000201000 */
[----:B------:R-:W-:Y:S01]  /*24ed0*/  HADD2.F32 R107, -RZ, R76.H1_H1 ;  /* 0x3000004cff6b7230 */ /* 0x000fe20000004100 */
[----:B------:R-:W-:Y:S01]  /*24ee0*/  LOP3.LUT R118, R118, 0xffffffef, RZ, 0xc0, !PT ;  /* 0xffffffef76767812 */ /* 0x000fe200078ec0ff */
        /* <DEDUP_REMOVED lines=22> */
.L_x_10306:
        /* <DEDUP_REMOVED lines=13> */
.L_x_10308:
[----:B------:R-:W-:Y:S05]  /*25120*/  BSYNC.RECONVERGENT B2 ;  /* 0x0000000000027941 */ /* 0x000fea0003800200 */
.L_x_10307:
        /* <DEDUP_REMOVED lines=61> */
.L_x_10305:
[----:B------:R-:W-:Y:S05]  /*25500*/  BSYNC.RECONVERGENT B1 ;  /* 0x0000000000017941 */ /* 0x000fea0003800200 */
.L_x_10304:
        /* <DEDUP_REMOVED lines=25> */
.L_x_10311:
        /* <DEDUP_REMOVED lines=13> */
.L_x_10313:
[----:B------:R-:W-:Y:S05]  /*25770*/  BSYNC.RECONVERGENT B2 ;  /* 0x0000000000027941 */ /* 0x000fea0003800200 */
.L_x_10312:
        /* <DEDUP_REMOVED lines=61> */
.L_x_10310:
[----:B------:R-:W-:Y:S05]  /*25b50*/  BSYNC.RECONVERGENT B1 ;  /* 0x0000000000017941 */ /* 0x000fea0003800200 */
.L_x_10309:
        /* <DEDUP_REMOVED lines=25> */
.L_x_10316:
        /* <DEDUP_REMOVED lines=13> */
.L_x_10318:
[----:B------:R-:W-:Y:S05]  /*25dc0*/  BSYNC.RECONVERGENT B2 ;  /* 0x0000000000027941 */ /* 0x000fea0003800200 */
.L_x_10317:
        /* <DEDUP_REMOVED lines=61> */
.L_x_10315:
[----:B------:R-:W-:Y:S05]  /*261a0*/  BSYNC.RECONVERGENT B1 ;  /* 0x0000000000017941 */ /* 0x000fea0003800200 */
.L_x_10314:
        /* <DEDUP_REMOVED lines=25> */
.L_x_10321:
        /* <DEDUP_REMOVED lines=13> */
.L_x_10323:
[----:B------:R-:W-:Y:S05]  /*26410*/  BSYNC.RECONVERGENT B2 ;  /* 0x0000000000027941 */ /* 0x000fea0003800200 */
.L_x_10322:
        /* <DEDUP_REMOVED lines=61> */
.L_x_10320:
[----:B------:R-:W-:Y:S05]  /*267f0*/  BSYNC.RECONVERGENT B1 ;  /* 0x0000000000017941 */ /* 0x000fea0003800200 */
.L_x_10319:
        /* <DEDUP_REMOVED lines=23> */
.L_x_10326:
        /* <DEDUP_REMOVED lines=13> */
.L_x_10328:
[----:B------:R-:W-:Y:S05]  /*26a40*/  BSYNC.RECONVERGENT B2 ;  /* 0x0000000000027941 */ /* 0x000fea0003800200 */
.L_x_10327:
        /* <DEDUP_REMOVED lines=61> */
.L_x_10325:
[----:B------:R-:W-:Y:S05]  /*26e20*/  BSYNC.RECONVERGENT B1 ;  /* 0x0000000000017941 */ /* 0x000fea0003800200 */
.L_x_10324:
        /* <DEDUP_REMOVED lines=23> */
.L_x_10331:
        /* <DEDUP_REMOVED lines=13> */
.L_x_10333:
[----:B------:R-:W-:Y:S05]  /*27070*/  BSYNC.RECONVERGENT B2 ;  /* 0x0000000000027941 */ /* 0x000fea0003800200 */
.L_x_10332:
        /* <DEDUP_REMOVED lines=61> */
.L_x_10330:
[----:B------:R-:W-:Y:S05]  /*27450*/  BSYNC.RECONVERGENT B1 ;  /* 0x0000000000017941 */ /* 0x000fea0003800200 */
.L_x_10329:
[----:B------:R-:W-:Y:S01]  /*27460*/  I2FP.F32.U32 R159, R122 ;  /* 0x0000007a009f7245 */ /* 0x000fe20000201000 */
[----:B------:R-:W-:Y:S01]  /*27470*/  HADD2.F32 R79, -RZ, R79.H1_H1 ;  /* 0x3000004fff4f7230 */ /* 0x000fe20000004100 */
[----:B------:R-:W-:Y:S02]  /*27480*/  PRMT R78, R114, 0x5410, R78 ;  /* 0x00005410724e7816 */ /* 0x000fe4000000004e */
[----:B------:R-:W-:Y:S01]  /*27490*/  PRMT R77, R112, 0x5410, R77 ;  /* 0x00005410704d7816 */ /* 0x000fe2000000004d */
[----:B------:R-:W-:Y:S01]  /*274a0*/  FFMA.FTZ R159, R159, R110, 1.1641532182693481445e-10 ;  /* 0x2f0000009f9f7423 */ /* 0x000fe2000001006e */
[----:B------:R-:W-:Y:S01]  /*274b0*/  FMUL.FTZ R79, R79, R102 ;  /* 0x000000664f4f7220 */ /* 0x000fe20000410000 */
[----:B------:R-:W-:Y:S01]  /*274c0*/  @P2 HADD2.F32 R110, -RZ, R7.H1_H1 ;  /* 0x30000007ff6e2230 */ /* 0x000fe20000004100 */
[----:B------:R-:W-:Y:S01]  /*274d0*/  PRMT R76, R104, 0x5410, R76 ;  /* 0x00005410684c7816 */ /* 0x000fe2000000004c */
[----:B------:R-:W-:Y:S01]  /*274e0*/  IMAD.MOV.U32 R102, RZ, RZ, R106 ;  /* 0x000000ffff667224 */ /* 0x000fe200078e006a */
[----:B------:R-:W-:-:S04]  /*274f0*/  FSETP.GTU.FTZ.AND P5, PT, R159, R108, PT ;  /* 0x0000006c9f00720b */ /* 0x000fc80003fbc000 */
[----:B------:R-:W-:Y:S02]  /*27500*/  FSEL R159, R79, RZ, !P5 ;  /* 0x000000ff4f9f7208 */ /* 0x000fe40006800000 */
[----:B------:R-:W-:-:S03]  /*27510*/  PLOP3.LUT P5, PT, P5, PT, PT, 0x8, 0x80 ;  /* 0x000000000080781c */ /* 0x000fc60002fae170 */
[----:B------:R-:W-:-:S05]  /*27520*/  @P2 FADD.FTZ R159, R110, R159 ;  /* 0x0000009f6e9f2221 */ /* 0x000fca0000010000 */
[----:B------:R-:W-:-:S04]  /*27530*/  F2FP.F16.F32.PACK_AB R79, RZ, R159 ;  /* 0x0000009fff4f723e */ /* 0x000fc800000000ff */
[----:B------:R-:W-:-:S07]  /*27540*/  PRMT R79, R124, 0x5410, R79 ;  /* 0x000054107c4f7816 */ /* 0x000fce000000004f */
.L_x_10293:
        /* <DEDUP_REMOVED lines=44> */
.L_x_10211:
[----:B------:R-:W-:Y:S05]  /*27810*/  BSYNC.RECONVERGENT B0 ;  /* 0x0000000000007941 */ /* 0x000fea0003800200 */
.L_x_10210:
        /* <DEDUP_REMOVED lines=137> */
.L_x_10335:
[----:B------:R-:W-:Y:S05]  /*280b0*/  BSYNC.RECONVERGENT B0 ;  /* 0x0000000000007941 */ /* 0x000fea0003800200 */
.L_x_10334:
        /* <DEDUP_REMOVED lines=12> */
.L_x_10337:
[----:B------:R-:W-:Y:S05]  /*28180*/  BSYNC.RECONVERGENT B0 ;  /* 0x0000000000007941 */ /* 0x000fea0003800200 */
.L_x_10336:
        /* <DEDUP_REMOVED lines=97> */
[----:B------:R-:W-:Y:S01]  /*287a0*/  VIADD R98, R98, 0x100 ;  /* 0x0000010062627836 */ /* 0x000fe20000000000 */
[----:B------:R-:W-:-:S05]  /*287b0*/  F2FP.F16.F32.PACK_AB R79, R108, R173 ;  /* 0x000000ad6c4f723e */ /* 0x000fca00000000ff */
[----:B------:R1:W-:Y:S02]  /*287c0*/  STG.E.128 desc[UR8][R162.64], R76 ;  /* 0x0000004ca2007986 */ /* 0x0003e4000c101d08 */
.L_x_10339:
[----:B------:R-:W-:Y:S05]  /*287d0*/  BSYNC.RECONVERGENT B0 ;  /* 0x0000000000007941 */ /* 0x000fea0003800200 */
.L_x_10338:
        /* <DEDUP_REMOVED lines=31> */
[----:B------:R-:W-:Y:S02]  /*289d0*/  F2FP.F16.F32.PACK_AB R77, R104, R165 ;  /* 0x000000a5684d723e */ /* 0x000fe400000000ff */
[----:B------:R-:W-:Y:S02]  /*289e0*/  F2FP.F16.F32.PACK_AB R79, R108, R173 ;  /* 0x000000ad6c4f723e */ /* 0x000fe400000000ff */
[----:B------:R-:W-:-:S03]  /*289f0*/  IADD3 R98, PT, PT, R98, 0x100, RZ ;  /* 0x0000010062627810 */ /* 0x000fc60007ffe0ff */
[----:B------:R2:W-:Y:S04]  /*28a00*/  STG.E.128 desc[UR8][R162.64], R76 ;  /* 0x0000004ca2007986 */ /* 0x0005e8000c101d08 */
.L_x_10341:
[----:B------:R-:W-:Y:S05]  /*28a10*/  BSYNC.RECONVERGENT B0 ;  /* 0x0000000000007941 */ /* 0x000fea0003800200 */
.L_x_10340:
        /* <DEDUP_REMOVED lines=35> */
.L_x_10343:
[----:B------:R-:W-:Y:S05]  /*28c50*/  BSYNC.RECONVERGENT B0 ;  /* 0x0000000000007941 */ /* 0x000fea0003800200 */
.L_x_10342:
        /* <DEDUP_REMOVED lines=28> */
[----:B------:R-:W-:-:S02]  /*28e20*/  F2FP.F16.F32.PACK_AB R79, R0, R79 ;  /* 0x0000004f004f723e */ /* 0x000fc400000000ff */
[----:B------:R-:W-:Y:S02]  /*28e30*/  F2FP.F16.F32.PACK_AB R78, R106, R169 ;  /* 0x000000a96a4e723e */ /* 0x000fe400000000ff */
[----:B------:R-:W-:Y:S02]  /*28e40*/  F2FP.F16.F32.PACK_AB R77, R104, R77 ;  /* 0x0000004d684d723e */ /* 0x000fe400000000ff */
[----:B------:R-:W-:-:S05]  /*28e50*/  F2FP.F16.F32.PACK_AB R76, R165, R76 ;  /* 0x0000004ca54c723e */ /* 0x000fca00000000ff */
[----:B------:R4:W-:Y:S02]  /*28e60*/  STG.E.128 desc[UR8][R162.64], R76 ;  /* 0x0000004ca2007986 */ /* 0x0009e4000c101d08 */
.L_x_10345:
[----:B------:R-:W-:Y:S05]  /*28e70*/  BSYNC.RECONVERGENT B0 ;  /* 0x0000000000007941 */ /* 0x000fea0003800200 */
.L_x_10344:
[----:B01234-:R-:W0:Y:S01]  /*28e80*/  LDC.64 R76, c[0x0][0x380] ;  /* 0x0000e000ff4c7b82 */ /* 0x01fe220000000a00 */
[----:B------:R-:W-:Y:S01]  /*28e90*/  UPLOP3.LUT UP1, UPT, UPT, UPT, UP1, 0x40, 0x4 ;  /* 0x000000000004789c */ /* 0x000fe20003f2e810 */
[----:B0-----:R-:W-:-:S04]  /*28ea0*/  IADD3 R80, PT, PT, R80, R76, RZ ;  /* 0x0000004c50507210 */ /* 0x001fc80007ffe0ff */
[----:B------:R-:W-:-:S13]  /*28eb0*/  ISETP.GE.AND P0, PT, R80, R77, PT ;  /* 0x0000004d5000720c */ /* 0x000fda0003f06270 */
[----:B------:R-:W-:Y:S05]  /*28ec0*/  @!P0 BRA `(.L_x_10346) ;  /* 0xfffffd7c00d48947 */ /* 0x000fea000383ffff */
[----:B------:R-:W-:Y:S05]  /*28ed0*/  EXIT ;  /* 0x000000000000794d */ /* 0x000fea0003800000 */
.L_x_10347:
        /* <DEDUP_REMOVED lines=10> */
.L_x_18050:


//--------------------- .text._ZN10layer_norm31ln_parallel_residual_fwd_kernelINS_13Kernel_traitsIf6__halfS2_S2_fjLj8192ELj1ELj1ELj8ELj16ENS_18Kernel_traits_baseILj8192EfS2_S2_S2_fjLj256EEEEELb1ELb1ELb1EEEvNS_9FwdParamsE --------------------------
	.section	.text._ZN10layer_norm31ln_parallel_residual_fwd_kernelINS_13Kernel_traitsIf6__halfS2_S2_fjLj8192ELj1ELj1ELj8ELj16ENS_18Kernel_traits_baseILj8192EfS2_S2_S2_fjLj256EEEEELb1ELb1ELb1EEEvNS_9FwdParamsE,"ax",@progbits
	.align	128
        .global         _ZN10layer_norm31ln_parallel_residual_fwd_kernelINS_13Kernel_traitsIf6__halfS2_S2_fjLj8192ELj1ELj1ELj8ELj16ENS_18Kernel_traits_baseILj8192EfS2_S2_S2_fjLj256EEEEELb1ELb1ELb1EEEvNS_9FwdParamsE
        .type           _ZN10layer_norm31ln_parallel_residual_fwd_kernelINS_13Kernel_traitsIf6__halfS2_S2_fjLj8192ELj1ELj1ELj8ELj16ENS_18Kernel_traits_baseILj8192EfS2_S2_S2_fjLj256EEEEELb1ELb1ELb1EEEvNS_9FwdParamsE,@function
        .size           _ZN10layer_norm31ln_parallel_residual_fwd_kernelINS_13Kernel_traitsIf6__halfS2_S2_fjLj8192ELj1ELj1ELj8ELj16ENS_18Kernel_traits_baseILj8192EfS2_S2_S2_fjLj256EEEEELb1ELb1ELb1EEEvNS_9FwdParamsE,(.L_x_18051 - _ZN10layer_norm31ln_parallel_residual_fwd_kernelINS_13Kernel_traitsIf6__halfS2_S2_fjLj8192ELj1ELj1ELj8ELj16ENS_18Kernel_traits_baseILj8192EfS2_S2_S2_fjLj256EEEEELb1ELb1ELb1EEEvNS_9FwdParamsE)
        .other          _ZN10layer_norm31ln_parallel_residual_fwd_kernelINS_13Kernel_traitsIf6__halfS2_S2_fjLj8192ELj1ELj1ELj8ELj16ENS_18Kernel_traits_baseILj8192EfS2_S2_S2_fjLj256EEEEELb1ELb1ELb1EEEvNS_9FwdParamsE,@"STO_CUDA_ENTRY STV_DEFAULT"
_ZN10layer_norm31ln_parallel_residual_fwd_kernelINS_13Kernel_traitsIf6__halfS2_S2_fjLj8192ELj1ELj1ELj8ELj16ENS_18Kernel_traits_baseILj8192EfS2_S2_S2_fjLj256EEEEELb1ELb1ELb1EEEvNS_9FwdParamsE:
.text._ZN10layer_norm31ln_parallel_residual_fwd_kernelINS_13Kernel_traitsIf6__halfS2_S2_fjLj8192ELj1ELj1ELj8ELj16ENS_18Kernel_traits_baseILj8192EfS2_S2_S2_fjLj256EEEEELb1ELb1ELb1EEEvNS_9FwdParamsE:
        /* <DEDUP_REMOVED lines=61> */
.L_x_10348:
        /* <DEDUP_REMOVED lines=26> */
.L_x_10349:
        /* <DEDUP_REMOVED lines=81> */
.L_x_10654:
        /* <DEDUP_REMOVED lines=46> */
.L_x_10352:
        /* <DEDUP_REMOVED lines=12> */
.L_x_10353:
        /* <DEDUP_REMOVED lines=50> */
.L_x_10351:
[----:B------:R-:W-:Y:S01]  /*1140*/  I2FP.F32.U32 R81, R80 ;  /* 0x0000005000517245 */ /* 0x000fe20000201000 */
[----:B-----5:R-:W-:Y:S01]  /*1150*/  HADD2.F32 R80, -RZ, R72.H0_H0 ;  /* 0x20000048ff507230 */ /* 0x020fe20000004100 */
[----:B------:R-:W-:Y:S01]  /*1160*/  UMOV UR5, UR7 ;  /* 0x0000000700057c82 */ /* 0x000fe20008000000 */
[----:B------:R-:W-:Y:S01]  /*1170*/  UMOV UR4, UR6 ;  /* 0x0000000600047c82 */ /* 0x000fe20008000000 */
[----:B------:R-:W-:Y:S01]  /*1180*/  ISETP.NE.AND P2, PT, R101, 0x1, PT ;  /* 0x000000016500780c */ /* 0x000fe20003f45270 */
[----:B------:R-:W-:Y:S01]  /*1190*/  FFMA.FTZ R81, R81, R0, 1.1641532182693481445e-10 ;  /* 0x2f00000051517423 */ /* 0x000fe20000010000 */
[----:B------:R-:W-:Y:S01]  /*11a0*/  FMUL.FTZ R80, R80, UR5 ;  /* 0x0000000550507c20 */ /* 0x000fe20008410000 */
[----:B------:R-:W-:Y:S02]  /*11b0*/  @P1 HADD2.F32 R120, -RZ, R4.H0_H0 ;  /* 0x20000004ff781230 */ /* 0x000fe40000004100 */
[----:B------:R-:W-:Y:S01]  /*11c0*/  IMAD.MOV.U32 R103, RZ, RZ, 0x2 ;  /* 0x00000002ff677424 */ /* 0x000fe200078e00ff */
[----:B------:R-:W-:-:S02]  /*11d0*/  FSETP.GTU.FTZ.AND P0, PT, R81, UR4, PT ;  /* 0x0000000451007c0b */ /* 0x000fc4000bf1c000 */
[----:B------:R-:W-:Y:S02]  /*11e0*/  MOV R81, R86 ;  /* 0x0000005600517202 */ /* 0x000fe40000000f00 */
        /* <DEDUP_REMOVED lines=14> */
.L_x_10355:
        /* <DEDUP_REMOVED lines=12> */
.L_x_10356:
        /* <DEDUP_REMOVED lines=50> */
.L_x_10354:
        /* <DEDUP_REMOVED lines=23> */
.L_x_10358:
        /* <DEDUP_REMOVED lines=12> */
.L_x_10359:
        /* <DEDUP_REMOVED lines=50> */
.L_x_10357:
[----:B------:R-:W-:Y:S01]  /*1c00*/  I2FP.F32.U32 R81, R81 ;  /* 0x0000005100517245 */ /* 0x000fe20000201000 */
[----:B------:R-:W-:Y:S01]  /*1c10*/  HADD2.F32 R103, -RZ, R73.H0_H0 ;  /* 0x20000049ff677230 */ /* 0x000fe20000004100 */
[----:B------:R-:W-:Y:S01]  /*1c20*/  ISETP.NE.AND P2, PT, R107, 0x1, PT ;  /* 0x000000016b00780c */ /* 0x000fe20003f45270 */
[----:B------:R-:W-:Y:S01]  /*1c30*/  @P1 HADD2.F32 R120, -RZ, R5.H0_H0 ;  /* 0x20000005ff781230 */ /* 0x000fe20000004100 */
[----:B------:R-:W-:Y:S01]  /*1c40*/  MOV R105, R86 ;  /* 0x0000005600697202 */ /* 0x000fe20000000f00 */
[----:B------:R-:W-:Y:S01]  /*1c50*/  FFMA.FTZ R81, R81, R0, 1.1641532182693481445e-10 ;  /* 0x2f00000051517423 */ /* 0x000fe20000010000 */
[----:B------:R-:W-:Y:S01]  /*1c60*/  FMUL.FTZ R103, R103, UR5 ;  /* 0x0000000567677c20 */ /* 0x000fe20008410000 */
[----:B------:R-:W-:-:S03]  /*1c70*/  IMAD.MOV.U32 R109, RZ, RZ, 0x2 ;  /* 0x00000002ff6d7424 */ /* 0x000fc600078e00ff */
        /* <DEDUP_REMOVED lines=15> */
.L_x_10361:
        /* <DEDUP_REMOVED lines=12> */
.L_x_10362:
        /* <DEDUP_REMOVED lines=50> */
.L_x_10360:
[----:B------:R-:W-:Y:S01]  /*2150*/  I2FP.F32.U32 R105, R105 ;  /* 0x0000006900697245 */ /* 0x000fe20000201000 */
[----:B------:R-:W-:Y:S01]  /*2160*/  HADD2.F32 R73, -RZ, R73.H1_H1 ;  /* 0x30000049ff497230 */ /* 0x000fe20000004100 */
[----:B------:R-:W-:Y:S01]  /*2170*/  ISETP.NE.AND P0, PT, R109, 0x1, PT ;  /* 0x000000016d00780c */ /* 0x000fe20003f05270 */
[----:B------:R-:W-:Y:S01]  /*2180*/  @P1 HADD2.F32 R120, -RZ, R5.H1_H1 ;  /* 0x30000005ff781230 */ /* 0x000fe20000004100 */
        /* <DEDUP_REMOVED lines=18> */
.L_x_10364:
        /* <DEDUP_REMOVED lines=12> */
.L_x_10365:
        /* <DEDUP_REMOVED lines=50> */
.L_x_10363:
        /* <DEDUP_REMOVED lines=22> */
.L_x_10367:
        /* <DEDUP_REMOVED lines=12> */
.L_x_10368:
        /* <DEDUP_REMOVED lines=50> */
.L_x_10366:
        /* <DEDUP_REMOVED lines=22> */
.L_x_10370:
        /* <DEDUP_REMOVED lines=12> */
.L_x_10371:
        /* <DEDUP_REMOVED lines=50> */
.L_x_10369:
        /* <DEDUP_REMOVED lines=22> */
.L_x_10373:
        /* <DEDUP_REMOVED lines=12> */
.L_x_10374:
        /* <DEDUP_REMOVED lines=50> */
.L_x_10372:
        /* <DEDUP_REMOVED lines=15> */
.L_x_10350:
[----:B------:R-:W-:Y:S01]  /*3740*/  ISETP.NE.AND P0, PT, R126, 0x1, PT ;  /* 0x000000017e00780c */ /* 0x000fe20003f05270 */
[----:B------:R-:W-:Y:S02]  /*3750*/  HFMA2 R89, -RZ, RZ, 0, 1.1920928955078125e-07 ;  /* 0x00000002ff597431 */ /* 0x000fe400000001ff */
[C---:B------:R-:W-:Y:S01]  /*3760*/  VIADD R80, R2.reuse, 0x8ff34781 ;  /* 0x8ff3478102507836 */ /* 0x040fe20000000000 */
[C---:B------:R-:W-:Y:S01]  /*3770*/  IADD3 R81, PT, PT, R2.reuse, 0x1715609d, RZ ;  /* 0x1715609d02517810 */ /* 0x040fe20007ffe0ff */
[C---:B------:R-:W-:Y:S01]  /*3780*/  VIADD R95, R2.reuse, 0x5384540f ;  /* 0x5384540f025f7836 */ /* 0x040fe20000000000 */
[C---:B------:R-:W-:Y:S01]  /*3790*/  IADD3 R121, PT, PT, R2.reuse, 0x3c6ef372, RZ ;  /* 0x3c6ef37202797810 */ /* 0x040fe20007ffe0ff */
[C---:B------:R-:W-:Y:S02]  /*37a0*/  VIADD R113, R2.reuse, 0xb54cda56 ;  /* 0xb54cda5602717836 */ /* 0x040fe40000000000 */
[C---:B------:R-:W-:Y:S02]  /*37b0*/  VIADD R123, R2.reuse, 0xf1bbcdc8 ;  /* 0xf1bbcdc8027b7836 */ /* 0x040fe40000000000 */
[----:B------:R-:W-:-:S02]  /*37c0*/  VIADD R124, R2, 0xdaa66d2b ;  /* 0xdaa66d2b027c7836 */ /* 0x000fc40000000000 */
[----:B------:R-:W-:Y:S02]  /*37d0*/  IMAD.MOV.U32 R87, RZ, RZ, R86 ;  /* 0x000000ffff577224 */ /* 0x000fe400078e0056 */
[----:B------:R-:W-:Y:S01]  /*37e0*/  IMAD.MOV.U32 R122, RZ, RZ, R120 ;  /* 0x000000ffff7a7224 */ /* 0x000fe200078e0078 */
[----:B------:R-:W-:Y:S06]  /*37f0*/  @!P0 BRA `(.L_x_10376) ;  /* 0x0000000400008947 */ /* 0x000fec0003800000 */
        /* <DEDUP_REMOVED lines=10> */
.L_x_10377:
        /* <DEDUP_REMOVED lines=12> */
.L_x_10378:
        /* <DEDUP_REMOVED lines=42> */
.L_x_10376:
[----:B------:R-:W-:Y:S01]  /*3c00*/  I2FP.F32.U32 R87, R87 ;  /* 0x0000005700577245 */ /* 0x000fe20000201000 */
[----:B------:R-:W-:Y:S01]  /*3c10*/  UMOV UR4, UR6 ;  /* 0x0000000600047c82 */ /* 0x000fe20008000000 */
[----:B------:R-:W-:Y:S01]  /*3c20*/  ISETP.NE.AND P2, PT, R89, 0x1, PT ;  /* 0x000000015900780c */ /* 0x000fe20003f45270 */
[----:B-----5:R-:W-:Y:S01]  /*3c30*/  HADD2.F32 R88, -RZ, R72.H0_H0 ;  /* 0x20000048ff587230 */ /* 0x020fe20000004100 */
[----:B------:R-:W-:Y:S01]  /*3c40*/  UMOV UR5, UR7 ;  /* 0x0000000700057c82 */ /* 0x000fe20008000000 */
[----:B------:R-:W-:Y:S01]  /*3c50*/  FFMA.FTZ R87, R87, R0, 1.1641532182693481445e-10 ;  /* 0x2f00000057577423 */ /* 0x000fe20000010000 */
[----:B------:R-:W-:Y:S02]  /*3c60*/  IMAD.MOV.U32 R91, RZ, RZ, 0x2 ;  /* 0x00000002ff5b7424 */ /* 0x000fe400078e00ff */
[----:B------:R-:W-:Y:S02]  /*3c70*/  FMUL.FTZ R88, R88, UR5 ;  /* 0x0000000558587c20 */ /* 0x000fe40008410000 */
        /* <DEDUP_REMOVED lines=14> */
.L_x_10380:
        /* <DEDUP_REMOVED lines=12> */
.L_x_10381:
        /* <DEDUP_REMOVED lines=36> */
[----:B------:R-:W-:-:S03]  /*4060*/  MOV R87, R122 ;  /* 0x0000007a00577202 */ /* 0x000fc60000000f00 */
[----:B------:R-:W-:Y:S01]  /*4070*/  IMAD.WIDE.U32 R90, R90, -0x2daee0ad, RZ ;  /* 0xd2511f535a5a7825 */ /* 0x000fe200078e00ff */
[----:B------:R-:W-:-:S03]  /*4080*/  LOP3.LUT R82, R80, R86, R93, 0x96, !PT ;  /* 0x0000005650527212 */ /* 0x000fc600078e965d */
[----:B------:R-:W-:Y:S01]  /*4090*/  IMAD.MOV.U32 R86, RZ, RZ, R92 ;  /* 0x000000ffff567224 */ /* 0x000fe200078e005c */
[----:B------:R-:W-:Y:S01]  /*40a0*/  LOP3.LUT R84, R100, R88, R91, 0x96, !PT ;  /* 0x0000005864547212 */ /* 0x000fe200078e965b */
[----:B------:R-:W-:Y:S02]  /*40b0*/  IMAD.MOV.U32 R122, RZ, RZ, R90 ;  /* 0x000000ffff7a7224 */ /* 0x000fe400078e005a */
[----:B------:R-:W-:-:S07]  /*40c0*/  IMAD.MOV.U32 R91, RZ, RZ, RZ ;  /* 0x000000ffff5b7224 */ /* 0x000fce00078e00ff */
.L_x_10379:
        /* <DEDUP_REMOVED lines=24> */
.L_x_10383:
        /* <DEDUP_REMOVED lines=12> */
.L_x_10384:
        /* <DEDUP_REMOVED lines=43> */
.L_x_10382:
[----:B------:R-:W-:Y:S01]  /*45c0*/  I2FP.F32.U32 R89, R88 ;  /* 0x0000005800597245 */ /* 0x000fe20000201000 */
[----:B------:R-:W-:Y:S01]  /*45d0*/  HADD2.F32 R72, -RZ, R72.H1_H1 ;  /* 0x30000048ff487230 */ /* 0x000fe20000004100 */
[----:B------:R-:W-:Y:S01]  /*45e0*/  ISETP.NE.AND P2, PT, R90, 0x1, PT ;  /* 0x000000015a00780c */ /* 0x000fe20003f45270 */
[----:B------:R-:W-:Y:S02]  /*45f0*/  HFMA2 R91, -RZ, RZ, 0, 1.1920928955078125e-07 ;  /* 0x00000002ff5b7431 */ /* 0x000fe400000001ff */
        /* <DEDUP_REMOVED lines=16> */
.L_x_10386:
        /* <DEDUP_REMOVED lines=12> */
.L_x_10387:
        /* <DEDUP_REMOVED lines=43> */
.L_x_10385:
        /* <DEDUP_REMOVED lines=24> */
.L_x_10389:
        /* <DEDUP_REMOVED lines=12> */
.L_x_10390:
        /* <DEDUP_REMOVED lines=43> */
.L_x_10388:
[----:B------:R-:W-:Y:S01]  /*4f60*/  I2FP.F32.U32 R89, R89 ;  /* 0x0000005900597245 */ /* 0x000fe20000201000 */
[----:B------:R-:W-:Y:S01]  /*4f70*/  HADD2.F32 R90, -RZ, R73.H0_H0 ;  /* 0x20000049ff5a7230 */ /* 0x000fe20000004100 */
        /* <DEDUP_REMOVED lines=18> */
.L_x_10392:
        /* <DEDUP_REMOVED lines=12> */
.L_x_10393:
        /* <DEDUP_REMOVED lines=43> */
.L_x_10391:
[----:B------:R-:W-:Y:S01]  /*5410*/  I2FP.F32.U32 R89, R89 ;  /* 0x0000005900597245 */ /* 0x000fe20000201000 */
[----:B------:R-:W-:Y:S01]  /*5420*/  HADD2.F32 R90, -RZ, R117.H0_H0 ;  /* 0x20000075ff5a7230 */ /* 0x000fe20000004100 */
[----:B------:R-:W-:Y:S01]  /*5430*/  ISETP.NE.AND P2, PT, R93, 0x1, PT ;  /* 0x000000015d00780c */ /* 0x000fe20003f45270 */
[----:B------:R-:W-:Y:S01]  /*5440*/  @P1 HADD2.F32 R92, -RZ, R5.H0_H0 ;  /* 0x20000005ff5c1230 */ /* 0x000fe20000004100 */
[----:B------:R-:W-:Y:S01]  /*5450*/  MOV R91, R86 ;  /* 0x00000056005b7202 */ /* 0x000fe20000000f00 */
[----:B------:R-:W-:Y:S01]  /*5460*/  FFMA.FTZ R89, R89, R0, 1.1641532182693481445e-10 ;  /* 0x2f00000059597423 */ /* 0x000fe20000010000 */
[----:B------:R-:W-:-:S04]  /*5470*/  FMUL.FTZ R90, R90, UR5 ;  /* 0x000000055a5a7c20 */ /* 0x000fc80008410000 */
[----:B------:R-:W-:-:S04]  /*5480*/  FSETP.GTU.FTZ.AND P0, PT, R89, UR4, PT ;  /* 0x0000000459007c0b */ /* 0x000fc8000bf1c000 */
        /* <DEDUP_REMOVED lines=16> */
.L_x_10395:
        /* <DEDUP_REMOVED lines=12> */
.L_x_10396:
        /* <DEDUP_REMOVED lines=43> */
.L_x_10394:
[----:B------:R-:W-:Y:S01]  /*5900*/  ISETP.NE.AND P3, PT, R90, 0x1, PT ;  /* 0x000000015a00780c */ /* 0x000fe20003f65270 */
[----:B------:R-:W-:Y:S01]  /*5910*/  HADD2.F32 R73, -RZ, R73.H1_H1 ;  /* 0x30000049ff497230 */ /* 0x000fe20000004100 */
[----:B------:R-:W-:Y:S01]  /*5920*/  I2FP.F32.U32 R91, R91 ;  /* 0x0000005b005b7245 */ /* 0x000fe20000201000 */
[----:B------:R-:W-:-:S03]  /*5930*/  IMAD.MOV.U32 R93, RZ, RZ, 0x2 ;  /* 0x00000002ff5d7424 */ /* 0x000fc600078e00ff */
[----:B------:R-:W-:Y:S01]  /*5940*/  FMUL.FTZ R105, R73, UR5 ;  /* 0x0000000549697c20 */ /* 0x000fe20008410000 */
[----:B------:R-:W-:Y:S01]  /*5950*/  FFMA.FTZ R91, R91, R0, 1.1641532182693481445e-10 ;  /* 0x2f0000005b5b7423 */ /* 0x000fe20000010000 */
[----:B------:R-:W-:-:S04]  /*5960*/  IMAD.MOV.U32 R73, RZ, RZ, R86 ;  /* 0x000000ffff497224 */ /* 0x000fc800078e0056 */
[----:B------:R-:W-:-:S04]  /*5970*/  FSETP.GTU.FTZ.AND P0, PT, R91, UR4, PT ;  /* 0x000000045b007c0b */ /* 0x000fc8000bf1c000 */
        /* <DEDUP_REMOVED lines=11> */
.L_x_10398:
        /* <DEDUP_REMOVED lines=12> */
.L_x_10399:
        /* <DEDUP_REMOVED lines=43> */
.L_x_10397:
        /* <DEDUP_REMOVED lines=9> */
[----:B------:R-:W-:-:S05]  /*5e30*/  FSEL R90, R90, RZ, !P0 ;  /* 0x000000ff5a5a7208 */ /* 0x000fca0004000000 */
[----:B------:R-:W-:Y:S01]  /*5e40*/  FADD.FTZ R73, R105, R90 ;  /* 0x0000005a69497221 */ /* 0x000fe20000010000 */
[----:B------:R-:W-:-:S03]  /*5e50*/  SEL R90, RZ, 0x1, P0 ;  /* 0x00000001ff5a7807 */ /* 0x000fc60000000000 */
        /* <DEDUP_REMOVED lines=12> */
.L_x_10401:
        /* <DEDUP_REMOVED lines=12> */
.L_x_10402:
        /* <DEDUP_REMOVED lines=43> */
.L_x_10400:
        /* <DEDUP_REMOVED lines=19> */
.L_x_10404:
        /* <DEDUP_REMOVED lines=12> */
.L_x_10405:
        /* <DEDUP_REMOVED lines=43> */
.L_x_10403:
[----:B------:R-:W-:Y:S01]  /*6730*/  I2FP.F32.U32 R91, R91 ;  /* 0x0000005b005b7245 */ /* 0x000fe20000201000 */
[----:B------:R-:W-:Y:S02]  /*6740*/  HADD2.F32 R92, -RZ, R118.H0_H0 ;  /* 0x20000076ff5c7230 */ /* 0x000fe40000004100 */
[----:B------:R-:W-:Y:S02]  /*6750*/  IMAD.MOV.U32 R93, RZ, RZ, R86 ;  /* 0x000000ffff5d7224 */ /* 0x000fe400078e0056 */
[----:B------:R-:W-:Y:S01]  /*6760*/  FFMA.FTZ R91, R91, R0, 1.1641532182693481445e-10 ;  /* 0x2f0000005b5b7423 */ /* 0x000fe20000010000 */
[----:B------:R-:W-:-:S04]  /*6770*/  FMUL.FTZ R92, R92, UR5 ;  /* 0x000000055c5c7c20 */ /* 0x000fc80008410000 */
[----:B------:R-:W-:Y:S01]  /*6780*/  FSETP.GTU.FTZ.AND P0, PT, R91, UR4, PT ;  /* 0x000000045b007c0b */ /* 0x000fe2000bf1c000 */
[----:B------:R-:W-:-:S03]  /*6790*/  @P1 HADD2.F32 R91, -RZ, R6.H0_H0 ;  /* 0x20000006ff5b1230 */ /* 0x000fc60000004100 */
[----:B------:R-:W-:-:S05]  /*67a0*/  FSEL R92, R92, RZ, !P0 ;  /* 0x000000ff5c5c7208 */ /* 0x000fca0004000000 */
[----:B------:R-:W-:-:S04]  /*67b0*/  FADD.FTZ R92, R107, R92 ;  /* 0x0000005c6b5c7221 */ /* 0x000fc80000010000 */
[--C-:B------:R-:W-:Y:S01]  /*67c0*/  @P1 FADD.FTZ R107, R91, R92.reuse ;  /* 0x0000005c5b6b1221 */ /* 0x100fe20000010000 */
[----:B------:R-:W-:Y:S01]  /*67d0*/  SEL R91, RZ, 0x1, P0 ;  /* 0x00000001ff5b7807 */ /* 0x000fe20000000000 */
[----:B------:R-:W-:Y:S01]  /*67e0*/  @!P1 IMAD.MOV.U32 R107, RZ, RZ, R92 ;  /* 0x000000ffff6b9224 */ /* 0x000fe200078e005c */
[----:B------:R-:W-:Y:S02]  /*67f0*/  ISETP.NE.AND P0, PT, R111, 0x1, PT ;  /* 0x000000016f00780c */ /* 0x000fe40003f05270 */
[----:B------:R-:W-:Y:S02]  /*6800*/  MOV R92, 0x2 ;  /* 0x00000002005c7802 */ /* 0x000fe40000000f00 */
[----:B------:R-:W-:-:S09]  /*6810*/  F2FP.F16.F32.PACK_AB R126, RZ, R107 ;  /* 0x0000006bff7e723e */ /* 0x000fd200000000ff */
        /* <DEDUP_REMOVED lines=9> */
.L_x_10407:
        /* <DEDUP_REMOVED lines=12> */
.L_x_10408:
        /* <DEDUP_REMOVED lines=43> */
.L_x_10406:
[----:B------:R-:W-:Y:S01]  /*6c20*/  I2FP.F32.U32 R93, R93 ;  /* 0x0000005d005d7245 */ /* 0x000fe20000201000 */
[----:B------:R-:W-:Y:S01]  /*6c30*/  HADD2.F32 R74, -RZ, R74.H1_H1 ;  /* 0x3000004aff4a7230 */ /* 0x000fe20000004100 */
[----:B------:R-:W-:Y:S01]  /*6c40*/  ISETP.NE.AND P4, PT, R92, 0x1, PT ;  /* 0x000000015c00780c */ /* 0x000fe20003f85270 */
[----:B------:R-:W-:Y:S02]  /*6c50*/  IMAD.MOV.U32 R111, RZ, RZ, 0x2 ;  /* 0x00000002ff6f7424 */ /* 0x000fe400078e00ff */
        /* <DEDUP_REMOVED lines=15> */
.L_x_10410:
        /* <DEDUP_REMOVED lines=12> */
.L_x_10411:
        /* <DEDUP_REMOVED lines=43> */
.L_x_10409:
[----:B------:R-:W-:Y:S01]  /*70c0*/  I2FP.F32.U32 R93, R74 ;  /* 0x0000004a005d7245 */ /* 0x000fe20000201000 */
[----:B------:R-:W-:Y:S02]  /*70d0*/  HADD2.F32 R74, -RZ, R118.H1_H1 ;  /* 0x30000076ff4a7230 */ /* 0x000fe40000004100 */
[----:B------:R-:W-:Y:S02]  /*70e0*/  IMAD.MOV.U32 R132, RZ, RZ, 0x2 ;  /* 0x00000002ff847424 */ /* 0x000fe400078e00ff */
[----:B------:R-:W-:Y:S01]  /*70f0*/  FFMA.FTZ R93, R93, R0, 1.1641532182693481445e-10 ;  /* 0x2f0000005d5d7423 */ /* 0x000fe20000010000 */
[----:B------:R-:W-:-:S04]  /*7100*/  FMUL.FTZ R74, R74, UR5 ;  /* 0x000000054a4a7c20 */ /* 0x000fc80008410000 */
[----:B------:R-:W-:Y:S01]  /*7110*/  FSETP.GTU.FTZ.AND P4, PT, R93, UR4, PT ;  /* 0x000000045d007c0b */ /* 0x000fe2000bf9c000 */
[----:B------:R-:W-:-:S03]  /*7120*/  @P1 HADD2.F32 R93, -RZ, R6.H1_H1 ;  /* 0x30000006ff5d1230 */ /* 0x000fc60000004100 */
        /* <DEDUP_REMOVED lines=17> */
.L_x_10413:
        /* <DEDUP_REMOVED lines=12> */
.L_x_10414:
        /* <DEDUP_REMOVED lines=43> */
.L_x_10412:
        /* <DEDUP_REMOVED lines=19> */
.L_x_10416:
        /* <DEDUP_REMOVED lines=12> */
.L_x_10417:
        /* <DEDUP_REMOVED lines=43> */
.L_x_10415:
        /* <DEDUP_REMOVED lines=24> */
.L_x_10419:
        /* <DEDUP_REMOVED lines=12> */
.L_x_10420:
        /* <DEDUP_REMOVED lines=43> */
.L_x_10418:
        /* <DEDUP_REMOVED lines=19> */
.L_x_10422:
        /* <DEDUP_REMOVED lines=14> */
.L_x_10423:
        /* <DEDUP_REMOVED lines=43> */
.L_x_10421:
        /* <DEDUP_REMOVED lines=15> */
[----:B------:R-:W-:-:S07]  /*84f0*/  PRMT R75, R127, 0x5410, R75 ;  /* 0x000054107f4b7816 */ /* 0x000fce000000004b */
.L_x_10375:
        /* <DEDUP_REMOVED lines=16> */
[----:B0-----:R-:W-:Y:S01]  /*8600*/  IMAD.WIDE.U32 R124, R97, 0x10, R80 ;  /* 0x00000010617c7825 */ /* 0x001fe200078e0050 */
[----:B------:R-:W-:Y:S01]  /*8610*/  SEL R138, RZ, 0x1, !P3 ;  /* 0x00000001ff8a7807 */ /* 0x000fe20005800000 */
[----:B------:R-:W0:Y:S01]  /*8620*/  @P0 LDC.64 R134, c[0x0][0x398] ;  /* 0x0000e600ff860b82 */ /* 0x000e220000000a00 */
[----:B------:R-:W-:Y:S02]  /*8630*/  SEL R123, RZ, 0x1, !P6 ;  /* 0x00000001ff7b7807 */ /* 0x000fe40007000000 */
[----:B------:R-:W-:Y:S01]  /*8640*/  LOP3.LUT R139, R139, R138, RZ, 0xfc, !PT ;  /* 0x0000008a8b8b7212 */ /* 0x000fe200078efcff */
[----:B------:R3:W-:Y:S01]  /*8650*/  STG.E.128 desc[UR8][R124.64], R72 ;  /* 0x000000487c007986 */ /* 0x0007e2000c101d08 */
[----:B------:R-:W-:Y:S01]  /*8660*/  LOP3.LUT R138, R120, R123, RZ, 0xfc, !PT ;  /* 0x0000007b788a7212 */ /* 0x000fe200078efcff */
[C---:B-1----:R-:W-:Y:S01]  /*8670*/  IMAD.WIDE.U32 R126, R97.reuse, 0x8, R78 ;  /* 0x00000008617e7825 */ /* 0x042fe200078e004e */
[----:B------:R-:W-:-:S04]  /*8680*/  IADD3 R121, PT, PT, R97, 0x100, RZ ;  /* 0x0000010061797810 */ /* 0x000fc80007ffe0ff */
[----:B------:R3:W-:Y:S01]  /*8690*/  STG.E.64 desc[UR8][R126.64], R138 ;  /* 0x0000008a7e007986 */ /* 0x0007e2000c101b08 */
[----:B------:R-:W-:-:S04]  /*86a0*/  IMAD.WIDE.U32 R132, R121, 0x10, R76 ;  /* 0x0000001079847825 */ /* 0x000fc800078e004c */
        /* <DEDUP_REMOVED lines=23> */
.L_x_10424:
        /* <DEDUP_REMOVED lines=19> */
.L_x_10427:
        /* <DEDUP_REMOVED lines=12> */
.L_x_10428:
        /* <DEDUP_REMOVED lines=50> */
.L_x_10426:
        /* <DEDUP_REMOVED lines=20> */
.L_x_10430:
        /* <DEDUP_REMOVED lines=12> */
.L_x_10431:
        /* <DEDUP_REMOVED lines=50> */
.L_x_10429:
        /* <DEDUP_REMOVED lines=24> */
.L_x_10433:
        /* <DEDUP_REMOVED lines=12> */
.L_x_10434:
        /* <DEDUP_REMOVED lines=50> */
.L_x_10432:
[----:B------:R-:W-:Y:S01]  /*97b0*/  I2FP.F32.U32 R89, R88 ;  /* 0x0000005800597245 */ /* 0x000fe20000201000 */
[----:B------:R-:W-:Y:S01]  /*97c0*/  HADD2.F32 R72, -RZ, R72.H1_H1 ;  /* 0x30000048ff487230 */ /* 0x000fe20000004100 */
[----:B------:R-:W-:Y:S01]  /*97d0*/  ISETP.NE.AND P3, PT, R90, 0x1, PT ;  /* 0x000000015a00780c */ /* 0x000fe20003f65270 */
[----:B------:R-:W-:Y:S01]  /*97e0*/  IMAD.MOV.U32 R88, RZ, RZ, R86 ;  /* 0x000000ffff587224 */ /* 0x000fe200078e0056 */
[----:B------:R-:W-:Y:S01]  /*97f0*/  MOV R91, 0x2 ;  /* 0x00000002005b7802 */ /* 0x000fe20000000f00 */
        /* <DEDUP_REMOVED lines=15> */
.L_x_10436:
        /* <DEDUP_REMOVED lines=12> */
.L_x_10437:
        /* <DEDUP_REMOVED lines=50> */
.L_x_10435:
        /* <DEDUP_REMOVED lines=24> */
.L_x_10439:
        /* <DEDUP_REMOVED lines=12> */
.L_x_10440:
        /* <DEDUP_REMOVED lines=50> */
.L_x_10438:
[----:B------:R-:W-:Y:S01]  /*a230*/  I2FP.F32.U32 R89, R89 ;  /* 0x0000005900597245 */ /* 0x000fe20000201000 */
[----:B------:R-:W-:Y:S01]  /*a240*/  HADD2.F32 R90, -RZ, R73.H0_H0 ;  /* 0x20000049ff5a7230 */ /* 0x000fe20000004100 */
        /* <DEDUP_REMOVED lines=18> */
.L_x_10442:
        /* <DEDUP_REMOVED lines=12> */
.L_x_10443:
        /* <DEDUP_REMOVED lines=50> */
.L_x_10441:
        /* <DEDUP_REMOVED lines=9> */
[----:B------:R-:W-:-:S03]  /*a7e0*/  MOV R90, R86 ;  /* 0x00000056005a7202 */ /* 0x000fc60000000f00 */
[--C-:B------:R-:W-:Y:S01]  /*a7f0*/  @P1 FADD.FTZ R127, R92, R89.reuse ;  /* 0x000000595c7f1221 */ /* 0x100fe20000010000 */
[----:B------:R-:W-:Y:S01]  /*a800*/  @!P1 IMAD.MOV.U32 R127, RZ, RZ, R89 ;  /* 0x000000ffff7f9224 */ /* 0x000fe200078e0059 */
[----:B------:R-:W-:Y:S01]  /*a810*/  SEL R89, RZ, 0x1, P2 ;  /* 0x00000001ff597807 */ /* 0x000fe20001000000 */
[----:B------:R-:W-:-:S03]  /*a820*/  IMAD.MOV.U32 R92, RZ, RZ, 0x2 ;  /* 0x00000002ff5c7424 */ /* 0x000fc600078e00ff */
        /* <DEDUP_REMOVED lines=10> */
.L_x_10445:
        /* <DEDUP_REMOVED lines=12> */
.L_x_10446:
        /* <DEDUP_REMOVED lines=50> */
.L_x_10444:
        /* <DEDUP_REMOVED lines=20> */
.L_x_10448:
        /* <DEDUP_REMOVED lines=12> */
.L_x_10449:
        /* <DEDUP_REMOVED lines=50> */
.L_x_10447:
[----:B------:R-:W-:Y:S01]  /*b1d0*/  I2FP.F32.U32 R73, R73 ;  /* 0x0000004900497245 */ /* 0x000fe20000201000 */
[----:B------:R-:W-:Y:S02]  /*b1e0*/  HADD2.F32 R90, -RZ, R117.H1_H1 ;  /* 0x30000075ff5a7230 */ /* 0x000fe40000004100 */
[----:B------:R-:W-:Y:S02]  /*b1f0*/  HFMA2 R126, -RZ, RZ, 0, 1.1920928955078125e-07 ;  /* 0x00000002ff7e7431 */ /* 0x000fe400000001ff */
[----:B------:R-:W-:Y:S02]  /*b200*/  IMAD.MOV.U32 R91, RZ, RZ, R86 ;  /* 0x000000ffff5b7224 */ /* 0x000fe400078e0056 */
[----:B------:R-:W-:Y:S01]  /*b210*/  FFMA.FTZ R73, R73, R0, 1.1641532182693481445e-10 ;  /* 0x2f00000049497423 */ /* 0x000fe20000010000 */
[----:B------:R-:W-:-:S04]  /*b220*/  FMUL.FTZ R90, R90, UR5 ;  /* 0x000000055a5a7c20 */ /* 0x000fc80008410000 */
[----:B------:R-:W-:-:S04]  /*b230*/  FSETP.GTU.FTZ.AND P2, PT, R73, UR4, PT ;  /* 0x0000000449007c0b */ /* 0x000fc8000bf5c000 */
[----:B------:R-:W-:Y:S01]  /*b240*/  FSEL R73, R90, RZ, !P2 ;  /* 0x000000ff5a497208 */ /* 0x000fe20005000000 */
[----:B------:R-:W-:-:S04]  /*b250*/  @P1 HADD2.F32 R90, -RZ, R5.H1_H1 ;  /* 0x30000005ff5a1230 */ /* 0x000fc80000004100 */
[----:B------:R-:W-:-:S04]  /*b260*/  FADD.FTZ R73, R124, R73 ;  /* 0x000000497c497221 */ /* 0x000fc80000010000 */
[--C-:B------:R-:W-:Y:S01]  /*b270*/  @P1 FADD.FTZ R129, R90, R73.reuse ;  /* 0x000000495a811221 */ /* 0x100fe20000010000 */
[----:B------:R-:W-:Y:S01]  /*b280*/  SEL R90, RZ, 0x1, P2 ;  /* 0x00000001ff5a7807 */ /* 0x000fe20001000000 */
[----:B------:R-:W-:Y:S01]  /*b290*/  @!P1 IMAD.MOV.U32 R129, RZ, RZ, R73 ;  /* 0x000000ffff819224 */ /* 0x000fe200078e0049 */
[----:B------:R-:W-:-:S04]  /*b2a0*/  ISETP.NE.AND P2, PT, R93, 0x1, PT ;  /* 0x000000015d00780c */ /* 0x000fc80003f45270 */
        /* <DEDUP_REMOVED lines=10> */
.L_x_10451:
        /* <DEDUP_REMOVED lines=12> */
.L_x_10452:
[----:B-1----:R-:W-:Y:S01]  /*b410*/  IMAD.WIDE.U32 R132, R130, -0x326172a9, RZ ;  /* 0xcd9e8d5782847825 */ /* 0x002fe200078e00ff */
        /* <DEDUP_REMOVED lines=49> */
.L_x_10450:
[----:B------:R-:W-:Y:S01]  /*b730*/  I2FP.F32.U32 R91, R91 ;  /* 0x0000005b005b7245 */ /* 0x000fe20000201000 */
[----:B------:R-:W-:Y:S01]  /*b740*/  HADD2.F32 R92, -RZ, R74.H0_H0 ;  /* 0x2000004aff5c7230 */ /* 0x000fe20000004100 */
[----:B------:R-:W-:Y:S02]  /*b750*/  ISETP.NE.AND P3, PT, R126, 0x1, PT ;  /* 0x000000017e00780c */ /* 0x000fe40003f65270 */
[----:B-1----:R-:W-:Y:S01]  /*b760*/  MOV R132, 0x2 ;  /* 0x0000000200847802 */ /* 0x002fe20000000f00 */
        /* <DEDUP_REMOVED lines=15> */
.L_x_10454:
        /* <DEDUP_REMOVED lines=12> */
.L_x_10455:
        /* <DEDUP_REMOVED lines=48> */
[----:B------:R-:W-:Y:S01]  /*bc20*/  MOV R91, R120 ;  /* 0x00000078005b7202 */ /* 0x000fe20000000f00 */
[----:B------:R-:W-:-:S07]  /*bc30*/  IMAD.MOV.U32 R120, RZ, RZ, R92 ;  /* 0x000000ffff787224 */ /* 0x000fce00078e005c */
.L_x_10453:
        /* <DEDUP_REMOVED lines=24> */
.L_x_10457:
        /* <DEDUP_REMOVED lines=12> */
.L_x_10458:
        /* <DEDUP_REMOVED lines=50> */
.L_x_10456:
        /* <DEDUP_REMOVED lines=19> */
.L_x_10460:
        /* <DEDUP_REMOVED lines=12> */
.L_x_10461:
        /* <DEDUP_REMOVED lines=50> */
.L_x_10459:
        /* <DEDUP_REMOVED lines=24> */
.L_x_10463:
        /* <DEDUP_REMOVED lines=12> */
.L_x_10464:
        /* <DEDUP_REMOVED lines=50> */
.L_x_10462:
        /* <DEDUP_REMOVED lines=19> */
.L_x_10466:
        /* <DEDUP_REMOVED lines=12> */
.L_x_10467:
        /* <DEDUP_REMOVED lines=50> */
.L_x_10465:
[----:B------:R-:W-:Y:S01]  /*d120*/  I2FP.F32.U32 R93, R132 ;  /* 0x00000084005d7245 */ /* 0x000fe20000201000 */
[----:B------:R-:W-:Y:S02]  /*d130*/  HADD2.F32 R132, -RZ, R119.H0_H0 ;  /* 0x20000077ff847230 */ /* 0x000fe40000004100 */
[----:B------:R-:W-:Y:S02]  /*d140*/  HFMA2 R142, -RZ, RZ, 0, 1.1920928955078125e-07 ;  /* 0x00000002ff8e7431 */ /* 0x000fe400000001ff */
        /* <DEDUP_REMOVED lines=21> */
.L_x_10469:
        /* <DEDUP_REMOVED lines=12> */
.L_x_10470:
        /* <DEDUP_REMOVED lines=50> */
.L_x_10468:
        /* <DEDUP_REMOVED lines=19> */
.L_x_10472:
        /* <DEDUP_REMOVED lines=14> */
.L_x_10473:
        /* <DEDUP_REMOVED lines=50> */
.L_x_10471:
        /* <DEDUP_REMOVED lines=12> */
[----:B------:R-:W-:-:S03]  /*dc70*/  PRMT R95, R75, 0x7610, R95 ;  /* 0x000076104b5f7816 */ /* 0x000fc6000000005f */
[----:B------:R-:W-:Y:S01]  /*dc80*/  @P1 FADD.FTZ R137, R143, R132 ;  /* 0x000000848f891221 */ /* 0x000fe20000010000 */
[----:B------:R-:W-:-:S04]  /*dc90*/  @!P1 MOV R137, R132 ;  /* 0x0000008400899202 */ /* 0x000fc80000000f00 */
[----:B------:R-:W-:-:S04]  /*dca0*/  F2FP.F16.F32.PACK_AB R132, RZ, R137 ;  /* 0x00000089ff84723e */ /* 0x000fc800000000ff */
[----:B------:R-:W-:Y:S01]  /*dcb0*/  PRMT R75, R126, 0x5410, R132 ;  /* 0x000054107e4b7816 */ /* 0x000fe20000000084 */
[----:B------:R-:W-:Y:S06]  /*dcc0*/  BRA `(.L_x_10474) ;  /* 0x0000002800ac7947 */ /* 0x000fec0003800000 */
.L_x_10425:
        /* <DEDUP_REMOVED lines=15> */
.L_x_10476:
        /* <DEDUP_REMOVED lines=12> */
.L_x_10477:
        /* <DEDUP_REMOVED lines=50> */
.L_x_10475:
[----:B------:R-:W-:Y:S01]  /*e1a0*/  I2FP.F32.U32 R123, R123 ;  /* 0x0000007b007b7245 */ /* 0x000fe20000201000 */
        /* <DEDUP_REMOVED lines=22> */
.L_x_10479:
        /* <DEDUP_REMOVED lines=12> */
.L_x_10480:
        /* <DEDUP_REMOVED lines=50> */
.L_x_10478:
        /* <DEDUP_REMOVED lines=23> */
.L_x_10482:
        /* <DEDUP_REMOVED lines=12> */
.L_x_10483:
[----:B-1----:R-:W-:Y:S01]  /*e920*/  IMAD.WIDE.U32 R132, R130, -0x326172a9, RZ ;  /* 0xcd9e8d5782847825 */ /* 0x002fe200078e00ff */
        /* <DEDUP_REMOVED lines=44> */
[----:B------:R-:W-:Y:S01]  /*ebf0*/  HFMA2 R129, -RZ, RZ, 0, 0 ;  /* 0x00000000ff817431 */ /* 0x000fe200000001ff */
[----:B------:R-:W-:Y:S02]  /*ec00*/  LOP3.LUT R82, R127, R132, R137, 0x96, !PT ;  /* 0x000000847f527212 */ /* 0x000fe400078e9689 */
[----:B------:R-:W-:Y:S01]  /*ec10*/  MOV R86, R136 ;  /* 0x0000008800567202 */ /* 0x000fe20000000f00 */
[----:B------:R-:W-:Y:S01]  /*ec20*/  IMAD.MOV.U32 R120, RZ, RZ, R134 ;  /* 0x000000ffff787224 */ /* 0x000fe200078e0086 */
[----:B------:R-:W-:-:S07]  /*ec30*/  LOP3.LUT R84, R100, R126, R135, 0x96, !PT ;  /* 0x0000007e64547212 */ /* 0x000fce00078e9687 */
.L_x_10481:
        /* <DEDUP_REMOVED lines=23> */
.L_x_10485:
        /* <DEDUP_REMOVED lines=12> */
.L_x_10486:
        /* <DEDUP_REMOVED lines=50> */
.L_x_10484:
[----:B------:R-:W-:Y:S01]  /*f190*/  I2FP.F32.U32 R129, R126 ;  /* 0x0000007e00817245 */ /* 0x000fe20000201000 */
[----:B------:R-:W-:Y:S01]  /*f1a0*/  HADD2.F32 R73, -RZ, R73.H1_H1 ;  /* 0x30000049ff497230 */ /* 0x000fe20000004100 */
[----:B------:R-:W-:Y:S01]  /*f1b0*/  ISETP.NE.AND P2, PT, R131, 0x1, PT ;  /* 0x000000018300780c */ /* 0x000fe20003f45270 */
[----:B------:R-:W-:Y:S02]  /*f1c0*/  @P1 HADD2.F32 R126, -RZ, R5.H1_H1 ;  /* 0x30000005ff7e1230 */ /* 0x000fe40000004100 */
[----:B------:R-:W-:Y:S01]  /*f1d0*/  FFMA.FTZ R129, R129, R0, 1.1641532182693481445e-10 ;  /* 0x2f00000081817423 */ /* 0x000fe20000010000 */
[----:B------:R-:W-:Y:S01]  /*f1e0*/  FMUL.FTZ R73, R73, UR5 ;  /* 0x0000000549497c20 */ /* 0x000fe20008410000 */
[----:B-1----:R-:W-:-:S03]  /*f1f0*/  IMAD.MOV.U32 R133, RZ, RZ, 0x2 ;  /* 0x00000002ff857424 */ /* 0x002fc600078e00ff */
        /* <DEDUP_REMOVED lines=16> */
.L_x_10488:
        /* <DEDUP_REMOVED lines=12> */
.L_x_10489:
        /* <DEDUP_REMOVED lines=50> */
.L_x_10487:
        /* <DEDUP_REMOVED lines=22> */
.L_x_10491:
        /* <DEDUP_REMOVED lines=12> */
.L_x_10492:
        /* <DEDUP_REMOVED lines=50> */
.L_x_10490:
        /* <DEDUP_REMOVED lines=22> */
.L_x_10494:
        /* <DEDUP_REMOVED lines=12> */
.L_x_10495:
        /* <DEDUP_REMOVED lines=50> */
.L_x_10493:
        /* <DEDUP_REMOVED lines=22> */
.L_x_10497:
        /* <DEDUP_REMOVED lines=12> */
.L_x_10498:
        /* <DEDUP_REMOVED lines=50> */
.L_x_10496:
        /* <DEDUP_REMOVED lines=14> */
.L_x_10474:
        /* <DEDUP_REMOVED lines=8> */
[----:B------:R-:W-:Y:S01]  /*10800*/  IMAD.WIDE.U32 R140, R121, 0x10, R80 ;  /* 0x00000010798c7825 */ /* 0x000fe200078e0050 */
[----:B------:R-:W-:-:S02]  /*10810*/  ISETP.NE.AND P6, PT, R138, RZ, PT ;  /* 0x000000ff8a00720c */ /* 0x000fc40003fc5270 */
[----:B------:R-:W-:Y:S02]  /*10820*/  SEL R124, RZ, 0x1000000, !P3 ;  /* 0x01000000ff7c7807 */ /* 0x000fe40005800000 */
[----:B------:R-:W-:Y:S01]  /*10830*/  SEL R139, RZ, 0x10000, !P4 ;  /* 0x00010000ff8b7807 */ /* 0x000fe20006000000 */
[----:B------:R2:W-:Y:S01]  /*10840*/  STG.E.128 desc[UR8][R140.64], R72 ;  /* 0x000000488c007986 */ /* 0x0005e2000c101d08 */
[----:B------:R-:W-:Y:S02]  /*10850*/  SEL R122, RZ, 0x100, !P5 ;  /* 0x00000100ff7a7807 */ /* 0x000fe40006800000 */
[----:B------:R-:W-:Y:S02]  /*10860*/  LOP3.LUT R151, R151, R132, R126, 0xfe, !PT ;  /* 0x0000008497977212 */ /* 0x000fe400078efe7e */
[----:B------:R-:W-:Y:S02]  /*10870*/  SEL R150, RZ, 0x1, !P2 ;  /* 0x00000001ff967807 */ /* 0x000fe40005000000 */
[----:B------:R-:W-:Y:S01]  /*10880*/  LOP3.LUT R122, R122, R124, R139, 0xfe, !PT ;  /* 0x0000007c7a7a7212 */ /* 0x000fe200078efe8b */
[----:B------:R-:W-:Y:S01]  /*10890*/  VIADD R139, R97, 0x200 ;  /* 0x00000200618b7836 */ /* 0x000fe20000000000 */
[----:B------:R-:W-:-:S02]  /*108a0*/  SEL R143, RZ, 0x1, !P6 ;  /* 0x00000001ff8f7807 */ /* 0x000fc40007000000 */
        /* <DEDUP_REMOVED lines=28> */
.L_x_10499:
        /* <DEDUP_REMOVED lines=19> */
.L_x_10502:
        /* <DEDUP_REMOVED lines=12> */
.L_x_10503:
        /* <DEDUP_REMOVED lines=50> */
.L_x_10501:
        /* <DEDUP_REMOVED lines=20> */
.L_x_10505:
        /* <DEDUP_REMOVED lines=12> */
.L_x_10506:
        /* <DEDUP_REMOVED lines=50> */
.L_x_10504:
        /* <DEDUP_REMOVED lines=24> */
.L_x_10508:
        /* <DEDUP_REMOVED lines=12> */
.L_x_10509:
        /* <DEDUP_REMOVED lines=50> */
.L_x_10507:
        /* <DEDUP_REMOVED lines=20> */
.L_x_10511:
        /* <DEDUP_REMOVED lines=12> */
.L_x_10512:
        /* <DEDUP_REMOVED lines=50> */
.L_x_10510:
        /* <DEDUP_REMOVED lines=24> */
.L_x_10514:
        /* <DEDUP_REMOVED lines=12> */
.L_x_10515:
        /* <DEDUP_REMOVED lines=50> */
.L_x_10513:
        /* <DEDUP_REMOVED lines=20> */
.L_x_10517:
        /* <DEDUP_REMOVED lines=12> */
.L_x_10518:
        /* <DEDUP_REMOVED lines=50> */
.L_x_10516:
        /* <DEDUP_REMOVED lines=10> */
[--C-:B-1----:R-:W-:Y:S01]  /*12a40*/  @P1 FADD.FTZ R145, R92, R89.reuse ;  /* 0x000000595c911221 */ /* 0x102fe20000010000 */
        /* <DEDUP_REMOVED lines=13> */
.L_x_10520:
        /* <DEDUP_REMOVED lines=12> */
.L_x_10521:
        /* <DEDUP_REMOVED lines=50> */
.L_x_10519:
[----:B------:R-:W-:Y:S01]  /*12f00*/  I2FP.F32.U32 R91, R90 ;  /* 0x0000005a005b7245 */ /* 0x000fe20000201000 */
[----:B------:R-:W-:Y:S01]  /*12f10*/  HADD2.F32 R73, -RZ, R73.H1_H1 ;  /* 0x30000049ff497230 */ /* 0x000fe20000004100 */
[----:B------:R-:W-:Y:S02]  /*12f20*/  ISETP.NE.AND P2, PT, R92, 0x1, PT ;  /* 0x000000015c00780c */ /* 0x000fe40003f45270 */
[----:B------:R-:W-:Y:S01]  /*12f30*/  MOV R93, 0x2 ;  /* 0x00000002005d7802 */ /* 0x000fe20000000f00 */
        /* <DEDUP_REMOVED lines=16> */
.L_x_10523:
        /* <DEDUP_REMOVED lines=12> */
.L_x_10524:
        /* <DEDUP_REMOVED lines=50> */
.L_x_10522:
[----:B------:R-:W-:Y:S01]  /*13420*/  I2FP.F32.U32 R73, R73 ;  /* 0x0000004900497245 */ /* 0x000fe20000201000 */
[----:B------:R-:W-:Y:S02]  /*13430*/  HADD2.F32 R90, -RZ, R117.H1_H1 ;  /* 0x30000075ff5a7230 */ /* 0x000fe40000004100 */
[----:B------:R-:W-:Y:S02]  /*13440*/  IMAD.MOV.U32 R126, RZ, RZ, 0x2 ;  /* 0x00000002ff7e7424 */ /* 0x000fe400078e00ff */
[----:B------:R-:W-:Y:S01]  /*13450*/  FFMA.FTZ R73, R73, R0, 1.1641532182693481445e-10 ;  /* 0x2f00000049497423 */ /* 0x000fe20000010000 */
[----:B------:R-:W-:Y:S01]  /*13460*/  FMUL.FTZ R90, R90, UR5 ;  /* 0x000000055a5a7c20 */ /* 0x000fe20008410000 */
[----:B------:R-:W-:-:S03]  /*13470*/  IMAD.MOV.U32 R91, RZ, RZ, R86 ;  /* 0x000000ffff5b7224 */ /* 0x000fc600078e0056 */
[----:B------:R-:W-:-:S04]  /*13480*/  FSETP.GTU.FTZ.AND P2, PT, R73, UR4, PT ;  /* 0x0000000449007c0b */ /* 0x000fc8000bf5c000 */
[----:B------:R-:W-:Y:S01]  /*13490*/  FSEL R73, R90, RZ, !P2 ;  /* 0x000000ff5a497208 */ /* 0x000fe20005000000 */
[----:B------:R-:W-:-:S04]  /*134a0*/  @P1 HADD2.F32 R90, -RZ, R5.H1_H1 ;  /* 0x30000005ff5a1230 */ /* 0x000fc80000004100 */
[----:B------:R-:W-:-:S04]  /*134b0*/  FADD.FTZ R73, R124, R73 ;  /* 0x000000497c497221 */ /* 0x000fc80000010000 */
[----:B------:R-:W-:Y:S01]  /*134c0*/  @P1 FADD.FTZ R147, R90, R73 ;  /* 0x000000495a931221 */ /* 0x000fe20000010000 */
[----:B------:R-:W-:Y:S02]  /*134d0*/  SEL R90, RZ, 0x1, P2 ;  /* 0x00000001ff5a7807 */ /* 0x000fe40001000000 */
[----:B------:R-:W-:Y:S02]  /*134e0*/  ISETP.NE.AND P2, PT, R93, 0x1, PT ;  /* 0x000000015d00780c */ /* 0x000fe40003f45270 */
[----:B------:R-:W-:-:S04]  /*134f0*/  @!P1 MOV R147, R73 ;  /* 0x0000004900939202 */ /* 0x000fc80000000f00 */
        /* <DEDUP_REMOVED lines=10> */
.L_x_10526:
        /* <DEDUP_REMOVED lines=12> */
.L_x_10527:
        /* <DEDUP_REMOVED lines=50> */
.L_x_10525:
        /* <DEDUP_REMOVED lines=19> */
.L_x_10529:
        /* <DEDUP_REMOVED lines=12> */
.L_x_10530:
        /* <DEDUP_REMOVED lines=50> */
.L_x_10528:
        /* <DEDUP_REMOVED lines=24> */
.L_x_10532:
        /* <DEDUP_REMOVED lines=12> */
.L_x_10533:
        /* <DEDUP_REMOVED lines=50> */
.L_x_10531:
        /* <DEDUP_REMOVED lines=19> */
.L_x_10535:
        /* <DEDUP_REMOVED lines=12> */
.L_x_10536:
        /* <DEDUP_REMOVED lines=50> */
.L_x_10534:
[----:B------:R-:W-:Y:S01]  /*14900*/  I2FP.F32.U32 R93, R92 ;  /* 0x0000005c005d7245 */ /* 0x000fe20000201000 */
[----:B------:R-:W-:Y:S02]  /*14910*/  HADD2.F32 R92, -RZ, R118.H1_H1 ;  /* 0x30000076ff5c7230 */ /* 0x000fe40000004100 */
[----:B------:R-:W-:Y:S02]  /*14920*/  HFMA2 R142, -RZ, RZ, 0, 1.1920928955078125e-07 ;  /* 0x00000002ff8e7431 */ /* 0x000fe400000001ff */
        /* <DEDUP_REMOVED lines=21> */
.L_x_10538:
        /* <DEDUP_REMOVED lines=12> */
.L_x_10539:
        /* <DEDUP_REMOVED lines=50> */
.L_x_10537:
[----:B------:R-:W-:Y:S01]  /*14e60*/  I2FP.F32.U32 R93, R93 ;  /* 0x0000005d005d7245 */ /* 0x000fe20000201000 */
[----:B------:R-:W-:Y:S01]  /*14e70*/  HADD2.F32 R126, -RZ, R75.H0_H0 ;  /* 0x2000004bff7e7230 */ /* 0x000fe20000004100 */
        /* <DEDUP_REMOVED lines=17> */
.L_x_10541:
        /* <DEDUP_REMOVED lines=12> */
.L_x_10542:
        /* <DEDUP_REMOVED lines=50> */
.L_x_10540:
        /* <DEDUP_REMOVED lines=24> */
.L_x_10544:
        /* <DEDUP_REMOVED lines=12> */
.L_x_10545:
        /* <DEDUP_REMOVED lines=50> */
.L_x_10543:
        /* <DEDUP_REMOVED lines=19> */
.L_x_10547:
        /* <DEDUP_REMOVED lines=14> */
.L_x_10548:
        /* <DEDUP_REMOVED lines=50> */
.L_x_10546:
        /* <DEDUP_REMOVED lines=13> */
[--C-:B------:R-:W-:Y:S01]  /*15ed0*/  @P1 FADD.FTZ R155, R157, R140.reuse ;  /* 0x0000008c9d9b1221 */ /* 0x100fe20000010000 */
[----:B------:R-:W-:-:S05]  /*15ee0*/  @!P1 IMAD.MOV.U32 R155, RZ, RZ, R140 ;  /* 0x000000ffff9b9224 */ /* 0x000fca00078e008c */
[----:B------:R-:W-:-:S04]  /*15ef0*/  F2FP.F16.F32.PACK_AB R140, RZ, R155 ;  /* 0x0000009bff8c723e */ /* 0x000fc800000000ff */
[----:B------:R-:W-:Y:S01]  /*15f00*/  PRMT R75, R126, 0x5410, R140 ;  /* 0x000054107e4b7816 */ /* 0x000fe2000000008c */
[----:B------:R-:W-:Y:S06]  /*15f10*/  BRA `(.L_x_10549) ;  /* 0x0000002800ac7947 */ /* 0x000fec0003800000 */
.L_x_10500:
        /* <DEDUP_REMOVED lines=15> */
.L_x_10551:
        /* <DEDUP_REMOVED lines=12> */
.L_x_10552:
[----:B------:R-:W-:Y:S01]  /*160d0*/  IMAD.WIDE.U32 R142, R130, -0x326172a9, RZ ;  /* 0xcd9e8d57828e7825 */ /* 0x000fe200078e00ff */
[----:B-1----:R-:W-:Y:S02]  /*160e0*/  LOP3.LUT R146, R85, R141, R3, 0x96, !PT ;  /* 0x0000008d55927212 */ /* 0x002fe400078e9603 */
[----:B------:R-:W-:Y:S01]  /*160f0*/  MOV R124, R120 ;  /* 0x00000078007c7202 */ /* 0x000fe20000000f00 */
        /* <DEDUP_REMOVED lines=47> */
.L_x_10550:
        /* <DEDUP_REMOVED lines=11> */
[----:B------:R-:W-:Y:S02]  /*164a0*/  P2R R132, PR, RZ, 0x4 ;  /* 0x00000004ff847803 */ /* 0x000fe40000000000 */
        /* <DEDUP_REMOVED lines=11> */
.L_x_10554:
        /* <DEDUP_REMOVED lines=12> */
.L_x_10555:
[----:B-1----:R-:W-:Y:S01]  /*16620*/  IMAD.WIDE.U32 R144, R130, -0x326172a9, RZ ;  /* 0xcd9e8d5782907825 */ /* 0x002fe200078e00ff */
        /* <DEDUP_REMOVED lines=49> */
.L_x_10553:
        /* <DEDUP_REMOVED lines=23> */
.L_x_10557:
        /* <DEDUP_REMOVED lines=12> */
.L_x_10558:
        /* <DEDUP_REMOVED lines=50> */
.L_x_10556:
[----:B-1----:R-:W-:Y:S01]  /*16e90*/  I2FP.F32.U32 R145, R124 ;  /* 0x0000007c00917245 */ /* 0x002fe20000201000 */
        /* <DEDUP_REMOVED lines=22> */
.L_x_10560:
        /* <DEDUP_REMOVED lines=12> */
.L_x_10561:
        /* <DEDUP_REMOVED lines=50> */
.L_x_10559:
        /* <DEDUP_REMOVED lines=23> */
.L_x_10563:
        /* <DEDUP_REMOVED lines=12> */
.L_x_10564:
        /* <DEDUP_REMOVED lines=50> */
.L_x_10562:
        /* <DEDUP_REMOVED lines=22> */
.L_x_10566:
        /* <DEDUP_REMOVED lines=12> */
.L_x_10567:
        /* <DEDUP_REMOVED lines=50> */
.L_x_10565:
        /* <DEDUP_REMOVED lines=22> */
.L_x_10569:
        /* <DEDUP_REMOVED lines=12> */
.L_x_10570:
        /* <DEDUP_REMOVED lines=50> */
.L_x_10568:
        /* <DEDUP_REMOVED lines=22> */
.L_x_10572:
        /* <DEDUP_REMOVED lines=12> */
.L_x_10573:
        /* <DEDUP_REMOVED lines=50> */
.L_x_10571:
        /* <DEDUP_REMOVED lines=14> */
.L_x_10549:
        /* <DEDUP_REMOVED lines=47> */
.L_x_10574:
[----:B------:R1:W5:Y:S04]  /*18cc0*/  @P0 LDG.E.128 R116, desc[UR8][R76.64] ;  /* 0x000000084c740981 */ /* 0x000368000c1e1d00 */
[----:B------:R1:W5:Y:S04]  /*18cd0*/  @P1 LDG.E.128 R4, desc[UR8][R158.64] ;  /* 0x000000089e041981 */ /* 0x000368000c1e1d00 */
[----:B0-----:R-:W5:Y:S01]  /*18ce0*/  LDG.E.128 R72, desc[UR8][R74.64] ;  /* 0x000000084a487981 */ /* 0x001f62000c1e1d00 */
[----:B------:R-:W-:Y:S05]  /*18cf0*/  @!P0 BRA `(.L_x_10575) ;  /* 0x00000054001c8947 */ /* 0x000fea0003800000 */
[----:B------:R-:W-:Y:S01]  /*18d00*/  ISETP.NE.AND P2, PT, R144, 0x1, PT ;  /* 0x000000019000780c */ /* 0x000fe20003f45270 */
[----:B------:R-:W-:Y:S01]  /*18d10*/  IMAD.MOV.U32 R87, RZ, RZ, 0x2 ;  /* 0x00000002ff577424 */ /* 0x000fe200078e00ff */
[----:B-1----:R-:W-:Y:S01]  /*18d20*/  MOV R76, R86 ;  /* 0x00000056004c7202 */ /* 0x002fe20000000f00 */
        /* <DEDUP_REMOVED lines=12> */
.L_x_10577:
        /* <DEDUP_REMOVED lines=12> */
.L_x_10578:
        /* <DEDUP_REMOVED lines=50> */
.L_x_10576:
        /* <DEDUP_REMOVED lines=20> */
.L_x_10580:
        /* <DEDUP_REMOVED lines=12> */
.L_x_10581:
        /* <DEDUP_REMOVED lines=50> */
.L_x_10579:
        /* <DEDUP_REMOVED lines=9> */
[----:B------:R-:W-:-:S05]  /*19780*/  FSEL R77, R76, RZ, !P2 ;  /* 0x000000ff4c4d7208 */ /* 0x000fca0005000000 */
        /* <DEDUP_REMOVED lines=14> */
.L_x_10583:
        /* <DEDUP_REMOVED lines=12> */
.L_x_10584:
        /* <DEDUP_REMOVED lines=50> */
.L_x_10582:
        /* <DEDUP_REMOVED lines=20> */
.L_x_10586:
        /* <DEDUP_REMOVED lines=12> */
.L_x_10587:
        /* <DEDUP_REMOVED lines=43> */
[----:B------:R-:W-:Y:S02]  /*1a100*/  HFMA2 R91, -RZ, RZ, 0, 0 ;  /* 0x00000000ff5b7431 */ /* 0x000fe400000001ff */
[----:B------:R-:W-:Y:S01]  /*1a110*/  IMAD.WIDE.U32 R92, R93, -0x2daee0ad, RZ ;  /* 0xd2511f535d5c7825 */ /* 0x000fe200078e00ff */
[----:B------:R-:W-:-:S03]  /*1a120*/  LOP3.LUT R82, R89, R90, R159, 0x96, !PT ;  /* 0x0000005a59527212 */ /* 0x000fc600078e969f */
[----:B------:R-:W-:Y:S01]  /*1a130*/  IMAD.MOV.U32 R86, RZ, RZ, R158 ;  /* 0x000000ffff567224 */ /* 0x000fe200078e009e */
[----:B------:R-:W-:Y:S02]  /*1a140*/  LOP3.LUT R84, R100, R88, R93, 0x96, !PT ;  /* 0x0000005864547212 */ /* 0x000fe400078e965d */
[----:B------:R-:W-:Y:S01]  /*1a150*/  MOV R88, R120 ;  /* 0x0000007800587202 */ /* 0x000fe20000000f00 */
[----:B------:R-:W-:-:S07]  /*1a160*/  IMAD.MOV.U32 R120, RZ, RZ, R92 ;  /* 0x000000ffff787224 */ /* 0x000fce00078e005c */
.L_x_10585:
        /* <DEDUP_REMOVED lines=24> */
.L_x_10589:
        /* <DEDUP_REMOVED lines=12> */
.L_x_10590:
        /* <DEDUP_REMOVED lines=50> */
.L_x_10588:
        /* <DEDUP_REMOVED lines=20> */
.L_x_10592:
        /* <DEDUP_REMOVED lines=12> */
.L_x_10593:
        /* <DEDUP_REMOVED lines=50> */
.L_x_10591:
        /* <DEDUP_REMOVED lines=24> */
.L_x_10595:
        /* <DEDUP_REMOVED lines=12> */
.L_x_10596:
        /* <DEDUP_REMOVED lines=50> */
.L_x_10594:
        /* <DEDUP_REMOVED lines=20> */
.L_x_10598:
        /* <DEDUP_REMOVED lines=12> */
.L_x_10599:
        /* <DEDUP_REMOVED lines=50> */
.L_x_10597:
[----:B------:R-:W-:Y:S01]  /*1b670*/  I2FP.F32.U32 R73, R73 ;  /* 0x0000004900497245 */ /* 0x000fe20000201000 */
[----:B------:R-:W-:Y:S01]  /*1b680*/  HADD2.F32 R90, -RZ, R117.H1_H1 ;  /* 0x30000075ff5a7230 */ /* 0x000fe20000004100 */
[----:B------:R-:W-:Y:S01]  /*1b690*/  MOV R124, 0x2 ;  /* 0x00000002007c7802 */ /* 0x000fe20000000f00 */
        /* <DEDUP_REMOVED lines=21> */
.L_x_10601:
        /* <DEDUP_REMOVED lines=12> */
.L_x_10602:
        /* <DEDUP_REMOVED lines=50> */
.L_x_10600:
        /* <DEDUP_REMOVED lines=19> */
.L_x_10604:
        /* <DEDUP_REMOVED lines=12> */
.L_x_10605:
        /* <DEDUP_REMOVED lines=50> */
.L_x_10603:
        /* <DEDUP_REMOVED lines=24> */
.L_x_10607:
        /* <DEDUP_REMOVED lines=12> */
.L_x_10608:
        /* <DEDUP_REMOVED lines=50> */
.L_x_10606:
        /* <DEDUP_REMOVED lines=19> */
.L_x_10610:
        /* <DEDUP_REMOVED lines=12> */
.L_x_10611:
        /* <DEDUP_REMOVED lines=50> */
.L_x_10609:
        /* <DEDUP_REMOVED lines=24> */
.L_x_10613:
        /* <DEDUP_REMOVED lines=12> */
.L_x_10614:
        /* <DEDUP_REMOVED lines=50> */
.L_x_10612:
        /* <DEDUP_REMOVED lines=19> */
.L_x_10616:
        /* <DEDUP_REMOVED lines=12> */
.L_x_10617:
        /* <DEDUP_REMOVED lines=48> */
[----:B------:R-:W-:Y:S02]  /*1d5a0*/  LOP3.LUT R84, R100, R168, R173, 0x96, !PT ;  /* 0x000000a864547212 */ /* 0x000fe400078e96ad */
[----:B------:R-:W-:-:S07]  /*1d5b0*/  MOV R120, R172 ;  /* 0x000000ac00787202 */ /* 0x000fce0000000f00 */
.L_x_10615:
        /* <DEDUP_REMOVED lines=24> */
.L_x_10619:
        /* <DEDUP_REMOVED lines=12> */
.L_x_10620:
        /* <DEDUP_REMOVED lines=47> */
[----:B------:R-:W-:-:S04]  /*1daf0*/  IMAD.WIDE.U32 R172, R171, -0x2daee0ad, RZ ;  /* 0xd2511f53abac7825 */ /* 0x000fc800078e00ff */
[----:B------:R-:W-:Y:S01]  /*1db00*/  IMAD.MOV.U32 R120, RZ, RZ, R172 ;  /* 0x000000ffff787224 */ /* 0x000fe200078e00ac */
[----:B------:R-:W-:-:S07]  /*1db10*/  LOP3.LUT R84, R100, R170, R173, 0x96, !PT ;  /* 0x000000aa64547212 */ /* 0x000fce00078e96ad */
.L_x_10618:
        /* <DEDUP_REMOVED lines=19> */
.L_x_10622:
        /* <DEDUP_REMOVED lines=14> */
.L_x_10623:
[----:B------:R-:W-:Y:S01]  /*1dd30*/  LOP3.LUT R174, R85, R171, R3, 0x96, !PT ;  /* 0x000000ab55ae7212 */ /* 0x000fe200078e9603 */
[----:B------:R-:W-:Y:S01]  /*1dd40*/  IMAD.WIDE.U32 R172, R130, -0x326172a9, RZ ;  /* 0xcd9e8d5782ac7825 */ /* 0x000fe200078e00ff */
[----:B------:R-:W-:-:S03]  /*1dd50*/  IADD3 R75, PT, PT, R2, 0x3c6ef372, RZ ;  /* 0x3c6ef372024b7810 */ /* 0x000fc60007ffe0ff */
[----:B------:R-:W-:Y:S01]  /*1dd60*/  HFMA2 R126, -RZ, RZ, 0, 0 ;  /* 0x00000000ff7e7431 */ /* 0x000fe200000001ff */
[----:B------:R-:W-:Y:S01]  /*1dd70*/  MOV R140, R120 ;  /* 0x00000078008c7202 */ /* 0x000fe20000000f00 */
        /* <DEDUP_REMOVED lines=27> */
[----:B------:R-:W-:Y:S02]  /*1df30*/  VIADD R75, R2, 0xb54cda56 ;  /* 0xb54cda56024b7836 */ /* 0x000fe40000000000 */
[----:B------:R-:W-:-:S03]  /*1df40*/  IMAD.WIDE.U32 R172, R172, -0x326172a9, RZ ;  /* 0xcd9e8d57acac7825 */ /* 0x000fc600078e00ff */
[----:B------:R-:W-:Y:S02]  /*1df50*/  LOP3.LUT R75, R75, R174, R177, 0x96, !PT ;  /* 0x000000ae4b4b7212 */ /* 0x000fe400078e96b1 */
[----:B------:R-:W-:-:S03]  /*1df60*/  LOP3.LUT R171, R171, R176, R173, 0x96, !PT ;  /* 0x000000b0abab7212 */ /* 0x000fc600078e96ad */
[----:B------:R-:W-:-:S04]  /*1df70*/  IMAD.WIDE.U32 R114, R75, -0x2daee0ad, RZ ;  /* 0xd2511f534b727825 */ /* 0x000fc800078e00ff */
        /* <DEDUP_REMOVED lines=13> */
.L_x_10621:
        /* <DEDUP_REMOVED lines=9> */
[----:B------:R-:W-:-:S05]  /*1e0e0*/  FSEL R75, R96, RZ, !P6 ;  /* 0x000000ff604b7208 */ /* 0x000fca0007000000 */
[----:B------:R-:W-:-:S04]  /*1e0f0*/  FADD.FTZ R0, R142, R75 ;  /* 0x0000004b8e007221 */ /* 0x000fc80000010000 */
[--C-:B------:R-:W-:Y:S01]  /*1e100*/  @P1 FADD.FTZ R115, R115, R0.reuse ;  /* 0x0000000073731221 */ /* 0x100fe20000010000 */
[----:B------:R-:W-:Y:S01]  /*1e110*/  @!P1 IMAD.MOV.U32 R115, RZ, RZ, R0 ;  /* 0x000000ffff739224 */ /* 0x000fe200078e0000 */
[----:B------:R-:W-:-:S04]  /*1e120*/  SEL R0, RZ, 0x1, P6 ;  /* 0x00000001ff007807 */ /* 0x000fc80003000000 */
[----:B------:R-:W-:Y:S02]  /*1e130*/  F2FP.F16.F32.PACK_AB R75, RZ, R115 ;  /* 0x00000073ff4b723e */ /* 0x000fe400000000ff */
[----:B------:R-:W-:Y:S02]  /*1e140*/  PRMT R95, R0, 0x7610, R95 ;  /* 0x00007610005f7816 */ /* 0x000fe4000000005f */
[----:B------:R-:W-:Y:S01]  /*1e150*/  PRMT R75, R124, 0x5410, R75 ;  /* 0x000054107c4b7816 */ /* 0x000fe2000000004b */
[----:B------:R-:W-:Y:S06]  /*1e160*/  BRA `(.L_x_10624) ;  /* 0x0000002800ac7947 */ /* 0x000fec0003800000 */
.L_x_10575:
[----:B------:R-:W-:Y:S01]  /*1e170*/  ISETP.NE.AND P2, PT, R144, 0x1, PT ;  /* 0x000000019000780c */ /* 0x000fe20003f45270 */
[----:B-1----:R-:W-:Y:S01]  /*1e180*/  IMAD.MOV.U32 R76, RZ, RZ, R86 ;  /* 0x000000ffff4c7224 */ /* 0x002fe200078e0056 */
        /* <DEDUP_REMOVED lines=13> */
.L_x_10626:
        /* <DEDUP_REMOVED lines=12> */
.L_x_10627:
        /* <DEDUP_REMOVED lines=50> */
.L_x_10625:
        /* <DEDUP_REMOVED lines=23> */
.L_x_10629:
        /* <DEDUP_REMOVED lines=12> */
.L_x_10630:
        /* <DEDUP_REMOVED lines=50> */
.L_x_10628:
        /* <DEDUP_REMOVED lines=23> */
.L_x_10632:
        /* <DEDUP_REMOVED lines=12> */
.L_x_10633:
        /* <DEDUP_REMOVED lines=50> */
.L_x_10631:
        /* <DEDUP_REMOVED lines=23> */
.L_x_10635:
        /* <DEDUP_REMOVED lines=12> */
.L_x_10636:
        /* <DEDUP_REMOVED lines=50> */
.L_x_10634:
        /* <DEDUP_REMOVED lines=23> */
.L_x_10638:
        /* <DEDUP_REMOVED lines=12> */
.L_x_10639:
        /* <DEDUP_REMOVED lines=50> */
.L_x_10637:
        /* <DEDUP_REMOVED lines=22> */
.L_x_10641:
        /* <DEDUP_REMOVED lines=12> */
.L_x_10642:
        /* <DEDUP_REMOVED lines=50> */
.L_x_10640:
        /* <DEDUP_REMOVED lines=22> */
.L_x_10644:
        /* <DEDUP_REMOVED lines=12> */
.L_x_10645:
        /* <DEDUP_REMOVED lines=50> */
.L_x_10643:
        /* <DEDUP_REMOVED lines=8> */
[----:B------:R-:W-:Y:S01]  /*20680*/  IMAD.MOV.U32 R126, RZ, RZ, 0x2 ;  /* 0x00000002ff7e7424 */ /* 0x000fe200078e00ff */
        /* <DEDUP_REMOVED lines=13> */
.L_x_10647:
        /* <DEDUP_REMOVED lines=12> */
.L_x_10648:
        /* <DEDUP_REMOVED lines=36> */
[----:B------:R-:W-:-:S05]  /*20a60*/  IMAD.WIDE.U32 R114, R115, -0x2daee0ad, RZ ;  /* 0xd2511f5373727825 */ /* 0x000fca00078e00ff */
        /* <DEDUP_REMOVED lines=13> */
.L_x_10646:
        /* <DEDUP_REMOVED lines=14> */
.L_x_10624:
        /* <DEDUP_REMOVED lines=73> */
.L_x_10649:
        /* <DEDUP_REMOVED lines=96> */
.L_x_10651:
[----:B------:R-:W-:Y:S05]  /*216b0*/  BSYNC.RECONVERGENT B0 ;  /* 0x0000000000007941 */ /* 0x000fea0003800200 */
.L_x_10650:
        /* <DEDUP_REMOVED lines=15> */
.L_x_10653:
[----:B------:R-:W-:Y:S05]  /*217b0*/  BSYNC.RECONVERGENT B0 ;  /* 0x0000000000007941 */ /* 0x000fea0003800200 */
.L_x_10652:
        /* <DEDUP_REMOVED lines=99> */
[----:B--2---:R-:W-:-:S04]  /*21df0*/  @!P1 IMAD.WIDE R78, R94, 0x4, R78 ;  /* 0x000000045e4e9825 */ /* 0x004fc800078e024e */
[----:B------:R-:W-:Y:S01]  /*21e00*/  FFMA.FTZ R107, R107, R64, R32 ;  /* 0x000000406b6b7223 */ /* 0x000fe20000010020 */
[----:B------:R-:W-:Y:S01]  /*21e10*/  FFMA.FTZ R0, R0, R65, R33 ;  /* 0x0000004100007223 */ /* 0x000fe20000010021 */
[----:B------:R-:W-:Y:S01]  /*21e20*/  FFMA.FTZ R111, R111, R66, R34 ;  /* 0x000000426f6f7223 */ /* 0x000fe20000010022 */
[----:B------:R-:W-:Y:S01]  /*21e30*/  FFMA.FTZ R74, R74, R67, R35 ;  /* 0x000000434a4a7223 */ /* 0x000fe20000010023 */
[----:B------:R1:W-:Y:S01]  /*21e40*/  @!P1 STG.E desc[UR8][R78.64], R171 ;  /* 0x000000ab4e009986 */ /* 0x0003e2000c101908 */
[C---:B------:R-:W-:Y:S01]  /*21e50*/  FMUL.FTZ R99, R124.reuse, R99 ;  /* 0x000000637c637220 */ /* 0x040fe20000410000 */
[C---:B------:R-:W-:Y:S01]  /*21e60*/  FMUL.FTZ R77, R124.reuse, R96 ;  /* 0x000000607c4d7220 */ /* 0x040fe20000410000 */
[C---:B------:R-:W-:Y:S01]  /*21e70*/  FMUL.FTZ R127, R124.reuse, R127 ;  /* 0x0000007f7c7f7220 */ /* 0x040fe20000410000 */
[C---:B------:R-:W-:Y:S01]  /*21e80*/  FMUL.FTZ R96, R124.reuse, R129 ;  /* 0x000000817c607220 */ /* 0x040fe20000410000 */
[C---:B------:R-:W-:Y:S01]  /*21e90*/  FMUL.FTZ R135, R124.reuse, R135 ;  /* 0x000000877c877220 */ /* 0x040fe20000410000 */
[----:B------:R-:W-:Y:S01]  /*21ea0*/  FMUL.FTZ R106, R124, R137 ;  /* 0x000000897c6a7220 */ /* 0x000fe20000410000 */
[----:B------:R-:W2:Y:S01]  /*21eb0*/  @!P1 LDC.64 R108, c[0x0][0x3c8] ;  /* 0x0000f200ff6c9b82 */ /* 0x000ea20000000a00 */
[----:B0-----:R-:W-:-:S04]  /*21ec0*/  IMAD.WIDE.U32 R80, R97, 0x10, R72 ;  /* 0x0000001061507825 */ /* 0x001fc800078e0048 */
[C---:B------:R-:W-:Y:S01]  /*21ed0*/  FMUL.FTZ R131, R124.reuse, R131 ;  /* 0x000000837c837220 */ /* 0x040fe20000410000 */
[----:B------:R-:W-:Y:S01]  /*21ee0*/  FMUL.FTZ R104, R124, R133 ;  /* 0x000000857c687220 */ /* 0x000fe20000410000 */
[----:B------:R-:W-:Y:S01]  /*21ef0*/  FFMA.FTZ R77, R77, R70, R38 ;  /* 0x000000464d4d7223 */ /* 0x000fe20000010026 */
[----:B-1----:R-:W-:Y:S01]  /*21f00*/  F2FP.F16.F32.PACK_AB R78, R0, R107 ;  /* 0x0000006b004e723e */ /* 0x002fe200000000ff */
        /* <DEDUP_REMOVED lines=16> */
[----:B------:R-:W-:Y:S01]  /*22010*/  FMUL.FTZ R141, R124, R141 ;  /* 0x0000008d7c8d7220 */ /* 0x000fe20000410000 */
[----:B------:R-:W-:Y:S01]  /*22020*/  F2FP.F16.F32.PACK_AB R99, R106, R99 ;  /* 0x000000636a63723e */ /* 0x000fe200000000ff */
[----:B------:R-:W-:Y:S01]  /*22030*/  FMUL.FTZ R74, R124, R143 ;  /* 0x0000008f7c4a7220 */ /* 0x000fe20000410000 */
[----:B------:R-:W-:Y:S01]  /*22040*/  F2FP.F16.F32.PACK_AB R97, R96, R127 ;  /* 0x0000007f6061723e */ /* 0x000fe200000000ff */
[C---:B------:R-:W-:Y:S01]  /*22050*/  FMUL.FTZ R145, R124.reuse, R145 ;  /* 0x000000917c917220 */ /* 0x040fe20000410000 */
[C---:B------:R-:W-:Y:S01]  /*22060*/  FMUL.FTZ R106, R124.reuse, R147 ;  /* 0x000000937c6a7220 */ /* 0x040fe20000410000 */
[C---:B------:R-:W-:Y:S01]  /*22070*/  FMUL.FTZ R149, R124.reuse, R149 ;  /* 0x000000957c957220 */ /* 0x040fe20000410000 */
[C---:B------:R-:W-:Y:S01]  /*22080*/  FMUL.FTZ R110, R124.reuse, R151 ;  /* 0x000000977c6e7220 */ /* 0x040fe20000410000 */
[C---:B------:R-:W-:Y:S01]  /*22090*/  FMUL.FTZ R153, R124.reuse, R153 ;  /* 0x000000997c997220 */ /* 0x040fe20000410000 */
[----:B------:R-:W-:Y:S01]  /*220a0*/  FMUL.FTZ R112, R124, R155 ;  /* 0x0000009b7c707220 */ /* 0x000fe20000410000 */
[----:B------:R-:W-:Y:S01]  /*220b0*/  FFMA.FTZ R96, R123, R60, R28 ;  /* 0x0000003c7b607223 */ /* 0x000fe2000001001c */
[----:B------:R-:W-:Y:S01]  /*220c0*/  F2FP.F16.F32.PACK_AB R98, R105, R98 ;  /* 0x000000626962723e */ /* 0x000fe200000000ff */
[----:B------:R-:W0:Y:S01]  /*220d0*/  LDC.64 R122, c[0x0][0x380] ;  /* 0x0000e000ff7a7b82 */ /* 0x000e220000000a00 */
        /* <DEDUP_REMOVED lines=17> */
[----:B------:R-:W-:Y:S01]  /*221f0*/  F2FP.F16.F32.PACK_AB R104, R111, R104 ;  /* 0x000000686f68723e */ /* 0x000fe200000000ff */
        /* <DEDUP_REMOVED lines=12> */
[----:B--2---:R-:W-:Y:S01]  /*222c0*/  @!P1 IMAD.WIDE R108, R94, 0x4, R108 ;  /* 0x000000045e6c9825 */ /* 0x004fe200078e026c */
[----:B------:R-:W-:-:S02]  /*222d0*/  F2FP.F16.F32.PACK_AB R163, R112, R169 ;  /* 0x000000a970a3723e */ /* 0x000fc400000000ff */
[----:B------:R-:W-:Y:S01]  /*222e0*/  F2FP.F16.F32.PACK_AB R162, R110, R165 ;  /* 0x000000a56ea2723e */ /* 0x000fe200000000ff */
[--C-:B------:R-:W-:Y:S01]  /*222f0*/  IMAD.WIDE.U32 R100, R121, 0x10, R72.reuse ;  /* 0x0000001079647825 */ /* 0x100fe200078e0048 */
[----:B------:R-:W-:Y:S01]  /*22300*/  F2FP.F16.F32.PACK_AB R161, R74, R161 ;  /* 0x000000a14aa1723e */ /* 0x000fe200000000ff */
[----:B------:R1:W-:Y:S01]  /*22310*/  @!P1 STG.E desc[UR8][R108.64], R124 ;  /* 0x0000007c6c009986 */ /* 0x0003e2000c101908 */
[----:B------:R-:W-:Y:S01]  /*22320*/  F2FP.F16.F32.PACK_AB R160, R0, R111 ;  /* 0x0000006f00a0723e */ /* 0x000fe200000000ff */
[--C-:B------:R-:W-:Y:S01]  /*22330*/  IMAD.WIDE.U32 R102, R139, 0x10, R72.reuse ;  /* 0x000000108b667825 */ /* 0x100fe200078e0048 */
[----:B0-----:R-:W-:Y:S01]  /*22340*/  IADD3 R94, PT, PT, R94, R122, RZ ;  /* 0x0000007a5e5e7210 */ /* 0x001fe20007ffe0ff */
        /* <DEDUP_REMOVED lines=8> */
.L_x_10655:
        /* <DEDUP_REMOVED lines=11> */
.L_x_18051:


//--------------------- .text._ZN10layer_norm31ln_parallel_residual_fwd_kernelINS_13Kernel_traitsI6__halfS2_fS2_fjLj8192ELj1ELj1ELj8ELj16ENS_18Kernel_traits_baseILj8192ES2_S2_fS2_fjLj256EEEEELb0ELb0ELb0EEEvNS_9FwdParamsE --------------------------
	.section	.text._ZN10layer_norm31ln_parallel_residual_fwd_kernelINS_13Kernel_traitsI6__halfS2_fS2_fjLj8192ELj1ELj1ELj8ELj16ENS_18Kernel_traits_baseILj8192ES2_S2_fS2_fjLj256EEEEELb0ELb0ELb0EEEvNS_9FwdParamsE,"ax",@progbits
	.align	128
        .global         _ZN10layer_norm31ln_parallel_residual_fwd_kernelINS_13Kernel_traitsI6__halfS2_fS2_fjLj8192ELj1ELj1ELj8ELj16ENS_18Kernel_traits_baseILj8192ES2_S2_fS2_fjLj256EEEEELb0ELb0ELb0EEEvNS_9FwdParamsE
        .type           _ZN10layer_norm31ln_parallel_residual_fwd_kernelINS_13Kernel_traitsI6__halfS2_fS2_fjLj8192ELj1ELj1ELj8ELj16ENS_18Kernel_traits_baseILj8192ES2_S2_fS2_fjLj256EEEEELb0ELb0ELb0EEEvNS_9FwdParamsE,@function
        .size           _ZN10layer_norm31ln_parallel_residual_fwd_kernelINS_13Kernel_traitsI6__halfS2_fS2_fjLj8192ELj1ELj1ELj8ELj16ENS_18Kernel_traits_baseILj8192ES2_S2_fS2_fjLj256EEEEELb0ELb0ELb0EEEvNS_9FwdParamsE,(.L_x_18052 - _ZN10layer_norm31ln_parallel_residual_fwd_kernelINS_13Kernel_traitsI6__halfS2_fS2_fjLj8192ELj1ELj1ELj8ELj16ENS_18Kernel_traits_baseILj8192ES2_S2_fS2_fjLj256EEEEELb0ELb0ELb0EEEvNS_9FwdParamsE)
        .other          _ZN10layer_norm31ln_parallel_residual_fwd_kernelINS_13Kernel_traitsI6__halfS2_fS2_fjLj8192ELj1ELj1ELj8ELj16ENS_18Kernel_traits_baseILj8192ES2_S2_fS2_fjLj256EEEEELb0ELb0ELb0EEEvNS_9FwdParamsE,@"STO_CUDA_ENTRY STV_DEFAULT"
_ZN10layer_norm31ln_parallel_residual_fwd_kernelINS_13Kernel_traitsI6__halfS2_fS2_fjLj8192ELj1ELj1ELj8ELj16ENS_18Kernel_traits_baseILj8192ES2_S2_fS2_fjLj256EEEEELb0ELb0ELb0EEEvNS_9FwdParamsE:
.text._ZN10layer_norm31ln_parallel_residual_fwd_kernelINS_13Kernel_traitsI6__halfS2_fS2_fjLj8192ELj1ELj1ELj8ELj16ENS_18Kernel_traits_baseILj8192ES2_S2_fS2_fjLj256EEEEELb0ELb0ELb0EEEvNS_9FwdParamsE:
        /* <DEDUP_REMOVED lines=33> */
[----:B------:R2:W5:Y:S01]  /*0210*/  @P0 LDG.E.128 R112, desc[UR6][R24.64] ;  /* 0x0000000618700981 */ /* 0x000562000c1e1d00 */
[C---:B---3--:R-:W-:Y:S01]  /*0220*/  @P1 IMAD.WIDE.U32 R40, R64.reuse, 0x10, R32 ;  /* 0x0000001040281825 */ /* 0x048fe200078e0020 */
[----:B------:R-:W-:-:S03]  /*0230*/  @P1 IADD3 R64, PT, PT, R64, 0x100, RZ ;  /* 0x0000010040401810 */ /* 0x000fc60007ffe0ff */
[----:B------:R-:W-:Y:S01]  /*0240*/  HFMA2 R26, -RZ, RZ, 0, 0 ;  /* 0x00000000ff1a7431 */ /* 0x000fe200000001ff */
[----:B------:R-:W5:Y:S01]  /*0250*/  @P0 LDG.E.128 R4, desc[UR6][R36.64] ;  /* 0x0000000624040981 */ /* 0x000f62000c1e1d00 */
[----:B------:R-:W-:Y:S02]  /*0260*/  CS2R R32, SRZ ;  /* 0x0000000000207805 */ /* 0x000fe4000001ff00 */
[----:B------:R-:W-:Y:S02]  /*0270*/  MOV R30, RZ ;  /* 0x000000ff001e7202 */ /* 0x000fe40000000f00 */
[----:B------:R-:W-:Y:S01]  /*0280*/  CS2R R28, SRZ ;  /* 0x00000000001c7805 */ /* 0x000fe2000001ff00 */
[----:B------:R3:W5:Y:S01]  /*0290*/  @P1 LDG.E.128 R8, desc[UR6][R38.64] ;  /* 0x0000000626081981 */ /* 0x000762000c1e1d00 */
[C---:B0-----:R-:W-:Y:S01]  /*02a0*/  @P2 IMAD.WIDE.U32 R42, R64.reuse, 0x10, R42 ;  /* 0x00000010402a2825 */ /* 0x041fe200078e002a */
[----:B--2---:R-:W-:Y:S02]  /*02b0*/  CS2R R24, SRZ ;  /* 0x0000000000187805 */ /* 0x004fe4000001ff00 */
[----:B------:R-:W-:Y:S01]  /*02c0*/  CS2R R46, SRZ ;  /* 0x00000000002e7805 */ /* 0x000fe2000001ff00 */
[----:B------:R0:W5:Y:S01]  /*02d0*/  @P1 LDG.E.128 R12, desc[UR6][R40.64] ;  /* 0x00000006280c1981 */ /* 0x000162000c1e1d00 */
[----:B-1----:R-:W-:-:S03]  /*02e0*/  @P2 IMAD.WIDE.U32 R44, R64, 0x10, R44 ;  /* 0x00000010402c2825 */ /* 0x002fc600078e002c */
[----:B------:R1:W5:Y:S01]  /*02f0*/  @P2 LDG.E.128 R16, desc[UR6][R42.64] ;  /* 0x000000062a102981 */ /* 0x000362000c1e1d00 */
[----:B---3--:R-:W-:Y:S02]  /*0300*/  CS2R R38, SRZ ;  /* 0x0000000000267805 */ /* 0x008fe4000001ff00 */
[----:B------:R-:W-:Y:S02]  /*0310*/  CS2R R36, SRZ ;  /* 0x0000000000247805 */ /* 0x000fe4000001ff00 */
[----:B------:R-:W-:Y:S01]  /*0320*/  @P0 MOV R27, RZ ;  /* 0x000000ff001b0202 */ /* 0x000fe20000000f00 */
[----:B------:R2:W5:Y:S01]  /*0330*/  @P2 LDG.E.128 R20, desc[UR6][R44.64] ;  /* 0x000000062c142981 */ /* 0x000562000c1e1d00 */
[----:B0-----:R-:W-:Y:S02]  /*0340*/  CS2R R40, SRZ ;  /* 0x0000000000287805 */ /* 0x001fe4000001ff00 */
[----:B------:R-:W-:Y:S02]  /*0350*/  @P1 MOV R31, RZ ;  /* 0x000000ff001f1202 */ /* 0x000fe40000000f00 */
[----:B------:R-:W-:-:S02]  /*0360*/  @P2 MOV R35, RZ ;  /* 0x000000ff00232202 */ /* 0x000fc40000000f00 */
[----:B-1----:R-:W-:Y:S02]  /*0370*/  CS2R R42, SRZ ;  /* 0x00000000002a7805 */ /* 0x002fe4000001ff00 */
[----:B------:R-:W-:Y:S02]  /*0380*/  @P2 IADD3 R64, PT, PT, R64, 0x100, RZ ;  /* 0x0000010040402810 */ /* 0x000fe40007ffe0ff */
        /* <DEDUP_REMOVED lines=25> */
.L_x_10658:
        /* <DEDUP_REMOVED lines=19> */
[----:B0-----:R-:W-:Y:S01]  /*0650*/  @P1 IMAD.WIDE.U32 R50, R64, 0x10, R50 ;  /* 0x0000001040321825 */ /* 0x001fe200078e0032 */
[----:B------:R-:W5:Y:S04]  /*0660*/  @P1 LDG.E.128 R8, desc[UR6][R48.64] ;  /* 0x0000000630081981 */ /* 0x000f68000c1e1d00 */
[----:B------:R-:W5:Y:S02]  /*0670*/  @P1 LDG.E.128 R12, desc[UR6][R50.64] ;  /* 0x00000006320c1981 */ /* 0x000f64000c1e1d00 */
[----:B------:R-:W0:Y:S01]  /*0680*/  @P2 LDC.64 R58, c[0x0][0x440] ;  /* 0x00011000ff3a2b82 */ /* 0x000e220000000a00 */
[----:B------:R-:W-:Y:S01]  /*0690*/  HFMA2 R26, -RZ, RZ, 0, 0 ;  /* 0x00000000ff1a7431 */ /* 0x000fe200000001ff */
[----:B------:R4:W5:Y:S01]  /*06a0*/  @P0 LDG.E.128 R4, desc[UR6][R32.64] ;  /* 0x0000000620040981 */ /* 0x000962000c1e1d00 */
[----:B------:R-:W-:-:S02]  /*06b0*/  MOV R30, RZ ;  /* 0x000000ff001e7202 */ /* 0x000fc40000000f00 */
        /* <DEDUP_REMOVED lines=36> */
.L_x_10657:
        /* <DEDUP_REMOVED lines=61> */
.L_x_10660:
        /* <DEDUP_REMOVED lines=44> */
[----:B0-----:R-:W-:Y:S02]  /*0f90*/  CS2R R36, SRZ ;  /* 0x0000000000247805 */ /* 0x001fe4000001ff00 */
[----:B------:R-:W-:Y:S02]  /*0fa0*/  MOV R42, RZ ;  /* 0x000000ff002a7202 */ /* 0x000fe40000000f00 */
[----:B------:R-:W-:Y:S01]  /*0fb0*/  @P3 CS2R R62, SRZ ;  /* 0x00000000003e3805 */ /* 0x000fe2000001ff00 */
[----:B------:R0:W5:Y:S01]  /*0fc0*/  @P0 LDG.E.128 R4, desc[UR6][R44.64] ;  /* 0x000000062c040981 */ /* 0x000162000c1e1d00 */
[----:B------:R-:W-:-:S02]  /*0fd0*/  @P0 MOV R47, RZ ;  /* 0x000000ff002f0202 */ /* 0x000fc40000000f00 */
[----:B-1----:R-:W-:Y:S02]  /*0fe0*/  CS2R R40, SRZ ;  /* 0x0000000000287805 */ /* 0x002fe4000001ff00 */
[----:B------:R-:W-:Y:S02]  /*0ff0*/  @P3 CS2R R60, SRZ ;  /* 0x00000000003c3805 */ /* 0x000fe4000001ff00 */
[----:B------:R-:W-:Y:S02]  /*1000*/  @P1 MOV R43, RZ ;  /* 0x000000ff002b1202 */ /* 0x000fe40000000f00 */
[----:B------:R-:W-:Y:S02]  /*1010*/  @P2 MOV R39, RZ ;  /* 0x000000ff00272202 */ /* 0x000fe40000000f00 */
[----:B0-----:R-:W-:-:S07]  /*1020*/  CS2R R44, SRZ ;  /* 0x00000000002c7805 */ /* 0x001fce000001ff00 */
.L_x_10659:
[----:B------:R-:W-:Y:S05]  /*1030*/  BSYNC.RECONVERGENT B0 ;  /* 0x0000000000007941 */ /* 0x000fea0003800200 */
.L_x_10656:
        /* <DEDUP_REMOVED lines=25> */
.L_x_10697:
[----:B0-----:R-:W-:Y:S01]  /*11d0*/  IMAD R106, R105, UR14, RZ ;  /* 0x0000000e696a7c24 */ /* 0x001fe2000f8e02ff */
[----:B------:R-:W-:Y:S04]  /*11e0*/  BSSY.RECONVERGENT B0, `(.L_x_10661) ;  /* 0x0000075000007945 */ /* 0x000fe80003800200 */
[----:B------:R-:W-:-:S04]  /*11f0*/  SHF.R.S32.HI R107, RZ, 0x1f, R106 ;  /* 0x0000001fff6b7819 */ /* 0x000fc8000001146a */
[----:B------:R-:W-:-:S04]  /*1200*/  LEA.HI R107, R107, R106, RZ, 0x3 ;  /* 0x0000006a6b6b7211 */ /* 0x000fc800078f18ff */
[----:B------:R-:W-:-:S04]  /*1210*/  LEA.HI.SX32 R106, R107, R0, 0x1d ;  /* 0x000000006b6a7211 */ /* 0x000fc800078feaff */
[----:B------:R-:W-:Y:S01]  /*1220*/  MOV R0, R106 ;  /* 0x0000006a00007202 */ /* 0x000fe20000000f00 */
[----:B--234-:R-:W-:Y:S06]  /*1230*/  @!P0 BRA `(.L_x_10662) ;  /* 0x0000000400bc8947 */ /* 0x01cfec0003800000 */
[----:B------:R-:W-:Y:S01]  /*1240*/  ISETP.NE.U32.AND P0, PT, RZ, UR8, PT ;  /* 0x00000008ff007c0c */ /* 0x000fe2000bf05070 */
[----:B------:R-:W0:Y:S01]  /*1250*/  LDC.64 R88, c[0x0][0x390] ;  /* 0x0000e400ff587b82 */ /* 0x000e220000000a00 */
[----:B------:R-:W-:Y:S02]  /*1260*/  ISETP.NE.U32.AND P1, PT, RZ, UR10, PT ;  /* 0x0000000aff007c0c */ /* 0x000fe4000bf25070 */
[----:B------:R-:W-:Y:S02]  /*1270*/  ISETP.NE.AND.EX P0, PT, RZ, UR9, PT, P0 ;  /* 0x00000009ff007c0c */ /* 0x000fe4000bf05300 */
[----:B------:R-:W-:-:S11]  /*1280*/  ISETP.NE.AND.EX P1, PT, RZ, UR11, PT, P1 ;  /* 0x0000000bff007c0c */ /* 0x000fd6000bf25310 */
[----:B------:R-:W1:Y:S08]  /*1290*/  @P0 LDC.64 R90, c[0x0][0x398] ;  /* 0x0000e600ff5a0b82 */ /* 0x000e700000000a00 */
[----:B------:R-:W2:Y:S01]  /*12a0*/  @P1 LDC.64 R92, c[0x0][0x3a0] ;  /* 0x0000e800ff5c1b82 */ /* 0x000ea20000000a00 */
[----:B0-----:R-:W-:-:S05]  /*12b0*/  IMAD.WIDE.U32 R88, R106, 0x10, R88 ;  /* 0x000000106a587825 */ /* 0x001fca00078e0058 */
[----:B------:R0:W5:Y:S01]  /*12c0*/  LDG.E.128 R108, desc[UR6][R88.64] ;  /* 0x00000006586c7981 */ /* 0x000162000c1e1d00 */
        /* <DEDUP_REMOVED lines=20> */
.L_x_10664:
[----:B-----5:R-:W-:Y:S02]  /*1410*/  HADD2.F32 R89, -RZ, R108.H0_H0 ;  /* 0x2000006cff597230 */ /* 0x020fe40000004100 */
[----:B------:R-:W-:Y:S02]  /*1420*/  HADD2.F32 R91, -RZ, R109.H0_H0 ;  /* 0x2000006dff5b7230 */ /* 0x000fe40000004100 */
        /* <DEDUP_REMOVED lines=12> */
[----:B------:R-:W-:-:S02]  /*14f0*/  FADD.FTZ R93, R69, R110 ;  /* 0x0000006e455d7221 */ /* 0x000fc40000010000 */
[----:B------:R-:W-:Y:S01]  /*1500*/  FADD.FTZ R95, R71, R116 ;  /* 0x00000074475f7221 */ /* 0x000fe20000010000 */
[----:B------:R-:W-:Y:S06]  /*1510*/  BRA `(.L_x_10665) ;  /* 0x0000000000f07947 */ /* 0x000fec0003800000 */
.L_x_10663:
[----:B------:R-:W-:-:S04]  /*1520*/  UISETP.NE.U32.AND UP0, UPT, UR10, URZ, UPT ;  /* 0x000000ff0a00728c */ /* 0x000fc8000bf05070 */
[----:B------:R-:W-:-:S09]  /*1530*/  UISETP.NE.AND.EX UP0, UPT, UR11, URZ, UPT, UP0 ;  /* 0x000000ff0b00728c */ /* 0x000fd2000bf05300 */
[----:B------:R-:W-:Y:S05]  /*1540*/  BRA.U UP0, `(.L_x_10666) ;  /* 0x0000000100647547 */ /* 0x000fea000b800000 */
[----:B-----5:R-:W-:Y:S02]  /*1550*/  HADD2.F32 R91, -RZ, R108.H0_H0 ;  /* 0x2000006cff5b7230 */ /* 0x020fe40000004100 */
[----:B------:R-:W-:Y:S02]  /*1560*/  HADD2.F32 R93, -RZ, R109.H0_H0 ;  /* 0x2000006dff5d7230 */ /* 0x000fe40000004100 */
        /* <DEDUP_REMOVED lines=8> */
[----:B------:R-:W-:Y:S02]  /*15f0*/  HADD2.F32 R89, -RZ, R120.H1_H1 ;  /* 0x30000078ff597230 */ /* 0x000fe40000004100 */
[--C-:B------:R-:W-:Y:S02]  /*1600*/  HADD2.F32 R109, -RZ, R111.reuse.H0_H0 ;  /* 0x2000006fff6d7230 */ /* 0x100fe40000004100 */
[----:B------:R-:W-:Y:S02]  /*1610*/  HADD2.F32 R116, -RZ, R111.H1_H1 ;  /* 0x3000006fff747230 */ /* 0x000fe40000004100 */
[----:B------:R-:W-:Y:S01]  /*1620*/  FADD.FTZ R89, R108, R89 ;  /* 0x000000596c597221 */ /* 0x000fe20000010000 */
        /* <DEDUP_REMOVED lines=8> */
[----:B------:R-:W-:-:S02]  /*16b0*/  FADD.FTZ R94, R109, R94 ;  /* 0x0000005e6d5e7221 */ /* 0x000fc40000010000 */
[----:B------:R-:W-:Y:S01]  /*16c0*/  FADD.FTZ R95, R116, R95 ;  /* 0x0000005f745f7221 */ /* 0x000fe20000010000 */
[----:B------:R-:W-:Y:S06]  /*16d0*/  BRA `(.L_x_10665) ;  /* 0x0000000000807947 */ /* 0x000fec0003800000 */
.L_x_10666:
[--C-:B-----5:R-:W-:Y:S02]  /*16e0*/  HADD2.F32 R0, -RZ, R108.reuse.H0_H0 ;  /* 0x2000006cff007230 */ /* 0x120fe40000004100 */
[----:B------:R-:W-:Y:S02]  /*16f0*/  HADD2.F32 R108, -RZ, R108.H1_H1 ;  /* 0x3000006cff6c7230 */ /* 0x000fe40000004100 */
[--C-:B------:R-:W-:Y:S02]  /*1700*/  HADD2.F32 R91, -RZ, R120.reuse.H1_H1 ;  /* 0x30000078ff5b7230 */ /* 0x100fe40000004100 */
[----:B------:R-:W-:Y:S02]  /*1710*/  HADD2.F32 R89, -RZ, R120.H0_H0 ;  /* 0x20000078ff597230 */ /* 0x000fe40000004100 */
[----:B------:R-:W-:Y:S02]  /*1720*/  HADD2.F32 R88, -RZ, R109.H0_H0 ;  /* 0x2000006dff587230 */ /* 0x000fe40000004100 */
[----:B------:R-:W-:Y:S01]  /*1730*/  FADD.FTZ R108, R108, R91 ;  /* 0x0000005b6c6c7221 */ /* 0x000fe20000010000 */
[----:B------:R-:W-:-:S02]  /*1740*/  HADD2.F32 R90, -RZ, R110.H0_H0 ;  /* 0x2000006eff5a7230 */ /* 0x000fc40000004100 */
[----:B------:R-:W-:Y:S01]  /*1750*/  FADD.FTZ R89, R0, R89 ;  /* 0x0000005900597221 */ /* 0x000fe20000010000 */
[----:B------:R-:W-:Y:S02]  /*1760*/  HADD2.F32 R93, -RZ, R121.H0_H0 ;  /* 0x20000079ff5d7230 */ /* 0x000fe40000004100 */
[--C-:B------:R-:W-:Y:S02]  /*1770*/  HADD2.F32 R92, -RZ, R111.reuse.H0_H0 ;  /* 0x2000006fff5c7230 */ /* 0x100fe40000004100 */
[----:B------:R-:W-:Y:S02]  /*1780*/  HADD2.F32 R94, -RZ, R111.H1_H1 ;  /* 0x3000006fff5e7230 */ /* 0x000fe40000004100 */
        /* <DEDUP_REMOVED lines=10> */
[--C-:B------:R-:W-:Y:S02]  /*1830*/  HADD2.F32 R111, -RZ, R123.reuse.H0_H0 ;  /* 0x2000007bff6f7230 */ /* 0x100fe40000004100 */
[----:B------:R-:W-:Y:S01]  /*1840*/  FADD.FTZ R0, R109, R0 ;  /* 0x000000006d007221 */ /* 0x000fe20000010000 */
[----:B------:R-:W-:-:S02]  /*1850*/  HADD2.F32 R117, -RZ, R123.H1_H1 ;  /* 0x3000007bff757230 */ /* 0x000fc40000004100 */
        /* <DEDUP_REMOVED lines=8> */
.L_x_10665:
[----:B------:R-:W0:Y:S01]  /*18e0*/  LDC.64 R108, c[0x0][0x3a8] ;  /* 0x0000ea00ff6c7b82 */ /* 0x000e220000000a00 */
[C---:B------:R-:W-:Y:S01]  /*18f0*/  IADD3 R0, PT, PT, R106.reuse, 0x100, RZ ;  /* 0x000001006a007810 */ /* 0x040fe20007ffe0ff */
[----:B0-----:R-:W-:-:S05]  /*1900*/  IMAD.WIDE.U32 R108, R106, 0x20, R108 ;  /* 0x000000206a6c7825 */ /* 0x001fca00078e006c */
[----:B------:R0:W-:Y:S04]  /*1910*/  STG.E.128 desc[UR6][R108.64], R88 ;  /* 0x000000586c007986 */ /* 0x0001e8000c101d06 */
[----:B------:R0:W-:Y:S02]  /*1920*/  STG.E.128 desc[UR6][R108.64+0x10], R92 ;  /* 0x0000105c6c007986 */ /* 0x0001e4000c101d06 */
.L_x_10662:
[----:B------:R-:W-:Y:S05]  /*1930*/  BSYNC.RECONVERGENT B0 ;  /* 0x0000000000007941 */ /* 0x000fea0003800200 */
.L_x_10661:
        /* <DEDUP_REMOVED lines=10> */
[----:B-1----:R-:W-:-:S05]  /*19e0*/  IMAD.WIDE.U32 R96, R0, 0x10, R96 ;  /* 0x0000001000607825 */ /* 0x002fca00078e0060 */
[----:B0-----:R0:W5:Y:S01]  /*19f0*/  LDG.E.128 R108, desc[UR6][R96.64] ;  /* 0x00000006606c7981 */ /* 0x001162000c1e1d00 */
[----:B--2---:R-:W-:-:S05]  /*1a00*/  @P0 IMAD.WIDE.U32 R98, R0, 0x10, R98 ;  /* 0x0000001000620825 */ /* 0x004fca00078e0062 */
[----:B------:R0:W5:Y:S01]  /*1a10*/  @P0 LDG.E.128 R120, desc[UR6][R98.64] ;  /* 0x0000000662780981 */ /* 0x000162000c1e1d00 */
[----:B---3--:R-:W-:-:S05]  /*1a20*/  @P1 IMAD.WIDE.U32 R100, R0, 0x20, R100 ;  /* 0x0000002000641825 */ /* 0x008fca00078e0064 */
[----:B------:R0:W5:Y:S04]  /*1a30*/  @P1 LDG.E.128 R64, desc[UR6][R100.64] ;  /* 0x0000000664401981 */ /* 0x000168000c1e1d00 */
[----:B------:R0:W5:Y:S01]  /*1a40*/  @P1 LDG.E.128 R68, desc[UR6][R100.64+0x10] ;  /* 0x0000100664441981 */ /* 0x000162000c1e1d00 */
[----:B------:R-:W-:Y:S05]  /*1a50*/  @!P0 BRA `(.L_x_10669) ;  /* 0x0000000000ec8947 */ /* 0x000fea0003800000 */
[----:B------:R-:W-:Y:S05]  /*1a60*/  @!P1 BRA `(.L_x_10670) ;  /* 0x0000000000849947 */ /* 0x000fea0003800000 */
[--C-:B0----5:R-:W-:Y:S02]  /*1a70*/  HADD2.F32 R99, -RZ, R109.reuse.H0_H0 ;  /* 0x2000006dff637230 */ /* 0x121fe40000004100 */
[----:B------:R-:W-:Y:S02]  /*1a80*/  HADD2.F32 R100, -RZ, R109.H1_H1 ;  /* 0x3000006dff647230 */ /* 0x000fe40000004100 */
[--C-:B------:R-:W-:Y:S02]  /*1a90*/  HADD2.F32 R96, -RZ, R108.reuse.H0_H0 ;  /* 0x2000006cff607230 */ /* 0x100fe40000004100 */
[----:B------:R-:W-:Y:S02]  /*1aa0*/  HADD2.F32 R98, -RZ, R108.H1_H1 ;  /* 0x3000006cff627230 */ /* 0x000fe40000004100 */
[--C-:B------:R-:W-:Y:S02]  /*1ab0*/  HADD2.F32 R97, -RZ, R120.reuse.H0_H0 ;  /* 0x20000078ff617230 */ /* 0x100fe40000004100 */
[----:B------:R-:W-:-:S02]  /*1ac0*/  HADD2.F32 R109, -RZ, R120.H1_H1 ;  /* 0x30000078ff6d7230 */ /* 0x000fc40000004100 */
[--C-:B------:R-:W-:Y:S02]  /*1ad0*/  HADD2.F32 R108, -RZ, R121.reuse.H0_H0 ;  /* 0x20000079ff6c7230 */ /* 0x100fe40000004100 */
[----:B------:R-:W-:Y:S01]  /*1ae0*/  FADD.FTZ R97, R97, R96 ;  /* 0x0000006061617221 */ /* 0x000fe20000010000 */
[----:B------:R-:W-:Y:S02]  /*1af0*/  HADD2.F32 R101, -RZ, R110.H0_H0 ;  /* 0x2000006eff657230 */ /* 0x000fe40000004100 */
        /* <DEDUP_REMOVED lines=12> */
[----:B------:R-:W-:-:S02]  /*1bc0*/  HADD2.F32 R108, -RZ, R123.H0_H0 ;  /* 0x2000007bff6c7230 */ /* 0x000fc40000004100 */
[----:B------:R-:W-:Y:S01]  /*1bd0*/  FADD.FTZ R98, R66, R99 ;  /* 0x0000006342627221 */ /* 0x000fe20000010000 */
[----:B------:R-:W-:Y:S02]  /*1be0*/  HADD2.F32 R110, -RZ, R123.H1_H1 ;  /* 0x3000007bff6e7230 */ /* 0x000fe40000004100 */
[----:B------:R-:W-:Y:S01]  /*1bf0*/  FADD.FTZ R102, R111, R102 ;  /* 0x000000666f667221 */ /* 0x000fe20000010000 */
[----:B------:R-:W-:Y:S01]  /*1c00*/  FADD.FTZ R99, R67, R100 ;  /* 0x0000006443637221 */ /* 0x000fe20000010000 */
[----:B------:R-:W-:Y:S01]  /*1c10*/  FADD.FTZ R103, R108, R103 ;  /* 0x000000676c677221 */ /* 0x000fe20000010000 */
[----:B------:R-:W-:Y:S01]  /*1c20*/  FADD.FTZ R100, R68, R101 ;  /* 0x0000006544647221 */ /* 0x000fe20000010000 */
[----:B------:R-:W-:Y:S01]  /*1c30*/  FADD.FTZ R108, R110, R107 ;  /* 0x0000006b6e6c7221 */ /* 0x000fe20000010000 */
[----:B------:R-:W-:Y:S01]  /*1c40*/  FADD.FTZ R101, R69, R102 ;  /* 0x0000006645657221 */ /* 0x000fe20000010000 */
[----:B------:R-:W-:Y:S02]  /*1c50*/  FADD.FTZ R102, R70, R103 ;  /* 0x0000006746667221 */ /* 0x000fe40000010000 */
[----:B------:R-:W-:Y:S01]  /*1c60*/  FADD.FTZ R103, R71, R108 ;  /* 0x0000006c47677221 */ /* 0x000fe20000010000 */
[----:B------:R-:W-:Y:S06]  /*1c70*/  BRA `(.L_x_10671) ;  /* 0x0000000000cc7947 */ /* 0x000fec0003800000 */
.L_x_10670:
[----:B0----5:R-:W-:Y:S02]  /*1c80*/  HADD2.F32 R98, -RZ, R109.H0_H0 ;  /* 0x2000006dff627230 */ /* 0x021fe40000004100 */
[----:B------:R-:W-:Y:S02]  /*1c90*/  HADD2.F32 R101, -RZ, R121.H0_H0 ;  /* 0x20000079ff657230 */ /* 0x000fe40000004100 */
[----:B------:R-:W-:Y:S02]  /*1ca0*/  HADD2.F32 R96, -RZ, R108.H0_H0 ;  /* 0x2000006cff607230 */ /* 0x000fe40000004100 */
[----:B------:R-:W-:Y:S02]  /*1cb0*/  HADD2.F32 R97, -RZ, R120.H0_H0 ;  /* 0x20000078ff617230 */ /* 0x000fe40000004100 */
[----:B------:R-:W-:Y:S01]  /*1cc0*/  FADD.FTZ R98, R101, R98 ;  /* 0x0000006265627221 */ /* 0x000fe20000010000 */
[----:B------:R-:W-:Y:S02]  /*1cd0*/  HADD2.F32 R108, -RZ, R108.H1_H1 ;  /* 0x3000006cff6c7230 */ /* 0x000fe40000004100 */
[----:B------:R-:W-:-:S02]  /*1ce0*/  HADD2.F32 R99, -RZ, R120.H1_H1 ;  /* 0x30000078ff637230 */ /* 0x000fc40000004100 */
[----:B------:R-:W-:Y:S01]  /*1cf0*/  FADD.FTZ R96, R97, R96 ;  /* 0x0000006061607221 */ /* 0x000fe20000010000 */
[----:B------:R-:W-:Y:S02]  /*1d00*/  HADD2.F32 R109, -RZ, R109.H1_H1 ;  /* 0x3000006dff6d7230 */ /* 0x000fe40000004100 */
[----:B------:R-:W-:Y:S02]  /*1d10*/  HADD2.F32 R100, -RZ, R121.H1_H1 ;  /* 0x30000079ff647230 */ /* 0x000fe40000004100 */
[----:B------:R-:W-:Y:S01]  /*1d20*/  FADD.FTZ R97, R99, R108 ;  /* 0x0000006c63617221 */ /* 0x000fe20000010000 */
[----:B------:R-:W-:Y:S02]  /*1d30*/  HADD2.F32 R102, -RZ, R110.H0_H0 ;  /* 0x2000006eff667230 */ /* 0x000fe40000004100 */
[----:B------:R-:W-:Y:S02]  /*1d40*/  HADD2.F32 R101, -RZ, R122.H0_H0 ;  /* 0x2000007aff657230 */ /* 0x000fe40000004100 */
[----:B------:R-:W-:Y:S01]  /*1d50*/  FADD.FTZ R99, R100, R109 ;  /* 0x0000006d64637221 */ /* 0x000fe20000010000 */
[----:B------:R-:W-:-:S02]  /*1d60*/  HADD2.F32 R110, -RZ, R110.H1_H1 ;  /* 0x3000006eff6e7230 */ /* 0x000fc40000004100 */
[--C-:B------:R-:W-:Y:S02]  /*1d70*/  HADD2.F32 R107, -RZ, R111.reuse.H0_H0 ;  /* 0x2000006fff6b7230 */ /* 0x100fe40000004100 */
[----:B------:R-:W-:Y:S01]  /*1d80*/  FADD.FTZ R100, R101, R102 ;  /* 0x0000006665647221 */ /* 0x000fe20000010000 */
[----:B------:R-:W-:Y:S02]  /*1d90*/  HADD2.F32 R103, -RZ, R122.H1_H1 ;  /* 0x3000007aff677230 */ /* 0x000fe40000004100 */
[----:B------:R-:W-:Y:S02]  /*1da0*/  HADD2.F32 R111, -RZ, R111.H1_H1 ;  /* 0x3000006fff6f7230 */ /* 0x000fe40000004100 */
[--C-:B------:R-:W-:Y:S02]  /*1db0*/  HADD2.F32 R108, -RZ, R123.reuse.H0_H0 ;  /* 0x2000007bff6c7230 */ /* 0x100fe40000004100 */
[----:B------:R-:W-:Y:S01]  /*1dc0*/  FADD.FTZ R101, R103, R110 ;  /* 0x0000006e67657221 */ /* 0x000fe20000010000 */
[----:B------:R-:W-:-:S02]  /*1dd0*/  HADD2.F32 R116, -RZ, R123.H1_H1 ;  /* 0x3000007bff747230 */ /* 0x000fc40000004100 */
[----:B------:R-:W-:-:S03]  /*1de0*/  FADD.FTZ R102, R108, R107 ;  /* 0x0000006b6c667221 */ /* 0x000fc60000010000 */
[----:B------:R-:W-:Y:S01]  /*1df0*/  FADD.FTZ R103, R116, R111 ;  /* 0x0000006f74677221 */ /* 0x000fe20000010000 */
[----:B------:R-:W-:Y:S06]  /*1e00*/  BRA `(.L_x_10671) ;  /* 0x0000000000687947 */ /* 0x000fec0003800000 */
.L_x_10669:
[----:B------:R-:W-:Y:S05]  /*1e10*/  @!P1 BRA `(.L_x_10672) ;  /* 0x0000000000449947 */ /* 0x000fea0003800000 */
[--C-:B0----5:R-:W-:Y:S02]  /*1e20*/  HADD2.F32 R99, -RZ, R109.reuse.H0_H0 ;  /* 0x2000006dff637230 */ /* 0x121fe40000004100 */
        /* <DEDUP_REMOVED lines=16> */
.L_x_10672:
        /* <DEDUP_REMOVED lines=8> */
.L_x_10671:
[----:B------:R-:W0:Y:S02]  /*1fb0*/  LDC.64 R108, c[0x0][0x3a8] ;  /* 0x0000ea00ff6c7b82 */ /* 0x000e240000000a00 */
[C---:B0-----:R-:W-:Y:S01]  /*1fc0*/  IMAD.WIDE.U32 R108, R0.reuse, 0x20, R108 ;  /* 0x00000020006c7825 */ /* 0x041fe200078e006c */
[----:B------:R-:W-:-:S04]  /*1fd0*/  IADD3 R0, PT, PT, R0, 0x100, RZ ;  /* 0x0000010000007810 */ /* 0x000fc80007ffe0ff */
[----:B------:R1:W-:Y:S04]  /*1fe0*/  STG.E.128 desc[UR6][R108.64], R96 ;  /* 0x000000606c007986 */ /* 0x0003e8000c101d06 */
[----:B------:R1:W-:Y:S02]  /*1ff0*/  STG.E.128 desc[UR6][R108.64+0x10], R100 ;  /* 0x000010646c007986 */ /* 0x0003e4000c101d06 */
.L_x_10668:
[----:B------:R-:W-:Y:S05]  /*2000*/  BSYNC.RECONVERGENT B0 ;  /* 0x0000000000007941 */ /* 0x000fea0003800200 */
.L_x_10667:
        /* <DEDUP_REMOVED lines=52> */
.L_x_10676:
        /* <DEDUP_REMOVED lines=25> */
.L_x_10675:
        /* <DEDUP_REMOVED lines=18> */
.L_x_10678:
        /* <DEDUP_REMOVED lines=8> */
.L_x_10677:
[----:B------:R-:W0:Y:S02]  /*2680*/  LDC.64 R108, c[0x0][0x3a8] ;  /* 0x0000ea00ff6c7b82 */ /* 0x000e240000000a00 */
[C---:B0-----:R-:W-:Y:S01]  /*2690*/  IMAD.WIDE.U32 R108, R0.reuse, 0x20, R108 ;  /* 0x00000020006c7825 */ /* 0x041fe200078e006c */
[----:B------:R-:W-:-:S04]  /*26a0*/  IADD3 R0, PT, PT, R0, 0x100, RZ ;  /* 0x0000010000007810 */ /* 0x000fc80007ffe0ff */
[----:B------:R2:W-:Y:S04]  /*26b0*/  STG.E.128 desc[UR6][R108.64], R72 ;  /* 0x000000486c007986 */ /* 0x0005e8000c101d06 */
[----:B------:R2:W-:Y:S02]  /*26c0*/  STG.E.128 desc[UR6][R108.64+0x10], R76 ;  /* 0x0000104c6c007986 */ /* 0x0005e4000c101d06 */
.L_x_10674:
[----:B------:R-:W-:Y:S05]  /*26d0*/  BSYNC.RECONVERGENT B0 ;  /* 0x0000000000007941 */ /* 0x000fea0003800200 */
.L_x_10673:
        /* <DEDUP_REMOVED lines=9> */
[----:B------:R-:W4:Y:S01]  /*2770*/  @P1 LDC.64 R84, c[0x0][0x3a0] ;  /* 0x0000e800ff541b82 */ /* 0x000f220000000a00 */
[----:B---3--:R-:W-:-:S05]  /*2780*/  IMAD.WIDE.U32 R80, R0, 0x10, R80 ;  /* 0x0000001000507825 */ /* 0x008fca00078e0050 */
[----:B012---:R0:W5:Y:S01]  /*2790*/  LDG.E.128 R108, desc[UR6][R80.64] ;  /* 0x00000006506c7981 */ /* 0x007162000c1e1d00 */
[----:B----4-:R-:W-:-:S05]  /*27a0*/  @P0 IMAD.WIDE.U32 R82, R0, 0x10, R82 ;  /* 0x0000001000520825 */ /* 0x010fca00078e0052 */
[----:B------:R0:W5:Y:S01]  /*27b0*/  @P0 LDG.E.128 R120, desc[UR6][R82.64] ;  /* 0x0000000652780981 */ /* 0x000162000c1e1d00 */
[----:B------:R-:W-:-:S05]  /*27c0*/  @P1 IMAD.WIDE.U32 R84, R0, 0x20, R84 ;  /* 0x0000002000541825 */ /* 0x000fca00078e0054 */
[----:B------:R0:W5:Y:S04]  /*27d0*/  @P1 LDG.E.128 R64, desc[UR6][R84.64] ;  /* 0x0000000654401981 */ /* 0x000168000c1e1d00 */
[----:B------:R0:W5:Y:S01]  /*27e0*/  @P1 LDG.E.128 R68, desc[UR6][R84.64+0x10] ;  /* 0x0000100654441981 */ /* 0x000162000c1e1d00 */
[----:B------:R-:W-:Y:S05]  /*27f0*/  @!P0 BRA `(.L_x_10681) ;  /* 0x0000000000ec8947 */ /* 0x000fea0003800000 */
[----:B------:R-:W-:Y:S05]  /*2800*/  @!P1 BRA `(.L_x_10682) ;  /* 0x0000000000849947 */ /* 0x000fea0003800000 */
[--C-:B0----5:R-:W-:Y:S02]  /*2810*/  HADD2.F32 R80, -RZ, R108.reuse.H0_H0 ;  /* 0x2000006cff507230 */ /* 0x121fe40000004100 */
[----:B------:R-:W-:Y:S02]  /*2820*/  HADD2.F32 R82, -RZ, R108.H1_H1 ;  /* 0x3000006cff527230 */ /* 0x000fe40000004100 */
[--C-:B------:R-:W-:Y:S02]  /*2830*/  HADD2.F32 R107, -RZ, R120.reuse.H1_H1 ;  /* 0x30000078ff6b7230 */ /* 0x100fe40000004100 */
[----:B------:R-:W-:Y:S02]  /*2840*/  HADD2.F32 R83, -RZ, R109.H0_H0 ;  /* 0x2000006dff537230 */ /* 0x000fe40000004100 */
[----:B------:R-:W-:Y:S02]  /*2850*/  HADD2.F32 R108, -RZ, R121.H0_H0 ;  /* 0x20000079ff6c7230 */ /* 0x000fe40000004100 */
[----:B------:R-:W-:Y:S01]  /*2860*/  FADD.FTZ R82, R107, R82 ;  /* 0x000000526b527221 */ /* 0x000fe20000010000 */
[----:B------:R-:W-:-:S02]  /*2870*/  HADD2.F32 R81, -RZ, R120.H0_H0 ;  /* 0x20000078ff517230 */ /* 0x000fc40000004100 */
[----:B------:R-:W-:Y:S02]  /*2880*/  HADD2.F32 R84, -RZ, R109.H1_H1 ;  /* 0x3000006dff547230 */ /* 0x000fe40000004100 */
[----:B------:R-:W-:Y:S01]  /*2890*/  FADD.FTZ R83, R108, R83 ;  /* 0x000000536c537221 */ /* 0x000fe20000010000 */
[----:B------:R-:W-:Y:S02]  /*28a0*/  HADD2.F32 R107, -RZ, R121.H1_H1 ;  /* 0x30000079ff6b7230 */ /* 0x000fe40000004100 */
[----:B------:R-:W-:Y:S01]  /*28b0*/  FADD.FTZ R81, R81, R80 ;  /* 0x0000005051517221 */ /* 0x000fe20000010000 */
[--C-:B------:R-:W-:Y:S02]  /*28c0*/  HADD2.F32 R85, -RZ, R110.reuse.H0_H0 ;  /* 0x2000006eff557230 */ /* 0x100fe40000004100 */
[----:B------:R-:W-:Y:S02]  /*28d0*/  HADD2.F32 R86, -RZ, R110.H1_H1 ;  /* 0x3000006eff567230 */ /* 0x000fe40000004100 */
[----:B------:R-:W-:Y:S01]  /*28e0*/  FADD.FTZ R80, R107, R84 ;  /* 0x000000546b507221 */ /* 0x000fe20000010000 */
[----:B------:R-:W-:-:S02]  /*28f0*/  HADD2.F32 R108, -RZ, R122.H0_H0 ;  /* 0x2000007aff6c7230 */ /* 0x000fc40000004100 */
[----:B------:R-:W-:Y:S01]  /*2900*/  FADD.FTZ R84, R64, R81 ;  /* 0x0000005140547221 */ /* 0x000fe20000010000 */
[--C-:B------:R-:W-:Y:S02]  /*2910*/  HADD2.F32 R87, -RZ, R111.reuse.H0_H0 ;  /* 0x2000006fff577230 */ /* 0x100fe40000004100 */
[----:B------:R-:W-:Y:S02]  /*2920*/  HADD2.F32 R110, -RZ, R111.H1_H1 ;  /* 0x3000006fff6e7230 */ /* 0x000fe40000004100 */
[----:B------:R-:W-:Y:S01]  /*2930*/  FADD.FTZ R107, R108, R85 ;  /* 0x000000556c6b7221 */ /* 0x000fe20000010000 */
[----:B------:R-:W-:Y:S02]  /*2940*/  HADD2.F32 R109, -RZ, R122.H1_H1 ;  /* 0x3000007aff6d7230 */ /* 0x000fe40000004100 */
[----:B------:R-:W-:Y:S01]  /*2950*/  FADD.FTZ R85, R65, R82 ;  /* 0x0000005241557221 */ /* 0x000fe20000010000 */
[--C-:B------:R-:W-:Y:S02]  /*2960*/  HADD2.F32 R116, -RZ, R123.reuse.H0_H0 ;  /* 0x2000007bff747230 */ /* 0x100fe40000004100 */
        /* <DEDUP_REMOVED lines=11> */
.L_x_10682:
[----:B0----5:R-:W-:Y:S02]  /*2a20*/  HADD2.F32 R85, -RZ, R108.H1_H1 ;  /* 0x3000006cff557230 */ /* 0x021fe40000004100 */
[----:B------:R-:W-:Y:S02]  /*2a30*/  HADD2.F32 R80, -RZ, R120.H1_H1 ;  /* 0x30000078ff507230 */ /* 0x000fe40000004100 */
[----:B------:R-:W-:Y:S02]  /*2a40*/  HADD2.F32 R84, -RZ, R108.H0_H0 ;  /* 0x2000006cff547230 */ /* 0x000fe40000004100 */
[----:B------:R-:W-:Y:S02]  /*2a50*/  HADD2.F32 R81, -RZ, R120.H0_H0 ;  /* 0x20000078ff517230 */ /* 0x000fe40000004100 */
[----:B------:R-:W-:Y:S01]  /*2a60*/  FADD.FTZ R85, R80, R85 ;  /* 0x0000005550557221 */ /* 0x000fe20000010000 */
[----:B------:R-:W-:Y:S02]  /*2a70*/  HADD2.F32 R86, -RZ, R109.H0_H0 ;  /* 0x2000006dff567230 */ /* 0x000fe40000004100 */
[----:B------:R-:W-:-:S02]  /*2a80*/  HADD2.F32 R83, -RZ, R121.H0_H0 ;  /* 0x20000079ff537230 */ /* 0x000fc40000004100 */
        /* <DEDUP_REMOVED lines=18> */
.L_x_10681:
[----:B------:R-:W-:Y:S05]  /*2bb0*/  @!P1 BRA `(.L_x_10684) ;  /* 0x0000000000449947 */ /* 0x000fea0003800000 */
[----:B0----5:R-:W-:Y:S02]  /*2bc0*/  HADD2.F32 R81, -RZ, R108.H0_H0 ;  /* 0x2000006cff517230 */ /* 0x021fe40000004100 */
        /* <DEDUP_REMOVED lines=16> */
.L_x_10684:
        /* <DEDUP_REMOVED lines=8> */
.L_x_10683:
[----:B------:R-:W0:Y:S02]  /*2d50*/  LDC.64 R108, c[0x0][0x3a8] ;  /* 0x0000ea00ff6c7b82 */ /* 0x000e240000000a00 */
[----:B0-----:R-:W-:-:S05]  /*2d60*/  IMAD.WIDE.U32 R108, R0, 0x20, R108 ;  /* 0x00000020006c7825 */ /* 0x001fca00078e006c */
[----:B------:R3:W-:Y:S04]  /*2d70*/  STG.E.128 desc[UR6][R108.64], R84 ;  /* 0x000000546c007986 */ /* 0x0007e8000c101d06 */
[----:B------:R3:W-:Y:S02]  /*2d80*/  STG.E.128 desc[UR6][R108.64+0x10], R80 ;  /* 0x000010506c007986 */ /* 0x0007e4000c101d06 */
.L_x_10680:
[----:B------:R-:W-:Y:S05]  /*2d90*/  BSYNC.RECONVERGENT B0 ;  /* 0x0000000000007941 */ /* 0x000fea0003800200 */
.L_x_10679:
        /* <DEDUP_REMOVED lines=137> */
.L_x_10686:
[----:B------:R-:W-:Y:S05]  /*3630*/  BSYNC.RECONVERGENT B0 ;  /* 0x0000000000007941 */ /* 0x000fea0003800200 */
.L_x_10685:
        /* <DEDUP_REMOVED lines=12> */
.L_x_10688:
[----:B------:R-:W-:Y:S05]  /*3700*/  BSYNC.RECONVERGENT B0 ;  /* 0x0000000000007941 */ /* 0x000fea0003800200 */
.L_x_10687:
        /* <DEDUP_REMOVED lines=21> */
[-C--:B0-----:R-:W-:Y:S01]  /*3860*/  IADD3 R116, PT, PT, R116, R125.reuse, RZ ;  /* 0x0000007d74747210 */ /* 0x081fe20007ffe0ff */
        /* <DEDUP_REMOVED lines=29> */
[----:B------:R-:W0:Y:S02]  /*3a40*/  @!P1 LDC.64 R110, c[0x0][0x3c0] ;  /* 0x0000f000ff6e9b82 */ /* 0x000e240000000a00 */
[----:B------:R-:W1:Y:S01]  /*3a50*/  SHFL.IDX PT, R109, R109, RZ, 0x1f ;  /* 0x00001fff6d6d7589 */ /* 0x000e6200000e0000 */
        /* <DEDUP_REMOVED lines=8> */
[----:B--2---:R-:W-:Y:S01]  /*3ae0*/  FFMA.FTZ R107, R108, UR13, R119 ;  /* 0x0000000d6c6b7c23 */ /* 0x004fe20008010077 */
[----:B------:R-:W-:-:S03]  /*3af0*/  FSEL R108, R109, RZ, !P5 ;  /* 0x000000ff6d6c7208 */ /* 0x000fc60006800000 */
[----:B------:R-:W-:Y:S01]  /*3b00*/  FADD.FTZ R107, R107, R118 ;  /* 0x000000766b6b7221 */ /* 0x000fe20000010000 */
[----:B---3--:R-:W-:-:S05]  /*3b10*/  @!P1 IMAD.WIDE R116, R105, 0x4, R116 ;  /* 0x0000000469749825 */ /* 0x008fca00078e0274 */
[----:B------:R-:W1:Y:S02]  /*3b20*/  MUFU.RSQ R107, R107 ;  /* 0x0000006b006b7308 */ /* 0x000e640000001400 */
[----:B-1----:R0:W-:Y:S01]  /*3b30*/  @!P1 STG.E desc[UR6][R116.64], R107 ;  /* 0x0000006b74009986 */ /* 0x0021e2000c101906 */
[----:B------:R-:W-:Y:S05]  /*3b40*/  @!P0 BRA `(.L_x_10690) ;  /* 0x00000004003c8947 */ /* 0x000fea0003800000 */
        /* <DEDUP_REMOVED lines=8> */
[C---:B------:R-:W-:Y:S01]  /*3bd0*/  FFMA.FTZ R141, R110.reuse, R109, R111 ;  /* 0x0000006d6e8d7223 */ /* 0x040fe2000001006f */
[----:B------:R-:W-:Y:S02]  /*3be0*/  HADD2.F32 R109, -RZ, R114.H0_H0 ;  /* 0x20000072ff6d7230 */ /* 0x000fe40000004100 */
[----:B------:R-:W-:Y:S01]  /*3bf0*/  FADD.FTZ R118, R93, -R108 ;  /* 0x8000006c5d767221 */ /* 0x000fe20000010000 */
[----:B------:R-:W-:Y:S02]  /*3c00*/  HADD2.F32 R111, -RZ, R26.H0_H0 ;  /* 0x2000001aff6f7230 */ /* 0x000fe40000004100 */
[----:B------:R-:W-:Y:S01]  /*3c10*/  FFMA.FTZ R142, R110, R117, R116 ;  /* 0x000000756e8e7223 */ /* 0x000fe20000010074 */
[----:B------:R-:W-:Y:S01]  /*3c20*/  FADD.FTZ R110, R92, -R108 ;  /* 0x8000006c5c6e7221 */ /* 0x000fe20000010000 */
[----:B------:R-:W-:Y:S02]  /*3c30*/  HADD2.F32 R117, -RZ, R6.H0_H0 ;  /* 0x20000006ff757230 */ /* 0x000fe40000004100 */
[----:B------:R-:W-:Y:S01]  /*3c40*/  FMUL.FTZ R119, R107, R118 ;  /* 0x000000766b777220 */ /* 0x000fe20000410000 */
[----:B------:R-:W-:-:S02]  /*3c50*/  HADD2.F32 R116, -RZ, R46.H0_H0 ;  /* 0x2000002eff747230 */ /* 0x000fc40000004100 */
[----:B------:R-:W-:Y:S01]  /*3c60*/  FMUL.FTZ R110, R107, R110 ;  /* 0x0000006e6b6e7220 */ /* 0x000fe20000410000 */
[----:B------:R-:W-:Y:S02]  /*3c70*/  HADD2.F32 R128, -RZ, R7.H1_H1 ;  /* 0x30000007ff807230 */ /* 0x000fe40000004100 */
[----:B------:R-:W-:Y:S01]  /*3c80*/  FADD.FTZ R118, R91, -R108 ;  /* 0x8000006c5b767221 */ /* 0x000fe20000010000 */
[----:B------:R-:W-:Y:S02]  /*3c90*/  HADD2.F32 R130, -RZ, R47.H1_H1 ;  /* 0x3000002fff827230 */ /* 0x000fe40000004100 */
[C---:B------:R-:W-:Y:S01]  /*3ca0*/  FFMA.FTZ R137, R110.reuse, R109, R111 ;  /* 0x0000006d6e897223 */ /* 0x040fe2000001006f */
[----:B------:R-:W-:Y:S01]  /*3cb0*/  FFMA.FTZ R138, R110, R117, R116 ;  /* 0x000000756e8a7223 */ /* 0x000fe20000010074 */
[----:B------:R-:W-:Y:S01]  /*3cc0*/  FADD.FTZ R110, R90, -R108 ;  /* 0x8000006c5a6e7221 */ /* 0x000fe20000010000 */
[----:B------:R-:W-:Y:S02]  /*3cd0*/  HADD2.F32 R124, -RZ, R115.H1_H1 ;  /* 0x30000073ff7c7230 */ /* 0x000fe40000004100 */
[----:B------:R-:W-:Y:S01]  /*3ce0*/  FFMA.FTZ R143, R125, R128, R130 ;  /* 0x000000807d8f7223 */ /* 0x000fe20000010082 */
[----:B------:R-:W-:-:S02]  /*3cf0*/  HADD2.F32 R126, -RZ, R27.H1_H1 ;  /* 0x3000001bff7e7230 */ /* 0x000fc40000004100 */
[C---:B------:R-:W-:Y:S01]  /*3d00*/  FMUL.FTZ R110, R107.reuse, R110 ;  /* 0x0000006e6b6e7220 */ /* 0x040fe20000410000 */
[----:B------:R-:W-:Y:S02]  /*3d10*/  HADD2.F32 R128, -RZ, R6.H1_H1 ;  /* 0x30000006ff807230 */ /* 0x000fe40000004100 */
[----:B------:R-:W-:Y:S01]  /*3d20*/  FMUL.FTZ R133, R107, R118 ;  /* 0x000000766b857220 */ /* 0x000fe20000410000 */
[----:B------:R-:W-:Y:S02]  /*3d30*/  HADD2.F32 R130, -RZ, R46.H1_H1 ;  /* 0x3000002eff827230 */ /* 0x000fe40000004100 */
[----:B------:R-:W-:Y:S01]  /*3d40*/  FFMA.FTZ R144, R125, R124, R126 ;  /* 0x0000007c7d907223 */ /* 0x000fe2000001007e */
[----:B------:R-:W-:Y:S02]  /*3d50*/  HADD2.F32 R109, -RZ, R113.H0_H0 ;  /* 0x20000071ff6d7230 */ /* 0x000fe40000004100 */
[----:B------:R-:W-:Y:S01]  /*3d60*/  FADD.FTZ R118, R88, -R108 ;  /* 0x8000006c58767221 */ /* 0x000fe20000010000 */
[----:B------:R-:W-:-:S02]  /*3d70*/  HADD2.F32 R111, -RZ, R25.H0_H0 ;  /* 0x20000019ff6f7230 */ /* 0x000fc40000004100 */
[----:B------:R-:W-:Y:S01]  /*3d80*/  FFMA.FTZ R139, R119, R128, R130 ;  /* 0x00000080778b7223 */ /* 0x000fe20000010082 */
[----:B------:R-:W-:Y:S02]  /*3d90*/  HADD2.F32 R117, -RZ, R5.H0_H0 ;  /* 0x20000005ff757230 */ /* 0x000fe40000004100 */
[----:B------:R-:W-:Y:S01]  /*3da0*/  FMUL.FTZ R118, R107, R118 ;  /* 0x000000766b767220 */ /* 0x000fe20000410000 */
[----:B------:R-:W-:Y:S02]  /*3db0*/  HADD2.F32 R116, -RZ, R45.H0_H0 ;  /* 0x2000002dff747230 */ /* 0x000fe40000004100 */
[----:B------:R-:W-:Y:S01]  /*3dc0*/  FFMA.FTZ R130, R110, R109, R111 ;  /* 0x0000006d6e827223 */ /* 0x000fe2000001006f */
[----:B------:R-:W-:Y:S01]  /*3dd0*/  HADD2.F32 R124, -RZ, R114.H1_H1 ;  /* 0x30000072ff7c7230 */ /* 0x000fe20000004100 */
[----:B------:R-:W-:Y:S01]  /*3de0*/  F2FP.F16.F32.PACK_AB R147, R144, R141 ;  /* 0x0000008d9093723e */ /* 0x000fe200000000ff */
[----:B------:R-:W-:Y:S02]  /*3df0*/  HADD2.F32 R126, -RZ, R26.H1_H1 ;  /* 0x3000001aff7e7230 */ /* 0x000fe40000004100 */
[----:B------:R-:W-:Y:S01]  /*3e00*/  FFMA.FTZ R132, R110, R117, R116 ;  /* 0x000000756e847223 */ /* 0x000fe20000010074 */
[----:B------:R-:W-:Y:S01]  /*3e10*/  HADD2.F32 R109, -RZ, R112.H0_H0 ;  /* 0x20000070ff6d7230 */ /* 0x000fe20000004100 */
[----:B------:R-:W0:Y:S01]  /*3e20*/  LDC.64 R110, c[0x0][0x428] ;  /* 0x00010a00ff6e7b82 */ /* 0x000e220000000a00 */
[----:B------:R-:W-:-:S02]  /*3e30*/  HADD2.F32 R125, -RZ, R4.H0_H0 ;  /* 0x20000004ff7d7230 */ /* 0x000fc40000004100 */
[----:B------:R-:W-:Y:S01]  /*3e40*/  FFMA.FTZ R140, R119, R124, R126 ;  /* 0x0000007c778c7223 */ /* 0x000fe2000001007e */
[----:B------:R-:W-:Y:S02]  /*3e50*/  HADD2.F32 R124, -RZ, R113.H1_H1 ;  /* 0x30000071ff7c7230 */ /* 0x000fe40000004100 */
[----:B------:R-:W-:Y:S02]  /*3e60*/  HADD2.F32 R126, -RZ, R25.H1_H1 ;  /* 0x30000019ff7e7230 */ /* 0x000fe40000004100 */
[----:B------:R-:W-:Y:S01]  /*3e70*/  HADD2.F32 R119, -RZ, R24.H0_H0 ;  /* 0x20000018ff777230 */ /* 0x000fe20000004100 */
[----:B------:R-:W1:Y:S01]  /*3e80*/  LDC.64 R116, c[0x0][0x430] ;  /* 0x00010c00ff747b82 */ /* 0x000e620000000a00 */
[----:B------:R-:W-:Y:S02]  /*3e90*/  HADD2.F32 R127, -RZ, R112.H1_H1 ;  /* 0x30000070ff7f7230 */ /* 0x000fe40000004100 */
[----:B------:R-:W-:Y:S01]  /*3ea0*/  FFMA.FTZ R135, R133, R124, R126 ;  /* 0x0000007c85877223 */ /* 0x000fe2000001007e */
[----:B------:R-:W-:Y:S01]  /*3eb0*/  FADD.FTZ R126, R89, -R108 ;  /* 0x8000006c597e7221 */ /* 0x000fe20000010000 */
[----:B------:R-:W-:-:S02]  /*3ec0*/  HADD2.F32 R124, -RZ, R44.H0_H0 ;  /* 0x2000002cff7c7230 */ /* 0x000fc40000004100 */
[C---:B------:R-:W-:Y:S01]  /*3ed0*/  FFMA.FTZ R109, R118.reuse, R109, R119 ;  /* 0x0000006d766d7223 */ /* 0x040fe20000010077 */
[----:B------:R-:W-:Y:S02]  /*3ee0*/  HADD2.F32 R129, -RZ, R24.H1_H1 ;  /* 0x30000018ff817230 */ /* 0x000fe40000004100 */
[----:B------:R-:W-:Y:S01]  /*3ef0*/  FMUL.FTZ R126, R107, R126 ;  /* 0x0000007e6b7e7220 */ /* 0x000fe20000410000 */
[----:B------:R-:W-:Y:S02]  /*3f00*/  HADD2.F32 R134, -RZ, R5.H1_H1 ;  /* 0x30000005ff867230 */ /* 0x000fe40000004100 */
[----:B------:R-:W-:Y:S01]  /*3f10*/  FFMA.FTZ R124, R118, R125, R124 ;  /* 0x0000007d767c7223 */ /* 0x000fe2000001007c */
[----:B------:R-:W-:Y:S02]  /*3f20*/  HADD2.F32 R136, -RZ, R45.H1_H1 ;  /* 0x3000002dff887230 */ /* 0x000fe40000004100 */
[----:B------:R-:W-:Y:S01]  /*3f30*/  FFMA.FTZ R118, R126, R127, R129 ;  /* 0x0000007f7e767223 */ /* 0x000fe20000010081 */
[----:B------:R-:W-:Y:S01]  /*3f40*/  HADD2.F32 R131, -RZ, R4.H1_H1 ;  /* 0x30000004ff837230 */ /* 0x000fe20000004100 */
[----:B------:R-:W-:Y:S01]  /*3f50*/  F2FP.F16.F32.PACK_AB R146, R140, R137 ;  /* 0x000000898c92723e */ /* 0x000fe200000000ff */
[----:B------:R-:W-:-:S02]  /*3f60*/  HADD2.F32 R128, -RZ, R44.H1_H1 ;  /* 0x3000002cff807230 */ /* 0x000fc40000004100 */
[----:B------:R-:W-:Y:S01]  /*3f70*/  FFMA.FTZ R133, R133, R134, R136 ;  /* 0x0000008685857223 */ /* 0x000fe20000010088 */
[----:B------:R-:W-:Y:S01]  /*3f80*/  F2FP.F16.F32.PACK_AB R145, R135, R130 ;  /* 0x000000828791723e */ /* 0x000fe200000000ff */
[----:B0-----:R-:W-:Y:S01]  /*3f90*/  IMAD.WIDE.U32 R110, R106, 0x10, R110 ;  /* 0x000000106a6e7825 */ /* 0x001fe200078e006e */
[----:B------:R-:W-:-:S03]  /*3fa0*/  F2FP.F16.F32.PACK_AB R144, R118, R109 ;  /* 0x0000006d7690723e */ /* 0x000fc600000000ff */
[----:B------:R-:W-:Y:S01]  /*3fb0*/  FFMA.FTZ R131, R126, R131, R128 ;  /* 0x000000837e837223 */ /* 0x000fe20000010080 */
[----:B------:R-:W-:Y:S02]  /*3fc0*/  F2FP.F16.F32.PACK_AB R127, R143, R142 ;  /* 0x0000008e8f7f723e */ /* 0x000fe400000000ff */
[----:B------:R-:W-:Y:S01]  /*3fd0*/  F2FP.F16.F32.PACK_AB R126, R139, R138 ;  /* 0x0000008a8b7e723e */ /* 0x000fe200000000ff */
[----:B------:R2:W-:Y:S01]  /*3fe0*/  STG.E.128 desc[UR6][R110.64], R144 ;  /* 0x000000906e007986 */ /* 0x0005e2000c101d06 */
[----:B------:R-:W-:Y:S01]  /*3ff0*/  F2FP.F16.F32.PACK_AB R125, R133, R132 ;  /* 0x00000084857d723e */ /* 0x000fe200000000ff */
[C---:B-1----:R-:W-:Y:S01]  /*4000*/  IMAD.WIDE.U32 R116, R106.reuse, 0x10, R116 ;  /* 0x000000106a747825 */ /* 0x042fe200078e0074 */
[----:B------:R-:W-:Y:S02]  /*4010*/  F2FP.F16.F32.PACK_AB R124, R131, R124 ;  /* 0x0000007c837c723e */ /* 0x000fe400000000ff */
[----:B------:R-:W-:-:S03]  /*4020*/  IADD3 R106, PT, PT, R106, 0x100, RZ ;  /* 0x000001006a6a7810 */ /* 0x000fc60007ffe0ff */
[----:B------:R2:W-:Y:S04]  /*4030*/  STG.E.128 desc[UR6][R116.64], R124 ;  /* 0x0000007c74007986 */ /* 0x0005e8000c101d06 */
.L_x_10690:
[----:B------:R-:W-:Y:S05]  /*4040*/  BSYNC.RECONVERGENT B0 ;  /* 0x0000000000007941 */ /* 0x000fea0003800200 */
.L_x_10689:
[----:B------:R-:W-:Y:S04]  /*4050*/  BSSY.RECONVERGENT B0, `(.L_x_10691) ;  /* 0x0000051000007945 */ /* 0x000fe80003800200 */
[----:B------:R-:W-:Y:S05]  /*4060*/  @!P2 BRA `(.L_x_10692) ;  /* 0x00000004003ca947 */ /* 0x000fea0003800000 */
[--C-:B0-2---:R-:W-:Y:S01]  /*4070*/  FADD.FTZ R110, R102, -R108.reuse ;  /* 0x8000006c666e7221 */ /* 0x105fe20000010000 */
        /* <DEDUP_REMOVED lines=78> */
.L_x_10692:
[----:B------:R-:W-:Y:S05]  /*4560*/  BSYNC.RECONVERGENT B0 ;  /* 0x0000000000007941 */ /* 0x000fea0003800200 */
.L_x_10691:
[----:B------:R-:W-:Y:S04]  /*4570*/  BSSY.RECONVERGENT B0, `(.L_x_10693) ;  /* 0x0000051000007945 */ /* 0x000fe80003800200 */
[----:B------:R-:W-:Y:S05]  /*4580*/  @!P3 BRA `(.L_x_10694) ;  /* 0x00000004003cb947 */ /* 0x000fea0003800000 */
[--C-:B0-23--:R-:W-:Y:S01]  /*4590*/  FADD.FTZ R110, R78, -R108.reuse ;  /* 0x8000006c4e6e7221 */ /* 0x10dfe20000010000 */
        /* <DEDUP_REMOVED lines=78> */
.L_x_10694:
[----:B------:R-:W-:Y:S05]  /*4a80*/  BSYNC.RECONVERGENT B0 ;  /* 0x0000000000007941 */ /* 0x000fea0003800200 */
.L_x_10693:
[----:B------:R-:W-:Y:S04]  /*4a90*/  BSSY.RECONVERGENT B0, `(.L_x_10695) ;  /* 0x0000050000007945 */ /* 0x000fe80003800200 */
[----:B------:R-:W-:Y:S05]  /*4aa0*/  @!P4 BRA `(.L_x_10696) ;  /* 0x000000040038c947 */ /* 0x000fea0003800000 */
[--C-:B0-234-:R-:W-:Y:S01]  /*4ab0*/  FADD.FTZ R110, R84, -R108.reuse ;  /* 0x8000006c546e7221 */ /* 0x11dfe20000010000 */
[--C-:B------:R-:W-:Y:S01]  /*4ac0*/  FADD.FTZ R116, R85, -R108.reuse ;  /* 0x8000006c55747221 */ /* 0x100fe20000010000 */
[----:B-----5:R-:W-:Y:S02]  /*4ad0*/  HADD2.F32 R109, -RZ, R48.H0_H0 ;  /* 0x20000030ff6d7230 */ /* 0x020fe40000004100 */
[--C-:B------:R-:W-:Y:S01]  /*4ae0*/  FADD.FTZ R118, R86, -R108.reuse ;  /* 0x8000006c56767221 */ /* 0x100fe20000010000 */
[----:B------:R-:W-:Y:S02]  /*4af0*/  HADD2.F32 R111, -RZ, R56.H0_H0 ;  /* 0x20000038ff6f7230 */ /* 0x000fe40000004100 */
        /* <DEDUP_REMOVED lines=22> */
[----:B------:R-:W-:Y:S01]  /*4c60*/  HADD2.F32 R127, -RZ, R49.H0_H0 ;  /* 0x20000031ff7f7230 */ /* 0x000fe20000004100 */
[----:B------:R-:W0:Y:S01]  /*4c70*/  LDC.64 R110, c[0x0][0x430] ;  /* 0x00010c00ff6e7b82 */ /* 0x000e220000000a00 */
[----:B------:R-:W-:-:S02]  /*4c80*/  HADD2.F32 R129, -RZ, R57.H0_H0 ;  /* 0x20000039ff817230 */ /* 0x000fc40000004100 */
[----:B------:R-:W-:Y:S01]  /*4c90*/  FFMA.FTZ R118, R108, R125, R118 ;  /* 0x0000007d6c767223 */ /* 0x000fe20000010076 */
[----:B------:R-:W-:Y:S02]  /*4ca0*/  HADD2.F32 R131, -RZ, R53.H0_H0 ;  /* 0x20000035ff837230 */ /* 0x000fe40000004100 */
[----:B------:R-:W-:Y:S02]  /*4cb0*/  HADD2.F32 R126, -RZ, R61.H0_H0 ;  /* 0x2000003dff7e7230 */ /* 0x000fe40000004100 */
[C---:B------:R-:W-:Y:S01]  /*4cc0*/  FFMA.FTZ R127, R124.reuse, R127, R129 ;  /* 0x0000007f7c7f7223 */ /* 0x040fe20000010081 */
[----:B------:R-:W-:Y:S01]  /*4cd0*/  HADD2.F32 R107, -RZ, R49.H1_H1 ;  /* 0x30000031ff6b7230 */ /* 0x000fe20000004100 */
[----:B------:R-:W1:Y:S01]  /*4ce0*/  LDC.64 R108, c[0x0][0x428] ;  /* 0x00010a00ff6c7b82 */ /* 0x000e620000000a00 */
[----:B------:R-:W-:Y:S02]  /*4cf0*/  HADD2.F32 R125, -RZ, R57.H1_H1 ;  /* 0x30000039ff7d7230 */ /* 0x000fe40000004100 */
[----:B------:R-:W-:Y:S01]  /*4d00*/  FFMA.FTZ R126, R124, R131, R126 ;  /* 0x000000837c7e7223 */ /* 0x000fe2000001007e */
[----:B------:R-:W-:-:S02]  /*4d10*/  HADD2.F32 R129, -RZ, R53.H1_H1 ;  /* 0x30000035ff817230 */ /* 0x000fc40000004100 */
[----:B------:R-:W-:Y:S02]  /*4d20*/  HADD2.F32 R130, -RZ, R61.H1_H1 ;  /* 0x3000003dff827230 */ /* 0x000fe40000004100 */
[C---:B------:R-:W-:Y:S01]  /*4d30*/  FFMA.FTZ R124, R128.reuse, R107, R125 ;  /* 0x0000006b807c7223 */ /* 0x040fe2000001007d */
[----:B------:R-:W-:Y:S02]  /*4d40*/  HADD2.F32 R131, -RZ, R50.H0_H0 ;  /* 0x20000032ff837230 */ /* 0x000fe40000004100 */
[----:B------:R-:W-:Y:S02]  /*4d50*/  HADD2.F32 R133, -RZ, R58.H0_H0 ;  /* 0x2000003aff857230 */ /* 0x000fe40000004100 */
[----:B------:R-:W-:Y:S01]  /*4d60*/  FFMA.FTZ R129, R128, R129, R130 ;  /* 0x0000008180817223 */ /* 0x000fe20000010082 */
[----:B------:R-:W-:Y:S02]  /*4d70*/  HADD2.F32 R135, -RZ, R54.H0_H0 ;  /* 0x20000036ff877230 */ /* 0x000fe40000004100 */
[----:B------:R-:W-:-:S02]  /*4d80*/  HADD2.F32 R134, -RZ, R62.H0_H0 ;  /* 0x2000003eff867230 */ /* 0x000fc40000004100 */
[C---:B------:R-:W-:Y:S01]  /*4d90*/  FFMA.FTZ R131, R132.reuse, R131, R133 ;  /* 0x0000008384837223 */ /* 0x040fe20000010085 */
[----:B------:R-:W-:Y:S01]  /*4da0*/  HADD2.F32 R137, -RZ, R50.H1_H1 ;  /* 0x30000032ff897230 */ /* 0x000fe20000004100 */
[----:B------:R-:W-:Y:S01]  /*4db0*/  F2FP.F16.F32.PACK_AB R129, R129, R126 ;  /* 0x0000007e8181723e */ /* 0x000fe200000000ff */
[----:B------:R-:W-:Y:S02]  /*4dc0*/  HADD2.F32 R139, -RZ, R58.H1_H1 ;  /* 0x3000003aff8b7230 */ /* 0x000fe40000004100 */
[----:B------:R-:W-:Y:S01]  /*4dd0*/  FFMA.FTZ R134, R132, R135, R134 ;  /* 0x0000008784867223 */ /* 0x000fe20000010086 */
[----:B------:R-:W-:Y:S02]  /*4de0*/  HADD2.F32 R133, -RZ, R51.H0_H0 ;  /* 0x20000033ff857230 */ /* 0x000fe40000004100 */
        /* <DEDUP_REMOVED lines=8> */
[----:B------:R-:W-:Y:S01]  /*4e70*/  HADD2.F32 R143, -RZ, R55.H1_H1 ;  /* 0x30000037ff8f7230 */ /* 0x000fe20000004100 */
[----:B------:R-:W-:Y:S01]  /*4e80*/  F2FP.F16.F32.PACK_AB R138, R128, R131 ;  /* 0x00000083808a723e */ /* 0x000fe200000000ff */
[----:B------:R-:W-:-:S02]  /*4e90*/  HADD2.F32 R142, -RZ, R63.H1_H1 ;  /* 0x3000003fff8e7230 */ /* 0x000fc40000004100 */
[----:B------:R-:W-:Y:S01]  /*4ea0*/  FFMA.FTZ R132, R140, R139, R141 ;  /* 0x0000008b8c847223 */ /* 0x000fe2000001008d */
[----:B------:R-:W-:Y:S01]  /*4eb0*/  HADD2.F32 R107, -RZ, R54.H1_H1 ;  /* 0x30000036ff6b7230 */ /* 0x000fe20000004100 */
[----:B------:R-:W-:Y:S01]  /*4ec0*/  F2FP.F16.F32.PACK_AB R137, R124, R127 ;  /* 0x0000007f7c89723e */ /* 0x000fe200000000ff */
[----:B------:R-:W-:Y:S02]  /*4ed0*/  HADD2.F32 R125, -RZ, R62.H1_H1 ;  /* 0x3000003eff7d7230 */ /* 0x000fe40000004100 */
[----:B------:R-:W-:Y:S01]  /*4ee0*/  FFMA.FTZ R143, R140, R143, R142 ;  /* 0x0000008f8c8f7223 */ /* 0x000fe2000001008e */
[----:B-1----:R-:W-:Y:S01]  /*4ef0*/  IMAD.WIDE.U32 R108, R106, 0x10, R108 ;  /* 0x000000106a6c7825 */ /* 0x002fe200078e006c */
[----:B------:R-:W-:-:S03]  /*4f00*/  F2FP.F16.F32.PACK_AB R139, R132, R133 ;  /* 0x00000085848b723e */ /* 0x000fc600000000ff */
[----:B------:R-:W-:Y:S01]  /*4f10*/  FFMA.FTZ R125, R136, R107, R125 ;  /* 0x0000006b887d7223 */ /* 0x000fe2000001007d */
[----:B------:R-:W-:Y:S01]  /*4f20*/  F2FP.F16.F32.PACK_AB R136, R119, R116 ;  /* 0x000000747788723e */ /* 0x000fe200000000ff */
[----:B0-----:R-:W-:Y:S01]  /*4f30*/  IMAD.WIDE.U32 R106, R106, 0x10, R110 ;  /* 0x000000106a6a7825 */ /* 0x001fe200078e006e */
[----:B------:R-:W-:Y:S02]  /*4f40*/  F2FP.F16.F32.PACK_AB R131, R143, R130 ;  /* 0x000000828f83723e */ /* 0x000fe400000000ff */
[----:B------:R-:W-:Y:S01]  /*4f50*/  F2FP.F16.F32.PACK_AB R130, R125, R134 ;  /* 0x000000867d82723e */ /* 0x000fe200000000ff */
[----:B------:R1:W-:Y:S01]  /*4f60*/  STG.E.128 desc[UR6][R108.64], R136 ;  /* 0x000000886c007986 */ /* 0x0003e2000c101d06 */
[----:B------:R-:W-:-:S05]  /*4f70*/  F2FP.F16.F32.PACK_AB R128, R118, R117 ;  /* 0x000000757680723e */ /* 0x000fca00000000ff */
[----:B------:R1:W-:Y:S02]  /*4f80*/  STG.E.128 desc[UR6][R106.64], R128 ;  /* 0x000000806a007986 */ /* 0x0003e4000c101d06 */
.L_x_10696:
[----:B------:R-:W-:Y:S05]  /*4f90*/  BSYNC.RECONVERGENT B0 ;  /* 0x0000000000007941 */ /* 0x000fea0003800200 */
.L_x_10695:
[----:B01----:R-:W0:Y:S01]  /*4fa0*/  LDC.64 R106, c[0x0][0x380] ;  /* 0x0000e000ff6a7b82 */ /* 0x003e220000000a00 */
[----:B------:R-:W-:Y:S01]  /*4fb0*/  UPLOP3.LUT UP1, UPT, UPT, UPT, UP1, 0x40, 0x4 ;  /* 0x000000000004789c */ /* 0x000fe20003f2e810 */
[----:B0-----:R-:W-:-:S04]  /*4fc0*/  IADD3 R105, PT, PT, R105, R106, RZ ;  /* 0x0000006a69697210 */ /* 0x001fc80007ffe0ff */
[----:B------:R-:W-:-:S13]  /*4fd0*/  ISETP.GE.AND P1, PT, R105, R107, PT ;  /* 0x0000006b6900720c */ /* 0x000fda0003f26270 */
[----:B------:R-:W-:Y:S05]  /*4fe0*/  @!P1 BRA `(.L_x_10697) ;  /* 0xffffffc000789947 */ /* 0x000fea000383ffff */
[----:B------:R-:W-:Y:S05]  /*4ff0*/  EXIT ;  /* 0x000000000000794d */ /* 0x000fea0003800000 */
.L_x_10698:
        /* <DEDUP_REMOVED lines=16> */
.L_x_18052:


//--------------------- .text._ZN10layer_norm31ln_parallel_residual_fwd_kernelINS_13Kernel_traitsI6__halfS2_fS2_fjLj8192ELj1ELj1ELj8ELj16ENS_18Kernel_traits_baseILj8192ES2_S2_fS2_fjLj256EEEEELb0ELb0ELb1EEEvNS_9FwdParamsE --------------------------
	.section	.text._ZN10layer_norm31ln_parallel_residual_fwd_kernelINS_13Kernel_traitsI6__halfS2_fS2_fjLj8192ELj1ELj1ELj8ELj16ENS_18Kernel_traits_baseILj8192ES2_S2_fS2_fjLj256EEEEELb0ELb0ELb1EEEvNS_9FwdParamsE,"ax",@progbits
	.align	128
        .global         _ZN10layer_norm31ln_parallel_residual_fwd_kernelINS_13Kernel_traitsI6__halfS2_fS2_fjLj8192ELj1ELj1ELj8ELj16ENS_18Kernel_traits_baseILj8192ES2_S2_fS2_fjLj256EEEEELb0ELb0ELb1EEEvNS_9FwdParamsE
        .type           _ZN10layer_norm31ln_parallel_residual_fwd_kernelINS_13Kernel_traitsI6__halfS2_fS2_fjLj8192ELj1ELj1ELj8ELj16ENS_18Kernel_traits_baseILj8192ES2_S2_fS2_fjLj256EEEEELb0ELb0ELb1EEEvNS_9FwdParamsE,@function
        .size           _ZN10layer_norm31ln_parallel_residual_fwd_kernelINS_13Kernel_traitsI6__halfS2_fS2_fjLj8192ELj1ELj1ELj8ELj16ENS_18Kernel_traits_baseILj8192ES2_S2_fS2_fjLj256EEEEELb0ELb0ELb1EEEvNS_9FwdParamsE,(.L_x_18053 - _ZN10layer_norm31ln_parallel_residual_fwd_kernelINS_13Kernel_traitsI6__halfS2_fS2_fjLj8192ELj1ELj1ELj8ELj16ENS_18Kernel_traits_baseILj8192ES2_S2_fS2_fjLj256EEEEELb0ELb0ELb1EEEvNS_9FwdParamsE)
        .other          _ZN10layer_norm31ln_parallel_residual_fwd_kernelINS_13Kernel_traitsI6__halfS2_fS2_fjLj8192ELj1ELj1ELj8ELj16ENS_18Kernel_traits_baseILj8192ES2_S2_fS2_fjLj256EEEEELb0ELb0ELb1EEEvNS_9FwdParamsE,@"STO_CUDA_ENTRY STV_DEFAULT"
_ZN10layer_norm31ln_parallel_residual_fwd_kernelINS_13Kernel_traitsI6__halfS2_fS2_fjLj8192ELj1ELj1ELj8ELj16ENS_18Kernel_traits_baseILj8192ES2_S2_fS2_fjLj256EEEEELb0ELb0ELb1EEEvNS_9FwdParamsE:
.text._ZN10layer_norm31ln_parallel_residual_fwd_kernelINS_13Kernel_traitsI6__halfS2_fS2_fjLj8192ELj1ELj1ELj8ELj16ENS_18Kernel_traits_baseILj8192ES2_S2_fS2_fjLj256EEEEELb0ELb0ELb1EEEvNS_9FwdParamsE:
        /* <DEDUP_REMOVED lines=39> */
[----:B-1----:R-:W-:Y:S06]  /*0270*/  BRA `(.L_x_10701) ;  /* 0x0000000400487947 */ /* 0x002fec0003800000 */
.L_x_10700:
        /* <DEDUP_REMOVED lines=26> */
[----:B-1----:R-:W-:Y:S06]  /*0420*/  BRA `(.L_x_10701) ;  /* 0x0000000000dc7947 */ /* 0x002fec0003800000 */
.L_x_10699:
        /* <DEDUP_REMOVED lines=29> */
.L_x_10702:
        /* <DEDUP_REMOVED lines=25> */
[----:B-1----:R-:W-:-:S07]  /*0790*/  CS2R R68, SRZ ;  /* 0x0000000000447805 */ /* 0x002fce000001ff00 */
.L_x_10701:
[----:B------:R-:W0:Y:S08]  /*07a0*/  S2UR UR4, SR_CTAID.X ;  /* 0x00000000000479c3 */ /* 0x000e300000002500 */
[----:B-1----:R-:W0:Y:S02]  /*07b0*/  LDC R2, c[0x0][0x384] ;  /* 0x0000e100ff027b82 */ /* 0x002e240000000800 */
[----:B0-----:R-:W-:-:S13]  /*07c0*/  ISETP.LE.AND P0, PT, R2, UR4, PT ;  /* 0x0000000402007c0c */ /* 0x001fda000bf03270 */
[----:B------:R-:W-:Y:S05]  /*07d0*/  @P0 EXIT ;  /* 0x000000000000094d */ /* 0x000fea0003800000 */
[----:B------:R-:W0:Y:S01]  /*07e0*/  LDCU.64 UR6, c[0x0][0x398] ;  /* 0x00007300ff0677ac */ /* 0x000e220008000a00 */
[----:B------:R-:W1:Y:S01]  /*07f0*/  LDCU UR10, c[0x0][0x388] ;  /* 0x00007100ff0a77ac */ /* 0x000e620008000800 */
[----:B------:R-:W2:Y:S01]  /*0800*/  LDCU.U8 UR11, c[0x0][0x410] ;  /* 0x00008200ff0b77ac */ /* 0x000ea20008000000 */
[----:B------:R-:W3:Y:S01]  /*0810*/  LDCU UR16, c[0x0][0x400] ;  /* 0x00008000ff1077ac */ /* 0x000ee20008000800 */
[----:B------:R-:W4:Y:S01]  /*0820*/  LDCU.64 UR20, c[0x0][0x398] ;  /* 0x00007300ff1477ac */ /* 0x000f220008000a00 */
[----:B0-----:R-:W-:Y:S01]  /*0830*/  UISETP.NE.U32.AND UP0, UPT, UR6, URZ, UPT ;  /* 0x000000ff0600728c */ /* 0x001fe2000bf05070 */
[----:B------:R-:W0:Y:S01]  /*0840*/  LDCU.64 UR14, c[0x0][0x3a0] ;  /* 0x00007400ff0e77ac */ /* 0x000e220008000a00 */
[----:B------:R-:W0:Y:S02]  /*0850*/  LDCU.64 UR18, c[0x0][0x380] ;  /* 0x00007000ff1277ac */ /* 0x000e240008000a00 */
[----:B------:R-:W-:Y:S02]  /*0860*/  UISETP.NE.AND.EX UP0, UPT, UR7, URZ, UPT, UP0 ;  /* 0x000000ff0700728c */ /* 0x000fe4000bf05300 */
[----:B-1234-:R-:W-:-:S11]  /*0870*/  UPLOP3.LUT UP1, UPT, UPT, UPT, UPT, 0x40, 0x4 ;  /* 0x000000000004789c */ /* 0x01efd60003f2e870 */
.L_x_10723:
[----:B0-----:R-:W-:Y:S01]  /*0880*/  ISETP.NE.U32.AND P0, PT, RZ, UR14, PT ;  /* 0x0000000eff007c0c */ /* 0x001fe2000bf05070 */
[----:B-1----:R-:W0:Y:S01]  /*0890*/  LDC.64 R84, c[0x0][0x390] ;  /* 0x0000e400ff547b82 */ /* 0x002e220000000a00 */
[----:B------:R-:W-:Y:S01]  /*08a0*/  UIMAD UR5, UR4, UR10, URZ ;  /* 0x0000000a040572a4 */ /* 0x000fe2000f8e02ff */
[----:B------:R-:W-:Y:S01]  /*08b0*/  PLOP3.LUT P1, PT, PT, PT, UP0, 0x80, 0x8 ;  /* 0x000000000008781c */ /* 0x000fe20003f2f008 */
[----:B------:R-:W1:Y:S01]  /*08c0*/  @UP0 LDCU.64 UR12, c[0x0][0x398] ;  /* 0x00007300ff0c07ac */ /* 0x000e620008000a00 */
[----:B------:R-:W-:Y:S01]  /*08d0*/  ISETP.NE.AND.EX P0, PT, RZ, UR15, PT, P0 ;  /* 0x0000000fff007c0c */ /* 0x000fe2000bf05300 */
[----:B------:R-:W-:-:S04]  /*08e0*/  USHF.R.S32.HI UR6, URZ, 0x1f, UR5 ;  /* 0x0000001fff067899 */ /* 0x000fc80008011405 */
[----:B------:R-:W-:-:S08]  /*08f0*/  ULEA.HI UR6, UR6, UR5, URZ, 0x3 ;  /* 0x0000000506067291 */ /* 0x000fd0000f8f18ff */
[----:B------:R-:W2:Y:S01]  /*0900*/  @P0 LDC.64 R6, c[0x0][0x3a0] ;  /* 0x0000e800ff060b82 */ /* 0x000ea20000000a00 */
[----:B------:R-:W-:Y:S02]  /*0910*/  MOV R3, UR6 ;  /* 0x0000000600037c02 */ /* 0x000fe40008000f00 */
[----:B-1----:R-:W-:Y:S02]  /*0920*/  MOV R4, UR12 ;  /* 0x0000000c00047c02 */ /* 0x002fe40008000f00 */
[----:B------:R-:W-:Y:S02]  /*0930*/  LEA.HI.SX32 R2, R3, R0, 0x1d ;  /* 0x0000000003027211 */ /* 0x000fe400078feaff */
[----:B------:R-:W-:-:S03]  /*0940*/  MOV R5, UR13 ;  /* 0x0000000d00057c02 */ /* 0x000fc60008000f00 */
[----:B0-----:R-:W-:-:S04]  /*0950*/  IMAD.WIDE.U32 R108, R2, 0x10, R84 ;  /* 0x00000010026c7825 */ /* 0x001fc800078e0054 */
[C---:B------:R-:W-:Y:S02]  /*0960*/  @P1 IMAD.WIDE.U32 R4, R2.reuse, 0x10, R4 ;  /* 0x0000001002041825 */ /* 0x040fe400078e0004 */
[----:B-----5:R-:W5:Y:S04]  /*0970*/  LDG.E.128 R108, desc[UR8][R108.64] ;  /* 0x000000086c6c7981 */ /* 0x020f68000c1e1d00 */
        /* <DEDUP_REMOVED lines=19> */
.L_x_10704:
[----:B-----5:R-:W-:Y:S02]  /*0ab0*/  HADD2.F32 R3, -RZ, R108.H0_H0 ;  /* 0x2000006cff037230 */ /* 0x020fe40000004100 */
[----:B------:R-:W-:Y:S02]  /*0ac0*/  HADD2.F32 R7, -RZ, R110.H0_H0 ;  /* 0x2000006eff077230 */ /* 0x000fe40000004100 */
[----:B------:R-:W-:Y:S02]  /*0ad0*/  HADD2.F32 R108, -RZ, R108.H1_H1 ;  /* 0x3000006cff6c7230 */ /* 0x000fe40000004100 */
[----:B------:R-:W-:Y:S01]  /*0ae0*/  FADD.FTZ R104, R76, R3 ;  /* 0x000000034c687221 */ /* 0x000fe20000010000 */
[----:B------:R-:W-:Y:S02]  /*0af0*/  HADD2.F32 R110, -RZ, R110.H1_H1 ;  /* 0x3000006eff6e7230 */ /* 0x000fe40000004100 */
[--C-:B------:R-:W-:Y:S02]  /*0b00*/  HADD2.F32 R5, -RZ, R109.reuse.H0_H0 ;  /* 0x2000006dff057230 */ /* 0x100fe40000004100 */
[----:B------:R-:W-:Y:S01]  /*0b10*/  FADD.FTZ R105, R77, R108 ;  /* 0x0000006c4d697221 */ /* 0x000fe20000010000 */
[----:B------:R-:W-:-:S02]  /*0b20*/  HADD2.F32 R0, -RZ, R109.H1_H1 ;  /* 0x3000006dff007230 */ /* 0x000fc40000004100 */
[----:B------:R-:W-:Y:S01]  /*0b30*/  FADD.FTZ R109, R81, R110 ;  /* 0x0000006e516d7221 */ /* 0x000fe20000010000 */
[--C-:B------:R-:W-:Y:S02]  /*0b40*/  HADD2.F32 R87, -RZ, R111.reuse.H0_H0 ;  /* 0x2000006fff577230 */ /* 0x100fe40000004100 */
[----:B------:R-:W-:Y:S01]  /*0b50*/  FADD.FTZ R106, R78, R5 ;  /* 0x000000054e6a7221 */ /* 0x000fe20000010000 */
[----:B------:R-:W-:Y:S02]  /*0b60*/  HADD2.F32 R4, -RZ, R111.H1_H1 ;  /* 0x3000006fff047230 */ /* 0x000fe40000004100 */
[----:B------:R-:W-:Y:S01]  /*0b70*/  FADD.FTZ R107, R79, R0 ;  /* 0x000000004f6b7221 */ /* 0x000fe20000010000 */
[----:B------:R-:W-:Y:S01]  /*0b80*/  FADD.FTZ R108, R80, R7 ;  /* 0x00000007506c7221 */ /* 0x000fe20000010000 */
[----:B------:R-:W-:Y:S01]  /*0b90*/  FADD.FTZ R110, R82, R87 ;  /* 0x00000057526e7221 */ /* 0x000fe20000010000 */
[----:B------:R-:W-:Y:S01]  /*0ba0*/  FADD.FTZ R111, R83, R4 ;  /* 0x00000004536f7221 */ /* 0x000fe20000010000 */
[----:B------:R-:W-:Y:S06]  /*0bb0*/  BRA `(.L_x_10705) ;  /* 0x0000000000f07947 */ /* 0x000fec0003800000 */
.L_x_10703:
[----:B------:R-:W-:-:S04]  /*0bc0*/  UISETP.NE.U32.AND UP0, UPT, UR14, URZ, UPT ;  /* 0x000000ff0e00728c */ /* 0x000fc8000bf05070 */
[----:B------:R-:W-:-:S09]  /*0bd0*/  UISETP.NE.AND.EX UP0, UPT, UR15, URZ, UPT, UP0 ;  /* 0x000000ff0f00728c */ /* 0x000fd2000bf05300 */
[----:B------:R-:W-:Y:S05]  /*0be0*/  BRA.U UP0, `(.L_x_10706) ;  /* 0x0000000100647547 */ /* 0x000fea000b800000 */
[--C-:B-----5:R-:W-:Y:S02]  /*0bf0*/  HADD2.F32 R3, -RZ, R108.reuse.H0_H0 ;  /* 0x2000006cff037230 */ /* 0x120fe40000004100 */
[----:B------:R-:W-:Y:S02]  /*0c00*/  HADD2.F32 R108, -RZ, R108.H1_H1 ;  /* 0x3000006cff6c7230 */ /* 0x000fe40000004100 */
[----:B------:R-:W-:Y:S02]  /*0c10*/  HADD2.F32 R105, -RZ, R72.H1_H1 ;  /* 0x30000048ff697230 */ /* 0x000fe40000004100 */
[--C-:B------:R-:W-:Y:S02]  /*0c20*/  HADD2.F32 R5, -RZ, R109.reuse.H0_H0 ;  /* 0x2000006dff057230 */ /* 0x100fe40000004100 */
[----:B------:R-:W-:Y:S02]  /*0c30*/  HADD2.F32 R0, -RZ, R109.H1_H1 ;  /* 0x3000006dff007230 */ /* 0x000fe40000004100 */
[----:B------:R-:W-:Y:S01]  /*0c40*/  FADD.FTZ R105, R108, R105 ;  /* 0x000000696c697221 */ /* 0x000fe20000010000 */
[----:B------:R-:W-:-:S02]  /*0c50*/  HADD2.F32 R7, -RZ, R110.H0_H0 ;  /* 0x2000006eff077230 */ /* 0x000fc40000004100 */
[----:B------:R-:W-:Y:S02]  /*0c60*/  HADD2.F32 R4, -RZ, R110.H1_H1 ;  /* 0x3000006eff047230 */ /* 0x000fe40000004100 */
[--C-:B------:R-:W-:Y:S02]  /*0c70*/  HADD2.F32 R87, -RZ, R111.reuse.H0_H0 ;  /* 0x2000006fff577230 */ /* 0x100fe40000004100 */
[----:B------:R-:W-:Y:S02]  /*0c80*/  HADD2.F32 R6, -RZ, R111.H1_H1 ;  /* 0x3000006fff067230 */ /* 0x000fe40000004100 */
[----:B------:R-:W-:Y:S02]  /*0c90*/  HADD2.F32 R104, -RZ, R72.H0_H0 ;  /* 0x20000048ff687230 */ /* 0x000fe40000004100 */
[--C-:B------:R-:W-:Y:S02]  /*0ca0*/  HADD2.F32 R106, -RZ, R73.reuse.H0_H0 ;  /* 0x20000049ff6a7230 */ /* 0x100fe40000004100 */
[----:B------:R-:W-:-:S02]  /*0cb0*/  HADD2.F32 R107, -RZ, R73.H1_H1 ;  /* 0x30000049ff6b7230 */ /* 0x000fc40000004100 */
[----:B------:R-:W-:Y:S01]  /*0cc0*/  FADD.FTZ R104, R3, R104 ;  /* 0x0000006803687221 */ /* 0x000fe20000010000 */
[--C-:B------:R-:W-:Y:S02]  /*0cd0*/  HADD2.F32 R108, -RZ, R74.reuse.H0_H0 ;  /* 0x2000004aff6c7230 */ /* 0x100fe40000004100 */
[----:B------:R-:W-:Y:S01]  /*0ce0*/  FADD.FTZ R106, R5, R106 ;  /* 0x0000006a056a7221 */ /* 0x000fe20000010000 */
[----:B------:R-:W-:Y:S02]  /*0cf0*/  HADD2.F32 R109, -RZ, R74.H1_H1 ;  /* 0x3000004aff6d7230 */ /* 0x000fe40000004100 */
[----:B------:R-:W-:Y:S01]  /*0d00*/  FADD.FTZ R107, R0, R107 ;  /* 0x0000006b006b7221 */ /* 0x000fe20000010000 */
[--C-:B------:R-:W-:Y:S02]  /*0d10*/  HADD2.F32 R110, -RZ, R75.reuse.H0_H0 ;  /* 0x2000004bff6e7230 */ /* 0x100fe40000004100 */
[----:B------:R-:W-:Y:S01]  /*0d20*/  FADD.FTZ R108, R7, R108 ;  /* 0x0000006c076c7221 */ /* 0x000fe20000010000 */
[----:B------:R-:W-:-:S02]  /*0d30*/  HADD2.F32 R111, -RZ, R75.H1_H1 ;  /* 0x3000004bff6f7230 */ /* 0x000fc40000004100 */
[----:B------:R-:W-:Y:S01]  /*0d40*/  FADD.FTZ R109, R4, R109 ;  /* 0x0000006d046d7221 */ /* 0x000fe20000010000 */
[----:B------:R-:W-:Y:S02]  /*0d50*/  FADD.FTZ R110, R87, R110 ;  /* 0x0000006e576e7221 */ /* 0x000fe40000010000 */
[----:B------:R-:W-:Y:S01]  /*0d60*/  FADD.FTZ R111, R6, R111 ;  /* 0x0000006f066f7221 */ /* 0x000fe20000010000 */
[----:B------:R-:W-:Y:S06]  /*0d70*/  BRA `(.L_x_10705) ;  /* 0x0000000000807947 */ /* 0x000fec0003800000 */
.L_x_10706:
[--C-:B-----5:R-:W-:Y:S02]  /*0d80*/  HADD2.F32 R0, -RZ, R108.reuse.H0_H0 ;  /* 0x2000006cff007230 */ /* 0x120fe40000004100 */
[----:B------:R-:W-:Y:S02]  /*0d90*/  HADD2.F32 R108, -RZ, R108.H1_H1 ;  /* 0x3000006cff6c7230 */ /* 0x000fe40000004100 */
[----:B------:R-:W-:Y:S02]  /*0da0*/  HADD2.F32 R4, -RZ, R109.H0_H0 ;  /* 0x2000006dff047230 */ /* 0x000fe40000004100 */
[--C-:B------:R-:W-:Y:S02]  /*0db0*/  HADD2.F32 R3, -RZ, R72.reuse.H0_H0 ;  /* 0x20000048ff037230 */ /* 0x100fe40000004100 */
[----:B------:R-:W-:Y:S02]  /*0dc0*/  HADD2.F32 R5, -RZ, R72.H1_H1 ;  /* 0x30000048ff057230 */ /* 0x000fe40000004100 */
[----:B------:R-:W-:-:S02]  /*0dd0*/  HADD2.F32 R7, -RZ, R73.H0_H0 ;  /* 0x20000049ff077230 */ /* 0x000fc40000004100 */
[----:B------:R-:W-:Y:S01]  /*0de0*/  FADD.FTZ R3, R0, R3 ;  /* 0x0000000300037221 */ /* 0x000fe20000010000 */
[--C-:B------:R-:W-:Y:S02]  /*0df0*/  HADD2.F32 R6, -RZ, R110.reuse.H0_H0 ;  /* 0x2000006eff067230 */ /* 0x100fe40000004100 */
[----:B------:R-:W-:Y:S01]  /*0e00*/  FADD.FTZ R108, R108, R5 ;  /* 0x000000056c6c7221 */ /* 0x000fe20000010000 */
        /* <DEDUP_REMOVED lines=11> */
[----:B------:R-:W-:Y:S02]  /*0ec0*/  HADD2.F32 R5, -RZ, R74.H0_H0 ;  /* 0x2000004aff057230 */ /* 0x000fe40000004100 */
        /* <DEDUP_REMOVED lines=10> */
[----:B------:R-:W-:-:S07]  /*0f70*/  FADD.FTZ R111, R83, R4 ;  /* 0x00000004536f7221 */ /* 0x000fce0000010000 */
.L_x_10705:
[----:B------:R-:W-:Y:S01]  /*0f80*/  UISETP.NE.U32.AND UP0, UPT, UR20, URZ, UPT ;  /* 0x000000ff1400728c */ /* 0x000fe2000bf05070 */
[----:B------:R-:W0:Y:S01]  /*0f90*/  LDC.64 R112, c[0x0][0x3a8] ;  /* 0x0000ea00ff707b82 */ /* 0x000e220000000a00 */
[----:B------:R-:W-:Y:S01]  /*0fa0*/  IADD3 R3, PT, PT, R2, 0x100, RZ ;  /* 0x0000010002037810 */ /* 0x000fe20007ffe0ff */
[----:B------:R-:W-:Y:S01]  /*0fb0*/  HFMA2 R6, -RZ, RZ, 0, 9.5367431640625e-07 ;  /* 0x00000010ff067431 */ /* 0x000fe200000001ff */
[----:B------:R-:W-:-:S03]  /*0fc0*/  UISETP.NE.AND.EX UP0, UPT, UR21, URZ, UPT, UP0 ;  /* 0x000000ff1500728c */ /* 0x000fc6000bf05300 */
[----:B------:R-:W-:Y:S02]  /*0fd0*/  IMAD.WIDE.U32 R100, R3, 0x10, R84 ;  /* 0x0000001003647825 */ /* 0x000fe400078e0054 */
[----:B------:R-:W1:Y:S01]  /*0fe0*/  @P0 LDC.64 R86, c[0x0][0x3a0] ;  /* 0x0000e800ff560b82 */ /* 0x000e620000000a00 */
[----:B------:R-:W-:-:S05]  /*0ff0*/  PLOP3.LUT P1, PT, PT, PT, UP0, 0x80, 0x8 ;  /* 0x000000000008781c */ /* 0x000fca0003f2f008 */
[----:B------:R-:W2:Y:S01]  /*1000*/  @UP0 LDCU.64 UR6, c[0x0][0x398] ;  /* 0x00007300ff0607ac */ /* 0x000ea20008000a00 */
[----:B0-----:R-:W-:-:S05]  /*1010*/  IMAD.WIDE.U32 R4, R2, 0x20, R112 ;  /* 0x0000002002047825 */ /* 0x001fca00078e0070 */
[----:B------:R0:W-:Y:S01]  /*1020*/  STG.E.128 desc[UR8][R4.64], R104 ;  /* 0x0000006804007986 */ /* 0x0001e2000c101d08 */
[----:B-1----:R-:W-:-:S03]  /*1030*/  @P0 IMAD.WIDE.U32 R86, R3, 0x20, R86 ;  /* 0x0000002003560825 */ /* 0x002fc600078e0056 */
[----:B------:R0:W-:Y:S01]  /*1040*/  STG.E.128 desc[UR8][R4.64+0x10], R108 ;  /* 0x0000106c04007986 */ /* 0x0001e2000c101d08 */
[----:B--2---:R-:W-:-:S03]  /*1050*/  @P1 IMAD.WIDE.U32 R6, R3, R6, UR6 ;  /* 0x0000000603061e25 */ /* 0x004fc6000f8e0006 */
[----:B------:R0:W5:Y:S04]  /*1060*/  @P0 LDG.E.128 R76, desc[UR8][R86.64] ;  /* 0x00000008564c0981 */ /* 0x000168000c1e1d00 */
[----:B------:R0:W5:Y:S04]  /*1070*/  @P1 LDG.E.128 R72, desc[UR8][R6.64] ;  /* 0x0000000806481981 */ /* 0x000168000c1e1d00 */
[----:B------:R0:W5:Y:S04]  /*1080*/  @P0 LDG.E.128 R80, desc[UR8][R86.64+0x10] ;  /* 0x0000100856500981 */ /* 0x000168000c1e1d00 */
[----:B------:R-:W5:Y:S01]  /*1090*/  LDG.E.128 R100, desc[UR8][R100.64] ;  /* 0x0000000864647981 */ /* 0x000f62000c1e1d00 */
[----:B------:R-:W-:Y:S05]  /*10a0*/  BRA.U !UP0, `(.L_x_10707) ;  /* 0x0000000108ec7547 */ /* 0x000fea000b800000 */
[----:B------:R-:W-:Y:S05]  /*10b0*/  @!P0 BRA `(.L_x_10708) ;  /* 0x0000000000848947 */ /* 0x000fea0003800000 */
[--C-:B-----5:R-:W-:Y:S02]  /*10c0*/  HADD2.F32 R0, -RZ, R100.reuse.H0_H0 ;  /* 0x20000064ff007230 */ /* 0x120fe40000004100 */
[----:B------:R-:W-:Y:S02]  /*10d0*/  HADD2.F32 R100, -RZ, R100.H1_H1 ;  /* 0x30000064ff647230 */ /* 0x000fe40000004100 */
[--C-:B0-----:R-:W-:Y:S02]  /*10e0*/  HADD2.F32 R7, -RZ, R72.reuse.H1_H1 ;  /* 0x30000048ff077230 */ /* 0x101fe40000004100 */
[----:B------:R-:W-:Y:S02]  /*10f0*/  HADD2.F32 R4, -RZ, R101.H0_H0 ;  /* 0x20000065ff047230 */ /* 0x000fe40000004100 */
[----:B------:R-:W-:Y:S02]  /*1100*/  HADD2.F32 R5, -RZ, R72.H0_H0 ;  /* 0x20000048ff057230 */ /* 0x000fe40000004100 */
[----:B------:R-:W-:Y:S01]  /*1110*/  FADD.FTZ R100, R7, R100 ;  /* 0x0000006407647221 */ /* 0x000fe20000010000 */
[----:B------:R-:W-:-:S02]  /*1120*/  HADD2.F32 R87, -RZ, R73.H0_H0 ;  /* 0x20000049ff577230 */ /* 0x000fc40000004100 */
[--C-:B------:R-:W-:Y:S02]  /*1130*/  HADD2.F32 R6, -RZ, R102.reuse.H0_H0 ;  /* 0x20000066ff067230 */ /* 0x100fe40000004100 */
        /* <DEDUP_REMOVED lines=8> */
[----:B------:R-:W-:Y:S02]  /*11c0*/  HADD2.F32 R103, -RZ, R103.H1_H1 ;  /* 0x30000067ff677230 */ /* 0x000fe40000004100 */
[----:B------:R-:W-:Y:S01]  /*11d0*/  FADD.FTZ R89, R91, R86 ;  /* 0x000000565b597221 */ /* 0x000fe20000010000 */
[----:B------:R-:W-:Y:S02]  /*11e0*/  HADD2.F32 R0, -RZ, R73.H1_H1 ;  /* 0x30000049ff007230 */ /* 0x000fe40000004100 */
[----:B------:R-:W-:Y:S02]  /*11f0*/  HADD2.F32 R87, -RZ, R74.H0_H0 ;  /* 0x2000004aff577230 */ /* 0x000fe40000004100 */
        /* <DEDUP_REMOVED lines=13> */
.L_x_10708:
        /* <DEDUP_REMOVED lines=9> */
[--C-:B------:R-:W-:Y:S02]  /*1360*/  HADD2.F32 R86, -RZ, R102.reuse.H0_H0 ;  /* 0x20000066ff567230 */ /* 0x100fe40000004100 */
[----:B------:R-:W-:Y:S01]  /*1370*/  FADD.FTZ R5, R7, R100 ;  /* 0x0000006407057221 */ /* 0x000fe20000010000 */
[----:B------:R-:W-:Y:S02]  /*1380*/  HADD2.F32 R0, -RZ, R73.H1_H1 ;  /* 0x30000049ff007230 */ /* 0x000fe40000004100 */
[----:B------:R-:W-:Y:S02]  /*1390*/  HADD2.F32 R102, -RZ, R102.H1_H1 ;  /* 0x30000066ff667230 */ /* 0x000fe40000004100 */
[----:B------:R-:W-:-:S02]  /*13a0*/  HADD2.F32 R88, -RZ, R103.H0_H0 ;  /* 0x20000067ff587230 */ /* 0x000fc40000004100 */
[----:B------:R-:W-:Y:S01]  /*13b0*/  FADD.FTZ R7, R0, R101 ;  /* 0x0000006500077221 */ /* 0x000fe20000010000 */
[--C-:B------:R-:W-:Y:S02]  /*13c0*/  HADD2.F32 R89, -RZ, R74.reuse.H1_H1 ;  /* 0x3000004aff597230 */ /* 0x100fe40000004100 */
[----:B------:R-:W-:Y:S02]  /*13d0*/  HADD2.F32 R103, -RZ, R103.H1_H1 ;  /* 0x30000067ff677230 */ /* 0x000fe40000004100 */
[----:B------:R-:W-:Y:S02]  /*13e0*/  HADD2.F32 R87, -RZ, R74.H0_H0 ;  /* 0x2000004aff577230 */ /* 0x000fe40000004100 */
[----:B------:R-:W-:Y:S01]  /*13f0*/  FADD.FTZ R101, R89, R102 ;  /* 0x0000006659657221 */ /* 0x000fe20000010000 */
[--C-:B------:R-:W-:Y:S02]  /*1400*/  HADD2.F32 R91, -RZ, R75.reuse.H0_H0 ;  /* 0x2000004bff5b7230 */ /* 0x100fe40000004100 */
[----:B------:R-:W-:-:S02]  /*1410*/  HADD2.F32 R90, -RZ, R75.H1_H1 ;  /* 0x3000004bff5a7230 */ /* 0x000fc40000004100 */
[----:B------:R-:W-:Y:S01]  /*1420*/  FADD.FTZ R100, R87, R86 ;  /* 0x0000005657647221 */ /* 0x000fe20000010000 */
[----:B------:R-:W-:Y:S02]  /*1430*/  FADD.FTZ R102, R91, R88 ;  /* 0x000000585b667221 */ /* 0x000fe40000010000 */
[----:B------:R-:W-:Y:S01]  /*1440*/  FADD.FTZ R103, R90, R103 ;  /* 0x000000675a677221 */ /* 0x000fe20000010000 */
[----:B------:R-:W-:Y:S06]  /*1450*/  BRA `(.L_x_10709) ;  /* 0x0000000000687947 */ /* 0x000fec0003800000 */
.L_x_10707:
[----:B------:R-:W-:Y:S05]  /*1460*/  @!P0 BRA `(.L_x_10710) ;  /* 0x0000000000448947 */ /* 0x000fea0003800000 */
[----:B0----5:R-:W-:Y:S02]  /*1470*/  HADD2.F32 R5, -RZ, R100.H0_H0 ;  /* 0x20000064ff057230 */ /* 0x021fe40000004100 */
[----:B------:R-:W-:Y:S02]  /*1480*/  HADD2.F32 R87, -RZ, R102.H0_H0 ;  /* 0x20000066ff577230 */ /* 0x000fe40000004100 */
[----:B------:R-:W-:Y:S02]  /*1490*/  HADD2.F32 R100, -RZ, R100.H1_H1 ;  /* 0x30000064ff647230 */ /* 0x000fe40000004100 */
[----:B------:R-:W-:Y:S01]  /*14a0*/  FADD.FTZ R4, R76, R5 ;  /* 0x000000054c047221 */ /* 0x000fe20000010000 */
[--C-:B------:R-:W-:Y:S02]  /*14b0*/  HADD2.F32 R7, -RZ, R101.reuse.H0_H0 ;  /* 0x20000065ff077230 */ /* 0x100fe40000004100 */
[----:B------:R-:W-:Y:S02]  /*14c0*/  HADD2.F32 R102, -RZ, R102.H1_H1 ;  /* 0x30000066ff667230 */ /* 0x000fe40000004100 */
        /* <DEDUP_REMOVED lines=11> */
.L_x_10710:
        /* <DEDUP_REMOVED lines=8> */
.L_x_10709:
[----:B------:R-:W0:Y:S01]  /*1600*/  @P0 LDC.64 R96, c[0x0][0x3a0] ;  /* 0x0000e800ff600b82 */ /* 0x000e220000000a00 */
[----:B------:R-:W1:Y:S01]  /*1610*/  @UP0 LDCU.64 UR6, c[0x0][0x398] ;  /* 0x00007300ff0607ac */ /* 0x000e620008000a00 */
[----:B------:R-:W-:Y:S01]  /*1620*/  PLOP3.LUT P1, PT, PT, PT, UP0, 0x80, 0x8 ;  /* 0x000000000008781c */ /* 0x000fe20003f2f008 */
[----:B------:R-:W-:Y:S01]  /*1630*/  IMAD.WIDE.U32 R88, R3, 0x20, R112 ;  /* 0x0000002003587825 */ /* 0x000fe200078e0070 */
[----:B------:R-:W-:Y:S02]  /*1640*/  IADD3 R87, PT, PT, R2, 0x200, RZ ;  /* 0x0000020002577810 */ /* 0x000fe40007ffe0ff */
[----:B------:R-:W-:Y:S02]  /*1650*/  MOV R90, 0x10 ;  /* 0x00000010005a7802 */ /* 0x000fe40000000f00 */
[----:B------:R2:W-:Y:S01]  /*1660*/  STG.E.128 desc[UR8][R88.64], R4 ;  /* 0x0000000458007986 */ /* 0x0005e2000c101d08 */
[----:B------:R-:W-:-:S03]  /*1670*/  IMAD.WIDE.U32 R92, R87, 0x10, R84 ;  /* 0x00000010575c7825 */ /* 0x000fc600078e0054 */
[----:B------:R2:W-:Y:S04]  /*1680*/  STG.E.128 desc[UR8][R88.64+0x10], R100 ;  /* 0x0000106458007986 */ /* 0x0005e8000c101d08 */
[----:B------:R-:W5:Y:S01]  /*1690*/  LDG.E.128 R92, desc[UR8][R92.64] ;  /* 0x000000085c5c7981 */ /* 0x000f62000c1e1d00 */
[----:B-1----:R-:W-:-:S04]  /*16a0*/  @P1 IMAD.WIDE.U32 R90, R87, R90, UR6 ;  /* 0x00000006575a1e25 */ /* 0x002fc8000f8e005a */
[----:B0-----:R-:W-:Y:S01]  /*16b0*/  @P0 IMAD.WIDE.U32 R96, R87, 0x20, R96 ;  /* 0x0000002057600825 */ /* 0x001fe200078e0060 */
[----:B------:R2:W5:Y:S04]  /*16c0*/  @P1 LDG.E.128 R72, desc[UR8][R90.64] ;  /* 0x000000085a481981 */ /* 0x000568000c1e1d00 */
[----:B------:R2:W5:Y:S04]  /*16d0*/  @P0 LDG.E.128 R76, desc[UR8][R96.64] ;  /* 0x00000008604c0981 */ /* 0x000568000c1e1d00 */
[----:B------:R2:W5:Y:S01]  /*16e0*/  @P0 LDG.E.128 R80, desc[UR8][R96.64+0x10] ;  /* 0x0000100860500981 */ /* 0x000562000c1e1d00 */
[----:B------:R-:W-:Y:S05]  /*16f0*/  BRA.U !UP0, `(.L_x_10711) ;  /* 0x0000000108ec7547 */ /* 0x000fea000b800000 */
[----:B------:R-:W-:Y:S05]  /*1700*/  @!P0 BRA `(.L_x_10712) ;  /* 0x0000000000848947 */ /* 0x000fea0003800000 */
[----:B-----5:R-:W-:Y:S02]  /*1710*/  HADD2.F32 R0, -RZ, R92.H0_H0 ;  /* 0x2000005cff007230 */ /* 0x020fe40000004100 */
[----:B------:R-:W-:Y:S02]  /*1720*/  HADD2.F32 R3, -RZ, R72.H0_H0 ;  /* 0x20000048ff037230 */ /* 0x000fe40000004100 */
[----:B------:R-:W-:Y:S02]  /*1730*/  HADD2.F32 R92, -RZ, R92.H1_H1 ;  /* 0x3000005cff5c7230 */ /* 0x000fe40000004100 */
[----:B--2---:R-:W-:Y:S02]  /*1740*/  HADD2.F32 R91, -RZ, R72.H1_H1 ;  /* 0x30000048ff5b7230 */ /* 0x004fe40000004100 */
[----:B------:R-:W-:Y:S01]  /*1750*/  FADD.FTZ R3, R3, R0 ;  /* 0x0000000003037221 */ /* 0x000fe20000010000 */
[----:B------:R-:W-:Y:S02]  /*1760*/  HADD2.F32 R86, -RZ, R93.H0_H0 ;  /* 0x2000005dff567230 */ /* 0x000fe40000004100 */
        /* <DEDUP_REMOVED lines=8> */
[----:B------:R-:W-:Y:S02]  /*17f0*/  HADD2.F32 R95, -RZ, R74.H0_H0 ;  /* 0x2000004aff5f7230 */ /* 0x000fe40000004100 */
[----:B------:R-:W-:Y:S01]  /*1800*/  FADD.FTZ R0, R0, R93 ;  /* 0x0000005d00007221 */ /* 0x000fe20000010000 */
[----:B------:R-:W-:Y:S02]  /*1810*/  HADD2.F32 R94, -RZ, R94.H1_H1 ;  /* 0x3000005eff5e7230 */ /* 0x000fe40000004100 */
[----:B------:R-:W-:Y:S02]  /*1820*/  HADD2.F32 R97, -RZ, R74.H1_H1 ;  /* 0x3000004aff617230 */ /* 0x000fe40000004100 */
[----:B------:R-:W-:Y:S01]  /*1830*/  FADD.FTZ R93, R95, R88 ;  /* 0x000000585f5d7221 */ /* 0x000fe20000010000 */
        /* <DEDUP_REMOVED lines=14> */
.L_x_10712:
[----:B--2--5:R-:W-:Y:S02]  /*1920*/  HADD2.F32 R89, -RZ, R92.H1_H1 ;  /* 0x3000005cff597230 */ /* 0x024fe40000004100 */
        /* <DEDUP_REMOVED lines=8> */
[----:B------:R-:W-:Y:S02]  /*19b0*/  HADD2.F32 R92, -RZ, R94.H0_H0 ;  /* 0x2000005eff5c7230 */ /* 0x000fe40000004100 */
[----:B------:R-:W-:Y:S01]  /*19c0*/  FADD.FTZ R90, R91, R90 ;  /* 0x0000005a5b5a7221 */ /* 0x000fe20000010000 */
[--C-:B------:R-:W-:Y:S02]  /*19d0*/  HADD2.F32 R86, -RZ, R95.reuse.H0_H0 ;  /* 0x2000005fff567230 */ /* 0x100fe40000004100 */
[----:B------:R-:W-:Y:S02]  /*19e0*/  HADD2.F32 R96, -RZ, R95.H1_H1 ;  /* 0x3000005fff607230 */ /* 0x000fe40000004100 */
[----:B------:R-:W-:-:S02]  /*19f0*/  HADD2.F32 R0, -RZ, R73.H1_H1 ;  /* 0x30000049ff007230 */ /* 0x000fc40000004100 */
[----:B------:R-:W-:Y:S02]  /*1a00*/  HADD2.F32 R94, -RZ, R94.H1_H1 ;  /* 0x3000005eff5e7230 */ /* 0x000fe40000004100 */
[--C-:B------:R-:W-:Y:S02]  /*1a10*/  HADD2.F32 R95, -RZ, R74.reuse.H1_H1 ;  /* 0x3000004aff5f7230 */ /* 0x100fe40000004100 */
[----:B------:R-:W-:Y:S01]  /*1a20*/  FADD.FTZ R91, R0, R93 ;  /* 0x0000005d005b7221 */ /* 0x000fe20000010000 */
[----:B------:R-:W-:Y:S02]  /*1a30*/  HADD2.F32 R3, -RZ, R74.H0_H0 ;  /* 0x2000004aff037230 */ /* 0x000fe40000004100 */
[--C-:B------:R-:W-:Y:S02]  /*1a40*/  HADD2.F32 R97, -RZ, R75.reuse.H0_H0 ;  /* 0x2000004bff617230 */ /* 0x100fe40000004100 */
[----:B------:R-:W-:Y:S01]  /*1a50*/  FADD.FTZ R93, R95, R94 ;  /* 0x0000005e5f5d7221 */ /* 0x000fe20000010000 */
[----:B------:R-:W-:-:S02]  /*1a60*/  HADD2.F32 R99, -RZ, R75.H1_H1 ;  /* 0x3000004bff637230 */ /* 0x000fc40000004100 */
[----:B------:R-:W-:Y:S01]  /*1a70*/  FADD.FTZ R92, R3, R92 ;  /* 0x0000005c035c7221 */ /* 0x000fe20000010000 */
[----:B------:R-:W-:Y:S02]  /*1a80*/  FADD.FTZ R94, R97, R86 ;  /* 0x00000056615e7221 */ /* 0x000fe40000010000 */
[----:B------:R-:W-:Y:S01]  /*1a90*/  FADD.FTZ R95, R99, R96 ;  /* 0x00000060635f7221 */ /* 0x000fe20000010000 */
[----:B------:R-:W-:Y:S06]  /*1aa0*/  BRA `(.L_x_10713) ;  /* 0x0000000000687947 */ /* 0x000fec0003800000 */
.L_x_10711:
[----:B------:R-:W-:Y:S05]  /*1ab0*/  @!P0 BRA `(.L_x_10714) ;  /* 0x0000000000448947 */ /* 0x000fea0003800000 */
[--C-:B-----5:R-:W-:Y:S02]  /*1ac0*/  HADD2.F32 R3, -RZ, R92.reuse.H0_H0 ;  /* 0x2000005cff037230 */ /* 0x120fe40000004100 */
[----:B------:R-:W-:Y:S02]  /*1ad0*/  HADD2.F32 R92, -RZ, R92.H1_H1 ;  /* 0x3000005cff5c7230 */ /* 0x000fe40000004100 */
[--C-:B--2---:R-:W-:Y:S02]  /*1ae0*/  HADD2.F32 R91, -RZ, R93.reuse.H0_H0 ;  /* 0x2000005dff5b7230 */ /* 0x104fe40000004100 */
[----:B------:R-:W-:Y:S01]  /*1af0*/  FADD.FTZ R88, R76, R3 ;  /* 0x000000034c587221 */ /* 0x000fe20000010000 */
[----:B------:R-:W-:Y:S02]  /*1b00*/  HADD2.F32 R0, -RZ, R93.H1_H1 ;  /* 0x3000005dff007230 */ /* 0x000fe40000004100 */
[----:B------:R-:W-:Y:S01]  /*1b10*/  FADD.FTZ R89, R77, R92 ;  /* 0x0000005c4d597221 */ /* 0x000fe20000010000 */
[----:B------:R-:W-:-:S02]  /*1b20*/  HADD2.F32 R93, -RZ, R94.H0_H0 ;  /* 0x2000005eff5d7230 */ /* 0x000fc40000004100 */
        /* <DEDUP_REMOVED lines=10> */
.L_x_10714:
[--C-:B--2--5:R-:W-:Y:S02]  /*1bd0*/  HADD2.F32 R88, -RZ, R92.reuse.H0_H0 ;  /* 0x2000005cff587230 */ /* 0x124fe40000004100 */
[----:B------:R-:W-:Y:S02]  /*1be0*/  HADD2.F32 R89, -RZ, R92.H1_H1 ;  /* 0x3000005cff597230 */ /* 0x000fe40000004100 */
[--C-:B------:R-:W-:Y:S02]  /*1bf0*/  HADD2.F32 R90, -RZ, R93.reuse.H0_H0 ;  /* 0x2000005dff5a7230 */ /* 0x100fe40000004100 */
[----:B------:R-:W-:Y:S02]  /*1c00*/  HADD2.F32 R91, -RZ, R93.H1_H1 ;  /* 0x3000005dff5b7230 */ /* 0x000fe40000004100 */
[--C-:B------:R-:W-:Y:S02]  /*1c10*/  HADD2.F32 R92, -RZ, R94.reuse.H0_H0 ;  /* 0x2000005eff5c7230 */ /* 0x100fe40000004100 */
[----:B------:R-:W-:-:S02]  /*1c20*/  HADD2.F32 R93, -RZ, R94.H1_H1 ;  /* 0x3000005eff5d7230 */ /* 0x000fc40000004100 */
[--C-:B------:R-:W-:Y:S02]  /*1c30*/  HADD2.F32 R94, -RZ, R95.reuse.H0_H0 ;  /* 0x2000005fff5e7230 */ /* 0x100fe40000004100 */
[----:B------:R-:W-:-:S07]  /*1c40*/  HADD2.F32 R95, -RZ, R95.H1_H1 ;  /* 0x3000005fff5f7230 */ /* 0x000fce0000004100 */
.L_x_10713:
[----:B------:R-:W0:Y:S01]  /*1c50*/  @P0 LDC.64 R114, c[0x0][0x3a0] ;  /* 0x0000e800ff720b82 */ /* 0x000e220000000a00 */
[----:B------:R-:W1:Y:S01]  /*1c60*/  @UP0 LDCU.64 UR6, c[0x0][0x398] ;  /* 0x00007300ff0607ac */ /* 0x000e620008000a00 */
[----:B------:R-:W-:Y:S01]  /*1c70*/  PLOP3.LUT P1, PT, PT, PT, UP0, 0x80, 0x8 ;  /* 0x000000000008781c */ /* 0x000fe20003f2f008 */
[----:B------:R-:W-:Y:S01]  /*1c80*/  HFMA2 R98, -RZ, RZ, 0, 9.5367431640625e-07 ;  /* 0x00000010ff627431 */ /* 0x000fe200000001ff */
[----:B------:R-:W-:Y:S01]  /*1c90*/  IADD3 R3, PT, PT, R2, 0x300, RZ ;  /* 0x0000030002037810 */ /* 0x000fe20007ffe0ff */
[----:B------:R-:W-:-:S04]  /*1ca0*/  IMAD.WIDE.U32 R96, R87, 0x20, R112 ;  /* 0x0000002057607825 */ /* 0x000fc800078e0070 */
[C---:B------:R-:W-:Y:S01]  /*1cb0*/  IMAD.WIDE.U32 R84, R3.reuse, 0x10, R84 ;  /* 0x0000001003547825 */ /* 0x040fe200078e0054 */
[----:B------:R2:W-:Y:S04]  /*1cc0*/  STG.E.128 desc[UR8][R96.64], R88 ;  /* 0x0000005860007986 */ /* 0x0005e8000c101d08 */
        /* <DEDUP_REMOVED lines=9> */
[----:B--2--5:R-:W-:Y:S02]  /*1d60*/  HADD2.F32 R97, -RZ, R84.H0_H0 ;  /* 0x20000054ff617230 */ /* 0x024fe40000004100 */
[----:B------:R-:W-:Y:S02]  /*1d70*/  HADD2.F32 R96, -RZ, R72.H0_H0 ;  /* 0x20000048ff607230 */ /* 0x000fe40000004100 */
[----:B------:R-:W-:Y:S02]  /*1d80*/  HADD2.F32 R0, -RZ, R84.H1_H1 ;  /* 0x30000054ff007230 */ /* 0x000fe40000004100 */
[----:B------:R-:W-:Y:S02]  /*1d90*/  HADD2.F32 R84, -RZ, R85.H0_H0 ;  /* 0x20000055ff547230 */ /* 0x000fe40000004100 */
[----:B------:R-:W-:Y:S01]  /*1da0*/  FADD.FTZ R97, R96, R97 ;  /* 0x0000006160617221 */ /* 0x000fe20000010000 */
[----:B------:R-:W-:Y:S02]  /*1db0*/  HADD2.F32 R115, -RZ, R73.H0_H0 ;  /* 0x20000049ff737230 */ /* 0x000fe40000004100 */
[----:B------:R-:W-:-:S02]  /*1dc0*/  HADD2.F32 R99, -RZ, R72.H1_H1 ;  /* 0x30000048ff637230 */ /* 0x000fc40000004100 */
[----:B------:R-:W-:Y:S02]  /*1dd0*/  HADD2.F32 R96, -RZ, R85.H1_H1 ;  /* 0x30000055ff607230 */ /* 0x000fe40000004100 */
[----:B------:R-:W-:Y:S01]  /*1de0*/  FADD.FTZ R85, R115, R84 ;  /* 0x0000005473557221 */ /* 0x000fe20000010000 */
[----:B------:R-:W-:Y:S02]  /*1df0*/  HADD2.F32 R117, -RZ, R73.H1_H1 ;  /* 0x30000049ff757230 */ /* 0x000fe40000004100 */
        /* <DEDUP_REMOVED lines=9> */
[----:B------:R-:W-:Y:S02]  /*1e90*/  HADD2.F32 R115, -RZ, R74.H1_H1 ;  /* 0x3000004aff737230 */ /* 0x000fe40000004100 */
        /* <DEDUP_REMOVED lines=13> */
.L_x_10716:
[----:B--2--5:R-:W-:Y:S02]  /*1f70*/  HADD2.F32 R96, -RZ, R84.H0_H0 ;  /* 0x20000054ff607230 */ /* 0x024fe40000004100 */
[----:B------:R-:W-:Y:S02]  /*1f80*/  HADD2.F32 R97, -RZ, R72.H0_H0 ;  /* 0x20000048ff617230 */ /* 0x000fe40000004100 */
[----:B------:R-:W-:Y:S02]  /*1f90*/  HADD2.F32 R84, -RZ, R84.H1_H1 ;  /* 0x30000054ff547230 */ /* 0x000fe40000004100 */
[----:B------:R-:W-:Y:S02]  /*1fa0*/  HADD2.F32 R99, -RZ, R72.H1_H1 ;  /* 0x30000048ff637230 */ /* 0x000fe40000004100 */
        /* <DEDUP_REMOVED lines=14> */
[--C-:B------:R-:W-:Y:S02]  /*2090*/  HADD2.F32 R87, -RZ, R75.reuse.H0_H0 ;  /* 0x2000004bff577230 */ /* 0x100fe40000004100 */
[----:B------:R-:W-:Y:S02]  /*20a0*/  HADD2.F32 R0, -RZ, R74.H1_H1 ;  /* 0x3000004aff007230 */ /* 0x000fe40000004100 */
[----:B------:R-:W-:Y:S02]  /*20b0*/  HADD2.F32 R115, -RZ, R75.H1_H1 ;  /* 0x3000004bff737230 */ /* 0x000fe40000004100 */
[----:B------:R-:W-:Y:S01]  /*20c0*/  FADD.FTZ R86, R87, R86 ;  /* 0x0000005657567221 */ /* 0x000fe20000010000 */
[----:B------:R-:W-:-:S02]  /*20d0*/  FADD.FTZ R85, R0, R85 ;  /* 0x0000005500557221 */ /* 0x000fc40000010000 */
[----:B------:R-:W-:Y:S01]  /*20e0*/  FADD.FTZ R87, R115, R114 ;  /* 0x0000007273577221 */ /* 0x000fe20000010000 */
[----:B------:R-:W-:Y:S06]  /*20f0*/  BRA `(.L_x_10717) ;  /* 0x0000000000687947 */ /* 0x000fec0003800000 */
.L_x_10715:
[----:B------:R-:W-:Y:S05]  /*2100*/  @!P0 BRA `(.L_x_10718) ;  /* 0x0000000000448947 */ /* 0x000fea0003800000 */
[--C-:B--2--5:R-:W-:Y:S02]  /*2110*/  HADD2.F32 R97, -RZ, R84.reuse.H0_H0 ;  /* 0x20000054ff617230 */ /* 0x124fe40000004100 */
[----:B------:R-:W-:Y:S02]  /*2120*/  HADD2.F32 R84, -RZ, R84.H1_H1 ;  /* 0x30000054ff547230 */ /* 0x000fe40000004100 */
[--C-:B------:R-:W-:Y:S02]  /*2130*/  HADD2.F32 R99, -RZ, R85.reuse.H0_H0 ;  /* 0x20000055ff637230 */ /* 0x100fe40000004100 */
        /* <DEDUP_REMOVED lines=14> */
.L_x_10718:
        /* <DEDUP_REMOVED lines=8> */
.L_x_10717:
        /* <DEDUP_REMOVED lines=131> */
.L_x_10720:
[----:B------:R-:W-:Y:S05]  /*2ad0*/  BSYNC.RECONVERGENT B0 ;  /* 0x0000000000007941 */ /* 0x000fea0003800200 */
.L_x_10719:
[----:B0-----:R-:W-:Y:S01]  /*2ae0*/  LOP3.LUT R3, R0, 0x1f, RZ, 0xc0, !PT ;  /* 0x0000001f00037812 */ /* 0x001fe200078ec0ff */
[----:B------:R-:W-:Y:S01]  /*2af0*/  BAR.SYNC.DEFER_BLOCKING 0x0 ;  /* 0x0000000000007b1d */ /* 0x000fe20000010000 */
[----:B------:R-:W-:Y:S02]  /*2b00*/  MOV R115, RZ ;  /* 0x000000ff00737202 */ /* 0x000fe40000000f00 */
[----:B------:R-:W-:Y:S02]  /*2b10*/  CS2R R112, SRZ ;  /* 0x0000000000707805 */ /* 0x000fe4000001ff00 */
[----:B------:R-:W-:Y:S01]  /*2b20*/  ISETP.GT.U32.AND P0, PT, R3, 0x7, PT ;  /* 0x000000070300780c */ /* 0x000fe20003f04070 */
[----:B------:R-:W-:-:S12]  /*2b30*/  BSSY.RECONVERGENT B0, `(.L_x_10721) ;  /* 0x000000a000007945 */ /* 0x000fd80003800200 */
        /* <DEDUP_REMOVED lines=8> */
[----:B------:R0:W1:Y:S03]  /*2bc0*/  LDS.64 R112, [R3+UR5] ;  /* 0x0000000503707984 */ /* 0x0000660008000a00 */
.L_x_10722:
[----:B------:R-:W-:Y:S05]  /*2bd0*/  BSYNC.RECONVERGENT B0 ;  /* 0x0000000000007941 */ /* 0x000fea0003800200 */
.L_x_10721:
[----:B------:R-:W0:Y:S01]  /*2be0*/  SHFL.DOWN PT, R116, R115, 0x4, 0x1f ;  /* 0x08801f0073747f89 */ /* 0x000e2200000e0000 */
[----:B------:R-:W-:Y:S01]  /*2bf0*/  I2FP.F32.U32 R121, R115 ;  /* 0x0000007300797245 */ /* 0x000fe20000201000 */
[----:B------:R-:W2:Y:S01]  /*2c00*/  LDC.64 R128, c[0x0][0x428] ;  /* 0x00010a00ff807b82 */ /* 0x000ea20000000a00 */
[----:B------:R-:W-:Y:S01]  /*2c10*/  ISETP.NE.AND P0, PT, R0, RZ, PT ;  /* 0x000000ff0000720c */ /* 0x000fe20003f05270 */
[----:B-1----:R-:W1:Y:S01]  /*2c20*/  SHFL.DOWN PT, R114, R112, 0x4, 0x1f ;  /* 0x08801f0070727f89 */ /* 0x002e6200000e0000 */
[----:B------:R-:W-:Y:S01]  /*2c30*/  ISETP.NE.AND P1, PT, RZ, UR11, PT ;  /* 0x0000000bff007c0c */ /* 0x000fe2000bf25270 */
[----:B------:R-:W-:Y:S01]  /*2c40*/  HADD2.F32 R122, -RZ, R19.H1_H1 ;  /* 0x30000013ff7a7230 */ /* 0x000fe20000004100 */
[----:B------:R-:W-:Y:S01]  /*2c50*/  UPLOP3.LUT UP1, UPT, UPT, UPT, UP1, 0x40, 0x4 ;  /* 0x000000000004789c */ /* 0x000fe20003f2e810 */
[----:B------:R-:W3:Y:S01]  /*2c60*/  SHFL.DOWN PT, R120, R113, 0x4, 0x1f ;  /* 0x08801f0071787f89 */ /* 0x000ee200000e0000 */
[----:B------:R-:W-:Y:S01]  /*2c70*/  HADD2.F32 R124, -RZ, R23.H1_H1 ;  /* 0x30000017ff7c7230 */ /* 0x000fe20000004100 */
[----:B------:R-:W4:Y:S01]  /*2c80*/  LDC.64 R126, c[0x0][0x430] ;  /* 0x00010c00ff7e7b82 */ /* 0x000f220000000a00 */
[----:B0-----:R-:W-:-:S02]  /*2c90*/  I2FP.F32.S32 R3, R116 ;  /* 0x0000007400037245 */ /* 0x001fc40000201400 */
[----:B------:R-:W-:Y:S01]  /*2ca0*/  IADD3 R116, PT, PT, R116, R115, RZ ;  /* 0x0000007374747210 */ /* 0x000fe20007ffe0ff */
[C---:B-1----:R-:W-:Y:S02]  /*2cb0*/  FADD.FTZ R119, -R114.reuse, R112 ;  /* 0x0000007072777221 */ /* 0x042fe40000010100 */
[----:B------:R-:W-:Y:S01]  /*2cc0*/  FMUL.FTZ R118, R114, R3 ;  /* 0x0000000372767220 */ /* 0x000fe20000410000 */
[----:B------:R-:W-:Y:S01]  /*2cd0*/  I2FP.F32.S32 R114, R116 ;  /* 0x0000007400727245 */ /* 0x000fe20000201400 */
[----:B------:R-:W0:Y:S01]  /*2ce0*/  SHFL.DOWN PT, R117, R116, 0x2, 0x1f ;  /* 0x08401f0074757f89 */ /* 0x000e2200000e0000 */
[----:B------:R-:W-:Y:S01]  /*2cf0*/  FMUL.FTZ R119, R119, R119 ;  /* 0x0000007777777220 */ /* 0x000fe20000410000 */
[----:B------:R-:W-:Y:S02]  /*2d00*/  FFMA.FTZ R123, R121, R112, R118 ;  /* 0x00000070797b7223 */ /* 0x000fe40000010076 */
[----:B------:R-:W1:Y:S01]  /*2d10*/  MUFU.RCP R118, R114 ;  /* 0x0000007200767308 */ /* 0x000e620000001000 */
[----:B------:R-:W-:Y:S01]  /*2d20*/  FMUL.FTZ R112, R119, R121 ;  /* 0x0000007977707220 */ /* 0x000fe20000410000 */
[----:B---3--:R-:W-:-:S03]  /*2d30*/  FADD.FTZ R119, R120, R113 ;  /* 0x0000007178777221 */ /* 0x008fc60000010000 */
[----:B------:R-:W-:Y:S01]  /*2d40*/  FMUL.FTZ R3, R112, R3 ;  /* 0x0000000370037220 */ /* 0x000fe20000410000 */
[----:B-1----:R-:W-:-:S03]  /*2d50*/  FMUL.FTZ R115, R118, R123 ;  /* 0x0000007b76737220 */ /* 0x002fc60000410000 */
[----:B------:R-:W-:Y:S01]  /*2d60*/  FFMA.FTZ R119, R118, R3, R119 ;  /* 0x0000000376777223 */ /* 0x000fe20000010077 */
[-C--:B0-----:R-:W-:Y:S01]  /*2d70*/  IADD3 R118, PT, PT, R116, R117.reuse, RZ ;  /* 0x0000007574767210 */ /* 0x081fe20007ffe0ff */
[----:B------:R-:W-:Y:S01]  /*2d80*/  HADD2.F32 R123, -RZ, R23.H0_H0 ;  /* 0x20000017ff7b7230 */ /* 0x000fe20000004100 */
[----:B------:R-:W-:Y:S01]  /*2d90*/  I2FP.F32.S32 R117, R117 ;  /* 0x0000007500757245 */ /* 0x000fe20000201400 */
[----:B------:R-:W0:Y:S01]  /*2da0*/  SHFL.DOWN PT, R112, R115, 0x2, 0x1f ;  /* 0x08401f0073707f89 */ /* 0x000e2200000e0000 */
[----:B------:R-:W-:-:S03]  /*2db0*/  I2FP.F32.S32 R3, R118 ;  /* 0x0000007600037245 */ /* 0x000fc60000201400 */
[----:B------:R-:W1:Y:S01]  /*2dc0*/  SHFL.DOWN PT, R120, R119, 0x2, 0x1f ;  /* 0x08401f0077787f89 */ /* 0x000e6200000e0000 */
[----:B------:R-:W3:Y:S01]  /*2dd0*/  MUFU.RCP R116, R3 ;  /* 0x0000000300747308 */ /* 0x000ee20000001000 */
[----:B0-----:R-:W-:Y:S01]  /*2de0*/  FMUL.FTZ R113, R112, R117 ;  /* 0x0000007570717220 */ /* 0x001fe20000410000 */
[----:B------:R-:W-:-:S03]  /*2df0*/  FADD.FTZ R112, R115, -R112 ;  /* 0x8000007073707221 */ /* 0x000fc60000010000 */
[----:B------:R-:W-:Y:S01]  /*2e00*/  FFMA.FTZ R121, R114, R115, R113 ;  /* 0x0000007372797223 */ /* 0x000fe20000010071 */
[----:B------:R-:W-:Y:S01]  /*2e10*/  FMUL.FTZ R115, R112, R112 ;  /* 0x0000007070737220 */ /* 0x000fe20000410000 */
[----:B------:R-:W0:Y:S02]  /*2e20*/  SHFL.DOWN PT, R113, R118, 0x1, 0x1f ;  /* 0x08201f0076717f89 */ /* 0x000e2400000e0000 */
[----:B---3--:R-:W-:Y:S01]  /*2e30*/  FMUL.FTZ R112, R116, R121 ;  /* 0x0000007974707220 */ /* 0x008fe20000410000 */
[----:B------:R-:W-:-:S04]  /*2e40*/  FMUL.FTZ R114, R114, R115 ;  /* 0x0000007372727220 */ /* 0x000fc80000410000 */
[----:B------:R-:W3:Y:S01]  /*2e50*/  SHFL.DOWN PT, R115, R112, 0x1, 0x1f ;  /* 0x08201f0070737f89 */ /* 0x000ee200000e0000 */
[----:B------:R-:W-:Y:S01]  /*2e60*/  FMUL.FTZ R114, R114, R117 ;  /* 0x0000007572727220 */ /* 0x000fe20000410000 */
[----:B-1----:R-:W-:-:S04]  /*2e70*/  FADD.FTZ R117, R119, R120 ;  /* 0x0000007877757221 */ /* 0x002fc80000010000 */
[----:B------:R-:W-:-:S05]  /*2e80*/  FFMA.FTZ R116, R116, R114, R117 ;  /* 0x0000007274747223 */ /* 0x000fca0000010075 */
[----:B------:R-:W1:Y:S01]  /*2e90*/  SHFL.DOWN PT, R117, R116, 0x1, 0x1f ;  /* 0x08201f0074757f89 */ /* 0x000e6200000e0000 */
[-C--:B0-----:R-:W-:Y:S02]  /*2ea0*/  IADD3 R114, PT, PT, R118, R113.reuse, RZ ;  /* 0x0000007176727210 */ /* 0x081fe40007ffe0ff */
[----:B------:R-:W-:Y:S02]  /*2eb0*/  I2FP.F32.S32 R119, R113 ;  /* 0x0000007100777245 */ /* 0x000fe40000201400 */
[----:B------:R-:W-:Y:S01]  /*2ec0*/  I2FP.F32.S32 R114, R114 ;  /* 0x0000007200727245 */ /* 0x000fe20000201400 */
[----:B---3--:R-:W-:Y:S02]  /*2ed0*/  FADD.FTZ R113, R112, -R115 ;  /* 0x8000007370717221 */ /* 0x008fe40000010000 */
[----:B------:R-:W-:-:S03]  /*2ee0*/  FMUL.FTZ R120, R115, R119 ;  /* 0x0000007773787220 */ /* 0x000fc60000410000 */
[----:B------:R-:W0:Y:S01]  /*2ef0*/  MUFU.RCP R114, R114 ;  /* 0x0000007200727308 */ /* 0x000e220000001000 */
[----:B------:R-:W-:-:S04]  /*2f00*/  FMUL.FTZ R118, R113, R113 ;  /* 0x0000007171767220 */ /* 0x000fc80000410000 */
[C---:B------:R-:W-:Y:S01]  /*2f10*/  FMUL.FTZ R118, R3.reuse, R118 ;  /* 0x0000007603767220 */ /* 0x040fe20000410000 */
[----:B------:R-:W-:Y:S01]  /*2f20*/  FFMA.FTZ R3, R3, R112, R120 ;  /* 0x0000007003037223 */ /* 0x000fe20000010078 */
[----:B------:R-:W-:Y:S02]  /*2f30*/  HADD2.F32 R120, -RZ, R55.H0_H0 ;  /* 0x20000037ff787230 */ /* 0x000fe40000004100 */
[----:B-1----:R-:W-:Y:S01]  /*2f40*/  FADD.FTZ R117, R116, R117 ;  /* 0x0000007574757221 */ /* 0x002fe20000010000 */
[----:B------:R-:W-:Y:S01]  /*2f50*/  FMUL.FTZ R118, R118, R119 ;  /* 0x0000007776767220 */ /* 0x000fe20000410000 */
[----:B------:R-:W1:Y:S01]  /*2f60*/  @!P0 LDC.64 R112, c[0x0][0x3c0] ;  /* 0x0000f000ff708b82 */ /* 0x000e620000000a00 */
[----:B------:R-:W-:Y:S02]  /*2f70*/  HADD2.F32 R119, -RZ, R52.H0_H0 ;  /* 0x20000034ff777230 */ /* 0x000fe40000004100 */
[C---:B0-----:R-:W-:Y:S01]  /*2f80*/  FMUL.FTZ R3, R114.reuse, R3 ;  /* 0x0000000372037220 */ /* 0x041fe20000410000 */
[----:B------:R-:W-:Y:S01]  /*2f90*/  FFMA.FTZ R117, R114, R118, R117 ;  /* 0x0000007672757223 */ /* 0x000fe20000010075 */
[----:B------:R-:W-:-:S03]  /*2fa0*/  HADD2.F32 R118, -RZ, R54.H1_H1 ;  /* 0x30000036ff767230 */ /* 0x000fc60000004100 */
[----:B------:R-:W0:Y:S01]  /*2fb0*/  LDC R114, c[0x0][0x448] ;  /* 0x00011200ff727b82 */ /* 0x000e220000000800 */
[----:B------:R-:W3:Y:S04]  /*2fc0*/  SHFL.IDX PT, R3, R3, RZ, 0x1f ;  /* 0x00001fff03037589 */ /* 0x000ee800000e0000 */
[----:B------:R-:W0:Y:S01]  /*2fd0*/  SHFL.IDX PT, R117, R117, RZ, 0x1f ;  /* 0x00001fff75757589 */ /* 0x000e2200000e0000 */
[----:B---3--:R-:W-:Y:S01]  /*2fe0*/  FMUL.FTZ R115, R3, R3 ;  /* 0x0000000303737220 */ /* 0x008fe20000410000 */
[----:B0-----:R-:W-:-:S04]  /*2ff0*/  FFMA.FTZ R114, R117, UR16, R114 ;  /* 0x0000001075727c23 */ /* 0x001fc80008010072 */
[----:B------:R-:W-:Y:S02]  /*3000*/  FSEL R115, R115, RZ, P1 ;  /* 0x000000ff73737208 */ /* 0x000fe40000800000 */
[----:B------:R-:W-:-:S03]  /*3010*/  FSEL R117, R3, RZ, !P1 ;  /* 0x000000ff03757208 */ /* 0x000fc60004800000 */
[----:B------:R-:W-:Y:S01]  /*3020*/  FADD.FTZ R116, R114, R115 ;  /* 0x0000007372747221 */ /* 0x000fe20000010000 */
[----:B------:R-:W-:Y:S02]  /*3030*/  MOV R115, UR4 ;  /* 0x0000000400737c02 */ /* 0x000fe40008000f00 */
[----:B------:R-:W-:Y:S02]  /*3040*/  R2UR UR5, R117 ;  /* 0x00000000750572ca */ /* 0x000fe400000e0000 */
[----:B------:R-:W-:Y:S01]  /*3050*/  MOV R117, UR4 ;  /* 0x0000000400757c02 */ /* 0x000fe20008000f00 */
[----:B------:R-:W0:Y:S01]  /*3060*/  MUFU.RSQ R116, R116 ;  /* 0x0000007400747308 */ /* 0x000e220000001400 */
[----:B-1----:R-:W-:Y:S01]  /*3070*/  @!P0 IMAD.WIDE R112, R115, 0x4, R112 ;  /* 0x0000000473708825 */ /* 0x002fe200078e0270 */
[----:B------:R-:W-:Y:S01]  /*3080*/  UIADD3 UR4, UPT, UPT, UR4, UR18, URZ ;  /* 0x0000001204047290 */ /* 0x000fe2000fffe0ff */
[----:B------:R-:W1:Y:S03]  /*3090*/  @!P0 LDC.64 R114, c[0x0][0x3c8] ;  /* 0x0000f200ff728b82 */ /* 0x000e660000000a00 */
[----:B------:R3:W-:Y:S01]  /*30a0*/  @!P0 STG.E desc[UR8][R112.64], R3 ;  /* 0x0000000370008986 */ /* 0x0007e2000c101908 */
[----:B------:R-:W-:-:S03]  /*30b0*/  UISETP.GE.AND UP2, UPT, UR4, UR19, UPT ;  /* 0x000000130400728c */ /* 0x000fc6000bf46270 */
[----:B------:R-:W-:Y:S01]  /*30c0*/  FADD.FTZ R104, R104, -UR5 ;  /* 0x8000000568687e21 */ /* 0x000fe20008010000 */
[----:B------:R-:W-:Y:S01]  /*30d0*/  FADD.FTZ R107, R107, -UR5 ;  /* 0x800000056b6b7e21 */ /* 0x000fe20008010000 */
[----:B------:R-:W-:Y:S01]  /*30e0*/  FADD.FTZ R110, R110, -UR5 ;  /* 0x800000056e6e7e21 */ /* 0x000fe20008010000 */
[----:B------:R-:W-:Y:S01]  /*30f0*/  FADD.FTZ R4, R4, -UR5 ;  /* 0x8000000504047e21 */ /* 0x000fe20008010000 */
[----:B------:R-:W-:Y:S01]  /*3100*/  FADD.FTZ R5, R5, -UR5 ;  /* 0x8000000505057e21 */ /* 0x000fe20008010000 */
[----:B------:R-:W-:Y:S01]  /*3110*/  FADD.FTZ R6, R6, -UR5 ;  /* 0x8000000506067e21 */ /* 0x000fe20008010000 */
[----:B------:R-:W-:Y:S01]  /*3120*/  FADD.FTZ R100, R100, -UR5 ;  /* 0x8000000564647e21 */ /* 0x000fe20008010000 */
[----:B------:R-:W-:Y:S01]  /*3130*/  FADD.FTZ R88, R88, -UR5 ;  /* 0x8000000558587e21 */ /* 0x000fe20008010000 */
[----:B0-----:R-:W-:Y:S01]  /*3140*/  R2UR UR6, R116 ;  /* 0x00000000740672ca */ /* 0x001fe200000e0000 */
[----:B---3--:R-:W-:Y:S01]  /*3150*/  FADD.FTZ R3, R106, -UR5 ;  /* 0x800000056a037e21 */ /* 0x008fe20008010000 */
[----:B------:R-:W-:-:S02]  /*3160*/  HADD2.F32 R106, -RZ, R9.H0_H0 ;  /* 0x20000009ff6a7230 */ /* 0x000fc40000004100 */
[----:B------:R-:W-:Y:S01]  /*3170*/  FADD.FTZ R113, R108, -UR5 ;  /* 0x800000056c717e21 */ /* 0x000fe20008010000 */
[----:B------:R-:W-:Y:S02]  /*3180*/  HADD2.F32 R116, -RZ, R53.H0_H0 ;  /* 0x20000035ff747230 */ /* 0x000fe40000004100 */
[----:B------:R-:W-:Y:S01]  /*3190*/  FADD.FTZ R89, R89, -UR5 ;  /* 0x8000000559597e21 */ /* 0x000fe20008010000 */
[----:B------:R-:W-:Y:S01]  /*31a0*/  FADD.FTZ R90, R90, -UR5 ;  /* 0x800000055a5a7e21 */ /* 0x000fe20008010000 */
[----:B------:R-:W-:Y:S01]  /*31b0*/  FADD.FTZ R91, R91, -UR5 ;  /* 0x800000055b5b7e21 */ /* 0x000fe20008010000 */
[----:B------:R-:W-:Y:S01]  /*31c0*/  FADD.FTZ R93, R93, -UR5 ;  /* 0x800000055d5d7e21 */ /* 0x000fe20008010000 */
[----:B-1----:R-:W-:-:S04]  /*31d0*/  @!P0 IMAD.WIDE R114, R117, 0x4, R114 ;  /* 0x0000000475728825 */ /* 0x002fc800078e0272 */
[----:B------:R-:W-:Y:S01]  /*31e0*/  FADD.FTZ R94, R94, -UR5 ;  /* 0x800000055e5e7e21 */ /* 0x000fe20008010000 */
[----:B------:R-:W-:Y:S01]  /*31f0*/  FADD.FTZ R95, R95, -UR5 ;  /* 0x800000055f5f7e21 */ /* 0x000fe20008010000 */
[----:B------:R-:W-:Y:S01]  /*3200*/  FADD.FTZ R96, R96, -UR5 ;  /* 0x8000000560607e21 */ /* 0x000fe20008010000 */
[----:B------:R-:W-:Y:S01]  /*3210*/  MOV R121, UR6 ;  /* 0x0000000600797c02 */ /* 0x000fe20008000f00 */
[----:B------:R-:W-:Y:S01]  /*3220*/  FMUL.FTZ R3, R3, UR6 ;  /* 0x0000000603037c20 */ /* 0x000fe20008410000 */
[----:B------:R-:W-:Y:S02]  /*3230*/  HADD2.F32 R117, -RZ, R8.H0_H0 ;  /* 0x20000008ff757230 */ /* 0x000fe40000004100 */
[----:B------:R-:W-:Y:S01]  /*3240*/  FMUL.FTZ R112, R104, UR6 ;  /* 0x0000000668707c20 */ /* 0x000fe20008410000 */
[----:B------:R-:W-:Y:S01]  /*3250*/  FMUL.FTZ R113, R113, UR6 ;  /* 0x0000000671717c20 */ /* 0x000fe20008410000 */
[----:B------:R0:W-:Y:S01]  /*3260*/  @!P0 STG.E desc[UR8][R114.64], R121 ;  /* 0x0000007972008986 */ /* 0x0001e2000c101908 */
[----:B------:R-:W-:Y:S01]  /*3270*/  FFMA.FTZ R108, R3, R106, R116 ;  /* 0x0000006a036c7223 */ /* 0x000fe20000010074 */
[----:B------:R-:W-:-:S02]  /*3280*/  HADD2.F32 R106, -RZ, R10.H0_H0 ;  /* 0x2000000aff6a7230 */ /* 0x000fc40000004100 */
[----:B------:R-:W-:Y:S01]  /*3290*/  FFMA.FTZ R104, R112, R117, R119 ;  /* 0x0000007570687223 */ /* 0x000fe20000010077 */
[----:B------:R-:W-:Y:S02]  /*32a0*/  HADD2.F32 R116, -RZ, R54.H0_H0 ;  /* 0x20000036ff747230 */ /* 0x000fe40000004100 */
[----:B------:R-:W-:Y:S01]  /*32b0*/  FADD.FTZ R117, R109, -UR5 ;  /* 0x800000056d757e21 */ /* 0x000fe20008010000 */
[----:B------:R-:W-:Y:S02]  /*32c0*/  HADD2.F32 R119, -RZ, R55.H1_H1 ;  /* 0x30000037ff777230 */ /* 0x000fe40000004100 */
[----:B------:R-:W-:Y:S01]  /*32d0*/  FMUL.FTZ R4, R4, UR6 ;  /* 0x0000000604047c20 */ /* 0x000fe20008410000 */
[----:B------:R-:W-:Y:S01]  /*32e0*/  FMUL.FTZ R5, R5, UR6 ;  /* 0x0000000605057c20 */ /* 0x000fe20008410000 */
[----:B------:R-:W-:Y:S01]  /*32f0*/  FFMA.FTZ R106, R113, R106, R116 ;  /* 0x0000006a716a7223 */ /* 0x000fe20000010074 */
[----:B------:R-:W-:Y:S02]  /*3300*/  HADD2.F32 R116, -RZ, R10.H1_H1 ;  /* 0x3000000aff747230 */ /* 0x000fe40000004100 */
[----:B------:R-:W-:Y:S01]  /*3310*/  FMUL.FTZ R6, R6, UR6 ;  /* 0x0000000606067c20 */ /* 0x000fe20008410000 */
[----:B0-----:R-:W-:Y:S01]  /*3320*/  FMUL.FTZ R114, R107, UR6 ;  /* 0x000000066b727c20 */ /* 0x001fe20008410000 */
[----:B------:R-:W-:-:S02]  /*3330*/  HADD2.F32 R115, -RZ, R9.H1_H1 ;  /* 0x30000009ff737230 */ /* 0x000fc40000004100 */
[----:B------:R-:W-:Y:S01]  /*3340*/  FMUL.FTZ R89, R89, UR6 ;  /* 0x0000000659597c20 */ /* 0x000fe20008410000 */
[----:B------:R-:W-:Y:S02]  /*3350*/  HADD2.F32 R107, -RZ, R53.H1_H1 ;  /* 0x30000035ff6b7230 */ /* 0x000fe40000004100 */
[----:B------:R-:W-:Y:S01]  /*3360*/  FMUL.FTZ R90, R90, UR6 ;  /* 0x000000065a5a7c20 */ /* 0x000fe20008410000 */
[----:B------:R-:W-:Y:S01]  /*3370*/  FMUL.FTZ R91, R91, UR6 ;  /* 0x000000065b5b7c20 */ /* 0x000fe20008410000 */
[----:B------:R-:W-:Y:S01]  /*3380*/  FMUL.FTZ R93, R93, UR6 ;  /* 0x000000065d5d7c20 */ /* 0x000fe20008410000 */
[----:B------:R-:W-:Y:S01]  /*3390*/  FMUL.FTZ R94, R94, UR6 ;  /* 0x000000065e5e7c20 */ /* 0x000fe20008410000 */
[----:B------:R-:W-:Y:S01]  /*33a0*/  FFMA.FTZ R109, R114, R115, R107 ;  /* 0x00000073726d7223 */ /* 0x000fe2000001006b */
[----:B------:R-:W-:Y:S01]  /*33b0*/  FADD.FTZ R107, R111, -UR5 ;  /* 0x800000056f6b7e21 */ /* 0x000fe20008010000 */
[----:B------:R-:W-:Y:S01]  /*33c0*/  FMUL.FTZ R115, R117, UR6 ;  /* 0x0000000675737c20 */ /* 0x000fe20008410000 */
[----:B------:R-:W-:Y:S01]  /*33d0*/  FMUL.FTZ R111, R110, UR6 ;  /* 0x000000066e6f7c20 */ /* 0x000fe20008410000 */
[----:B------:R-:W-:Y:S01]  /*33e0*/  FMUL.FTZ R95, R95, UR6 ;  /* 0x000000065f5f7c20 */ /* 0x000fe20008410000 */
[----:B------:R-:W-:Y:S01]  /*33f0*/  FMUL.FTZ R110, R107, UR6 ;  /* 0x000000066b6e7c20 */ /* 0x000fe20008410000 */
[----:B------:R-:W-:-:S02]  /*3400*/  HADD2.F32 R107, -RZ, R11.H1_H1 ;  /* 0x3000000bff6b7230 */ /* 0x000fc40000004100 */
[----:B------:R-:W-:Y:S01]  /*3410*/  FFMA.FTZ R117, R115, R116, R118 ;  /* 0x0000007473757223 */ /* 0x000fe20000010076 */
[----:B------:R-:W-:Y:S01]  /*3420*/  FADD.FTZ R116, R105, -UR5 ;  /* 0x8000000569747e21 */ /* 0x000fe20008010000 */
[----:B------:R-:W-:Y:S02]  /*3430*/  HADD2.F32 R105, -RZ, R8.H1_H1 ;  /* 0x30000008ff697230 */ /* 0x000fe40000004100 */
[----:B------:R-:W-:Y:S01]  /*3440*/  FMUL.FTZ R96, R96, UR6 ;  /* 0x0000000660607c20 */ /* 0x000fe20008410000 */
[----:B------:R-:W-:Y:S01]  /*3450*/  FFMA.FTZ R121, R110, R107, R119 ;  /* 0x0000006b6e797223 */ /* 0x000fe20000010077 */
[----:B------:R-:W-:Y:S02]  /*3460*/  HADD2.F32 R107, -RZ, R52.H1_H1 ;  /* 0x30000034ff6b7230 */ /* 0x000fe40000004100 */
[----:B------:R-:W-:Y:S01]  /*3470*/  FMUL.FTZ R116, R116, UR6 ;  /* 0x0000000674747c20 */ /* 0x000fe20008410000 */
[----:B------:R-:W-:Y:S01]  /*3480*/  HADD2.F32 R118, -RZ, R11.H0_H0 ;  /* 0x2000000bff767230 */ /* 0x000fe20000004100 */
[----:B------:R-:W-:Y:S01]  /*3490*/  F2FP.F16.F32.PACK_AB R106, R117, R106 ;  /* 0x0000006a756a723e */ /* 0x000fe200000000ff */
[----:B------:R-:W-:-:S02]  /*34a0*/  HADD2.F32 R117, -RZ, R24.H0_H0 ;  /* 0x20000018ff757230 */ /* 0x000fc40000004100 */
[----:B------:R-:W-:Y:S01]  /*34b0*/  FFMA.FTZ R119, R116, R105, R107 ;  /* 0x0000006974777223 */ /* 0x000fe2000001006b */
[----:B------:R-:W-:Y:S01]  /*34c0*/  F2FP.F16.F32.PACK_AB R105, R109, R108 ;  /* 0x0000006c6d69723e */ /* 0x000fe200000000ff */
[----:B------:R-:W-:Y:S01]  /*34d0*/  FFMA.FTZ R118, R111, R118, R120 ;  /* 0x000000766f767223 */ /* 0x000fe20000010078 */
[----:B--2---:R-:W-:-:S04]  /*34e0*/  IMAD.WIDE.U32 R108, R2, 0x10, R128 ;  /* 0x00000010026c7825 */ /* 0x004fc800078e0080 */
[----:B------:R-:W-:Y:S01]  /*34f0*/  FADD.FTZ R97, R97, -UR5 ;  /* 0x8000000561617e21 */ /* 0x000fe20008010000 */
[----:B------:R-:W-:Y:S01]  /*3500*/  F2FP.F16.F32.PACK_AB R104, R119, R104 ;  /* 0x000000687768723e */ /* 0x000fe200000000ff */
[----:B------:R-:W-:Y:S01]  /*3510*/  FADD.FTZ R98, R98, -UR5 ;  /* 0x8000000562627e21 */ /* 0x000fe20008010000 */
[----:B------:R-:W-:Y:S01]  /*3520*/  HADD2.F32 R119, -RZ, R68.H0_H0 ;  /* 0x20000044ff777230 */ /* 0x000fe20000004100 */
[----:B------:R-:W-:Y:S01]  /*3530*/  F2FP.F16.F32.PACK_AB R107, R121, R118 ;  /* 0x00000076796b723e */ /* 0x000fe200000000ff */
[----:B------:R-:W-:Y:S02]  /*3540*/  HADD2.F32 R118, -RZ, R69.H0_H0 ;  /* 0x20000045ff767230 */ /* 0x000fe40000004100 */
[----:B------:R-:W-:Y:S01]  /*3550*/  FMUL.FTZ R97, R97, UR6 ;  /* 0x0000000661617c20 */ /* 0x000fe20008410000 */
[----:B------:R-:W-:Y:S02]  /*3560*/  HADD2.F32 R120, -RZ, R18.H1_H1 ;  /* 0x30000012ff787230 */ /* 0x000fe40000004100 */
[----:B------:R-:W-:Y:S01]  /*3570*/  FFMA.FTZ R112, R112, R117, R119 ;  /* 0x0000007570707223 */ /* 0x000fe20000010077 */
[----:B------:R-:W-:Y:S01]  /*3580*/  HADD2.F32 R117, -RZ, R24.H1_H1 ;  /* 0x30000018ff757230 */ /* 0x000fe20000004100 */
[----:B------:R0:W-:Y:S01]  /*3590*/  STG.E.128 desc[UR8][R108.64], R104 ;  /* 0x000000686c007986 */ /* 0x0001e2000c101d08 */
[----:B------:R-:W-:-:S02]  /*35a0*/  HADD2.F32 R119, -RZ, R68.H1_H1 ;  /* 0x30000044ff777230 */ /* 0x000fc40000004100 */
[----:B------:R-:W-:Y:S01]  /*35b0*/  FMUL.FTZ R98, R98, UR6 ;  /* 0x0000000662627c20 */ /* 0x000fe20008410000 */
[----:B------:R-:W-:Y:S02]  /*35c0*/  HADD2.F32 R121, -RZ, R19.H0_H0 ;  /* 0x20000013ff797230 */ /* 0x000fe40000004100 */
[----:B------:R-:W-:Y:S01]  /*35d0*/  FADD.FTZ R99, R99, -UR5 ;  /* 0x8000000563637e21 */ /* 0x000fe20008010000 */
[----:B------:R-:W-:Y:S01]  /*35e0*/  FADD.FTZ R84, R84, -UR5 ;  /* 0x8000000554547e21 */ /* 0x000fe20008010000 */
[----:B------:R-:W-:Y:S01]  /*35f0*/  FFMA.FTZ R117, R116, R117, R119 ;  /* 0x0000007574757223 */ /* 0x000fe20000010077 */
[--C-:B------:R-:W-:Y:S02]  /*3600*/  HADD2.F32 R119, -RZ, R25.reuse.H1_H1 ;  /* 0x30000019ff777230 */ /* 0x100fe40000004100 */
[----:B------:R-:W-:Y:S01]  /*3610*/  FMUL.FTZ R99, R99, UR6 ;  /* 0x0000000663637c20 */ /* 0x000fe20008410000 */
[----:B------:R-:W-:Y:S02]  /*3620*/  HADD2.F32 R116, -RZ, R25.H0_H0 ;  /* 0x20000019ff747230 */ /* 0x000fe40000004100 */
[----:B------:R-:W-:Y:S01]  /*3630*/  FMUL.FTZ R84, R84, UR6 ;  /* 0x0000000654547c20 */ /* 0x000fe20008410000 */
[----:B------:R-:W-:Y:S01]  /*3640*/  FADD.FTZ R85, R85, -UR5 ;  /* 0x8000000555557e21 */ /* 0x000fe20008010000 */
[----:B------:R-:W-:Y:S01]  /*3650*/  FADD.FTZ R86, R86, -UR5 ;  /* 0x8000000556567e21 */ /* 0x000fe20008010000 */
[----:B------:R-:W-:Y:S01]  /*3660*/  FADD.FTZ R87, R87, -UR5 ;  /* 0x8000000557577e21 */ /* 0x000fe20008010000 */
[----:B------:R-:W-:Y:S01]  /*3670*/  FFMA.FTZ R3, R3, R116, R118 ;  /* 0x0000007403037223 */ /* 0x000fe20000010076 */
[----:B------:R-:W-:-:S02]  /*3680*/  HADD2.F32 R116, -RZ, R28.H1_H1 ;  /* 0x3000001cff747230 */ /* 0x000fc40000004100 */
[----:B------:R-:W-:Y:S01]  /*3690*/  FMUL.FTZ R85, R85, UR6 ;  /* 0x0000000655557c20 */ /* 0x000fe20008410000 */
[----:B------:R-:W-:Y:S02]  /*36a0*/  HADD2.F32 R118, -RZ, R32.H0_H0 ;  /* 0x20000020ff767230 */ /* 0x000fe40000004100 */
[----:B------:R-:W-:Y:S01]  /*36b0*/  FMUL.FTZ R86, R86, UR6 ;  /* 0x0000000656567c20 */ /* 0x000fe20008410000 */
[----:B0-----:R-:W-:Y:S02]  /*36c0*/  HADD2.F32 R106, -RZ, R26.H0_H0 ;  /* 0x2000001aff6a7230 */ /* 0x001fe40000004100 */
[----:B------:R-:W-:Y:S01]  /*36d0*/  FMUL.FTZ R87, R87, UR6 ;  /* 0x0000000657577c20 */ /* 0x000fe20008410000 */
[--C-:B------:R-:W-:Y:S02]  /*36e0*/  HADD2.F32 R104, -RZ, R70.reuse.H0_H0 ;  /* 0x20000046ff687230 */ /* 0x100fe40000004100 */
[----:B------:R-:W-:Y:S02]  /*36f0*/  HADD2.F32 R105, -RZ, R69.H1_H1 ;  /* 0x30000045ff697230 */ /* 0x000fe40000004100 */
[----:B------:R-:W-:-:S02]  /*3700*/  HADD2.F32 R108, -RZ, R70.H1_H1 ;  /* 0x30000046ff6c7230 */ /* 0x000fc40000004100 */
[----:B------:R-:W-:Y:S01]  /*3710*/  FFMA.FTZ R106, R113, R106, R104 ;  /* 0x0000006a716a7223 */ /* 0x000fe20000010068 */
[----:B------:R-:W-:Y:S02]  /*3720*/  HADD2.F32 R104, -RZ, R26.H1_H1 ;  /* 0x3000001aff687230 */ /* 0x000fe40000004100 */
[----:B------:R-:W-:Y:S01]  /*3730*/  FFMA.FTZ R114, R114, R119, R105 ;  /* 0x0000007772727223 */ /* 0x000fe20000010069 */
[----:B------:R-:W-:Y:S02]  /*3740*/  HADD2.F32 R105, -RZ, R27.H1_H1 ;  /* 0x3000001bff697230 */ /* 0x000fe40000004100 */
[----:B------:R-:W-:Y:S02]  /*3750*/  HADD2.F32 R107, -RZ, R71.H1_H1 ;  /* 0x30000047ff6b7230 */ /* 0x000fe40000004100 */
[----:B------:R-:W-:Y:S01]  /*3760*/  FFMA.FTZ R115, R115, R104, R108 ;  /* 0x0000006873737223 */ /* 0x000fe2000001006c */
[----:B------:R-:W-:Y:S02]  /*3770*/  HADD2.F32 R104, -RZ, R27.H0_H0 ;  /* 0x2000001bff687230 */ /* 0x000fe40000004100 */
[----:B------:R-:W-:-:S02]  /*3780*/  HADD2.F32 R108, -RZ, R71.H0_H0 ;  /* 0x20000047ff6c7230 */ /* 0x000fc40000004100 */
[----:B------:R-:W-:Y:S01]  /*3790*/  FFMA.FTZ R107, R110, R105, R107 ;  /* 0x000000696e6b7223 */ /* 0x000fe2000001006b */
[----:B------:R-:W-:Y:S01]  /*37a0*/  HADD2.F32 R105, -RZ, R12.H0_H0 ;  /* 0x2000000cff697230 */ /* 0x000fe20000004100 */
[----:B------:R-:W-:Y:S01]  /*37b0*/  F2FP.F16.F32.PACK_AB R106, R115, R106 ;  /* 0x0000006a736a723e */ /* 0x000fe200000000ff */
[----:B------:R-:W-:Y:S02]  /*37c0*/  HADD2.F32 R109, -RZ, R48.H0_H0 ;  /* 0x20000030ff6d7230 */ /* 0x000fe40000004100 */
[----:B------:R-:W-:Y:S01]  /*37d0*/  FFMA.FTZ R104, R111, R104, R108 ;  /* 0x000000686f687223 */ /* 0x000fe2000001006c */
[----:B----4-:R-:W-:-:S04]  /*37e0*/  IMAD.WIDE.U32 R110, R2, 0x10, R126 ;  /* 0x00000010026e7825 */ /* 0x010fc800078e007e */
[----:B------:R-:W-:Y:S01]  /*37f0*/  FFMA.FTZ R108, R4, R105, R109 ;  /* 0x00000069046c7223 */ /* 0x000fe2000001006d */
[----:B------:R-:W-:Y:S01]  /*3800*/  F2FP.F16.F32.PACK_AB R105, R114, R3 ;  /* 0x000000037269723e */ /* 0x000fe200000000ff */
[----:B------:R-:W-:Y:S01]  /*3810*/  HADD2.F32 R3, -RZ, R28.H0_H0 ;  /* 0x2000001cff037230 */ /* 0x000fe20000004100 */
[----:B------:R-:W-:Y:S01]  /*3820*/  F2FP.F16.F32.PACK_AB R107, R107, R104 ;  /* 0x000000686b6b723e */ /* 0x000fe200000000ff */
[----:B------:R-:W-:Y:S01]  /*3830*/  HADD2.F32 R109, -RZ, R64.H0_H0 ;  /* 0x20000040ff6d7230 */ /* 0x000fe20000004100 */
[----:B------:R-:W-:Y:S01]  /*3840*/  F2FP.F16.F32.PACK_AB R104, R117, R112 ;  /* 0x000000707568723e */ /* 0x000fe200000000ff */
[----:B------:R-:W-:Y:S02]  /*3850*/  HADD2.F32 R112, -RZ, R12.H1_H1 ;  /* 0x3000000cff707230 */ /* 0x000fe40000004100 */
[----:B------:R-:W-:Y:S02]  /*3860*/  HADD2.F32 R114, -RZ, R48.H1_H1 ;  /* 0x30000030ff727230 */ /* 0x000fe40000004100 */
[----:B------:R-:W-:Y:S01]  /*3870*/  FFMA.FTZ R4, R4, R3, R109 ;  /* 0x0000000304047223 */ /* 0x000fe2000001006d */
[----:B------:R-:W-:Y:S01]  /*3880*/  HADD2.F32 R3, -RZ, R64.H1_H1 ;  /* 0x30000040ff037230 */ /* 0x000fe20000004100 */
[----:B------:R0:W-:Y:S01]  /*3890*/  STG.E.128 desc[UR8][R110.64], R104 ;  /* 0x000000686e007986 */ /* 0x0001e2000c101d08 */
[----:B------:R-:W-:-:S02]  /*38a0*/  HADD2.F32 R109, -RZ, R13.H0_H0 ;  /* 0x2000000dff6d7230 */ /* 0x000fc40000004100 */
[----:B------:R-:W-:Y:S02]  /*38b0*/  HADD2.F32 R113, -RZ, R49.H0_H0 ;  /* 0x20000031ff717230 */ /* 0x000fe40000004100 */
[----:B------:R-:W-:Y:S01]  /*38c0*/  FFMA.FTZ R3, R5, R116, R3 ;  /* 0x0000007405037223 */ /* 0x000fe20000010003 */
[----:B------:R-:W-:Y:S02]  /*38d0*/  HADD2.F32 R116, -RZ, R44.H0_H0 ;  /* 0x2000002cff747230 */ /* 0x000fe40000004100 */
[----:B------:R-:W-:Y:S02]  /*38e0*/  HADD2.F32 R115, -RZ, R60.H0_H0 ;  /* 0x2000003cff737230 */ /* 0x000fe40000004100 */
[----:B0-----:R-:W-:Y:S01]  /*38f0*/  FADD.FTZ R104, R7, -UR5 ;  /* 0x8000000507687e21 */ /* 0x001fe20008010000 */
[----:B------:R-:W-:Y:S01]  /*3900*/  FFMA.FTZ R105, R5, R112, R114 ;  /* 0x0000007005697223 */ /* 0x000fe20000010072 */
[----:B------:R-:W-:Y:S01]  /*3910*/  FFMA.FTZ R107, R6, R109, R113 ;  /* 0x0000006d066b7223 */ /* 0x000fe20000010071 */
[----:B------:R-:W-:-:S02]  /*3920*/  HADD2.F32 R5, -RZ, R29.H0_H0 ;  /* 0x2000001dff057230 */ /* 0x000fc40000004100 */
[----:B------:R-:W-:Y:S01]  /*3930*/  FMUL.FTZ R104, R104, UR6 ;  /* 0x0000000668687c20 */ /* 0x000fe20008410000 */
[----:B------:R-:W-:Y:S02]  /*3940*/  HADD2.F32 R7, -RZ, R65.H0_H0 ;  /* 0x20000041ff077230 */ /* 0x000fe40000004100 */
[----:B------:R-:W-:Y:S02]  /*3950*/  HADD2.F32 R109, -RZ, R13.H1_H1 ;  /* 0x3000000dff6d7230 */ /* 0x000fe40000004100 */
[----:B------:R-:W-:Y:S02]  /*3960*/  HADD2.F32 R111, -RZ, R49.H1_H1 ;  /* 0x30000031ff6f7230 */ /* 0x000fe40000004100 */
[----:B------:R-:W-:Y:S01]  /*3970*/  FFMA.FTZ R6, R6, R5, R7 ;  /* 0x0000000506067223 */ /* 0x000fe20000010007 */
[----:B------:R-:W-:Y:S02]  /*3980*/  HADD2.F32 R113, -RZ, R29.H1_H1 ;  /* 0x3000001dff717230 */ /* 0x000fe40000004100 */
[----:B------:R-:W-:Y:S01]  /*3990*/  FMUL.FTZ R7, R100, UR6 ;  /* 0x0000000664077c20 */ /* 0x000fe20008410000 */
[----:B------:R-:W-:-:S02]  /*39a0*/  HADD2.F32 R106, -RZ, R65.H1_H1 ;  /* 0x30000041ff6a7230 */ /* 0x000fc40000004100 */
[C---:B------:R-:W-:Y:S01]  /*39b0*/  FFMA.FTZ R110, R104.reuse, R109, R111 ;  /* 0x0000006d686e7223 */ /* 0x040fe2000001006f */
[----:B------:R-:W-:Y:S02]  /*39c0*/  HADD2.F32 R112, -RZ, R30.H0_H0 ;  /* 0x2000001eff707230 */ /* 0x000fe40000004100 */
[----:B------:R-:W-:Y:S01]  /*39d0*/  FADD.FTZ R111, R103, -UR5 ;  /* 0x80000005676f7e21 */ /* 0x000fe20008010000 */
[----:B------:R-:W-:Y:S02]  /*39e0*/  HADD2.F32 R109, -RZ, R66.H0_H0 ;  /* 0x20000042ff6d7230 */ /* 0x000fe40000004100 */
[----:B------:R-:W-:Y:S01]  /*39f0*/  FFMA.FTZ R5, R104, R113, R106 ;  /* 0x0000007168057223 */ /* 0x000fe2000001006a */
[----:B------:R-:W-:Y:S02]  /*3a00*/  HADD2.F32 R104, -RZ, R14.H0_H0 ;  /* 0x2000000eff687230 */ /* 0x000fe40000004100 */
[----:B------:R-:W-:Y:S01]  /*3a10*/  FMUL.FTZ R111, R111, UR6 ;  /* 0x000000066f6f7c20 */ /* 0x000fe20008410000 */
[----:B------:R-:W-:-:S02]  /*3a20*/  HADD2.F32 R106, -RZ, R50.H0_H0 ;  /* 0x20000032ff6a7230 */ /* 0x000fc40000004100 */
[----:B------:R-:W-:Y:S02]  /*3a30*/  HADD2.F32 R103, -RZ, R15.H0_H0 ;  /* 0x2000000fff677230 */ /* 0x000fe40000004100 */
[----:B------:R-:W-:Y:S02]  /*3a40*/  HADD2.F32 R114, -RZ, R51.H1_H1 ;  /* 0x30000033ff727230 */ /* 0x000fe40000004100 */
[----:B------:R-:W-:Y:S01]  /*3a50*/  FFMA.FTZ R100, R7, R104, R106 ;  /* 0x0000006807647223 */ /* 0x000fe2000001006a */
[----:B------:R-:W-:Y:S01]  /*3a60*/  FADD.FTZ R106, R101, -UR5 ;  /* 0x80000005656a7e21 */ /* 0x000fe20008010000 */
[----:B------:R-:W-:Y:S01]  /*3a70*/  FFMA.FTZ R7, R7, R112, R109 ;  /* 0x0000007007077223 */ /* 0x000fe2000001006d */
[----:B------:R-:W-:Y:S02]  /*3a80*/  HADD2.F32 R101, -RZ, R14.H1_H1 ;  /* 0x3000000eff657230 */ /* 0x000fe40000004100 */
[----:B------:R-:W-:Y:S01]  /*3a90*/  FADD.FTZ R112, R102, -UR5 ;  /* 0x8000000566707e21 */ /* 0x000fe20008010000 */
[----:B------:R-:W-:-:S02]  /*3aa0*/  HADD2.F32 R109, -RZ, R50.H1_H1 ;  /* 0x30000032ff6d7230 */ /* 0x000fc40000004100 */
[----:B------:R-:W-:Y:S01]  /*3ab0*/  FMUL.FTZ R106, R106, UR6 ;  /* 0x000000066a6a7c20 */ /* 0x000fe20008410000 */
[----:B------:R-:W-:Y:S02]  /*3ac0*/  HADD2.F32 R104, -RZ, R15.H1_H1 ;  /* 0x3000000fff687230 */ /* 0x000fe40000004100 */
[----:B------:R-:W-:Y:S01]  /*3ad0*/  FMUL.FTZ R112, R112, UR6 ;  /* 0x0000000670707c20 */ /* 0x000fe20008410000 */
[----:B------:R-:W-:Y:S01]  /*3ae0*/  FFMA.FTZ R101, R106, R101, R109 ;  /* 0x000000656a657223 */ /* 0x000fe2000001006d */
[----:B------:R-:W-:Y:S02]  /*3af0*/  HADD2.F32 R109, -RZ, R51.H0_H0 ;  /* 0x20000033ff6d7230 */ /* 0x000fe40000004100 */
[----:B------:R-:W-:Y:S01]  /*3b00*/  FFMA.FTZ R113, R111, R104, R114 ;  /* 0x000000686f717223 */ /* 0x000fe20000010072 */
[----:B------:R-:W-:Y:S01]  /*3b10*/  IADD3 R104, PT, PT, R2, 0x100, RZ ;  /* 0x0000010002687810 */ /* 0x000fe20007ffe0ff */
[----:B------:R-:W-:Y:S02]  /*3b20*/  HADD2.F32 R114, -RZ, R16.H0_H0 ;  /* 0x20000010ff727230 */ /* 0x000fe40000004100 */
[----:B------:R-:W-:Y:S01]  /*3b30*/  FFMA.FTZ R102, R112, R103, R109 ;  /* 0x0000006770667223 */ /* 0x000fe2000001006d */
[----:B------:R-:W-:-:S02]  /*3b40*/  HADD2.F32 R103, -RZ, R30.H1_H1 ;  /* 0x3000001eff677230 */ /* 0x000fc40000004100 */
[----:B------:R-:W-:-:S05]  /*3b50*/  HADD2.F32 R109, -RZ, R66.H1_H1 ;  /* 0x30000042ff6d7230 */ /* 0x000fca0000004100 */
[----:B------:R-:W-:Y:S01]  /*3b60*/  FFMA.FTZ R106, R106, R103, R109 ;  /* 0x000000676a6a7223 */ /* 0x000fe2000001006d */
[----:B------:R-:W-:Y:S01]  /*3b70*/  F2FP.F16.F32.PACK_AB R103, R113, R102 ;  /* 0x000000667167723e */ /* 0x000fe200000000ff */
[----:B------:R-:W-:Y:S01]  /*3b80*/  FMUL.FTZ R113, R88, UR6 ;  /* 0x0000000658717c20 */ /* 0x000fe20008410000 */
[----:B------:R-:W-:Y:S02]  /*3b90*/  F2FP.F16.F32.PACK_AB R102, R101, R100 ;  /* 0x000000646566723e */ /* 0x000fe400000000ff */
[----:B------:R-:W-:Y:S01]  /*3ba0*/  F2FP.F16.F32.PACK_AB R101, R110, R107 ;  /* 0x0000006b6e65723e */ /* 0x000fe200000000ff */
[----:B------:R-:W-:Y:S01]  /*3bb0*/  HADD2.F32 R107, -RZ, R67.H0_H0 ;  /* 0x20000043ff6b7230 */ /* 0x000fe20000004100 */
[----:B------:R-:W-:Y:S01]  /*3bc0*/  F2FP.F16.F32.PACK_AB R100, R105, R108 ;  /* 0x0000006c6964723e */ /* 0x000fe200000000ff */
[----:B------:R-:W-:Y:S02]  /*3bd0*/  HADD2.F32 R105, -RZ, R31.H0_H0 ;  /* 0x2000001fff697230 */ /* 0x000fe40000004100 */
[----:B------:R-:W-:-:S04]  /*3be0*/  IMAD.WIDE.U32 R108, R104, 0x10, R128 ;  /* 0x00000010686c7825 */ /* 0x000fc800078e0080 */
[----:B------:R-:W-:Y:S01]  /*3bf0*/  FFMA.FTZ R105, R112, R105, R107 ;  /* 0x0000006970697223 */ /* 0x000fe2000001006b */
[----:B------:R-:W-:Y:S01]  /*3c00*/  HADD2.F32 R110, -RZ, R31.H1_H1 ;  /* 0x3000001fff6e7230 */ /* 0x000fe20000004100 */
[----:B------:R0:W-:Y:S01]  /*3c10*/  STG.E.128 desc[UR8][R108.64], R100 ;  /* 0x000000646c007986 */ /* 0x0001e2000c101d08 */
[----:B------:R-:W-:Y:S02]  /*3c20*/  HADD2.F32 R112, -RZ, R67.H1_H1 ;  /* 0x30000043ff707230 */ /* 0x000fe40000004100 */
[----:B------:R-:W-:Y:S01]  /*3c30*/  FFMA.FTZ R107, R113, R114, R116 ;  /* 0x00000072716b7223 */ /* 0x000fe20000010074 */
[----:B------:R-:W-:Y:S02]  /*3c40*/  HADD2.F32 R114, -RZ, R17.H1_H1 ;  /* 0x30000011ff727230 */ /* 0x000fe40000004100 */
[----:B------:R-:W-:Y:S01]  /*3c50*/  FFMA.FTZ R88, R111, R110, R112 ;  /* 0x0000006e6f587223 */ /* 0x000fe20000010070 */
[----:B------:R-:W-:Y:S02]  /*3c60*/  HADD2.F32 R110, -RZ, R32.H1_H1 ;  /* 0x30000020ff6e7230 */ /* 0x000fe40000004100 */
[----:B------:R-:W-:-:S02]  /*3c70*/  HADD2.F32 R111, -RZ, R62.H1_H1 ;  /* 0x3000003eff6f7230 */ /* 0x000fc40000004100 */
[----:B------:R-:W-:Y:S02]  /*3c80*/  HADD2.F32 R112, -RZ, R21.H1_H1 ;  /* 0x30000015ff707230 */ /* 0x000fe40000004100 */
[----:B0-----:R-:W-:Y:S01]  /*3c90*/  FFMA.FTZ R100, R113, R118, R115 ;  /* 0x0000007671647223 */ /* 0x001fe20000010073 */
[----:B------:R-:W-:Y:S02]  /*3ca0*/  HADD2.F32 R102, -RZ, R16.H1_H1 ;  /* 0x30000010ff667230 */ /* 0x000fe40000004100 */
[----:B------:R-:W-:Y:S02]  /*3cb0*/  HADD2.F32 R108, -RZ, R44.H1_H1 ;  /* 0x3000002cff6c7230 */ /* 0x000fe40000004100 */
[----:B------:R-:W-:Y:S02]  /*3cc0*/  HADD2.F32 R101, -RZ, R60.H1_H1 ;  /* 0x3000003cff657230 */ /* 0x000fe40000004100 */
[----:B------:R-:W-:Y:S02]  /*3cd0*/  HADD2.F32 R113, -RZ, R17.H0_H0 ;  /* 0x20000011ff717230 */ /* 0x000fe40000004100 */
[----:B------:R-:W-:Y:S01]  /*3ce0*/  FFMA.FTZ R102, R89, R102, R108 ;  /* 0x0000006659667223 */ /* 0x000fe2000001006c */
[----:B------:R-:W-:-:S02]  /*3cf0*/  HADD2.F32 R103, -RZ, R45.H0_H0 ;  /* 0x2000002dff677230 */ /* 0x000fc40000004100 */
[----:B------:R-:W-:Y:S01]  /*3d00*/  FFMA.FTZ R101, R89, R110, R101 ;  /* 0x0000006e59657223 */ /* 0x000fe20000010065 */
[----:B------:R-:W-:Y:S02]  /*3d10*/  HADD2.F32 R89, -RZ, R61.H0_H0 ;  /* 0x2000003dff597230 */ /* 0x000fe40000004100 */
[----:B------:R-:W-:Y:S02]  /*3d20*/  HADD2.F32 R108, -RZ, R45.H1_H1 ;  /* 0x3000002dff6c7230 */ /* 0x000fe40000004100 */
[----:B------:R-:W-:Y:S01]  /*3d30*/  FFMA.FTZ R113, R90, R113, R103 ;  /* 0x000000715a717223 */ /* 0x000fe20000010067 */
[----:B------:R-:W-:Y:S02]  /*3d40*/  HADD2.F32 R103, -RZ, R33.H0_H0 ;  /* 0x20000021ff677230 */ /* 0x000fe40000004100 */
[----:B------:R-:W-:Y:S02]  /*3d50*/  HADD2.F32 R110, -RZ, R46.H0_H0 ;  /* 0x2000002eff6e7230 */ /* 0x000fe40000004100 */
[----:B------:R-:W-:Y:S01]  /*3d60*/  FFMA.FTZ R114, R91, R114, R108 ;  /* 0x000000725b727223 */ /* 0x000fe2000001006c */
[----:B------:R-:W-:-:S02]  /*3d70*/  HADD2.F32 R108, -RZ, R18.H0_H0 ;  /* 0x20000012ff6c7230 */ /* 0x000fc40000004100 */
[----:B------:R-:W-:Y:S01]  /*3d80*/  FFMA.FTZ R103, R90, R103, R89 ;  /* 0x000000675a677223 */ /* 0x000fe20000010059 */
[----:B------:R-:W-:Y:S01]  /*3d90*/  FADD.FTZ R89, R92, -UR5 ;  /* 0x800000055c597e21 */ /* 0x000fe20008010000 */
[----:B------:R-:W-:Y:S02]  /*3da0*/  HADD2.F32 R92, -RZ, R33.H1_H1 ;  /* 0x30000021ff5c7230 */ /* 0x000fe40000004100 */
[----:B------:R-:W-:Y:S02]  /*3db0*/  HADD2.F32 R90, -RZ, R61.H1_H1 ;  /* 0x3000003dff5a7230 */ /* 0x000fe40000004100 */
[----:B------:R-:W-:Y:S01]  /*3dc0*/  FMUL.FTZ R89, R89, UR6 ;  /* 0x0000000659597c20 */ /* 0x000fe20008410000 */
[--C-:B------:R-:W-:Y:S02]  /*3dd0*/  HADD2.F32 R115, -RZ, R35.reuse.H0_H0 ;  /* 0x20000023ff737230 */ /* 0x100fe40000004100 */
[----:B------:R-:W-:Y:S02]  /*3de0*/  HADD2.F32 R118, -RZ, R35.H1_H1 ;  /* 0x30000023ff767230 */ /* 0x000fe40000004100 */
[----:B------:R-:W-:Y:S01]  /*3df0*/  FFMA.FTZ R92, R91, R92, R90 ;  /* 0x0000005c5b5c7223 */ /* 0x000fe2000001005a */
[----:B------:R-:W-:Y:S01]  /*3e00*/  FFMA.FTZ R117, R89, R108, R110 ;  /* 0x0000006c59757223 */ /* 0x000fe2000001006e */
[----:B------:R-:W-:-:S02]  /*3e10*/  HADD2.F32 R108, -RZ, R34.H0_H0 ;  /* 0x20000022ff6c7230 */ /* 0x000fc40000004100 */
[----:B------:R-:W-:Y:S02]  /*3e20*/  HADD2.F32 R90, -RZ, R62.H0_H0 ;  /* 0x2000003eff5a7230 */ /* 0x000fe40000004100 */
[----:B------:R-:W-:Y:S02]  /*3e30*/  HADD2.F32 R110, -RZ, R34.H1_H1 ;  /* 0x30000022ff6e7230 */ /* 0x000fe40000004100 */
[----:B------:R-:W-:Y:S02]  /*3e40*/  HADD2.F32 R91, -RZ, R40.H0_H0 ;  /* 0x20000028ff5b7230 */ /* 0x000fe40000004100 */
[----:B------:R-:W-:Y:S01]  /*3e50*/  FFMA.FTZ R108, R89, R108, R90 ;  /* 0x0000006c596c7223 */ /* 0x000fe2000001005a */
[----:B------:R-:W-:Y:S02]  /*3e60*/  HADD2.F32 R90, -RZ, R46.H1_H1 ;  /* 0x3000002eff5a7230 */ /* 0x000fe40000004100 */
[----:B------:R-:W-:Y:S01]  /*3e70*/  FFMA.FTZ R111, R93, R110, R111 ;  /* 0x0000006e5d6f7223 */ /* 0x000fe2000001006f */
[----:B------:R-:W-:-:S02]  /*3e80*/  HADD2.F32 R89, -RZ, R47.H0_H0 ;  /* 0x2000002fff597230 */ /* 0x000fc40000004100 */
[--C-:B------:R-:W-:Y:S02]  /*3e90*/  HADD2.F32 R110, -RZ, R36.reuse.H1_H1 ;  /* 0x30000024ff6e7230 */ /* 0x100fe40000004100 */
[----:B------:R-:W-:Y:S01]  /*3ea0*/  FFMA.FTZ R120, R93, R120, R90 ;  /* 0x000000785d787223 */ /* 0x000fe2000001005a */
[--C-:B------:R-:W-:Y:S02]  /*3eb0*/  HADD2.F32 R90, -RZ, R63.reuse.H0_H0 ;  /* 0x2000003fff5a7230 */ /* 0x100fe40000004100 */
[C---:B------:R-:W-:Y:S01]  /*3ec0*/  FFMA.FTZ R121, R94.reuse, R121, R89 ;  /* 0x000000795e797223 */ /* 0x040fe20000010059 */
[----:B------:R-:W-:Y:S02]  /*3ed0*/  HADD2.F32 R89, -RZ, R63.H1_H1 ;  /* 0x3000003fff597230 */ /* 0x000fe40000004100 */
[----:B------:R-:W-:Y:S02]  /*3ee0*/  HADD2.F32 R93, -RZ, R36.H0_H0 ;  /* 0x20000024ff5d7230 */ /* 0x000fe40000004100 */
[----:B------:R-:W-:Y:S01]  /*3ef0*/  FFMA.FTZ R115, R94, R115, R90 ;  /* 0x000000735e737223 */ /* 0x000fe2000001005a */
[----:B------:R-:W-:-:S02]  /*3f00*/  HADD2.F32 R90, -RZ, R47.H1_H1 ;  /* 0x3000002fff5a7230 */ /* 0x000fc40000004100 */
[C---:B------:R-:W-:Y:S01]  /*3f10*/  FFMA.FTZ R118, R95.reuse, R118, R89 ;  /* 0x000000765f767223 */ /* 0x040fe20000010059 */
[----:B------:R-:W-:Y:S02]  /*3f20*/  HADD2.F32 R89, -RZ, R20.H0_H0 ;  /* 0x20000014ff597230 */ /* 0x000fe40000004100 */
[----:B------:R-:W-:Y:S02]  /*3f30*/  HADD2.F32 R109, -RZ, R21.H0_H0 ;  /* 0x20000015ff6d7230 */ /* 0x000fe40000004100 */
[----:B------:R-:W-:Y:S01]  /*3f40*/  FFMA.FTZ R122, R95, R122, R90 ;  /* 0x0000007a5f7a7223 */ /* 0x000fe2000001005a */
[--C-:B------:R-:W-:Y:S02]  /*3f50*/  HADD2.F32 R90, -RZ, R56.reuse.H0_H0 ;  /* 0x20000038ff5a7230 */ /* 0x100fe40000004100 */
[----:B------:R-:W-:Y:S01]  /*3f60*/  FFMA.FTZ R94, R96, R89, R91 ;  /* 0x00000059605e7223 */ /* 0x000fe2000001005b */
[----:B------:R-:W-:Y:S02]  /*3f70*/  HADD2.F32 R89, -RZ, R56.H1_H1 ;  /* 0x30000038ff597230 */ /* 0x000fe40000004100 */
[----:B------:R-:W-:-:S02]  /*3f80*/  HADD2.F32 R91, -RZ, R42.H0_H0 ;  /* 0x2000002aff5b7230 */ /* 0x000fc40000004100 */
[----:B------:R-:W-:Y:S01]  /*3f90*/  FFMA.FTZ R93, R96, R93, R90 ;  /* 0x0000005d605d7223 */ /* 0x000fe2000001005a */
[----:B------:R-:W-:Y:S02]  /*3fa0*/  HADD2.F32 R90, -RZ, R20.H1_H1 ;  /* 0x30000014ff5a7230 */ /* 0x000fe40000004100 */
[----:B------:R-:W-:-:S05]  /*3fb0*/  HADD2.F32 R96, -RZ, R40.H1_H1 ;  /* 0x30000028ff607230 */ /* 0x000fca0000004100 */
[C---:B------:R-:W-:Y:S01]  /*3fc0*/  FFMA.FTZ R95, R97.reuse, R90, R96 ;  /* 0x0000005a615f7223 */ /* 0x040fe20000010060 */
[----:B------:R-:W-:Y:S01]  /*3fd0*/  FFMA.FTZ R96, R97, R110, R89 ;  /* 0x0000006e61607223 */ /* 0x000fe20000010059 */
[----:B------:R-:W-:Y:S02]  /*3fe0*/  HADD2.F32 R89, -RZ, R41.H0_H0 ;  /* 0x20000029ff597230 */ /* 0x000fe40000004100 */
[----:B------:R-:W-:Y:S02]  /*3ff0*/  HADD2.F32 R97, -RZ, R37.H0_H0 ;  /* 0x20000025ff617230 */ /* 0x000fe40000004100 */
[--C-:B------:R-:W-:Y:S02]  /*4000*/  HADD2.F32 R90, -RZ, R57.reuse.H0_H0 ;  /* 0x20000039ff5a7230 */ /* 0x100fe40000004100 */
[----:B------:R-:W-:Y:S01]  /*4010*/  FFMA.FTZ R109, R98, R109, R89 ;  /* 0x0000006d626d7223 */ /* 0x000fe20000010059 */
[----:B------:R-:W-:Y:S02]  /*4020*/  HADD2.F32 R89, -RZ, R57.H1_H1 ;  /* 0x30000039ff597230 */ /* 0x000fe40000004100 */
[----:B------:R-:W-:-:S02]  /*4030*/  HADD2.F32 R110, -RZ, R38.H1_H1 ;  /* 0x30000026ff6e7230 */ /* 0x000fc40000004100 */
[----:B------:R-:W-:Y:S01]  /*4040*/  FFMA.FTZ R97, R98, R97, R90 ;  /* 0x0000006162617223 */ /* 0x000fe2000001005a */
[----:B------:R-:W-:Y:S02]  /*4050*/  HADD2.F32 R90, -RZ, R41.H1_H1 ;  /* 0x30000029ff5a7230 */ /* 0x000fe40000004100 */
[----:B------:R-:W-:-:S03]  /*4060*/  HADD2.F32 R98, -RZ, R37.H1_H1 ;  /* 0x30000025ff627230 */ /* 0x000fc60000004100 */
[C---:B------:R-:W-:Y:S01]  /*4070*/  FFMA.FTZ R112, R99.reuse, R112, R90 ;  /* 0x0000007063707223 */ /* 0x040fe2000001005a */
[----:B------:R-:W-:Y:S02]  /*4080*/  HADD2.F32 R90, -RZ, R58.H0_H0 ;  /* 0x2000003aff5a7230 */ /* 0x000fe40000004100 */
[----:B------:R-:W-:Y:S01]  /*4090*/  FFMA.FTZ R98, R99, R98, R89 ;  /* 0x0000006263627223 */ /* 0x000fe20000010059 */
[----:B------:R-:W-:Y:S02]  /*40a0*/  HADD2.F32 R89, -RZ, R22.H0_H0 ;  /* 0x20000016ff597230 */ /* 0x000fe40000004100 */
[----:B------:R-:W-:-:S03]  /*40b0*/  HADD2.F32 R99, -RZ, R38.H0_H0 ;  /* 0x20000026ff637230 */ /* 0x000fc60000004100 */
[C---:B------:R-:W-:Y:S01]  /*40c0*/  FFMA.FTZ R116, R84.reuse, R89, R91 ;  /* 0x0000005954747223 */ /* 0x040fe2000001005b */
[----:B------:R-:W-:Y:S02]  /*40d0*/  HADD2.F32 R89, -RZ, R58.H1_H1 ;  /* 0x3000003aff597230 */ /* 0x000fe40000004100 */
[----:B------:R-:W-:Y:S01]  /*40e0*/  FFMA.FTZ R99, R84, R99, R90 ;  /* 0x0000006354637223 */ /* 0x000fe2000001005a */
[----:B------:R-:W-:Y:S01]  /*40f0*/  HADD2.F32 R84, -RZ, R22.H1_H1 ;  /* 0x30000016ff547230 */ /* 0x000fe20000004100 */
[----:B------:R-:W-:Y:S01]  /*4100*/  F2FP.F16.F32.PACK_AB R91, R88, R105 ;  /* 0x00000069585b723e */ /* 0x000fe200000000ff */
[----:B------:R-:W-:Y:S02]  /*4110*/  HADD2.F32 R90, -RZ, R42.H1_H1 ;  /* 0x3000002aff5a7230 */ /* 0x000fe40000004100 */
[----:B------:R-:W-:Y:S01]  /*4120*/  FFMA.FTZ R110, R85, R110, R89 ;  /* 0x0000006e556e7223 */ /* 0x000fe20000010059 */
[----:B------:R-:W-:Y:S01]  /*4130*/  HADD2.F32 R105, -RZ, R39.H0_H0 ;  /* 0x20000027ff697230 */ /* 0x000fe20000004100 */
[----:B------:R-:W-:Y:S01]  /*4140*/  F2FP.F16.F32.PACK_AB R89, R5, R6 ;  /* 0x000000060559723e */ /* 0x000fe200000000ff */
[----:B------:R-:W-:Y:S01]  /*4150*/  FFMA.FTZ R119, R85, R84, R90 ;  /* 0x0000005455777223 */ /* 0x000fe2000001005a */
[----:B------:R-:W-:Y:S01]  /*4160*/  HADD2.F32 R84, -RZ, R59.H0_H0 ;  /* 0x2000003bff547230 */ /* 0x000fe20000004100 */
[----:B------:R-:W-:Y:S01]  /*4170*/  F2FP.F16.F32.PACK_AB R90, R106, R7 ;  /* 0x000000076a5a723e */ /* 0x000fe200000000ff */
[----:B------:R-:W-:Y:S01]  /*4180*/  HADD2.F32 R85, -RZ, R43.H0_H0 ;  /* 0x2000002bff557230 */ /* 0x000fe20000004100 */
[----:B------:R-:W-:Y:S01]  /*4190*/  IADD3 R5, PT, PT, R2, 0x200, RZ ;  /* 0x0000020002057810 */ /* 0x000fe20007ffe0ff */
[----:B------:R-:W-:-:S02]  /*41a0*/  HADD2.F32 R106, -RZ, R39.H1_H1 ;  /* 0x30000027ff6a7230 */ /* 0x000fc40000004100 */
[C---:B------:R-:W-:Y:S01]  /*41b0*/  FFMA.FTZ R105, R86.reuse, R105, R84 ;  /* 0x0000006956697223 */ /* 0x040fe20000010054 */
[----:B------:R-:W-:Y:S02]  /*41c0*/  HADD2.F32 R84, -RZ, R43.H1_H1 ;  /* 0x3000002bff547230 */ /* 0x000fe40000004100 */
[----:B------:R-:W-:Y:S01]  /*41d0*/  FFMA.FTZ R123, R86, R123, R85 ;  /* 0x0000007b567b7223 */ /* 0x000fe20000010055 */
[----:B------:R-:W-:Y:S01]  /*41e0*/  HADD2.F32 R7, -RZ, R59.H1_H1 ;  /* 0x3000003bff077230 */ /* 0x000fe20000004100 */
[----:B------:R-:W-:Y:S01]  /*41f0*/  IADD3 R85, PT, PT, R2, 0x300, RZ ;  /* 0x0000030002557810 */ /* 0x000fe20007ffe0ff */
[----:B------:R-:W-:-:S04]  /*4200*/  IMAD.WIDE.U32 R130, R5, 0x10, R126 ;  /* 0x0000001005827825 */ /* 0x000fc800078e007e */
[----:B------:R-:W-:Y:S01]  /*4210*/  FFMA.FTZ R124, R87, R124, R84 ;  /* 0x0000007c577c7223 */ /* 0x000fe20000010054 */
[----:B------:R-:W-:Y:S01]  /*4220*/  F2FP.F16.F32.PACK_AB R88, R3, R4 ;  /* 0x000000040358723e */ /* 0x000fe200000000ff */
[----:B------:R-:W-:Y:S01]  /*4230*/  FFMA.FTZ R106, R87, R106, R7 ;  /* 0x0000006a576a7223 */ /* 0x000fe20000010007 */
[----:B------:R-:W-:Y:S01]  /*4240*/  F2FP.F16.F32.PACK_AB R7, R122, R121 ;  /* 0x000000797a07723e */ /* 0x000fe200000000ff */
[----:B------:R-:W-:Y:S01]  /*4250*/  IMAD.WIDE.U32 R2, R5, 0x10, R128 ;  /* 0x0000001005027825 */ /* 0x000fe200078e0080 */
[----:B------:R-:W-:Y:S02]  /*4260*/  F2FP.F16.F32.PACK_AB R6, R120, R117 ;  /* 0x000000757806723e */ /* 0x000fe400000000ff */
[----:B------:R-:W-:Y:S01]  /*4270*/  F2FP.F16.F32.PACK_AB R5, R114, R113 ;  /* 0x000000717205723e */ /* 0x000fe200000000ff */
[----:B------:R-:W-:Y:S01]  /*4280*/  IMAD.WIDE.U32 R120, R104, 0x10, R126 ;  /* 0x0000001068787825 */ /* 0x000fe200078e007e */
[----:B------:R-:W-:Y:S02]  /*4290*/  F2FP.F16.F32.PACK_AB R4, R102, R107 ;  /* 0x0000006b6604723e */ /* 0x000fe400000000ff */
[----:B------:R-:W-:Y:S01]  /*42a0*/  F2FP.F16.F32.PACK_AB R87, R118, R115 ;  /* 0x000000737657723e */ /* 0x000fe200000000ff */
[----:B------:R-:W-:Y:S01]  /*42b0*/  IMAD.WIDE.U32 R128, R85, 0x10, R128 ;  /* 0x0000001055807825 */ /* 0x000fe200078e0080 */
[----:B------:R-:W-:Y:S01]  /*42c0*/  F2FP.F16.F32.PACK_AB R86, R111, R108 ;  /* 0x0000006c6f56723e */ /* 0x000fe200000000ff */
[----:B------:R1:W-:Y:S01]  /*42d0*/  STG.E.128 desc[UR8][R120.64], R88 ;  /* 0x0000005878007986 */ /* 0x0003e2000c101d08 */
[----:B------:R-:W-:Y:S01]  /*42e0*/  F2FP.F16.F32.PACK_AB R84, R101, R100 ;  /* 0x000000646554723e */ /* 0x000fe200000000ff */
[----:B------:R-:W-:Y:S01]  /*42f0*/  IMAD.WIDE.U32 R126, R85, 0x10, R126 ;  /* 0x00000010557e7825 */ /* 0x000fe200078e007e */
[----:B------:R-:W-:Y:S01]  /*4300*/  F2FP.F16.F32.PACK_AB R85, R92, R103 ;  /* 0x000000675c55723e */ /* 0x000fe200000000ff */
[----:B------:R1:W-:Y:S01]  /*4310*/  STG.E.128 desc[UR8][R2.64], R4 ;  /* 0x0000000402007986 */ /* 0x0003e2000c101d08 */
[----:B------:R-:W-:-:S02]  /*4320*/  F2FP.F16.F32.PACK_AB R103, R124, R123 ;  /* 0x0000007b7c67723e */ /* 0x000fc400000000ff */
[----:B------:R-:W-:Y:S01]  /*4330*/  F2FP.F16.F32.PACK_AB R102, R119, R116 ;  /* 0x000000747766723e */ /* 0x000fe200000000ff */
[----:B------:R1:W-:Y:S01]  /*4340*/  STG.E.128 desc[UR8][R130.64], R84 ;  /* 0x0000005482007986 */ /* 0x0003e2000c101d08 */
[----:B------:R-:W-:Y:S02]  /*4350*/  F2FP.F16.F32.PACK_AB R101, R112, R109 ;  /* 0x0000006d7065723e */ /* 0x000fe400000000ff */
[----:B------:R-:W-:Y:S02]  /*4360*/  F2FP.F16.F32.PACK_AB R100, R95, R94 ;  /* 0x0000005e5f64723e */ /* 0x000fe400000000ff */
[----:B------:R-:W-:Y:S02]  /*4370*/  F2FP.F16.F32.PACK_AB R107, R106, R105 ;  /* 0x000000696a6b723e */ /* 0x000fe400000000ff */
[----:B------:R-:W-:Y:S01]  /*4380*/  F2FP.F16.F32.PACK_AB R106, R110, R99 ;  /* 0x000000636e6a723e */ /* 0x000fe200000000ff */
[----:B------:R1:W-:Y:S01]  /*4390*/  STG.E.128 desc[UR8][R128.64], R100 ;  /* 0x0000006480007986 */ /* 0x0003e2000c101d08 */
[----:B------:R-:W-:-:S02]  /*43a0*/  F2FP.F16.F32.PACK_AB R105, R98, R97 ;  /* 0x000000616269723e */ /* 0x000fc400000000ff */
[----:B------:R-:W-:-:S05]  /*43b0*/  F2FP.F16.F32.PACK_AB R104, R96, R93 ;  /* 0x0000005d6068723e */ /* 0x000fca00000000ff */
[----:B------:R1:W-:Y:S01]  /*43c0*/  STG.E.128 desc[UR8][R126.64], R104 ;  /* 0x000000687e007986 */ /* 0x0003e2000c101d08 */
[----:B------:R-:W-:Y:S05]  /*43d0*/  BRA.U !UP2, `(.L_x_10723) ;  /* 0xffffffc50a287547 */ /* 0x000fea000b83ffff */
[----:B------:R-:W-:Y:S05]  /*43e0*/  EXIT ;  /* 0x000000000000794d */ /* 0x000fea0003800000 */
.L_x_10724:
        /* <DEDUP_REMOVED lines=9> */
.L_x_18053:


//--------------------- .text._ZN10layer_norm31ln_parallel_residual_fwd_kernelINS_13Kernel_traitsI6__halfS2_fS2_fjLj8192ELj1ELj1ELj8ELj16ENS_18Kernel_traits_baseILj8192ES2_S2_fS2_fjLj256EEEEELb0ELb1ELb0EEEvNS_9FwdParamsE --------------------------
	.section	.text._ZN10layer_norm31ln_parallel_residual_fwd_kernelINS_13Kernel_traitsI6__halfS2_fS2_fjLj8192ELj1ELj1ELj8ELj16ENS_18Kernel_traits_baseILj8192ES2_S2_fS2_fjLj256EEEEELb0ELb1ELb0EEEvNS_9FwdParamsE,"ax",@progbits
	.align	128
        .global         _ZN10layer_norm31ln_parallel_residual_fwd_kernelINS_13Kernel_traitsI6__halfS2_fS2_fjLj8192ELj1ELj1ELj8ELj16ENS_18Kernel_traits_baseILj8192ES2_S2_fS2_fjLj256EEEEELb0ELb1ELb0EEEvNS_9FwdParamsE
        .type           _ZN10layer_norm31ln_parallel_residual_fwd_kernelINS_13Kernel_traitsI6__halfS2_fS2_fjLj8192ELj1ELj1ELj8ELj16ENS_18Kernel_traits_baseILj8192ES2_S2_fS2_fjLj256EEEEELb0ELb1ELb0EEEvNS_9FwdParamsE,@function
        .size           _ZN10layer_norm31ln_parallel_residual_fwd_kernelINS_13Kernel_traitsI6__halfS2_fS2_fjLj8192ELj1ELj1ELj8ELj16ENS_18Kernel_traits_baseILj8192ES2_S2_fS2_fjLj256EEEEELb0ELb1ELb0EEEvNS_9FwdParamsE,(.L_x_18054 - _ZN10layer_norm31ln_parallel_residual_fwd_kernelINS_13Kernel_traitsI6__halfS2_fS2_fjLj8192ELj1ELj1ELj8ELj16ENS_18Kernel_traits_baseILj8192ES2_S2_fS2_fjLj256EEEEELb0ELb1ELb0EEEvNS_9FwdParamsE)
        .other          _ZN10layer_norm31ln_parallel_residual_fwd_kernelINS_13Kernel_traitsI6__halfS2_fS2_fjLj8192ELj1ELj1ELj8ELj16ENS_18Kernel_traits_baseILj8192ES2_S2_fS2_fjLj256EEEEELb0ELb1ELb0EEEvNS_9FwdParamsE,@"STO_CUDA_ENTRY STV_DEFAULT"
_ZN10layer_norm31ln_parallel_residual_fwd_kernelINS_13Kernel_traitsI6__halfS2_fS2_fjLj8192ELj1ELj1ELj8ELj16ENS_18Kernel_traits_baseILj8192ES2_S2_fS2_fjLj256EEEEELb0ELb1ELb0EEEvNS_9FwdParamsE:
.text._ZN10layer_norm31ln_parallel_residual_fwd_kernelINS_13Kernel_traitsI6__halfS2_fS2_fjLj8192ELj1ELj1ELj8ELj16ENS_18Kernel_traits_baseILj8192ES2_S2_fS2_fjLj256EEEEELb0ELb1ELb0EEEvNS_9FwdParamsE:
        /* <DEDUP_REMOVED lines=51> */
.L_x_10726:
        /* <DEDUP_REMOVED lines=30> */
.L_x_10727:
[----:B------:R-:W-:Y:S05]  /*0510*/  BSYNC.RECONVERGENT B0 ;  /* 0x0000000000007941 */ /* 0x000fea0003800200 */
.L_x_10725:
        /* <DEDUP_REMOVED lines=21> */
.L_x_10764:
[----:B0-----:R-:W-:Y:S01]  /*0670*/  IMAD R74, R73, UR14, RZ ;  /* 0x0000000e494a7c24 */ /* 0x001fe2000f8e02ff */
[----:B------:R-:W-:Y:S04]  /*0680*/  BSSY.RECONVERGENT B0, `(.L_x_10728) ;  /* 0x0000075000007945 */ /* 0x000fe80003800200 */
[----:B------:R-:W-:-:S04]  /*0690*/  SHF.R.S32.HI R75, RZ, 0x1f, R74 ;  /* 0x0000001fff4b7819 */ /* 0x000fc8000001144a */
[----:B------:R-:W-:-:S04]  /*06a0*/  LEA.HI R75, R75, R74, RZ, 0x3 ;  /* 0x0000004a4b4b7211 */ /* 0x000fc800078f18ff */
[----:B------:R-:W-:-:S04]  /*06b0*/  LEA.HI.SX32 R74, R75, R0, 0x1d ;  /* 0x000000004b4a7211 */ /* 0x000fc800078feaff */
[----:B------:R-:W-:Y:S01]  /*06c0*/  MOV R0, R74 ;  /* 0x0000004a00007202 */ /* 0x000fe20000000f00 */
[----:B-123--:R-:W-:Y:S06]  /*06d0*/  @!P0 BRA `(.L_x_10729) ;  /* 0x0000000400bc8947 */ /* 0x00efec0003800000 */
        /* <DEDUP_REMOVED lines=29> */
.L_x_10731:
[--C-:B-----5:R-:W-:Y:S02]  /*08b0*/  HADD2.F32 R21, -RZ, R16.reuse.H0_H0 ;  /* 0x20000010ff157230 */ /* 0x120fe40000004100 */
        /* <DEDUP_REMOVED lines=16> */
.L_x_10730:
        /* <DEDUP_REMOVED lines=8> */
[----:B------:R-:W-:Y:S01]  /*0a40*/  FADD.FTZ R20, R23, R20 ;  /* 0x0000001417147221 */ /* 0x000fe20000010000 */
[----:B------:R-:W-:-:S02]  /*0a50*/  HADD2.F32 R0, -RZ, R17.H1_H1 ;  /* 0x30000011ff007230 */ /* 0x000fc40000004100 */
[----:B------:R-:W-:Y:S01]  /*0a60*/  FADD.FTZ R21, R16, R21 ;  /* 0x0000001510157221 */ /* 0x000fe20000010000 */
[--C-:B------:R-:W-:Y:S02]  /*0a70*/  HADD2.F32 R85, -RZ, R18.reuse.H0_H0 ;  /* 0x20000012ff557230 */ /* 0x100fe40000004100 */
[----:B------:R-:W-:Y:S02]  /*0a80*/  HADD2.F32 R84, -RZ, R18.H1_H1 ;  /* 0x30000012ff547230 */ /* 0x000fe40000004100 */
[--C-:B------:R-:W-:Y:S02]  /*0a90*/  HADD2.F32 R87, -RZ, R19.reuse.H0_H0 ;  /* 0x20000013ff577230 */ /* 0x100fe40000004100 */
[----:B------:R-:W-:Y:S02]  /*0aa0*/  HADD2.F32 R86, -RZ, R19.H1_H1 ;  /* 0x30000013ff567230 */ /* 0x000fe40000004100 */
[--C-:B------:R-:W-:Y:S02]  /*0ab0*/  HADD2.F32 R22, -RZ, R77.reuse.H0_H0 ;  /* 0x2000004dff167230 */ /* 0x100fe40000004100 */
[----:B------:R-:W-:-:S02]  /*0ac0*/  HADD2.F32 R23, -RZ, R77.H1_H1 ;  /* 0x3000004dff177230 */ /* 0x000fc40000004100 */
[--C-:B------:R-:W-:Y:S02]  /*0ad0*/  HADD2.F32 R16, -RZ, R78.reuse.H0_H0 ;  /* 0x2000004eff107230 */ /* 0x100fe40000004100 */
        /* <DEDUP_REMOVED lines=10> */
.L_x_10733:
[--C-:B-----5:R-:W-:Y:S02]  /*0b80*/  HADD2.F32 R0, -RZ, R16.reuse.H0_H0 ;  /* 0x20000010ff007230 */ /* 0x120fe40000004100 */
[----:B------:R-:W-:Y:S02]  /*0b90*/  HADD2.F32 R16, -RZ, R16.H1_H1 ;  /* 0x30000010ff107230 */ /* 0x000fe40000004100 */
[----:B------:R-:W-:Y:S02]  /*0ba0*/  HADD2.F32 R20, -RZ, R17.H0_H0 ;  /* 0x20000011ff147230 */ /* 0x000fe40000004100 */
[----:B------:R-:W-:Y:S02]  /*0bb0*/  HADD2.F32 R21, -RZ, R76.H1_H1 ;  /* 0x3000004cff157230 */ /* 0x000fe40000004100 */
[----:B------:R-:W-:Y:S02]  /*0bc0*/  HADD2.F32 R23, -RZ, R77.H0_H0 ;  /* 0x2000004dff177230 */ /* 0x000fe40000004100 */
[----:B------:R-:W-:-:S02]  /*0bd0*/  HADD2.F32 R22, -RZ, R17.H1_H1 ;  /* 0x30000011ff167230 */ /* 0x000fc40000004100 */
[----:B------:R-:W-:Y:S01]  /*0be0*/  FADD.FTZ R16, R16, R21 ;  /* 0x0000001510107221 */ /* 0x000fe20000010000 */
[--C-:B------:R-:W-:Y:S02]  /*0bf0*/  HADD2.F32 R75, -RZ, R18.reuse.H0_H0 ;  /* 0x20000012ff4b7230 */ /* 0x100fe40000004100 */
[----:B------:R-:W-:Y:S01]  /*0c00*/  FADD.FTZ R23, R20, R23 ;  /* 0x0000001714177221 */ /* 0x000fe20000010000 */
[----:B------:R-:W-:Y:S02]  /*0c10*/  HADD2.F32 R84, -RZ, R18.H1_H1 ;  /* 0x30000012ff547230 */ /* 0x000fe40000004100 */
[----:B------:R-:W-:Y:S02]  /*0c20*/  HADD2.F32 R17, -RZ, R76.H0_H0 ;  /* 0x2000004cff117230 */ /* 0x000fe40000004100 */
[--C-:B------:R-:W-:Y:S02]  /*0c30*/  HADD2.F32 R85, -RZ, R19.reuse.H0_H0 ;  /* 0x20000013ff557230 */ /* 0x100fe40000004100 */
[----:B------:R-:W-:-:S02]  /*0c40*/  HADD2.F32 R86, -RZ, R19.H1_H1 ;  /* 0x30000013ff567230 */ /* 0x000fc40000004100 */
[----:B------:R-:W-:Y:S01]  /*0c50*/  FADD.FTZ R17, R0, R17 ;  /* 0x0000001100117221 */ /* 0x000fe20000010000 */
[----:B------:R-:W-:Y:S02]  /*0c60*/  HADD2.F32 R19, -RZ, R77.H1_H1 ;  /* 0x3000004dff137230 */ /* 0x000fe40000004100 */
[--C-:B------:R-:W-:Y:S02]  /*0c70*/  HADD2.F32 R18, -RZ, R78.reuse.H0_H0 ;  /* 0x2000004eff127230 */ /* 0x100fe40000004100 */
        /* <DEDUP_REMOVED lines=16> */
.L_x_10732:
[----:B------:R-:W0:Y:S01]  /*0d80*/  LDC.64 R84, c[0x0][0x3a8] ;  /* 0x0000ea00ff547b82 */ /* 0x000e220000000a00 */
[C---:B------:R-:W-:Y:S01]  /*0d90*/  IADD3 R0, PT, PT, R74.reuse, 0x100, RZ ;  /* 0x000001004a007810 */ /* 0x040fe20007ffe0ff */
[----:B0-----:R-:W-:-:S05]  /*0da0*/  IMAD.WIDE.U32 R84, R74, 0x20, R84 ;  /* 0x000000204a547825 */ /* 0x001fca00078e0054 */
[----:B------:R0:W-:Y:S04]  /*0db0*/  STG.E.128 desc[UR6][R84.64], R20 ;  /* 0x0000001454007986 */ /* 0x0001e8000c101d06 */
[----:B------:R0:W-:Y:S02]  /*0dc0*/  STG.E.128 desc[UR6][R84.64+0x10], R16 ;  /* 0x0000101054007986 */ /* 0x0001e4000c101d06 */
.L_x_10729:
[----:B--234-:R-:W-:Y:S05]  /*0dd0*/  BSYNC.RECONVERGENT B0 ;  /* 0x0000000000007941 */ /* 0x01cfea0003800200 */
.L_x_10728:
        /* <DEDUP_REMOVED lines=19> */
[--C-:B-1---5:R-:W-:Y:S02]  /*0f10*/  HADD2.F32 R12, -RZ, R68.reuse.H0_H0 ;  /* 0x20000044ff0c7230 */ /* 0x122fe40000004100 */
[----:B------:R-:W-:Y:S02]  /*0f20*/  HADD2.F32 R68, -RZ, R68.H1_H1 ;  /* 0x30000044ff447230 */ /* 0x000fe40000004100 */
[--C-:B------:R-:W-:Y:S02]  /*0f30*/  HADD2.F32 R15, -RZ, R76.reuse.H1_H1 ;  /* 0x3000004cff0f7230 */ /* 0x100fe40000004100 */
[----:B------:R-:W-:Y:S02]  /*0f40*/  HADD2.F32 R14, -RZ, R69.H0_H0 ;  /* 0x20000045ff0e7230 */ /* 0x000fe40000004100 */
[----:B------:R-:W-:Y:S02]  /*0f50*/  HADD2.F32 R13, -RZ, R76.H0_H0 ;  /* 0x2000004cff0d7230 */ /* 0x000fe40000004100 */
[----:B------:R-:W-:Y:S01]  /*0f60*/  FADD.FTZ R68, R15, R68 ;  /* 0x000000440f447221 */ /* 0x000fe20000010000 */
[----:B------:R-:W-:-:S02]  /*0f70*/  HADD2.F32 R87, -RZ, R77.H0_H0 ;  /* 0x2000004dff577230 */ /* 0x000fc40000004100 */
[--C-:B------:R-:W-:Y:S02]  /*0f80*/  HADD2.F32 R75, -RZ, R70.reuse.H0_H0 ;  /* 0x20000046ff4b7230 */ /* 0x100fe40000004100 */
[----:B------:R-:W-:Y:S01]  /*0f90*/  FADD.FTZ R13, R13, R12 ;  /* 0x0000000c0d0d7221 */ /* 0x000fe20000010000 */
[----:B0-----:R-:W-:Y:S02]  /*0fa0*/  HADD2.F32 R84, -RZ, R70.H1_H1 ;  /* 0x30000046ff547230 */ /* 0x001fe40000004100 */
[----:B------:R-:W-:Y:S01]  /*0fb0*/  FADD.FTZ R15, R87, R14 ;  /* 0x0000000e570f7221 */ /* 0x000fe20000010000 */
[----:B------:R-:W-:Y:S02]  /*0fc0*/  HADD2.F32 R69, -RZ, R69.H1_H1 ;  /* 0x30000045ff457230 */ /* 0x000fe40000004100 */
[----:B------:R-:W-:Y:S02]  /*0fd0*/  HADD2.F32 R85, -RZ, R71.H0_H0 ;  /* 0x20000047ff557230 */ /* 0x000fe40000004100 */
[----:B------:R-:W-:-:S02]  /*0fe0*/  HADD2.F32 R70, -RZ, R77.H1_H1 ;  /* 0x3000004dff467230 */ /* 0x000fc40000004100 */
[----:B------:R-:W-:Y:S02]  /*0ff0*/  HADD2.F32 R71, -RZ, R71.H1_H1 ;  /* 0x30000047ff477230 */ /* 0x000fe40000004100 */
[--C-:B------:R-:W-:Y:S02]  /*1000*/  HADD2.F32 R12, -RZ, R78.reuse.H0_H0 ;  /* 0x2000004eff0c7230 */ /* 0x100fe40000004100 */
        /* <DEDUP_REMOVED lines=17> */
.L_x_10737:
[----:B-1---5:R-:W-:Y:S02]  /*1120*/  HADD2.F32 R12, -RZ, R68.H0_H0 ;  /* 0x20000044ff0c7230 */ /* 0x022fe40000004100 */
[----:B------:R-:W-:Y:S02]  /*1130*/  HADD2.F32 R13, -RZ, R76.H0_H0 ;  /* 0x2000004cff0d7230 */ /* 0x000fe40000004100 */
[----:B------:R-:W-:Y:S02]  /*1140*/  HADD2.F32 R68, -RZ, R68.H1_H1 ;  /* 0x30000044ff447230 */ /* 0x000fe40000004100 */
[--C-:B------:R-:W-:Y:S02]  /*1150*/  HADD2.F32 R14, -RZ, R69.reuse.H0_H0 ;  /* 0x20000045ff0e7230 */ /* 0x100fe40000004100 */
[----:B------:R-:W-:Y:S01]  /*1160*/  FADD.FTZ R12, R13, R12 ;  /* 0x0000000c0d0c7221 */ /* 0x000fe20000010000 */
[----:B------:R-:W-:Y:S02]  /*1170*/  HADD2.F32 R75, -RZ, R69.H1_H1 ;  /* 0x30000045ff4b7230 */ /* 0x000fe40000004100 */
[----:B------:R-:W-:-:S02]  /*1180*/  HADD2.F32 R15, -RZ, R76.H1_H1 ;  /* 0x3000004cff0f7230 */ /* 0x000fc40000004100 */
[--C-:B------:R-:W-:Y:S02]  /*1190*/  HADD2.F32 R69, -RZ, R77.reuse.H0_H0 ;  /* 0x2000004dff457230 */ /* 0x100fe40000004100 */
[----:B0-----:R-:W-:Y:S02]  /*11a0*/  HADD2.F32 R84, -RZ, R70.H0_H0 ;  /* 0x20000046ff547230 */ /* 0x001fe40000004100 */
[----:B------:R-:W-:Y:S01]  /*11b0*/  FADD.FTZ R13, R15, R68 ;  /* 0x000000440f0d7221 */ /* 0x000fe20000010000 */
[----:B------:R-:W-:Y:S02]  /*11c0*/  HADD2.F32 R68, -RZ, R77.H1_H1 ;  /* 0x3000004dff447230 */ /* 0x000fe40000004100 */
[----:B------:R-:W-:Y:S01]  /*11d0*/  FADD.FTZ R14, R69, R14 ;  /* 0x0000000e450e7221 */ /* 0x000fe20000010000 */
[--C-:B------:R-:W-:Y:S02]  /*11e0*/  HADD2.F32 R85, -RZ, R71.reuse.H0_H0 ;  /* 0x20000047ff557230 */ /* 0x100fe40000004100 */
[----:B------:R-:W-:-:S02]  /*11f0*/  HADD2.F32 R87, -RZ, R71.H1_H1 ;  /* 0x30000047ff577230 */ /* 0x000fc40000004100 */
[----:B------:R-:W-:Y:S01]  /*1200*/  FADD.FTZ R15, R68, R75 ;  /* 0x0000004b440f7221 */ /* 0x000fe20000010000 */
[----:B------:R-:W-:Y:S02]  /*1210*/  HADD2.F32 R69, -RZ, R78.H0_H0 ;  /* 0x2000004eff457230 */ /* 0x000fe40000004100 */
[----:B------:R-:W-:Y:S02]  /*1220*/  HADD2.F32 R70, -RZ, R70.H1_H1 ;  /* 0x30000046ff467230 */ /* 0x000fe40000004100 */
[----:B------:R-:W-:Y:S02]  /*1230*/  HADD2.F32 R71, -RZ, R78.H1_H1 ;  /* 0x3000004eff477230 */ /* 0x000fe40000004100 */
[----:B------:R-:W-:Y:S01]  /*1240*/  FADD.FTZ R68, R69, R84 ;  /* 0x0000005445447221 */ /* 0x000fe20000010000 */
[--C-:B------:R-:W-:Y:S02]  /*1250*/  HADD2.F32 R86, -RZ, R79.reuse.H0_H0 ;  /* 0x2000004fff567230 */ /* 0x100fe40000004100 */
[----:B------:R-:W-:-:S02]  /*1260*/  HADD2.F32 R88, -RZ, R79.H1_H1 ;  /* 0x3000004fff587230 */ /* 0x000fc40000004100 */
[----:B------:R-:W-:Y:S01]  /*1270*/  FADD.FTZ R69, R71, R70 ;  /* 0x0000004647457221 */ /* 0x000fe20000010000 */
[----:B------:R-:W-:Y:S02]  /*1280*/  FADD.FTZ R70, R86, R85 ;  /* 0x0000005556467221 */ /* 0x000fe40000010000 */
[----:B------:R-:W-:Y:S01]  /*1290*/  FADD.FTZ R71, R88, R87 ;  /* 0x0000005758477221 */ /* 0x000fe20000010000 */
[----:B------:R-:W-:Y:S06]  /*12a0*/  BRA `(.L_x_10738) ;  /* 0x0000000000687947 */ /* 0x000fec0003800000 */
.L_x_10736:
[----:B------:R-:W-:Y:S05]  /*12b0*/  @!P1 BRA `(.L_x_10739) ;  /* 0x0000000000449947 */ /* 0x000fea0003800000 */
[--C-:B-1---5:R-:W-:Y:S02]  /*12c0*/  HADD2.F32 R13, -RZ, R68.reuse.H0_H0 ;  /* 0x20000044ff0d7230 */ /* 0x122fe40000004100 */
[----:B------:R-:W-:Y:S02]  /*12d0*/  HADD2.F32 R68, -RZ, R68.H1_H1 ;  /* 0x30000044ff447230 */ /* 0x000fe40000004100 */
[--C-:B------:R-:W-:Y:S02]  /*12e0*/  HADD2.F32 R15, -RZ, R69.reuse.H0_H0 ;  /* 0x20000045ff0f7230 */ /* 0x100fe40000004100 */
[----:B------:R-:W-:Y:S01]  /*12f0*/  FADD.FTZ R12, R28, R13 ;  /* 0x0000000d1c0c7221 */ /* 0x000fe20000010000 */
[----:B0-----:R-:W-:Y:S02]  /*1300*/  HADD2.F32 R84, -RZ, R69.H1_H1 ;  /* 0x30000045ff547230 */ /* 0x001fe40000004100 */
        /* <DEDUP_REMOVED lines=12> */
.L_x_10739:
[--C-:B-1---5:R-:W-:Y:S02]  /*13d0*/  HADD2.F32 R12, -RZ, R68.reuse.H0_H0 ;  /* 0x20000044ff0c7230 */ /* 0x122fe40000004100 */
[----:B------:R-:W-:Y:S02]  /*13e0*/  HADD2.F32 R13, -RZ, R68.H1_H1 ;  /* 0x30000044ff0d7230 */ /* 0x000fe40000004100 */
[--C-:B------:R-:W-:Y:S02]  /*13f0*/  HADD2.F32 R14, -RZ, R69.reuse.H0_H0 ;  /* 0x20000045ff0e7230 */ /* 0x100fe40000004100 */
[----:B------:R-:W-:Y:S02]  /*1400*/  HADD2.F32 R15, -RZ, R69.H1_H1 ;  /* 0x30000045ff0f7230 */ /* 0x000fe40000004100 */
[--C-:B------:R-:W-:Y:S02]  /*1410*/  HADD2.F32 R68, -RZ, R70.reuse.H0_H0 ;  /* 0x20000046ff447230 */ /* 0x100fe40000004100 */
[----:B------:R-:W-:-:S02]  /*1420*/  HADD2.F32 R69, -RZ, R70.H1_H1 ;  /* 0x30000046ff457230 */ /* 0x000fc40000004100 */
[--C-:B------:R-:W-:Y:S02]  /*1430*/  HADD2.F32 R70, -RZ, R71.reuse.H0_H0 ;  /* 0x20000047ff467230 */ /* 0x100fe40000004100 */
[----:B------:R-:W-:-:S07]  /*1440*/  HADD2.F32 R71, -RZ, R71.H1_H1 ;  /* 0x30000047ff477230 */ /* 0x000fce0000004100 */
.L_x_10738:
[----:B0-----:R-:W0:Y:S02]  /*1450*/  LDC.64 R84, c[0x0][0x3a8] ;  /* 0x0000ea00ff547b82 */ /* 0x001e240000000a00 */
[C---:B0-----:R-:W-:Y:S01]  /*1460*/  IMAD.WIDE.U32 R84, R0.reuse, 0x20, R84 ;  /* 0x0000002000547825 */ /* 0x041fe200078e0054 */
[----:B------:R-:W-:-:S04]  /*1470*/  IADD3 R0, PT, PT, R0, 0x100, RZ ;  /* 0x0000010000007810 */ /* 0x000fc80007ffe0ff */
[----:B------:R1:W-:Y:S04]  /*1480*/  STG.E.128 desc[UR6][R84.64], R12 ;  /* 0x0000000c54007986 */ /* 0x0003e8000c101d06 */
[----:B------:R1:W-:Y:S02]  /*1490*/  STG.E.128 desc[UR6][R84.64+0x10], R68 ;  /* 0x0000104454007986 */ /* 0x0003e4000c101d06 */
.L_x_10735:
[----:B------:R-:W-:Y:S05]  /*14a0*/  BSYNC.RECONVERGENT B0 ;  /* 0x0000000000007941 */ /* 0x000fea0003800200 */
.L_x_10734:
        /* <DEDUP_REMOVED lines=19> */
[--C-:B--2--5:R-:W-:Y:S02]  /*15e0*/  HADD2.F32 R8, -RZ, R64.reuse.H0_H0 ;  /* 0x20000040ff087230 */ /* 0x124fe40000004100 */
        /* <DEDUP_REMOVED lines=32> */
.L_x_10743:
[----:B--2--5:R-:W-:Y:S02]  /*17f0*/  HADD2.F32 R8, -RZ, R64.H0_H0 ;  /* 0x20000040ff087230 */ /* 0x024fe40000004100 */
[----:B------:R-:W-:Y:S02]  /*1800*/  HADD2.F32 R9, -RZ, R76.H0_H0 ;  /* 0x2000004cff097230 */ /* 0x000fe40000004100 */
[----:B------:R-:W-:Y:S02]  /*1810*/  HADD2.F32 R64, -RZ, R64.H1_H1 ;  /* 0x30000040ff407230 */ /* 0x000fe40000004100 */
[--C-:B------:R-:W-:Y:S02]  /*1820*/  HADD2.F32 R10, -RZ, R65.reuse.H0_H0 ;  /* 0x20000041ff0a7230 */ /* 0x100fe40000004100 */
[----:B------:R-:W-:Y:S01]  /*1830*/  FADD.FTZ R8, R9, R8 ;  /* 0x0000000809087221 */ /* 0x000fe20000010000 */
[----:B------:R-:W-:Y:S02]  /*1840*/  HADD2.F32 R75, -RZ, R65.H1_H1 ;  /* 0x30000041ff4b7230 */ /* 0x000fe40000004100 */
[----:B------:R-:W-:-:S02]  /*1850*/  HADD2.F32 R11, -RZ, R76.H1_H1 ;  /* 0x3000004cff0b7230 */ /* 0x000fc40000004100 */
[--C-:B------:R-:W-:Y:S02]  /*1860*/  HADD2.F32 R65, -RZ, R77.reuse.H0_H0 ;  /* 0x2000004dff417230 */ /* 0x100fe40000004100 */
[----:B------:R-:W-:Y:S02]  /*1870*/  HADD2.F32 R84, -RZ, R66.H0_H0 ;  /* 0x20000042ff547230 */ /* 0x000fe40000004100 */
        /* <DEDUP_REMOVED lines=16> */
.L_x_10742:
        /* <DEDUP_REMOVED lines=18> */
.L_x_10745:
        /* <DEDUP_REMOVED lines=8> */
.L_x_10744:
[----:B------:R-:W0:Y:S02]  /*1b20*/  LDC.64 R84, c[0x0][0x3a8] ;  /* 0x0000ea00ff547b82 */ /* 0x000e240000000a00 */
[C---:B0-----:R-:W-:Y:S01]  /*1b30*/  IMAD.WIDE.U32 R84, R0.reuse, 0x20, R84 ;  /* 0x0000002000547825 */ /* 0x041fe200078e0054 */
[----:B------:R-:W-:-:S04]  /*1b40*/  IADD3 R0, PT, PT, R0, 0x100, RZ ;  /* 0x0000010000007810 */ /* 0x000fc80007ffe0ff */
[----:B------:R2:W-:Y:S04]  /*1b50*/  STG.E.128 desc[UR6][R84.64], R8 ;  /* 0x0000000854007986 */ /* 0x0005e8000c101d06 */
[----:B------:R2:W-:Y:S02]  /*1b60*/  STG.E.128 desc[UR6][R84.64+0x10], R64 ;  /* 0x0000104054007986 */ /* 0x0005e4000c101d06 */
.L_x_10741:
[----:B------:R-:W-:Y:S05]  /*1b70*/  BSYNC.RECONVERGENT B0 ;  /* 0x0000000000007941 */ /* 0x000fea0003800200 */
.L_x_10740:
        /* <DEDUP_REMOVED lines=19> */
[--C-:B---3-5:R-:W-:Y:S02]  /*1cb0*/  HADD2.F32 R4, -RZ, R60.reuse.H0_H0 ;  /* 0x2000003cff047230 */ /* 0x128fe40000004100 */
        /* <DEDUP_REMOVED lines=8> */
[----:B-12---:R-:W-:Y:S02]  /*1d40*/  HADD2.F32 R84, -RZ, R62.H1_H1 ;  /* 0x3000003eff547230 */ /* 0x006fe40000004100 */
        /* <DEDUP_REMOVED lines=23> */
.L_x_10749:
[----:B---3-5:R-:W-:Y:S02]  /*1ec0*/  HADD2.F32 R4, -RZ, R60.H0_H0 ;  /* 0x2000003cff047230 */ /* 0x028fe40000004100 */
[----:B------:R-:W-:Y:S02]  /*1ed0*/  HADD2.F32 R5, -RZ, R76.H0_H0 ;  /* 0x2000004cff057230 */ /* 0x000fe40000004100 */
[----:B------:R-:W-:Y:S02]  /*1ee0*/  HADD2.F32 R60, -RZ, R60.H1_H1 ;  /* 0x3000003cff3c7230 */ /* 0x000fe40000004100 */
[--C-:B------:R-:W-:Y:S02]  /*1ef0*/  HADD2.F32 R6, -RZ, R61.reuse.H0_H0 ;  /* 0x2000003dff067230 */ /* 0x100fe40000004100 */
[----:B------:R-:W-:Y:S01]  /*1f00*/  FADD.FTZ R4, R5, R4 ;  /* 0x0000000405047221 */ /* 0x000fe20000010000 */
[----:B------:R-:W-:Y:S02]  /*1f10*/  HADD2.F32 R75, -RZ, R61.H1_H1 ;  /* 0x3000003dff4b7230 */ /* 0x000fe40000004100 */
[----:B------:R-:W-:-:S02]  /*1f20*/  HADD2.F32 R7, -RZ, R76.H1_H1 ;  /* 0x3000004cff077230 */ /* 0x000fc40000004100 */
[--C-:B------:R-:W-:Y:S02]  /*1f30*/  HADD2.F32 R61, -RZ, R77.reuse.H0_H0 ;  /* 0x2000004dff3d7230 */ /* 0x100fe40000004100 */
[----:B-12---:R-:W-:Y:S02]  /*1f40*/  HADD2.F32 R84, -RZ, R62.H0_H0 ;  /* 0x2000003eff547230 */ /* 0x006fe40000004100 */
        /* <DEDUP_REMOVED lines=16> */
.L_x_10748:
[----:B------:R-:W-:Y:S05]  /*2050*/  @!P1 BRA `(.L_x_10751) ;  /* 0x0000000000449947 */ /* 0x000fea0003800000 */
[--C-:B---3-5:R-:W-:Y:S02]  /*2060*/  HADD2.F32 R5, -RZ, R60.reuse.H0_H0 ;  /* 0x2000003cff057230 */ /* 0x128fe40000004100 */
[----:B------:R-:W-:Y:S02]  /*2070*/  HADD2.F32 R60, -RZ, R60.H1_H1 ;  /* 0x3000003cff3c7230 */ /* 0x000fe40000004100 */
[--C-:B------:R-:W-:Y:S02]  /*2080*/  HADD2.F32 R7, -RZ, R61.reuse.H0_H0 ;  /* 0x2000003dff077230 */ /* 0x100fe40000004100 */
[----:B------:R-:W-:Y:S01]  /*2090*/  FADD.FTZ R4, R28, R5 ;  /* 0x000000051c047221 */ /* 0x000fe20000010000 */
[----:B-12---:R-:W-:Y:S02]  /*20a0*/  HADD2.F32 R84, -RZ, R61.H1_H1 ;  /* 0x3000003dff547230 */ /* 0x006fe40000004100 */
        /* <DEDUP_REMOVED lines=12> */
.L_x_10751:
[--C-:B---3-5:R-:W-:Y:S02]  /*2170*/  HADD2.F32 R4, -RZ, R60.reuse.H0_H0 ;  /* 0x2000003cff047230 */ /* 0x128fe40000004100 */
[----:B------:R-:W-:Y:S02]  /*2180*/  HADD2.F32 R5, -RZ, R60.H1_H1 ;  /* 0x3000003cff057230 */ /* 0x000fe40000004100 */
[--C-:B------:R-:W-:Y:S02]  /*2190*/  HADD2.F32 R6, -RZ, R61.reuse.H0_H0 ;  /* 0x2000003dff067230 */ /* 0x100fe40000004100 */
[----:B------:R-:W-:Y:S02]  /*21a0*/  HADD2.F32 R7, -RZ, R61.H1_H1 ;  /* 0x3000003dff077230 */ /* 0x000fe40000004100 */
[--C-:B------:R-:W-:Y:S02]  /*21b0*/  HADD2.F32 R60, -RZ, R62.reuse.H0_H0 ;  /* 0x2000003eff3c7230 */ /* 0x100fe40000004100 */
[----:B------:R-:W-:-:S02]  /*21c0*/  HADD2.F32 R61, -RZ, R62.H1_H1 ;  /* 0x3000003eff3d7230 */ /* 0x000fc40000004100 */
[--C-:B------:R-:W-:Y:S02]  /*21d0*/  HADD2.F32 R62, -RZ, R63.reuse.H0_H0 ;  /* 0x2000003fff3e7230 */ /* 0x100fe40000004100 */
[----:B------:R-:W-:-:S07]  /*21e0*/  HADD2.F32 R63, -RZ, R63.H1_H1 ;  /* 0x3000003fff3f7230 */ /* 0x000fce0000004100 */
.L_x_10750:
[----:B-12---:R-:W0:Y:S02]  /*21f0*/  LDC.64 R84, c[0x0][0x3a8] ;  /* 0x0000ea00ff547b82 */ /* 0x006e240000000a00 */
[----:B0-----:R-:W-:-:S05]  /*2200*/  IMAD.WIDE.U32 R84, R0, 0x20, R84 ;  /* 0x0000002000547825 */ /* 0x001fca00078e0054 */
[----:B------:R3:W-:Y:S04]  /*2210*/  STG.E.128 desc[UR6][R84.64], R4 ;  /* 0x0000000454007986 */ /* 0x0007e8000c101d06 */
[----:B------:R3:W-:Y:S02]  /*2220*/  STG.E.128 desc[UR6][R84.64+0x10], R60 ;  /* 0x0000103c54007986 */ /* 0x0007e4000c101d06 */
.L_x_10747:
[----:B------:R-:W-:Y:S05]  /*2230*/  BSYNC.RECONVERGENT B0 ;  /* 0x0000000000007941 */ /* 0x000fea0003800200 */
.L_x_10746:
        /* <DEDUP_REMOVED lines=137> */
.L_x_10753:
[----:B------:R-:W-:Y:S05]  /*2ad0*/  BSYNC.RECONVERGENT B0 ;  /* 0x0000000000007941 */ /* 0x000fea0003800200 */
.L_x_10752:
        /* <DEDUP_REMOVED lines=12> */
.L_x_10755:
[----:B------:R-:W-:Y:S05]  /*2ba0*/  BSYNC.RECONVERGENT B0 ;  /* 0x0000000000007941 */ /* 0x000fea0003800200 */
.L_x_10754:
        /* <DEDUP_REMOVED lines=87> */
[----:B------:R-:W-:Y:S01]  /*3120*/  FMUL.FTZ R84, R75, R84 ;  /* 0x000000544b547220 */ /* 0x000fe20000410000 */
        /* <DEDUP_REMOVED lines=28> */
.L_x_10757:
[----:B------:R-:W-:Y:S05]  /*32f0*/  BSYNC.RECONVERGENT B0 ;  /* 0x0000000000007941 */ /* 0x000fea0003800200 */
.L_x_10756:
        /* <DEDUP_REMOVED lines=50> */
.L_x_10759:
[----:B------:R-:W-:Y:S05]  /*3620*/  BSYNC.RECONVERGENT B0 ;  /* 0x0000000000007941 */ /* 0x000fea0003800200 */
.L_x_10758:
        /* <DEDUP_REMOVED lines=50> */
.L_x_10761:
[----:B------:R-:W-:Y:S05]  /*3950*/  BSYNC.RECONVERGENT B0 ;  /* 0x0000000000007941 */ /* 0x000fea0003800200 */
.L_x_10760:
        /* <DEDUP_REMOVED lines=13> */
[----:B------:R-:W-:Y:S01]  /*3a30*/  FMUL.FTZ R86, R75, R86 ;  /* 0x000000564b567220 */ /* 0x000fe20000410000 */
        /* <DEDUP_REMOVED lines=35> */
.L_x_10763:
[----:B------:R-:W-:Y:S05]  /*3c70*/  BSYNC.RECONVERGENT B0 ;  /* 0x0000000000007941 */ /* 0x000fea0003800200 */
.L_x_10762:
[----:B0---4-:R-:W0:Y:S01]  /*3c80*/  LDC.64 R74, c[0x0][0x380] ;  /* 0x0000e000ff4a7b82 */ /* 0x011e220000000a00 */
[----:B------:R-:W-:Y:S01]  /*3c90*/  UPLOP3.LUT UP1, UPT, UPT, UPT, UP1, 0x40, 0x4 ;  /* 0x000000000004789c */ /* 0x000fe20003f2e810 */
[----:B0-----:R-:W-:-:S04]  /*3ca0*/  IADD3 R73, PT, PT, R73, R74, RZ ;  /* 0x0000004a49497210 */ /* 0x001fc80007ffe0ff */
[----:B------:R-:W-:-:S13]  /*3cb0*/  ISETP.GE.AND P1, PT, R73, R75, PT ;  /* 0x0000004b4900720c */ /* 0x000fda0003f26270 */
[----:B------:R-:W-:Y:S05]  /*3cc0*/  @!P1 BRA `(.L_x_10764) ;  /* 0xffffffc800689947 */ /* 0x000fea000383ffff */
[----:B------:R-:W-:Y:S05]  /*3cd0*/  EXIT ;  /* 0x000000000000794d */ /* 0x000fea0003800000 */
.L_x_10765:
        /* <DEDUP_REMOVED lines=10> */
.L_x_18054:


//--------------------- .text._ZN10layer_norm31ln_parallel_residual_fwd_kernelINS_13Kernel_traitsI6__halfS2_fS2_fjLj8192ELj1ELj1ELj8ELj16ENS_18Kernel_traits_baseILj8192ES2_S2_fS2_fjLj256EEEEELb0ELb1ELb1EEEvNS_9FwdParamsE --------------------------
	.section	.text._ZN10layer_norm31ln_parallel_residual_fwd_kernelINS_13Kernel_traitsI6__halfS2_fS2_fjLj8192ELj1ELj1ELj8ELj16ENS_18Kernel_traits_baseILj8192ES2_S2_fS2_fjLj256EEEEELb0ELb1ELb1EEEvNS_9FwdParamsE,"ax",@progbits
	.align	128
        .global         _ZN10layer_norm31ln_parallel_residual_fwd_kernelINS_13Kernel_traitsI6__halfS2_fS2_fjLj8192ELj1ELj1ELj8ELj16ENS_18Kernel_traits_baseILj8192ES2_S2_fS2_fjLj256EEEEELb0ELb1ELb1EEEvNS_9FwdParamsE
        .type           _ZN10layer_norm31ln_parallel_residual_fwd_kernelINS_13Kernel_traitsI6__halfS2_fS2_fjLj8192ELj1ELj1ELj8ELj16ENS_18Kernel_traits_baseILj8192ES2_S2_fS2_fjLj256EEEEELb0ELb1ELb1EEEvNS_9FwdParamsE,@function
        .size           _ZN10layer_norm31ln_parallel_residual_fwd_kernelINS_13Kernel_traitsI6__halfS2_fS2_fjLj8192ELj1ELj1ELj8ELj16ENS_18Kernel_traits_baseILj8192ES2_S2_fS2_fjLj256EEEEELb0ELb1ELb1EEEvNS_9FwdParamsE,(.L_x_18055 - _ZN10layer_norm31ln_parallel_residual_fwd_kernelINS_13Kernel_traitsI6__halfS2_fS2_fjLj8192ELj1ELj1ELj8ELj16ENS_18Kernel_traits_baseILj8192ES2_S2_fS2_fjLj256EEEEELb0ELb1ELb1EEEvNS_9FwdParamsE)
        .other          _ZN10layer_norm31ln_parallel_residual_fwd_kernelINS_13Kernel_traitsI6__halfS2_fS2_fjLj8192ELj1ELj1ELj8ELj16ENS_18Kernel_traits_baseILj8192ES2_S2_fS2_fjLj256EEEEELb0ELb1ELb1EEEvNS_9FwdParamsE,@"STO_CUDA_ENTRY STV_DEFAULT"
_ZN10layer_norm31ln_parallel_residual_fwd_kernelINS_13Kernel_traitsI6__halfS2_fS2_fjLj8192ELj1ELj1ELj8ELj16ENS_18Kernel_traits_baseILj8192ES2_S2_fS2_fjLj256EEEEELb0ELb1ELb1EEEvNS_9FwdParamsE:
.text._ZN10layer_norm31ln_parallel_residual_fwd_kernelINS_13Kernel_traitsI6__halfS2_fS2_fjLj8192ELj1ELj1ELj8ELj16ENS_18Kernel_traits_baseILj8192ES2_S2_fS2_fjLj256EEEEELb0ELb1ELb1EEEvNS_9FwdParamsE:
        /* <DEDUP_REMOVED lines=23> */
[----:B------:R-:W-:Y:S02]  /*0170*/  @P1 MOV R64, R25 ;  /* 0x0000001900401202 */ /* 0x000fe40000000f00 */
[----:B------:R-:W-:Y:S02]  /*0180*/  @P1 MOV R65, R26 ;  /* 0x0000001a00411202 */ /* 0x000fe40000000f00 */
[----:B------:R-:W-:Y:S02]  /*0190*/  @P1 MOV R66, R27 ;  /* 0x0000001b00421202 */ /* 0x000fe40000000f00 */
[----:B----4-:R-:W-:-:S02]  /*01a0*/  @P1 MOV R67, R28 ;  /* 0x0000001c00431202 */ /* 0x010fc40000000f00 */
[----:B------:R-:W-:Y:S02]  /*01b0*/  @P1 MOV R68, R29 ;  /* 0x0000001d00441202 */ /* 0x000fe40000000f00 */
[----:B------:R-:W-:Y:S02]  /*01c0*/  @P1 MOV R69, R30 ;  /* 0x0000001e00451202 */ /* 0x000fe40000000f00 */
[----:B------:R-:W-:Y:S02]  /*01d0*/  @P1 MOV R70, R31 ;  /* 0x0000001f00461202 */ /* 0x000fe40000000f00 */
        /* <DEDUP_REMOVED lines=8> */
[----:B------:R-:W-:Y:S01]  /*0260*/  @P1 MOV R71, R32 ;  /* 0x0000002000471202 */ /* 0x000fe20000000f00 */
[----:B---3--:R-:W-:Y:S06]  /*0270*/  @P0 EXIT ;  /* 0x000000000000094d */ /* 0x008fec0003800000 */
[----:B------:R-:W0:Y:S01]  /*0280*/  LDCU.64 UR4, c[0x0][0x398] ;  /* 0x00007300ff0477ac */ /* 0x000e220008000a00 */
[----:B------:R-:W-:Y:S02]  /*0290*/  @P1 MOV R72, R33 ;  /* 0x0000002100481202 */ /* 0x000fe40000000f00 */
[----:B-----5:R-:W-:Y:S02]  /*02a0*/  @!P1 CS2R R18, SRZ ;  /* 0x0000000000129805 */ /* 0x020fe4000001ff00 */
[----:B------:R-:W-:Y:S02]  /*02b0*/  @P1 MOV R73, R34 ;  /* 0x0000002200491202 */ /* 0x000fe40000000f00 */
        /* <DEDUP_REMOVED lines=9> */
[----:B------:R-:W-:Y:S02]  /*0350*/  @P1 MOV R78, R39 ;  /* 0x00000027004e1202 */ /* 0x000fe40000000f00 */
[----:B------:R-:W-:Y:S02]  /*0360*/  @!P1 CS2R R6, SRZ ;  /* 0x0000000000069805 */ /* 0x000fe4000001ff00 */
[----:B------:R-:W-:Y:S02]  /*0370*/  @!P1 MOV R71, R32 ;  /* 0x0000002000479202 */ /* 0x000fe40000000f00 */
[----:B------:R-:W-:Y:S02]  /*0380*/  @!P1 CS2R R4, SRZ ;  /* 0x0000000000049805 */ /* 0x000fe4000001ff00 */
[----:B------:R-:W-:Y:S01]  /*0390*/  @!P1 MOV R72, R33 ;  /* 0x0000002100489202 */ /* 0x000fe20000000f00 */
[----:B------:R-:W-:Y:S01]  /*03a0*/  UPLOP3.LUT UP1, UPT, UPT, UPT, UPT, 0x40, 0x4 ;  /* 0x000000000004789c */ /* 0x000fe20003f2e870 */
[----:B0-----:R-:W-:Y:S01]  /*03b0*/  ISETP.NE.U32.AND P0, PT, RZ, UR4, PT ;  /* 0x00000004ff007c0c */ /* 0x001fe2000bf05070 */
[----:B------:R-:W0:Y:S01]  /*03c0*/  LDCU UR8, c[0x0][0x388] ;  /* 0x00007100ff0877ac */ /* 0x000e220008000800 */
[----:B------:R-:W-:-:S02]  /*03d0*/  @!P1 MOV R73, R34 ;  /* 0x0000002200499202 */ /* 0x000fc40000000f00 */
[----:B------:R-:W-:Y:S01]  /*03e0*/  @!P1 MOV R74, R35 ;  /* 0x00000023004a9202 */ /* 0x000fe20000000f00 */
[----:B------:R-:W1:Y:S01]  /*03f0*/  LDCU.U8 UR9, c[0x0][0x410] ;  /* 0x00008200ff0977ac */ /* 0x000e620008000000 */
[----:B------:R-:W-:Y:S02]  /*0400*/  @!P1 MOV R75, R36 ;  /* 0x00000024004b9202 */ /* 0x000fe40000000f00 */
[----:B------:R-:W-:Y:S01]  /*0410*/  @!P1 MOV R76, R37 ;  /* 0x00000025004c9202 */ /* 0x000fe20000000f00 */
[----:B------:R-:W2:Y:S01]  /*0420*/  LDCU UR12, c[0x0][0x400] ;  /* 0x00008000ff0c77ac */ /* 0x000ea20008000800 */
[----:B------:R-:W-:Y:S02]  /*0430*/  @!P1 MOV R77, R38 ;  /* 0x00000026004d9202 */ /* 0x000fe40000000f00 */
[----:B------:R-:W-:Y:S01]  /*0440*/  @!P1 MOV R78, R39 ;  /* 0x00000027004e9202 */ /* 0x000fe20000000f00 */
[----:B------:R-:W3:Y:S01]  /*0450*/  LDCU.64 UR14, c[0x0][0x398] ;  /* 0x00007300ff0e77ac */ /* 0x000ee20008000a00 */
[----:B------:R-:W-:Y:S01]  /*0460*/  ISETP.NE.AND.EX P0, PT, RZ, UR5, PT, P0 ;  /* 0x00000005ff007c0c */ /* 0x000fe2000bf05300 */
[----:B------:R-:W4:-:S12]  /*0470*/  LDCU.64 UR10, c[0x0][0x3a0] ;  /* 0x00007400ff0a77ac */ /* 0x000f180008000a00 */
.L_x_10786:
[----:B----4-:R-:W-:Y:S01]  /*0480*/  ISETP.NE.U32.AND P1, PT, RZ, UR10, PT ;  /* 0x0000000aff007c0c */ /* 0x010fe2000bf25070 */
[----:B------:R-:W4:Y:S01]  /*0490*/  LDC.64 R56, c[0x0][0x390] ;  /* 0x0000e400ff387b82 */ /* 0x000f220000000a00 */
[----:B0-----:R-:W-:Y:S02]  /*04a0*/  IMAD R0, R79, UR8, RZ ;  /* 0x000000084f007c24 */ /* 0x001fe4000f8e02ff */
[----:B------:R-:W-:-:S03]  /*04b0*/  ISETP.NE.AND.EX P1, PT, RZ, UR11, PT, P1 ;  /* 0x0000000bff007c0c */ /* 0x000fc6000bf25310 */
[----:B------:R-:W-:Y:S02]  /*04c0*/  SHF.R.S32.HI R37, RZ, 0x1f, R0 ;  /* 0x0000001fff257819 */ /* 0x000fe40000011400 */
[----:B------:R-:W0:Y:S02]  /*04d0*/  @P0 LDC.64 R32, c[0x0][0x398] ;  /* 0x0000e600ff200b82 */ /* 0x000e240000000a00 */
[----:B------:R-:W-:-:S04]  /*04e0*/  LEA.HI R37, R37, R0, RZ, 0x3 ;  /* 0x0000000025257211 */ /* 0x000fc800078f18ff */
[----:B------:R-:W-:Y:S02]  /*04f0*/  LEA.HI.SX32 R80, R37, R2, 0x1d ;  /* 0x0000000225507211 */ /* 0x000fe400078feaff */
[----:B------:R-:W1:Y:S03]  /*0500*/  @P1 LDC.64 R34, c[0x0][0x3a0] ;  /* 0x0000e800ff221b82 */ /* 0x000e660000000a00 */
[----:B----4-:R-:W-:-:S06]  /*0510*/  IMAD.WIDE.U32 R36, R80, 0x10, R56 ;  /* 0x0000001050247825 */ /* 0x010fcc00078e0038 */
[----:B------:R-:W5:Y:S01]  /*0520*/  LDG.E.128 R36, desc[UR6][R36.64] ;  /* 0x0000000624247981 */ /* 0x000f62000c1e1d00 */
[----:B0-----:R-:W-:-:S05]  /*0530*/  @P0 IMAD.WIDE.U32 R32, R80, 0x10, R32 ;  /* 0x0000001050200825 */ /* 0x001fca00078e0020 */
[----:B------:R0:W5:Y:S01]  /*0540*/  @P0 LDG.E.128 R20, desc[UR6][R32.64] ;  /* 0x0000000620140981 */ /* 0x000162000c1e1d00 */
[----:B-1----:R-:W-:-:S05]  /*0550*/  @P1 IMAD.WIDE.U32 R34, R80, 0x20, R34 ;  /* 0x0000002050221825 */ /* 0x002fca00078e0022 */
[----:B------:R0:W5:Y:S04]  /*0560*/  @P1 LDG.E.128 R24, desc[UR6][R34.64] ;  /* 0x0000000622181981 */ /* 0x000168000c1e1d00 */
[----:B------:R0:W5:Y:S01]  /*0570*/  @P1 LDG.E.128 R28, desc[UR6][R34.64+0x10] ;  /* 0x00001006221c1981 */ /* 0x000162000c1e1d00 */
[----:B---3--:R-:W-:-:S04]  /*0580*/  UISETP.NE.U32.AND UP0, UPT, UR14, URZ, UPT ;  /* 0x000000ff0e00728c */ /* 0x008fc8000bf05070 */
        /* <DEDUP_REMOVED lines=14> */
.L_x_10767:
        /* <DEDUP_REMOVED lines=17> */
.L_x_10766:
        /* <DEDUP_REMOVED lines=28> */
.L_x_10769:
[--C-:B-----5:R-:W-:Y:S02]  /*0940*/  HADD2.F32 R0, -RZ, R36.reuse.H0_H0 ;  /* 0x20000024ff007230 */ /* 0x120fe40000004100 */
[----:B------:R-:W-:Y:S02]  /*0950*/  HADD2.F32 R36, -RZ, R36.H1_H1 ;  /* 0x30000024ff247230 */ /* 0x000fe40000004100 */
[--C-:B------:R-:W-:Y:S02]  /*0960*/  HADD2.F32 R35, -RZ, R20.reuse.H1_H1 ;  /* 0x30000014ff237230 */ /* 0x100fe40000004100 */
[--C-:B------:R-:W-:Y:S02]  /*0970*/  HADD2.F32 R32, -RZ, R37.reuse.H0_H0 ;  /* 0x20000025ff207230 */ /* 0x100fe40000004100 */
[----:B------:R-:W-:Y:S02]  /*0980*/  HADD2.F32 R34, -RZ, R37.H1_H1 ;  /* 0x30000025ff227230 */ /* 0x000fe40000004100 */
[----:B------:R-:W-:Y:S01]  /*0990*/  FADD.FTZ R36, R36, R35 ;  /* 0x0000002324247221 */ /* 0x000fe20000010000 */
[----:B------:R-:W-:-:S02]  /*09a0*/  HADD2.F32 R33, -RZ, R20.H0_H0 ;  /* 0x20000014ff217230 */ /* 0x000fc40000004100 */
[--C-:B------:R-:W-:Y:S02]  /*09b0*/  HADD2.F32 R40, -RZ, R38.reuse.H0_H0 ;  /* 0x20000026ff287230 */ /* 0x100fe40000004100 */
[----:B------:R-:W-:Y:S02]  /*09c0*/  HADD2.F32 R37, -RZ, R21.H0_H0 ;  /* 0x20000015ff257230 */ /* 0x000fe40000004100 */
        /* <DEDUP_REMOVED lines=23> */
.L_x_10768:
[----:B------:R-:W0:Y:S01]  /*0b40*/  LDC.64 R84, c[0x0][0x3a8] ;  /* 0x0000ea00ff547b82 */ /* 0x000e220000000a00 */
[----:B------:R-:W-:-:S05]  /*0b50*/  IADD3 R81, PT, PT, R80, 0x100, RZ ;  /* 0x0000010050517810 */ /* 0x000fca0007ffe0ff */
[----:B------:R-:W-:Y:S02]  /*0b60*/  IMAD.WIDE.U32 R44, R81, 0x10, R56 ;  /* 0x00000010512c7825 */ /* 0x000fe400078e0038 */
[----:B------:R-:W1:Y:S08]  /*0b70*/  @P0 LDC.64 R42, c[0x0][0x398] ;  /* 0x0000e600ff2a0b82 */ /* 0x000e700000000a00 */
[----:B------:R-:W3:Y:S01]  /*0b80*/  @P1 LDC.64 R48, c[0x0][0x3a0] ;  /* 0x0000e800ff301b82 */ /* 0x000ee20000000a00 */
[----:B0-----:R-:W-:-:S05]  /*0b90*/  IMAD.WIDE.U32 R40, R80, 0x20, R84 ;  /* 0x0000002050287825 */ /* 0x001fca00078e0054 */
[----:B------:R0:W-:Y:S01]  /*0ba0*/  STG.E.128 desc[UR6][R40.64], R32 ;  /* 0x0000002028007986 */ /* 0x0001e2000c101d06 */
[----:B-1----:R-:W-:-:S03]  /*0bb0*/  @P0 IMAD.WIDE.U32 R42, R81, 0x10, R42 ;  /* 0x00000010512a0825 */ /* 0x002fc600078e002a */
[----:B------:R0:W-:Y:S04]  /*0bc0*/  STG.E.128 desc[UR6][R40.64+0x10], R36 ;  /* 0x0000102428007986 */ /* 0x0001e8000c101d06 */
[----:B------:R0:W5:Y:S01]  /*0bd0*/  @P0 LDG.E.128 R20, desc[UR6][R42.64] ;  /* 0x000000062a140981 */ /* 0x000162000c1e1d00 */
[----:B---3--:R-:W-:-:S03]  /*0be0*/  @P1 IMAD.WIDE.U32 R48, R81, 0x20, R48 ;  /* 0x0000002051301825 */ /* 0x008fc600078e0030 */
[----:B------:R-:W5:Y:S04]  /*0bf0*/  LDG.E.128 R44, desc[UR6][R44.64] ;  /* 0x000000062c2c7981 */ /* 0x000f68000c1e1d00 */
[----:B------:R0:W5:Y:S04]  /*0c00*/  @P1 LDG.E.128 R24, desc[UR6][R48.64] ;  /* 0x0000000630181981 */ /* 0x000168000c1e1d00 */
[----:B------:R0:W5:Y:S01]  /*0c10*/  @P1 LDG.E.128 R28, desc[UR6][R48.64+0x10] ;  /* 0x00001006301c1981 */ /* 0x000162000c1e1d00 */
[----:B------:R-:W-:Y:S05]  /*0c20*/  @!P0 BRA `(.L_x_10770) ;  /* 0x0000000000ec8947 */ /* 0x000fea0003800000 */
[----:B------:R-:W-:Y:S05]  /*0c30*/  @!P1 BRA `(.L_x_10771) ;  /* 0x0000000000849947 */ /* 0x000fea0003800000 */
[----:B-----5:R-:W-:Y:S02]  /*0c40*/  HADD2.F32 R0, -RZ, R44.H0_H0 ;  /* 0x2000002cff007230 */ /* 0x020fe40000004100 */
[----:B0-----:R-:W-:Y:S02]  /*0c50*/  HADD2.F32 R41, -RZ, R20.H0_H0 ;  /* 0x20000014ff297230 */ /* 0x001fe40000004100 */
[----:B------:R-:W-:Y:S02]  /*0c60*/  HADD2.F32 R44, -RZ, R44.H1_H1 ;  /* 0x3000002cff2c7230 */ /* 0x000fe40000004100 */
[----:B------:R-:W-:Y:S02]  /*0c70*/  HADD2.F32 R43, -RZ, R20.H1_H1 ;  /* 0x30000014ff2b7230 */ /* 0x000fe40000004100 */
        /* <DEDUP_REMOVED lines=12> */
[--C-:B------:R-:W-:Y:S02]  /*0d40*/  HADD2.F32 R53, -RZ, R23.reuse.H0_H0 ;  /* 0x20000017ff357230 */ /* 0x100fe40000004100 */
[----:B------:R-:W-:Y:S02]  /*0d50*/  HADD2.F32 R46, -RZ, R46.H1_H1 ;  /* 0x3000002eff2e7230 */ /* 0x000fe40000004100 */
[----:B------:R-:W-:Y:S01]  /*0d60*/  FADD.FTZ R45, R47, R42 ;  /* 0x0000002a2f2d7221 */ /* 0x000fe20000010000 */
[----:B------:R-:W-:Y:S02]  /*0d70*/  HADD2.F32 R51, -RZ, R22.H1_H1 ;  /* 0x30000016ff337230 */ /* 0x000fe40000004100 */
        /* <DEDUP_REMOVED lines=13> */
.L_x_10771:
[--C-:B0----5:R-:W-:Y:S02]  /*0e50*/  HADD2.F32 R42, -RZ, R45.reuse.H0_H0 ;  /* 0x2000002dff2a7230 */ /* 0x121fe40000004100 */
[----:B------:R-:W-:Y:S02]  /*0e60*/  HADD2.F32 R0, -RZ, R45.H1_H1 ;  /* 0x3000002dff007230 */ /* 0x000fe40000004100 */
[----:B------:R-:W-:Y:S02]  /*0e70*/  HADD2.F32 R45, -RZ, R21.H0_H0 ;  /* 0x20000015ff2d7230 */ /* 0x000fe40000004100 */
[----:B------:R-:W-:Y:S02]  /*0e80*/  HADD2.F32 R40, -RZ, R44.H0_H0 ;  /* 0x2000002cff287230 */ /* 0x000fe40000004100 */
[----:B------:R-:W-:Y:S02]  /*0e90*/  HADD2.F32 R41, -RZ, R20.H0_H0 ;  /* 0x20000014ff297230 */ /* 0x000fe40000004100 */
[----:B------:R-:W-:Y:S01]  /*0ea0*/  FADD.FTZ R42, R45, R42 ;  /* 0x0000002a2d2a7221 */ /* 0x000fe20000010000 */
[----:B------:R-:W-:-:S02]  /*0eb0*/  HADD2.F32 R44, -RZ, R44.H1_H1 ;  /* 0x3000002cff2c7230 */ /* 0x000fc40000004100 */
[----:B------:R-:W-:Y:S02]  /*0ec0*/  HADD2.F32 R43, -RZ, R20.H1_H1 ;  /* 0x30000014ff2b7230 */ /* 0x000fe40000004100 */
[----:B------:R-:W-:Y:S01]  /*0ed0*/  FADD.FTZ R40, R41, R40 ;  /* 0x0000002829287221 */ /* 0x000fe20000010000 */
[----:B------:R-:W-:Y:S02]  /*0ee0*/  HADD2.F32 R48, -RZ, R46.H0_H0 ;  /* 0x2000002eff307230 */ /* 0x000fe40000004100 */
[--C-:B------:R-:W-:Y:S02]  /*0ef0*/  HADD2.F32 R49, -RZ, R47.reuse.H0_H0 ;  /* 0x2000002fff317230 */ /* 0x100fe40000004100 */
[----:B------:R-:W-:Y:S01]  /*0f00*/  FADD.FTZ R41, R43, R44 ;  /* 0x0000002c2b297221 */ /* 0x000fe20000010000 */
[----:B------:R-:W-:Y:S02]  /*0f10*/  HADD2.F32 R51, -RZ, R47.H1_H1 ;  /* 0x3000002fff337230 */ /* 0x000fe40000004100 */
[----:B------:R-:W-:-:S02]  /*0f20*/  HADD2.F32 R45, -RZ, R22.H0_H0 ;  /* 0x20000016ff2d7230 */ /* 0x000fc40000004100 */
[----:B------:R-:W-:Y:S02]  /*0f30*/  HADD2.F32 R46, -RZ, R46.H1_H1 ;  /* 0x3000002eff2e7230 */ /* 0x000fe40000004100 */
[----:B------:R-:W-:Y:S02]  /*0f40*/  HADD2.F32 R47, -RZ, R22.H1_H1 ;  /* 0x30000016ff2f7230 */ /* 0x000fe40000004100 */
[----:B------:R-:W-:Y:S01]  /*0f50*/  FADD.FTZ R44, R45, R48 ;  /* 0x000000302d2c7221 */ /* 0x000fe20000010000 */
[----:B------:R-:W-:Y:S02]  /*0f60*/  HADD2.F32 R43, -RZ, R21.H1_H1 ;  /* 0x30000015ff2b7230 */ /* 0x000fe40000004100 */
[--C-:B------:R-:W-:Y:S02]  /*0f70*/  HADD2.F32 R50, -RZ, R23.reuse.H0_H0 ;  /* 0x20000017ff327230 */ /* 0x100fe40000004100 */
[----:B------:R-:W-:Y:S01]  /*0f80*/  FADD.FTZ R45, R47, R46 ;  /* 0x0000002e2f2d7221 */ /* 0x000fe20000010000 */
[----:B------:R-:W-:-:S02]  /*0f90*/  HADD2.F32 R52, -RZ, R23.H1_H1 ;  /* 0x30000017ff347230 */ /* 0x000fc40000004100 */
[----:B------:R-:W-:Y:S01]  /*0fa0*/  FADD.FTZ R43, R43, R0 ;  /* 0x000000002b2b7221 */ /* 0x000fe20000010000 */
[----:B------:R-:W-:Y:S02]  /*0fb0*/  FADD.FTZ R46, R50, R49 ;  /* 0x00000031322e7221 */ /* 0x000fe40000010000 */
[----:B------:R-:W-:Y:S01]  /*0fc0*/  FADD.FTZ R47, R52, R51 ;  /* 0x00000033342f7221 */ /* 0x000fe20000010000 */
[----:B------:R-:W-:Y:S06]  /*0fd0*/  BRA `(.L_x_10772) ;  /* 0x0000000000687947 */ /* 0x000fec0003800000 */
.L_x_10770:
[----:B------:R-:W-:Y:S05]  /*0fe0*/  @!P1 BRA `(.L_x_10773) ;  /* 0x0000000000449947 */ /* 0x000fea0003800000 */
[--C-:B0----5:R-:W-:Y:S02]  /*0ff0*/  HADD2.F32 R41, -RZ, R44.reuse.H0_H0 ;  /* 0x2000002cff297230 */ /* 0x121fe40000004100 */
        /* <DEDUP_REMOVED lines=16> */
.L_x_10773:
        /* <DEDUP_REMOVED lines=8> */
.L_x_10772:
[----:B------:R-:W0:Y:S01]  /*1180*/  @P0 LDC.64 R50, c[0x0][0x398] ;  /* 0x0000e600ff320b82 */ /* 0x000e220000000a00 */
[----:B------:R-:W-:Y:S01]  /*1190*/  IADD3 R82, PT, PT, R80, 0x200, RZ ;  /* 0x0000020050527810 */ /* 0x000fe20007ffe0ff */
[----:B------:R-:W-:-:S04]  /*11a0*/  IMAD.WIDE.U32 R48, R81, 0x20, R84 ;  /* 0x0000002051307825 */ /* 0x000fc800078e0054 */
[C---:B------:R-:W-:Y:S01]  /*11b0*/  IMAD.WIDE.U32 R52, R82.reuse, 0x10, R56 ;  /* 0x0000001052347825 */ /* 0x040fe200078e0038 */
[----:B------:R1:W-:Y:S01]  /*11c0*/  STG.E.128 desc[UR6][R48.64], R40 ;  /* 0x0000002830007986 */ /* 0x0003e2000c101d06 */
[----:B------:R-:W3:Y:S03]  /*11d0*/  @P1 LDC.64 R58, c[0x0][0x3a0] ;  /* 0x0000e800ff3a1b82 */ /* 0x000ee60000000a00 */
[----:B------:R1:W-:Y:S04]  /*11e0*/  STG.E.128 desc[UR6][R48.64+0x10], R44 ;  /* 0x0000102c30007986 */ /* 0x0003e8000c101d06 */
[----:B------:R-:W5:Y:S01]  /*11f0*/  LDG.E.128 R52, desc[UR6][R52.64] ;  /* 0x0000000634347981 */ /* 0x000f62000c1e1d00 */
[----:B0-----:R-:W-:-:S05]  /*1200*/  @P0 IMAD.WIDE.U32 R50, R82, 0x10, R50 ;  /* 0x0000001052320825 */ /* 0x001fca00078e0032 */
[----:B------:R1:W5:Y:S01]  /*1210*/  @P0 LDG.E.128 R20, desc[UR6][R50.64] ;  /* 0x0000000632140981 */ /* 0x000362000c1e1d00 */
[----:B---3--:R-:W-:-:S05]  /*1220*/  @P1 IMAD.WIDE.U32 R58, R82, 0x20, R58 ;  /* 0x00000020523a1825 */ /* 0x008fca00078e003a */
[----:B------:R1:W5:Y:S04]  /*1230*/  @P1 LDG.E.128 R24, desc[UR6][R58.64] ;  /* 0x000000063a181981 */ /* 0x000368000c1e1d00 */
[----:B------:R1:W5:Y:S01]  /*1240*/  @P1 LDG.E.128 R28, desc[UR6][R58.64+0x10] ;  /* 0x000010063a1c1981 */ /* 0x000362000c1e1d00 */
[----:B------:R-:W-:Y:S05]  /*1250*/  @!P0 BRA `(.L_x_10774) ;  /* 0x0000000000ec8947 */ /* 0x000fea0003800000 */
[----:B------:R-:W-:Y:S05]  /*1260*/  @!P1 BRA `(.L_x_10775) ;  /* 0x0000000000849947 */ /* 0x000fea0003800000 */
[----:B-----5:R-:W-:Y:S02]  /*1270*/  HADD2.F32 R0, -RZ, R52.H0_H0 ;  /* 0x20000034ff007230 */ /* 0x020fe40000004100 */
[----:B-1----:R-:W-:Y:S02]  /*1280*/  HADD2.F32 R49, -RZ, R20.H0_H0 ;  /* 0x20000014ff317230 */ /* 0x002fe40000004100 */
        /* <DEDUP_REMOVED lines=31> */
.L_x_10775:
[--C-:B-1---5:R-:W-:Y:S02]  /*1480*/  HADD2.F32 R50, -RZ, R53.reuse.H0_H0 ;  /* 0x20000035ff327230 */ /* 0x122fe40000004100 */
        /* <DEDUP_REMOVED lines=24> */
.L_x_10774:
[----:B------:R-:W-:Y:S05]  /*1610*/  @!P1 BRA `(.L_x_10777) ;  /* 0x0000000000449947 */ /* 0x000fea0003800000 */
[--C-:B-1---5:R-:W-:Y:S02]  /*1620*/  HADD2.F32 R49, -RZ, R52.reuse.H0_H0 ;  /* 0x20000034ff317230 */ /* 0x122fe40000004100 */
        /* <DEDUP_REMOVED lines=16> */
.L_x_10777:
        /* <DEDUP_REMOVED lines=8> */
.L_x_10776:
        /* <DEDUP_REMOVED lines=16> */
[----:B------:R-:W-:Y:S02]  /*18b0*/  HADD2.F32 R57, -RZ, R20.H0_H0 ;  /* 0x20000014ff397230 */ /* 0x000fe40000004100 */
[----:B------:R-:W-:Y:S02]  /*18c0*/  HADD2.F32 R60, -RZ, R60.H1_H1 ;  /* 0x3000003cff3c7230 */ /* 0x000fe40000004100 */
[--C-:B------:R-:W-:Y:S02]  /*18d0*/  HADD2.F32 R56, -RZ, R61.reuse.H0_H0 ;  /* 0x2000003dff387230 */ /* 0x100fe40000004100 */
[----:B------:R-:W-:Y:S01]  /*18e0*/  FADD.FTZ R57, R57, R0 ;  /* 0x0000000039397221 */ /* 0x000fe20000010000 */
[----:B-1----:R-:W-:Y:S02]  /*18f0*/  HADD2.F32 R59, -RZ, R20.H1_H1 ;  /* 0x30000014ff3b7230 */ /* 0x002fe40000004100 */
[----:B------:R-:W-:-:S02]  /*1900*/  HADD2.F32 R61, -RZ, R61.H1_H1 ;  /* 0x3000003dff3d7230 */ /* 0x000fc40000004100 */
[--C-:B------:R-:W-:Y:S02]  /*1910*/  HADD2.F32 R87, -RZ, R21.reuse.H0_H0 ;  /* 0x20000015ff577230 */ /* 0x100fe40000004100 */
[----:B------:R-:W-:Y:S01]  /*1920*/  FADD.FTZ R60, R59, R60 ;  /* 0x0000003c3b3c7221 */ /* 0x000fe20000010000 */
[----:B------:R-:W-:Y:S02]  /*1930*/  HADD2.F32 R0, -RZ, R21.H1_H1 ;  /* 0x30000015ff007230 */ /* 0x000fe40000004100 */
[----:B------:R-:W-:Y:S02]  /*1940*/  HADD2.F32 R58, -RZ, R63.H1_H1 ;  /* 0x3000003fff3a7230 */ /* 0x000fe40000004100 */
[----:B------:R-:W-:Y:S01]  /*1950*/  FADD.FTZ R59, R87, R56 ;  /* 0x00000038573b7221 */ /* 0x000fe20000010000 */
[----:B------:R-:W-:Y:S02]  /*1960*/  HADD2.F32 R56, -RZ, R62.H0_H0 ;  /* 0x2000003eff387230 */ /* 0x000fe40000004100 */
[----:B------:R-:W-:Y:S01]  /*1970*/  FADD.FTZ R0, R0, R61 ;  /* 0x0000003d00007221 */ /* 0x000fe20000010000 */
[----:B------:R-:W-:-:S02]  /*1980*/  HADD2.F32 R61, -RZ, R22.H0_H0 ;  /* 0x20000016ff3d7230 */ /* 0x000fc40000004100 */
[----:B------:R-:W-:Y:S02]  /*1990*/  HADD2.F32 R62, -RZ, R62.H1_H1 ;  /* 0x3000003eff3e7230 */ /* 0x000fe40000004100 */
[----:B------:R-:W-:Y:S02]  /*19a0*/  HADD2.F32 R87, -RZ, R22.H1_H1 ;  /* 0x30000016ff577230 */ /* 0x000fe40000004100 */
        /* <DEDUP_REMOVED lines=16> */
.L_x_10779:
[----:B-----5:R-:W-:Y:S02]  /*1ab0*/  HADD2.F32 R56, -RZ, R60.H0_H0 ;  /* 0x2000003cff387230 */ /* 0x020fe40000004100 */
[----:B------:R-:W-:Y:S02]  /*1ac0*/  HADD2.F32 R57, -RZ, R20.H0_H0 ;  /* 0x20000014ff397230 */ /* 0x000fe40000004100 */
[----:B-1----:R-:W-:Y:S02]  /*1ad0*/  HADD2.F32 R58, -RZ, R61.H0_H0 ;  /* 0x2000003dff3a7230 */ /* 0x002fe40000004100 */
[----:B------:R-:W-:Y:S02]  /*1ae0*/  HADD2.F32 R59, -RZ, R21.H0_H0 ;  /* 0x20000015ff3b7230 */ /* 0x000fe40000004100 */
[----:B------:R-:W-:Y:S01]  /*1af0*/  FADD.FTZ R56, R57, R56 ;  /* 0x0000003839387221 */ /* 0x000fe20000010000 */
[----:B------:R-:W-:Y:S02]  /*1b00*/  HADD2.F32 R60, -RZ, R60.H1_H1 ;  /* 0x3000003cff3c7230 */ /* 0x000fe40000004100 */
[----:B------:R-:W-:-:S02]  /*1b10*/  HADD2.F32 R61, -RZ, R61.H1_H1 ;  /* 0x3000003dff3d7230 */ /* 0x000fc40000004100 */
[----:B------:R-:W-:Y:S01]  /*1b20*/  FADD.FTZ R58, R59, R58 ;  /* 0x0000003a3b3a7221 */ /* 0x000fe20000010000 */
[----:B------:R-:W-:Y:S02]  /*1b30*/  HADD2.F32 R57, -RZ, R20.H1_H1 ;  /* 0x30000014ff397230 */ /* 0x000fe40000004100 */
[----:B------:R-:W-:Y:S02]  /*1b40*/  HADD2.F32 R0, -RZ, R21.H1_H1 ;  /* 0x30000015ff007230 */ /* 0x000fe40000004100 */
[----:B------:R-:W-:Y:S02]  /*1b50*/  HADD2.F32 R87, -RZ, R22.H1_H1 ;  /* 0x30000016ff577230 */ /* 0x000fe40000004100 */
[----:B------:R-:W-:Y:S01]  /*1b60*/  FADD.FTZ R57, R57, R60 ;  /* 0x0000003c39397221 */ /* 0x000fe20000010000 */
[----:B------:R-:W-:Y:S02]  /*1b70*/  HADD2.F32 R60, -RZ, R62.H0_H0 ;  /* 0x2000003eff3c7230 */ /* 0x000fe40000004100 */
[----:B------:R-:W-:Y:S01]  /*1b80*/  FADD.FTZ R59, R0, R61 ;  /* 0x0000003d003b7221 */ /* 0x000fe20000010000 */
[----:B------:R-:W-:-:S02]  /*1b90*/  HADD2.F32 R61, -RZ, R22.H0_H0 ;  /* 0x20000016ff3d7230 */ /* 0x000fc40000004100 */
[----:B------:R-:W-:Y:S02]  /*1ba0*/  HADD2.F32 R62, -RZ, R62.H1_H1 ;  /* 0x3000003eff3e7230 */ /* 0x000fe40000004100 */
[--C-:B------:R-:W-:Y:S02]  /*1bb0*/  HADD2.F32 R0, -RZ, R63.reuse.H1_H1 ;  /* 0x3000003fff007230 */ /* 0x100fe40000004100 */
[----:B------:R-:W-:Y:S01]  /*1bc0*/  FADD.FTZ R60, R61, R60 ;  /* 0x0000003c3d3c7221 */ /* 0x000fe20000010000 */
[----:B------:R-:W-:Y:S01]  /*1bd0*/  FADD.FTZ R61, R87, R62 ;  /* 0x0000003e573d7221 */ /* 0x000fe20000010000 */
[----:B------:R-:W-:Y:S02]  /*1be0*/  HADD2.F32 R62, -RZ, R63.H0_H0 ;  /* 0x2000003fff3e7230 */ /* 0x000fe40000004100 */
[--C-:B------:R-:W-:Y:S02]  /*1bf0*/  HADD2.F32 R63, -RZ, R23.reuse.H0_H0 ;  /* 0x20000017ff3f7230 */ /* 0x100fe40000004100 */
[----:B------:R-:W-:-:S03]  /*1c00*/  HADD2.F32 R87, -RZ, R23.H1_H1 ;  /* 0x30000017ff577230 */ /* 0x000fc60000004100 */
[----:B------:R-:W-:Y:S02]  /*1c10*/  FADD.FTZ R62, R63, R62 ;  /* 0x0000003e3f3e7221 */ /* 0x000fe40000010000 */
[----:B------:R-:W-:Y:S01]  /*1c20*/  FADD.FTZ R63, R87, R0 ;  /* 0x00000000573f7221 */ /* 0x000fe20000010000 */
[----:B------:R-:W-:Y:S06]  /*1c30*/  BRA `(.L_x_10780) ;  /* 0x0000000000687947 */ /* 0x000fec0003800000 */
.L_x_10778:
[----:B------:R-:W-:Y:S05]  /*1c40*/  @!P1 BRA `(.L_x_10781) ;  /* 0x0000000000449947 */ /* 0x000fea0003800000 */
[--C-:B-----5:R-:W-:Y:S02]  /*1c50*/  HADD2.F32 R57, -RZ, R60.reuse.H0_H0 ;  /* 0x2000003cff397230 */ /* 0x120fe40000004100 */
[----:B------:R-:W-:Y:S02]  /*1c60*/  HADD2.F32 R60, -RZ, R60.H1_H1 ;  /* 0x3000003cff3c7230 */ /* 0x000fe40000004100 */
[--C-:B-1----:R-:W-:Y:S02]  /*1c70*/  HADD2.F32 R59, -RZ, R61.reuse.H0_H0 ;  /* 0x2000003dff3b7230 */ /* 0x102fe40000004100 */
        /* <DEDUP_REMOVED lines=14> */
.L_x_10781:
[--C-:B-----5:R-:W-:Y:S02]  /*1d60*/  HADD2.F32 R56, -RZ, R60.reuse.H0_H0 ;  /* 0x2000003cff387230 */ /* 0x120fe40000004100 */
[----:B------:R-:W-:Y:S02]  /*1d70*/  HADD2.F32 R57, -RZ, R60.H1_H1 ;  /* 0x3000003cff397230 */ /* 0x000fe40000004100 */
[--C-:B-1----:R-:W-:Y:S02]  /*1d80*/  HADD2.F32 R58, -RZ, R61.reuse.H0_H0 ;  /* 0x2000003dff3a7230 */ /* 0x102fe40000004100 */
[----:B------:R-:W-:Y:S02]  /*1d90*/  HADD2.F32 R59, -RZ, R61.H1_H1 ;  /* 0x3000003dff3b7230 */ /* 0x000fe40000004100 */
[--C-:B------:R-:W-:Y:S02]  /*1da0*/  HADD2.F32 R60, -RZ, R62.reuse.H0_H0 ;  /* 0x2000003eff3c7230 */ /* 0x100fe40000004100 */
[----:B------:R-:W-:-:S02]  /*1db0*/  HADD2.F32 R61, -RZ, R62.H1_H1 ;  /* 0x3000003eff3d7230 */ /* 0x000fc40000004100 */
[--C-:B------:R-:W-:Y:S02]  /*1dc0*/  HADD2.F32 R62, -RZ, R63.reuse.H0_H0 ;  /* 0x2000003fff3e7230 */ /* 0x100fe40000004100 */
[----:B------:R-:W-:-:S07]  /*1dd0*/  HADD2.F32 R63, -RZ, R63.H1_H1 ;  /* 0x3000003fff3f7230 */ /* 0x000fce0000004100 */
.L_x_10780:
        /* <DEDUP_REMOVED lines=130> */
.L_x_10783:
[----:B--2---:R-:W-:Y:S05]  /*2600*/  BSYNC.RECONVERGENT B0 ;  /* 0x0000000000007941 */ /* 0x004fea0003800200 */
.L_x_10782:
        /* <DEDUP_REMOVED lines=15> */
.L_x_10785:
[----:B------:R-:W-:Y:S05]  /*2700*/  BSYNC.RECONVERGENT B0 ;  /* 0x0000000000007941 */ /* 0x000fea0003800200 */
.L_x_10784:
[----:B------:R-:W1:Y:S01]  /*2710*/  SHFL.DOWN PT, R87, R0, 0x4, 0x1f ;  /* 0x08801f0000577f89 */ /* 0x000e6200000e0000 */
[-C--:B------:R-:W-:Y:S01]  /*2720*/  I2FP.F32.U32 R91, R0.reuse ;  /* 0x00000000005b7245 */ /* 0x080fe20000201000 */
[----:B------:R-:W-:Y:S01]  /*2730*/  HADD2.F32 R92, -RZ, R73.H1_H1 ;  /* 0x30000049ff5c7230 */ /* 0x000fe20000004100 */
[----:B------:R-:W-:Y:S01]  /*2740*/  ISETP.NE.AND P1, PT, RZ, UR9, PT ;  /* 0x00000009ff007c0c */ /* 0x000fe2000bf25270 */
[----:B0-----:R-:W0:Y:S01]  /*2750*/  SHFL.DOWN PT, R89, R84, 0x4, 0x1f ;  /* 0x08801f0054597f89 */ /* 0x001e2200000e0000 */
[----:B------:R-:W-:Y:S01]  /*2760*/  ISETP.NE.AND P2, PT, R2, RZ, PT ;  /* 0x000000ff0200720c */ /* 0x000fe20003f45270 */
[----:B------:R-:W-:Y:S01]  /*2770*/  HADD2.F32 R96, -RZ, R74.H1_H1 ;  /* 0x3000004aff607230 */ /* 0x000fe20000004100 */
[----:B------:R-:W-:Y:S01]  /*2780*/  UPLOP3.LUT UP1, UPT, UPT, UPT, UP1, 0x40, 0x4 ;  /* 0x000000000004789c */ /* 0x000fe20003f2e810 */
[----:B------:R-:W-:Y:S01]  /*2790*/  HADD2.F32 R94, -RZ, R75.H0_H0 ;  /* 0x2000004bff5e7230 */ /* 0x000fe20000004100 */
        /* <DEDUP_REMOVED lines=33> */
[----:B------:R-:W-:-:S03]  /*29b0*/  HADD2.F32 R88, -RZ, R3.H1_H1 ;  /* 0x30000003ff587230 */ /* 0x000fc60000004100 */
        /* <DEDUP_REMOVED lines=9> */
[----:B------:R-:W-:-:S04]  /*2a50*/  FMUL.FTZ R89, R84, R89 ;  /* 0x0000005954597220 */ /* 0x000fc80000410000 */
[----:B------:R-:W-:Y:S01]  /*2a60*/  FMUL.FTZ R89, R89, R91 ;  /* 0x0000005b59597220 */ /* 0x000fe20000410000 */
[----:B------:R-:W1:Y:S01]  /*2a70*/  SHFL.IDX PT, R93, R93, RZ, 0x1f ;  /* 0x00001fff5d5d7589 */ /* 0x000e6200000e0000 */
[----:B0-----:R-:W-:Y:S02]  /*2a80*/  FADD.FTZ R87, R0, R87 ;  /* 0x0000005700577221 */ /* 0x001fe40000010000 */
[----:B------:R-:W0:Y:S02]  /*2a90*/  LDC R0, c[0x0][0x448] ;  /* 0x00011200ff007b82 */ /* 0x000e240000000800 */
[----:B------:R-:W-:Y:S01]  /*2aa0*/  FFMA.FTZ R89, R90, R89, R87 ;  /* 0x000000595a597223 */ /* 0x000fe20000010057 */
[----:B------:R-:W-:Y:S02]  /*2ab0*/  HADD2.F32 R90, -RZ, R16.H1_H1 ;  /* 0x30000010ff5a7230 */ /* 0x000fe40000004100 */
[----:B-1----:R-:W-:-:S03]  /*2ac0*/  FMUL.FTZ R84, R93, R93 ;  /* 0x0000005d5d547220 */ /* 0x002fc60000410000 */
[----:B------:R-:W0:Y:S01]  /*2ad0*/  SHFL.IDX PT, R89, R89, RZ, 0x1f ;  /* 0x00001fff59597589 */ /* 0x000e2200000e0000 */
[----:B------:R-:W1:Y:S01]  /*2ae0*/  @!P2 LDC.64 R86, c[0x0][0x3c0] ;  /* 0x0000f000ff56ab82 */ /* 0x000e620000000a00 */
[----:B------:R-:W-:Y:S02]  /*2af0*/  FSEL R85, R84, RZ, P1 ;  /* 0x000000ff54557208 */ /* 0x000fe40000800000 */
[----:B------:R-:W-:-:S05]  /*2b00*/  FSEL R84, R93, RZ, !P1 ;  /* 0x000000ff5d547208 */ /* 0x000fca0004800000 */
        /* <DEDUP_REMOVED lines=14> */
[----:B0-----:R-:W-:Y:S01]  /*2bf0*/  FFMA.FTZ R0, R89, UR12, R0 ;  /* 0x0000000c59007c23 */ /* 0x001fe20008010000 */
[----:B------:R-:W-:-:S02]  /*2c00*/  HADD2.F32 R89, -RZ, R16.H0_H0 ;  /* 0x20000010ff597230 */ /* 0x000fc40000004100 */
[----:B------:R-:W-:Y:S01]  /*2c10*/  FADD.FTZ R61, -R84, R61 ;  /* 0x0000003d543d7221 */ /* 0x000fe20000010100 */
[----:B-1----:R-:W-:-:S04]  /*2c20*/  @!P2 IMAD.WIDE R86, R79, 0x4, R86 ;  /* 0x000000044f56a825 */ /* 0x002fc800078e0256 */
[----:B------:R-:W-:Y:S01]  /*2c30*/  FADD.FTZ R0, R0, R85 ;  /* 0x0000005500007221 */ /* 0x000fe20000010000 */
[C---:B------:R-:W-:Y:S01]  /*2c40*/  FADD.FTZ R85, -R84.reuse, R32 ;  /* 0x0000002054557221 */ /* 0x040fe20000010100 */
[----:B------:R-:W-:Y:S01]  /*2c50*/  FADD.FTZ R63, -R84, R63 ;  /* 0x0000003f543f7221 */ /* 0x000fe20000010100 */
[----:B------:R0:W-:Y:S03]  /*2c60*/  @!P2 STG.E desc[UR6][R86.64], R93 ;  /* 0x0000005d5600a986 */ /* 0x0001e6000c101906 */
[----:B------:R-:W1:Y:S01]  /*2c70*/  MUFU.RSQ R0, R0 ;  /* 0x0000000000007308 */ /* 0x000e620000001400 */
[----:B0-----:R-:W-:Y:S02]  /*2c80*/  HADD2.F32 R86, -RZ, R17.H0_H0 ;  /* 0x20000011ff567230 */ /* 0x001fe40000004100 */
[----:B------:R-:W-:Y:S02]  /*2c90*/  HADD2.F32 R87, -RZ, R18.H0_H0 ;  /* 0x20000012ff577230 */ /* 0x000fe40000004100 */
[----:B-1----:R-:W-:Y:S01]  /*2ca0*/  FMUL.FTZ R32, R0, R85 ;  /* 0x0000005500207220 */ /* 0x002fe20000410000 */
[----:B------:R-:W-:-:S02]  /*2cb0*/  HADD2.F32 R85, -RZ, R3.H0_H0 ;  /* 0x20000003ff557230 */ /* 0x000fc40000004100 */
[C---:B------:R-:W-:Y:S01]  /*2cc0*/  FMUL.FTZ R33, R0.reuse, R33 ;  /* 0x0000002100217220 */ /* 0x040fe20000410000 */
[C---:B------:R-:W-:Y:S01]  /*2cd0*/  FMUL.FTZ R35, R0.reuse, R35 ;  /* 0x0000002300237220 */ /* 0x040fe20000410000 */
[C---:B------:R-:W-:Y:S01]  /*2ce0*/  FMUL.FTZ R37, R0.reuse, R37 ;  /* 0x0000002500257220 */ /* 0x040fe20000410000 */
[----:B------:R-:W-:Y:S01]  /*2cf0*/  FMUL.FTZ R41, R0, R41 ;  /* 0x0000002900297220 */ /* 0x000fe20000410000 */
[----:B------:R-:W-:Y:S01]  /*2d00*/  FFMA.FTZ R32, R32, R85, R89 ;  /* 0x0000005520207223 */ /* 0x000fe20000010059 */
[----:B------:R-:W-:Y:S01]  /*2d10*/  FFMA.FTZ R85, R33, R88, R90 ;  /* 0x0000005821557223 */ /* 0x000fe2000001005a */
[----:B------:R-:W-:Y:S01]  /*2d20*/  FADD.FTZ R33, -R84, R34 ;  /* 0x0000002254217221 */ /* 0x000fe20000010100 */
[----:B------:R-:W-:Y:S02]  /*2d30*/  HADD2.F32 R34, -RZ, R64.H0_H0 ;  /* 0x20000040ff227230 */ /* 0x000fe40000004100 */
[----:B------:R-:W-:Y:S01]  /*2d40*/  FMUL.FTZ R43, R0, R43 ;  /* 0x0000002b002b7220 */ /* 0x000fe20000410000 */
[----:B------:R-:W-:-:S02]  /*2d50*/  HADD2.F32 R88, -RZ, R18.H1_H1 ;  /* 0x30000012ff587230 */ /* 0x000fc40000004100 */
[C---:B------:R-:W-:Y:S01]  /*2d60*/  FMUL.FTZ R33, R0.reuse, R33 ;  /* 0x0000002100217220 */ /* 0x040fe20000410000 */
[C---:B------:R-:W-:Y:S01]  /*2d70*/  FMUL.FTZ R45, R0.reuse, R45 ;  /* 0x0000002d002d7220 */ /* 0x040fe20000410000 */
[C---:B------:R-:W-:Y:S01]  /*2d80*/  FMUL.FTZ R47, R0.reuse, R47 ;  /* 0x0000002f002f7220 */ /* 0x040fe20000410000 */
[----:B------:R-:W-:Y:S02]  /*2d90*/  HADD2.F32 R90, -RZ, R72.H1_H1 ;  /* 0x30000048ff5a7230 */ /* 0x000fe40000004100 */
[----:B------:R-:W-:Y:S01]  /*2da0*/  FFMA.FTZ R33, R33, R34, R86 ;  /* 0x0000002221217223 */ /* 0x000fe20000010056 */
[----:B------:R-:W-:Y:S02]  /*2db0*/  HADD2.F32 R86, -RZ, R64.H1_H1 ;  /* 0x30000040ff567230 */ /* 0x000fe40000004100 */
[C---:B------:R-:W-:Y:S01]  /*2dc0*/  FMUL.FTZ R51, R0.reuse, R51 ;  /* 0x0000003300337220 */ /* 0x040fe20000410000 */
[----:B------:R-:W-:Y:S02]  /*2dd0*/  HADD2.F32 R34, -RZ, R17.H1_H1 ;  /* 0x30000011ff227230 */ /* 0x000fe40000004100 */
[C---:B------:R-:W-:Y:S01]  /*2de0*/  FMUL.FTZ R53, R0.reuse, R53 ;  /* 0x0000003500357220 */ /* 0x040fe20000410000 */
[C---:B------:R-:W-:Y:S01]  /*2df0*/  FMUL.FTZ R55, R0.reuse, R55 ;  /* 0x0000003700377220 */ /* 0x040fe20000410000 */
[C---:B------:R-:W-:Y:S01]  /*2e00*/  FMUL.FTZ R57, R0.reuse, R57 ;  /* 0x0000003900397220 */ /* 0x040fe20000410000 */
[----:B------:R-:W-:Y:S01]  /*2e10*/  FMUL.FTZ R59, R0, R59 ;  /* 0x0000003b003b7220 */ /* 0x000fe20000410000 */
[----:B------:R-:W-:Y:S01]  /*2e20*/  FFMA.FTZ R86, R35, R86, R34 ;  /* 0x0000005623567223 */ /* 0x000fe20000010022 */
[----:B------:R-:W-:Y:S01]  /*2e30*/  FADD.FTZ R35, -R84, R36 ;  /* 0x0000002454237221 */ /* 0x000fe20000010100 */
[----:B------:R-:W-:-:S02]  /*2e40*/  HADD2.F32 R36, -RZ, R65.H1_H1 ;  /* 0x30000041ff247230 */ /* 0x000fc40000004100 */
[C---:B------:R-:W-:Y:S01]  /*2e50*/  FMUL.FTZ R61, R0.reuse, R61 ;  /* 0x0000003d003d7220 */ /* 0x040fe20000410000 */
[C---:B------:R-:W-:Y:S01]  /*2e60*/  FMUL.FTZ R63, R0.reuse, R63 ;  /* 0x0000003f003f7220 */ /* 0x040fe20000410000 */
[----:B------:R-:W-:Y:S01]  /*2e70*/  FMUL.FTZ R34, R0, R35 ;  /* 0x0000002300227220 */ /* 0x000fe20000410000 */
[----:B------:R-:W-:Y:S02]  /*2e80*/  HADD2.F32 R35, -RZ, R65.H0_H0 ;  /* 0x20000041ff237230 */ /* 0x000fe40000004100 */
[----:B------:R-:W-:Y:S01]  /*2e90*/  FFMA.FTZ R37, R37, R36, R88 ;  /* 0x0000002425257223 */ /* 0x000fe20000010058 */
[----:B------:R-:W-:Y:S01]  /*2ea0*/  HADD2.F32 R36, -RZ, R66.H0_H0 ;  /* 0x20000042ff247230 */ /* 0x000fe20000004100 */
[----:B------:R-:W-:Y:S01]  /*2eb0*/  F2FP.F16.F32.PACK_AB R33, R86, R33 ;  /* 0x000000215621723e */ /* 0x000fe200000000ff */
[----:B------:R-:W-:Y:S02]  /*2ec0*/  HADD2.F32 R88, -RZ, R12.H1_H1 ;  /* 0x3000000cff587230 */ /* 0x000fe40000004100 */
[----:B------:R-:W-:Y:S01]  /*2ed0*/  FFMA.FTZ R34, R34, R35, R87 ;  /* 0x0000002322227223 */ /* 0x000fe20000010057 */
[----:B------:R-:W-:Y:S01]  /*2ee0*/  FADD.FTZ R35, -R84, R38 ;  /* 0x0000002654237221 */ /* 0x000fe20000010100 */
[--C-:B------:R-:W-:Y:S01]  /*2ef0*/  HADD2.F32 R38, -RZ, R19.reuse.H0_H0 ;  /* 0x20000013ff267230 */ /* 0x100fe20000004100 */
[----:B------:R-:W-:Y:S01]  /*2f00*/  F2FP.F16.F32.PACK_AB R32, R85, R32 ;  /* 0x000000205520723e */ /* 0x000fe200000000ff */
[----:B------:R-:W-:-:S02]  /*2f10*/  HADD2.F32 R87, -RZ, R19.H1_H1 ;  /* 0x30000013ff577230 */ /* 0x000fc40000004100 */
[----:B------:R-:W-:Y:S01]  /*2f20*/  FMUL.FTZ R35, R0, R35 ;  /* 0x0000002300237220 */ /* 0x000fe20000410000 */
[----:B------:R-:W-:-:S03]  /*2f30*/  F2FP.F16.F32.PACK_AB R34, R37, R34 ;  /* 0x000000222522723e */ /* 0x000fc600000000ff */
[----:B------:R-:W-:Y:S01]  /*2f40*/  FFMA.FTZ R35, R35, R36, R38 ;  /* 0x0000002423237223 */ /* 0x000fe20000010026 */
[----:B------:R-:W-:Y:S01]  /*2f50*/  FMUL.FTZ R38, R0, R39 ;  /* 0x0000002700267220 */ /* 0x000fe20000410000 */
[----:B------:R-:W-:-:S05]  /*2f60*/  HADD2.F32 R39, -RZ, R66.H1_H1 ;  /* 0x30000042ff277230 */ /* 0x000fca0000004100 */
[----:B------:R-:W-:Y:S01]  /*2f70*/  FFMA.FTZ R38, R38, R39, R87 ;  /* 0x0000002726267223 */ /* 0x000fe20000010057 */
[----:B------:R-:W-:Y:S01]  /*2f80*/  FADD.FTZ R39, -R84, R40 ;  /* 0x0000002854277221 */ /* 0x000fe20000010100 */
[----:B------:R-:W-:Y:S02]  /*2f90*/  HADD2.F32 R87, -RZ, R12.H0_H0 ;  /* 0x2000000cff577230 */ /* 0x000fe40000004100 */
[--C-:B------:R-:W-:Y:S02]  /*2fa0*/  HADD2.F32 R40, -RZ, R67.reuse.H1_H1 ;  /* 0x30000043ff287230 */ /* 0x100fe40000004100 */
[----:B------:R-:W-:Y:S01]  /*2fb0*/  FMUL.FTZ R36, R0, R39 ;  /* 0x0000002700247220 */ /* 0x000fe20000410000 */
[----:B------:R-:W-:Y:S01]  /*2fc0*/  HADD2.F32 R39, -RZ, R67.H0_H0 ;  /* 0x20000043ff277230 */ /* 0x000fe20000004100 */
[----:B------:R-:W-:Y:S01]  /*2fd0*/  F2FP.F16.F32.PACK_AB R35, R38, R35 ;  /* 0x000000232623723e */ /* 0x000fe200000000ff */
[----:B------:R-:W-:Y:S01]  /*2fe0*/  FFMA.FTZ R41, R41, R40, R88 ;  /* 0x0000002829297223 */ /* 0x000fe20000010058 */
[----:B------:R-:W-:-:S02]  /*2ff0*/  HADD2.F32 R40, -RZ, R68.H0_H0 ;  /* 0x20000044ff287230 */ /* 0x000fc40000004100 */
[----:B------:R-:W-:Y:S01]  /*3000*/  FFMA.FTZ R36, R36, R39, R87 ;  /* 0x0000002724247223 */ /* 0x000fe20000010057 */
[----:B------:R-:W-:Y:S01]  /*3010*/  FADD.FTZ R39, -R84, R42 ;  /* 0x0000002a54277221 */ /* 0x000fe20000010100 */
[--C-:B------:R-:W-:Y:S02]  /*3020*/  HADD2.F32 R42, -RZ, R13.reuse.H0_H0 ;  /* 0x2000000dff2a7230 */ /* 0x100fe40000004100 */
[----:B------:R-:W-:Y:S02]  /*3030*/  HADD2.F32 R88, -RZ, R13.H1_H1 ;  /* 0x3000000dff587230 */ /* 0x000fe40000004100 */
[----:B------:R-:W-:Y:S01]  /*3040*/  FMUL.FTZ R39, R0, R39 ;  /* 0x0000002700277220 */ /* 0x000fe20000410000 */
[----:B------:R-:W-:-:S03]  /*3050*/  F2FP.F16.F32.PACK_AB R36, R41, R36 ;  /* 0x000000242924723e */ /* 0x000fc600000000ff */
[----:B------:R-:W-:Y:S01]  /*3060*/  FFMA.FTZ R40, R39, R40, R42 ;  /* 0x0000002827287223 */ /* 0x000fe2000001002a */
[----:B------:R-:W-:Y:S02]  /*3070*/  HADD2.F32 R42, -RZ, R68.H1_H1 ;  /* 0x30000044ff2a7230 */ /* 0x000fe40000004100 */
[----:B------:R-:W-:Y:S01]  /*3080*/  FADD.FTZ R39, -R84, R44 ;  /* 0x0000002c54277221 */ /* 0x000fe20000010100 */
[--C-:B------:R-:W-:Y:S02]  /*3090*/  HADD2.F32 R44, -RZ, R14.reuse.H0_H0 ;  /* 0x2000000eff2c7230 */ /* 0x100fe40000004100 */
[----:B------:R-:W-:Y:S01]  /*30a0*/  FFMA.FTZ R43, R43, R42, R88 ;  /* 0x0000002a2b2b7223 */ /* 0x000fe20000010058 */
[----:B------:R-:W-:Y:S02]  /*30b0*/  HADD2.F32 R42, -RZ, R69.H0_H0 ;  /* 0x20000045ff2a7230 */ /* 0x000fe40000004100 */
[----:B------:R-:W-:Y:S01]  /*30c0*/  FMUL.FTZ R39, R0, R39 ;  /* 0x0000002700277220 */ /* 0x000fe20000410000 */
[----:B------:R-:W-:Y:S01]  /*30d0*/  HADD2.F32 R88, -RZ, R14.H1_H1 ;  /* 0x3000000eff587230 */ /* 0x000fe20000004100 */
[----:B------:R-:W-:-:S02]  /*30e0*/  F2FP.F16.F32.PACK_AB R37, R43, R40 ;  /* 0x000000282b25723e */ /* 0x000fc400000000ff */
[----:B------:R-:W-:Y:S01]  /*30f0*/  FFMA.FTZ R42, R39, R42, R44 ;  /* 0x0000002a272a7223 */ /* 0x000fe2000001002c */
[----:B------:R-:W-:Y:S02]  /*3100*/  HADD2.F32 R44, -RZ, R69.H1_H1 ;  /* 0x30000045ff2c7230 */ /* 0x000fe40000004100 */
[----:B------:R-:W-:Y:S01]  /*3110*/  FADD.FTZ R39, -R84, R46 ;  /* 0x0000002e54277221 */ /* 0x000fe20000010100 */
[----:B------:R-:W-:Y:S02]  /*3120*/  HADD2.F32 R46, -RZ, R15.H0_H0 ;  /* 0x2000000fff2e7230 */ /* 0x000fe40000004100 */
[----:B------:R-:W-:Y:S01]  /*3130*/  FFMA.FTZ R87, R45, R44, R88 ;  /* 0x0000002c2d577223 */ /* 0x000fe20000010058 */
[--C-:B------:R-:W-:Y:S02]  /*3140*/  HADD2.F32 R44, -RZ, R70.reuse.H0_H0 ;  /* 0x20000046ff2c7230 */ /* 0x100fe40000004100 */
[----:B------:R-:W-:Y:S01]  /*3150*/  FMUL.FTZ R39, R0, R39 ;  /* 0x0000002700277220 */ /* 0x000fe20000410000 */
[----:B------:R-:W-:-:S02]  /*3160*/  HADD2.F32 R88, -RZ, R70.H1_H1 ;  /* 0x30000046ff587230 */ /* 0x000fc40000004100 */
[----:B------:R-:W-:Y:S01]  /*3170*/  FADD.FTZ R45, -R84, R48 ;  /* 0x00000030542d7221 */ /* 0x000fe20000010100 */
[--C-:B------:R-:W-:Y:S02]  /*3180*/  HADD2.F32 R48, -RZ, R8.reuse.H1_H1 ;  /* 0x30000008ff307230 */ /* 0x100fe40000004100 */
[----:B------:R-:W-:Y:S01]  /*3190*/  FFMA.FTZ R39, R39, R44, R46 ;  /* 0x0000002c27277223 */ /* 0x000fe2000001002e */
[----:B------:R-:W-:Y:S02]  /*31a0*/  HADD2.F32 R44, -RZ, R15.H1_H1 ;  /* 0x3000000fff2c7230 */ /* 0x000fe40000004100 */
[----:B------:R-:W-:Y:S01]  /*31b0*/  FMUL.FTZ R45, R0, R45 ;  /* 0x0000002d002d7220 */ /* 0x000fe20000410000 */
[----:B------:R-:W-:Y:S01]  /*31c0*/  HADD2.F32 R46, -RZ, R71.H0_H0 ;  /* 0x20000047ff2e7230 */ /* 0x000fe20000004100 */
[----:B------:R-:W-:Y:S01]  /*31d0*/  F2FP.F16.F32.PACK_AB R38, R87, R42 ;  /* 0x0000002a5726723e */ /* 0x000fe200000000ff */
[----:B------:R-:W-:Y:S01]  /*31e0*/  FFMA.FTZ R88, R47, R88, R44 ;  /* 0x000000582f587223 */ /* 0x000fe2000001002c */
[----:B------:R-:W-:-:S02]  /*31f0*/  HADD2.F32 R44, -RZ, R8.H0_H0 ;  /* 0x20000008ff2c7230 */ /* 0x000fc40000004100 */
[----:B------:R-:W-:Y:S02]  /*3200*/  FMUL.FTZ R47, R0, R49 ;  /* 0x00000031002f7220 */ /* 0x000fe40000410000 */
[----:B------:R-:W-:Y:S01]  /*3210*/  F2FP.F16.F32.PACK_AB R39, R88, R39 ;  /* 0x000000275827723e */ /* 0x000fe200000000ff */
[----:B------:R-:W-:Y:S01]  /*3220*/  FFMA.FTZ R46, R45, R46, R44 ;  /* 0x0000002e2d2e7223 */ /* 0x000fe2000001002c */
[----:B------:R-:W-:Y:S02]  /*3230*/  HADD2.F32 R44, -RZ, R71.H1_H1 ;  /* 0x30000047ff2c7230 */ /* 0x000fe40000004100 */
[----:B------:R-:W-:-:S03]  /*3240*/  FADD.FTZ R45, -R84, R50 ;  /* 0x00000032542d7221 */ /* 0x000fc60000010100 */
[----:B------:R-:W-:Y:S01]  /*3250*/  FFMA.FTZ R47, R47, R44, R48 ;  /* 0x0000002c2f2f7223 */ /* 0x000fe20000010030 */
[----:B------:R-:W-:Y:S02]  /*3260*/  HADD2.F32 R44, -RZ, R72.H0_H0 ;  /* 0x20000048ff2c7230 */ /* 0x000fe40000004100 */
[----:B------:R-:W-:Y:S01]  /*3270*/  FMUL.FTZ R45, R0, R45 ;  /* 0x0000002d002d7220 */ /* 0x000fe20000410000 */
[----:B------:R-:W-:Y:S01]  /*3280*/  HADD2.F32 R48, -RZ, R9.H0_H0 ;  /* 0x20000009ff307230 */ /* 0x000fe20000004100 */
[----:B------:R-:W-:-:S04]  /*3290*/  F2FP.F16.F32.PACK_AB R40, R47, R46 ;  /* 0x0000002e2f28723e */ /* 0x000fc800000000ff */
[----:B------:R-:W-:Y:S01]  /*32a0*/  FFMA.FTZ R89, R45, R44, R48 ;  /* 0x0000002c2d597223 */ /* 0x000fe20000010030 */
[----:B------:R-:W-:Y:S02]  /*32b0*/  HADD2.F32 R44, -RZ, R9.H1_H1 ;  /* 0x30000009ff2c7230 */ /* 0x000fe40000004100 */
[----:B------:R-:W-:Y:S01]  /*32c0*/  FADD.FTZ R45, -R84, R52 ;  /* 0x00000034542d7221 */ /* 0x000fe20000010100 */
[----:B------:R-:W-:Y:S02]  /*32d0*/  HADD2.F32 R48, -RZ, R10.H0_H0 ;  /* 0x2000000aff307230 */ /* 0x000fe40000004100 */
[----:B------:R-:W-:Y:S01]  /*32e0*/  FFMA.FTZ R90, R51, R90, R44 ;  /* 0x0000005a335a7223 */ /* 0x000fe2000001002c */
[----:B------:R-:W-:Y:S02]  /*32f0*/  HADD2.F32 R44, -RZ, R73.H0_H0 ;  /* 0x20000049ff2c7230 */ /* 0x000fe40000004100 */
[----:B------:R-:W-:Y:S02]  /*3300*/  FMUL.FTZ R45, R0, R45 ;  /* 0x0000002d002d7220 */ /* 0x000fe40000410000 */
[----:B------:R-:W-:-:S02]  /*3310*/  F2FP.F16.F32.PACK_AB R41, R90, R89 ;  /* 0x000000595a29723e */ /* 0x000fc400000000ff */
        /* <DEDUP_REMOVED lines=11> */
[--C-:B------:R-:W-:Y:S02]  /*33d0*/  HADD2.F32 R48, -RZ, R4.reuse.H1_H1 ;  /* 0x30000004ff307230 */ /* 0x100fe40000004100 */
[----:B------:R-:W-:Y:S01]  /*33e0*/  FFMA.FTZ R96, R55, R96, R44 ;  /* 0x0000006037607223 */ /* 0x000fe2000001002c */
[----:B------:R-:W-:Y:S02]  /*33f0*/  HADD2.F32 R44, -RZ, R4.H0_H0 ;  /* 0x20000004ff2c7230 */ /* 0x000fe40000004100 */
[----:B------:R-:W-:Y:S01]  /*3400*/  FMUL.FTZ R45, R0, R45 ;  /* 0x0000002d002d7220 */ /* 0x000fe20000410000 */
[----:B------:R-:W0:Y:S01]  /*3410*/  LDC.64 R54, c[0x0][0x428] ;  /* 0x00010a00ff367b82 */ /* 0x000e220000000a00 */
[----:B------:R-:W-:-:S02]  /*3420*/  F2FP.F16.F32.PACK_AB R43, R96, R93 ;  /* 0x0000005d602b723e */ /* 0x000fc400000000ff */
[----:B------:R-:W-:Y:S01]  /*3430*/  FFMA.FTZ R94, R45, R94, R44 ;  /* 0x0000005e2d5e7223 */ /* 0x000fe2000001002c */
[----:B------:R-:W-:Y:S02]  /*3440*/  HADD2.F32 R44, -RZ, R75.H1_H1 ;  /* 0x3000004bff2c7230 */ /* 0x000fe40000004100 */
[----:B------:R-:W-:Y:S01]  /*3450*/  FADD.FTZ R45, -R84, R58 ;  /* 0x0000003a542d7221 */ /* 0x000fe20000010100 */
[--C-:B------:R-:W-:Y:S02]  /*3460*/  HADD2.F32 R58, -RZ, R76.reuse.H0_H0 ;  /* 0x2000004cff3a7230 */ /* 0x100fe40000004100 */
[----:B------:R-:W-:Y:S01]  /*3470*/  FFMA.FTZ R95, R57, R44, R48 ;  /* 0x0000002c395f7223 */ /* 0x000fe20000010030 */
[--C-:B------:R-:W-:Y:S02]  /*3480*/  HADD2.F32 R44, -RZ, R5.reuse.H0_H0 ;  /* 0x20000005ff2c7230 */ /* 0x100fe40000004100 */
[----:B------:R-:W-:Y:S01]  /*3490*/  FMUL.FTZ R45, R0, R45 ;  /* 0x0000002d002d7220 */ /* 0x000fe20000410000 */
[----:B------:R-:W-:Y:S01]  /*34a0*/  HADD2.F32 R48, -RZ, R5.H1_H1 ;  /* 0x30000005ff307230 */ /* 0x000fe20000004100 */
[----:B------:R-:W1:Y:S02]  /*34b0*/  LDC.64 R56, c[0x0][0x380] ;  /* 0x0000e000ff387b82 */ /* 0x000e640000000a00 */
[----:B------:R-:W-:Y:S01]  /*34c0*/  FFMA.FTZ R58, R45, R58, R44 ;  /* 0x0000003a2d3a7223 */ /* 0x000fe2000001002c */
[----:B------:R-:W-:-:S02]  /*34d0*/  HADD2.F32 R44, -RZ, R76.H1_H1 ;  /* 0x3000004cff2c7230 */ /* 0x000fc40000004100 */
[----:B------:R-:W-:Y:S01]  /*34e0*/  FADD.FTZ R45, -R84, R60 ;  /* 0x0000003c542d7221 */ /* 0x000fe20000010100 */
[----:B------:R-:W-:Y:S02]  /*34f0*/  HADD2.F32 R60, -RZ, R77.H0_H0 ;  /* 0x2000004dff3c7230 */ /* 0x000fe40000004100 */
[----:B------:R-:W-:Y:S01]  /*3500*/  FFMA.FTZ R59, R59, R44, R48 ;  /* 0x0000002c3b3b7223 */ /* 0x000fe20000010030 */
[--C-:B------:R-:W-:Y:S02]  /*3510*/  HADD2.F32 R44, -RZ, R6.reuse.H0_H0 ;  /* 0x20000006ff2c7230 */ /* 0x100fe40000004100 */
[----:B------:R-:W-:Y:S01]  /*3520*/  FMUL.FTZ R45, R0, R45 ;  /* 0x0000002d002d7220 */ /* 0x000fe20000410000 */
[----:B------:R-:W-:Y:S02]  /*3530*/  HADD2.F32 R48, -RZ, R6.H1_H1 ;  /* 0x30000006ff307230 */ /* 0x000fe40000004100 */
[----:B0-----:R-:W-:-:S04]  /*3540*/  IMAD.WIDE.U32 R50, R81, 0x10, R54 ;  /* 0x0000001051327825 */ /* 0x001fc800078e0036 */
[----:B------:R-:W-:Y:S01]  /*3550*/  FFMA.FTZ R60, R45, R60, R44 ;  /* 0x0000003c2d3c7223 */ /* 0x000fe2000001002c */
[----:B------:R-:W-:Y:S01]  /*3560*/  FADD.FTZ R45, -R84, R62 ;  /* 0x0000003e542d7221 */ /* 0x000fe20000010100 */
[----:B------:R-:W-:-:S03]  /*3570*/  HADD2.F32 R44, -RZ, R77.H1_H1 ;  /* 0x3000004dff2c7230 */ /* 0x000fc60000004100 */
[----:B------:R-:W-:Y:S01]  /*3580*/  FMUL.FTZ R45, R0, R45 ;  /* 0x0000002d002d7220 */ /* 0x000fe20000410000 */
[----:B------:R-:W-:-:S04]  /*3590*/  IMAD.WIDE.U32 R52, R82, 0x10, R54 ;  /* 0x0000001052347825 */ /* 0x000fc800078e0036 */
[----:B------:R-:W-:Y:S01]  /*35a0*/  FFMA.FTZ R61, R61, R44, R48 ;  /* 0x0000002c3d3d7223 */ /* 0x000fe20000010030 */
[----:B------:R-:W-:Y:S02]  /*35b0*/  HADD2.F32 R44, -RZ, R78.H0_H0 ;  /* 0x2000004eff2c7230 */ /* 0x000fe40000004100 */
[----:B------:R-:W-:Y:S02]  /*35c0*/  HADD2.F32 R48, -RZ, R7.H0_H0 ;  /* 0x20000007ff307230 */ /* 0x000fe40000004100 */
[----:B------:R-:W-:-:S03]  /*35d0*/  F2FP.F16.F32.PACK_AB R46, R61, R60 ;  /* 0x0000003c3d2e723e */ /* 0x000fc600000000ff */
[----:B------:R-:W-:Y:S01]  /*35e0*/  FFMA.FTZ R84, R45, R44, R48 ;  /* 0x0000002c2d547223 */ /* 0x000fe20000010030 */
[----:B------:R-:W-:Y:S02]  /*35f0*/  HADD2.F32 R44, -RZ, R78.H1_H1 ;  /* 0x3000004eff2c7230 */ /* 0x000fe40000004100 */
[----:B------:R-:W-:-:S05]  /*3600*/  HADD2.F32 R48, -RZ, R7.H1_H1 ;  /* 0x30000007ff307230 */ /* 0x000fca0000004100 */
[----:B------:R-:W-:Y:S01]  /*3610*/  FFMA.FTZ R97, R63, R44, R48 ;  /* 0x0000002c3f617223 */ /* 0x000fe20000010030 */
[--C-:B------:R-:W-:Y:S01]  /*3620*/  IMAD.WIDE.U32 R48, R80, 0x10, R54.reuse ;  /* 0x0000001050307825 */ /* 0x100fe200078e0036 */
[----:B------:R-:W0:Y:S03]  /*3630*/  @!P2 LDC.64 R44, c[0x0][0x3c8] ;  /* 0x0000f200ff2cab82 */ /* 0x000e260000000a00 */
[----:B------:R-:W-:Y:S01]  /*3640*/  IMAD.WIDE.U32 R54, R83, 0x10, R54 ;  /* 0x0000001053367825 */ /* 0x000fe200078e0036 */
[----:B------:R-:W-:-:S03]  /*3650*/  F2FP.F16.F32.PACK_AB R47, R97, R84 ;  /* 0x00000054612f723e */ /* 0x000fc600000000ff */
[----:B0-----:R-:W-:Y:S01]  /*3660*/  @!P2 IMAD.WIDE R62, R79, 0x4, R44 ;  /* 0x000000044f3ea825 */ /* 0x001fe200078e022c */
[----:B------:R-:W-:Y:S02]  /*3670*/  F2FP.F16.F32.PACK_AB R45, R59, R58 ;  /* 0x0000003a3b2d723e */ /* 0x000fe400000000ff */
[----:B------:R-:W-:Y:S02]  /*3680*/  F2FP.F16.F32.PACK_AB R44, R95, R94 ;  /* 0x0000005e5f2c723e */ /* 0x000fe400000000ff */
        /* <DEDUP_REMOVED lines=9> */
.L_x_10787:
        /* <DEDUP_REMOVED lines=14> */
.L_x_18055:


//--------------------- .text._ZN10layer_norm31ln_parallel_residual_fwd_kernelINS_13Kernel_traitsI6__halfS2_fS2_fjLj8192ELj1ELj1ELj8ELj16ENS_18Kernel_traits_baseILj8192ES2_S2_fS2_fjLj256EEEEELb1ELb0ELb0EEEvNS_9FwdParamsE --------------------------
	.section	.text._ZN10layer_norm31ln_parallel_residual_fwd_kernelINS_13Kernel_traitsI6__halfS2_fS2_fjLj8192ELj1ELj1ELj8ELj16ENS_18Kernel_traits_baseILj8192ES2_S2_fS2_fjLj256EEEEELb1ELb0ELb0EEEvNS_9FwdParamsE,"ax",@progbits
	.align	128
        .global         _ZN10layer_norm31ln_parallel_residual_fwd_kernelINS_13Kernel_traitsI6__halfS2_fS2_fjLj8192ELj1ELj1ELj8ELj16ENS_18Kernel_traits_baseILj8192ES2_S2_fS2_fjLj256EEEEELb1ELb0ELb0EEEvNS_9FwdParamsE
        .type           _ZN10layer_norm31ln_parallel_residual_fwd_kernelINS_13Kernel_traitsI6__halfS2_fS2_fjLj8192ELj1ELj1ELj8ELj16ENS_18Kernel_traits_baseILj8192ES2_S2_fS2_fjLj256EEEEELb1ELb0ELb0EEEvNS_9FwdParamsE,@function
        .size           _ZN10layer_norm31ln_parallel_residual_fwd_kernelINS_13Kernel_traitsI6__halfS2_fS2_fjLj8192ELj1ELj1ELj8ELj16ENS_18Kernel_traits_baseILj8192ES2_S2_fS2_fjLj256EEEEELb1ELb0ELb0EEEvNS_9FwdParamsE,(.L_x_18056 - _ZN10layer_norm31ln_parallel_residual_fwd_kernelINS_13Kernel_traitsI6__halfS2_fS2_fjLj8192ELj1ELj1ELj8ELj16ENS_18Kernel_traits_baseILj8192ES2_S2_fS2_fjLj256EEEEELb1ELb0ELb0EEEvNS_9FwdParamsE)
        .other          _ZN10layer_norm31ln_parallel_residual_fwd_kernelINS_13Kernel_traitsI6__halfS2_fS2_fjLj8192ELj1ELj1ELj8ELj16ENS_18Kernel_traits_baseILj8192ES2_S2_fS2_fjLj256EEEEELb1ELb0ELb0EEEvNS_9FwdParamsE,@"STO_CUDA_ENTRY STV_DEFAULT"
_ZN10layer_norm31ln_parallel_residual_fwd_kernelINS_13Kernel_traitsI6__halfS2_fS2_fjLj8192ELj1ELj1ELj8ELj16ENS_18Kernel_traits_baseILj8192ES2_S2_fS2_fjLj256EEEEELb1ELb0ELb0EEEvNS_9FwdParamsE:
.text._ZN10layer_norm31ln_parallel_residual_fwd_kernelINS_13Kernel_traitsI6__halfS2_fS2_fjLj8192ELj1ELj1ELj8ELj16ENS_18Kernel_traits_baseILj8192ES2_S2_fS2_fjLj256EEEEELb1ELb0ELb0EEEvNS_9FwdParamsE:
        /* <DEDUP_REMOVED lines=19> */
[C---:B----4-:R-:W-:Y:S01]  /*0130*/  LOP3.LUT R0, R139.reuse, 0xe0, RZ, 0xc0, !PT ;  /* 0x000000e08b007812 */ /* 0x050fe200078ec0ff */
        /* <DEDUP_REMOVED lines=103> */
.L_x_10790:
        /* <DEDUP_REMOVED lines=63> */
.L_x_10789:
        /* <DEDUP_REMOVED lines=62> */
.L_x_10792:
        /* <DEDUP_REMOVED lines=55> */
.L_x_10791:
[----:B------:R-:W-:Y:S05]  /*12f0*/  BSYNC.RECONVERGENT B0 ;  /* 0x0000000000007941 */ /* 0x000fea0003800200 */
.L_x_10788:
        /* <DEDUP_REMOVED lines=8> */
[----:B------:R-:W-:-:S03]  /*1380*/  LOP3.LUT R71, R71, R3, RZ, 0x3c, !PT ;  /* 0x0000000347477212 */ /* 0x000fc600078e3cff */
[----:B------:R-:W-:Y:S01]  /*1390*/  HFMA2 R149, -RZ, RZ, 0, 0 ;  /* 0x00000000ff957431 */ /* 0x000fe200000001ff */
[----:B------:R-:W-:Y:S01]  /*13a0*/  LOP3.LUT R77, R76, 0xff, RZ, 0xc0, !PT ;  /* 0x000000ff4c4d7812 */ /* 0x000fe200078ec0ff */
[----:B------:R-:W-:Y:S01]  /*13b0*/  IMAD R72, R162, -0x326172a9, RZ ;  /* 0xcd9e8d57a2487824 */ /* 0x000fe200078e02ff */
[----:B------:R-:W-:Y:S01]  /*13c0*/  LOP3.LUT R69, R117, R69, R2, 0x96, !PT ;  /* 0x0000004575457212 */ /* 0x000fe200078e9602 */
[----:B------:R-:W-:Y:S01]  /*13d0*/  IMAD.HI.U32 R70, R71, -0x326172a9, RZ ;  /* 0xcd9e8d5747467827 */ /* 0x000fe200078e00ff */
[----:B------:R-:W-:Y:S01]  /*13e0*/  VIADDMNMX R0, R77, -R0, RZ, !PT ;  /* 0x800000004d007246 */ /* 0x000fe200078001ff */
[----:B------:R-:W1:Y:S01]  /*13f0*/  LDCU UR12, c[0x0][0x408] ;  /* 0x00008100ff0c77ac */ /* 0x000e620008000800 */
[----:B------:R-:W-:Y:S01]  /*1400*/  LOP3.LUT R76, R76, 0xffffff00, RZ, 0xc0, !PT ;  /* 0xffffff004c4c7812 */ /* 0x000fe200078ec0ff */
[----:B------:R-:W-:Y:S01]  /*1410*/  IMAD R74, R161, -0x2daee0ad, RZ ;  /* 0xd2511f53a14a7824 */ /* 0x000fe200078e02ff */
[----:B------:R-:W-:Y:S01]  /*1420*/  LOP3.LUT R70, R135, R72, R70, 0x96, !PT ;  /* 0x0000004887467212 */ /* 0x000fe200078e9646 */
[----:B------:R-:W-:Y:S01]  /*1430*/  IMAD.HI.U32 R73, R69, -0x2daee0ad, RZ ;  /* 0xd2511f5345497827 */ /* 0x000fe200078e00ff */
[----:B------:R-:W-:Y:S01]  /*1440*/  LOP3.LUT R148, R148, 0x3, RZ, 0xc0, !PT ;  /* 0x0000000394947812 */ /* 0x000fe200078ec0ff */
[----:B------:R-:W2:Y:S02]  /*1450*/  LDCU UR14, c[0x0][0x388] ;  /* 0x00007100ff0e77ac */ /* 0x000ea40008000800 */
[----:B------:R-:W-:Y:S01]  /*1460*/  IMAD R71, R71, -0x326172a9, RZ ;  /* 0xcd9e8d5747477824 */ /* 0x000fe200078e02ff */
[----:B------:R-:W-:Y:S01]  /*1470*/  LOP3.LUT R73, R134, R74, R73, 0x96, !PT ;  /* 0x0000004a86497212 */ /* 0x000fe200078e9649 */
[----:B------:R-:W-:Y:S01]  /*1480*/  IMAD R74, R69, -0x2daee0ad, RZ ;  /* 0xd2511f53454a7824 */ /* 0x000fe200078e02ff */
[----:B0-----:R-:W-:Y:S01]  /*1490*/  ISETP.NE.AND P1, PT, RZ, UR4, PT ;  /* 0x00000004ff007c0c */ /* 0x001fe2000bf25270 */
[----:B------:R-:W-:Y:S01]  /*14a0*/  IMAD.HI.U32 R69, R70, -0x2daee0ad, RZ ;  /* 0xd2511f5346457827 */ /* 0x000fe200078e00ff */
[----:B------:R-:W0:Y:S03]  /*14b0*/  LDCU UR13, c[0x0][0x400] ;  /* 0x00008000ff0d77ac */ /* 0x000e260008000800 */
[C---:B------:R-:W-:Y:S01]  /*14c0*/  IMAD.HI.U32 R72, R73.reuse, -0x326172a9, RZ ;  /* 0xcd9e8d5749487827 */ /* 0x040fe200078e00ff */
[----:B------:R-:W-:Y:S01]  /*14d0*/  LOP3.LUT R69, R132, R74, R69, 0x96, !PT ;  /* 0x0000004a84457212 */ /* 0x000fe200078e9645 */
[----:B------:R-:W3:Y:S02]  /*14e0*/  LDCU.64 UR8, c[0x0][0x398] ;  /* 0x00007300ff0877ac */ /* 0x000ee40008000a00 */
[----:B------:R-:W-:Y:S01]  /*14f0*/  IMAD R73, R73, -0x326172a9, RZ ;  /* 0xcd9e8d5749497824 */ /* 0x000fe200078e02ff */
[----:B------:R-:W-:Y:S01]  /*1500*/  LOP3.LUT R71, R133, R71, R72, 0x96, !PT ;  /* 0x0000004785477212 */ /* 0x000fe200078e9648 */
[----:B------:R-:W-:Y:S01]  /*1510*/  IMAD R72, R70, -0x2daee0ad, RZ ;  /* 0xd2511f5346487824 */ /* 0x000fe200078e02ff */
[----:B------:R-:W0:Y:S01]  /*1520*/  LDCU.64 UR10, c[0x0][0x3a0] ;  /* 0x00007400ff0a77ac */ /* 0x000e220008000a00 */
[----:B------:R-:W-:Y:S01]  /*1530*/  IMAD.HI.U32 R70, R69, -0x326172a9, RZ ;  /* 0xcd9e8d5745467827 */ /* 0x000fe200078e00ff */
[----:B------:R-:W-:Y:S01]  /*1540*/  @P1 LOP3.LUT R163, R163, 0x100, RZ, 0xfc, !PT ;  /* 0x00000100a3a31812 */ /* 0x000fe200078efcff */
[----:B------:R-:W-:-:S02]  /*1550*/  UPLOP3.LUT UP1, UPT, UPT, UPT, UPT, 0x40, 0x4 ;  /* 0x000000000004789c */ /* 0x000fc40003f2e870 */
        /* <DEDUP_REMOVED lines=26> */
[----:B------:R-:W-:-:S03]  /*1700*/  VIMNMX R73, PT, PT, R0, 0x20, PT ;  /* 0x0000002000497848 */ /* 0x000fc60003fe0100 */
[----:B------:R-:W-:Y:S01]  /*1710*/  IMAD R72, R71, -0x2daee0ad, RZ ;  /* 0xd2511f5347487824 */ /* 0x000fe200078e02ff */
[----:B------:R-:W-:Y:S01]  /*1720*/  LOP3.LUT R70, R122, R70, R75, 0x96, !PT ;  /* 0x000000467a467212 */ /* 0x000fe200078e964b */
[----:B------:R-:W-:Y:S02]  /*1730*/  IMAD R73, R73, 0x8, R76 ;  /* 0x0000000849497824 */ /* 0x000fe400078e024c */
[----:B------:R-:W-:Y:S02]  /*1740*/  IMAD R69, R69, -0x326172a9, RZ ;  /* 0xcd9e8d5745457824 */ /* 0x000fe400078e02ff */
[----:B------:R-:W-:Y:S01]  /*1750*/  IMAD.HI.U32 R0, R70, -0x326172a9, RZ ;  /* 0xcd9e8d5746007827 */ /* 0x000fe200078e00ff */
[----:B------:R-:W-:-:S03]  /*1760*/  I2FP.F32.U32 R73, R73 ;  /* 0x0000004900497245 */ /* 0x000fc60000201000 */
[----:B------:R-:W-:Y:S01]  /*1770*/  IMAD.HI.U32 R71, R68, -0x2daee0ad, RZ ;  /* 0xd2511f5344477827 */ /* 0x000fe200078e00ff */
[----:B------:R0:W0:Y:S01]  /*1780*/  MUFU.RCP R144, R73 ;  /* 0x0000004900907308 */ /* 0x0000220000001000 */
[----:B------:R-:W-:Y:S02]  /*1790*/  LOP3.LUT R0, R121, R69, R0, 0x96, !PT ;  /* 0x0000004579007212 */ /* 0x000fe400078e9600 */
[----:B------:R-:W-:Y:S01]  /*17a0*/  IMAD R77, R136, -0x20, R77 ;  /* 0xffffffe0884d7824 */ /* 0x000fe200078e024d */
[----:B------:R-:W-:Y:S01]  /*17b0*/  LOP3.LUT R71, R120, R72, R71, 0x96, !PT ;  /* 0x0000004878477212 */ /* 0x000fe200078e9647 */
[----:B------:R-:W-:Y:S02]  /*17c0*/  IMAD R147, R70, -0x326172a9, RZ ;  /* 0xcd9e8d5746937824 */ /* 0x000fe400078e02ff */
[----:B------:R-:W-:Y:S01]  /*17d0*/  IMAD R68, R68, -0x2daee0ad, RZ ;  /* 0xd2511f5344447824 */ /* 0x000fe200078e02ff */
[----:B------:R-:W-:Y:S01]  /*17e0*/  VIMNMX R77, PT, PT, RZ, R77, !PT ;  /* 0x0000004dff4d7248 */ /* 0x000fe20007fe0100 */
[----:B------:R-:W-:-:S03]  /*17f0*/  IMAD.HI.U32 R69, R0, -0x2daee0ad, RZ ;  /* 0xd2511f5300457827 */ /* 0x000fc600078e00ff */
[----:B------:R-:W-:Y:S01]  /*1800*/  VIMNMX R77, PT, PT, R77, 0x20, PT ;  /* 0x000000204d4d7848 */ /* 0x000fe20003fe0100 */
[----:B------:R-:W-:Y:S01]  /*1810*/  IMAD.HI.U32 R70, R71, -0x326172a9, RZ ;  /* 0xcd9e8d5747467827 */ /* 0x000fe200078e00ff */
[----:B------:R-:W-:-:S03]  /*1820*/  LOP3.LUT R146, R118, R68, R69, 0x96, !PT ;  /* 0x0000004476927212 */ /* 0x000fc600078e9645 */
[----:B------:R-:W-:Y:S01]  /*1830*/  IMAD R145, R77, 0x8, R76 ;  /* 0x000000084d917824 */ /* 0x000fe200078e024c */
[----:B------:R-:W-:Y:S01]  /*1840*/  LOP3.LUT R147, R119, R147, R70, 0x96, !PT ;  /* 0x0000009377937212 */ /* 0x000fe200078e9646 */
[----:B------:R-:W-:Y:S02]  /*1850*/  IMAD R160, R0, -0x2daee0ad, RZ ;  /* 0xd2511f5300a07824 */ /* 0x000fe400078e02ff */
[----:B0123--:R-:W-:-:S07]  /*1860*/  IMAD R150, R71, -0x326172a9, RZ ;  /* 0xcd9e8d5747967824 */ /* 0x00ffce00078e02ff */
.L_x_11300:
        /* <DEDUP_REMOVED lines=13> */
[----:B----4-:R-:W2:Y:S01]  /*1940*/  @P1 LDC.64 R78, c[0x0][0x3a0] ;  /* 0x0000e800ff4e1b82 */ /* 0x010ea20000000a00 */
        /* <DEDUP_REMOVED lines=26> */
.L_x_10798:
        /* <DEDUP_REMOVED lines=13> */
.L_x_10800:
[----:B------:R-:W-:Y:S05]  /*1bc0*/  BSYNC.RECONVERGENT B2 ;  /* 0x0000000000027941 */ /* 0x000fea0003800200 */
.L_x_10799:
        /* <DEDUP_REMOVED lines=43> */
.L_x_10797:
[----:B------:R-:W-:Y:S05]  /*1e80*/  BSYNC.RECONVERGENT B1 ;  /* 0x0000000000017941 */ /* 0x000fea0003800200 */
.L_x_10796:
        /* <DEDUP_REMOVED lines=8> */
[----:B------:R-:W-:-:S03]  /*1f10*/  MOV R78, R150 ;  /* 0x00000096004e7202 */ /* 0x000fc60000000f00 */
[----:B0-----:R-:W-:Y:S01]  /*1f20*/  FSETP.LE.FTZ.AND P3, PT, R77, R108, PT ;  /* 0x0000006c4d00720b */ /* 0x001fe20003f73000 */
[----:B-----5:R-:W-:-:S12]  /*1f30*/  HADD2.F32 R77, -RZ, R92.H0_H0 ;  /* 0x2000005cff4d7230 */ /* 0x020fd80000004100 */
        /* <DEDUP_REMOVED lines=10> */
.L_x_10803:
        /* <DEDUP_REMOVED lines=13> */
.L_x_10805:
[----:B------:R-:W-:Y:S05]  /*20b0*/  BSYNC.RECONVERGENT B2 ;  /* 0x0000000000027941 */ /* 0x000fea0003800200 */
.L_x_10804:
        /* <DEDUP_REMOVED lines=43> */
.L_x_10802:
[----:B------:R-:W-:Y:S05]  /*2370*/  BSYNC.RECONVERGENT B1 ;  /* 0x0000000000017941 */ /* 0x000fea0003800200 */
.L_x_10801:
[----:B------:R-:W-:Y:S01]  /*2380*/  I2FP.F32.U32 R79, R78 ;  /* 0x0000004e004f7245 */ /* 0x000fe20000201000 */
[----:B------:R-:W-:Y:S01]  /*2390*/  BSSY.RECONVERGENT B1, `(.L_x_10806) ;  /* 0x000004b000017945 */ /* 0x000fe20003800200 */
[----:B------:R-:W-:Y:S01]  /*23a0*/  ISETP.NE.AND P2, PT, R109, 0x1, PT ;  /* 0x000000016d00780c */ /* 0x000fe20003f45270 */
[----:B------:R-:W-:Y:S01]  /*23b0*/  HADD2.F32 R92, -RZ, R92.H1_H1 ;  /* 0x3000005cff5c7230 */ /* 0x000fe20000004100 */
[----:B------:R-:W-:Y:S01]  /*23c0*/  LOP3.LUT R163, R163, 0xfffffff7, RZ, 0xc0, !PT ;  /* 0xfffffff7a3a37812 */ /* 0x000fe200078ec0ff */
[----:B------:R-:W-:Y:S01]  /*23d0*/  FFMA.FTZ R79, R79, R76, 1.1641532182693481445e-10 ;  /* 0x2f0000004f4f7423 */ /* 0x000fe2000001004c */
[----:B------:R-:W-:Y:S02]  /*23e0*/  IMAD.MOV.U32 R110, RZ, RZ, 0x2 ;  /* 0x00000002ff6e7424 */ /* 0x000fe400078e00ff */
[----:B------:R-:W-:Y:S02]  /*23f0*/  IMAD.MOV.U32 R78, RZ, RZ, R150 ;  /* 0x000000ffff4e7224 */ /* 0x000fe400078e0096 */
        /* <DEDUP_REMOVED lines=11> */
.L_x_10808:
        /* <DEDUP_REMOVED lines=13> */
.L_x_10810:
[----:B------:R-:W-:Y:S05]  /*2580*/  BSYNC.RECONVERGENT B2 ;  /* 0x0000000000027941 */ /* 0x000fea0003800200 */
.L_x_10809:
        /* <DEDUP_REMOVED lines=43> */
.L_x_10807:
[----:B------:R-:W-:Y:S05]  /*2840*/  BSYNC.RECONVERGENT B1 ;  /* 0x0000000000017941 */ /* 0x000fea0003800200 */
.L_x_10806:
[----:B------:R-:W-:Y:S01]  /*2850*/  I2FP.F32.U32 R79, R78 ;  /* 0x0000004e004f7245 */ /* 0x000fe20000201000 */
[----:B------:R-:W-:Y:S01]  /*2860*/  BSSY.RECONVERGENT B1, `(.L_x_10811) ;  /* 0x000004b000017945 */ /* 0x000fe20003800200 */
[----:B------:R-:W-:Y:S01]  /*2870*/  ISETP.NE.AND P2, PT, R110, 0x1, PT ;  /* 0x000000016e00780c */ /* 0x000fe20003f45270 */
[----:B------:R-:W-:Y:S01]  /*2880*/  HFMA2 R109, -RZ, RZ, 0, 1.1920928955078125e-07 ;  /* 0x00000002ff6d7431 */ /* 0x000fe200000001ff */
[----:B------:R-:W-:Y:S01]  /*2890*/  LOP3.LUT R163, R163, 0xfffffffb, RZ, 0xc0, !PT ;  /* 0xfffffffba3a37812 */ /* 0x000fe200078ec0ff */
[----:B------:R-:W-:Y:S01]  /*28a0*/  FFMA.FTZ R79, R79, R76, 1.1641532182693481445e-10 ;  /* 0x2f0000004f4f7423 */ /* 0x000fe2000001004c */
[----:B------:R-:W-:-:S04]  /*28b0*/  HADD2.F32 R78, -RZ, R93.H0_H0 ;  /* 0x2000005dff4e7230 */ /* 0x000fc80000004100 */
        /* <DEDUP_REMOVED lines=12> */
.L_x_10813:
        /* <DEDUP_REMOVED lines=13> */
.L_x_10815:
[----:B------:R-:W-:Y:S05]  /*2a50*/  BSYNC.RECONVERGENT B2 ;  /* 0x0000000000027941 */ /* 0x000fea0003800200 */
.L_x_10814:
        /* <DEDUP_REMOVED lines=43> */
.L_x_10812:
[----:B------:R-:W-:Y:S05]  /*2d10*/  BSYNC.RECONVERGENT B1 ;  /* 0x0000000000017941 */ /* 0x000fea0003800200 */
.L_x_10811:
[----:B------:R-:W-:Y:S01]  /*2d20*/  I2FP.F32.U32 R79, R79 ;  /* 0x0000004f004f7245 */ /* 0x000fe20000201000 */
[----:B------:R-:W-:Y:S01]  /*2d30*/  BSSY.RECONVERGENT B1, `(.L_x_10816) ;  /* 0x000004b000017945 */ /* 0x000fe20003800200 */
[----:B------:R-:W-:Y:S01]  /*2d40*/  ISETP.NE.AND P2, PT, R109, 0x1, PT ;  /* 0x000000016d00780c */ /* 0x000fe20003f45270 */
[----:B------:R-:W-:Y:S01]  /*2d50*/  HADD2.F32 R93, -RZ, R93.H1_H1 ;  /* 0x3000005dff5d7230 */ /* 0x000fe20000004100 */
        /* <DEDUP_REMOVED lines=15> */
.L_x_10818:
        /* <DEDUP_REMOVED lines=13> */
.L_x_10820:
[----:B------:R-:W-:Y:S05]  /*2f20*/  BSYNC.RECONVERGENT B2 ;  /* 0x0000000000027941 */ /* 0x000fea0003800200 */
.L_x_10819:
        /* <DEDUP_REMOVED lines=39> */
[----:B------:R-:W-:Y:S02]  /*31a0*/  MOV R150, R146 ;  /* 0x0000009200967202 */ /* 0x000fe40000000f00 */
[----:B------:R-:W-:Y:S01]  /*31b0*/  LOP3.LUT R147, R119, R112, R147, 0x96, !PT ;  /* 0x0000007077937212 */ /* 0x000fe200078e9693 */
[----:B------:R-:W-:Y:S01]  /*31c0*/  IMAD.MOV.U32 R0, RZ, RZ, R114 ;  /* 0x000000ffff007224 */ /* 0x000fe200078e0072 */
[----:B------:R-:W-:-:S07]  /*31d0*/  LOP3.LUT R146, R118, R110, R115, 0x96, !PT ;  /* 0x0000006e76927212 */ /* 0x000fce00078e9673 */
.L_x_10817:
[----:B------:R-:W-:Y:S05]  /*31e0*/  BSYNC.RECONVERGENT B1 ;  /* 0x0000000000017941 */ /* 0x000fea0003800200 */
.L_x_10816:
[----:B------:R-:W-:Y:S01]  /*31f0*/  ISETP.NE.AND P3, PT, R111, 0x1, PT ;  /* 0x000000016f00780c */ /* 0x000fe20003f65270 */
[----:B------:R-:W-:Y:S01]  /*3200*/  BSSY.RECONVERGENT B1, `(.L_x_10821) ;  /* 0x0000049000017945 */ /* 0x000fe20003800200 */
[----:B------:R-:W-:Y:S01]  /*3210*/  I2FP.F32.U32 R79, R79 ;  /* 0x0000004f004f7245 */ /* 0x000fe20000201000 */
[----:B------:R-:W-:Y:S02]  /*3220*/  IMAD.MOV.U32 R112, RZ, RZ, 0x2 ;  /* 0x00000002ff707424 */ /* 0x000fe400078e00ff */
[----:B------:R-:W-:Y:S02]  /*3230*/  IMAD.MOV.U32 R110, RZ, RZ, R150 ;  /* 0x000000ffff6e7224 */ /* 0x000fe400078e0096 */
[----:B------:R-:W-:Y:S01]  /*3240*/  FFMA.FTZ R109, R79, R76, 1.1641532182693481445e-10 ;  /* 0x2f0000004f6d7423 */ /* 0x000fe2000001004c */
[----:B------:R-:W-:-:S04]  /*3250*/  HADD2.F32 R79, -RZ, R94.H0_H0 ;  /* 0x2000005eff4f7230 */ /* 0x000fc80000004100 */
        /* <DEDUP_REMOVED lines=10> */
.L_x_10823:
        /* <DEDUP_REMOVED lines=13> */
.L_x_10825:
[----:B------:R-:W-:Y:S05]  /*33d0*/  BSYNC.RECONVERGENT B2 ;  /* 0x0000000000027941 */ /* 0x000fea0003800200 */
.L_x_10824:
        /* <DEDUP_REMOVED lines=43> */
.L_x_10822:
[----:B------:R-:W-:Y:S05]  /*3690*/  BSYNC.RECONVERGENT B1 ;  /* 0x0000000000017941 */ /* 0x000fea0003800200 */
.L_x_10821:
[----:B------:R-:W-:Y:S01]  /*36a0*/  ISETP.NE.AND P4, PT, R112, 0x1, PT ;  /* 0x000000017000780c */ /* 0x000fe20003f85270 */
[----:B------:R-:W-:Y:S01]  /*36b0*/  BSSY.RECONVERGENT B1, `(.L_x_10826) ;  /* 0x0000049000017945 */ /* 0x000fe20003800200 */
[----:B------:R-:W-:Y:S01]  /*36c0*/  I2FP.F32.U32 R109, R110 ;  /* 0x0000006e006d7245 */ /* 0x000fe20000201000 */
[----:B------:R-:W-:Y:S02]  /*36d0*/  HFMA2 R111, -RZ, RZ, 0, 1.1920928955078125e-07 ;  /* 0x00000002ff6f7431 */ /* 0x000fe400000001ff */
[----:B------:R-:W-:Y:S02]  /*36e0*/  HADD2.F32 R94, -RZ, R94.H1_H1 ;  /* 0x3000005eff5e7230 */ /* 0x000fe40000004100 */
        /* <DEDUP_REMOVED lines=12> */
.L_x_10828:
        /* <DEDUP_REMOVED lines=13> */
.L_x_10830:
[----:B------:R-:W-:Y:S05]  /*3880*/  BSYNC.RECONVERGENT B2 ;  /* 0x0000000000027941 */ /* 0x000fea0003800200 */
.L_x_10829:
        /* <DEDUP_REMOVED lines=43> */
.L_x_10827:
[----:B------:R-:W-:Y:S05]  /*3b40*/  BSYNC.RECONVERGENT B1 ;  /* 0x0000000000017941 */ /* 0x000fea0003800200 */
.L_x_10826:
[----:B------:R-:W-:Y:S01]  /*3b50*/  ISETP.NE.AND P5, PT, R111, 0x1, PT ;  /* 0x000000016f00780c */ /* 0x000fe20003fa5270 */
[----:B------:R-:W-:Y:S01]  /*3b60*/  BSSY.RECONVERGENT B1, `(.L_x_10831) ;  /* 0x0000049000017945 */ /* 0x000fe20003800200 */
[----:B------:R-:W-:Y:S01]  /*3b70*/  I2FP.F32.U32 R109, R110 ;  /* 0x0000006e006d7245 */ /* 0x000fe20000201000 */
[----:B------:R-:W-:Y:S01]  /*3b80*/  HADD2.F32 R160, -RZ, R95.H0_H0 ;  /* 0x2000005fffa07230 */ /* 0x000fe20000004100 */
        /* <DEDUP_REMOVED lines=13> */
.L_x_10833:
        /* <DEDUP_REMOVED lines=13> */
.L_x_10835:
[----:B------:R-:W-:Y:S05]  /*3d30*/  BSYNC.RECONVERGENT B2 ;  /* 0x0000000000027941 */ /* 0x000fea0003800200 */
.L_x_10834:
        /* <DEDUP_REMOVED lines=39> */
[----:B------:R-:W-:Y:S02]  /*3fb0*/  LOP3.LUT R147, R119, R112, R147, 0x96, !PT ;  /* 0x0000007077937212 */ /* 0x000fe400078e9693 */
[----:B------:R-:W-:Y:S01]  /*3fc0*/  LOP3.LUT R146, R118, R110, R115, 0x96, !PT ;  /* 0x0000006e76927212 */ /* 0x000fe200078e9673 */
[----:B------:R-:W-:Y:S02]  /*3fd0*/  IMAD.MOV.U32 R110, RZ, RZ, R0 ;  /* 0x000000ffff6e7224 */ /* 0x000fe400078e0000 */
[----:B------:R-:W-:-:S07]  /*3fe0*/  IMAD.MOV.U32 R0, RZ, RZ, R114 ;  /* 0x000000ffff007224 */ /* 0x000fce00078e0072 */
.L_x_10832:
[----:B------:R-:W-:Y:S05]  /*3ff0*/  BSYNC.RECONVERGENT B1 ;  /* 0x0000000000017941 */ /* 0x000fea0003800200 */
.L_x_10831:
[----:B------:R-:W-:Y:S01]  /*4000*/  I2FP.F32.U32 R109, R110 ;  /* 0x0000006e006d7245 */ /* 0x000fe20000201000 */
[----:B------:R-:W-:Y:S01]  /*4010*/  FMUL.FTZ R77, R77, UR12 ;  /* 0x0000000c4d4d7c20 */ /* 0x000fe20008410000 */
[----:B------:R-:W-:Y:S01]  /*4020*/  P2R R112, PR, RZ, 0x2 ;  /* 0x00000002ff707803 */ /* 0x000fe20000000000 */
[----:B------:R-:W-:Y:S01]  /*4030*/  FMUL.FTZ R92, R92, UR12 ;  /* 0x0000000c5c5c7c20 */ /* 0x000fe20008410000 */
[----:B------:R-:W-:Y:S01]  /*4040*/  LOP3.LUT P1, RZ, R163, 0x10, RZ, 0xc0, !PT ;  /* 0x00000010a3ff7812 */ /* 0x000fe2000782c0ff */
[----:B------:R-:W-:Y:S01]  /*4050*/  FFMA.FTZ R111, R109, R76, 1.1641532182693481445e-10 ;  /* 0x2f0000006d6f7423 */ /* 0x000fe2000001004c */
[----:B------:R-:W-:Y:S01]  /*4060*/  FMUL.FTZ R76, R94, UR12 ;  /* 0x0000000c5e4c7c20 */ /* 0x000fe20008410000 */
[----:B------:R-:W-:Y:S01]  /*4070*/  P2R R113, PR, RZ, 0x1 ;  /* 0x00000001ff717803 */ /* 0x000fe20000000000 */
[----:B------:R-:W-:Y:S01]  /*4080*/  FMUL.FTZ R79, R79, UR12 ;  /* 0x0000000c4f4f7c20 */ /* 0x000fe20008410000 */
[----:B------:R-:W-:Y:S01]  /*4090*/  LOP3.LUT P0, RZ, R163, 0x8, RZ, 0xc0, !PT ;  /* 0x00000008a3ff7812 */ /* 0x000fe2000780c0ff */
[----:B------:R-:W-:Y:S01]  /*40a0*/  FMUL.FTZ R109, R93, UR12 ;  /* 0x0000000c5d6d7c20 */ /* 0x000fe20008410000 */
[----:B------:R-:W-:Y:S01]  /*40b0*/  HADD2.F32 R110, -RZ, R95.H1_H1 ;  /* 0x3000005fff6e7230 */ /* 0x000fe20000004100 */
[----:B------:R-:W-:Y:S01]  /*40c0*/  FSEL R93, R76, RZ, P3 ;  /* 0x000000ff4c5d7208 */ /* 0x000fe20001800000 */
        /* <DEDUP_REMOVED lines=9> */
[----:B------:R-:W-:Y:S02]  /*4160*/  LOP3.LUT P6, RZ, R163, 0x4, RZ, 0xc0, !PT ;  /* 0x00000004a3ff7812 */ /* 0x000fe400078cc0ff */
[----:B------:R-:W-:Y:S02]  /*4170*/  FSETP.GTU.FTZ.AND P5, PT, R111, R108, PT ;  /* 0x0000006c6f00720b */ /* 0x000fe40003fbc000 */
        /* <DEDUP_REMOVED lines=14> */
.L_x_10795:
        /* <DEDUP_REMOVED lines=16> */
.L_x_10839:
        /* <DEDUP_REMOVED lines=13> */
.L_x_10841:
[----:B------:R-:W-:Y:S05]  /*4430*/  BSYNC.RECONVERGENT B2 ;  /* 0x0000000000027941 */ /* 0x000fea0003800200 */
.L_x_10840:
        /* <DEDUP_REMOVED lines=42> */
.L_x_10838:
[----:B------:R-:W-:Y:S05]  /*46e0*/  BSYNC.RECONVERGENT B1 ;  /* 0x0000000000017941 */ /* 0x000fea0003800200 */
.L_x_10837:
        /* <DEDUP_REMOVED lines=23> */
.L_x_10844:
        /* <DEDUP_REMOVED lines=13> */
.L_x_10846:
[----:B------:R-:W-:Y:S05]  /*4930*/  BSYNC.RECONVERGENT B2 ;  /* 0x0000000000027941 */ /* 0x000fea0003800200 */
.L_x_10845:
        /* <DEDUP_REMOVED lines=42> */
.L_x_10843:
[----:B------:R-:W-:Y:S05]  /*4be0*/  BSYNC.RECONVERGENT B1 ;  /* 0x0000000000017941 */ /* 0x000fea0003800200 */
.L_x_10842:
[----:B------:R-:W-:Y:S01]  /*4bf0*/  I2FP.F32.U32 R77, R76 ;  /* 0x0000004c004d7245 */ /* 0x000fe20000201000 */
[----:B------:R-:W-:Y:S01]  /*4c00*/  HADD2.F32 R76, -RZ, R140.H0_H0 ;  /* 0x2000008cff4c7230 */ /* 0x000fe20000004100 */
        /* <DEDUP_REMOVED lines=21> */
.L_x_10849:
        /* <DEDUP_REMOVED lines=13> */
.L_x_10851:
[----:B------:R-:W-:Y:S05]  /*4e30*/  BSYNC.RECONVERGENT B2 ;  /* 0x0000000000027941 */ /* 0x000fea0003800200 */
.L_x_10850:
        /* <DEDUP_REMOVED lines=43> */
.L_x_10848:
[----:B------:R-:W-:Y:S05]  /*50f0*/  BSYNC.RECONVERGENT B1 ;  /* 0x0000000000017941 */ /* 0x000fea0003800200 */
.L_x_10847:
[----:B------:R-:W-:Y:S01]  /*5100*/  I2FP.F32.U32 R77, R77 ;  /* 0x0000004d004d7245 */ /* 0x000fe20000201000 */
[----:B------:R-:W-:Y:S01]  /*5110*/  HADD2.F32 R92, -RZ, R92.H1_H1 ;  /* 0x3000005cff5c7230 */ /* 0x000fe20000004100 */
        /* <DEDUP_REMOVED lines=18> */
.L_x_10854:
        /* <DEDUP_REMOVED lines=13> */
.L_x_10856:
[----:B------:R-:W-:Y:S05]  /*5310*/  BSYNC.RECONVERGENT B2 ;  /* 0x0000000000027941 */ /* 0x000fea0003800200 */
.L_x_10855:
        /* <DEDUP_REMOVED lines=43> */
.L_x_10853:
[----:B------:R-:W-:Y:S05]  /*55d0*/  BSYNC.RECONVERGENT B1 ;  /* 0x0000000000017941 */ /* 0x000fea0003800200 */
.L_x_10852:
[----:B------:R-:W-:Y:S01]  /*55e0*/  I2FP.F32.U32 R77, R77 ;  /* 0x0000004d004d7245 */ /* 0x000fe20000201000 */
[----:B------:R-:W-:Y:S01]  /*55f0*/  HADD2.F32 R78, -RZ, R140.H1_H1 ;  /* 0x3000008cff4e7230 */ /* 0x000fe20000004100 */
        /* <DEDUP_REMOVED lines=21> */
.L_x_10859:
        /* <DEDUP_REMOVED lines=13> */
.L_x_10861:
[----:B------:R-:W-:Y:S05]  /*5820*/  BSYNC.RECONVERGENT B2 ;  /* 0x0000000000027941 */ /* 0x000fea0003800200 */
.L_x_10860:
        /* <DEDUP_REMOVED lines=43> */
.L_x_10858:
[----:B------:R-:W-:Y:S05]  /*5ae0*/  BSYNC.RECONVERGENT B1 ;  /* 0x0000000000017941 */ /* 0x000fea0003800200 */
.L_x_10857:
[----:B------:R-:W-:Y:S01]  /*5af0*/  I2FP.F32.U32 R79, R78 ;  /* 0x0000004e004f7245 */ /* 0x000fe20000201000 */
[----:B------:R-:W-:Y:S01]  /*5b00*/  HADD2.F32 R92, -RZ, R93.H0_H0 ;  /* 0x2000005dff5c7230 */ /* 0x000fe20000004100 */
[----:B------:R-:W-:Y:S01]  /*5b10*/  ISETP.NE.AND P2, PT, R111, 0x1, PT ;  /* 0x000000016f00780c */ /* 0x000fe20003f45270 */
[----:B------:R-:W-:Y:S01]  /*5b20*/  BSSY.RECONVERGENT B1, `(.L_x_10862) ;  /* 0x000004a000017945 */ /* 0x000fe20003800200 */
[----:B------:R-:W-:Y:S01]  /*5b30*/  LOP3.LUT R163, R163, 0xfffffffb, RZ, 0xc0, !PT ;  /* 0xfffffffba3a37812 */ /* 0x000fe200078ec0ff */
[----:B------:R-:W-:Y:S01]  /*5b40*/  FFMA.FTZ R79, R79, R110, 1.1641532182693481445e-10 ;  /* 0x2f0000004f4f7423 */ /* 0x000fe2000001006e */
[----:B------:R-:W-:Y:S02]  /*5b50*/  IMAD.MOV.U32 R112, RZ, RZ, 0x2 ;  /* 0x00000002ff707424 */ /* 0x000fe400078e00ff */
[----:B------:R-:W-:Y:S01]  /*5b60*/  FMUL.FTZ R92, R109, R92 ;  /* 0x0000005c6d5c7220 */ /* 0x000fe20000410000 */
        /* <DEDUP_REMOVED lines=12> */
.L_x_10864:
        /* <DEDUP_REMOVED lines=13> */
.L_x_10866:
[----:B------:R-:W-:Y:S05]  /*5d00*/  BSYNC.RECONVERGENT B2 ;  /* 0x0000000000027941 */ /* 0x000fea0003800200 */
.L_x_10865:
        /* <DEDUP_REMOVED lines=43> */
.L_x_10863:
[----:B------:R-:W-:Y:S05]  /*5fc0*/  BSYNC.RECONVERGENT B1 ;  /* 0x0000000000017941 */ /* 0x000fea0003800200 */
.L_x_10862:
[----:B------:R-:W-:Y:S01]  /*5fd0*/  I2FP.F32.U32 R79, R78 ;  /* 0x0000004e004f7245 */ /* 0x000fe20000201000 */
[----:B------:R-:W-:Y:S01]  /*5fe0*/  HADD2.F32 R78, -RZ, R141.H0_H0 ;  /* 0x2000008dff4e7230 */ /* 0x000fe20000004100 */
        /* <DEDUP_REMOVED lines=21> */
.L_x_10869:
        /* <DEDUP_REMOVED lines=13> */
.L_x_10871:
[----:B------:R-:W-:Y:S05]  /*6210*/  BSYNC.RECONVERGENT B2 ;  /* 0x0000000000027941 */ /* 0x000fea0003800200 */
.L_x_10870:
        /* <DEDUP_REMOVED lines=43> */
.L_x_10868:
[----:B------:R-:W-:Y:S05]  /*64d0*/  BSYNC.RECONVERGENT B1 ;  /* 0x0000000000017941 */ /* 0x000fea0003800200 */
.L_x_10867:
[----:B------:R-:W-:Y:S01]  /*64e0*/  I2FP.F32.U32 R79, R79 ;  /* 0x0000004f004f7245 */ /* 0x000fe20000201000 */
[----:B------:R-:W-:Y:S01]  /*64f0*/  HADD2.F32 R92, -RZ, R93.H1_H1 ;  /* 0x3000005dff5c7230 */ /* 0x000fe20000004100 */
        /* <DEDUP_REMOVED lines=18> */
.L_x_10874:
        /* <DEDUP_REMOVED lines=13> */
.L_x_10876:
[----:B------:R-:W-:Y:S05]  /*66f0*/  BSYNC.RECONVERGENT B2 ;  /* 0x0000000000027941 */ /* 0x000fea0003800200 */
.L_x_10875:
        /* <DEDUP_REMOVED lines=43> */
.L_x_10873:
[----:B------:R-:W-:Y:S05]  /*69b0*/  BSYNC.RECONVERGENT B1 ;  /* 0x0000000000017941 */ /* 0x000fea0003800200 */
.L_x_10872:
[----:B------:R-:W-:Y:S01]  /*69c0*/  I2FP.F32.U32 R79, R79 ;  /* 0x0000004f004f7245 */ /* 0x000fe20000201000 */
[----:B------:R-:W-:Y:S01]  /*69d0*/  HADD2.F32 R92, -RZ, R141.H1_H1 ;  /* 0x3000008dff5c7230 */ /* 0x000fe20000004100 */
        /* <DEDUP_REMOVED lines=21> */
.L_x_10879:
        /* <DEDUP_REMOVED lines=13> */
.L_x_10881:
[----:B------:R-:W-:Y:S05]  /*6c00*/  BSYNC.RECONVERGENT B2 ;  /* 0x0000000000027941 */ /* 0x000fea0003800200 */
.L_x_10880:
        /* <DEDUP_REMOVED lines=43> */
.L_x_10878:
[----:B------:R-:W-:Y:S05]  /*6ec0*/  BSYNC.RECONVERGENT B1 ;  /* 0x0000000000017941 */ /* 0x000fea0003800200 */
.L_x_10877:
[----:B------:R-:W-:Y:S01]  /*6ed0*/  ISETP.NE.AND P3, PT, R113, 0x1, PT ;  /* 0x000000017100780c */ /* 0x000fe20003f65270 */
[----:B------:R-:W-:Y:S01]  /*6ee0*/  HADD2.F32 R112, -RZ, R94.H0_H0 ;  /* 0x2000005eff707230 */ /* 0x000fe20000004100 */
        /* <DEDUP_REMOVED lines=16> */
.L_x_10884:
        /* <DEDUP_REMOVED lines=13> */
.L_x_10886:
[----:B------:R-:W-:Y:S05]  /*70c0*/  BSYNC.RECONVERGENT B2 ;  /* 0x0000000000027941 */ /* 0x000fea0003800200 */
.L_x_10885:
        /* <DEDUP_REMOVED lines=43> */
.L_x_10883:
[----:B------:R-:W-:Y:S05]  /*7380*/  BSYNC.RECONVERGENT B1 ;  /* 0x0000000000017941 */ /* 0x000fea0003800200 */
.L_x_10882:
[----:B------:R-:W-:Y:S01]  /*7390*/  I2FP.F32.U32 R93, R92 ;  /* 0x0000005c005d7245 */ /* 0x000fe20000201000 */
[----:B------:R-:W-:Y:S01]  /*73a0*/  HADD2.F32 R92, -RZ, R142.H0_H0 ;  /* 0x2000008eff5c7230 */ /* 0x000fe20000004100 */
        /* <DEDUP_REMOVED lines=21> */
.L_x_10889:
        /* <DEDUP_REMOVED lines=13> */
.L_x_10891:
[----:B------:R-:W-:Y:S05]  /*75d0*/  BSYNC.RECONVERGENT B2 ;  /* 0x0000000000027941 */ /* 0x000fea0003800200 */
.L_x_10890:
        /* <DEDUP_REMOVED lines=43> */
.L_x_10888:
[----:B------:R-:W-:Y:S05]  /*7890*/  BSYNC.RECONVERGENT B1 ;  /* 0x0000000000017941 */ /* 0x000fea0003800200 */
.L_x_10887:
[----:B------:R-:W-:Y:S01]  /*78a0*/  ISETP.NE.AND P4, PT, R113, 0x1, PT ;  /* 0x000000017100780c */ /* 0x000fe20003f85270 */
[----:B------:R-:W-:Y:S01]  /*78b0*/  HADD2.F32 R112, -RZ, R94.H1_H1 ;  /* 0x3000005eff707230 */ /* 0x000fe20000004100 */
[----:B------:R-:W-:Y:S01]  /*78c0*/  I2FP.F32.U32 R93, R93 ;  /* 0x0000005d005d7245 */ /* 0x000fe20000201000 */
[----:B------:R-:W-:Y:S01]  /*78d0*/  BSSY.RECONVERGENT B1, `(.L_x_10892) ;  /* 0x0000048000017945 */ /* 0x000fe20003800200 */
[----:B------:R-:W-:Y:S02]  /*78e0*/  IMAD.MOV.U32 R114, RZ, RZ, 0x2 ;  /* 0x00000002ff727424 */ /* 0x000fe400078e00ff */
        /* <DEDUP_REMOVED lines=13> */
.L_x_10894:
        /* <DEDUP_REMOVED lines=13> */
.L_x_10896:
[----:B------:R-:W-:Y:S05]  /*7a90*/  BSYNC.RECONVERGENT B2 ;  /* 0x0000000000027941 */ /* 0x000fea0003800200 */
.L_x_10895:
        /* <DEDUP_REMOVED lines=43> */
.L_x_10893:
[----:B------:R-:W-:Y:S05]  /*7d50*/  BSYNC.RECONVERGENT B1 ;  /* 0x0000000000017941 */ /* 0x000fea0003800200 */
.L_x_10892:
[----:B------:R-:W-:Y:S01]  /*7d60*/  I2FP.F32.U32 R93, R94 ;  /* 0x0000005e005d7245 */ /* 0x000fe20000201000 */
[----:B------:R-:W-:Y:S01]  /*7d70*/  HADD2.F32 R94, -RZ, R142.H1_H1 ;  /* 0x3000008eff5e7230 */ /* 0x000fe20000004100 */
        /* <DEDUP_REMOVED lines=21> */
.L_x_10899:
        /* <DEDUP_REMOVED lines=13> */
.L_x_10901:
[----:B------:R-:W-:Y:S05]  /*7fa0*/  BSYNC.RECONVERGENT B2 ;  /* 0x0000000000027941 */ /* 0x000fea0003800200 */
.L_x_10900:
        /* <DEDUP_REMOVED lines=43> */
.L_x_10898:
[----:B------:R-:W-:Y:S05]  /*8260*/  BSYNC.RECONVERGENT B1 ;  /* 0x0000000000017941 */ /* 0x000fea0003800200 */
.L_x_10897:
[----:B------:R-:W-:Y:S01]  /*8270*/  ISETP.NE.AND P5, PT, R112, 0x1, PT ;  /* 0x000000017000780c */ /* 0x000fe20003fa5270 */
[----:B------:R-:W-:Y:S01]  /*8280*/  HADD2.F32 R148, -RZ, R95.H0_H0 ;  /* 0x2000005fff947230 */ /* 0x000fe20000004100 */
        /* <DEDUP_REMOVED lines=16> */
.L_x_10904:
        /* <DEDUP_REMOVED lines=13> */
.L_x_10906:
[----:B------:R-:W-:Y:S05]  /*8460*/  BSYNC.RECONVERGENT B2 ;  /* 0x0000000000027941 */ /* 0x000fea0003800200 */
.L_x_10905:
        /* <DEDUP_REMOVED lines=43> */
.L_x_10903:
[----:B------:R-:W-:Y:S05]  /*8720*/  BSYNC.RECONVERGENT B1 ;  /* 0x0000000000017941 */ /* 0x000fea0003800200 */
.L_x_10902:
        /* <DEDUP_REMOVED lines=23> */
.L_x_10909:
        /* <DEDUP_REMOVED lines=13> */
.L_x_10911:
[----:B------:R-:W-:Y:S05]  /*8970*/  BSYNC.RECONVERGENT B2 ;  /* 0x0000000000027941 */ /* 0x000fea0003800200 */
.L_x_10910:
        /* <DEDUP_REMOVED lines=43> */
.L_x_10908:
[----:B------:R-:W-:Y:S05]  /*8c30*/  BSYNC.RECONVERGENT B1 ;  /* 0x0000000000017941 */ /* 0x000fea0003800200 */
.L_x_10907:
[----:B------:R-:W-:Y:S01]  /*8c40*/  ISETP.NE.AND P6, PT, R114, 0x1, PT ;  /* 0x000000017200780c */ /* 0x000fe20003fc5270 */
[----:B------:R-:W-:Y:S01]  /*8c50*/  HADD2.F32 R112, -RZ, R95.H1_H1 ;  /* 0x3000005fff707230 */ /* 0x000fe20000004100 */
        /* <DEDUP_REMOVED lines=16> */
.L_x_10914:
        /* <DEDUP_REMOVED lines=15> */
.L_x_10916:
[----:B------:R-:W-:Y:S05]  /*8e50*/  BSYNC.RECONVERGENT B2 ;  /* 0x0000000000027941 */ /* 0x000fea0003800200 */
.L_x_10915:
        /* <DEDUP_REMOVED lines=43> */
.L_x_10913:
[----:B------:R-:W-:Y:S05]  /*9110*/  BSYNC.RECONVERGENT B1 ;  /* 0x0000000000017941 */ /* 0x000fea0003800200 */
.L_x_10912:
[----:B------:R-:W-:Y:S01]  /*9120*/  I2FP.F32.U32 R95, R95 ;  /* 0x0000005f005f7245 */ /* 0x000fe20000201000 */
[----:B------:R-:W-:-:S04]  /*9130*/  HADD2.F32 R112, -RZ, R143.H1_H1 ;  /* 0x3000008fff707230 */ /* 0x000fc80000004100 */
[----:B------:R-:W-:Y:S01]  /*9140*/  FFMA.FTZ R95, R95, R110, 1.1641532182693481445e-10 ;  /* 0x2f0000005f5f7423 */ /* 0x000fe2000001006e */
[----:B------:R-:W-:-:S04]  /*9150*/  FMUL.FTZ R112, R112, R109 ;  /* 0x0000006d70707220 */ /* 0x000fc80000410000 */
[----:B------:R-:W-:Y:S02]  /*9160*/  FSETP.GTU.FTZ.AND P6, PT, R95, R108, PT ;  /* 0x0000006c5f00720b */ /* 0x000fe40003fdc000 */
[----:B------:R-:W-:Y:S02]  /*9170*/  FSEL R95, R160, RZ, P5 ;  /* 0x000000ffa05f7208 */ /* 0x000fe40002800000 */
[----:B------:R-:W-:Y:S02]  /*9180*/  FSEL R112, R112, RZ, !P6 ;  /* 0x000000ff70707208 */ /* 0x000fe40007000000 */
[----:B------:R-:W-:-:S03]  /*9190*/  SEL R159, RZ, 0x1, P6 ;  /* 0x00000001ff9f7807 */ /* 0x000fc60003000000 */
[----:B------:R-:W-:-:S04]  /*91a0*/  FADD.FTZ R95, R112, R95 ;  /* 0x0000005f705f7221 */ /* 0x000fc80000010000 */
[----:B------:R-:W-:-:S07]  /*91b0*/  @P1 FADD.FTZ R95, R75, R95 ;  /* 0x0000005f4b5f1221 */ /* 0x000fce0000010000 */
.L_x_10836:
        /* <DEDUP_REMOVED lines=44> */
.L_x_10917:
[----:B------:R-:W-:Y:S01]  /*9480*/  MOV R160, R0 ;  /* 0x0000000000a07202 */ /* 0x000fe20000000f00 */
[----:B------:R-:W-:-:S07]  /*9490*/  VIADD R0, R158, 0x100 ;  /* 0x000001009e007836 */ /* 0x000fce0000000000 */
.L_x_10794:
[----:B------:R-:W-:Y:S05]  /*94a0*/  BSYNC.RECONVERGENT B0 ;  /* 0x0000000000007941 */ /* 0x000fea0003800200 */
.L_x_10793:
        /* <DEDUP_REMOVED lines=10> */
[----:B----4-:R-:W3:Y:S08]  /*9550*/  @P0 LDC.64 R80, c[0x0][0x398] ;  /* 0x0000e600ff500b82 */ /* 0x010ef00000000a00 */
        /* <DEDUP_REMOVED lines=25> */
.L_x_10923:
        /* <DEDUP_REMOVED lines=13> */
.L_x_10925:
[----:B------:R-:W-:Y:S05]  /*97c0*/  BSYNC.RECONVERGENT B2 ;  /* 0x0000000000027941 */ /* 0x000fea0003800200 */
.L_x_10924:
        /* <DEDUP_REMOVED lines=40> */
[----:B------:R-:W-:-:S07]  /*9a50*/  LOP3.LUT R146, R118, R146, R109, 0x96, !PT ;  /* 0x0000009276927212 */ /* 0x000fce00078e966d */
.L_x_10922:
[----:B------:R-:W-:Y:S05]  /*9a60*/  BSYNC.RECONVERGENT B1 ;  /* 0x0000000000017941 */ /* 0x000fea0003800200 */
.L_x_10921:
        /* <DEDUP_REMOVED lines=23> */
.L_x_10928:
        /* <DEDUP_REMOVED lines=13> */
.L_x_10930:
[----:B------:R-:W-:Y:S05]  /*9cb0*/  BSYNC.RECONVERGENT B2 ;  /* 0x0000000000027941 */ /* 0x000fea0003800200 */
.L_x_10929:
        /* <DEDUP_REMOVED lines=42> */
.L_x_10927:
[----:B------:R-:W-:Y:S05]  /*9f60*/  BSYNC.RECONVERGENT B1 ;  /* 0x0000000000017941 */ /* 0x000fea0003800200 */
.L_x_10926:
[----:B------:R-:W-:Y:S01]  /*9f70*/  I2FP.F32.U32 R80, R80 ;  /* 0x0000005000507245 */ /* 0x000fe20000201000 */
[----:B------:R-:W-:Y:S01]  /*9f80*/  HADD2.F32 R81, -RZ, R140.H0_H0 ;  /* 0x2000008cff517230 */ /* 0x000fe20000004100 */
        /* <DEDUP_REMOVED lines=21> */
.L_x_10933:
        /* <DEDUP_REMOVED lines=13> */
.L_x_10935:
[----:B------:R-:W-:Y:S05]  /*a1b0*/  BSYNC.RECONVERGENT B2 ;  /* 0x0000000000027941 */ /* 0x000fea0003800200 */
.L_x_10934:
        /* <DEDUP_REMOVED lines=43> */
.L_x_10932:
[----:B------:R-:W-:Y:S05]  /*a470*/  BSYNC.RECONVERGENT B1 ;  /* 0x0000000000017941 */ /* 0x000fea0003800200 */
.L_x_10931:
        /* <DEDUP_REMOVED lines=20> */
.L_x_10938:
        /* <DEDUP_REMOVED lines=13> */
.L_x_10940:
[----:B------:R-:W-:Y:S05]  /*a690*/  BSYNC.RECONVERGENT B2 ;  /* 0x0000000000027941 */ /* 0x000fea0003800200 */
.L_x_10939:
        /* <DEDUP_REMOVED lines=43> */
.L_x_10937:
[----:B------:R-:W-:Y:S05]  /*a950*/  BSYNC.RECONVERGENT B1 ;  /* 0x0000000000017941 */ /* 0x000fea0003800200 */
.L_x_10936:
        /* <DEDUP_REMOVED lines=23> */
.L_x_10943:
        /* <DEDUP_REMOVED lines=13> */
.L_x_10945:
[----:B------:R-:W-:Y:S05]  /*aba0*/  BSYNC.RECONVERGENT B2 ;  /* 0x0000000000027941 */ /* 0x000fea0003800200 */
.L_x_10944:
        /* <DEDUP_REMOVED lines=43> */
.L_x_10942:
[----:B------:R-:W-:Y:S05]  /*ae60*/  BSYNC.RECONVERGENT B1 ;  /* 0x0000000000017941 */ /* 0x000fea0003800200 */
.L_x_10941:
[----:B------:R-:W-:Y:S01]  /*ae70*/  I2FP.F32.U32 R82, R82 ;  /* 0x0000005200527245 */ /* 0x000fe20000201000 */
[----:B------:R-:W-:Y:S01]  /*ae80*/  HADD2.F32 R83, -RZ, R97.H0_H0 ;  /* 0x20000061ff537230 */ /* 0x000fe20000004100 */
[----:B------:R-:W-:Y:S01]  /*ae90*/  ISETP.NE.AND P2, PT, R112, 0x1, PT ;  /* 0x000000017000780c */ /* 0x000fe20003f45270 */
[----:B------:R-:W-:Y:S01]  /*aea0*/  BSSY.RECONVERGENT B1, `(.L_x_10946) ;  /* 0x000004a000017945 */ /* 0x000fe20003800200 */
[----:B------:R-:W-:Y:S01]  /*aeb0*/  LOP3.LUT R163, R163, 0xfffffffb, RZ, 0xc0, !PT ;  /* 0xfffffffba3a37812 */ /* 0x000fe200078ec0ff */
[----:B------:R-:W-:Y:S01]  /*aec0*/  FFMA.FTZ R82, R82, R111, 1.1641532182693481445e-10 ;  /* 0x2f00000052527423 */ /* 0x000fe2000001006f */
[----:B------:R-:W-:Y:S02]  /*aed0*/  IMAD.MOV.U32 R113, RZ, RZ, 0x2 ;  /* 0x00000002ff717424 */ /* 0x000fe400078e00ff */
        /* <DEDUP_REMOVED lines=13> */
.L_x_10948:
        /* <DEDUP_REMOVED lines=13> */
.L_x_10950:
[----:B------:R-:W-:Y:S05]  /*b080*/  BSYNC.RECONVERGENT B2 ;  /* 0x0000000000027941 */ /* 0x000fea0003800200 */
.L_x_10949:
        /* <DEDUP_REMOVED lines=43> */
.L_x_10947:
[----:B------:R-:W-:Y:S05]  /*b340*/  BSYNC.RECONVERGENT B1 ;  /* 0x0000000000017941 */ /* 0x000fea0003800200 */
.L_x_10946:
[----:B------:R-:W-:Y:S01]  /*b350*/  I2FP.F32.U32 R82, R82 ;  /* 0x0000005200527245 */ /* 0x000fe20000201000 */
[----:B------:R-:W-:Y:S01]  /*b360*/  HADD2.F32 R83, -RZ, R141.H0_H0 ;  /* 0x2000008dff537230 */ /* 0x000fe20000004100 */
        /* <DEDUP_REMOVED lines=21> */
.L_x_10953:
        /* <DEDUP_REMOVED lines=13> */
.L_x_10955:
[----:B------:R-:W-:Y:S05]  /*b590*/  BSYNC.RECONVERGENT B2 ;  /* 0x0000000000027941 */ /* 0x000fea0003800200 */
.L_x_10954:
        /* <DEDUP_REMOVED lines=43> */
.L_x_10952:
[----:B------:R-:W-:Y:S05]  /*b850*/  BSYNC.RECONVERGENT B1 ;  /* 0x0000000000017941 */ /* 0x000fea0003800200 */
.L_x_10951:
[----:B------:R-:W-:Y:S01]  /*b860*/  I2FP.F32.U32 R96, R83 ;  /* 0x0000005300607245 */ /* 0x000fe20000201000 */
[----:B------:R-:W-:Y:S01]  /*b870*/  HADD2.F32 R97, -RZ, R97.H1_H1 ;  /* 0x30000061ff617230 */ /* 0x000fe20000004100 */
        /* <DEDUP_REMOVED lines=18> */
.L_x_10958:
        /* <DEDUP_REMOVED lines=13> */
.L_x_10960:
[----:B------:R-:W-:Y:S05]  /*ba70*/  BSYNC.RECONVERGENT B2 ;  /* 0x0000000000027941 */ /* 0x000fea0003800200 */
.L_x_10959:
        /* <DEDUP_REMOVED lines=39> */
[----:B------:R-:W-:Y:S02]  /*bcf0*/  MOV R150, R146 ;  /* 0x0000009200967202 */ /* 0x000fe40000000f00 */
[----:B------:R-:W-:Y:S01]  /*bd00*/  LOP3.LUT R147, R119, R112, R147, 0x96, !PT ;  /* 0x0000007077937212 */ /* 0x000fe200078e9693 */
[----:B------:R-:W-:Y:S01]  /*bd10*/  IMAD.MOV.U32 R108, RZ, RZ, R114 ;  /* 0x000000ffff6c7224 */ /* 0x000fe200078e0072 */
[----:B------:R-:W-:-:S07]  /*bd20*/  LOP3.LUT R146, R118, R96, R115, 0x96, !PT ;  /* 0x0000006076927212 */ /* 0x000fce00078e9673 */
.L_x_10957:
[----:B------:R-:W-:Y:S05]  /*bd30*/  BSYNC.RECONVERGENT B1 ;  /* 0x0000000000017941 */ /* 0x000fea0003800200 */
.L_x_10956:
        /* <DEDUP_REMOVED lines=23> */
.L_x_10963:
        /* <DEDUP_REMOVED lines=13> */
.L_x_10965:
[----:B------:R-:W-:Y:S05]  /*bf80*/  BSYNC.RECONVERGENT B2 ;  /* 0x0000000000027941 */ /* 0x000fea0003800200 */
.L_x_10964:
        /* <DEDUP_REMOVED lines=43> */
.L_x_10962:
[----:B------:R-:W-:Y:S05]  /*c240*/  BSYNC.RECONVERGENT B1 ;  /* 0x0000000000017941 */ /* 0x000fea0003800200 */
.L_x_10961:
        /* <DEDUP_REMOVED lines=18> */
.L_x_10968:
        /* <DEDUP_REMOVED lines=13> */
.L_x_10970:
[----:B------:R-:W-:Y:S05]  /*c440*/  BSYNC.RECONVERGENT B2 ;  /* 0x0000000000027941 */ /* 0x000fea0003800200 */
.L_x_10969:
        /* <DEDUP_REMOVED lines=43> */
.L_x_10967:
[----:B------:R-:W-:Y:S05]  /*c700*/  BSYNC.RECONVERGENT B1 ;  /* 0x0000000000017941 */ /* 0x000fea0003800200 */
.L_x_10966:
[----:B------:R-:W-:Y:S01]  /*c710*/  I2FP.F32.U32 R96, R112 ;  /* 0x0000007000607245 */ /* 0x000fe20000201000 */
[----:B------:R-:W-:Y:S01]  /*c720*/  HADD2.F32 R97, -RZ, R142.H0_H0 ;  /* 0x2000008eff617230 */ /* 0x000fe20000004100 */
        /* <DEDUP_REMOVED lines=21> */
.L_x_10973:
        /* <DEDUP_REMOVED lines=13> */
.L_x_10975:
[----:B------:R-:W-:Y:S05]  /*c950*/  BSYNC.RECONVERGENT B2 ;  /* 0x0000000000027941 */ /* 0x000fea0003800200 */
.L_x_10974:
        /* <DEDUP_REMOVED lines=43> */
.L_x_10972:
[----:B------:R-:W-:Y:S05]  /*cc10*/  BSYNC.RECONVERGENT B1 ;  /* 0x0000000000017941 */ /* 0x000fea0003800200 */
.L_x_10971:
[----:B------:R-:W-:Y:S01]  /*cc20*/  ISETP.NE.AND P4, PT, R114, 0x1, PT ;  /* 0x000000017200780c */ /* 0x000fe20003f85270 */
[----:B------:R-:W-:Y:S01]  /*cc30*/  BSSY.RECONVERGENT B1, `(.L_x_10976) ;  /* 0x000004a000017945 */ /* 0x000fe20003800200 */
[----:B------:R-:W-:Y:S01]  /*cc40*/  I2FP.F32.U32 R112, R97 ;  /* 0x0000006100707245 */ /* 0x000fe20000201000 */
[----:B------:R-:W-:Y:S02]  /*cc50*/  HADD2.F32 R97, -RZ, R98.H1_H1 ;  /* 0x30000062ff617230 */ /* 0x000fe40000004100 */
        /* <DEDUP_REMOVED lines=14> */
.L_x_10978:
        /* <DEDUP_REMOVED lines=13> */
.L_x_10980:
[----:B------:R-:W-:Y:S05]  /*ce10*/  BSYNC.RECONVERGENT B2 ;  /* 0x0000000000027941 */ /* 0x000fea0003800200 */
.L_x_10979:
        /* <DEDUP_REMOVED lines=43> */
.L_x_10977:
[----:B------:R-:W-:Y:S05]  /*d0d0*/  BSYNC.RECONVERGENT B1 ;  /* 0x0000000000017941 */ /* 0x000fea0003800200 */
.L_x_10976:
        /* <DEDUP_REMOVED lines=23> */
.L_x_10983:
        /* <DEDUP_REMOVED lines=13> */
.L_x_10985:
[----:B------:R-:W-:Y:S05]  /*d320*/  BSYNC.RECONVERGENT B2 ;  /* 0x0000000000027941 */ /* 0x000fea0003800200 */
.L_x_10984:
        /* <DEDUP_REMOVED lines=43> */
.L_x_10982:
[----:B------:R-:W-:Y:S05]  /*d5e0*/  BSYNC.RECONVERGENT B1 ;  /* 0x0000000000017941 */ /* 0x000fea0003800200 */
.L_x_10981:
        /* <DEDUP_REMOVED lines=18> */
.L_x_10988:
        /* <DEDUP_REMOVED lines=13> */
.L_x_10990:
[----:B------:R-:W-:Y:S05]  /*d7e0*/  BSYNC.RECONVERGENT B2 ;  /* 0x0000000000027941 */ /* 0x000fea0003800200 */
.L_x_10989:
        /* <DEDUP_REMOVED lines=39> */
[----:B------:R-:W-:Y:S02]  /*da60*/  LOP3.LUT R147, R119, R114, R147, 0x96, !PT ;  /* 0x0000007277937212 */ /* 0x000fe400078e9693 */
[----:B------:R-:W-:Y:S01]  /*da70*/  LOP3.LUT R146, R118, R112, R165, 0x96, !PT ;  /* 0x0000007076927212 */ /* 0x000fe200078e96a5 */
[----:B------:R-:W-:Y:S02]  /*da80*/  IMAD.MOV.U32 R112, RZ, RZ, R108 ;  /* 0x000000ffff707224 */ /* 0x000fe400078e006c */
[----:B------:R-:W-:-:S07]  /*da90*/  IMAD.MOV.U32 R108, RZ, RZ, R164 ;  /* 0x000000ffff6c7224 */ /* 0x000fce00078e00a4 */
.L_x_10987:
[----:B------:R-:W-:Y:S05]  /*daa0*/  BSYNC.RECONVERGENT B1 ;  /* 0x0000000000017941 */ /* 0x000fea0003800200 */
.L_x_10986:
        /* <DEDUP_REMOVED lines=9> */
[----:B------:R-:W-:Y:S02]  /*db40*/  SEL R157, RZ, 0x1, P5 ;  /* 0x00000001ff9d7807 */ /* 0x000fe40002800000 */
[----:B------:R-:W-:Y:S02]  /*db50*/  ISETP.NE.AND P5, PT, R115, 0x1, PT ;  /* 0x000000017300780c */ /* 0x000fe40003fa5270 */
[----:B------:R-:W-:-:S05]  /*db60*/  FSEL R113, R148, RZ, P4 ;  /* 0x000000ff94717208 */ /* 0x000fca0002000000 */
[----:B------:R-:W-:-:S04]  /*db70*/  FADD.FTZ R98, R98, R113 ;  /* 0x0000007162627221 */ /* 0x000fc80000010000 */
        /* <DEDUP_REMOVED lines=10> */
.L_x_10993:
        /* <DEDUP_REMOVED lines=13> */
.L_x_10995:
[----:B------:R-:W-:Y:S05]  /*dcf0*/  BSYNC.RECONVERGENT B2 ;  /* 0x0000000000027941 */ /* 0x000fea0003800200 */
.L_x_10994:
        /* <DEDUP_REMOVED lines=43> */
.L_x_10992:
[----:B------:R-:W-:Y:S05]  /*dfb0*/  BSYNC.RECONVERGENT B1 ;  /* 0x0000000000017941 */ /* 0x000fea0003800200 */
.L_x_10991:
        /* <DEDUP_REMOVED lines=18> */
.L_x_10998:
        /* <DEDUP_REMOVED lines=15> */
.L_x_11000:
[----:B------:R-:W-:Y:S05]  /*e1d0*/  BSYNC.RECONVERGENT B2 ;  /* 0x0000000000027941 */ /* 0x000fea0003800200 */
.L_x_10999:
        /* <DEDUP_REMOVED lines=41> */
[----:B------:R-:W-:Y:S02]  /*e470*/  LOP3.LUT R146, R118, R112, R165, 0x96, !PT ;  /* 0x0000007076927212 */ /* 0x000fe400078e96a5 */
[----:B------:R-:W-:-:S07]  /*e480*/  MOV R108, R164 ;  /* 0x000000a4006c7202 */ /* 0x000fce0000000f00 */
.L_x_10997:
[----:B------:R-:W-:Y:S05]  /*e490*/  BSYNC.RECONVERGENT B1 ;  /* 0x0000000000017941 */ /* 0x000fea0003800200 */
.L_x_10996:
[----:B------:R-:W-:Y:S01]  /*e4a0*/  I2FP.F32.U32 R112, R113 ;  /* 0x0000007100707245 */ /* 0x000fe20000201000 */
[----:B------:R-:W-:-:S04]  /*e4b0*/  HADD2.F32 R99, -RZ, R143.H1_H1 ;  /* 0x3000008fff637230 */ /* 0x000fc80000004100 */
        /* <DEDUP_REMOVED lines=9> */
.L_x_10920:
        /* <DEDUP_REMOVED lines=16> */
.L_x_11004:
        /* <DEDUP_REMOVED lines=13> */
.L_x_11006:
[----:B------:R-:W-:Y:S05]  /*e720*/  BSYNC.RECONVERGENT B2 ;  /* 0x0000000000027941 */ /* 0x000fea0003800200 */
.L_x_11005:
        /* <DEDUP_REMOVED lines=42> */
.L_x_11003:
[----:B------:R-:W-:Y:S05]  /*e9d0*/  BSYNC.RECONVERGENT B1 ;  /* 0x0000000000017941 */ /* 0x000fea0003800200 */
.L_x_11002:
        /* <DEDUP_REMOVED lines=8> */
[----:B-----5:R-:W-:-:S04]  /*ea60*/  HADD2.F32 R81, -RZ, R96.H0_H0 ;  /* 0x20000060ff517230 */ /* 0x020fc80000004100 */
        /* <DEDUP_REMOVED lines=12> */
.L_x_11009:
        /* <DEDUP_REMOVED lines=13> */
.L_x_11011:
[----:B------:R-:W-:Y:S05]  /*ec00*/  BSYNC.RECONVERGENT B2 ;  /* 0x0000000000027941 */ /* 0x000fea0003800200 */
.L_x_11010:
        /* <DEDUP_REMOVED lines=43> */
.L_x_11008:
[----:B------:R-:W-:Y:S05]  /*eec0*/  BSYNC.RECONVERGENT B1 ;  /* 0x0000000000017941 */ /* 0x000fea0003800200 */
.L_x_11007:
[----:B------:R-:W-:Y:S01]  /*eed0*/  I2FP.F32.U32 R83, R82 ;  /* 0x0000005200537245 */ /* 0x000fe20000201000 */
[----:B------:R-:W-:Y:S01]  /*eee0*/  BSSY.RECONVERGENT B1, `(.L_x_11012) ;  /* 0x000004b000017945 */ /* 0x000fe20003800200 */
[----:B------:R-:W-:Y:S01]  /*eef0*/  ISETP.NE.AND P2, PT, R110, 0x1, PT ;  /* 0x000000016e00780c */ /* 0x000fe20003f45270 */
[----:B------:R-:W-:Y:S01]  /*ef00*/  HFMA2 R111, -RZ, RZ, 0, 1.1920928955078125e-07 ;  /* 0x00000002ff6f7431 */ /* 0x000fe200000001ff */
[----:B------:R-:W-:Y:S01]  /*ef10*/  LOP3.LUT R163, R163, 0xfffffff7, RZ, 0xc0, !PT ;  /* 0xfffffff7a3a37812 */ /* 0x000fe200078ec0ff */
[----:B------:R-:W-:Y:S01]  /*ef20*/  FFMA.FTZ R82, R83, R80, 1.1641532182693481445e-10 ;  /* 0x2f00000053527423 */ /* 0x000fe20000010050 */
[----:B------:R-:W-:-:S04]  /*ef30*/  HADD2.F32 R96, -RZ, R96.H1_H1 ;  /* 0x30000060ff607230 */ /* 0x000fc80000004100 */
        /* <DEDUP_REMOVED lines=12> */
.L_x_11014:
        /* <DEDUP_REMOVED lines=13> */
.L_x_11016:
[----:B------:R-:W-:Y:S05]  /*f0d0*/  BSYNC.RECONVERGENT B2 ;  /* 0x0000000000027941 */ /* 0x000fea0003800200 */
.L_x_11015:
        /* <DEDUP_REMOVED lines=43> */
.L_x_11013:
[----:B------:R-:W-:Y:S05]  /*f390*/  BSYNC.RECONVERGENT B1 ;  /* 0x0000000000017941 */ /* 0x000fea0003800200 */
.L_x_11012:
[----:B------:R-:W-:Y:S01]  /*f3a0*/  I2FP.F32.U32 R83, R82 ;  /* 0x0000005200537245 */ /* 0x000fe20000201000 */
[----:B------:R-:W-:Y:S01]  /*f3b0*/  BSSY.RECONVERGENT B1, `(.L_x_11017) ;  /* 0x000004b000017945 */ /* 0x000fe20003800200 */
[----:B------:R-:W-:Y:S01]  /*f3c0*/  ISETP.NE.AND P2, PT, R111, 0x1, PT ;  /* 0x000000016f00780c */ /* 0x000fe20003f45270 */
[----:B------:R-:W-:Y:S01]  /*f3d0*/  HADD2.F32 R82, -RZ, R97.H0_H0 ;  /* 0x20000061ff527230 */ /* 0x000fe20000004100 */
        /* <DEDUP_REMOVED lines=15> */
.L_x_11019:
        /* <DEDUP_REMOVED lines=13> */
.L_x_11021:
[----:B------:R-:W-:Y:S05]  /*f5a0*/  BSYNC.RECONVERGENT B2 ;  /* 0x0000000000027941 */ /* 0x000fea0003800200 */
.L_x_11020:
        /* <DEDUP_REMOVED lines=43> */
.L_x_11018:
[----:B------:R-:W-:Y:S05]  /*f860*/  BSYNC.RECONVERGENT B1 ;  /* 0x0000000000017941 */ /* 0x000fea0003800200 */
.L_x_11017:
        /* <DEDUP_REMOVED lines=19> */
.L_x_11024:
        /* <DEDUP_REMOVED lines=13> */
.L_x_11026:
[----:B------:R-:W-:Y:S05]  /*fa70*/  BSYNC.RECONVERGENT B2 ;  /* 0x0000000000027941 */ /* 0x000fea0003800200 */
.L_x_11025:
        /* <DEDUP_REMOVED lines=43> */
.L_x_11023:
[----:B------:R-:W-:Y:S05]  /*fd30*/  BSYNC.RECONVERGENT B1 ;  /* 0x0000000000017941 */ /* 0x000fea0003800200 */
.L_x_11022:
[----:B------:R-:W-:Y:S01]  /*fd40*/  ISETP.NE.AND P3, PT, R113, 0x1, PT ;  /* 0x000000017100780c */ /* 0x000fe20003f65270 */
[----:B------:R-:W-:Y:S01]  /*fd50*/  BSSY.RECONVERGENT B1, `(.L_x_11027) ;  /* 0x0000049000017945 */ /* 0x000fe20003800200 */
[----:B------:R-:W-:Y:S01]  /*fd60*/  I2FP.F32.U32 R83, R83 ;  /* 0x0000005300537245 */ /* 0x000fe20000201000 */
[----:B------:R-:W-:Y:S02]  /*fd70*/  HFMA2 R112, -RZ, RZ, 0, 1.1920928955078125e-07 ;  /* 0x00000002ff707431 */ /* 0x000fe400000001ff */
        /* <DEDUP_REMOVED lines=13> */
.L_x_11029:
        /* <DEDUP_REMOVED lines=13> */
.L_x_11031:
[----:B------:R-:W-:Y:S05]  /*ff20*/  BSYNC.RECONVERGENT B2 ;  /* 0x0000000000027941 */ /* 0x000fea0003800200 */
.L_x_11030:
        /* <DEDUP_REMOVED lines=43> */
.L_x_11028:
[----:B------:R-:W-:Y:S05]  /*101e0*/  BSYNC.RECONVERGENT B1 ;  /* 0x0000000000017941 */ /* 0x000fea0003800200 */
.L_x_11027:
[----:B------:R-:W-:Y:S01]  /*101f0*/  ISETP.NE.AND P4, PT, R112, 0x1, PT ;  /* 0x000000017000780c */ /* 0x000fe20003f85270 */
[----:B------:R-:W-:Y:S01]  /*10200*/  BSSY.RECONVERGENT B1, `(.L_x_11032) ;  /* 0x0000049000017945 */ /* 0x000fe20003800200 */
[----:B------:R-:W-:Y:S01]  /*10210*/  I2FP.F32.U32 R111, R111 ;  /* 0x0000006f006f7245 */ /* 0x000fe20000201000 */
[----:B------:R-:W-:Y:S02]  /*10220*/  HADD2.F32 R98, -RZ, R98.H1_H1 ;  /* 0x30000062ff627230 */ /* 0x000fe40000004100 */
        /* <DEDUP_REMOVED lines=13> */
.L_x_11034:
        /* <DEDUP_REMOVED lines=13> */
.L_x_11036:
[----:B------:R-:W-:Y:S05]  /*103d0*/  BSYNC.RECONVERGENT B2 ;  /* 0x0000000000027941 */ /* 0x000fea0003800200 */
.L_x_11035:
        /* <DEDUP_REMOVED lines=43> */
.L_x_11033:
[----:B------:R-:W-:Y:S05]  /*10690*/  BSYNC.RECONVERGENT B1 ;  /* 0x0000000000017941 */ /* 0x000fea0003800200 */
.L_x_11032:
[----:B------:R-:W-:Y:S01]  /*106a0*/  ISETP.NE.AND P5, PT, R113, 0x1, PT ;  /* 0x000000017100780c */ /* 0x000fe20003fa5270 */
[----:B------:R-:W-:Y:S01]  /*106b0*/  BSSY.RECONVERGENT B1, `(.L_x_11037) ;  /* 0x0000049000017945 */ /* 0x000fe20003800200 */
[----:B------:R-:W-:Y:S01]  /*106c0*/  I2FP.F32.U32 R111, R111 ;  /* 0x0000006f006f7245 */ /* 0x000fe20000201000 */
[----:B------:R-:W-:Y:S02]  /*106d0*/  HADD2.F32 R160, -RZ, R99.H0_H0 ;  /* 0x20000063ffa07230 */ /* 0x000fe40000004100 */
        /* <DEDUP_REMOVED lines=13> */
.L_x_11039:
        /* <DEDUP_REMOVED lines=13> */
.L_x_11041:
[----:B------:R-:W-:Y:S05]  /*10880*/  BSYNC.RECONVERGENT B2 ;  /* 0x0000000000027941 */ /* 0x000fea0003800200 */
.L_x_11040:
        /* <DEDUP_REMOVED lines=43> */
.L_x_11038:
[----:B------:R-:W-:Y:S05]  /*10b40*/  BSYNC.RECONVERGENT B1 ;  /* 0x0000000000017941 */ /* 0x000fea0003800200 */
.L_x_11037:
        /* <DEDUP_REMOVED lines=37> */
.L_x_11001:
        /* <DEDUP_REMOVED lines=38> */
[----:B------:R-:W-:Y:S02]  /*11000*/  LOP3.LUT R109, R113, R109, R111, 0xfe, !PT ;  /* 0x0000006d716d7212 */ /* 0x000fe400078efe6f */
[----:B------:R-:W-:Y:S01]  /*11010*/  LOP3.LUT R112, R114, R110, R112, 0xfe, !PT ;  /* 0x0000006e72707212 */ /* 0x000fe200078efe70 */
[----:B0-----:R-:W-:Y:S01]  /*11020*/  IMAD.WIDE.U32 R110, R0, 0x8, R164 ;  /* 0x00000008006e7825 */ /* 0x001fe200078e00a4 */
[----:B------:R-:W-:Y:S02]  /*11030*/  LOP3.LUT R113, R109, R115, RZ, 0xfc, !PT ;  /* 0x000000736d717212 */ /* 0x000fe400078efcff */
[----:B------:R-:W-:-:S05]  /*11040*/  LOP3.LUT R112, R112, 0xff, R151, 0xf8, !PT ;  /* 0x000000ff70707812 */ /* 0x000fca00078ef897 */
[----:B------:R1:W-:Y:S02]  /*11050*/  STG.E.64 desc[UR6][R110.64], R112 ;  /* 0x000000706e007986 */ /* 0x0003e4000c101b06 */
.L_x_11042:
[----:B------:R-:W-:Y:S02]  /*11060*/  IMAD.MOV.U32 R160, RZ, RZ, R108 ;  /* 0x000000ffffa07224 */ /* 0x000fe400078e006c */
[----:B------:R-:W-:-:S07]  /*11070*/  VIADD R0, R0, 0x100 ;  /* 0x0000010000007836 */ /* 0x000fce0000000000 */
.L_x_10919:
[----:B------:R-:W-:Y:S05]  /*11080*/  BSYNC.RECONVERGENT B0 ;  /* 0x0000000000007941 */ /* 0x000fea0003800200 */
.L_x_10918:
        /* <DEDUP_REMOVED lines=36> */
.L_x_11048:
        /* <DEDUP_REMOVED lines=13> */
.L_x_11050:
[----:B------:R-:W-:Y:S05]  /*113a0*/  BSYNC.RECONVERGENT B2 ;  /* 0x0000000000027941 */ /* 0x000fea0003800200 */
.L_x_11049:
        /* <DEDUP_REMOVED lines=41> */
.L_x_11047:
[----:B------:R-:W-:Y:S05]  /*11640*/  BSYNC.RECONVERGENT B1 ;  /* 0x0000000000017941 */ /* 0x000fea0003800200 */
.L_x_11046:
        /* <DEDUP_REMOVED lines=9> */
[----:B------:R-:W-:-:S03]  /*116e0*/  IMAD.MOV.U32 R87, RZ, RZ, 0x2 ;  /* 0x00000002ff577424 */ /* 0x000fc600078e00ff */
        /* <DEDUP_REMOVED lines=13> */
.L_x_11053:
        /* <DEDUP_REMOVED lines=13> */
.L_x_11055:
[----:B------:R-:W-:Y:S05]  /*11890*/  BSYNC.RECONVERGENT B2 ;  /* 0x0000000000027941 */ /* 0x000fea0003800200 */
.L_x_11054:
        /* <DEDUP_REMOVED lines=42> */
.L_x_11052:
[----:B------:R-:W-:Y:S05]  /*11b40*/  BSYNC.RECONVERGENT B1 ;  /* 0x0000000000017941 */ /* 0x000fea0003800200 */
.L_x_11051:
[----:B------:R-:W-:Y:S01]  /*11b50*/  I2FP.F32.U32 R84, R84 ;  /* 0x0000005400547245 */ /* 0x000fe20000201000 */
[----:B------:R-:W-:Y:S01]  /*11b60*/  HADD2.F32 R85, -RZ, R140.H0_H0 ;  /* 0x2000008cff557230 */ /* 0x000fe20000004100 */
        /* <DEDUP_REMOVED lines=21> */
.L_x_11058:
        /* <DEDUP_REMOVED lines=13> */
.L_x_11060:
[----:B------:R-:W-:Y:S05]  /*11d90*/  BSYNC.RECONVERGENT B2 ;  /* 0x0000000000027941 */ /* 0x000fea0003800200 */
.L_x_11059:
        /* <DEDUP_REMOVED lines=43> */
.L_x_11057:
[----:B------:R-:W-:Y:S05]  /*12050*/  BSYNC.RECONVERGENT B1 ;  /* 0x0000000000017941 */ /* 0x000fea0003800200 */
.L_x_11056:
        /* <DEDUP_REMOVED lines=20> */
.L_x_11063:
        /* <DEDUP_REMOVED lines=13> */
.L_x_11065:
[----:B------:R-:W-:Y:S05]  /*12270*/  BSYNC.RECONVERGENT B2 ;  /* 0x0000000000027941 */ /* 0x000fea0003800200 */
.L_x_11064:
        /* <DEDUP_REMOVED lines=43> */
.L_x_11062:
[----:B------:R-:W-:Y:S05]  /*12530*/  BSYNC.RECONVERGENT B1 ;  /* 0x0000000000017941 */ /* 0x000fea0003800200 */
.L_x_11061:
        /* <DEDUP_REMOVED lines=23> */
.L_x_11068:
        /* <DEDUP_REMOVED lines=13> */
.L_x_11070:
[----:B------:R-:W-:Y:S05]  /*12780*/  BSYNC.RECONVERGENT B2 ;  /* 0x0000000000027941 */ /* 0x000fea0003800200 */
.L_x_11069:
        /* <DEDUP_REMOVED lines=43> */
.L_x_11067:
[----:B------:R-:W-:Y:S05]  /*12a40*/  BSYNC.RECONVERGENT B1 ;  /* 0x0000000000017941 */ /* 0x000fea0003800200 */
.L_x_11066:
[----:B------:R-:W-:Y:S01]  /*12a50*/  I2FP.F32.U32 R86, R86 ;  /* 0x0000005600567245 */ /* 0x000fe20000201000 */
[----:B------:R-:W-:Y:S01]  /*12a60*/  HADD2.F32 R87, -RZ, R101.H0_H0 ;  /* 0x20000065ff577230 */ /* 0x000fe20000004100 */
        /* <DEDUP_REMOVED lines=18> */
.L_x_11073:
        /* <DEDUP_REMOVED lines=13> */
.L_x_11075:
[----:B------:R-:W-:Y:S05]  /*12c60*/  BSYNC.RECONVERGENT B2 ;  /* 0x0000000000027941 */ /* 0x000fea0003800200 */
.L_x_11074:
        /* <DEDUP_REMOVED lines=43> */
.L_x_11072:
[----:B------:R-:W-:Y:S05]  /*12f20*/  BSYNC.RECONVERGENT B1 ;  /* 0x0000000000017941 */ /* 0x000fea0003800200 */
.L_x_11071:
        /* <DEDUP_REMOVED lines=23> */
.L_x_11078:
        /* <DEDUP_REMOVED lines=13> */
.L_x_11080:
[----:B------:R-:W-:Y:S05]  /*13170*/  BSYNC.RECONVERGENT B2 ;  /* 0x0000000000027941 */ /* 0x000fea0003800200 */
.L_x_11079:
        /* <DEDUP_REMOVED lines=43> */
.L_x_11077:
[----:B------:R-:W-:Y:S05]  /*13430*/  BSYNC.RECONVERGENT B1 ;  /* 0x0000000000017941 */ /* 0x000fea0003800200 */
.L_x_11076:
[----:B------:R-:W-:Y:S01]  /*13440*/  I2FP.F32.U32 R100, R87 ;  /* 0x0000005700647245 */ /* 0x000fe20000201000 */
[----:B------:R-:W-:Y:S01]  /*13450*/  HADD2.F32 R101, -RZ, R101.H1_H1 ;  /* 0x30000065ff657230 */ /* 0x000fe20000004100 */
        /* <DEDUP_REMOVED lines=18> */
.L_x_11083:
        /* <DEDUP_REMOVED lines=13> */
.L_x_11085:
[----:B------:R-:W-:Y:S05]  /*13650*/  BSYNC.RECONVERGENT B2 ;  /* 0x0000000000027941 */ /* 0x000fea0003800200 */
.L_x_11084:
        /* <DEDUP_REMOVED lines=43> */
.L_x_11082:
[----:B------:R-:W-:Y:S05]  /*13910*/  BSYNC.RECONVERGENT B1 ;  /* 0x0000000000017941 */ /* 0x000fea0003800200 */
.L_x_11081:
        /* <DEDUP_REMOVED lines=23> */
.L_x_11088:
        /* <DEDUP_REMOVED lines=13> */
.L_x_11090:
[----:B------:R-:W-:Y:S05]  /*13b60*/  BSYNC.RECONVERGENT B2 ;  /* 0x0000000000027941 */ /* 0x000fea0003800200 */
.L_x_11089:
        /* <DEDUP_REMOVED lines=41> */
[----:B------:R-:W-:Y:S02]  /*13e00*/  IMAD.MOV.U32 R108, RZ, RZ, R114 ;  /* 0x000000ffff6c7224 */ /* 0x000fe400078e0072 */
[----:B------:R-:W-:-:S07]  /*13e10*/  HFMA2 R114, -RZ, RZ, 0, 0 ;  /* 0x00000000ff727431 */ /* 0x000fce00000001ff */
.L_x_11087:
[----:B------:R-:W-:Y:S05]  /*13e20*/  BSYNC.RECONVERGENT B1 ;  /* 0x0000000000017941 */ /* 0x000fea0003800200 */
.L_x_11086:
[----:B------:R-:W-:Y:S01]  /*13e30*/  ISETP.NE.AND P3, PT, R114, 0x1, PT ;  /* 0x000000017200780c */ /* 0x000fe20003f65270 */
[----:B------:R-:W-:Y:S01]  /*13e40*/  HADD2.F32 R101, -RZ, R102.H0_H0 ;  /* 0x20000066ff657230 */ /* 0x000fe20000004100 */
        /* <DEDUP_REMOVED lines=16> */
.L_x_11093:
        /* <DEDUP_REMOVED lines=13> */
.L_x_11095:
[----:B------:R-:W-:Y:S05]  /*14020*/  BSYNC.RECONVERGENT B2 ;  /* 0x0000000000027941 */ /* 0x000fea0003800200 */
.L_x_11094:
        /* <DEDUP_REMOVED lines=43> */
.L_x_11092:
[----:B------:R-:W-:Y:S05]  /*142e0*/  BSYNC.RECONVERGENT B1 ;  /* 0x0000000000017941 */ /* 0x000fea0003800200 */
.L_x_11091:
        /* <DEDUP_REMOVED lines=23> */
.L_x_11098:
        /* <DEDUP_REMOVED lines=13> */
.L_x_11100:
[----:B------:R-:W-:Y:S05]  /*14530*/  BSYNC.RECONVERGENT B2 ;  /* 0x0000000000027941 */ /* 0x000fea0003800200 */
.L_x_11099:
        /* <DEDUP_REMOVED lines=43> */
.L_x_11097:
[----:B------:R-:W-:Y:S05]  /*147f0*/  BSYNC.RECONVERGENT B1 ;  /* 0x0000000000017941 */ /* 0x000fea0003800200 */
.L_x_11096:
[----:B------:R-:W-:Y:S01]  /*14800*/  ISETP.NE.AND P4, PT, R114, 0x1, PT ;  /* 0x000000017200780c */ /* 0x000fe20003f85270 */
[----:B------:R-:W-:Y:S01]  /*14810*/  BSSY.RECONVERGENT B1, `(.L_x_11101) ;  /* 0x000004a000017945 */ /* 0x000fe20003800200 */
[----:B------:R-:W-:Y:S01]  /*14820*/  I2FP.F32.U32 R112, R101 ;  /* 0x0000006500707245 */ /* 0x000fe20000201000 */
[----:B------:R-:W-:Y:S01]  /*14830*/  HADD2.F32 R101, -RZ, R102.H1_H1 ;  /* 0x30000066ff657230 */ /* 0x000fe20000004100 */
        /* <DEDUP_REMOVED lines=14> */
.L_x_11103:
        /* <DEDUP_REMOVED lines=13> */
.L_x_11105:
[----:B------:R-:W-:Y:S05]  /*149f0*/  BSYNC.RECONVERGENT B2 ;  /* 0x0000000000027941 */ /* 0x000fea0003800200 */
.L_x_11104:
        /* <DEDUP_REMOVED lines=43> */
.L_x_11102:
[----:B------:R-:W-:Y:S05]  /*14cb0*/  BSYNC.RECONVERGENT B1 ;  /* 0x0000000000017941 */ /* 0x000fea0003800200 */
.L_x_11101:
        /* <DEDUP_REMOVED lines=23> */
.L_x_11108:
        /* <DEDUP_REMOVED lines=13> */
.L_x_11110:
[----:B------:R-:W-:Y:S05]  /*14f00*/  BSYNC.RECONVERGENT B2 ;  /* 0x0000000000027941 */ /* 0x000fea0003800200 */
.L_x_11109:
        /* <DEDUP_REMOVED lines=43> */
.L_x_11107:
[----:B------:R-:W-:Y:S05]  /*151c0*/  BSYNC.RECONVERGENT B1 ;  /* 0x0000000000017941 */ /* 0x000fea0003800200 */
.L_x_11106:
        /* <DEDUP_REMOVED lines=18> */
.L_x_11113:
        /* <DEDUP_REMOVED lines=13> */
.L_x_11115:
[----:B------:R-:W-:Y:S05]  /*153c0*/  BSYNC.RECONVERGENT B2 ;  /* 0x0000000000027941 */ /* 0x000fea0003800200 */
.L_x_11114:
        /* <DEDUP_REMOVED lines=43> */
.L_x_11112:
[----:B------:R-:W-:Y:S05]  /*15680*/  BSYNC.RECONVERGENT B1 ;  /* 0x0000000000017941 */ /* 0x000fea0003800200 */
.L_x_11111:
        /* <DEDUP_REMOVED lines=23> */
.L_x_11118:
        /* <DEDUP_REMOVED lines=13> */
.L_x_11120:
[----:B------:R-:W-:Y:S05]  /*158d0*/  BSYNC.RECONVERGENT B2 ;  /* 0x0000000000027941 */ /* 0x000fea0003800200 */
.L_x_11119:
        /* <DEDUP_REMOVED lines=43> */
.L_x_11117:
[----:B------:R-:W-:Y:S05]  /*15b90*/  BSYNC.RECONVERGENT B1 ;  /* 0x0000000000017941 */ /* 0x000fea0003800200 */
.L_x_11116:
        /* <DEDUP_REMOVED lines=18> */
.L_x_11123:
        /* <DEDUP_REMOVED lines=15> */
.L_x_11125:
[----:B------:R-:W-:Y:S05]  /*15db0*/  BSYNC.RECONVERGENT B2 ;  /* 0x0000000000027941 */ /* 0x000fea0003800200 */
.L_x_11124:
        /* <DEDUP_REMOVED lines=43> */
.L_x_11122:
[----:B------:R-:W-:Y:S05]  /*16070*/  BSYNC.RECONVERGENT B1 ;  /* 0x0000000000017941 */ /* 0x000fea0003800200 */
.L_x_11121:
        /* <DEDUP_REMOVED lines=11> */
.L_x_11045:
[----:B------:R-:W-:Y:S01]  /*16130*/  ISETP.NE.AND P2, PT, R148, 0x1, PT ;  /* 0x000000019400780c */ /* 0x000fe20003f45270 */
[----:B------:R-:W-:Y:S01]  /*16140*/  BSSY.RECONVERGENT B1, `(.L_x_11127) ;  /* 0x0000047000017945 */ /* 0x000fe20003800200 */
[----:B--2---:R-:W-:Y:S02]  /*16150*/  HFMA2 R87, -RZ, RZ, 0, 1.1920928955078125e-07 ;  /* 0x00000002ff577431 */ /* 0x004fe400000001ff */
        /* <DEDUP_REMOVED lines=13> */
.L_x_11129:
        /* <DEDUP_REMOVED lines=13> */
.L_x_11131:
[----:B------:R-:W-:Y:S05]  /*16300*/  BSYNC.RECONVERGENT B2 ;  /* 0x0000000000027941 */ /* 0x000fea0003800200 */
.L_x_11130:
        /* <DEDUP_REMOVED lines=42> */
.L_x_11128:
[----:B------:R-:W-:Y:S05]  /*165b0*/  BSYNC.RECONVERGENT B1 ;  /* 0x0000000000017941 */ /* 0x000fea0003800200 */
.L_x_11127:
[----:B------:R-:W0:Y:S01]  /*165c0*/  LDC R109, c[0x0][0x404] ;  /* 0x00010100ff6d7b82 */ /* 0x000e220000000800 */
[----:B------:R-:W-:Y:S01]  /*165d0*/  I2FP.F32.U32 R85, R84 ;  /* 0x0000005400557245 */ /* 0x000fe20000201000 */
[----:B------:R-:W-:Y:S01]  /*165e0*/  IMAD.MOV.U32 R84, RZ, RZ, 0x2f800000 ;  /* 0x2f800000ff547424 */ /* 0x000fe200078e00ff */
[----:B------:R-:W-:Y:S01]  /*165f0*/  ISETP.NE.AND P2, PT, R87, 0x1, PT ;  /* 0x000000015700780c */ /* 0x000fe20003f45270 */
[----:B------:R-:W-:Y:S01]  /*16600*/  BSSY.RECONVERGENT B1, `(.L_x_11132) ;  /* 0x000004a000017945 */ /* 0x000fe20003800200 */
[----:B------:R-:W-:Y:S01]  /*16610*/  LOP3.LUT R163, R163, 0xffffffef, RZ, 0xc0, !PT ;  /* 0xffffffefa3a37812 */ /* 0x000fe200078ec0ff */
[----:B------:R-:W-:Y:S01]  /*16620*/  FFMA.FTZ R86, R85, R84, 1.1641532182693481445e-10 ;  /* 0x2f00000055567423 */ /* 0x000fe20000010054 */
[----:B-----5:R-:W-:Y:S01]  /*16630*/  HADD2.F32 R85, -RZ, R100.H0_H0 ;  /* 0x20000064ff557230 */ /* 0x020fe20000004100 */
[----:B------:R-:W-:-:S03]  /*16640*/  MOV R110, 0x2 ;  /* 0x00000002006e7802 */ /* 0x000fc60000000f00 */
        /* <DEDUP_REMOVED lines=12> */
.L_x_11134:
        /* <DEDUP_REMOVED lines=13> */
.L_x_11136:
[----:B------:R-:W-:Y:S05]  /*167e0*/  BSYNC.RECONVERGENT B2 ;  /* 0x0000000000027941 */ /* 0x000fea0003800200 */
.L_x_11135:
        /* <DEDUP_REMOVED lines=40> */
[----:B------:R-:W-:Y:S02]  /*16a70*/  HFMA2 R110, -RZ, RZ, 0, 0 ;  /* 0x00000000ff6e7431 */ /* 0x000fe400000001ff */
[----:B------:R-:W-:Y:S01]  /*16a80*/  IMAD.MOV.U32 R150, RZ, RZ, R112 ;  /* 0x000000ffff967224 */ /* 0x000fe200078e0070 */
[----:B------:R-:W-:-:S07]  /*16a90*/  LOP3.LUT R146, R118, R146, R111, 0x96, !PT ;  /* 0x0000009276927212 */ /* 0x000fce00078e966f */
.L_x_11133:
[----:B------:R-:W-:Y:S05]  /*16aa0*/  BSYNC.RECONVERGENT B1 ;  /* 0x0000000000017941 */ /* 0x000fea0003800200 */
.L_x_11132:
        /* <DEDUP_REMOVED lines=19> */
.L_x_11139:
        /* <DEDUP_REMOVED lines=13> */
.L_x_11141:
[----:B------:R-:W-:Y:S05]  /*16cb0*/  BSYNC.RECONVERGENT B2 ;  /* 0x0000000000027941 */ /* 0x000fea0003800200 */
.L_x_11140:
        /* <DEDUP_REMOVED lines=43> */
.L_x_11138:
[----:B------:R-:W-:Y:S05]  /*16f70*/  BSYNC.RECONVERGENT B1 ;  /* 0x0000000000017941 */ /* 0x000fea0003800200 */
.L_x_11137:
[----:B------:R-:W-:Y:S01]  /*16f80*/  I2FP.F32.U32 R87, R86 ;  /* 0x0000005600577245 */ /* 0x000fe20000201000 */
[----:B------:R-:W-:Y:S01]  /*16f90*/  BSSY.RECONVERGENT B1, `(.L_x_11142) ;  /* 0x000004b000017945 */ /* 0x000fe20003800200 */
[----:B------:R-:W-:Y:S01]  /*16fa0*/  ISETP.NE.AND P2, PT, R111, 0x1, PT ;  /* 0x000000016f00780c */ /* 0x000fe20003f45270 */
[----:B------:R-:W-:Y:S01]  /*16fb0*/  HFMA2 R112, -RZ, RZ, 0, 1.1920928955078125e-07 ;  /* 0x00000002ff707431 */ /* 0x000fe200000001ff */
[----:B------:R-:W-:Y:S01]  /*16fc0*/  LOP3.LUT R163, R163, 0xfffffffb, RZ, 0xc0, !PT ;  /* 0xfffffffba3a37812 */ /* 0x000fe200078ec0ff */
[----:B------:R-:W-:Y:S01]  /*16fd0*/  FFMA.FTZ R110, R87, R84, 1.1641532182693481445e-10 ;  /* 0x2f000000576e7423 */ /* 0x000fe20000010054 */
[----:B------:R-:W-:Y:S02]  /*16fe0*/  HADD2.F32 R86, -RZ, R101.H0_H0 ;  /* 0x20000065ff567230 */ /* 0x000fe40000004100 */
        /* <DEDUP_REMOVED lines=12> */
.L_x_11144:
        /* <DEDUP_REMOVED lines=13> */
.L_x_11146:
[----:B------:R-:W-:Y:S05]  /*17180*/  BSYNC.RECONVERGENT B2 ;  /* 0x0000000000027941 */ /* 0x000fea0003800200 */
.L_x_11145:
        /* <DEDUP_REMOVED lines=43> */
.L_x_11143:
[----:B------:R-:W-:Y:S05]  /*17440*/  BSYNC.RECONVERGENT B1 ;  /* 0x0000000000017941 */ /* 0x000fea0003800200 */
.L_x_11142:
[----:B------:R-:W-:Y:S01]  /*17450*/  I2FP.F32.U32 R87, R87 ;  /* 0x0000005700577245 */ /* 0x000fe20000201000 */
[----:B------:R-:W-:Y:S01]  /*17460*/  BSSY.RECONVERGENT B1, `(.L_x_11147) ;  /* 0x000004b000017945 */ /* 0x000fe20003800200 */
[----:B------:R-:W-:Y:S01]  /*17470*/  ISETP.NE.AND P2, PT, R112, 0x1, PT ;  /* 0x000000017000780c */ /* 0x000fe20003f45270 */
[----:B------:R-:W-:Y:S01]  /*17480*/  HADD2.F32 R101, -RZ, R101.H1_H1 ;  /* 0x30000065ff657230 */ /* 0x000fe20000004100 */
        /* <DEDUP_REMOVED lines=15> */
.L_x_11149:
        /* <DEDUP_REMOVED lines=13> */
.L_x_11151:
[----:B------:R-:W-:Y:S05]  /*17650*/  BSYNC.RECONVERGENT B2 ;  /* 0x0000000000027941 */ /* 0x000fea0003800200 */
.L_x_11150:
        /* <DEDUP_REMOVED lines=41> */
[----:B------:R-:W-:Y:S02]  /*178f0*/  LOP3.LUT R146, R118, R110, R115, 0x96, !PT ;  /* 0x0000006e76927212 */ /* 0x000fe400078e9673 */
[----:B------:R-:W-:-:S07]  /*17900*/  MOV R108, R114 ;  /* 0x00000072006c7202 */ /* 0x000fce0000000f00 */
.L_x_11148:
[----:B------:R-:W-:Y:S05]  /*17910*/  BSYNC.RECONVERGENT B1 ;  /* 0x0000000000017941 */ /* 0x000fea0003800200 */
.L_x_11147:
        /* <DEDUP_REMOVED lines=17> */
.L_x_11154:
        /* <DEDUP_REMOVED lines=13> */
.L_x_11156:
[----:B------:R-:W-:Y:S05]  /*17b00*/  BSYNC.RECONVERGENT B2 ;  /* 0x0000000000027941 */ /* 0x000fea0003800200 */
.L_x_11155:
        /* <DEDUP_REMOVED lines=43> */
.L_x_11153:
[----:B------:R-:W-:Y:S05]  /*17dc0*/  BSYNC.RECONVERGENT B1 ;  /* 0x0000000000017941 */ /* 0x000fea0003800200 */
.L_x_11152:
        /* <DEDUP_REMOVED lines=17> */
.L_x_11159:
        /* <DEDUP_REMOVED lines=13> */
.L_x_11161:
[----:B------:R-:W-:Y:S05]  /*17fb0*/  BSYNC.RECONVERGENT B2 ;  /* 0x0000000000027941 */ /* 0x000fea0003800200 */
.L_x_11160:
        /* <DEDUP_REMOVED lines=43> */
.L_x_11158:
[----:B------:R-:W-:Y:S05]  /*18270*/  BSYNC.RECONVERGENT B1 ;  /* 0x0000000000017941 */ /* 0x000fea0003800200 */
.L_x_11157:
[----:B------:R-:W-:Y:S01]  /*18280*/  ISETP.NE.AND P5, PT, R113, 0x1, PT ;  /* 0x000000017100780c */ /* 0x000fe20003fa5270 */
[----:B------:R-:W-:Y:S01]  /*18290*/  BSSY.RECONVERGENT B1, `(.L_x_11162) ;  /* 0x0000049000017945 */ /* 0x000fe20003800200 */
[----:B------:R-:W-:Y:S01]  /*182a0*/  I2FP.F32.U32 R111, R111 ;  /* 0x0000006f006f7245 */ /* 0x000fe20000201000 */
[----:B------:R-:W-:Y:S02]  /*182b0*/  HFMA2 R148, -RZ, RZ, 0, 1.1920928955078125e-07 ;  /* 0x00000002ff947431 */ /* 0x000fe400000001ff */
[----:B------:R-:W-:Y:S02]  /*182c0*/  HADD2.F32 R160, -RZ, R103.H0_H0 ;  /* 0x20000067ffa07230 */ /* 0x000fe40000004100 */
        /* <DEDUP_REMOVED lines=12> */
.L_x_11164:
        /* <DEDUP_REMOVED lines=13> */
.L_x_11166:
[----:B------:R-:W-:Y:S05]  /*18460*/  BSYNC.RECONVERGENT B2 ;  /* 0x0000000000027941 */ /* 0x000fea0003800200 */
.L_x_11165:
        /* <DEDUP_REMOVED lines=43> */
.L_x_11163:
[----:B------:R-:W-:Y:S05]  /*18720*/  BSYNC.RECONVERGENT B1 ;  /* 0x0000000000017941 */ /* 0x000fea0003800200 */
.L_x_11162:
        /* <DEDUP_REMOVED lines=37> */
.L_x_11126:
        /* <DEDUP_REMOVED lines=44> */
.L_x_11167:
[----:B------:R-:W-:Y:S01]  /*18c40*/  MOV R160, R108 ;  /* 0x0000006c00a07202 */ /* 0x000fe20000000f00 */
[----:B------:R-:W-:-:S07]  /*18c50*/  VIADD R0, R0, 0x100 ;  /* 0x0000010000007836 */ /* 0x000fce0000000000 */
.L_x_11044:
[----:B------:R-:W-:Y:S05]  /*18c60*/  BSYNC.RECONVERGENT B0 ;  /* 0x0000000000007941 */ /* 0x000fea0003800200 */
.L_x_11043:
        /* <DEDUP_REMOVED lines=12> */
[----:B--2---:R-:W-:-:S06]  /*18d30*/  IMAD.WIDE.U32 R104, R0, 0x10, R104 ;  /* 0x0000001000687825 */ /* 0x004fcc00078e0068 */
[----:B------:R-:W5:Y:S01]  /*18d40*/  LDG.E.128 R104, desc[UR6][R104.64] ;  /* 0x0000000668687981 */ /* 0x000f62000c1e1d00 */
[----:B---3--:R-:W-:-:S05]  /*18d50*/  @P0 IMAD.WIDE.U32 R88, R0, 0x10, R88 ;  /* 0x0000001000580825 */ /* 0x008fca00078e0058 */
[----:B------:R2:W5:Y:S01]  /*18d60*/  @P0 LDG.E.128 R140, desc[UR6][R88.64] ;  /* 0x00000006588c0981 */ /* 0x000562000c1e1d00 */
[----:B0-----:R-:W-:-:S05]  /*18d70*/  @P1 IMAD.WIDE.U32 R90, R0, 0x20, R90 ;  /* 0x00000020005a1825 */ /* 0x001fca00078e005a */
[----:B------:R2:W5:Y:S04]  /*18d80*/  @P1 LDG.E.128 R68, desc[UR6][R90.64] ;  /* 0x000000065a441981 */ /* 0x000568000c1e1d00 */
[----:B------:R2:W5:Y:S01]  /*18d90*/  @P1 LDG.E.128 R72, desc[UR6][R90.64+0x10] ;  /* 0x000010065a481981 */ /* 0x000562000c1e1d00 */
[----:B------:R-:W-:Y:S05]  /*18da0*/  @!P0 BRA `(.L_x_11170) ;  /* 0x0000004c00d88947 */ /* 0x000fea0003800000 */
[----:B------:R-:W-:Y:S01]  /*18db0*/  ISETP.NE.AND P2, PT, R148, 0x1, PT ;  /* 0x000000019400780c */ /* 0x000fe20003f45270 */
[----:B------:R-:W-:Y:S01]  /*18dc0*/  BSSY.RECONVERGENT B1, `(.L_x_11171) ;  /* 0x0000046000017945 */ /* 0x000fe20003800200 */
[----:B--2---:R-:W-:Y:S02]  /*18dd0*/  HFMA2 R90, -RZ, RZ, 0, 1.1920928955078125e-07 ;  /* 0x00000002ff5a7431 */ /* 0x004fe400000001ff */
[----:B------:R-:W-:Y:S01]  /*18de0*/  IMAD.MOV.U32 R88, RZ, RZ, R150 ;  /* 0x000000ffff587224 */ /* 0x000fe200078e0096 */
[----:B-1----:R-:W-:-:S08]  /*18df0*/  MOV R108, R160 ;  /* 0x000000a0006c7202 */ /* 0x002fd00000000f00 */
        /* <DEDUP_REMOVED lines=11> */
.L_x_11173:
        /* <DEDUP_REMOVED lines=13> */
.L_x_11175:
[----:B------:R-:W-:Y:S05]  /*18f80*/  BSYNC.RECONVERGENT B2 ;  /* 0x0000000000027941 */ /* 0x000fea0003800200 */
.L_x_11174:
        /* <DEDUP_REMOVED lines=41> */
.L_x_11172:
[----:B------:R-:W-:Y:S05]  /*19220*/  BSYNC.RECONVERGENT B1 ;  /* 0x0000000000017941 */ /* 0x000fea0003800200 */
.L_x_11171:
        /* <DEDUP_REMOVED lines=23> */
.L_x_11178:
        /* <DEDUP_REMOVED lines=13> */
.L_x_11180:
[----:B------:R-:W-:Y:S05]  /*19470*/  BSYNC.RECONVERGENT B2 ;  /* 0x0000000000027941 */ /* 0x000fea0003800200 */
.L_x_11179:
        /* <DEDUP_REMOVED lines=42> */
.L_x_11177:
[----:B------:R-:W-:Y:S05]  /*19720*/  BSYNC.RECONVERGENT B1 ;  /* 0x0000000000017941 */ /* 0x000fea0003800200 */
.L_x_11176:
        /* <DEDUP_REMOVED lines=23> */
.L_x_11183:
        /* <DEDUP_REMOVED lines=13> */
.L_x_11185:
[----:B------:R-:W-:Y:S05]  /*19970*/  BSYNC.RECONVERGENT B2 ;  /* 0x0000000000027941 */ /* 0x000fea0003800200 */
.L_x_11184:
        /* <DEDUP_REMOVED lines=41> */
[----:B------:R-:W-:Y:S02]  /*19c10*/  LOP3.LUT R146, R118, R90, R115, 0x96, !PT ;  /* 0x0000005a76927212 */ /* 0x000fe400078e9673 */
[----:B------:R-:W-:-:S07]  /*19c20*/  MOV R108, R114 ;  /* 0x00000072006c7202 */ /* 0x000fce0000000f00 */
.L_x_11182:
[----:B------:R-:W-:Y:S05]  /*19c30*/  BSYNC.RECONVERGENT B1 ;  /* 0x0000000000017941 */ /* 0x000fea0003800200 */
.L_x_11181:
        /* <DEDUP_REMOVED lines=20> */
.L_x_11188:
        /* <DEDUP_REMOVED lines=13> */
.L_x_11190:
[----:B------:R-:W-:Y:S05]  /*19e50*/  BSYNC.RECONVERGENT B2 ;  /* 0x0000000000027941 */ /* 0x000fea0003800200 */
.L_x_11189:
        /* <DEDUP_REMOVED lines=43> */
.L_x_11187:
[----:B------:R-:W-:Y:S05]  /*1a110*/  BSYNC.RECONVERGENT B1 ;  /* 0x0000000000017941 */ /* 0x000fea0003800200 */
.L_x_11186:
        /* <DEDUP_REMOVED lines=23> */
.L_x_11193:
        /* <DEDUP_REMOVED lines=13> */
.L_x_11195:
[----:B------:R-:W-:Y:S05]  /*1a360*/  BSYNC.RECONVERGENT B2 ;  /* 0x0000000000027941 */ /* 0x000fea0003800200 */
.L_x_11194:
        /* <DEDUP_REMOVED lines=43> */
.L_x_11192:
[----:B------:R-:W-:Y:S05]  /*1a620*/  BSYNC.RECONVERGENT B1 ;  /* 0x0000000000017941 */ /* 0x000fea0003800200 */
.L_x_11191:
[----:B------:R-:W-:Y:S01]  /*1a630*/  I2FP.F32.U32 R90, R90 ;  /* 0x0000005a005a7245 */ /* 0x000fe20000201000 */
[----:B------:R-:W-:Y:S01]  /*1a640*/  HADD2.F32 R91, -RZ, R105.H0_H0 ;  /* 0x20000069ff5b7230 */ /* 0x000fe20000004100 */
        /* <DEDUP_REMOVED lines=18> */
.L_x_11198:
        /* <DEDUP_REMOVED lines=13> */
.L_x_11200:
[----:B------:R-:W-:Y:S05]  /*1a840*/  BSYNC.RECONVERGENT B2 ;  /* 0x0000000000027941 */ /* 0x000fea0003800200 */
.L_x_11199:
        /* <DEDUP_REMOVED lines=43> */
.L_x_11197:
[----:B------:R-:W-:Y:S05]  /*1ab00*/  BSYNC.RECONVERGENT B1 ;  /* 0x0000000000017941 */ /* 0x000fea0003800200 */
.L_x_11196:
        /* <DEDUP_REMOVED lines=23> */
.L_x_11203:
        /* <DEDUP_REMOVED lines=13> */
.L_x_11205:
[----:B------:R-:W-:Y:S05]  /*1ad50*/  BSYNC.RECONVERGENT B2 ;  /* 0x0000000000027941 */ /* 0x000fea0003800200 */
.L_x_11204:
        /* <DEDUP_REMOVED lines=41> */
[----:B------:R-:W-:Y:S01]  /*1aff0*/  IMAD.MOV.U32 R112, RZ, RZ, RZ ;  /* 0x000000ffff707224 */ /* 0x000fe200078e00ff */
[----:B------:R-:W-:-:S07]  /*1b000*/  MOV R108, R154 ;  /* 0x0000009a006c7202 */ /* 0x000fce0000000f00 */
.L_x_11202:
[----:B------:R-:W-:Y:S05]  /*1b010*/  BSYNC.RECONVERGENT B1 ;  /* 0x0000000000017941 */ /* 0x000fea0003800200 */
.L_x_11201:
        /* <DEDUP_REMOVED lines=20> */
.L_x_11208:
        /* <DEDUP_REMOVED lines=13> */
.L_x_11210:
[----:B------:R-:W-:Y:S05]  /*1b230*/  BSYNC.RECONVERGENT B2 ;  /* 0x0000000000027941 */ /* 0x000fea0003800200 */
.L_x_11209:
        /* <DEDUP_REMOVED lines=43> */
.L_x_11207:
[----:B------:R-:W-:Y:S05]  /*1b4f0*/  BSYNC.RECONVERGENT B1 ;  /* 0x0000000000017941 */ /* 0x000fea0003800200 */
.L_x_11206:
        /* <DEDUP_REMOVED lines=23> */
.L_x_11213:
        /* <DEDUP_REMOVED lines=13> */
.L_x_11215:
[----:B------:R-:W-:Y:S05]  /*1b740*/  BSYNC.RECONVERGENT B2 ;  /* 0x0000000000027941 */ /* 0x000fea0003800200 */
.L_x_11214:
        /* <DEDUP_REMOVED lines=40> */
[----:B------:R-:W-:Y:S01]  /*1b9d0*/  IMAD.MOV.U32 R104, RZ, RZ, R108 ;  /* 0x000000ffff687224 */ /* 0x000fe200078e006c */
[----:B------:R-:W-:Y:S01]  /*1b9e0*/  MOV R108, R114 ;  /* 0x00000072006c7202 */ /* 0x000fe20000000f00 */
[----:B------:R-:W-:-:S07]  /*1b9f0*/  IMAD.MOV.U32 R114, RZ, RZ, RZ ;  /* 0x000000ffff727224 */ /* 0x000fce00078e00ff */
.L_x_11212:
[----:B------:R-:W-:Y:S05]  /*1ba00*/  BSYNC.RECONVERGENT B1 ;  /* 0x0000000000017941 */ /* 0x000fea0003800200 */
.L_x_11211:
        /* <DEDUP_REMOVED lines=18> */
.L_x_11218:
        /* <DEDUP_REMOVED lines=13> */
.L_x_11220:
[----:B------:R-:W-:Y:S05]  /*1bc00*/  BSYNC.RECONVERGENT B2 ;  /* 0x0000000000027941 */ /* 0x000fea0003800200 */
.L_x_11219:
        /* <DEDUP_REMOVED lines=43> */
.L_x_11217:
[----:B------:R-:W-:Y:S05]  /*1bec0*/  BSYNC.RECONVERGENT B1 ;  /* 0x0000000000017941 */ /* 0x000fea0003800200 */
.L_x_11216:
        /* <DEDUP_REMOVED lines=23> */
.L_x_11223:
        /* <DEDUP_REMOVED lines=13> */
.L_x_11225:
[----:B------:R-:W-:Y:S05]  /*1c110*/  BSYNC.RECONVERGENT B2 ;  /* 0x0000000000027941 */ /* 0x000fea0003800200 */
.L_x_11224:
        /* <DEDUP_REMOVED lines=43> */
.L_x_11222:
[----:B------:R-:W-:Y:S05]  /*1c3d0*/  BSYNC.RECONVERGENT B1 ;  /* 0x0000000000017941 */ /* 0x000fea0003800200 */
.L_x_11221:
[----:B------:R-:W-:Y:S01]  /*1c3e0*/  ISETP.NE.AND P4, PT, R114, 0x1, PT ;  /* 0x000000017200780c */ /* 0x000fe20003f85270 */
[----:B------:R-:W-:Y:S01]  /*1c3f0*/  BSSY.RECONVERGENT B1, `(.L_x_11226) ;  /* 0x000004a000017945 */ /* 0x000fe20003800200 */
[----:B------:R-:W-:Y:S01]  /*1c400*/  I2FP.F32.U32 R112, R105 ;  /* 0x0000006900707245 */ /* 0x000fe20000201000 */
[----:B------:R-:W-:Y:S02]  /*1c410*/  HADD2.F32 R105, -RZ, R106.H1_H1 ;  /* 0x3000006aff697230 */ /* 0x000fe40000004100 */
[----:B------:R-:W-:Y:S02]  /*1c420*/  HFMA2 R113, -RZ, RZ, 0, 1.1920928955078125e-07 ;  /* 0x00000002ff717431 */ /* 0x000fe400000001ff */
        /* <DEDUP_REMOVED lines=13> */
.L_x_11228:
        /* <DEDUP_REMOVED lines=13> */
.L_x_11230:
[----:B------:R-:W-:Y:S05]  /*1c5d0*/  BSYNC.RECONVERGENT B2 ;  /* 0x0000000000027941 */ /* 0x000fea0003800200 */
.L_x_11229:
        /* <DEDUP_REMOVED lines=43> */
.L_x_11227:
[----:B------:R-:W-:Y:S05]  /*1c890*/  BSYNC.RECONVERGENT B1 ;  /* 0x0000000000017941 */ /* 0x000fea0003800200 */
.L_x_11226:
        /* <DEDUP_REMOVED lines=23> */
.L_x_11233:
        /* <DEDUP_REMOVED lines=13> */
.L_x_11235:
[----:B------:R-:W-:Y:S05]  /*1cae0*/  BSYNC.RECONVERGENT B2 ;  /* 0x0000000000027941 */ /* 0x000fea0003800200 */
.L_x_11234:
        /* <DEDUP_REMOVED lines=43> */
.L_x_11232:
[----:B------:R-:W-:Y:S05]  /*1cda0*/  BSYNC.RECONVERGENT B1 ;  /* 0x0000000000017941 */ /* 0x000fea0003800200 */
.L_x_11231:
        /* <DEDUP_REMOVED lines=18> */
.L_x_11238:
        /* <DEDUP_REMOVED lines=13> */
.L_x_11240:
[----:B------:R-:W-:Y:S05]  /*1cfa0*/  BSYNC.RECONVERGENT B2 ;  /* 0x0000000000027941 */ /* 0x000fea0003800200 */
.L_x_11239:
        /* <DEDUP_REMOVED lines=43> */
.L_x_11237:
[----:B------:R-:W-:Y:S05]  /*1d260*/  BSYNC.RECONVERGENT B1 ;  /* 0x0000000000017941 */ /* 0x000fea0003800200 */
.L_x_11236:
        /* <DEDUP_REMOVED lines=23> */
.L_x_11243:
        /* <DEDUP_REMOVED lines=13> */
.L_x_11245:
[----:B------:R-:W-:Y:S05]  /*1d4b0*/  BSYNC.RECONVERGENT B2 ;  /* 0x0000000000027941 */ /* 0x000fea0003800200 */
.L_x_11244:
        /* <DEDUP_REMOVED lines=43> */
.L_x_11242:
[----:B------:R-:W-:Y:S05]  /*1d770*/  BSYNC.RECONVERGENT B1 ;  /* 0x0000000000017941 */ /* 0x000fea0003800200 */
.L_x_11241:
        /* <DEDUP_REMOVED lines=18> */
.L_x_11248:
        /* <DEDUP_REMOVED lines=15> */
.L_x_11250:
[----:B------:R-:W-:Y:S05]  /*1d990*/  BSYNC.RECONVERGENT B2 ;  /* 0x0000000000027941 */ /* 0x000fea0003800200 */
.L_x_11249:
        /* <DEDUP_REMOVED lines=43> */
.L_x_11247:
[----:B------:R-:W-:Y:S05]  /*1dc50*/  BSYNC.RECONVERGENT B1 ;  /* 0x0000000000017941 */ /* 0x000fea0003800200 */
.L_x_11246:
        /* <DEDUP_REMOVED lines=11> */
.L_x_11170:
[----:B------:R-:W-:Y:S01]  /*1dd10*/  ISETP.NE.AND P2, PT, R148, 0x1, PT ;  /* 0x000000019400780c */ /* 0x000fe20003f45270 */
[----:B------:R-:W-:Y:S01]  /*1dd20*/  BSSY.RECONVERGENT B1, `(.L_x_11252) ;  /* 0x0000047000017945 */ /* 0x000fe20003800200 */
[----:B--2---:R-:W-:Y:S01]  /*1dd30*/  IMAD.MOV.U32 R91, RZ, RZ, 0x2 ;  /* 0x00000002ff5b7424 */ /* 0x004fe200078e00ff */
        /* <DEDUP_REMOVED lines=13> */
.L_x_11254:
        /* <DEDUP_REMOVED lines=13> */
.L_x_11256:
[----:B------:R-:W-:Y:S05]  /*1dee0*/  BSYNC.RECONVERGENT B2 ;  /* 0x0000000000027941 */ /* 0x000fea0003800200 */
.L_x_11255:
        /* <DEDUP_REMOVED lines=42> */
.L_x_11253:
[----:B------:R-:W-:Y:S05]  /*1e190*/  BSYNC.RECONVERGENT B1 ;  /* 0x0000000000017941 */ /* 0x000fea0003800200 */
.L_x_11252:
        /* <DEDUP_REMOVED lines=21> */
.L_x_11259:
        /* <DEDUP_REMOVED lines=13> */
.L_x_11261:
[----:B------:R-:W-:Y:S05]  /*1e3c0*/  BSYNC.RECONVERGENT B2 ;  /* 0x0000000000027941 */ /* 0x000fea0003800200 */
.L_x_11260:
        /* <DEDUP_REMOVED lines=40> */
[----:B------:R-:W-:Y:S01]  /*1e650*/  MOV R108, R110 ;  /* 0x0000006e006c7202 */ /* 0x000fe20000000f00 */
[----:B------:R-:W-:Y:S01]  /*1e660*/  IMAD.MOV.U32 R110, RZ, RZ, RZ ;  /* 0x000000ffff6e7224 */ /* 0x000fe200078e00ff */
[----:B------:R-:W-:-:S07]  /*1e670*/  LOP3.LUT R146, R118, R146, R111, 0x96, !PT ;  /* 0x0000009276927212 */ /* 0x000fce00078e966f */
.L_x_11258:
[----:B------:R-:W-:Y:S05]  /*1e680*/  BSYNC.RECONVERGENT B1 ;  /* 0x0000000000017941 */ /* 0x000fea0003800200 */
.L_x_11257:
[----:B------:R-:W-:Y:S01]  /*1e690*/  I2FP.F32.U32 R91, R90 ;  /* 0x0000005a005b7245 */ /* 0x000fe20000201000 */
[----:B------:R-:W-:Y:S01]  /*1e6a0*/  BSSY.RECONVERGENT B1, `(.L_x_11262) ;  /* 0x000004b000017945 */ /* 0x000fe20003800200 */
[----:B------:R-:W-:Y:S01]  /*1e6b0*/  ISETP.NE.AND P2, PT, R110, 0x1, PT ;  /* 0x000000016e00780c */ /* 0x000fe20003f45270 */
[----:B------:R-:W-:Y:S01]  /*1e6c0*/  HFMA2 R111, -RZ, RZ, 0, 1.1920928955078125e-07 ;  /* 0x00000002ff6f7431 */ /* 0x000fe200000001ff */
[----:B------:R-:W-:Y:S01]  /*1e6d0*/  LOP3.LUT R163, R163, 0xfffffff7, RZ, 0xc0, !PT ;  /* 0xfffffff7a3a37812 */ /* 0x000fe200078ec0ff */
[----:B------:R-:W-:Y:S01]  /*1e6e0*/  FFMA.FTZ R90, R91, R88, 1.1641532182693481445e-10 ;  /* 0x2f0000005b5a7423 */ /* 0x000fe20000010058 */
[----:B------:R-:W-:Y:S02]  /*1e6f0*/  HADD2.F32 R104, -RZ, R104.H1_H1 ;  /* 0x30000068ff687230 */ /* 0x000fe40000004100 */
        /* <DEDUP_REMOVED lines=12> */
.L_x_11264:
        /* <DEDUP_REMOVED lines=13> */
.L_x_11266:
[----:B------:R-:W-:Y:S05]  /*1e890*/  BSYNC.RECONVERGENT B2 ;  /* 0x0000000000027941 */ /* 0x000fea0003800200 */
.L_x_11265:
        /* <DEDUP_REMOVED lines=41> */
[----:B------:R-:W-:Y:S02]  /*1eb30*/  HFMA2 R111, -RZ, RZ, 0, 0 ;  /* 0x00000000ff6f7431 */ /* 0x000fe400000001ff */
[----:B------:R-:W-:-:S07]  /*1eb40*/  IMAD.MOV.U32 R108, RZ, RZ, R110 ;  /* 0x000000ffff6c7224 */ /* 0x000fce00078e006e */
.L_x_11263:
[----:B------:R-:W-:Y:S05]  /*1eb50*/  BSYNC.RECONVERGENT B1 ;  /* 0x0000000000017941 */ /* 0x000fea0003800200 */
.L_x_11262:
        /* <DEDUP_REMOVED lines=19> */
.L_x_11269:
        /* <DEDUP_REMOVED lines=13> */
.L_x_11271:
[----:B------:R-:W-:Y:S05]  /*1ed60*/  BSYNC.RECONVERGENT B2 ;  /* 0x0000000000027941 */ /* 0x000fea0003800200 */
.L_x_11270:
        /* <DEDUP_REMOVED lines=43> */
.L_x_11268:
[----:B------:R-:W-:Y:S05]  /*1f020*/  BSYNC.RECONVERGENT B1 ;  /* 0x0000000000017941 */ /* 0x000fea0003800200 */
.L_x_11267:
        /* <DEDUP_REMOVED lines=19> */
.L_x_11274:
        /* <DEDUP_REMOVED lines=13> */
.L_x_11276:
[----:B------:R-:W-:Y:S05]  /*1f230*/  BSYNC.RECONVERGENT B2 ;  /* 0x0000000000027941 */ /* 0x000fea0003800200 */
.L_x_11275:
        /* <DEDUP_REMOVED lines=43> */
.L_x_11273:
[----:B------:R-:W-:Y:S05]  /*1f4f0*/  BSYNC.RECONVERGENT B1 ;  /* 0x0000000000017941 */ /* 0x000fea0003800200 */
.L_x_11272:
[----:B------:R-:W-:Y:S01]  /*1f500*/  ISETP.NE.AND P3, PT, R113, 0x1, PT ;  /* 0x000000017100780c */ /* 0x000fe20003f65270 */
[----:B------:R-:W-:Y:S01]  /*1f510*/  BSSY.RECONVERGENT B1, `(.L_x_11277) ;  /* 0x0000049000017945 */ /* 0x000fe20003800200 */
[----:B------:R-:W-:Y:S01]  /*1f520*/  I2FP.F32.U32 R91, R91 ;  /* 0x0000005b005b7245 */ /* 0x000fe20000201000 */
[----:B------:R-:W-:Y:S01]  /*1f530*/  IMAD.MOV.U32 R112, RZ, RZ, 0x2 ;  /* 0x00000002ff707424 */ /* 0x000fe200078e00ff */
[----:B------:R-:W-:-:S03]  /*1f540*/  MOV R111, R150 ;  /* 0x00000096006f7202 */ /* 0x000fc60000000f00 */
        /* <DEDUP_REMOVED lines=12> */
.L_x_11279:
        /* <DEDUP_REMOVED lines=13> */
.L_x_11281:
[----:B------:R-:W-:Y:S05]  /*1f6e0*/  BSYNC.RECONVERGENT B2 ;  /* 0x0000000000027941 */ /* 0x000fea0003800200 */
.L_x_11280:
        /* <DEDUP_REMOVED lines=43> */
.L_x_11278:
[----:B------:R-:W-:Y:S05]  /*1f9a0*/  BSYNC.RECONVERGENT B1 ;  /* 0x0000000000017941 */ /* 0x000fea0003800200 */
.L_x_11277:
[----:B------:R-:W-:Y:S01]  /*1f9b0*/  ISETP.NE.AND P4, PT, R112, 0x1, PT ;  /* 0x000000017000780c */ /* 0x000fe20003f85270 */
[----:B------:R-:W-:Y:S01]  /*1f9c0*/  BSSY.RECONVERGENT B1, `(.L_x_11282) ;  /* 0x0000049000017945 */ /* 0x000fe20003800200 */
[----:B------:R-:W-:Y:S01]  /*1f9d0*/  I2FP.F32.U32 R111, R111 ;  /* 0x0000006f006f7245 */ /* 0x000fe20000201000 */
[----:B------:R-:W-:Y:S02]  /*1f9e0*/  HFMA2 R113, -RZ, RZ, 0, 1.1920928955078125e-07 ;  /* 0x00000002ff717431 */ /* 0x000fe400000001ff */
[----:B------:R-:W-:Y:S02]  /*1f9f0*/  HADD2.F32 R106, -RZ, R106.H1_H1 ;  /* 0x3000006aff6a7230 */ /* 0x000fe40000004100 */
        /* <DEDUP_REMOVED lines=12> */
.L_x_11284:
        /* <DEDUP_REMOVED lines=13> */
.L_x_11286:
[----:B------:R-:W-:Y:S05]  /*1fb90*/  BSYNC.RECONVERGENT B2 ;  /* 0x0000000000027941 */ /* 0x000fea0003800200 */
.L_x_11285:
        /* <DEDUP_REMOVED lines=43> */
.L_x_11283:
[----:B------:R-:W-:Y:S05]  /*1fe50*/  BSYNC.RECONVERGENT B1 ;  /* 0x0000000000017941 */ /* 0x000fea0003800200 */
.L_x_11282:
[----:B------:R-:W-:Y:S01]  /*1fe60*/  ISETP.NE.AND P5, PT, R113, 0x1, PT ;  /* 0x000000017100780c */ /* 0x000fe20003fa5270 */
[----:B------:R-:W-:Y:S01]  /*1fe70*/  BSSY.RECONVERGENT B1, `(.L_x_11287) ;  /* 0x0000049000017945 */ /* 0x000fe20003800200 */
[----:B------:R-:W-:Y:S01]  /*1fe80*/  I2FP.F32.U32 R111, R111 ;  /* 0x0000006f006f7245 */ /* 0x000fe20000201000 */
[----:B------:R-:W-:Y:S02]  /*1fe90*/  HADD2.F32 R160, -RZ, R107.H0_H0 ;  /* 0x2000006bffa07230 */ /* 0x000fe40000004100 */
        /* <DEDUP_REMOVED lines=13> */
.L_x_11289:
        /* <DEDUP_REMOVED lines=13> */
.L_x_11291:
[----:B------:R-:W-:Y:S05]  /*20040*/  BSYNC.RECONVERGENT B2 ;  /* 0x0000000000027941 */ /* 0x000fea0003800200 */
.L_x_11290:
        /* <DEDUP_REMOVED lines=40> */
[----:B------:R-:W-:Y:S02]  /*202d0*/  LOP3.LUT R147, R119, R112, R147, 0x96, !PT ;  /* 0x0000007077937212 */ /* 0x000fe400078e9693 */
[----:B------:R-:W-:Y:S02]  /*202e0*/  LOP3.LUT R146, R118, R110, R115, 0x96, !PT ;  /* 0x0000006e76927212 */ /* 0x000fe400078e9673 */
[----:B------:R-:W-:-:S07]  /*202f0*/  MOV R108, R114 ;  /* 0x00000072006c7202 */ /* 0x000fce0000000f00 */
.L_x_11288:
[----:B------:R-:W-:Y:S05]  /*20300*/  BSYNC.RECONVERGENT B1 ;  /* 0x0000000000017941 */ /* 0x000fea0003800200 */
.L_x_11287:
        /* <DEDUP_REMOVED lines=37> */
.L_x_11251:
        /* <DEDUP_REMOVED lines=25> */
[----:B------:R-:W-:Y:S01]  /*206f0*/  IMAD.U32 R109, R157, 0x10000, RZ ;  /* 0x000100009d6d7824 */ /* 0x000fe200078e00ff */
[----:B--2---:R-:W0:Y:S01]  /*20700*/  LDC.64 R114, c[0x0][0x3b8] ;  /* 0x0000ee00ff727b82 */ /* 0x004e220000000a00 */
        /* <DEDUP_REMOVED lines=18> */
.L_x_11169:
[----:B------:R-:W-:Y:S05]  /*20830*/  BSYNC.RECONVERGENT B0 ;  /* 0x0000000000007941 */ /* 0x000fea0003800200 */
.L_x_11168:
[----:B------:R-:W-:Y:S01]  /*20840*/  FADD.FTZ R0, RZ, R76 ;  /* 0x0000004cff007221 */ /* 0x000fe20000010000 */
[C---:B------:R-:W-:Y:S01]  /*20850*/  ISETP.GE.U32.AND P0, PT, R116.reuse, 0x100, PT ;  /* 0x000001007400780c */ /* 0x040fe20003f06070 */
[----:B------:R-:W4:Y:S01]  /*20860*/  S2UR UR5, SR_CgaCtaId ;  /* 0x00000000000579c3 */ /* 0x000f220000008800 */
[C---:B------:R-:W-:Y:S01]  /*20870*/  ISETP.GT.U32.AND P1, PT, R116.reuse, 0x1ff, PT ;  /* 0x000001ff7400780c */ /* 0x040fe20003f24070 */
[----:B01-3--:R-:W-:Y:S01]  /*20880*/  FADD.FTZ R109, R77, R0 ;  /* 0x000000004d6d7221 */ /* 0x00bfe20000010000 */
        /* <DEDUP_REMOVED lines=59> */
[----:B------:R-:W-:-:S03]  /*20c40*/  CS2R R114, SRZ ;  /* 0x0000000000727805 */ /* 0x000fc6000001ff00 */
        /* <DEDUP_REMOVED lines=64> */
[----:B0-----:R-:W-:Y:S01]  /*21050*/  FADD.FTZ R111, R110, R111 ;  /* 0x0000006f6e6f7221 */ /* 0x001fe20000010000 */
[----:B------:R-:W-:Y:S02]  /*21060*/  HFMA2 R110, -RZ, RZ, 0, 0 ;  /* 0x00000000ff6e7431 */ /* 0x000fe400000001ff */
[----:B------:R-:W-:Y:S02]  /*21070*/  @!P2 IMAD.MOV.U32 R110, RZ, RZ, R145 ;  /* 0x000000ffff6ea224 */ /* 0x000fe400078e0091 */
[----:B------:R-:W0:Y:S02]  /*21080*/  SHFL.BFLY PT, R112, R111, 0x8, 0x1f ;  /* 0x0d001f006f707f89 */ /* 0x000e2400000e0000 */
[----:B0-----:R-:W-:Y:S01]  /*21090*/  FADD.FTZ R112, R111, R112 ;  /* 0x000000706f707221 */ /* 0x001fe20000010000 */
[----:B------:R-:W-:-:S04]  /*210a0*/  @!P2 LEA R111, R136, UR4, 0x3 ;  /* 0x00000004886fac11 */ /* 0x000fc8000f8e18ff */
[----:B------:R-:W0:Y:S02]  /*210b0*/  SHFL.BFLY PT, R113, R112, 0x10, 0x1f ;  /* 0x0e001f0070717f89 */ /* 0x000e2400000e0000 */
[----:B0-----:R-:W-:Y:S02]  /*210c0*/  FADD.FTZ R109, R112, R113 ;  /* 0x00000071706d7221 */ /* 0x001fe40000010000 */
[----:B------:R-:W0:Y:S04]  /*210d0*/  SHFL.DOWN PT, R113, R110, 0x4, 0x1f ;  /* 0x08801f006e717f89 */ /* 0x000e2800000e0000 */
[----:B------:R1:W-:Y:S01]  /*210e0*/  @!P1 STS.64 [R0+UR4], R108 ;  /* 0x0000006c00009988 */ /* 0x0003e20008000a04 */
[----:B------:R-:W-:Y:S01]  /*210f0*/  BAR.SYNC.DEFER_BLOCKING 0x0 ;  /* 0x0000000000007b1d */ /* 0x000fe20000010000 */
[----:B------:R-:W-:-:S02]  /*21100*/  ISETP.NE.AND P1, PT, R139, RZ, PT ;  /* 0x000000ff8b00720c */ /* 0x000fc40003f25270 */
[-C--:B-1----:R-:W-:Y:S02]  /*21110*/  I2FP.F32.S32 R0, R110.reuse ;  /* 0x0000006e00007245 */ /* 0x082fe40000201400 */
[----:B0-----:R-:W-:Y:S02]  /*21120*/  IADD3 R164, PT, PT, R113, R110, RZ ;  /* 0x0000006e71a47210 */ /* 0x001fe40007ffe0ff */
[----:B------:R-:W-:Y:S02]  /*21130*/  I2FP.F32.S32 R108, R113 ;  /* 0x00000071006c7245 */ /* 0x000fe40000201400 */
[----:B------:R-:W-:Y:S01]  /*21140*/  I2FP.F32.S32 R166, R164 ;  /* 0x000000a400a67245 */ /* 0x000fe20000201400 */
[----:B------:R-:W0:Y:S03]  /*21150*/  SHFL.DOWN PT, R169, R164, 0x2, 0x1f ;  /* 0x08401f00a4a97f89 */ /* 0x000e2600000e0000 */
[----:B------:R-:W1:Y:S01]  /*21160*/  MUFU.RCP R167, R166 ;  /* 0x000000a600a77308 */ /* 0x000e620000001000 */
[----:B------:R-:W2:Y:S01]  /*21170*/  @!P2 LDS.64 R114, [R111] ;  /* 0x000000006f72a984 */ /* 0x000ea20000000a00 */
[----:B0-----:R-:W-:Y:S01]  /*21180*/  IMAD.IADD R164, R164, 0x1, R169 ;  /* 0x00000001a4a47824 */ /* 0x001fe200078e02a9 */
[----:B------:R-:W-:-:S02]  /*21190*/  I2FP.F32.S32 R169, R169 ;  /* 0x000000a900a97245 */ /* 0x000fc40000201400 */
[----:B--2---:R-:W0:Y:S04]  /*211a0*/  SHFL.DOWN PT, R165, R114, 0x4, 0x1f ;  /* 0x08801f0072a57f89 */ /* 0x004e2800000e0000 */
[----:B------:R-:W2:Y:S01]  /*211b0*/  SHFL.DOWN PT, R112, R115, 0x4, 0x1f ;  /* 0x08801f0073707f89 */ /* 0x000ea200000e0000 */
[C---:B0-----:R-:W-:Y:S01]  /*211c0*/  FMUL.FTZ R109, R165.reuse, R108 ;  /* 0x0000006ca56d7220 */ /* 0x041fe20000410000 */
[----:B------:R-:W-:-:S03]  /*211d0*/  FADD.FTZ R165, -R165, R114 ;  /* 0x00000072a5a57221 */ /* 0x000fc60000010100 */
[----:B------:R-:W-:Y:S01]  /*211e0*/  FFMA.FTZ R168, R0, R114, R109 ;  /* 0x0000007200a87223 */ /* 0x000fe2000001006d */
[----:B------:R-:W-:Y:S01]  /*211f0*/  FMUL.FTZ R165, R165, R165 ;  /* 0x000000a5a5a57220 */ /* 0x000fe20000410000 */
[----:B--2---:R-:W-:Y:S02]  /*21200*/  FADD.FTZ R112, R112, R115 ;  /* 0x0000007370707221 */ /* 0x004fe40000010000 */
[----:B-1----:R-:W-:Y:S01]  /*21210*/  FMUL.FTZ R109, R167, R168 ;  /* 0x000000a8a76d7220 */ /* 0x002fe20000410000 */
[----:B------:R-:W-:Y:S01]  /*21220*/  FMUL.FTZ R165, R165, R0 ;  /* 0x00000000a5a57220 */ /* 0x000fe20000410000 */
[----:B------:R-:W-:Y:S01]  /*21230*/  I2FP.F32.S32 R0, R164 ;  /* 0x000000a400007245 */ /* 0x000fe20000201400 */
[----:B------:R-:W0:Y:S02]  /*21240*/  SHFL.DOWN PT, R115, R164, 0x1, 0x1f ;  /* 0x08201f00a4737f89 */ /* 0x000e2400000e0000 */
[----:B------:R-:W-:Y:S02]  /*21250*/  FMUL.FTZ R165, R165, R108 ;  /* 0x0000006ca5a57220 */ /* 0x000fe40000410000 */
[----:B------:R-:W1:Y:S01]  /*21260*/  SHFL.DOWN PT, R110, R109, 0x2, 0x1f ;  /* 0x08401f006d6e7f89 */ /* 0x000e6200000e0000 */
[----:B------:R-:W2:Y:S01]  /*21270*/  MUFU.RCP R108, R0 ;  /* 0x00000000006c7308 */ /* 0x000ea20000001000 */
[----:B------:R-:W-:-:S05]  /*21280*/  FFMA.FTZ R112, R167, R165, R112 ;  /* 0x000000a5a7707223 */ /* 0x000fca0000010070 */
[----:B------:R-:W3:Y:S01]  /*21290*/  SHFL.DOWN PT, R111, R112, 0x2, 0x1f ;  /* 0x08401f00706f7f89 */ /* 0x000ee200000e0000 */
[-C--:B0-----:R-:W-:Y:S02]  /*212a0*/  IADD3 R164, PT, PT, R164, R115.reuse, RZ ;  /* 0x00000073a4a47210 */ /* 0x081fe40007ffe0ff */
[----:B------:R-:W-:Y:S01]  /*212b0*/  I2FP.F32.S32 R115, R115 ;  /* 0x0000007300737245 */ /* 0x000fe20000201400 */
[----:B-1----:R-:W-:Y:S01]  /*212c0*/  FMUL.FTZ R113, R110, R169 ;  /* 0x000000a96e717220 */ /* 0x002fe20000410000 */
[----:B------:R-:W-:Y:S01]  /*212d0*/  FADD.FTZ R110, R109, -R110 ;  /* 0x8000006e6d6e7221 */ /* 0x000fe20000010000 */
[----:B------:R-:W-:Y:S02]  /*212e0*/  I2FP.F32.S32 R164, R164 ;  /* 0x000000a400a47245 */ /* 0x000fe40000201400 */
[----:B------:R-:W-:Y:S01]  /*212f0*/  FFMA.FTZ R113, R166, R109, R113 ;  /* 0x0000006da6717223 */ /* 0x000fe20000010071 */
[----:B------:R-:W-:Y:S01]  /*21300*/  FMUL.FTZ R109, R110, R110 ;  /* 0x0000006e6e6d7220 */ /* 0x000fe20000410000 */
[----:B---3--:R-:W-:-:S02]  /*21310*/  FADD.FTZ R111, R112, R111 ;  /* 0x0000006f706f7221 */ /* 0x008fc40000010000 */
[----:B--2---:R-:W-:Y:S01]  /*21320*/  FMUL.FTZ R113, R108, R113 ;  /* 0x000000716c717220 */ /* 0x004fe20000410000 */
[----:B------:R-:W-:Y:S01]  /*21330*/  FMUL.FTZ R109, R166, R109 ;  /* 0x0000006da66d7220 */ /* 0x000fe20000410000 */
[----:B------:R-:W0:Y:S01]  /*21340*/  MUFU.RCP R164, R164 ;  /* 0x000000a400a47308 */ /* 0x000e220000001000 */
[----:B------:R-:W1:Y:S02]  /*21350*/  LDC R112, c[0x0][0x448] ;  /* 0x00011200ff707b82 */ /* 0x000e640000000800 */
        /* <DEDUP_REMOVED lines=9> */
[----:B0-----:R-:W-:Y:S01]  /*213f0*/  FMUL.FTZ R165, R164, R165 ;  /* 0x000000a5a4a57220 */ /* 0x001fe20000410000 */
[----:B---3--:R-:W-:Y:S02]  /*21400*/  FADD.FTZ R111, R109, R108 ;  /* 0x0000006c6d6f7221 */ /* 0x008fe40000010000 */
[----:B------:R-:W-:Y:S01]  /*21410*/  FMUL.FTZ R0, R0, R115 ;  /* 0x0000007300007220 */ /* 0x000fe20000410000 */
[----:B------:R-:W0:Y:S02]  /*21420*/  @!P1 LDC.64 R108, c[0x0][0x3c0] ;  /* 0x0000f000ff6c9b82 */ /* 0x000e240000000a00 */
[----:B------:R-:W2:Y:S01]  /*21430*/  SHFL.IDX PT, R165, R165, RZ, 0x1f ;  /* 0x00001fffa5a57589 */ /* 0x000ea200000e0000 */
[----:B------:R-:W-:-:S05]  /*21440*/  FFMA.FTZ R164, R164, R0, R111 ;  /* 0x00000000a4a47223 */ /* 0x000fca000001006f */
[----:B------:R-:W1:Y:S01]  /*21450*/  SHFL.IDX PT, R115, R164, RZ, 0x1f ;  /* 0x00001fffa4737589 */ /* 0x000e6200000e0000 */
[----:B------:R-:W3:Y:S01]  /*21460*/  @!P1 LDC.64 R110, c[0x0][0x3c8] ;  /* 0x0000f200ff6e9b82 */ /* 0x000ee20000000a00 */
[----:B0-----:R-:W-:-:S04]  /*21470*/  @!P1 IMAD.WIDE R108, R138, 0x4, R108 ;  /* 0x000000048a6c9825 */ /* 0x001fc800078e026c */
[C---:B--2---:R-:W-:Y:S01]  /*21480*/  FMUL.FTZ R0, R165.reuse, R165 ;  /* 0x000000a5a5007220 */ /* 0x044fe20000410000 */
[----:B------:R-:W-:Y:S01]  /*21490*/  FSEL R168, R165, RZ, !P4 ;  /* 0x000000ffa5a87208 */ /* 0x000fe20006000000 */
[----:B------:R0:W-:Y:S03]  /*214a0*/  @!P1 STG.E desc[UR6][R108.64], R165 ;  /* 0x000000a56c009986 */ /* 0x0001e6000c101906 */
[----:B------:R-:W-:Y:S01]  /*214b0*/  FSEL R113, R0, RZ, P4 ;  /* 0x000000ff00717208 */ /* 0x000fe20002000000 */
[----:B-1----:R-:W-:Y:S01]  /*214c0*/  FFMA.FTZ R0, R115, UR13, R112 ;  /* 0x0000000d73007c23 */ /* 0x002fe20008010070 */
[----:B---3--:R-:W-:-:S04]  /*214d0*/  @!P1 IMAD.WIDE R110, R138, 0x4, R110 ;  /* 0x000000048a6e9825 */ /* 0x008fc800078e026e */
[----:B------:R-:W-:-:S06]  /*214e0*/  FADD.FTZ R0, R0, R113 ;  /* 0x0000007100007221 */ /* 0x000fcc0000010000 */
        /* <DEDUP_REMOVED lines=27> */
[----:B------:R-:W-:-:S02]  /*216a0*/  HADD2.F32 R170, -RZ, R38.H1_H1 ;  /* 0x30000026ffaa7230 */ /* 0x000fc40000004100 */
[C---:B------:R-:W-:Y:S01]  /*216b0*/  FFMA.FTZ R180, R165.reuse, R114, R164 ;  /* 0x00000072a5b47223 */ /* 0x040fe200000100a4 */
[----:B------:R-:W-:Y:S02]  /*216c0*/  HADD2.F32 R114, -RZ, R5.H1_H1 ;  /* 0x30000005ff727230 */ /* 0x000fe40000004100 */
[----:B------:R-:W-:Y:S01]  /*216d0*/  FMUL.FTZ R109, R0, R109 ;  /* 0x0000006d006d7220 */ /* 0x000fe20000410000 */
[----:B------:R-:W-:Y:S02]  /*216e0*/  HADD2.F32 R164, -RZ, R41.H1_H1 ;  /* 0x30000029ffa47230 */ /* 0x000fe40000004100 */
[----:B------:R-:W-:Y:S01]  /*216f0*/  FFMA.FTZ R182, R165, R166, R170 ;  /* 0x000000a6a5b67223 */ /* 0x000fe200000100aa */
[----:B------:R-:W-:Y:S01]  /*21700*/  HADD2.F32 R108, -RZ, R6.H0_H0 ;  /* 0x20000006ff6c7230 */ /* 0x000fe20000004100 */
[----:B------:R-:W0:Y:S01]  /*21710*/  LDC.64 R166, c[0x0][0x428] ;  /* 0x00010a00ffa67b82 */ /* 0x000e220000000a00 */
[----:B------:R-:W-:Y:S02]  /*21720*/  HADD2.F32 R110, -RZ, R42.H0_H0 ;  /* 0x2000002aff6e7230 */ /* 0x000fe40000004100 */
[----:B------:R-:W-:Y:S01]  /*21730*/  FFMA.FTZ R174, R115, R114, R164 ;  /* 0x0000007273ae7223 */ /* 0x000fe200000100a4 */
[----:B------:R-:W-:-:S02]  /*21740*/  HADD2.F32 R112, -RZ, R10.H0_H0 ;  /* 0x2000000aff707230 */ /* 0x000fc40000004100 */
[----:B------:R-:W-:Y:S01]  /*21750*/  FADD.FTZ R113, R77, -R168 ;  /* 0x800000a84d717221 */ /* 0x000fe20000010000 */
[----:B------:R-:W-:Y:S02]  /*21760*/  HADD2.F32 R111, -RZ, R38.H0_H0 ;  /* 0x20000026ff6f7230 */ /* 0x000fe40000004100 */
[C---:B------:R-:W-:Y:S01]  /*21770*/  FFMA.FTZ R175, R109.reuse, R108, R110 ;  /* 0x0000006c6daf7223 */ /* 0x040fe2000001006e */
[----:B------:R-:W-:Y:S01]  /*21780*/  HADD2.F32 R108, -RZ, R5.H0_H0 ;  /* 0x20000005ff6c7230 */ /* 0x000fe20000004100 */
[----:B------:R-:W1:Y:S01]  /*21790*/  LDC.64 R164, c[0x0][0x430] ;  /* 0x00010c00ffa47b82 */ /* 0x000e620000000a00 */
[----:B------:R-:W-:Y:S02]  /*217a0*/  HADD2.F32 R110, -RZ, R41.H0_H0 ;  /* 0x20000029ff6e7230 */ /* 0x000fe40000004100 */
[----:B------:R-:W-:Y:S01]  /*217b0*/  FFMA.FTZ R177, R109, R112, R111 ;  /* 0x000000706db17223 */ /* 0x000fe2000001006f */
[----:B------:R-:W-:Y:S01]  /*217c0*/  FADD.FTZ R109, R78, -R168 ;  /* 0x800000a84e6d7221 */ /* 0x000fe20000010000 */
[----:B------:R-:W-:-:S02]  /*217d0*/  HADD2.F32 R112, -RZ, R9.H0_H0 ;  /* 0x20000009ff707230 */ /* 0x000fc40000004100 */
[C---:B------:R-:W-:Y:S01]  /*217e0*/  FMUL.FTZ R113, R0.reuse, R113 ;  /* 0x0000007100717220 */ /* 0x040fe20000410000 */
[----:B------:R-:W-:Y:S02]  /*217f0*/  HADD2.F32 R111, -RZ, R37.H0_H0 ;  /* 0x20000025ff6f7230 */ /* 0x000fe40000004100 */
[----:B------:R-:W-:Y:S01]  /*21800*/  FMUL.FTZ R109, R0, R109 ;  /* 0x0000006d006d7220 */ /* 0x000fe20000410000 */
[----:B------:R-:W-:Y:S02]  /*21810*/  HADD2.F32 R176, -RZ, R9.H1_H1 ;  /* 0x30000009ffb07230 */ /* 0x000fe40000004100 */
[----:B------:R-:W-:Y:S02]  /*21820*/  HADD2.F32 R178, -RZ, R37.H1_H1 ;  /* 0x30000025ffb27230 */ /* 0x000fe40000004100 */
[C---:B------:R-:W-:Y:S01]  /*21830*/  FFMA.FTZ R171, R109.reuse, R108, R110 ;  /* 0x0000006c6dab7223 */ /* 0x040fe2000001006e */
[----:B------:R-:W-:Y:S01]  /*21840*/  FFMA.FTZ R173, R109, R112, R111 ;  /* 0x000000706dad7223 */ /* 0x000fe2000001006f */
[----:B------:R-:W-:Y:S01]  /*21850*/  FADD.FTZ R109, R76, -R168 ;  /* 0x800000a84c6d7221 */ /* 0x000fe20000010000 */
[----:B------:R-:W-:-:S02]  /*21860*/  HADD2.F32 R108, -RZ, R4.H0_H0 ;  /* 0x20000004ff6c7230 */ /* 0x000fc40000004100 */
[----:B------:R-:W-:Y:S01]  /*21870*/  FFMA.FTZ R176, R115, R176, R178 ;  /* 0x000000b073b07223 */ /* 0x000fe200000100b2 */
[----:B------:R-:W-:Y:S02]  /*21880*/  HADD2.F32 R110, -RZ, R40.H0_H0 ;  /* 0x20000028ff6e7230 */ /* 0x000fe40000004100 */
[----:B------:R-:W-:Y:S01]  /*21890*/  FMUL.FTZ R109, R0, R109 ;  /* 0x0000006d006d7220 */ /* 0x000fe20000410000 */
        /* <DEDUP_REMOVED lines=16> */
[----:B-1----:R-:W-:Y:S01]  /*219a0*/  IMAD.WIDE.U32 R164, R158, 0x10, R164 ;  /* 0x000000109ea47825 */ /* 0x002fe200078e00a4 */
[----:B------:R-:W-:Y:S02]  /*219b0*/  F2FP.F16.F32.PACK_AB R115, R186, R181 ;  /* 0x000000b5ba73723e */ /* 0x000fe400000000ff */
[----:B------:R-:W-:Y:S01]  /*219c0*/  F2FP.F16.F32.PACK_AB R113, R176, R173 ;  /* 0x000000adb071723e */ /* 0x000fe200000000ff */
[----:B------:R1:W-:Y:S01]  /*219d0*/  STG.E.128 desc[UR6][R166.64], R108 ;  /* 0x0000006ca6007986 */ /* 0x0003e2000c101d06 */
[----:B------:R-:W-:Y:S01]  /*219e0*/  F2FP.F16.F32.PACK_AB R112, R169, R112 ;  /* 0x00000070a970723e */ /* 0x000fe200000000ff */
[----:B------:R-:W-:-:S04]  /*219f0*/  VIADD R158, R158, 0x100 ;  /* 0x000001009e9e7836 */ /* 0x000fc80000000000 */
[----:B------:R1:W-:Y:S03]  /*21a00*/  STG.E.128 desc[UR6][R164.64], R112 ;  /* 0x00000070a4007986 */ /* 0x0003e6000c101d06 */
.L_x_11293:
[----:B------:R-:W-:Y:S05]  /*21a10*/  BSYNC.RECONVERGENT B0 ;  /* 0x0000000000007941 */ /* 0x000fea0003800200 */
.L_x_11292:
        /* <DEDUP_REMOVED lines=79> */
[----:B------:R-:W-:Y:S02]  /*21f10*/  F2FP.F16.F32.PACK_AB R112, R169, R112 ;  /* 0x00000070a970723e */ /* 0x000fe400000000ff */
[----:B------:R-:W-:-:S03]  /*21f20*/  IADD3 R158, PT, PT, R158, 0x100, RZ ;  /* 0x000001009e9e7810 */ /* 0x000fc60007ffe0ff */
[----:B------:R2:W-:Y:S04]  /*21f30*/  STG.E.128 desc[UR6][R164.64], R112 ;  /* 0x00000070a4007986 */ /* 0x0005e8000c101d06 */
.L_x_11295:
[----:B------:R-:W-:Y:S05]  /*21f40*/  BSYNC.RECONVERGENT B0 ;  /* 0x0000000000007941 */ /* 0x000fea0003800200 */
.L_x_11294:
        /* <DEDUP_REMOVED lines=82> */
.L_x_11297:
[----:B------:R-:W-:Y:S05]  /*22470*/  BSYNC.RECONVERGENT B0 ;  /* 0x0000000000007941 */ /* 0x000fea0003800200 */
.L_x_11296:
[----:B------:R-:W-:Y:S01]  /*22480*/  ISETP.GE.U32.AND P1, PT, R116, 0x400, PT ;  /* 0x000004007400780c */ /* 0x000fe20003f26070 */
[----:B------:R-:W-:-:S12]  /*22490*/  BSSY.RECONVERGENT B0, `(.L_x_11298) ;  /* 0x0000050000007945 */ /* 0x000fd80003800200 */
        /* <DEDUP_REMOVED lines=32> */
[----:B------:R-:W-:Y:S01]  /*226a0*/  HADD2.F32 R172, -RZ, R57.H0_H0 ;  /* 0x20000039ffac7230 */ /* 0x000fe20000004100 */
[----:B------:R-:W1:Y:S01]  /*226b0*/  LDC.64 R110, c[0x0][0x428] ;  /* 0x00010a00ff6e7b82 */ /* 0x000e620000000a00 */
[----:B------:R-:W-:Y:S02]  /*226c0*/  HADD2.F32 R167, -RZ, R65.H0_H0 ;  /* 0x20000041ffa77230 */ /* 0x000fe40000004100 */
[----:B------:R-:W-:Y:S01]  /*226d0*/  FFMA.FTZ R168, R165, R168, R170 ;  /* 0x000000a8a5a87223 */ /* 0x000fe200000100aa */
[----:B------:R-:W-:Y:S01]  /*226e0*/  HADD2.F32 R114, -RZ, R53.H1_H1 ;  /* 0x30000035ff727230 */ /* 0x000fe20000004100 */
[----:B------:R-:W-:Y:S01]  /*226f0*/  F2FP.F16.F32.PACK_AB R112, R169, R112 ;  /* 0x00000070a970723e */ /* 0x000fe200000000ff */
[----:B------:R-:W-:-:S02]  /*22700*/  HADD2.F32 R164, -RZ, R61.H1_H1 ;  /* 0x3000003dffa47230 */ /* 0x000fc40000004100 */
[----:B------:R-:W-:Y:S01]  /*22710*/  FFMA.FTZ R172, R165, R172, R167 ;  /* 0x000000aca5ac7223 */ /* 0x000fe200000100a7 */
[----:B------:R-:W-:Y:S02]  /*22720*/  HADD2.F32 R170, -RZ, R54.H0_H0 ;  /* 0x20000036ffaa7230 */ /* 0x000fe40000004100 */
        /* <DEDUP_REMOVED lines=14> */
[----:B------:R-:W-:Y:S02]  /*22810*/  HADD2.F32 R178, -RZ, R59.H0_H0 ;  /* 0x2000003bffb27230 */ /* 0x000fe40000004100 */
[----:B------:R-:W-:Y:S02]  /*22820*/  HADD2.F32 R165, -RZ, R67.H0_H0 ;  /* 0x20000043ffa57230 */ /* 0x000fe40000004100 */
[C---:B------:R-:W-:Y:S01]  /*22830*/  FFMA.FTZ R174, R177.reuse, R174, R176 ;  /* 0x000000aeb1ae7223 */ /* 0x040fe200000100b0 */
[----:B------:R-:W-:Y:S02]  /*22840*/  HADD2.F32 R180, -RZ, R55.H1_H1 ;  /* 0x30000037ffb47230 */ /* 0x000fe40000004100 */
[----:B------:R-:W-:Y:S02]  /*22850*/  HADD2.F32 R182, -RZ, R63.H1_H1 ;  /* 0x3000003fffb67230 */ /* 0x000fe40000004100 */
[----:B------:R-:W-:Y:S01]  /*22860*/  FFMA.FTZ R178, R177, R178, R165 ;  /* 0x000000b2b1b27223 */ /* 0x000fe200000100a5 */
[----:B------:R-:W-:-:S02]  /*22870*/  HADD2.F32 R164, -RZ, R58.H1_H1 ;  /* 0x3000003affa47230 */ /* 0x000fc40000004100 */
[----:B------:R-:W-:Y:S02]  /*22880*/  HADD2.F32 R166, -RZ, R66.H1_H1 ;  /* 0x30000042ffa67230 */ /* 0x000fe40000004100 */
[----:B------:R-:W-:Y:S01]  /*22890*/  FFMA.FTZ R177, R179, R180, R182 ;  /* 0x000000b4b3b17223 */ /* 0x000fe200000100b6 */
[----:B------:R-:W-:Y:S02]  /*228a0*/  HADD2.F32 R184, -RZ, R59.H1_H1 ;  /* 0x3000003bffb87230 */ /* 0x000fe40000004100 */
[----:B------:R-:W-:Y:S02]  /*228b0*/  HADD2.F32 R167, -RZ, R67.H1_H1 ;  /* 0x30000043ffa77230 */ /* 0x000fe40000004100 */
[----:B------:R-:W-:Y:S01]  /*228c0*/  FFMA.FTZ R175, R175, R164, R166 ;  /* 0x000000a4afaf7223 */ /* 0x000fe200000100a6 */
[----:B-1----:R-:W-:Y:S01]  /*228d0*/  IMAD.WIDE.U32 R164, R158, 0x10, R110 ;  /* 0x000000109ea47825 */ /* 0x002fe200078e006e */
[----:B------:R-:W-:-:S03]  /*228e0*/  F2FP.F16.F32.PACK_AB R110, R173, R170 ;  /* 0x000000aaad6e723e */ /* 0x000fc600000000ff */
[----:B------:R-:W-:Y:S01]  /*228f0*/  FFMA.FTZ R179, R179, R184, R167 ;  /* 0x000000b8b3b37223 */ /* 0x000fe200000100a7 */
[----:B0-----:R-:W-:Y:S01]  /*22900*/  IMAD.WIDE.U32 R166, R158, 0x10, R108 ;  /* 0x000000109ea67825 */ /* 0x001fe200078e006c */
[----:B------:R-:W-:Y:S02]  /*22910*/  F2FP.F16.F32.PACK_AB R109, R115, R168 ;  /* 0x000000a8736d723e */ /* 0x000fe400000000ff */
[----:B------:R-:W-:Y:S02]  /*22920*/  F2FP.F16.F32.PACK_AB R108, R113, R0 ;  /* 0x00000000716c723e */ /* 0x000fe400000000ff */
[----:B------:R-:W-:Y:S02]  /*22930*/  F2FP.F16.F32.PACK_AB R111, R177, R174 ;  /* 0x000000aeb16f723e */ /* 0x000fe400000000ff */
[----:B------:R-:W-:Y:S02]  /*22940*/  F2FP.F16.F32.PACK_AB R115, R179, R178 ;  /* 0x000000b2b373723e */ /* 0x000fe400000000ff */
[----:B------:R-:W-:Y:S01]  /*22950*/  F2FP.F16.F32.PACK_AB R114, R175, R114 ;  /* 0x00000072af72723e */ /* 0x000fe200000000ff */
[----:B------:R4:W-:Y:S01]  /*22960*/  STG.E.128 desc[UR6][R164.64], R108 ;  /* 0x0000006ca4007986 */ /* 0x0009e2000c101d06 */
[----:B------:R-:W-:-:S05]  /*22970*/  F2FP.F16.F32.PACK_AB R113, R171, R172 ;  /* 0x000000acab71723e */ /* 0x000fca00000000ff */
[----:B------:R4:W-:Y:S02]  /*22980*/  STG.E.128 desc[UR6][R166.64], R112 ;  /* 0x00000070a6007986 */ /* 0x0009e4000c101d06 */
.L_x_11299:
[----:B------:R-:W-:Y:S05]  /*22990*/  BSYNC.RECONVERGENT B0 ;  /* 0x0000000000007941 */ /* 0x000fea0003800200 */
.L_x_11298:
[----:B01234-:R-:W0:Y:S01]  /*229a0*/  LDC.64 R108, c[0x0][0x380] ;  /* 0x0000e000ff6c7b82 */ /* 0x01fe220000000a00 */
[----:B------:R-:W-:Y:S01]  /*229b0*/  UPLOP3.LUT UP1, UPT, UPT, UPT, UP1, 0x40, 0x4 ;  /* 0x000000000004789c */ /* 0x000fe20003f2e810 */
[----:B0-----:R-:W-:-:S04]  /*229c0*/  IADD3 R138, PT, PT, R138, R108, RZ ;  /* 0x0000006c8a8a7210 */ /* 0x001fc80007ffe0ff */
[----:B------:R-:W-:-:S13]  /*229d0*/  ISETP.GE.AND P1, PT, R138, R109, PT ;  /* 0x0000006d8a00720c */ /* 0x000fda0003f26270 */
[----:B------:R-:W-:Y:S05]  /*229e0*/  @!P1 BRA `(.L_x_11300) ;  /* 0xfffffdec00a09947 */ /* 0x000fea000383ffff */
[----:B------:R-:W-:Y:S05]  /*229f0*/  EXIT ;  /* 0x000000000000794d */ /* 0x000fea0003800000 */
.L_x_11301:
        /* <DEDUP_REMOVED lines=16> */
.L_x_18056:


//--------------------- .text._ZN10layer_norm31ln_parallel_residual_fwd_kernelINS_13Kernel_traitsI6__halfS2_fS2_fjLj8192ELj1ELj1ELj8ELj16ENS_18Kernel_traits_baseILj8192ES2_S2_fS2_fjLj256EEEEELb1ELb0ELb1EEEvNS_9FwdParamsE --------------------------
	.section	.text._ZN10layer_norm31ln_parallel_residual_fwd_kernelINS_13Kernel_traitsI6__halfS2_fS2_fjLj8192ELj1ELj1ELj8ELj16ENS_18Kernel_traits_baseILj8192ES2_S2_fS2_fjLj256EEEEELb1ELb0ELb1EEEvNS_9FwdParamsE,"ax",@progbits
	.align	128
        .global         _ZN10layer_norm31ln_parallel_residual_fwd_kernelINS_13Kernel_traitsI6__halfS2_fS2_fjLj8192ELj1ELj1ELj8ELj16ENS_18Kernel_traits_baseILj8192ES2_S2_fS2_fjLj256EEEEELb1ELb0ELb1EEEvNS_9FwdParamsE
        .type           _ZN10layer_norm31ln_parallel_residual_fwd_kernelINS_13Kernel_traitsI6__halfS2_fS2_fjLj8192ELj1ELj1ELj8ELj16ENS_18Kernel_traits_baseILj8192ES2_S2_fS2_fjLj256EEEEELb1ELb0ELb1EEEvNS_9FwdParamsE,@function
        .size           _ZN10layer_norm31ln_parallel_residual_fwd_kernelINS_13Kernel_traitsI6__halfS2_fS2_fjLj8192ELj1ELj1ELj8ELj16ENS_18Kernel_traits_baseILj8192ES2_S2_fS2_fjLj256EEEEELb1ELb0ELb1EEEvNS_9FwdParamsE,(.L_x_18057 - _ZN10layer_norm31ln_parallel_residual_fwd_kernelINS_13Kernel_traitsI6__halfS2_fS2_fjLj8192ELj1ELj1ELj8ELj16ENS_18Kernel_traits_baseILj8192ES2_S2_fS2_fjLj256EEEEELb1ELb0ELb1EEEvNS_9FwdParamsE)
        .other          _ZN10layer_norm31ln_parallel_residual_fwd_kernelINS_13Kernel_traitsI6__halfS2_fS2_fjLj8192ELj1ELj1ELj8ELj16ENS_18Kernel_traits_baseILj8192ES2_S2_fS2_fjLj256EEEEELb1ELb0ELb1EEEvNS_9FwdParamsE,@"STO_CUDA_ENTRY STV_DEFAULT"
_ZN10layer_norm31ln_parallel_residual_fwd_kernelINS_13Kernel_traitsI6__halfS2_fS2_fjLj8192ELj1ELj1ELj8ELj16ENS_18Kernel_traits_baseILj8192ES2_S2_fS2_fjLj256EEEEELb1ELb0ELb1EEEvNS_9FwdParamsE:
.text._ZN10layer_norm31ln_parallel_residual_fwd_kernelINS_13Kernel_traitsI6__halfS2_fS2_fjLj8192ELj1ELj1ELj8ELj16ENS_18Kernel_traits_baseILj8192ES2_S2_fS2_fjLj256EEEEELb1ELb0ELb1EEEvNS_9FwdParamsE:
        /* <DEDUP_REMOVED lines=79> */
.L_x_11303:
        /* <DEDUP_REMOVED lines=27> */
.L_x_11302:
        /* <DEDUP_REMOVED lines=29> */
.L_x_11305:
        /* <DEDUP_REMOVED lines=26> */
.L_x_11304:
        /* <DEDUP_REMOVED lines=79> */
.L_x_11606:
        /* <DEDUP_REMOVED lines=18> */
[----:B------:R-:W-:-:S03]  /*1020*/  IMAD.MOV.U32 R0, RZ, RZ, 0x2f800000 ;  /* 0x2f800000ff007424 */ /* 0x000fc600078e00ff */
[----:B------:R0:W5:Y:S01]  /*1030*/  @P1 LDG.E.128 R68, desc[UR8][R80.64+0x10] ;  /* 0x0000100850441981 */ /* 0x000162000c1e1d00 */
[----:B------:R-:W-:Y:S05]  /*1040*/  @P0 BRA `(.L_x_11306) ;  /* 0x0000002400840947 */ /* 0x000fea0003800000 */
        /* <DEDUP_REMOVED lines=15> */
.L_x_11308:
        /* <DEDUP_REMOVED lines=12> */
.L_x_11309:
        /* <DEDUP_REMOVED lines=38> */
[----:B------:R-:W-:Y:S02]  /*1460*/  IMAD.MOV.U32 R138, RZ, RZ, R80 ;  /* 0x000000ffff8a7224 */ /* 0x000fe400078e0050 */
[----:B------:R-:W-:Y:S01]  /*1470*/  HFMA2 R80, -RZ, RZ, 0, 0 ;  /* 0x00000000ff507431 */ /* 0x000fe200000001ff */
[----:B------:R-:W-:Y:S01]  /*1480*/  LOP3.LUT R136, R126, R136, R85, 0x96, !PT ;  /* 0x000000887e887212 */ /* 0x000fe200078e9655 */
[----:B------:R-:W-:-:S07]  /*1490*/  IMAD.MOV.U32 R78, RZ, RZ, R148 ;  /* 0x000000ffff4e7224 */ /* 0x000fce00078e0094 */
.L_x_11307:
[----:B------:R-:W-:Y:S01]  /*14a0*/  I2FP.F32.U32 R79, R78 ;  /* 0x0000004e004f7245 */ /* 0x000fe20000201000 */
[----:B------:R-:W-:Y:S01]  /*14b0*/  UMOV UR4, UR6 ;  /* 0x0000000600047c82 */ /* 0x000fe20008000000 */
[----:B------:R-:W-:Y:S01]  /*14c0*/  ISETP.NE.AND P0, PT, R80, 0x1, PT ;  /* 0x000000015000780c */ /* 0x000fe20003f05270 */
[----:B-----5:R-:W-:Y:S01]  /*14d0*/  HADD2.F32 R78, -RZ, R72.H0_H0 ;  /* 0x20000048ff4e7230 */ /* 0x020fe20000004100 */
[----:B------:R-:W-:Y:S01]  /*14e0*/  LOP3.LUT R159, R159, 0xfffffff7, RZ, 0xc0, !PT ;  /* 0xfffffff79f9f7812 */ /* 0x000fe200078ec0ff */
[----:B------:R-:W-:Y:S01]  /*14f0*/  FFMA.FTZ R79, R79, R0, 1.1641532182693481445e-10 ;  /* 0x2f0000004f4f7423 */ /* 0x000fe20000010000 */
[----:B------:R-:W-:-:S04]  /*1500*/  IMAD.MOV.U32 R81, RZ, RZ, 0x2 ;  /* 0x00000002ff517424 */ /* 0x000fc800078e00ff */
        /* <DEDUP_REMOVED lines=12> */
.L_x_11311:
        /* <DEDUP_REMOVED lines=12> */
.L_x_11312:
        /* <DEDUP_REMOVED lines=43> */
.L_x_11310:
[----:B------:R-:W-:Y:S01]  /*1940*/  I2FP.F32.U32 R79, R79 ;  /* 0x0000004f004f7245 */ /* 0x000fe20000201000 */
[----:B------:R-:W-:Y:S01]  /*1950*/  HFMA2 R82, -RZ, RZ, 0, 1.1920928955078125e-07 ;  /* 0x00000002ff527431 */ /* 0x000fe200000001ff */
[----:B------:R-:W-:Y:S01]  /*1960*/  ISETP.NE.AND P0, PT, R81, 0x1, PT ;  /* 0x000000015100780c */ /* 0x000fe20003f05270 */
[----:B------:R-:W-:Y:S01]  /*1970*/  HADD2.F32 R72, -RZ, R72.H1_H1 ;  /* 0x30000048ff487230 */ /* 0x000fe20000004100 */
[----:B------:R-:W-:Y:S01]  /*1980*/  LOP3.LUT R159, R159, 0xfffffffb, RZ, 0xc0, !PT ;  /* 0xfffffffb9f9f7812 */ /* 0x000fe200078ec0ff */
[----:B------:R-:W-:-:S05]  /*1990*/  FFMA.FTZ R79, R79, R0, 1.1641532182693481445e-10 ;  /* 0x2f0000004f4f7423 */ /* 0x000fca0000010000 */
[----:B------:R-:W-:Y:S01]  /*19a0*/  FSETP.LE.FTZ.AND P2, PT, R79, UR4, PT ;  /* 0x000000044f007c0b */ /* 0x000fe2000bf53000 */
        /* <DEDUP_REMOVED lines=11> */
.L_x_11314:
        /* <DEDUP_REMOVED lines=12> */
.L_x_11315:
        /* <DEDUP_REMOVED lines=43> */
.L_x_11313:
[----:B------:R-:W-:Y:S01]  /*1dd0*/  I2FP.F32.U32 R79, R79 ;  /* 0x0000004f004f7245 */ /* 0x000fe20000201000 */
[----:B------:R-:W-:Y:S01]  /*1de0*/  IMAD.MOV.U32 R83, RZ, RZ, 0x2 ;  /* 0x00000002ff537424 */ /* 0x000fe200078e00ff */
[----:B------:R-:W-:Y:S02]  /*1df0*/  ISETP.NE.AND P0, PT, R82, 0x1, PT ;  /* 0x000000015200780c */ /* 0x000fe40003f05270 */
[----:B------:R-:W-:Y:S01]  /*1e00*/  LOP3.LUT R159, R159, 0xfffffffd, RZ, 0xc0, !PT ;  /* 0xfffffffd9f9f7812 */ /* 0x000fe200078ec0ff */
[----:B------:R-:W-:Y:S01]  /*1e10*/  FFMA.FTZ R79, R79, R0, 1.1641532182693481445e-10 ;  /* 0x2f0000004f4f7423 */ /* 0x000fe20000010000 */
[----:B------:R-:W-:-:S04]  /*1e20*/  MOV R80, R138 ;  /* 0x0000008a00507202 */ /* 0x000fc80000000f00 */
[----:B------:R-:W-:Y:S01]  /*1e30*/  FSETP.LE.FTZ.AND P2, PT, R79, UR4, PT ;  /* 0x000000044f007c0b */ /* 0x000fe2000bf53000 */
[----:B------:R-:W-:-:S12]  /*1e40*/  HADD2.F32 R79, -RZ, R73.H0_H0 ;  /* 0x20000049ff4f7230 */ /* 0x000fd80000004100 */
        /* <DEDUP_REMOVED lines=10> */
.L_x_11317:
        /* <DEDUP_REMOVED lines=12> */
.L_x_11318:
        /* <DEDUP_REMOVED lines=43> */
.L_x_11316:
[----:B------:R-:W-:Y:S01]  /*2260*/  ISETP.NE.AND P2, PT, R83, 0x1, PT ;  /* 0x000000015300780c */ /* 0x000fe20003f45270 */
[----:B------:R-:W-:Y:S01]  /*2270*/  HADD2.F32 R73, -RZ, R73.H1_H1 ;  /* 0x30000049ff497230 */ /* 0x000fe20000004100 */
[----:B------:R-:W-:Y:S01]  /*2280*/  I2FP.F32.U32 R81, R80 ;  /* 0x0000005000517245 */ /* 0x000fe20000201000 */
[----:B------:R-:W-:Y:S02]  /*2290*/  IMAD.MOV.U32 R82, RZ, RZ, 0x2 ;  /* 0x00000002ff527424 */ /* 0x000fe400078e00ff */
        /* <DEDUP_REMOVED lines=12> */
.L_x_11320:
        /* <DEDUP_REMOVED lines=12> */
.L_x_11321:
        /* <DEDUP_REMOVED lines=43> */
.L_x_11319:
[----:B------:R-:W-:Y:S01]  /*26d0*/  ISETP.NE.AND P3, PT, R82, 0x1, PT ;  /* 0x000000015200780c */ /* 0x000fe20003f65270 */
[----:B------:R-:W-:Y:S01]  /*26e0*/  HFMA2 R83, -RZ, RZ, 0, 1.1920928955078125e-07 ;  /* 0x00000002ff537431 */ /* 0x000fe200000001ff */
[----:B------:R-:W-:Y:S01]  /*26f0*/  I2FP.F32.U32 R81, R80 ;  /* 0x0000005000517245 */ /* 0x000fe20000201000 */
[----:B------:R-:W-:-:S04]  /*2700*/  HADD2.F32 R80, -RZ, R74.H0_H0 ;  /* 0x2000004aff507230 */ /* 0x000fc80000004100 */
        /* <DEDUP_REMOVED lines=12> */
.L_x_11323:
        /* <DEDUP_REMOVED lines=12> */
.L_x_11324:
        /* <DEDUP_REMOVED lines=43> */
.L_x_11322:
[----:B------:R-:W-:Y:S01]  /*2b40*/  ISETP.NE.AND P4, PT, R83, 0x1, PT ;  /* 0x000000015300780c */ /* 0x000fe20003f85270 */
[----:B------:R-:W-:Y:S01]  /*2b50*/  HADD2.F32 R74, -RZ, R74.H1_H1 ;  /* 0x3000004aff4a7230 */ /* 0x000fe20000004100 */
        /* <DEDUP_REMOVED lines=14> */
.L_x_11326:
        /* <DEDUP_REMOVED lines=12> */
.L_x_11327:
        /* <DEDUP_REMOVED lines=43> */
.L_x_11325:
[----:B------:R-:W-:Y:S01]  /*2fb0*/  ISETP.NE.AND P5, PT, R85, 0x1, PT ;  /* 0x000000015500780c */ /* 0x000fe20003fa5270 */
[----:B------:R-:W-:Y:S01]  /*2fc0*/  HADD2.F32 R102, -RZ, R75.H0_H0 ;  /* 0x2000004bff667230 */ /* 0x000fe20000004100 */
        /* <DEDUP_REMOVED lines=14> */
.L_x_11329:
        /* <DEDUP_REMOVED lines=12> */
.L_x_11330:
        /* <DEDUP_REMOVED lines=43> */
.L_x_11328:
[----:B------:R-:W-:Y:S01]  /*3420*/  UMOV UR5, UR7 ;  /* 0x0000000700057c82 */ /* 0x000fe20008000000 */
[----:B------:R-:W-:Y:S01]  /*3430*/  HADD2.F32 R81, -RZ, R75.H1_H1 ;  /* 0x3000004bff517230 */ /* 0x000fe20000004100 */
[----:B------:R-:W-:Y:S01]  /*3440*/  P2R R85, PR, RZ, 0x2 ;  /* 0x00000002ff557803 */ /* 0x000fe20000000000 */
[----:B------:R-:W-:Y:S01]  /*3450*/  FMUL.FTZ R79, R79, UR5 ;  /* 0x000000054f4f7c20 */ /* 0x000fe20008410000 */
[----:B------:R-:W-:Y:S01]  /*3460*/  I2FP.F32.U32 R75, R82 ;  /* 0x00000052004b7245 */ /* 0x000fe20000201000 */
[----:B------:R-:W-:Y:S01]  /*3470*/  FMUL.FTZ R80, R80, UR5 ;  /* 0x0000000550507c20 */ /* 0x000fe20008410000 */
[C---:B------:R-:W-:Y:S01]  /*3480*/  LOP3.LUT P1, RZ, R159.reuse, 0x2, RZ, 0xc0, !PT ;  /* 0x000000029fff7812 */ /* 0x040fe2000782c0ff */
[----:B------:R-:W-:Y:S01]  /*3490*/  FMUL.FTZ R78, R78, UR5 ;  /* 0x000000054e4e7c20 */ /* 0x000fe20008410000 */
[----:B------:R-:W-:Y:S01]  /*34a0*/  LOP3.LUT P5, RZ, R159, 0x8, RZ, 0xc0, !PT ;  /* 0x000000089fff7812 */ /* 0x000fe200078ac0ff */
[----:B------:R-:W-:Y:S01]  /*34b0*/  FFMA.FTZ R75, R75, R0, 1.1641532182693481445e-10 ;  /* 0x2f0000004b4b7423 */ /* 0x000fe20000010000 */
[----:B------:R-:W-:Y:S01]  /*34c0*/  FSEL R82, R79, RZ, P1 ;  /* 0x000000ff4f527208 */ /* 0x000fe20000800000 */
[----:B------:R-:W-:Y:S01]  /*34d0*/  FMUL.FTZ R102, R102, UR5 ;  /* 0x0000000566667c20 */ /* 0x000fe20008410000 */
[----:B------:R-:W-:Y:S01]  /*34e0*/  ISETP.NE.AND P1, PT, R85, RZ, PT ;  /* 0x000000ff5500720c */ /* 0x000fe20003f25270 */
[----:B------:R-:W-:Y:S01]  /*34f0*/  FMUL.FTZ R74, R74, UR5 ;  /* 0x000000054a4a7c20 */ /* 0x000fe20008410000 */
[----:B------:R-:W-:Y:S01]  /*3500*/  FSEL R100, R80, RZ, P2 ;  /* 0x000000ff50647208 */ /* 0x000fe20001000000 */
        /* <DEDUP_REMOVED lines=21> */
.L_x_11306:
        /* <DEDUP_REMOVED lines=15> */
.L_x_11333:
        /* <DEDUP_REMOVED lines=12> */
.L_x_11334:
        /* <DEDUP_REMOVED lines=42> */
.L_x_11332:
        /* <DEDUP_REMOVED lines=21> */
.L_x_11336:
        /* <DEDUP_REMOVED lines=12> */
.L_x_11337:
        /* <DEDUP_REMOVED lines=43> */
.L_x_11335:
[----:B------:R-:W-:Y:S01]  /*3f70*/  I2FP.F32.U32 R79, R78 ;  /* 0x0000004e004f7245 */ /* 0x000fe20000201000 */
[----:B------:R-:W-:Y:S01]  /*3f80*/  HADD2.F32 R78, -RZ, R132.H0_H0 ;  /* 0x20000084ff4e7230 */ /* 0x000fe20000004100 */
[----:B------:R-:W-:Y:S01]  /*3f90*/  ISETP.NE.AND P2, PT, R81, 0x1, PT ;  /* 0x000000015100780c */ /* 0x000fe20003f45270 */
[----:B------:R-:W-:Y:S02]  /*3fa0*/  HFMA2 R82, -RZ, RZ, 0, 1.1920928955078125e-07 ;  /* 0x00000002ff527431 */ /* 0x000fe400000001ff */
        /* <DEDUP_REMOVED lines=18> */
.L_x_11339:
        /* <DEDUP_REMOVED lines=12> */
.L_x_11340:
        /* <DEDUP_REMOVED lines=43> */
.L_x_11338:
        /* <DEDUP_REMOVED lines=19> */
.L_x_11342:
        /* <DEDUP_REMOVED lines=12> */
.L_x_11343:
        /* <DEDUP_REMOVED lines=43> */
.L_x_11341:
[----:B------:R-:W-:Y:S01]  /*48e0*/  I2FP.F32.U32 R79, R72 ;  /* 0x00000048004f7245 */ /* 0x000fe20000201000 */
[----:B------:R-:W-:Y:S01]  /*48f0*/  HADD2.F32 R72, -RZ, R132.H1_H1 ;  /* 0x30000084ff487230 */ /* 0x000fe20000004100 */
        /* <DEDUP_REMOVED lines=20> */
.L_x_11345:
        /* <DEDUP_REMOVED lines=12> */
.L_x_11346:
        /* <DEDUP_REMOVED lines=43> */
.L_x_11344:
        /* <DEDUP_REMOVED lines=19> */
.L_x_11348:
        /* <DEDUP_REMOVED lines=12> */
.L_x_11349:
        /* <DEDUP_REMOVED lines=43> */
.L_x_11347:
[----:B------:R-:W-:Y:S01]  /*5250*/  I2FP.F32.U32 R79, R72 ;  /* 0x00000048004f7245 */ /* 0x000fe20000201000 */
[----:B------:R-:W-:Y:S01]  /*5260*/  HADD2.F32 R72, -RZ, R133.H0_H0 ;  /* 0x20000085ff487230 */ /* 0x000fe20000004100 */
        /* <DEDUP_REMOVED lines=20> */
.L_x_11351:
        /* <DEDUP_REMOVED lines=12> */
.L_x_11352:
        /* <DEDUP_REMOVED lines=43> */
.L_x_11350:
[----:B------:R-:W-:Y:S01]  /*5720*/  ISETP.NE.AND P2, PT, R85, 0x1, PT ;  /* 0x000000015500780c */ /* 0x000fe20003f45270 */
[----:B------:R-:W-:Y:S01]  /*5730*/  HADD2.F32 R83, -RZ, R73.H1_H1 ;  /* 0x30000049ff537230 */ /* 0x000fe20000004100 */
[----:B------:R-:W-:Y:S01]  /*5740*/  I2FP.F32.U32 R79, R72 ;  /* 0x00000048004f7245 */ /* 0x000fe20000201000 */
[----:B------:R-:W-:Y:S02]  /*5750*/  IMAD.MOV.U32 R78, RZ, RZ, 0x2 ;  /* 0x00000002ff4e7424 */ /* 0x000fe400078e00ff */
        /* <DEDUP_REMOVED lines=13> */
.L_x_11354:
        /* <DEDUP_REMOVED lines=12> */
.L_x_11355:
        /* <DEDUP_REMOVED lines=43> */
.L_x_11353:
[----:B------:R-:W-:Y:S01]  /*5ba0*/  I2FP.F32.U32 R73, R72 ;  /* 0x0000004800497245 */ /* 0x000fe20000201000 */
[----:B------:R-:W-:Y:S01]  /*5bb0*/  HADD2.F32 R72, -RZ, R133.H1_H1 ;  /* 0x30000085ff487230 */ /* 0x000fe20000004100 */
        /* <DEDUP_REMOVED lines=20> */
.L_x_11357:
        /* <DEDUP_REMOVED lines=12> */
.L_x_11358:
        /* <DEDUP_REMOVED lines=43> */
.L_x_11356:
[----:B------:R-:W-:Y:S01]  /*6070*/  ISETP.NE.AND P3, PT, R79, 0x1, PT ;  /* 0x000000014f00780c */ /* 0x000fe20003f65270 */
[----:B------:R-:W-:Y:S01]  /*6080*/  HADD2.F32 R85, -RZ, R74.H0_H0 ;  /* 0x2000004aff557230 */ /* 0x000fe20000004100 */
[----:B------:R-:W-:Y:S01]  /*6090*/  I2FP.F32.U32 R73, R72 ;  /* 0x0000004800497245 */ /* 0x000fe20000201000 */
[----:B------:R-:W-:Y:S01]  /*60a0*/  IMAD.MOV.U32 R78, RZ, RZ, 0x2 ;  /* 0x00000002ff4e7424 */ /* 0x000fe200078e00ff */
[----:B------:R-:W-:Y:S02]  /*60b0*/  MOV R72, R138 ;  /* 0x0000008a00487202 */ /* 0x000fe40000000f00 */
        /* <DEDUP_REMOVED lines=12> */
.L_x_11360:
        /* <DEDUP_REMOVED lines=12> */
.L_x_11361:
        /* <DEDUP_REMOVED lines=43> */
.L_x_11359:
[----:B------:R-:W-:Y:S01]  /*64f0*/  I2FP.F32.U32 R73, R72 ;  /* 0x0000004800497245 */ /* 0x000fe20000201000 */
[----:B------:R-:W-:Y:S02]  /*6500*/  HADD2.F32 R72, -RZ, R134.H0_H0 ;  /* 0x20000086ff487230 */ /* 0x000fe40000004100 */
        /* <DEDUP_REMOVED lines=20> */
.L_x_11363:
        /* <DEDUP_REMOVED lines=12> */
.L_x_11364:
        /* <DEDUP_REMOVED lines=43> */
.L_x_11362:
[----:B------:R-:W-:Y:S01]  /*69c0*/  ISETP.NE.AND P4, PT, R79, 0x1, PT ;  /* 0x000000014f00780c */ /* 0x000fe20003f85270 */
[----:B------:R-:W-:Y:S01]  /*69d0*/  HADD2.F32 R101, -RZ, R74.H1_H1 ;  /* 0x3000004aff657230 */ /* 0x000fe20000004100 */
        /* <DEDUP_REMOVED lines=15> */
.L_x_11366:
        /* <DEDUP_REMOVED lines=12> */
.L_x_11367:
        /* <DEDUP_REMOVED lines=43> */
.L_x_11365:
[----:B------:R-:W-:Y:S01]  /*6e40*/  I2FP.F32.U32 R73, R72 ;  /* 0x0000004800497245 */ /* 0x000fe20000201000 */
[----:B------:R-:W-:Y:S01]  /*6e50*/  HADD2.F32 R72, -RZ, R134.H1_H1 ;  /* 0x30000086ff487230 */ /* 0x000fe20000004100 */
[----:B------:R-:W-:Y:S01]  /*6e60*/  FSEL R101, R101, RZ, P3 ;  /* 0x000000ff65657208 */ /* 0x000fe20001800000 */
        /* <DEDUP_REMOVED lines=19> */
.L_x_11369:
        /* <DEDUP_REMOVED lines=12> */
.L_x_11370:
        /* <DEDUP_REMOVED lines=43> */
.L_x_11368:
[----:B------:R-:W-:Y:S01]  /*7310*/  ISETP.NE.AND P5, PT, R78, 0x1, PT ;  /* 0x000000014e00780c */ /* 0x000fe20003fa5270 */
[----:B------:R-:W-:Y:S01]  /*7320*/  HADD2.F32 R74, -RZ, R75.H0_H0 ;  /* 0x2000004bff4a7230 */ /* 0x000fe20000004100 */
        /* <DEDUP_REMOVED lines=15> */
.L_x_11372:
        /* <DEDUP_REMOVED lines=12> */
.L_x_11373:
        /* <DEDUP_REMOVED lines=43> */
.L_x_11371:
[----:B------:R-:W-:Y:S01]  /*7790*/  I2FP.F32.U32 R73, R72 ;  /* 0x0000004800497245 */ /* 0x000fe20000201000 */
[----:B------:R-:W-:-:S04]  /*77a0*/  HADD2.F32 R72, -RZ, R135.H0_H0 ;  /* 0x20000087ff487230 */ /* 0x000fc80000004100 */
        /* <DEDUP_REMOVED lines=20> */
.L_x_11375:
        /* <DEDUP_REMOVED lines=12> */
.L_x_11376:
        /* <DEDUP_REMOVED lines=43> */
.L_x_11374:
[----:B------:R-:W-:Y:S01]  /*7c60*/  ISETP.NE.AND P6, PT, R74, 0x1, PT ;  /* 0x000000014a00780c */ /* 0x000fe20003fc5270 */
[----:B------:R-:W-:Y:S01]  /*7c70*/  HADD2.F32 R75, -RZ, R75.H1_H1 ;  /* 0x3000004bff4b7230 */ /* 0x000fe20000004100 */
        /* <DEDUP_REMOVED lines=15> */
.L_x_11378:
        /* <DEDUP_REMOVED lines=14> */
.L_x_11379:
        /* <DEDUP_REMOVED lines=43> */
.L_x_11377:
[----:B------:R-:W-:Y:S01]  /*8100*/  I2FP.F32.U32 R73, R72 ;  /* 0x0000004800497245 */ /* 0x000fe20000201000 */
[----:B------:R-:W-:Y:S01]  /*8110*/  HADD2.F32 R72, -RZ, R135.H1_H1 ;  /* 0x30000087ff487230 */ /* 0x000fe20000004100 */
        /* <DEDUP_REMOVED lines=8> */
.L_x_11331:
[----:B------:R-:W-:Y:S01]  /*81a0*/  SEL R72, RZ, 0x1000000, !P0 ;  /* 0x01000000ff487807 */ /* 0x000fe20004000000 */
[----:B------:R-:W0:Y:S01]  /*81b0*/  LDC.64 R104, c[0x0][0x3a8] ;  /* 0x0000ea00ff687b82 */ /* 0x000e220000000a00 */
[----:B------:R-:W-:Y:S01]  /*81c0*/  ISETP.NE.U32.AND P0, PT, R76, RZ, PT ;  /* 0x000000ff4c00720c */ /* 0x000fe20003f05070 */
[----:B------:R-:W-:Y:S01]  /*81d0*/  VIADD R151, R153, 0x100 ;  /* 0x0000010099977836 */ /* 0x000fe20000000000 */
        /* <DEDUP_REMOVED lines=11> */
[----:B------:R-:W-:Y:S01]  /*8290*/  LOP3.LUT R77, R75, R79, R78, 0xfe, !PT ;  /* 0x0000004f4b4d7212 */ /* 0x000fe200078efe4e */
[----:B------:R-:W-:Y:S01]  /*82a0*/  IMAD.WIDE.U32 R78, R151, 0x10, R92 ;  /* 0x00000010974e7825 */ /* 0x000fe200078e005c */
[----:B------:R-:W-:Y:S01]  /*82b0*/  SEL R76, RZ, 0x1, !P2 ;  /* 0x00000001ff4c7807 */ /* 0x000fe20005000000 */
[----:B------:R-:W3:Y:S01]  /*82c0*/  @P0 LDC.64 R86, c[0x0][0x398] ;  /* 0x0000e600ff560b82 */ /* 0x000ee20000000a00 */
[----:B------:R-:W-:Y:S01]  /*82d0*/  LOP3.LUT R74, R74, R72, R73, 0xfe, !PT ;  /* 0x000000484a4a7212 */ /* 0x000fe200078efe49 */
[----:B0-----:R-:W-:Y:S01]  /*82e0*/  IMAD.WIDE.U32 R72, R153, 0x20, R104 ;  /* 0x0000002099487825 */ /* 0x001fe200078e0068 */
[----:B------:R-:W-:-:S02]  /*82f0*/  SEL R75, RZ, 0x1, !P6 ;  /* 0x00000001ff4b7807 */ /* 0x000fc40007000000 */
[----:B------:R-:W-:Y:S02]  /*8300*/  LOP3.LUT R77, R77, R76, RZ, 0xfc, !PT ;  /* 0x0000004c4d4d7212 */ /* 0x000fe400078efcff */
[----:B------:R-:W-:Y:S01]  /*8310*/  LOP3.LUT R76, R74, R75, RZ, 0xfc, !PT ;  /* 0x0000004b4a4c7212 */ /* 0x000fe200078efcff */
[----:B-1----:R-:W-:Y:S01]  /*8320*/  IMAD.WIDE.U32 R74, R153, 0x8, R106 ;  /* 0x00000008994a7825 */ /* 0x002fe200078e006a */
[----:B------:R0:W-:Y:S04]  /*8330*/  STG.E.128 desc[UR8][R72.64], R80 ;  /* 0x0000005048007986 */ /* 0x0001e8000c101d08 */
[----:B------:R0:W-:Y:S01]  /*8340*/  STG.E.128 desc[UR8][R72.64+0x10], R100 ;  /* 0x0000106448007986 */ /* 0x0001e2000c101d08 */
[----:B--2---:R-:W-:-:S03]  /*8350*/  @P1 IMAD.WIDE.U32 R88, R151, 0x20, R88 ;  /* 0x0000002097581825 */ /* 0x004fc600078e0058 */
[----:B------:R0:W-:Y:S01]  /*8360*/  STG.E.64 desc[UR8][R74.64], R76 ;  /* 0x0000004c4a007986 */ /* 0x0001e2000c101b08 */
        /* <DEDUP_REMOVED lines=22> */
.L_x_11380:
[----:B------:R2:W5:Y:S04]  /*84d0*/  @P0 LDG.E.128 R132, desc[UR8][R86.64] ;  /* 0x0000000856840981 */ /* 0x000568000c1e1d00 */
[----:B------:R2:W5:Y:S04]  /*84e0*/  @P1 LDG.E.128 R64, desc[UR8][R88.64] ;  /* 0x0000000858401981 */ /* 0x000568000c1e1d00 */
[----:B------:R2:W5:Y:S04]  /*84f0*/  @P1 LDG.E.128 R68, desc[UR8][R88.64+0x10] ;  /* 0x0000100858441981 */ /* 0x000568000c1e1d00 */
[----:B0-----:R-:W5:Y:S01]  /*8500*/  LDG.E.128 R76, desc[UR8][R78.64] ;  /* 0x000000084e4c7981 */ /* 0x001f62000c1e1d00 */
[----:B------:R-:W-:Y:S05]  /*8510*/  @!P0 BRA `(.L_x_11381) ;  /* 0x0000004800d48947 */ /* 0x000fea0003800000 */
[----:B------:R-:W-:Y:S01]  /*8520*/  ISETP.NE.AND P2, PT, R96, 0x1, PT ;  /* 0x000000016000780c */ /* 0x000fe20003f45270 */
[----:B-1----:R-:W-:Y:S01]  /*8530*/  IMAD.MOV.U32 R72, RZ, RZ, R138 ;  /* 0x000000ffff487224 */ /* 0x002fe200078e008a */
        /* <DEDUP_REMOVED lines=13> */
.L_x_11383:
        /* <DEDUP_REMOVED lines=12> */
.L_x_11384:
[----:B------:R-:W-:Y:S01]  /*86d0*/  IMAD.WIDE.U32 R74, R156, -0x326172a9, RZ ;  /* 0xcd9e8d579c4a7825 */ /* 0x000fe200078e00ff */
[----:B--2---:R-:W-:-:S04]  /*86e0*/  LOP3.LUT R88, R139, R73, R3, 0x96, !PT ;  /* 0x000000498b587212 */ /* 0x004fc800078e9603 */
        /* <DEDUP_REMOVED lines=40> */
.L_x_11382:
[----:B------:R-:W-:Y:S01]  /*8970*/  I2FP.F32.U32 R73, R72 ;  /* 0x0000004800497245 */ /* 0x000fe20000201000 */
[----:B-----5:R-:W-:Y:S01]  /*8980*/  HADD2.F32 R72, -RZ, R76.H0_H0 ;  /* 0x2000004cff487230 */ /* 0x020fe20000004100 */
[----:B------:R-:W-:Y:S01]  /*8990*/  ISETP.NE.AND P2, PT, R74, 0x1, PT ;  /* 0x000000014a00780c */ /* 0x000fe20003f45270 */
[----:B------:R-:W-:Y:S01]  /*89a0*/  IMAD.MOV.U32 R75, RZ, RZ, 0x2 ;  /* 0x00000002ff4b7424 */ /* 0x000fe200078e00ff */
[----:B------:R-:W-:Y:S01]  /*89b0*/  LOP3.LUT R159, R159, 0xffffffef, RZ, 0xc0, !PT ;  /* 0xffffffef9f9f7812 */ /* 0x000fe200078ec0ff */
[----:B------:R-:W-:Y:S01]  /*89c0*/  FFMA.FTZ R73, R73, R0, 1.1641532182693481445e-10 ;  /* 0x2f00000049497423 */ /* 0x000fe20000010000 */
[----:B--2---:R-:W-:-:S04]  /*89d0*/  FMUL.FTZ R88, R72, UR5 ;  /* 0x0000000548587c20 */ /* 0x004fc80008410000 */
        /* <DEDUP_REMOVED lines=12> */
.L_x_11386:
        /* <DEDUP_REMOVED lines=12> */
.L_x_11387:
        /* <DEDUP_REMOVED lines=43> */
.L_x_11385:
        /* <DEDUP_REMOVED lines=22> */
.L_x_11389:
        /* <DEDUP_REMOVED lines=12> */
.L_x_11390:
        /* <DEDUP_REMOVED lines=43> */
.L_x_11388:
[----:B------:R-:W-:Y:S01]  /*92e0*/  I2FP.F32.U32 R73, R73 ;  /* 0x0000004900497245 */ /* 0x000fe20000201000 */
[----:B------:R-:W-:Y:S01]  /*92f0*/  HADD2.F32 R76, -RZ, R76.H1_H1 ;  /* 0x3000004cff4c7230 */ /* 0x000fe20000004100 */
[----:B------:R-:W-:Y:S01]  /*9300*/  ISETP.NE.AND P2, PT, R74, 0x1, PT ;  /* 0x000000014a00780c */ /* 0x000fe20003f45270 */
[----:B------:R-:W-:Y:S01]  /*9310*/  IMAD.MOV.U32 R84, RZ, RZ, 0x2 ;  /* 0x00000002ff547424 */ /* 0x000fe200078e00ff */
[----:B------:R-:W-:Y:S01]  /*9320*/  LOP3.LUT R159, R159, 0xfffffff7, RZ, 0xc0, !PT ;  /* 0xfffffff79f9f7812 */ /* 0x000fe200078ec0ff */
[----:B------:R-:W-:Y:S01]  /*9330*/  FFMA.FTZ R73, R73, R0, 1.1641532182693481445e-10 ;  /* 0x2f00000049497423 */ /* 0x000fe20000010000 */
[----:B------:R-:W-:-:S04]  /*9340*/  FMUL.FTZ R76, R76, UR5 ;  /* 0x000000054c4c7c20 */ /* 0x000fc80008410000 */
[----:B------:R-:W-:Y:S02]  /*9350*/  FSETP.LE.FTZ.AND P4, PT, R73, UR4, PT ;  /* 0x0000000449007c0b */ /* 0x000fe4000bf93000 */
        /* <DEDUP_REMOVED lines=11> */
.L_x_11392:
        /* <DEDUP_REMOVED lines=12> */
.L_x_11393:
        /* <DEDUP_REMOVED lines=43> */
.L_x_11391:
[----:B------:R-:W-:Y:S01]  /*9780*/  I2FP.F32.U32 R73, R73 ;  /* 0x0000004900497245 */ /* 0x000fe20000201000 */
[----:B------:R-:W-:Y:S01]  /*9790*/  HADD2.F32 R74, -RZ, R132.H1_H1 ;  /* 0x30000084ff4a7230 */ /* 0x000fe20000004100 */
[----:B------:R-:W-:Y:S01]  /*97a0*/  ISETP.NE.AND P3, PT, R84, 0x1, PT ;  /* 0x000000015400780c */ /* 0x000fe20003f65270 */
[----:B------:R-:W-:Y:S02]  /*97b0*/  IMAD.MOV.U32 R85, RZ, RZ, 0x2 ;  /* 0x00000002ff557424 */ /* 0x000fe400078e00ff */
[----:B------:R-:W-:Y:S01]  /*97c0*/  FFMA.FTZ R73, R73, R0, 1.1641532182693481445e-10 ;  /* 0x2f00000049497423 */ /* 0x000fe20000010000 */
[----:B------:R-:W-:Y:S01]  /*97d0*/  FMUL.FTZ R75, R74, UR5 ;  /* 0x000000054a4b7c20 */ /* 0x000fe20008410000 */
[----:B------:R-:W-:-:S03]  /*97e0*/  FSEL R74, R76, RZ, P4 ;  /* 0x000000ff4c4a7208 */ /* 0x000fc60002000000 */
        /* <DEDUP_REMOVED lines=15> */
.L_x_11395:
        /* <DEDUP_REMOVED lines=12> */
.L_x_11396:
        /* <DEDUP_REMOVED lines=43> */
.L_x_11394:
[----:B------:R-:W-:Y:S01]  /*9c50*/  I2FP.F32.U32 R75, R74 ;  /* 0x0000004a004b7245 */ /* 0x000fe20000201000 */
[----:B------:R-:W-:Y:S01]  /*9c60*/  HADD2.F32 R74, -RZ, R77.H0_H0 ;  /* 0x2000004dff4a7230 */ /* 0x000fe20000004100 */
[----:B------:R-:W-:Y:S01]  /*9c70*/  ISETP.NE.AND P2, PT, R85, 0x1, PT ;  /* 0x000000015500780c */ /* 0x000fe20003f45270 */
[----:B------:R-:W-:Y:S01]  /*9c80*/  HFMA2 R84, -RZ, RZ, 0, 1.1920928955078125e-07 ;  /* 0x00000002ff547431 */ /* 0x000fe200000001ff */
[----:B------:R-:W-:Y:S01]  /*9c90*/  LOP3.LUT R159, R159, 0xfffffffb, RZ, 0xc0, !PT ;  /* 0xfffffffb9f9f7812 */ /* 0x000fe200078ec0ff */
[----:B------:R-:W-:Y:S01]  /*9ca0*/  FFMA.FTZ R75, R75, R0, 1.1641532182693481445e-10 ;  /* 0x2f0000004b4b7423 */ /* 0x000fe20000010000 */
[----:B------:R-:W-:-:S04]  /*9cb0*/  FMUL.FTZ R76, R74, UR5 ;  /* 0x000000054a4c7c20 */ /* 0x000fc80008410000 */
        /* <DEDUP_REMOVED lines=12> */
.L_x_11398:
        /* <DEDUP_REMOVED lines=12> */
.L_x_11399:
        /* <DEDUP_REMOVED lines=43> */
.L_x_11397:
[----:B------:R-:W-:Y:S01]  /*a0f0*/  I2FP.F32.U32 R75, R75 ;  /* 0x0000004b004b7245 */ /* 0x000fe20000201000 */
[----:B------:R-:W-:-:S04]  /*a100*/  HADD2.F32 R74, -RZ, R133.H0_H0 ;  /* 0x20000085ff4a7230 */ /* 0x000fc80000004100 */
[----:B------:R-:W-:Y:S01]  /*a110*/  FFMA.FTZ R75, R75, R0, 1.1641532182693481445e-10 ;  /* 0x2f0000004b4b7423 */ /* 0x000fe20000010000 */
[----:B------:R-:W-:-:S04]  /*a120*/  FMUL.FTZ R74, R74, UR5 ;  /* 0x000000054a4a7c20 */ /* 0x000fc80008410000 */
[----:B------:R-:W-:Y:S02]  /*a130*/  FSETP.GTU.FTZ.AND P2, PT, R75, UR4, PT ;  /* 0x000000044b007c0b */ /* 0x000fe4000bf5c000 */
[----:B------:R-:W-:Y:S01]  /*a140*/  FSEL R75, R76, RZ, P4 ;  /* 0x000000ff4c4b7208 */ /* 0x000fe20002000000 */
[----:B------:R-:W-:Y:S01]  /*a150*/  IMAD.MOV.U32 R76, RZ, RZ, 0x2 ;  /* 0x00000002ff4c7424 */ /* 0x000fe200078e00ff */
        /* <DEDUP_REMOVED lines=15> */
.L_x_11401:
        /* <DEDUP_REMOVED lines=12> */
.L_x_11402:
        /* <DEDUP_REMOVED lines=43> */
.L_x_11400:
[----:B------:R-:W-:Y:S01]  /*a5c0*/  I2FP.F32.U32 R75, R75 ;  /* 0x0000004b004b7245 */ /* 0x000fe20000201000 */
[----:B------:R-:W-:Y:S01]  /*a5d0*/  HADD2.F32 R77, -RZ, R77.H1_H1 ;  /* 0x3000004dff4d7230 */ /* 0x000fe20000004100 */
[----:B------:R-:W-:Y:S01]  /*a5e0*/  ISETP.NE.AND P2, PT, R76, 0x1, PT ;  /* 0x000000014c00780c */ /* 0x000fe20003f45270 */
[----:B------:R-:W-:Y:S01]  /*a5f0*/  IMAD.MOV.U32 R84, RZ, RZ, 0x2 ;  /* 0x00000002ff547424 */ /* 0x000fe200078e00ff */
        /* <DEDUP_REMOVED lines=15> */
.L_x_11404:
        /* <DEDUP_REMOVED lines=12> */
.L_x_11405:
        /* <DEDUP_REMOVED lines=43> */
.L_x_11403:
[----:B------:R-:W-:Y:S01]  /*aa60*/  I2FP.F32.U32 R75, R75 ;  /* 0x0000004b004b7245 */ /* 0x000fe20000201000 */
[----:B------:R-:W-:Y:S02]  /*aa70*/  HADD2.F32 R76, -RZ, R133.H1_H1 ;  /* 0x30000085ff4c7230 */ /* 0x000fe40000004100 */
[----:B------:R-:W-:Y:S02]  /*aa80*/  HFMA2 R86, -RZ, RZ, 0, 1.1920928955078125e-07 ;  /* 0x00000002ff567431 */ /* 0x000fe400000001ff */
[----:B------:R-:W-:Y:S01]  /*aa90*/  FFMA.FTZ R75, R75, R0, 1.1641532182693481445e-10 ;  /* 0x2f0000004b4b7423 */ /* 0x000fe20000010000 */
[----:B------:R-:W-:-:S04]  /*aaa0*/  FMUL.FTZ R76, R76, UR5 ;  /* 0x000000054c4c7c20 */ /* 0x000fc80008410000 */
[----:B------:R-:W-:-:S04]  /*aab0*/  FSETP.GTU.FTZ.AND P2, PT, R75, UR4, PT ;  /* 0x000000044b007c0b */ /* 0x000fc8000bf5c000 */
        /* <DEDUP_REMOVED lines=16> */
.L_x_11407:
        /* <DEDUP_REMOVED lines=12> */
.L_x_11408:
        /* <DEDUP_REMOVED lines=43> */
.L_x_11406:
[----:B------:R-:W-:Y:S01]  /*af30*/  ISETP.NE.AND P3, PT, R86, 0x1, PT ;  /* 0x000000015600780c */ /* 0x000fe20003f65270 */
[----:B------:R-:W-:Y:S01]  /*af40*/  IMAD.MOV.U32 R87, RZ, RZ, 0x2 ;  /* 0x00000002ff577424 */ /* 0x000fe200078e00ff */
[----:B------:R-:W-:Y:S01]  /*af50*/  I2FP.F32.U32 R77, R76 ;  /* 0x0000004c004d7245 */ /* 0x000fe20000201000 */
[----:B------:R-:W-:Y:S01]  /*af60*/  HADD2.F32 R76, -RZ, R78.H0_H0 ;  /* 0x2000004eff4c7230 */ /* 0x000fe20000004100 */
[----:B------:R-:W-:-:S03]  /*af70*/  MOV R85, R138 ;  /* 0x0000008a00557202 */ /* 0x000fc60000000f00 */
        /* <DEDUP_REMOVED lines=12> */
.L_x_11410:
        /* <DEDUP_REMOVED lines=12> */
.L_x_11411:
        /* <DEDUP_REMOVED lines=43> */
.L_x_11409:
[----:B------:R-:W-:Y:S01]  /*b3b0*/  I2FP.F32.U32 R77, R85 ;  /* 0x00000055004d7245 */ /* 0x000fe20000201000 */
[----:B------:R-:W-:Y:S02]  /*b3c0*/  HADD2.F32 R76, -RZ, R134.H0_H0 ;  /* 0x20000086ff4c7230 */ /* 0x000fe40000004100 */
[----:B------:R-:W-:Y:S02]  /*b3d0*/  IMAD.MOV.U32 R85, RZ, RZ, 0x2 ;  /* 0x00000002ff557424 */ /* 0x000fe400078e00ff */
[----:B------:R-:W-:Y:S01]  /*b3e0*/  FFMA.FTZ R77, R77, R0, 1.1641532182693481445e-10 ;  /* 0x2f0000004d4d7423 */ /* 0x000fe20000010000 */
[----:B------:R-:W-:-:S04]  /*b3f0*/  FMUL.FTZ R76, R76, UR5 ;  /* 0x000000054c4c7c20 */ /* 0x000fc80008410000 */
[----:B------:R-:W-:Y:S02]  /*b400*/  FSETP.GTU.FTZ.AND P3, PT, R77, UR4, PT ;  /* 0x000000044d007c0b */ /* 0x000fe4000bf7c000 */
[----:B------:R-:W-:Y:S02]  /*b410*/  FSEL R77, R90, RZ, P2 ;  /* 0x000000ff5a4d7208 */ /* 0x000fe40001000000 */
[----:B------:R-:W-:Y:S01]  /*b420*/  FSEL R84, R76, RZ, !P3 ;  /* 0x000000ff4c547208 */ /* 0x000fe20005800000 */
[----:B------:R-:W-:Y:S01]  /*b430*/  IMAD.MOV.U32 R76, RZ, RZ, R138 ;  /* 0x000000ffff4c7224 */ /* 0x000fe200078e008a */
        /* <DEDUP_REMOVED lines=13> */
.L_x_11413:
        /* <DEDUP_REMOVED lines=12> */
.L_x_11414:
        /* <DEDUP_REMOVED lines=43> */
.L_x_11412:
        /* <DEDUP_REMOVED lines=17> */
.L_x_11416:
        /* <DEDUP_REMOVED lines=12> */
.L_x_11417:
        /* <DEDUP_REMOVED lines=43> */
.L_x_11415:
        /* <DEDUP_REMOVED lines=22> */
.L_x_11419:
        /* <DEDUP_REMOVED lines=12> */
.L_x_11420:
        /* <DEDUP_REMOVED lines=43> */
.L_x_11418:
[----:B------:R-:W-:Y:S01]  /*c1d0*/  ISETP.NE.AND P5, PT, R87, 0x1, PT ;  /* 0x000000015700780c */ /* 0x000fe20003fa5270 */
[----:B------:R-:W-:Y:S01]  /*c1e0*/  IMAD.MOV.U32 R88, RZ, RZ, 0x2 ;  /* 0x00000002ff587424 */ /* 0x000fe200078e00ff */
[----:B------:R-:W-:Y:S01]  /*c1f0*/  I2FP.F32.U32 R77, R76 ;  /* 0x0000004c004d7245 */ /* 0x000fe20000201000 */
[----:B------:R-:W-:Y:S02]  /*c200*/  HADD2.F32 R76, -RZ, R79.H0_H0 ;  /* 0x2000004fff4c7230 */ /* 0x000fe40000004100 */
        /* <DEDUP_REMOVED lines=13> */
.L_x_11422:
        /* <DEDUP_REMOVED lines=12> */
.L_x_11423:
        /* <DEDUP_REMOVED lines=43> */
.L_x_11421:
[----:B------:R-:W-:Y:S01]  /*c650*/  I2FP.F32.U32 R77, R78 ;  /* 0x0000004e004d7245 */ /* 0x000fe20000201000 */
[----:B------:R-:W-:Y:S02]  /*c660*/  HADD2.F32 R76, -RZ, R135.H0_H0 ;  /* 0x20000087ff4c7230 */ /* 0x000fe40000004100 */
[----:B------:R-:W-:Y:S02]  /*c670*/  HFMA2 R78, -RZ, RZ, 0, 1.1920928955078125e-07 ;  /* 0x00000002ff4e7431 */ /* 0x000fe400000001ff */
        /* <DEDUP_REMOVED lines=19> */
.L_x_11425:
        /* <DEDUP_REMOVED lines=12> */
.L_x_11426:
        /* <DEDUP_REMOVED lines=43> */
.L_x_11424:
        /* <DEDUP_REMOVED lines=17> */
.L_x_11428:
        /* <DEDUP_REMOVED lines=14> */
.L_x_11429:
        /* <DEDUP_REMOVED lines=43> */
.L_x_11427:
[----:B------:R-:W-:Y:S01]  /*cfc0*/  I2FP.F32.U32 R77, R76 ;  /* 0x0000004c004d7245 */ /* 0x000fe20000201000 */
[----:B------:R-:W-:-:S04]  /*cfd0*/  HADD2.F32 R76, -RZ, R135.H1_H1 ;  /* 0x30000087ff4c7230 */ /* 0x000fc80000004100 */
[----:B------:R-:W-:Y:S01]  /*cfe0*/  FFMA.FTZ R77, R77, R0, 1.1641532182693481445e-10 ;  /* 0x2f0000004d4d7423 */ /* 0x000fe20000010000 */
[----:B------:R-:W-:-:S04]  /*cff0*/  FMUL.FTZ R76, R76, UR5 ;  /* 0x000000054c4c7c20 */ /* 0x000fc80008410000 */
[----:B------:R-:W-:-:S04]  /*d000*/  FSETP.GTU.FTZ.AND P6, PT, R77, UR4, PT ;  /* 0x000000044d007c0b */ /* 0x000fc8000bfdc000 */
[----:B------:R-:W-:Y:S02]  /*d010*/  FSEL R87, R76, RZ, !P6 ;  /* 0x000000ff4c577208 */ /* 0x000fe40007000000 */
[----:B------:R-:W-:Y:S02]  /*d020*/  FSEL R76, R95, RZ, P5 ;  /* 0x000000ff5f4c7208 */ /* 0x000fe40002800000 */
[----:B------:R-:W-:-:S03]  /*d030*/  SEL R147, RZ, 0x1, P6 ;  /* 0x00000001ff937807 */ /* 0x000fc60003000000 */
[----:B------:R-:W-:-:S04]  /*d040*/  FADD.FTZ R87, R87, R76 ;  /* 0x0000004c57577221 */ /* 0x000fc80000010000 */
[----:B------:R-:W-:Y:S01]  /*d050*/  @P1 FADD.FTZ R87, R71, R87 ;  /* 0x0000005747571221 */ /* 0x000fe20000010000 */
[----:B------:R-:W-:Y:S06]  /*d060*/  BRA `(.L_x_11430) ;  /* 0x00000024008c7947 */ /* 0x000fec0003800000 */
.L_x_11381:
        /* <DEDUP_REMOVED lines=15> */
.L_x_11432:
        /* <DEDUP_REMOVED lines=12> */
.L_x_11433:
        /* <DEDUP_REMOVED lines=42> */
.L_x_11431:
[----:B------:R-:W-:Y:S01]  /*d4c0*/  I2FP.F32.U32 R73, R72 ;  /* 0x0000004800497245 */ /* 0x000fe20000201000 */
[----:B-----5:R-:W-:Y:S01]  /*d4d0*/  HADD2.F32 R72, -RZ, R76.H0_H0 ;  /* 0x2000004cff487230 */ /* 0x020fe20000004100 */
[----:B------:R-:W-:Y:S01]  /*d4e0*/  ISETP.NE.AND P2, PT, R74, 0x1, PT ;  /* 0x000000014a00780c */ /* 0x000fe20003f45270 */
[----:B------:R-:W-:Y:S01]  /*d4f0*/  IMAD.MOV.U32 R75, RZ, RZ, 0x2 ;  /* 0x00000002ff4b7424 */ /* 0x000fe200078e00ff */
[----:B------:R-:W-:Y:S01]  /*d500*/  LOP3.LUT R159, R159, 0xffffffef, RZ, 0xc0, !PT ;  /* 0xffffffef9f9f7812 */ /* 0x000fe200078ec0ff */
[----:B------:R-:W-:-:S05]  /*d510*/  FFMA.FTZ R73, R73, R0, 1.1641532182693481445e-10 ;  /* 0x2f00000049497423 */ /* 0x000fca0000010000 */
        /* <DEDUP_REMOVED lines=12> */
.L_x_11435:
        /* <DEDUP_REMOVED lines=12> */
.L_x_11436:
        /* <DEDUP_REMOVED lines=43> */
.L_x_11434:
[----:B------:R-:W-:Y:S01]  /*d950*/  I2FP.F32.U32 R73, R73 ;  /* 0x0000004900497245 */ /* 0x000fe20000201000 */
[----:B------:R-:W-:Y:S01]  /*d960*/  HADD2.F32 R76, -RZ, R76.H1_H1 ;  /* 0x3000004cff4c7230 */ /* 0x000fe20000004100 */
[----:B------:R-:W-:Y:S01]  /*d970*/  ISETP.NE.AND P2, PT, R75, 0x1, PT ;  /* 0x000000014b00780c */ /* 0x000fe20003f45270 */
[----:B------:R-:W-:Y:S01]  /*d980*/  IMAD.MOV.U32 R84, RZ, RZ, 0x2 ;  /* 0x00000002ff547424 */ /* 0x000fe200078e00ff */
        /* <DEDUP_REMOVED lines=14> */
.L_x_11438:
        /* <DEDUP_REMOVED lines=12> */
.L_x_11439:
        /* <DEDUP_REMOVED lines=43> */
.L_x_11437:
[----:B------:R-:W-:Y:S01]  /*dde0*/  I2FP.F32.U32 R73, R73 ;  /* 0x0000004900497245 */ /* 0x000fe20000201000 */
[----:B------:R-:W-:Y:S01]  /*ddf0*/  HFMA2 R85, -RZ, RZ, 0, 1.1920928955078125e-07 ;  /* 0x00000002ff557431 */ /* 0x000fe200000001ff */
[----:B------:R-:W-:Y:S01]  /*de00*/  ISETP.NE.AND P2, PT, R84, 0x1, PT ;  /* 0x000000015400780c */ /* 0x000fe20003f45270 */
[----:B------:R-:W-:Y:S01]  /*de10*/  IMAD.MOV.U32 R74, RZ, RZ, R138 ;  /* 0x000000ffff4a7224 */ /* 0x000fe200078e008a */
[----:B------:R-:W-:Y:S01]  /*de20*/  LOP3.LUT R159, R159, 0xfffffffb, RZ, 0xc0, !PT ;  /* 0xfffffffb9f9f7812 */ /* 0x000fe200078ec0ff */
[----:B------:R-:W-:-:S05]  /*de30*/  FFMA.FTZ R73, R73, R0, 1.1641532182693481445e-10 ;  /* 0x2f00000049497423 */ /* 0x000fca0000010000 */
        /* <DEDUP_REMOVED lines=12> */
.L_x_11441:
        /* <DEDUP_REMOVED lines=12> */
.L_x_11442:
        /* <DEDUP_REMOVED lines=43> */
.L_x_11440:
[----:B------:R-:W-:Y:S01]  /*e270*/  I2FP.F32.U32 R75, R74 ;  /* 0x0000004a004b7245 */ /* 0x000fe20000201000 */
[----:B------:R-:W-:Y:S01]  /*e280*/  HADD2.F32 R77, -RZ, R77.H1_H1 ;  /* 0x3000004dff4d7230 */ /* 0x000fe20000004100 */
[----:B------:R-:W-:Y:S01]  /*e290*/  ISETP.NE.AND P2, PT, R85, 0x1, PT ;  /* 0x000000015500780c */ /* 0x000fe20003f45270 */
[----:B--2---:R-:W-:Y:S01]  /*e2a0*/  IMAD.MOV.U32 R86, RZ, RZ, 0x2 ;  /* 0x00000002ff567424 */ /* 0x004fe200078e00ff */
[----:B------:R-:W-:Y:S01]  /*e2b0*/  LOP3.LUT R159, R159, 0xfffffffd, RZ, 0xc0, !PT ;  /* 0xfffffffd9f9f7812 */ /* 0x000fe200078ec0ff */
[----:B------:R-:W-:Y:S01]  /*e2c0*/  FFMA.FTZ R75, R75, R0, 1.1641532182693481445e-10 ;  /* 0x2f0000004b4b7423 */ /* 0x000fe20000010000 */
[----:B------:R-:W-:-:S04]  /*e2d0*/  MOV R74, R138 ;  /* 0x0000008a004a7202 */ /* 0x000fc80000000f00 */
        /* <DEDUP_REMOVED lines=11> */
.L_x_11444:
        /* <DEDUP_REMOVED lines=12> */
.L_x_11445:
        /* <DEDUP_REMOVED lines=43> */
.L_x_11443:
[----:B------:R-:W-:Y:S01]  /*e700*/  ISETP.NE.AND P3, PT, R86, 0x1, PT ;  /* 0x000000015600780c */ /* 0x000fe20003f65270 */
[----:B------:R-:W-:Y:S01]  /*e710*/  IMAD.MOV.U32 R85, RZ, RZ, 0x2 ;  /* 0x00000002ff557424 */ /* 0x000fe200078e00ff */
[----:B------:R-:W-:Y:S01]  /*e720*/  I2FP.F32.U32 R75, R74 ;  /* 0x0000004a004b7245 */ /* 0x000fe20000201000 */
[----:B------:R-:W-:Y:S02]  /*e730*/  HADD2.F32 R74, -RZ, R78.H0_H0 ;  /* 0x2000004eff4a7230 */ /* 0x000fe40000004100 */
        /* <DEDUP_REMOVED lines=12> */
.L_x_11447:
        /* <DEDUP_REMOVED lines=12> */
.L_x_11448:
        /* <DEDUP_REMOVED lines=43> */
.L_x_11446:
[----:B------:R-:W-:Y:S01]  /*eb70*/  ISETP.NE.AND P4, PT, R85, 0x1, PT ;  /* 0x000000015500780c */ /* 0x000fe20003f85270 */
[----:B------:R-:W-:Y:S01]  /*eb80*/  HFMA2 R86, -RZ, RZ, 0, 1.1920928955078125e-07 ;  /* 0x00000002ff567431 */ /* 0x000fe200000001ff */
[----:B------:R-:W-:Y:S01]  /*eb90*/  I2FP.F32.U32 R75, R84 ;  /* 0x00000054004b7245 */ /* 0x000fe20000201000 */
[----:B------:R-:W-:Y:S02]  /*eba0*/  HADD2.F32 R78, -RZ, R78.H1_H1 ;  /* 0x3000004eff4e7230 */ /* 0x000fe40000004100 */
        /* <DEDUP_REMOVED lines=12> */
.L_x_11450:
        /* <DEDUP_REMOVED lines=12> */
.L_x_11451:
        /* <DEDUP_REMOVED lines=43> */
.L_x_11449:
[----:B------:R-:W-:Y:S01]  /*efe0*/  ISETP.NE.AND P5, PT, R86, 0x1, PT ;  /* 0x000000015600780c */ /* 0x000fe20003fa5270 */
[----:B------:R-:W-:Y:S01]  /*eff0*/  HADD2.F32 R95, -RZ, R79.H0_H0 ;  /* 0x2000004fff5f7230 */ /* 0x000fe20000004100 */
        /* <DEDUP_REMOVED lines=14> */
.L_x_11453:
        /* <DEDUP_REMOVED lines=12> */
.L_x_11454:
        /* <DEDUP_REMOVED lines=43> */
.L_x_11452:
[----:B------:R-:W-:Y:S01]  /*f450*/  P2R R89, PR, RZ, 0x2 ;  /* 0x00000002ff597803 */ /* 0x000fe20000000000 */
[----:B------:R-:W-:Y:S01]  /*f460*/  FMUL.FTZ R72, R72, UR5 ;  /* 0x0000000548487c20 */ /* 0x000fe20008410000 */
[----:B------:R-:W-:Y:S01]  /*f470*/  I2FP.F32.U32 R75, R84 ;  /* 0x00000054004b7245 */ /* 0x000fe20000201000 */
[----:B------:R-:W-:Y:S01]  /*f480*/  HADD2.F32 R85, -RZ, R79.H1_H1 ;  /* 0x3000004fff557230 */ /* 0x000fe20000004100 */
[----:B------:R-:W-:Y:S01]  /*f490*/  LOP3.LUT P1, RZ, R159, 0x10, RZ, 0xc0, !PT ;  /* 0x000000109fff7812 */ /* 0x000fe2000782c0ff */
[----:B------:R-:W-:Y:S01]  /*f4a0*/  FMUL.FTZ R74, R74, UR5 ;  /* 0x000000054a4a7c20 */ /* 0x000fe20008410000 */
        /* <DEDUP_REMOVED lines=9> */
[----:B------:R-:W-:Y:S01]  /*f540*/  P2R R90, PR, RZ, 0x1 ;  /* 0x00000001ff5a7803 */ /* 0x000fe20000000000 */
[----:B------:R-:W-:Y:S01]  /*f550*/  FMUL.FTZ R76, R76, UR5 ;  /* 0x000000054c4c7c20 */ /* 0x000fe20008410000 */
[----:B------:R-:W-:Y:S01]  /*f560*/  FMUL.FTZ R88, R85, UR5 ;  /* 0x0000000555587c20 */ /* 0x000fe20008410000 */
[----:B------:R-:W-:-:S02]  /*f570*/  FSEL R74, R79, RZ, P5 ;  /* 0x000000ff4f4a7208 */ /* 0x000fc40002800000 */
[C---:B------:R-:W-:Y:S02]  /*f580*/  LOP3.LUT P0, RZ, R159.reuse, 0x8, RZ, 0xc0, !PT ;  /* 0x000000089fff7812 */ /* 0x040fe4000780c0ff */
[----:B------:R-:W-:Y:S02]  /*f590*/  LOP3.LUT P6, RZ, R159, 0x2, RZ, 0xc0, !PT ;  /* 0x000000029fff7812 */ /* 0x000fe400078cc0ff */
        /* <DEDUP_REMOVED lines=16> */
.L_x_11430:
[----:B------:R-:W0:Y:S01]  /*f6a0*/  @P0 LDC.64 R78, c[0x0][0x398] ;  /* 0x0000e600ff4e0b82 */ /* 0x000e220000000a00 */
[----:B------:R-:W-:Y:S01]  /*f6b0*/  SEL R95, RZ, 0x1000000, !P5 ;  /* 0x01000000ff5f7807 */ /* 0x000fe20006800000 */
[----:B------:R-:W-:Y:S01]  /*f6c0*/  IMAD.WIDE.U32 R76, R151, 0x20, R104 ;  /* 0x00000020974c7825 */ /* 0x000fe200078e0068 */
[----:B------:R-:W-:Y:S02]  /*f6d0*/  SEL R98, RZ, 0x10000, !P4 ;  /* 0x00010000ff627807 */ /* 0x000fe40006000000 */
[----:B------:R-:W-:Y:S01]  /*f6e0*/  SEL R91, RZ, 0x100, !P3 ;  /* 0x00000100ff5b7807 */ /* 0x000fe20005800000 */
[----:B------:R-:W-:Y:S01]  /*f6f0*/  VIADD R155, R153, 0x200 ;  /* 0x00000200999b7836 */ /* 0x000fe20000000000 */
[C---:B------:R-:W-:Y:S01]  /*f700*/  LOP3.LUT P5, RZ, R159.reuse, 0x8, RZ, 0xc0, !PT ;  /* 0x000000089fff7812 */ /* 0x040fe200078ac0ff */
[----:B------:R-:W1:Y:S01]  /*f710*/  @P1 LDC.64 R96, c[0x0][0x3a0] ;  /* 0x0000e800ff601b82 */ /* 0x000e620000000a00 */
[C---:B------:R-:W-:Y:S01]  /*f720*/  LOP3.LUT P4, RZ, R159.reuse, 0x4, RZ, 0xc0, !PT ;  /* 0x000000049fff7812 */ /* 0x040fe2000788c0ff */
[----:B------:R-:W-:Y:S01]  /*f730*/  STG.E.128 desc[UR8][R76.64], R72 ;  /* 0x000000484c007986 */ /* 0x000fe2000c101d08 */
[----:B------:R-:W-:-:S02]  /*f740*/  LOP3.LUT P3, RZ, R159, 0x2, RZ, 0xc0, !PT ;  /* 0x000000029fff7812 */ /* 0x000fc4000786c0ff */
[----:B------:R-:W-:Y:S01]  /*f750*/  SEL R89, RZ, 0x10000, !P4 ;  /* 0x00010000ff597807 */ /* 0x000fe20006000000 */
[----:B------:R2:W-:Y:S01]  /*f760*/  STG.E.128 desc[UR8][R76.64+0x10], R84 ;  /* 0x000010544c007986 */ /* 0x0005e2000c101d08 */
[----:B------:R-:W-:Y:S02]  /*f770*/  SEL R90, RZ, 0x1000000, !P3 ;  /* 0x01000000ff5a7807 */ /* 0x000fe40005800000 */
[----:B------:R-:W-:Y:S02]  /*f780*/  SEL R88, RZ, 0x100, !P5 ;  /* 0x00000100ff587807 */ /* 0x000fe40006800000 */
[----:B------:R-:W-:Y:S02]  /*f790*/  LOP3.LUT P6, RZ, R159, 0x10, RZ, 0xc0, !PT ;  /* 0x000000109fff7812 */ /* 0x000fe400078cc0ff */
[----:B------:R-:W-:Y:S02]  /*f7a0*/  LOP3.LUT R88, R88, R90, R89, 0xfe, !PT ;  /* 0x0000005a58587212 */ /* 0x000fe400078efe59 */
[----:B------:R-:W-:Y:S01]  /*f7b0*/  LOP3.LUT R91, R91, R95, R98, 0xfe, !PT ;  /* 0x0000005f5b5b7212 */ /* 0x000fe200078efe62 */
[----:B0-----:R-:W-:Y:S01]  /*f7c0*/  @P0 IMAD.WIDE.U32 R78, R155, 0x10, R78 ;  /* 0x000000109b4e0825 */ /* 0x001fe200078e004e */
[----:B------:R-:W-:-:S02]  /*f7d0*/  SEL R90, RZ, 0x1, !P2 ;  /* 0x00000001ff5a7807 */ /* 0x000fc40005000000 */
[----:B------:R-:W-:Y:S02]  /*f7e0*/  SEL R89, RZ, 0x1, !P6 ;  /* 0x00000001ff597807 */ /* 0x000fe40007000000 */
[----:B------:R-:W-:Y:S02]  /*f7f0*/  LOP3.LUT R91, R91, R90, RZ, 0xfc, !PT ;  /* 0x0000005a5b5b7212 */ /* 0x000fe400078efcff */
[----:B------:R-:W-:Y:S01]  /*f800*/  LOP3.LUT R90, R88, R89, RZ, 0xfc, !PT ;  /* 0x00000059585a7212 */ /* 0x000fe200078efcff */
[----:B--2---:R-:W-:-:S04]  /*f810*/  IMAD.WIDE.U32 R76, R151, 0x8, R106 ;  /* 0x00000008974c7825 */ /* 0x004fc800078e006a */
[C---:B------:R-:W-:Y:S01]  /*f820*/  IMAD.WIDE.U32 R88, R155.reuse, 0x10, R92 ;  /* 0x000000109b587825 */ /* 0x040fe200078e005c */
[----:B------:R0:W-:Y:S03]  /*f830*/  STG.E.64 desc[UR8][R76.64], R90 ;  /* 0x0000005a4c007986 */ /* 0x0001e6000c101b08 */
[----:B-1----:R-:W-:Y:S01]  /*f840*/  @P1 IMAD.WIDE.U32 R96, R155, 0x20, R96 ;  /* 0x000000209b601825 */ /* 0x002fe200078e0060 */
[----:B------:R-:W-:Y:S06]  /*f850*/  @!P0 BRA `(.L_x_11455) ;  /* 0x0000000000508947 */ /* 0x000fec0003800000 */
[----:B0-----:R-:W-:Y:S01]  /*f860*/  IMAD.U32 R76, R146, 0x10000, RZ ;  /* 0x00010000924c7824 */ /* 0x001fe200078e00ff */
        /* <DEDUP_REMOVED lines=19> */
.L_x_11455:
[----:B------:R2:W5:Y:S04]  /*f9a0*/  @P0 LDG.E.128 R132, desc[UR8][R78.64] ;  /* 0x000000084e840981 */ /* 0x000568000c1e1d00 */
[----:B------:R2:W5:Y:S04]  /*f9b0*/  @P1 LDG.E.128 R64, desc[UR8][R96.64] ;  /* 0x0000000860401981 */ /* 0x000568000c1e1d00 */
[----:B------:R2:W5:Y:S04]  /*f9c0*/  @P1 LDG.E.128 R68, desc[UR8][R96.64+0x10] ;  /* 0x0000100860441981 */ /* 0x000568000c1e1d00 */
[----:B0-----:R-:W5:Y:S01]  /*f9d0*/  LDG.E.128 R88, desc[UR8][R88.64] ;  /* 0x0000000858587981 */ /* 0x001f62000c1e1d00 */
[----:B------:R-:W-:Y:S05]  /*f9e0*/  @!P0 BRA `(.L_x_11456) ;  /* 0x0000004800d88947 */ /* 0x000fea0003800000 */
[----:B------:R-:W-:Y:S01]  /*f9f0*/  ISETP.NE.AND P2, PT, R148, 0x1, PT ;  /* 0x000000019400780c */ /* 0x000fe20003f45270 */
[----:B-1----:R-:W-:Y:S01]  /*fa00*/  IMAD.MOV.U32 R76, RZ, RZ, R138 ;  /* 0x000000ffff4c7224 */ /* 0x002fe200078e008a */
[----:B--2---:R-:W-:Y:S01]  /*fa10*/  MOV R78, 0x2 ;  /* 0x00000002004e7802 */ /* 0x004fe20000000f00 */
        /* <DEDUP_REMOVED lines=12> */
.L_x_11458:
        /* <DEDUP_REMOVED lines=12> */
.L_x_11459:
        /* <DEDUP_REMOVED lines=43> */
.L_x_11457:
[----:B------:R-:W-:Y:S01]  /*fe50*/  I2FP.F32.U32 R77, R76 ;  /* 0x0000004c004d7245 */ /* 0x000fe20000201000 */
[----:B-----5:R-:W-:Y:S01]  /*fe60*/  HADD2.F32 R76, -RZ, R88.H0_H0 ;  /* 0x20000058ff4c7230 */ /* 0x020fe20000004100 */
        /* <DEDUP_REMOVED lines=17> */
.L_x_11461:
        /* <DEDUP_REMOVED lines=12> */
.L_x_11462:
        /* <DEDUP_REMOVED lines=43> */
.L_x_11460:
[----:B------:R-:W-:Y:S01]  /*102f0*/  I2FP.F32.U32 R77, R77 ;  /* 0x0000004d004d7245 */ /* 0x000fe20000201000 */
[----:B------:R-:W-:Y:S01]  /*10300*/  HADD2.F32 R76, -RZ, R132.H0_H0 ;  /* 0x20000084ff4c7230 */ /* 0x000fe20000004100 */
        /* <DEDUP_REMOVED lines=20> */
.L_x_11464:
        /* <DEDUP_REMOVED lines=12> */
.L_x_11465:
        /* <DEDUP_REMOVED lines=43> */
.L_x_11463:
[----:B------:R-:W-:Y:S01]  /*107c0*/  I2FP.F32.U32 R77, R77 ;  /* 0x0000004d004d7245 */ /* 0x000fe20000201000 */
[----:B------:R-:W-:Y:S01]  /*107d0*/  HADD2.F32 R88, -RZ, R88.H1_H1 ;  /* 0x30000058ff587230 */ /* 0x000fe20000004100 */
        /* <DEDUP_REMOVED lines=17> */
.L_x_11467:
        /* <DEDUP_REMOVED lines=12> */
.L_x_11468:
        /* <DEDUP_REMOVED lines=43> */
.L_x_11466:
        /* <DEDUP_REMOVED lines=22> */
.L_x_11470:
        /* <DEDUP_REMOVED lines=12> */
.L_x_11471:
        /* <DEDUP_REMOVED lines=43> */
.L_x_11469:
[----:B------:R-:W-:Y:S01]  /*11130*/  I2FP.F32.U32 R79, R78 ;  /* 0x0000004e004f7245 */ /* 0x000fe20000201000 */
[----:B------:R-:W-:Y:S01]  /*11140*/  HADD2.F32 R78, -RZ, R89.H0_H0 ;  /* 0x20000059ff4e7230 */ /* 0x000fe20000004100 */
        /* <DEDUP_REMOVED lines=17> */
.L_x_11473:
        /* <DEDUP_REMOVED lines=12> */
.L_x_11474:
        /* <DEDUP_REMOVED lines=43> */
.L_x_11472:
        /* <DEDUP_REMOVED lines=22> */
.L_x_11476:
        /* <DEDUP_REMOVED lines=12> */
.L_x_11477:
        /* <DEDUP_REMOVED lines=43> */
.L_x_11475:
        /* <DEDUP_REMOVED lines=19> */
.L_x_11479:
        /* <DEDUP_REMOVED lines=12> */
.L_x_11480:
        /* <DEDUP_REMOVED lines=43> */
.L_x_11478:
        /* <DEDUP_REMOVED lines=22> */
.L_x_11482:
        /* <DEDUP_REMOVED lines=12> */
.L_x_11483:
        /* <DEDUP_REMOVED lines=43> */
.L_x_11481:
[----:B------:R-:W-:Y:S01]  /*12410*/  ISETP.NE.AND P3, PT, R96, 0x1, PT ;  /* 0x000000016000780c */ /* 0x000fe20003f65270 */
[----:B------:R-:W-:Y:S01]  /*12420*/  HFMA2 R94, -RZ, RZ, 0, 1.1920928955078125e-07 ;  /* 0x00000002ff5e7431 */ /* 0x000fe200000001ff */
        /* <DEDUP_REMOVED lines=15> */
.L_x_11485:
        /* <DEDUP_REMOVED lines=12> */
.L_x_11486:
        /* <DEDUP_REMOVED lines=43> */
.L_x_11484:
        /* <DEDUP_REMOVED lines=22> */
.L_x_11488:
        /* <DEDUP_REMOVED lines=12> */
.L_x_11489:
        /* <DEDUP_REMOVED lines=43> */
.L_x_11487:
        /* <DEDUP_REMOVED lines=17> */
.L_x_11491:
        /* <DEDUP_REMOVED lines=12> */
.L_x_11492:
        /* <DEDUP_REMOVED lines=43> */
.L_x_11490:
[----:B------:R-:W-:Y:S01]  /*131e0*/  I2FP.F32.U32 R89, R94 ;  /* 0x0000005e00597245 */ /* 0x000fe20000201000 */
[----:B------:R-:W-:Y:S01]  /*131f0*/  HADD2.F32 R94, -RZ, R134.H1_H1 ;  /* 0x30000086ff5e7230 */ /* 0x000fe20000004100 */
[----:B------:R-:W-:-:S03]  /*13200*/  FSEL R90, R90, RZ, P3 ;  /* 0x000000ff5a5a7208 */ /* 0x000fc60001800000 */
[----:B------:R-:W-:Y:S01]  /*13210*/  FFMA.FTZ R89, R89, R0, 1.1641532182693481445e-10 ;  /* 0x2f00000059597423 */ /* 0x000fe20000010000 */
[----:B------:R-:W-:-:S04]  /*13220*/  FMUL.FTZ R94, R94, UR5 ;  /* 0x000000055e5e7c20 */ /* 0x000fc80008410000 */
[----:B------:R-:W-:-:S04]  /*13230*/  FSETP.GTU.FTZ.AND P4, PT, R89, UR4, PT ;  /* 0x0000000459007c0b */ /* 0x000fc8000bf9c000 */
[----:B------:R-:W-:Y:S01]  /*13240*/  FSEL R89, R94, RZ, !P4 ;  /* 0x000000ff5e597208 */ /* 0x000fe20006000000 */
[----:B------:R-:W-:Y:S01]  /*13250*/  HFMA2 R94, -RZ, RZ, 0, 1.1920928955078125e-07 ;  /* 0x00000002ff5e7431 */ /* 0x000fe200000001ff */
        /* <DEDUP_REMOVED lines=14> */
.L_x_11494:
        /* <DEDUP_REMOVED lines=12> */
.L_x_11495:
        /* <DEDUP_REMOVED lines=43> */
.L_x_11493:
[----:B------:R-:W-:Y:S02]  /*136b0*/  ISETP.NE.AND P5, PT, R94, 0x1, PT ;  /* 0x000000015e00780c */ /* 0x000fe40003fa5270 */
[----:B------:R-:W-:Y:S01]  /*136c0*/  I2FP.F32.U32 R95, R90 ;  /* 0x0000005a005f7245 */ /* 0x000fe20000201000 */
[----:B------:R-:W-:Y:S01]  /*136d0*/  HADD2.F32 R90, -RZ, R91.H0_H0 ;  /* 0x2000005bff5a7230 */ /* 0x000fe20000004100 */
[----:B------:R-:W-:-:S03]  /*136e0*/  MOV R96, 0x2 ;  /* 0x0000000200607802 */ /* 0x000fc60000000f00 */
[----:B------:R-:W-:Y:S01]  /*136f0*/  FFMA.FTZ R95, R95, R0, 1.1641532182693481445e-10 ;  /* 0x2f0000005f5f7423 */ /* 0x000fe20000010000 */
[----:B------:R-:W-:Y:S01]  /*13700*/  FMUL.FTZ R147, R90, UR5 ;  /* 0x000000055a937c20 */ /* 0x000fe20008410000 */
[----:B------:R-:W-:-:S03]  /*13710*/  IMAD.MOV.U32 R90, RZ, RZ, R138 ;  /* 0x000000ffff5a7224 */ /* 0x000fc600078e008a */
        /* <DEDUP_REMOVED lines=10> */
.L_x_11497:
        /* <DEDUP_REMOVED lines=12> */
.L_x_11498:
[----:B------:R-:W-:Y:S01]  /*13880*/  LOP3.LUT R98, R139, R95, R3, 0x96, !PT ;  /* 0x0000005f8b627212 */ /* 0x000fe200078e9603 */
[----:B------:R-:W-:Y:S01]  /*13890*/  IMAD.WIDE.U32 R96, R156, -0x326172a9, RZ ;  /* 0xcd9e8d579c607825 */ /* 0x000fe200078e00ff */
[----:B------:R-:W-:-:S03]  /*138a0*/  MOV R90, R150 ;  /* 0x00000096005a7202 */ /* 0x000fc60000000f00 */
        /* <DEDUP_REMOVED lines=38> */
[----:B------:R-:W-:Y:S01]  /*13b10*/  IMAD.MOV.U32 R150, RZ, RZ, R94 ;  /* 0x000000ffff967224 */ /* 0x000fe200078e005e */
[----:B------:R-:W-:-:S07]  /*13b20*/  LOP3.LUT R136, R126, R136, R95, 0x96, !PT ;  /* 0x000000887e887212 */ /* 0x000fce00078e965f */
.L_x_11496:
        /* <DEDUP_REMOVED lines=22> */
.L_x_11500:
        /* <DEDUP_REMOVED lines=12> */
.L_x_11501:
[----:B------:R-:W-:Y:S01]  /*13d50*/  LOP3.LUT R98, R139, R95, R3, 0x96, !PT ;  /* 0x0000005f8b627212 */ /* 0x000fe200078e9603 */
[----:B------:R-:W-:-:S04]  /*13d60*/  IMAD.WIDE.U32 R96, R156, -0x326172a9, RZ ;  /* 0xcd9e8d579c607825 */ /* 0x000fc800078e00ff */
        /* <DEDUP_REMOVED lines=36> */
[----:B------:R-:W-:-:S04]  /*13fb0*/  MOV R138, R96 ;  /* 0x00000060008a7202 */ /* 0x000fc80000000f00 */
[----:B------:R-:W-:Y:S01]  /*13fc0*/  LOP3.LUT R136, R126, R136, R95, 0x96, !PT ;  /* 0x000000887e887212 */ /* 0x000fe200078e965f */
[----:B------:R-:W-:Y:S01]  /*13fd0*/  IMAD.MOV.U32 R95, RZ, RZ, R150 ;  /* 0x000000ffff5f7224 */ /* 0x000fe200078e0096 */
[----:B------:R-:W-:Y:S01]  /*13fe0*/  MOV R150, R94 ;  /* 0x0000005e00967202 */ /* 0x000fe20000000f00 */
[----:B------:R-:W-:-:S07]  /*13ff0*/  IMAD.MOV.U32 R94, RZ, RZ, RZ ;  /* 0x000000ffff5e7224 */ /* 0x000fce00078e00ff */
.L_x_11499:
[----:B------:R-:W-:Y:S01]  /*14000*/  ISETP.NE.AND P6, PT, R94, 0x1, PT ;  /* 0x000000015e00780c */ /* 0x000fe20003fc5270 */
[----:B------:R-:W-:Y:S01]  /*14010*/  HADD2.F32 R91, -RZ, R91.H1_H1 ;  /* 0x3000005bff5b7230 */ /* 0x000fe20000004100 */
[----:B------:R-:W-:Y:S01]  /*14020*/  I2FP.F32.U32 R95, R95 ;  /* 0x0000005f005f7245 */ /* 0x000fe20000201000 */
[----:B------:R-:W-:-:S03]  /*14030*/  HFMA2 R152, -RZ, RZ, 0, 1.1920928955078125e-07 ;  /* 0x00000002ff987431 */ /* 0x000fc600000001ff */
[----:B------:R-:W-:Y:S01]  /*14040*/  FMUL.FTZ R148, R91, UR5 ;  /* 0x000000055b947c20 */ /* 0x000fe20008410000 */
[----:B------:R-:W-:Y:S01]  /*14050*/  FFMA.FTZ R95, R95, R0, 1.1641532182693481445e-10 ;  /* 0x2f0000005f5f7423 */ /* 0x000fe20000010000 */
[----:B------:R-:W-:-:S04]  /*14060*/  IMAD.MOV.U32 R91, RZ, RZ, R138 ;  /* 0x000000ffff5b7224 */ /* 0x000fc800078e008a */
[----:B------:R-:W-:Y:S01]  /*14070*/  FSETP.LE.FTZ.AND P5, PT, R95, UR4, PT ;  /* 0x000000045f007c0b */ /* 0x000fe2000bfb3000 */
        /* <DEDUP_REMOVED lines=9> */
.L_x_11503:
        /* <DEDUP_REMOVED lines=14> */
.L_x_11504:
        /* <DEDUP_REMOVED lines=41> */
[----:B------:R-:W-:Y:S01]  /*14480*/  IMAD.MOV.U32 R150, RZ, RZ, R94 ;  /* 0x000000ffff967224 */ /* 0x000fe200078e005e */
[----:B------:R-:W-:-:S07]  /*14490*/  LOP3.LUT R136, R126, R136, R95, 0x96, !PT ;  /* 0x000000887e887212 */ /* 0x000fce00078e965f */
.L_x_11502:
        /* <DEDUP_REMOVED lines=11> */
.L_x_11456:
[----:B------:R-:W-:Y:S01]  /*14550*/  ISETP.NE.AND P2, PT, R148, 0x1, PT ;  /* 0x000000019400780c */ /* 0x000fe20003f45270 */
[----:B--2---:R-:W-:Y:S01]  /*14560*/  IMAD.MOV.U32 R78, RZ, RZ, 0x2 ;  /* 0x00000002ff4e7424 */ /* 0x004fe200078e00ff */
        /* <DEDUP_REMOVED lines=13> */
.L_x_11507:
        /* <DEDUP_REMOVED lines=12> */
.L_x_11508:
        /* <DEDUP_REMOVED lines=43> */
.L_x_11506:
        /* <DEDUP_REMOVED lines=18> */
.L_x_11510:
        /* <DEDUP_REMOVED lines=12> */
.L_x_11511:
        /* <DEDUP_REMOVED lines=43> */
.L_x_11509:
        /* <DEDUP_REMOVED lines=18> */
.L_x_11513:
        /* <DEDUP_REMOVED lines=12> */
.L_x_11514:
        /* <DEDUP_REMOVED lines=43> */
.L_x_11512:
        /* <DEDUP_REMOVED lines=18> */
.L_x_11516:
        /* <DEDUP_REMOVED lines=12> */
.L_x_11517:
        /* <DEDUP_REMOVED lines=39> */
[----:B------:R-:W-:Y:S01]  /*15720*/  IMAD.MOV.U32 R94, RZ, RZ, RZ ;  /* 0x000000ffff5e7224 */ /* 0x000fe200078e00ff */
[----:B------:R-:W-:Y:S01]  /*15730*/  LOP3.LUT R136, R126, R136, R79, 0x96, !PT ;  /* 0x000000887e887212 */ /* 0x000fe200078e964f */
[----:B------:R-:W-:Y:S01]  /*15740*/  IMAD.MOV.U32 R79, RZ, RZ, R150 ;  /* 0x000000ffff4f7224 */ /* 0x000fe200078e0096 */
[----:B------:R-:W-:-:S07]  /*15750*/  MOV R150, R78 ;  /* 0x0000004e00967202 */ /* 0x000fce0000000f00 */
.L_x_11515:
[----:B------:R-:W-:Y:S01]  /*15760*/  I2FP.F32.U32 R79, R79 ;  /* 0x0000004f004f7245 */ /* 0x000fe20000201000 */
[----:B------:R-:W-:Y:S01]  /*15770*/  HFMA2 R96, -RZ, RZ, 0, 1.1920928955078125e-07 ;  /* 0x00000002ff607431 */ /* 0x000fe200000001ff */
[----:B------:R-:W-:Y:S01]  /*15780*/  LOP3.LUT R159, R159, 0xfffffffd, RZ, 0xc0, !PT ;  /* 0xfffffffd9f9f7812 */ /* 0x000fe200078ec0ff */
[----:B------:R-:W-:Y:S02]  /*15790*/  HADD2.F32 R89, -RZ, R89.H1_H1 ;  /* 0x30000059ff597230 */ /* 0x000fe40000004100 */
[----:B------:R-:W-:-:S05]  /*157a0*/  FFMA.FTZ R79, R79, R0, 1.1641532182693481445e-10 ;  /* 0x2f0000004f4f7423 */ /* 0x000fca0000010000 */
[----:B------:R-:W-:Y:S01]  /*157b0*/  FSETP.LE.FTZ.AND P2, PT, R79, UR4, PT ;  /* 0x000000044f007c0b */ /* 0x000fe2000bf53000 */
        /* <DEDUP_REMOVED lines=12> */
.L_x_11519:
        /* <DEDUP_REMOVED lines=12> */
.L_x_11520:
        /* <DEDUP_REMOVED lines=39> */
[----:B------:R-:W-:-:S05]  /*15bb0*/  IMAD.WIDE.U32 R78, R79, -0x2daee0ad, RZ ;  /* 0xd2511f534f4e7825 */ /* 0x000fca00078e00ff */
[----:B------:R-:W-:Y:S02]  /*15bc0*/  LOP3.LUT R136, R126, R136, R79, 0x96, !PT ;  /* 0x000000887e887212 */ /* 0x000fe400078e964f */
[----:B------:R-:W-:Y:S01]  /*15bd0*/  MOV R79, R150 ;  /* 0x00000096004f7202 */ /* 0x000fe20000000f00 */
[----:B------:R-:W-:-:S07]  /*15be0*/  IMAD.MOV.U32 R150, RZ, RZ, R78 ;  /* 0x000000ffff967224 */ /* 0x000fce00078e004e */
.L_x_11518:
        /* <DEDUP_REMOVED lines=16> */
.L_x_11522:
        /* <DEDUP_REMOVED lines=12> */
.L_x_11523:
        /* <DEDUP_REMOVED lines=43> */
.L_x_11521:
        /* <DEDUP_REMOVED lines=16> */
.L_x_11525:
        /* <DEDUP_REMOVED lines=12> */
.L_x_11526:
        /* <DEDUP_REMOVED lines=39> */
[----:B------:R-:W-:Y:S01]  /*16490*/  HFMA2 R96, -RZ, RZ, 0, 0 ;  /* 0x00000000ff607431 */ /* 0x000fe200000001ff */
[----:B------:R-:W-:Y:S02]  /*164a0*/  LOP3.LUT R136, R126, R136, R95, 0x96, !PT ;  /* 0x000000887e887212 */ /* 0x000fe400078e965f */
[----:B------:R-:W-:Y:S01]  /*164b0*/  MOV R95, R150 ;  /* 0x00000096005f7202 */ /* 0x000fe20000000f00 */
[----:B------:R-:W-:-:S07]  /*164c0*/  IMAD.MOV.U32 R150, RZ, RZ, R94 ;  /* 0x000000ffff967224 */ /* 0x000fce00078e005e */
.L_x_11524:
        /* <DEDUP_REMOVED lines=16> */
.L_x_11528:
        /* <DEDUP_REMOVED lines=12> */
.L_x_11529:
        /* <DEDUP_REMOVED lines=42> */
[----:B------:R-:W-:-:S07]  /*16930*/  MOV R150, R94 ;  /* 0x0000005e00967202 */ /* 0x000fce0000000f00 */
.L_x_11527:
[----:B------:R-:W-:Y:S01]  /*16940*/  P2R R98, PR, RZ, 0x2 ;  /* 0x00000002ff627803 */ /* 0x000fe20000000000 */
[----:B------:R-:W-:Y:S01]  /*16950*/  FMUL.FTZ R76, R76, UR5 ;  /* 0x000000054c4c7c20 */ /* 0x000fe20008410000 */
[----:B------:R-:W-:Y:S01]  /*16960*/  I2FP.F32.U32 R97, R95 ;  /* 0x0000005f00617245 */ /* 0x000fe20000201000 */
[----:B------:R-:W-:Y:S01]  /*16970*/  FMUL.FTZ R88, R88, UR5 ;  /* 0x0000000558587c20 */ /* 0x000fe20008410000 */
[C---:B------:R-:W-:Y:S01]  /*16980*/  LOP3.LUT P1, RZ, R159.reuse, 0x10, RZ, 0xc0, !PT ;  /* 0x000000109fff7812 */ /* 0x040fe2000782c0ff */
[----:B------:R-:W-:Y:S01]  /*16990*/  FMUL.FTZ R78, R78, UR5 ;  /* 0x000000054e4e7c20 */ /* 0x000fe20008410000 */
[----:B------:R-:W-:Y:S01]  /*169a0*/  P2R R99, PR, RZ, 0x1 ;  /* 0x00000001ff637803 */ /* 0x000fe20000000000 */
[----:B------:R-:W-:Y:S01]  /*169b0*/  HADD2.F32 R96, -RZ, R91.H1_H1 ;  /* 0x3000005bff607230 */ /* 0x000fe20000004100 */
[----:B------:R-:W-:Y:S01]  /*169c0*/  LOP3.LUT P0, RZ, R159, 0x8, RZ, 0xc0, !PT ;  /* 0x000000089fff7812 */ /* 0x000fe2000780c0ff */
        /* <DEDUP_REMOVED lines=9> */
[----:B------:R-:W-:Y:S01]  /*16a60*/  FSEL R88, R78, RZ, P2 ;  /* 0x000000ff4e587208 */ /* 0x000fe20001000000 */
        /* <DEDUP_REMOVED lines=15> */
[----:B------:R-:W-:Y:S01]  /*16b60*/  @P1 FADD.FTZ R89, R69, R89 ;  /* 0x0000005945591221 */ /* 0x000fe20000010000 */
[----:B------:R-:W-:Y:S01]  /*16b70*/  @P1 FADD.FTZ R90, R70, R90 ;  /* 0x0000005a465a1221 */ /* 0x000fe20000010000 */
[----:B------:R-:W-:-:S10]  /*16b80*/  @P1 FADD.FTZ R91, R71, R91 ;  /* 0x0000005b475b1221 */ /* 0x000fd40000010000 */
.L_x_11505:
[----:B------:R-:W-:Y:S01]  /*16b90*/  SEL R97, RZ, 0x1000000, !P5 ;  /* 0x01000000ff617807 */ /* 0x000fe20006800000 */
[----:B------:R-:W-:Y:S01]  /*16ba0*/  IMAD.WIDE.U32 R94, R155, 0x20, R104 ;  /* 0x000000209b5e7825 */ /* 0x000fe200078e0068 */
[----:B------:R-:W-:Y:S02]  /*16bb0*/  SEL R96, RZ, 0x10000, !P4 ;  /* 0x00010000ff607807 */ /* 0x000fe40006000000 */
[----:B------:R-:W-:Y:S02]  /*16bc0*/  SEL R99, RZ, 0x100, !P3 ;  /* 0x00000100ff637807 */ /* 0x000fe40005800000 */
[C---:B------:R-:W-:Y:S01]  /*16bd0*/  LOP3.LUT P5, RZ, R159.reuse, 0x8, RZ, 0xc0, !PT ;  /* 0x000000089fff7812 */ /* 0x040fe200078ac0ff */
[----:B------:R0:W-:Y:S01]  /*16be0*/  STG.E.128 desc[UR8][R94.64], R76 ;  /* 0x0000004c5e007986 */ /* 0x0001e2000c101d08 */
[C---:B------:R-:W-:Y:S02]  /*16bf0*/  LOP3.LUT P4, RZ, R159.reuse, 0x4, RZ, 0xc0, !PT ;  /* 0x000000049fff7812 */ /* 0x040fe4000788c0ff */
[----:B------:R-:W-:Y:S01]  /*16c00*/  LOP3.LUT P3, RZ, R159, 0x2, RZ, 0xc0, !PT ;  /* 0x000000029fff7812 */ /* 0x000fe2000786c0ff */
[----:B------:R0:W-:Y:S01]  /*16c10*/  STG.E.128 desc[UR8][R94.64+0x10], R88 ;  /* 0x000010585e007986 */ /* 0x0001e2000c101d08 */
[----:B------:R-:W-:-:S02]  /*16c20*/  LOP3.LUT R99, R99, R97, R96, 0xfe, !PT ;  /* 0x0000006163637212 */ /* 0x000fc400078efe60 */
[----:B------:R-:W-:Y:S02]  /*16c30*/  SEL R98, RZ, 0x1000000, !P3 ;  /* 0x01000000ff627807 */ /* 0x000fe40005800000 */
[----:B------:R-:W-:Y:S02]  /*16c40*/  SEL R97, RZ, 0x10000, !P4 ;  /* 0x00010000ff617807 */ /* 0x000fe40006000000 */
[----:B------:R-:W-:Y:S02]  /*16c50*/  SEL R96, RZ, 0x100, !P5 ;  /* 0x00000100ff607807 */ /* 0x000fe40006800000 */
[----:B------:R-:W-:Y:S02]  /*16c60*/  LOP3.LUT P6, RZ, R159, 0x10, RZ, 0xc0, !PT ;  /* 0x000000109fff7812 */ /* 0x000fe400078cc0ff */
[----:B------:R-:W-:Y:S02]  /*16c70*/  LOP3.LUT R96, R96, R98, R97, 0xfe, !PT ;  /* 0x0000006260607212 */ /* 0x000fe400078efe61 */
[----:B------:R-:W-:-:S02]  /*16c80*/  SEL R98, RZ, 0x1, !P2 ;  /* 0x00000001ff627807 */ /* 0x000fc40005000000 */
[----:B------:R-:W-:Y:S02]  /*16c90*/  SEL R97, RZ, 0x1, !P6 ;  /* 0x00000001ff617807 */ /* 0x000fe40007000000 */
[----:B------:R-:W-:Y:S02]  /*16ca0*/  LOP3.LUT R99, R99, R98, RZ, 0xfc, !PT ;  /* 0x0000006263637212 */ /* 0x000fe400078efcff */
[----:B------:R-:W-:Y:S01]  /*16cb0*/  LOP3.LUT R98, R96, R97, RZ, 0xfc, !PT ;  /* 0x0000006160627212 */ /* 0x000fe200078efcff */
[----:B------:R-:W-:-:S05]  /*16cc0*/  IMAD.WIDE.U32 R96, R155, 0x8, R106 ;  /* 0x000000089b607825 */ /* 0x000fca00078e006a */
[----:B------:R0:W-:Y:S01]  /*16cd0*/  STG.E.64 desc[UR8][R96.64], R98 ;  /* 0x0000006260007986 */ /* 0x0001e2000c101b08 */
[----:B------:R-:W-:Y:S05]  /*16ce0*/  @!P0 BRA `(.L_x_11530) ;  /* 0x0000000000508947 */ /* 0x000fea0003800000 */
[----:B0-----:R-:W-:Y:S01]  /*16cf0*/  SHF.L.U32 R94, R146, 0x10, RZ ;  /* 0x00000010925e7819 */ /* 0x001fe200000006ff */
[----:B------:R-:W0:Y:S01]  /*16d00*/  LDC.64 R160, c[0x0][0x3b8] ;  /* 0x0000ee00ffa07b82 */ /* 0x000e220000000a00 */
[----:B------:R-:W-:Y:S02]  /*16d10*/  LOP3.LUT R96, R142, 0xff, RZ, 0xc0, !PT ;  /* 0x000000ff8e607812 */ /* 0x000fe400078ec0ff */
[----:B------:R-:W-:Y:S02]  /*16d20*/  LOP3.LUT R95, R94, 0xff0000, RZ, 0xc0, !PT ;  /* 0x00ff00005e5f7812 */ /* 0x000fe400078ec0ff */
[----:B------:R-:W-:Y:S01]  /*16d30*/  LOP3.LUT R94, R147, 0xffff, RZ, 0xc0, !PT ;  /* 0x0000ffff935e7812 */ /* 0x000fe200078ec0ff */
[----:B------:R-:W-:Y:S01]  /*16d40*/  IMAD.WIDE.U32 R96, R96, 0x10000, RZ ;  /* 0x0001000060607825 */ /* 0x000fe200078e00ff */
[----:B------:R-:W-:Y:S02]  /*16d50*/  LOP3.LUT R98, R141, 0xff, RZ, 0xc0, !PT ;  /* 0x000000ff8d627812 */ /* 0x000fe400078ec0ff */
[----:B------:R-:W-:-:S02]  /*16d60*/  PRMT R94, R95, 0x4210, R94 ;  /* 0x000042105f5e7816 */ /* 0x000fc4000000005e */
[----:B------:R-:W-:Y:S01]  /*16d70*/  PRMT R95, R145, 0x7104, RZ ;  /* 0x00007104915f7816 */ /* 0x000fe200000000ff */
[----:B------:R-:W-:-:S03]  /*16d80*/  IMAD.WIDE.U32 R98, R98, 0x100, RZ ;  /* 0x0000010062627825 */ /* 0x000fc600078e00ff */
        /* <DEDUP_REMOVED lines=10> */
.L_x_11530:
[----:B01----:R-:W0:Y:S01]  /*16e30*/  @P0 LDC.64 R94, c[0x0][0x398] ;  /* 0x0000e600ff5e0b82 */ /* 0x003e220000000a00 */
[----:B------:R-:W-:-:S07]  /*16e40*/  VIADD R157, R153, 0x300 ;  /* 0x00000300999d7836 */ /* 0x000fce0000000000 */
[----:B------:R-:W1:Y:S01]  /*16e50*/  @P1 LDC.64 R160, c[0x0][0x3a0] ;  /* 0x0000e800ffa01b82 */ /* 0x000e620000000a00 */
[----:B------:R-:W-:-:S06]  /*16e60*/  IMAD.WIDE.U32 R96, R157, 0x10, R92 ;  /* 0x000000109d607825 */ /* 0x000fcc00078e005c */
[----:B------:R-:W5:Y:S01]  /*16e70*/  LDG.E.128 R96, desc[UR8][R96.64] ;  /* 0x0000000860607981 */ /* 0x000f62000c1e1d00 */
[----:B0-----:R-:W-:-:S05]  /*16e80*/  @P0 IMAD.WIDE.U32 R94, R157, 0x10, R94 ;  /* 0x000000109d5e0825 */ /* 0x001fca00078e005e */
[----:B------:R0:W5:Y:S01]  /*16e90*/  @P0 LDG.E.128 R132, desc[UR8][R94.64] ;  /* 0x000000085e840981 */ /* 0x000162000c1e1d00 */
[----:B-1----:R-:W-:-:S05]  /*16ea0*/  @P1 IMAD.WIDE.U32 R160, R157, 0x20, R160 ;  /* 0x000000209da01825 */ /* 0x002fca00078e00a0 */
[----:B------:R0:W5:Y:S04]  /*16eb0*/  @P1 LDG.E.128 R64, desc[UR8][R160.64] ;  /* 0x00000008a0401981 */ /* 0x000168000c1e1d00 */
[----:B------:R0:W5:Y:S01]  /*16ec0*/  @P1 LDG.E.128 R68, desc[UR8][R160.64+0x10] ;  /* 0x00001008a0441981 */ /* 0x000162000c1e1d00 */
[----:B------:R-:W-:Y:S05]  /*16ed0*/  @!P0 BRA `(.L_x_11531) ;  /* 0x0000004800d88947 */ /* 0x000fea0003800000 */
[----:B------:R-:W-:Y:S01]  /*16ee0*/  ISETP.NE.AND P2, PT, R152, 0x1, PT ;  /* 0x000000019800780c */ /* 0x000fe20003f45270 */
[----:B0-----:R-:W-:Y:S02]  /*16ef0*/  HFMA2 R94, -RZ, RZ, 0, 1.1920928955078125e-07 ;  /* 0x00000002ff5e7431 */ /* 0x001fe400000001ff */
        /* <DEDUP_REMOVED lines=13> */
.L_x_11533:
        /* <DEDUP_REMOVED lines=12> */
.L_x_11534:
        /* <DEDUP_REMOVED lines=41> */
[----:B------:R-:W-:Y:S01]  /*17320*/  IMAD.MOV.U32 R94, RZ, RZ, RZ ;  /* 0x000000ffff5e7224 */ /* 0x000fe200078e00ff */
[----:B------:R-:W-:-:S07]  /*17330*/  MOV R92, R150 ;  /* 0x00000096005c7202 */ /* 0x000fce0000000f00 */
.L_x_11532:
[----:B------:R-:W-:Y:S01]  /*17340*/  I2FP.F32.U32 R93, R92 ;  /* 0x0000005c005d7245 */ /* 0x000fe20000201000 */
[----:B-----5:R-:W-:Y:S01]  /*17350*/  HADD2.F32 R92, -RZ, R96.H0_H0 ;  /* 0x20000060ff5c7230 */ /* 0x020fe20000004100 */
[----:B------:R-:W-:Y:S02]  /*17360*/  ISETP.NE.AND P2, PT, R94, 0x1, PT ;  /* 0x000000015e00780c */ /* 0x000fe40003f45270 */
[----:B------:R-:W-:Y:S01]  /*17370*/  LOP3.LUT R159, R159, 0xffffffef, RZ, 0xc0, !PT ;  /* 0xffffffef9f9f7812 */ /* 0x000fe200078ec0ff */
[----:B------:R-:W-:Y:S01]  /*17380*/  FFMA.FTZ R93, R93, R0, 1.1641532182693481445e-10 ;  /* 0x2f0000005d5d7423 */ /* 0x000fe20000010000 */
[----:B------:R-:W-:Y:S01]  /*17390*/  FMUL.FTZ R142, R92, UR5 ;  /* 0x000000055c8e7c20 */ /* 0x000fe20008410000 */
[----:B------:R-:W-:-:S03]  /*173a0*/  MOV R95, 0x2 ;  /* 0x00000002005f7802 */ /* 0x000fc60000000f00 */
        /* <DEDUP_REMOVED lines=12> */
.L_x_11536:
        /* <DEDUP_REMOVED lines=12> */
.L_x_11537:
        /* <DEDUP_REMOVED lines=43> */
.L_x_11535:
        /* <DEDUP_REMOVED lines=22> */
.L_x_11539:
        /* <DEDUP_REMOVED lines=12> */
.L_x_11540:
        /* <DEDUP_REMOVED lines=43> */
.L_x_11538:
        /* <DEDUP_REMOVED lines=19> */
.L_x_11542:
        /* <DEDUP_REMOVED lines=12> */
.L_x_11543:
        /* <DEDUP_REMOVED lines=40> */
[----:B------:R-:W-:Y:S02]  /*18120*/  HFMA2 R142, -RZ, RZ, 0, 0 ;  /* 0x00000000ff8e7431 */ /* 0x000fe400000001ff */
[----:B------:R-:W-:Y:S01]  /*18130*/  IMAD.MOV.U32 R138, RZ, RZ, R144 ;  /* 0x000000ffff8a7224 */ /* 0x000fe200078e0090 */
[----:B------:R-:W-:-:S07]  /*18140*/  LOP3.LUT R136, R126, R136, R143, 0x96, !PT ;  /* 0x000000887e887212 */ /* 0x000fce00078e968f */
.L_x_11541:
        /* <DEDUP_REMOVED lines=22> */
.L_x_11545:
        /* <DEDUP_REMOVED lines=12> */
.L_x_11546:
        /* <DEDUP_REMOVED lines=43> */
.L_x_11544:
        /* <DEDUP_REMOVED lines=19> */
.L_x_11548:
        /* <DEDUP_REMOVED lines=12> */
.L_x_11549:
        /* <DEDUP_REMOVED lines=37> */
[----:B------:R-:W-:Y:S01]  /*18a60*/  IMAD.MOV.U32 R138, RZ, RZ, R142 ;  /* 0x000000ffff8a7224 */ /* 0x000fe200078e008e */
[----:B------:R-:W-:Y:S01]  /*18a70*/  LOP3.LUT R137, R125, R136, R143, 0x96, !PT ;  /* 0x000000887d897212 */ /* 0x000fe200078e968f */
[----:B------:R-:W-:-:S05]  /*18a80*/  IMAD.WIDE.U32 R142, R95, -0x2daee0ad, RZ ;  /* 0xd2511f535f8e7825 */ /* 0x000fca00078e00ff */
[----:B------:R-:W-:Y:S02]  /*18a90*/  LOP3.LUT R136, R126, R94, R143, 0x96, !PT ;  /* 0x0000005e7e887212 */ /* 0x000fe400078e968f */
[----:B------:R-:W-:Y:S01]  /*18aa0*/  MOV R94, R148 ;  /* 0x00000094005e7202 */ /* 0x000fe20000000f00 */
[----:B------:R-:W-:-:S07]  /*18ab0*/  IMAD.MOV.U32 R148, RZ, RZ, R142 ;  /* 0x000000ffff947224 */ /* 0x000fce00078e008e */
.L_x_11547:
        /* <DEDUP_REMOVED lines=22> */
.L_x_11551:
        /* <DEDUP_REMOVED lines=12> */
.L_x_11552:
        /* <DEDUP_REMOVED lines=40> */
[----:B------:R-:W-:-:S04]  /*18f60*/  MOV R138, R146 ;  /* 0x00000092008a7202 */ /* 0x000fc80000000f00 */
[----:B------:R-:W-:Y:S02]  /*18f70*/  LOP3.LUT R136, R126, R136, R145, 0x96, !PT ;  /* 0x000000887e887212 */ /* 0x000fe400078e9691 */
[----:B------:R-:W-:-:S07]  /*18f80*/  MOV R148, R144 ;  /* 0x0000009000947202 */ /* 0x000fce0000000f00 */
.L_x_11550:
[----:B------:R-:W-:Y:S01]  /*18f90*/  I2FP.F32.U32 R95, R95 ;  /* 0x0000005f005f7245 */ /* 0x000fe20000201000 */
[----:B------:R-:W-:Y:S01]  /*18fa0*/  HADD2.F32 R97, -RZ, R97.H1_H1 ;  /* 0x30000061ff617230 */ /* 0x000fe20000004100 */
[----:B------:R-:W-:Y:S02]  /*18fb0*/  ISETP.NE.AND P2, PT, R96, 0x1, PT ;  /* 0x000000016000780c */ /* 0x000fe40003f45270 */
[----:B------:R-:W-:Y:S01]  /*18fc0*/  LOP3.LUT R159, R159, 0xfffffffd, RZ, 0xc0, !PT ;  /* 0xfffffffd9f9f7812 */ /* 0x000fe200078ec0ff */
[----:B------:R-:W-:Y:S01]  /*18fd0*/  FFMA.FTZ R95, R95, R0, 1.1641532182693481445e-10 ;  /* 0x2f0000005f5f7423 */ /* 0x000fe20000010000 */
[----:B------:R-:W-:Y:S01]  /*18fe0*/  FMUL.FTZ R146, R97, UR5 ;  /* 0x0000000561927c20 */ /* 0x000fe20008410000 */
[----:B------:R-:W-:-:S03]  /*18ff0*/  HFMA2 R97, -RZ, RZ, 0, 1.1920928955078125e-07 ;  /* 0x00000002ff617431 */ /* 0x000fc600000001ff */
        /* <DEDUP_REMOVED lines=12> */
.L_x_11554:
        /* <DEDUP_REMOVED lines=12> */
.L_x_11555:
        /* <DEDUP_REMOVED lines=34> */
[----:B------:R-:W-:Y:S01]  /*193a0*/  HFMA2 R97, -RZ, RZ, 0, 0 ;  /* 0x00000000ff617431 */ /* 0x000fe200000001ff */
[----:B------:R-:W-:Y:S01]  /*193b0*/  LOP3.LUT R95, R123, R144, R137, 0x96, !PT ;  /* 0x000000907b5f7212 */ /* 0x000fe200078e9689 */
[----:B------:R-:W-:-:S04]  /*193c0*/  IMAD.WIDE.U32 R144, R145, -0x326172a9, RZ ;  /* 0xcd9e8d5791907825 */ /* 0x000fc800078e00ff */
[----:B------:R-:W-:Y:S01]  /*193d0*/  IMAD.MOV.U32 R138, RZ, RZ, R144 ;  /* 0x000000ffff8a7224 */ /* 0x000fe200078e0090 */
[----:B------:R-:W-:Y:S01]  /*193e0*/  LOP3.LUT R137, R125, R136, R145, 0x96, !PT ;  /* 0x000000887d897212 */ /* 0x000fe200078e9691 */
[----:B------:R-:W-:Y:S01]  /*193f0*/  IMAD.WIDE.U32 R144, R95, -0x2daee0ad, RZ ;  /* 0xd2511f535f907825 */ /* 0x000fe200078e00ff */
[----:B------:R-:W-:-:S03]  /*19400*/  MOV R95, R148 ;  /* 0x00000094005f7202 */ /* 0x000fc60000000f00 */
[----:B------:R-:W-:Y:S01]  /*19410*/  IMAD.MOV.U32 R148, RZ, RZ, R144 ;  /* 0x000000ffff947224 */ /* 0x000fe200078e0090 */
[----:B------:R-:W-:-:S07]  /*19420*/  LOP3.LUT R136, R126, R96, R145, 0x96, !PT ;  /* 0x000000607e887212 */ /* 0x000fce00078e9691 */
.L_x_11553:
        /* <DEDUP_REMOVED lines=22> */
.L_x_11557:
        /* <DEDUP_REMOVED lines=12> */
.L_x_11558:
        /* <DEDUP_REMOVED lines=38> */
[----:B------:R-:W-:-:S05]  /*198b0*/  IMAD.WIDE.U32 R144, R97, -0x2daee0ad, RZ ;  /* 0xd2511f5361907825 */ /* 0x000fca00078e00ff */
[----:B------:R-:W-:Y:S01]  /*198c0*/  LOP3.LUT R136, R126, R96, R145, 0x96, !PT ;  /* 0x000000607e887212 */ /* 0x000fe200078e9691 */
[----:B------:R-:W-:Y:S01]  /*198d0*/  IMAD.MOV.U32 R96, RZ, RZ, R148 ;  /* 0x000000ffff607224 */ /* 0x000fe200078e0094 */
[----:B------:R-:W-:Y:S01]  /*198e0*/  MOV R148, R144 ;  /* 0x0000009000947202 */ /* 0x000fe20000000f00 */
[----:B------:R-:W-:-:S07]  /*198f0*/  IMAD.MOV.U32 R144, RZ, RZ, RZ ;  /* 0x000000ffff907224 */ /* 0x000fce00078e00ff */
.L_x_11556:
[----:B------:R-:W-:Y:S01]  /*19900*/  ISETP.NE.AND P3, PT, R144, 0x1, PT ;  /* 0x000000019000780c */ /* 0x000fe20003f65270 */
[----:B------:R-:W-:Y:S01]  /*19910*/  HFMA2 R145, -RZ, RZ, 0, 1.1920928955078125e-07 ;  /* 0x00000002ff917431 */ /* 0x000fe200000001ff */
[----:B------:R-:W-:Y:S01]  /*19920*/  I2FP.F32.U32 R97, R96 ;  /* 0x0000006000617245 */ /* 0x000fe20000201000 */
[----:B------:R-:W-:-:S04]  /*19930*/  HADD2.F32 R96, -RZ, R98.H0_H0 ;  /* 0x20000062ff607230 */ /* 0x000fc80000004100 */
        /* <DEDUP_REMOVED lines=13> */
.L_x_11560:
        /* <DEDUP_REMOVED lines=12> */
.L_x_11561:
        /* <DEDUP_REMOVED lines=39> */
[----:B------:R-:W-:Y:S01]  /*19d40*/  LOP3.LUT R136, R126, R96, R145, 0x96, !PT ;  /* 0x000000607e887212 */ /* 0x000fe200078e9691 */
[----:B------:R-:W-:Y:S01]  /*19d50*/  HFMA2 R145, -RZ, RZ, 0, 0 ;  /* 0x00000000ff917431 */ /* 0x000fe200000001ff */
[----:B------:R-:W-:Y:S01]  /*19d60*/  MOV R96, R148 ;  /* 0x0000009400607202 */ /* 0x000fe20000000f00 */
[----:B------:R-:W-:-:S07]  /*19d70*/  IMAD.MOV.U32 R148, RZ, RZ, R144 ;  /* 0x000000ffff947224 */ /* 0x000fce00078e0090 */
.L_x_11559:
        /* <DEDUP_REMOVED lines=22> */
.L_x_11563:
        /* <DEDUP_REMOVED lines=12> */
.L_x_11564:
[----:B------:R-:W-:Y:S01]  /*19fa0*/  LOP3.LUT R160, R139, R137, R3, 0x96, !PT ;  /* 0x000000898ba07212 */ /* 0x000fe200078e9603 */
[----:B------:R-:W-:-:S04]  /*19fb0*/  IMAD.WIDE.U32 R146, R156, -0x326172a9, RZ ;  /* 0xcd9e8d579c927825 */ /* 0x000fc800078e00ff */
        /* <DEDUP_REMOVED lines=37> */
[----:B------:R-:W-:Y:S02]  /*1a210*/  MOV R138, R160 ;  /* 0x000000a0008a7202 */ /* 0x000fe40000000f00 */
[----:B------:R-:W-:Y:S01]  /*1a220*/  MOV R148, R146 ;  /* 0x0000009200947202 */ /* 0x000fe20000000f00 */
[----:B------:R-:W-:Y:S01]  /*1a230*/  IMAD.MOV.U32 R146, RZ, RZ, RZ ;  /* 0x000000ffff927224 */ /* 0x000fe200078e00ff */
[----:B------:R-:W-:-:S07]  /*1a240*/  LOP3.LUT R136, R126, R136, R147, 0x96, !PT ;  /* 0x000000887e887212 */ /* 0x000fce00078e9693 */
.L_x_11562:
        /* <DEDUP_REMOVED lines=17> */
.L_x_11566:
        /* <DEDUP_REMOVED lines=12> */
.L_x_11567:
        /* <DEDUP_REMOVED lines=39> */
[----:B------:R-:W-:-:S04]  /*1a690*/  IMAD.WIDE.U32 R146, R147, -0x2daee0ad, RZ ;  /* 0xd2511f5393927825 */ /* 0x000fc800078e00ff */
[----:B------:R-:W-:Y:S01]  /*1a6a0*/  IMAD.MOV.U32 R148, RZ, RZ, R146 ;  /* 0x000000ffff947224 */ /* 0x000fe200078e0092 */
[----:B------:R-:W-:Y:S01]  /*1a6b0*/  LOP3.LUT R136, R126, R136, R147, 0x96, !PT ;  /* 0x000000887e887212 */ /* 0x000fe200078e9693 */
[----:B------:R-:W-:-:S07]  /*1a6c0*/  HFMA2 R147, -RZ, RZ, 0, 0 ;  /* 0x00000000ff937431 */ /* 0x000fce00000001ff */
.L_x_11565:
        /* <DEDUP_REMOVED lines=22> */
.L_x_11569:
        /* <DEDUP_REMOVED lines=12> */
.L_x_11570:
        /* <DEDUP_REMOVED lines=43> */
.L_x_11568:
        /* <DEDUP_REMOVED lines=17> */
.L_x_11572:
        /* <DEDUP_REMOVED lines=12> */
.L_x_11573:
        /* <DEDUP_REMOVED lines=42> */
[----:B------:R-:W-:-:S07]  /*1b010*/  LOP3.LUT R136, R126, R136, R147, 0x96, !PT ;  /* 0x000000887e887212 */ /* 0x000fce00078e9693 */
.L_x_11571:
        /* <DEDUP_REMOVED lines=22> */
.L_x_11575:
        /* <DEDUP_REMOVED lines=12> */
.L_x_11576:
        /* <DEDUP_REMOVED lines=43> */
.L_x_11574:
        /* <DEDUP_REMOVED lines=17> */
.L_x_11578:
        /* <DEDUP_REMOVED lines=14> */
.L_x_11579:
        /* <DEDUP_REMOVED lines=43> */
.L_x_11577:
[----:B------:R-:W-:-:S05]  /*1b990*/  I2FP.F32.U32 R99, R99 ;  /* 0x0000006300637245 */ /* 0x000fca0000201000 */
[----:B------:R-:W-:Y:S01]  /*1b9a0*/  FFMA.FTZ R99, R99, R0, 1.1641532182693481445e-10 ;  /* 0x2f00000063637423 */ /* 0x000fe20000010000 */
[----:B------:R-:W-:-:S04]  /*1b9b0*/  HADD2.F32 R0, -RZ, R135.H1_H1 ;  /* 0x30000087ff007230 */ /* 0x000fc80000004100 */
[----:B------:R-:W-:Y:S01]  /*1b9c0*/  FSETP.GTU.FTZ.AND P6, PT, R99, UR4, PT ;  /* 0x0000000463007c0b */ /* 0x000fe2000bfdc000 */
[----:B------:R-:W-:-:S03]  /*1b9d0*/  FMUL.FTZ R0, R0, UR5 ;  /* 0x0000000500007c20 */ /* 0x000fc60008410000 */
[----:B------:R-:W-:Y:S02]  /*1b9e0*/  SEL R147, RZ, 0x1, P6 ;  /* 0x00000001ff937807 */ /* 0x000fe40003000000 */
[----:B------:R-:W-:Y:S02]  /*1b9f0*/  FSEL R99, R0, RZ, !P6 ;  /* 0x000000ff00637208 */ /* 0x000fe40007000000 */
[----:B------:R-:W-:-:S05]  /*1ba00*/  FSEL R0, R152, RZ, P5 ;  /* 0x000000ff98007208 */ /* 0x000fca0002800000 */
[----:B------:R-:W-:-:S04]  /*1ba10*/  FADD.FTZ R99, R99, R0 ;  /* 0x0000000063637221 */ /* 0x000fc80000010000 */
[----:B------:R-:W-:Y:S01]  /*1ba20*/  @P1 FADD.FTZ R99, R71, R99 ;  /* 0x0000006347631221 */ /* 0x000fe20000010000 */
[----:B------:R-:W-:Y:S06]  /*1ba30*/  BRA `(.L_x_11580) ;  /* 0x0000002400907947 */ /* 0x000fec0003800000 */
.L_x_11531:
        /* <DEDUP_REMOVED lines=15> */
.L_x_11582:
        /* <DEDUP_REMOVED lines=12> */
.L_x_11583:
        /* <DEDUP_REMOVED lines=38> */
[----:B------:R-:W-:-:S03]  /*1be50*/  IMAD.WIDE.U32 R94, R95, -0x2daee0ad, RZ ;  /* 0xd2511f535f5e7825 */ /* 0x000fc600078e00ff */
[----:B------:R-:W-:Y:S01]  /*1be60*/  MOV R148, R94 ;  /* 0x0000005e00947202 */ /* 0x000fe20000000f00 */
[----:B------:R-:W-:Y:S01]  /*1be70*/  HFMA2 R94, -RZ, RZ, 0, 0 ;  /* 0x00000000ff5e7431 */ /* 0x000fe200000001ff */
[----:B------:R-:W-:Y:S01]  /*1be80*/  LOP3.LUT R136, R126, R92, R95, 0x96, !PT ;  /* 0x0000005c7e887212 */ /* 0x000fe200078e965f */
[----:B------:R-:W-:-:S07]  /*1be90*/  IMAD.MOV.U32 R92, RZ, RZ, R150 ;  /* 0x000000ffff5c7224 */ /* 0x000fce00078e0096 */
.L_x_11581:
        /* <DEDUP_REMOVED lines=18> */
.L_x_11585:
        /* <DEDUP_REMOVED lines=12> */
.L_x_11586:
        /* <DEDUP_REMOVED lines=34> */
[----:B------:R-:W-:Y:S01]  /*1c2a0*/  IMAD.MOV.U32 R95, RZ, RZ, RZ ;  /* 0x000000ffff5f7224 */ /* 0x000fe200078e00ff */
        /* <DEDUP_REMOVED lines=8> */
.L_x_11584:
        /* <DEDUP_REMOVED lines=18> */
.L_x_11588:
        /* <DEDUP_REMOVED lines=12> */
.L_x_11589:
        /* <DEDUP_REMOVED lines=43> */
.L_x_11587:
        /* <DEDUP_REMOVED lines=18> */
.L_x_11591:
        /* <DEDUP_REMOVED lines=12> */
.L_x_11592:
        /* <DEDUP_REMOVED lines=42> */
[----:B------:R-:W-:-:S07]  /*1cc40*/  MOV R148, R160 ;  /* 0x000000a000947202 */ /* 0x000fce0000000f00 */
.L_x_11590:
[----:B------:R-:W-:Y:S01]  /*1cc50*/  I2FP.F32.U32 R95, R94 ;  /* 0x0000005e005f7245 */ /* 0x000fe20000201000 */
[----:B------:R-:W-:Y:S01]  /*1cc60*/  HFMA2 R160, -RZ, RZ, 0, 1.1920928955078125e-07 ;  /* 0x00000002ffa07431 */ /* 0x000fe200000001ff */
[----:B------:R-:W-:Y:S01]  /*1cc70*/  LOP3.LUT R159, R159, 0xfffffffd, RZ, 0xc0, !PT ;  /* 0xfffffffd9f9f7812 */ /* 0x000fe200078ec0ff */
[----:B------:R-:W-:Y:S02]  /*1cc80*/  HADD2.F32 R97, -RZ, R97.H1_H1 ;  /* 0x30000061ff617230 */ /* 0x000fe40000004100 */
[----:B------:R-:W-:Y:S01]  /*1cc90*/  FFMA.FTZ R95, R95, R0, 1.1641532182693481445e-10 ;  /* 0x2f0000005f5f7423 */ /* 0x000fe20000010000 */
[----:B------:R-:W-:-:S04]  /*1cca0*/  IMAD.MOV.U32 R94, RZ, RZ, R138 ;  /* 0x000000ffff5e7224 */ /* 0x000fc800078e008a */
[----:B------:R-:W-:-:S13]  /*1ccb0*/  FSETP.LE.FTZ.AND P2, PT, R95, UR4, PT ;  /* 0x000000045f007c0b */ /* 0x000fda000bf53000 */
        /* <DEDUP_REMOVED lines=11> */
.L_x_11594:
        /* <DEDUP_REMOVED lines=12> */
.L_x_11595:
        /* <DEDUP_REMOVED lines=41> */
[----:B------:R-:W-:Y:S02]  /*1d0c0*/  IMAD.MOV.U32 R148, RZ, RZ, R160 ;  /* 0x000000ffff947224 */ /* 0x000fe400078e00a0 */
[----:B------:R-:W-:-:S07]  /*1d0d0*/  HFMA2 R160, -RZ, RZ, 0, 0 ;  /* 0x00000000ffa07431 */ /* 0x000fce00000001ff */
.L_x_11593:
[----:B------:R-:W-:Y:S01]  /*1d0e0*/  ISETP.NE.AND P3, PT, R160, 0x1, PT ;  /* 0x00000001a000780c */ /* 0x000fe20003f65270 */
[----:B------:R-:W-:Y:S01]  /*1d0f0*/  IMAD.MOV.U32 R152, RZ, RZ, 0x2 ;  /* 0x00000002ff987424 */ /* 0x000fe200078e00ff */
[----:B------:R-:W-:Y:S01]  /*1d100*/  I2FP.F32.U32 R95, R94 ;  /* 0x0000005e005f7245 */ /* 0x000fe20000201000 */
[----:B------:R-:W-:Y:S01]  /*1d110*/  HADD2.F32 R94, -RZ, R98.H0_H0 ;  /* 0x20000062ff5e7230 */ /* 0x000fe20000004100 */
        /* <DEDUP_REMOVED lines=12> */
.L_x_11597:
        /* <DEDUP_REMOVED lines=12> */
.L_x_11598:
        /* <DEDUP_REMOVED lines=43> */
.L_x_11596:
        /* <DEDUP_REMOVED lines=16> */
.L_x_11600:
        /* <DEDUP_REMOVED lines=12> */
.L_x_11601:
        /* <DEDUP_REMOVED lines=40> */
[----:B------:R-:W-:Y:S02]  /*1d990*/  IMAD.MOV.U32 R148, RZ, RZ, R160 ;  /* 0x000000ffff947224 */ /* 0x000fe400078e00a0 */
[----:B------:R-:W-:Y:S01]  /*1d9a0*/  HFMA2 R160, -RZ, RZ, 0, 0 ;  /* 0x00000000ffa07431 */ /* 0x000fe200000001ff */
[----:B------:R-:W-:-:S07]  /*1d9b0*/  LOP3.LUT R136, R126, R136, R161, 0x96, !PT ;  /* 0x000000887e887212 */ /* 0x000fce00078e96a1 */
.L_x_11599:
        /* <DEDUP_REMOVED lines=16> */
.L_x_11603:
        /* <DEDUP_REMOVED lines=12> */
.L_x_11604:
        /* <DEDUP_REMOVED lines=41> */
[----:B------:R-:W-:Y:S02]  /*1de10*/  LOP3.LUT R136, R126, R136, R163, 0x96, !PT ;  /* 0x000000887e887212 */ /* 0x000fe400078e96a3 */
[----:B------:R-:W-:-:S07]  /*1de20*/  MOV R148, R162 ;  /* 0x000000a200947202 */ /* 0x000fce0000000f00 */
.L_x_11602:
[----:B------:R-:W-:Y:S01]  /*1de30*/  I2FP.F32.U32 R95, R152 ;  /* 0x00000098005f7245 */ /* 0x000fe20000201000 */
[----:B------:R-:W-:Y:S01]  /*1de40*/  FMUL.FTZ R92, R92, UR5 ;  /* 0x000000055c5c7c20 */ /* 0x000fe20008410000 */
[----:B------:R-:W-:Y:S01]  /*1de50*/  P2R R162, PR, RZ, 0x2 ;  /* 0x00000002ffa27803 */ /* 0x000fe20000000000 */
[----:B------:R-:W-:Y:S01]  /*1de60*/  HADD2.F32 R161, -RZ, R99.H1_H1 ;  /* 0x30000063ffa17230 */ /* 0x000fe20000004100 */
[----:B------:R-:W-:Y:S01]  /*1de70*/  LOP3.LUT P1, RZ, R159, 0x10, RZ, 0xc0, !PT ;  /* 0x000000109fff7812 */ /* 0x000fe2000782c0ff */
[----:B------:R-:W-:Y:S01]  /*1de80*/  FFMA.FTZ R160, R95, R0, 1.1641532182693481445e-10 ;  /* 0x2f0000005fa07423 */ /* 0x000fe20000010000 */
[----:B------:R-:W-:Y:S01]  /*1de90*/  FMUL.FTZ R95, R98, UR5 ;  /* 0x00000005625f7c20 */ /* 0x000fe20008410000 */
[----:B------:R-:W-:Y:S01]  /*1dea0*/  FMUL.FTZ R152, R97, UR5 ;  /* 0x0000000561987c20 */ /* 0x000fe20008410000 */
        /* <DEDUP_REMOVED lines=11> */
[----:B------:R-:W-:Y:S02]  /*1df60*/  FSEL R95, R152, RZ, P5 ;  /* 0x000000ff985f7208 */ /* 0x000fe40002800000 */
        /* <DEDUP_REMOVED lines=17> */
.L_x_11580:
        /* <DEDUP_REMOVED lines=14> */
[----:B------:R-:W-:Y:S02]  /*1e160*/  SEL R160, RZ, 0x1, !P2 ;  /* 0x00000001ffa07807 */ /* 0x000fe40005000000 */
[----:B------:R-:W-:Y:S02]  /*1e170*/  LOP3.LUT P1, RZ, R159, 0x10, RZ, 0xc0, !PT ;  /* 0x000000109fff7812 */ /* 0x000fe4000782c0ff */
[----:B------:R-:W-:-:S02]  /*1e180*/  LOP3.LUT R0, R0, R152, R161, 0xfe, !PT ;  /* 0x0000009800007212 */ /* 0x000fc400078efea1 */
[----:B------:R-:W-:Y:S02]  /*1e190*/  LOP3.LUT R161, R163, R160, RZ, 0xfc, !PT ;  /* 0x000000a0a3a17212 */ /* 0x000fe400078efcff */
[----:B------:R-:W-:-:S04]  /*1e1a0*/  SEL R163, RZ, 0x1, !P1 ;  /* 0x00000001ffa37807 */ /* 0x000fc80004800000 */
[----:B------:R-:W-:-:S05]  /*1e1b0*/  LOP3.LUT R160, R0, R163, RZ, 0xfc, !PT ;  /* 0x000000a300a07212 */ /* 0x000fca00078efcff */
[----:B------:R0:W-:Y:S01]  /*1e1c0*/  STG.E.64 desc[UR8][R106.64], R160 ;  /* 0x000000a06a007986 */ /* 0x0001e2000c101b08 */
[----:B------:R-:W-:Y:S05]  /*1e1d0*/  @!P0 BRA `(.L_x_11605) ;  /* 0x0000000000508947 */ /* 0x000fea0003800000 */
[----:B------:R-:W-:Y:S02]  /*1e1e0*/  SHF.L.U32 R0, R146, 0x10, RZ ;  /* 0x0000001092007819 */ /* 0x000fe400000006ff */
[----:B0-----:R-:W-:Y:S02]  /*1e1f0*/  LOP3.LUT R104, R143, 0xff, RZ, 0xc0, !PT ;  /* 0x000000ff8f687812 */ /* 0x001fe400078ec0ff */
[----:B------:R-:W-:Y:S02]  /*1e200*/  LOP3.LUT R105, R0, 0xff0000, RZ, 0xc0, !PT ;  /* 0x00ff000000697812 */ /* 0x000fe400078ec0ff */
[----:B------:R-:W-:Y:S02]  /*1e210*/  LOP3.LUT R0, R147, 0xffff, RZ, 0xc0, !PT ;  /* 0x0000ffff93007812 */ /* 0x000fe400078ec0ff */
[----:B------:R-:W-:Y:S02]  /*1e220*/  LOP3.LUT R106, R142, 0xff, RZ, 0xc0, !PT ;  /* 0x000000ff8e6a7812 */ /* 0x000fe400078ec0ff */
[----:B------:R-:W-:-:S02]  /*1e230*/  PRMT R0, R105, 0x4210, R0 ;  /* 0x0000421069007816 */ /* 0x000fc40000000000 */
[----:B------:R-:W-:Y:S01]  /*1e240*/  PRMT R105, R145, 0x7104, RZ ;  /* 0x0000710491697816 */ /* 0x000fe200000000ff */
[----:B------:R-:W-:Y:S01]  /*1e250*/  IMAD.WIDE.U32 R106, R106, 0x10000, RZ ;  /* 0x000100006a6a7825 */ /* 0x000fe200078e00ff */
[----:B------:R-:W-:Y:S02]  /*1e260*/  LOP3.LUT R160, R141, 0xff, RZ, 0xc0, !PT ;  /* 0x000000ff8da07812 */ /* 0x000fe400078ec0ff */
[----:B------:R-:W-:-:S03]  /*1e270*/  LOP3.LUT R105, R0, 0xff00, R105, 0xf8, !PT ;  /* 0x0000ff0000697812 */ /* 0x000fc600078ef869 */
[----:B------:R-:W-:Y:S01]  /*1e280*/  IMAD.WIDE.U32 R160, R160, 0x100, RZ ;  /* 0x00000100a0a07825 */ /* 0x000fe200078e00ff */
[----:B------:R-:W-:-:S03]  /*1e290*/  LOP3.LUT R163, R105, 0xff, R144, 0xf8, !PT ;  /* 0x000000ff69a37812 */ /* 0x000fc600078ef890 */
[----:B------:R-:W-:-:S05]  /*1e2a0*/  IMAD.WIDE.U32 R104, R104, 0x1000000, RZ ;  /* 0x0100000068687825 */ /* 0x000fca00078e00ff */
[----:B------:R-:W-:Y:S02]  /*1e2b0*/  LOP3.LUT R163, R107, R163, R105, 0xfe, !PT ;  /* 0x000000a36ba37212 */ /* 0x000fe400078efe69 */
[----:B------:R-:W-:Y:S02]  /*1e2c0*/  LOP3.LUT R107, R160, R104, R106, 0xfe, !PT ;  /* 0x00000068a06b7212 */ /* 0x000fe400078efe6a */
[----:B------:R-:W0:Y:S01]  /*1e2d0*/  LDC.64 R104, c[0x0][0x3b8] ;  /* 0x0000ee00ff687b82 */ /* 0x000e220000000a00 */
[----:B------:R-:W-:Y:S02]  /*1e2e0*/  LOP3.LUT R161, R163, R161, RZ, 0xfc, !PT ;  /* 0x000000a1a3a17212 */ /* 0x000fe400078efcff */
[----:B------:R-:W-:Y:S01]  /*1e2f0*/  LOP3.LUT R160, R107, 0xff, R140, 0xf8, !PT ;  /* 0x000000ff6ba07812 */ /* 0x000fe200078ef88c */
[----:B0-----:R-:W-:-:S05]  /*1e300*/  IMAD.WIDE.U32 R104, R157, 0x8, R104 ;  /* 0x000000089d687825 */ /* 0x001fca00078e0068 */
[----:B------:R1:W-:Y:S02]  /*1e310*/  STG.E.64 desc[UR8][R104.64], R160 ;  /* 0x000000a068007986 */ /* 0x0003e4000c101b08 */
.L_x_11605:
[----:B------:R-:W-:Y:S01]  /*1e320*/  FADD.FTZ R0, RZ, R80 ;  /* 0x00000050ff007221 */ /* 0x000fe20000010000 */
[----:B------:R-:W2:Y:S01]  /*1e330*/  S2UR UR5, SR_CgaCtaId ;  /* 0x00000000000579c3 */ /* 0x000ea20000008800 */
[----:B------:R-:W-:Y:S01]  /*1e340*/  ISETP.NE.AND P1, PT, R154, RZ, PT ;  /* 0x000000ff9a00720c */ /* 0x000fe20003f25270 */
[----:B------:R-:W-:Y:S01]  /*1e350*/  UMOV UR4, 0x400 ;  /* 0x0000040000047882 */ /* 0x000fe20000000000 */
[----:B01----:R-:W-:Y:S01]  /*1e360*/  FADD.FTZ R105, R0, R81 ;  /* 0x0000005100697221 */ /* 0x003fe20000010000 */
[----:B------:R-:W-:Y:S02]  /*1e370*/  ISETP.GT.U32.AND P2, PT, R154, 0x7, PT ;  /* 0x000000079a00780c */ /* 0x000fe40003f44070 */
[----:B------:R-:W-:Y:S01]  /*1e380*/  LOP3.LUT P3, RZ, R159, 0x20, RZ, 0xc0, !PT ;  /* 0x000000209fff7812 */ /* 0x000fe2000786c0ff */
        /* <DEDUP_REMOVED lines=116> */
[----:B------:R-:W-:Y:S01]  /*1ead0*/  IMAD.MOV.U32 R106, RZ, RZ, RZ ;  /* 0x000000ffff6a7224 */ /* 0x000fe200078e00ff */
[----:B------:R-:W-:-:S03]  /*1eae0*/  @!P2 MOV R106, 0x400 ;  /* 0x00000400006aa802 */ /* 0x000fc60000000f00 */
[----:B------:R-:W0:Y:S04]  /*1eaf0*/  SHFL.BFLY PT, R152, R107, 0x8, 0x1f ;  /* 0x0d001f006b987f89 */ /* 0x000e2800000e0000 */
[----:B------:R-:W-:Y:S01]  /*1eb00*/  SHFL.DOWN PT, R163, R106, 0x4, 0x1f ;  /* 0x08801f006aa37f89 */ /* 0x000fe200000e0000 */
[----:B0-----:R-:W-:Y:S01]  /*1eb10*/  FADD.FTZ R152, R107, R152 ;  /* 0x000000986b987221 */ /* 0x001fe20000010000 */
[----:B------:R-:W-:-:S04]  /*1eb20*/  @!P2 LEA R107, R154, UR4, 0x3 ;  /* 0x000000049a6bac11 */ /* 0x000fc8000f8e18ff */
[----:B------:R-:W0:Y:S02]  /*1eb30*/  SHFL.BFLY PT, R161, R152, 0x10, 0x1f ;  /* 0x0e001f0098a17f89 */ /* 0x000e2400000e0000 */
[----:B0-----:R-:W-:Y:S01]  /*1eb40*/  FADD.FTZ R105, R152, R161 ;  /* 0x000000a198697221 */ /* 0x001fe20000010000 */
[----:B------:R-:W-:Y:S02]  /*1eb50*/  CS2R R160, SRZ ;  /* 0x0000000000a07805 */ /* 0x000fe4000001ff00 */
[----:B------:R-:W-:Y:S01]  /*1eb60*/  I2FP.F32.S32 R152, R163 ;  /* 0x000000a300987245 */ /* 0x000fe20000201400 */
[----:B------:R-:W-:Y:S01]  /*1eb70*/  IMAD.IADD R163, R163, 0x1, R106 ;  /* 0x00000001a3a37824 */ /* 0x000fe200078e026a */
[----:B------:R0:W-:Y:S01]  /*1eb80*/  @!P1 STS.64 [R0+UR4], R104 ;  /* 0x0000006800009988 */ /* 0x0001e20008000a04 */
[----:B------:R-:W-:Y:S01]  /*1eb90*/  BAR.SYNC.DEFER_BLOCKING 0x0 ;  /* 0x0000000000007b1d */ /* 0x000fe20000010000 */
[----:B------:R-:W-:Y:S02]  /*1eba0*/  ISETP.NE.AND P1, PT, R108, RZ, PT ;  /* 0x000000ff6c00720c */ /* 0x000fe40003f25270 */
[----:B0-----:R-:W-:-:S03]  /*1ebb0*/  I2FP.F32.U32 R105, R106 ;  /* 0x0000006a00697245 */ /* 0x001fc60000201000 */
[----:B------:R-:W0:Y:S04]  /*1ebc0*/  SHFL.DOWN PT, R106, R163, 0x2, 0x1f ;  /* 0x08401f00a36a7f89 */ /* 0x000e2800000e0000 */
[----:B------:R-:W1:Y:S01]  /*1ebd0*/  @!P2 LDS.64 R160, [R107] ;  /* 0x000000006ba0a984 */ /* 0x000e620000000a00 */
[----:B0-----:R-:W-:-:S03]  /*1ebe0*/  I2FP.F32.S32 R167, R106 ;  /* 0x0000006a00a77245 */ /* 0x001fc60000201400 */
[----:B-1----:R-:W0:Y:S02]  /*1ebf0*/  SHFL.DOWN PT, R165, R160, 0x4, 0x1f ;  /* 0x08801f00a0a57f89 */ /* 0x002e2400000e0000 */
[C---:B0-----:R-:W-:Y:S01]  /*1ec00*/  FADD.FTZ R0, -R165.reuse, R160 ;  /* 0x000000a0a5007221 */ /* 0x041fe20000010100 */
[----:B------:R-:W-:-:S03]  /*1ec10*/  FMUL.FTZ R104, R165, R152 ;  /* 0x00000098a5687220 */ /* 0x000fc60000410000 */
[----:B------:R-:W-:Y:S01]  /*1ec20*/  FMUL.FTZ R0, R0, R0 ;  /* 0x0000000000007220 */ /* 0x000fe20000410000 */
[----:B------:R-:W-:Y:S01]  /*1ec30*/  FFMA.FTZ R162, R105, R160, R104 ;  /* 0x000000a069a27223 */ /* 0x000fe20000010068 */
[----:B------:R-:W-:Y:S02]  /*1ec40*/  I2FP.F32.S32 R104, R163 ;  /* 0x000000a300687245 */ /* 0x000fe40000201400 */
[----:B------:R-:W-:Y:S02]  /*1ec50*/  FMUL.FTZ R107, R0, R105 ;  /* 0x00000069006b7220 */ /* 0x000fe40000410000 */
[----:B------:R-:W0:Y:S01]  /*1ec60*/  MUFU.RCP R105, R104 ;  /* 0x0000006800697308 */ /* 0x000e220000001000 */
[----:B------:R-:W1:Y:S01]  /*1ec70*/  SHFL.DOWN PT, R0, R161, 0x4, 0x1f ;  /* 0x08801f00a1007f89 */ /* 0x000e6200000e0000 */
[----:B------:R-:W-:Y:S01]  /*1ec80*/  FMUL.FTZ R107, R107, R152 ;  /* 0x000000986b6b7220 */ /* 0x000fe20000410000 */
[----:B0-----:R-:W-:-:S05]  /*1ec90*/  FMUL.FTZ R165, R105, R162 ;  /* 0x000000a269a57220 */ /* 0x001fca0000410000 */
[----:B------:R-:W0:Y:S01]  /*1eca0*/  SHFL.DOWN PT, R152, R165, 0x2, 0x1f ;  /* 0x08401f00a5987f89 */ /* 0x000e2200000e0000 */
[----:B-1----:R-:W-:-:S04]  /*1ecb0*/  FADD.FTZ R0, R0, R161 ;  /* 0x000000a100007221 */ /* 0x002fc80000010000 */
[----:B------:R-:W-:Y:S01]  /*1ecc0*/  FFMA.FTZ R0, R105, R107, R0 ;  /* 0x0000006b69007223 */ /* 0x000fe20000010000 */
[----:B------:R-:W-:-:S05]  /*1ecd0*/  IADD3 R107, PT, PT, R163, R106, RZ ;  /* 0x0000006aa36b7210 */ /* 0x000fca0007ffe0ff */
[----:B------:R-:W-:Y:S01]  /*1ece0*/  SHFL.DOWN PT, R160, R107, 0x1, 0x1f ;  /* 0x08201f006ba07f89 */ /* 0x000fe200000e0000 */
[----:B0-----:R-:W-:Y:S01]  /*1ecf0*/  FADD.FTZ R105, R165, -R152 ;  /* 0x80000098a5697221 */ /* 0x001fe20000010000 */
[----:B------:R-:W-:-:S03]  /*1ed00*/  FMUL.FTZ R161, R152, R167 ;  /* 0x000000a798a17220 */ /* 0x000fc60000410000 */
[----:B------:R-:W-:Y:S01]  /*1ed10*/  FMUL.FTZ R105, R105, R105 ;  /* 0x0000006969697220 */ /* 0x000fe20000410000 */
[----:B------:R-:W-:-:S03]  /*1ed20*/  FFMA.FTZ R161, R104, R165, R161 ;  /* 0x000000a568a17223 */ /* 0x000fc600000100a1 */
[----:B------:R-:W-:Y:S01]  /*1ed30*/  FMUL.FTZ R152, R104, R105 ;  /* 0x0000006968987220 */ /* 0x000fe20000410000 */
[----:B------:R-:W-:Y:S01]  /*1ed40*/  I2FP.F32.S32 R104, R107 ;  /* 0x0000006b00687245 */ /* 0x000fe20000201400 */
[----:B------:R-:W0:Y:S02]  /*1ed50*/  SHFL.DOWN PT, R105, R0, 0x2, 0x1f ;  /* 0x08401f0000697f89 */ /* 0x000e2400000e0000 */
[----:B------:R-:W-:Y:S01]  /*1ed60*/  FMUL.FTZ R152, R152, R167 ;  /* 0x000000a798987220 */ /* 0x000fe20000410000 */
[----:B------:R-:W1:Y:S02]  /*1ed70*/  MUFU.RCP R106, R104 ;  /* 0x00000068006a7308 */ /* 0x000e640000001000 */
[----:B-1----:R-:W-:Y:S01]  /*1ed80*/  FMUL.FTZ R161, R106, R161 ;  /* 0x000000a16aa17220 */ /* 0x002fe20000410000 */
[----:B0-----:R-:W-:-:S04]  /*1ed90*/  FADD.FTZ R105, R0, R105 ;  /* 0x0000006900697221 */ /* 0x001fc80000010000 */
[----:B------:R-:W0:Y:S01]  /*1eda0*/  SHFL.DOWN PT, R162, R161, 0x1, 0x1f ;  /* 0x08201f00a1a27f89 */ /* 0x000e2200000e0000 */
[----:B------:R-:W-:Y:S01]  /*1edb0*/  FFMA.FTZ R105, R106, R152, R105 ;  /* 0x000000986a697223 */ /* 0x000fe20000010069 */
[----:B------:R-:W-:Y:S01]  /*1edc0*/  IMAD.IADD R152, R107, 0x1, R160 ;  /* 0x000000016b987824 */ /* 0x000fe200078e02a0 */
[----:B------:R-:W-:-:S03]  /*1edd0*/  I2FP.F32.S32 R160, R160 ;  /* 0x000000a000a07245 */ /* 0x000fc60000201400 */
[----:B------:R-:W1:Y:S01]  /*1ede0*/  SHFL.DOWN PT, R106, R105, 0x1, 0x1f ;  /* 0x08201f00696a7f89 */ /* 0x000e6200000e0000 */
[----:B------:R-:W-:-:S06]  /*1edf0*/  I2FP.F32.S32 R152, R152 ;  /* 0x0000009800987245 */ /* 0x000fcc0000201400 */
[----:B------:R-:W2:Y:S01]  /*1ee00*/  MUFU.RCP R152, R152 ;  /* 0x0000009800987308 */ /* 0x000ea20000001000 */
[----:B0-----:R-:W-:Y:S01]  /*1ee10*/  FADD.FTZ R0, R161, -R162 ;  /* 0x800000a2a1007221 */ /* 0x001fe20000010000 */
[----:B------:R-:W-:-:S03]  /*1ee20*/  FMUL.FTZ R163, R162, R160 ;  /* 0x000000a0a2a37220 */ /* 0x000fc60000410000 */
[----:B------:R-:W-:Y:S01]  /*1ee30*/  FMUL.FTZ R107, R0, R0 ;  /* 0x00000000006b7220 */ /* 0x000fe20000410000 */
[C---:B------:R-:W-:Y:S01]  /*1ee40*/  FFMA.FTZ R163, R104.reuse, R161, R163 ;  /* 0x000000a168a37223 */ /* 0x040fe200000100a3 */
[----:B------:R-:W0:Y:S02]  /*1ee50*/  LDC R0, c[0x0][0x448] ;  /* 0x00011200ff007b82 */ /* 0x000e240000000800 */
[----:B------:R-:W-:Y:S01]  /*1ee60*/  FMUL.FTZ R107, R104, R107 ;  /* 0x0000006b686b7220 */ /* 0x000fe20000410000 */
[----:B--2---:R-:W-:-:S03]  /*1ee70*/  FMUL.FTZ R163, R152, R163 ;  /* 0x000000a398a37220 */ /* 0x004fc60000410000 */
[----:B------:R-:W-:Y:S01]  /*1ee80*/  FMUL.FTZ R160, R107, R160 ;  /* 0x000000a06ba07220 */ /* 0x000fe20000410000 */
[----:B-1----:R-:W-:Y:S02]  /*1ee90*/  FADD.FTZ R107, R105, R106 ;  /* 0x0000006a696b7221 */ /* 0x002fe40000010000 */
[----:B------:R-:W1:Y:S01]  /*1eea0*/  SHFL.IDX PT, R163, R163, RZ, 0x1f ;  /* 0x00001fffa3a37589 */ /* 0x000e6200000e0000 */
[----:B------:R-:W2:Y:S01]  /*1eeb0*/  @!P1 LDC.64 R104, c[0x0][0x3c0] ;  /* 0x0000f000ff689b82 */ /* 0x000ea20000000a00 */
[----:B------:R-:W-:Y:S01]  /*1eec0*/  FFMA.FTZ R107, R152, R160, R107 ;  /* 0x000000a0986b7223 */ /* 0x000fe2000001006b */
[----:B------:R-:W-:-:S05]  /*1eed0*/  HADD2.F32 R160, -RZ, R16.H0_H0 ;  /* 0x20000010ffa07230 */ /* 0x000fca0000004100 */
[----:B------:R-:W0:Y:S01]  /*1eee0*/  SHFL.IDX PT, R107, R107, RZ, 0x1f ;  /* 0x00001fff6b6b7589 */ /* 0x000e2200000e0000 */
[C---:B-1----:R-:W-:Y:S01]  /*1eef0*/  FMUL.FTZ R106, R163.reuse, R163 ;  /* 0x000000a3a36a7220 */ /* 0x042fe20000410000 */
[----:B------:R-:W-:Y:S01]  /*1ef00*/  FSEL R152, R163, RZ, !P3 ;  /* 0x000000ffa3987208 */ /* 0x000fe20005800000 */
[----:B--2---:R-:W-:-:S03]  /*1ef10*/  @!P1 IMAD.WIDE R104, R149, 0x4, R104 ;  /* 0x0000000495689825 */ /* 0x004fc600078e0268 */
[----:B------:R-:W-:Y:S01]  /*1ef20*/  FSEL R161, R106, RZ, P3 ;  /* 0x000000ff6aa17208 */ /* 0x000fe20001800000 */
[----:B------:R-:W-:Y:S02]  /*1ef30*/  HADD2.F32 R106, -RZ, R44.H0_H0 ;  /* 0x2000002cff6a7230 */ /* 0x000fe40000004100 */
[C---:B------:R-:W-:Y:S01]  /*1ef40*/  FADD.FTZ R81, -R152.reuse, R81 ;  /* 0x0000005198517221 */ /* 0x040fe20000010100 */
[----:B0-----:R-:W-:Y:S01]  /*1ef50*/  FFMA.FTZ R0, R107, UR11, R0 ;  /* 0x0000000b6b007c23 */ /* 0x001fe20008010000 */
[----:B------:R-:W-:Y:S01]  /*1ef60*/  FADD.FTZ R107, -R152, R80 ;  /* 0x00000050986b7221 */ /* 0x000fe20000010100 */
[----:B------:R-:W-:Y:S01]  /*1ef70*/  HADD2.F32 R80, -RZ, R128.H0_H0 ;  /* 0x20000080ff507230 */ /* 0x000fe20000004100 */
[----:B------:R0:W-:Y:S01]  /*1ef80*/  @!P1 STG.E desc[UR8][R104.64], R163 ;  /* 0x000000a368009986 */ /* 0x0001e2000c101908 */
[----:B------:R-:W-:Y:S01]  /*1ef90*/  FADD.FTZ R0, R0, R161 ;  /* 0x000000a100007221 */ /* 0x000fe20000010000 */
[----:B------:R-:W-:Y:S02]  /*1efa0*/  HADD2.F32 R161, -RZ, R60.H0_H0 ;  /* 0x2000003cffa17230 */ /* 0x000fe40000004100 */
[C---:B------:R-:W-:Y:S01]  /*1efb0*/  FADD.FTZ R83, -R152.reuse, R83 ;  /* 0x0000005398537221 */ /* 0x040fe20000010100 */
[C---:B------:R-:W-:Y:S01]  /*1efc0*/  FADD.FTZ R101, -R152.reuse, R101 ;  /* 0x0000006598657221 */ /* 0x040fe20000010100 */
[C---:B------:R-:W-:Y:S01]  /*1efd0*/  FADD.FTZ R103, -R152.reuse, R103 ;  /* 0x0000006798677221 */ /* 0x040fe20000010100 */
[C---:B------:R-:W-:Y:S01]  /*1efe0*/  FADD.FTZ R87, -R152.reuse, R87 ;  /* 0x0000005798577221 */ /* 0x040fe20000010100 */
[----:B------:R-:W1:Y:S01]  /*1eff0*/  MUFU.RSQ R0, R0 ;  /* 0x0000000000007308 */ /* 0x000e620000001400 */
[C---:B------:R-:W-:Y:S01]  /*1f000*/  FADD.FTZ R75, -R152.reuse, R75 ;  /* 0x0000004b984b7221 */ /* 0x040fe20000010100 */
[C---:B------:R-:W-:Y:S01]  /*1f010*/  FADD.FTZ R73, -R152.reuse, R73 ;  /* 0x0000004998497221 */ /* 0x040fe20000010100 */
[C---:B------:R-:W-:Y:S01]  /*1f020*/  FADD.FTZ R77, -R152.reuse, R77 ;  /* 0x0000004d984d7221 */ /* 0x040fe20000010100 */
[----:B------:R-:W-:Y:S01]  /*1f030*/  FADD.FTZ R79, -R152, R79 ;  /* 0x0000004f984f7221 */ /* 0x000fe20000010100 */
[----:B0-----:R-:W-:-:S02]  /*1f040*/  HADD2.F32 R104, -RZ, R128.H1_H1 ;  /* 0x30000080ff687230 */ /* 0x001fc40000004100 */
        /* <DEDUP_REMOVED lines=12> */
[----:B------:R-:W-:-:S02]  /*1f110*/  HADD2.F32 R106, -RZ, R44.H1_H1 ;  /* 0x3000002cff6a7230 */ /* 0x000fc40000004100 */
[C---:B------:R-:W-:Y:S01]  /*1f120*/  FMUL.FTZ R103, R0.reuse, R103 ;  /* 0x0000006700677220 */ /* 0x040fe20000410000 */
[----:B------:R-:W-:Y:S02]  /*1f130*/  HADD2.F32 R160, -RZ, R16.H1_H1 ;  /* 0x30000010ffa07230 */ /* 0x000fe40000004100 */
[C---:B------:R-:W-:Y:S01]  /*1f140*/  FMUL.FTZ R77, R0.reuse, R77 ;  /* 0x0000004d004d7220 */ /* 0x040fe20000410000 */
[----:B------:R-:W-:Y:S02]  /*1f150*/  HADD2.F32 R107, -RZ, R60.H1_H1 ;  /* 0x3000003cff6b7230 */ /* 0x000fe40000004100 */
[----:B------:R-:W-:Y:S01]  /*1f160*/  FFMA.FTZ R105, R81, R104, R106 ;  /* 0x0000006851697223 */ /* 0x000fe2000001006a */
[----:B------:R-:W-:Y:S02]  /*1f170*/  HADD2.F32 R104, -RZ, R45.H0_H0 ;  /* 0x2000002dff687230 */ /* 0x000fe40000004100 */
[----:B------:R-:W-:Y:S01]  /*1f180*/  FMUL.FTZ R79, R0, R79 ;  /* 0x0000004f004f7220 */ /* 0x000fe20000410000 */
[----:B------:R-:W-:-:S02]  /*1f190*/  HADD2.F32 R106, -RZ, R17.H0_H0 ;  /* 0x20000011ff6a7230 */ /* 0x000fc40000004100 */
[----:B------:R-:W-:Y:S01]  /*1f1a0*/  FFMA.FTZ R165, R81, R160, R107 ;  /* 0x000000a051a57223 */ /* 0x000fe2000001006b */
[----:B------:R-:W-:Y:S01]  /*1f1b0*/  FADD.FTZ R81, -R152, R82 ;  /* 0x0000005298517221 */ /* 0x000fe20000010100 */
[----:B------:R-:W-:Y:S01]  /*1f1c0*/  HADD2.F32 R82, -RZ, R129.H0_H0 ;  /* 0x20000081ff527230 */ /* 0x000fe20000004100 */
[----:B------:R-:W-:Y:S01]  /*1f1d0*/  F2FP.F16.F32.PACK_AB R80, R105, R80 ;  /* 0x000000506950723e */ /* 0x000fe200000000ff */
[----:B------:R-:W-:Y:S02]  /*1f1e0*/  HADD2.F32 R107, -RZ, R61.H0_H0 ;  /* 0x2000003dff6b7230 */ /* 0x000fe40000004100 */
[C---:B------:R-:W-:Y:S01]  /*1f1f0*/  FMUL.FTZ R81, R0.reuse, R81 ;  /* 0x0000005100517220 */ /* 0x040fe20000410000 */
[----:B------:R-:W-:Y:S02]  /*1f200*/  HADD2.F32 R160, -RZ, R46.H1_H1 ;  /* 0x3000002effa07230 */ /* 0x000fe40000004100 */
[----:B------:R-:W-:Y:S01]  /*1f210*/  FMUL.FTZ R89, R0, R89 ;  /* 0x0000005900597220 */ /* 0x000fe20000410000 */
[----:B------:R-:W-:-:S02]  /*1f220*/  HADD2.F32 R161, -RZ, R63.H0_H0 ;  /* 0x2000003fffa17230 */ /* 0x000fc40000004100 */
[C---:B------:R-:W-:Y:S01]  /*1f230*/  FFMA.FTZ R104, R81.reuse, R82, R104 ;  /* 0x0000005251687223 */ /* 0x040fe20000010068 */
[----:B------:R-:W-:Y:S01]  /*1f240*/  FFMA.FTZ R166, R81, R106, R107 ;  /* 0x0000006a51a67223 */ /* 0x000fe2000001006b */
[----:B------:R-:W-:Y:S02]  /*1f250*/  HADD2.F32 R82, -RZ, R129.H1_H1 ;  /* 0x30000081ff527230 */ /* 0x000fe40000004100 */
[C---:B------:R-:W-:Y:S01]  /*1f260*/  FMUL.FTZ R91, R0.reuse, R91 ;  /* 0x0000005b005b7220 */ /* 0x040fe20000410000 */
[----:B------:R-:W-:Y:S02]  /*1f270*/  HADD2.F32 R106, -RZ, R45.H1_H1 ;  /* 0x3000002dff6a7230 */ /* 0x000fe40000004100 */
[C---:B------:R-:W-:Y:S01]  /*1f280*/  FMUL.FTZ R93, R0.reuse, R93 ;  /* 0x0000005d005d7220 */ /* 0x040fe20000410000 */
[----:B------:R-:W-:Y:S02]  /*1f290*/  HADD2.F32 R107, -RZ, R61.H1_H1 ;  /* 0x3000003dff6b7230 */ /* 0x000fe40000004100 */
[C---:B------:R-:W-:Y:S01]  /*1f2a0*/  FMUL.FTZ R95, R0.reuse, R95 ;  /* 0x0000005f005f7220 */ /* 0x040fe20000410000 */
[----:B------:R-:W-:Y:S01]  /*1f2b0*/  FMUL.FTZ R97, R0, R97 ;  /* 0x0000006100617220 */ /* 0x000fe20000410000 */
[----:B------:R-:W-:Y:S01]  /*1f2c0*/  FFMA.FTZ R81, R83, R82, R106 ;  /* 0x0000005253517223 */ /* 0x000fe2000001006a */
[----:B------:R-:W-:-:S02]  /*1f2d0*/  HADD2.F32 R82, -RZ, R17.H1_H1 ;  /* 0x30000011ff527230 */ /* 0x000fc40000004100 */
[----:B------:R-:W-:Y:S01]  /*1f2e0*/  FMUL.FTZ R99, R0, R99 ;  /* 0x0000006300637220 */ /* 0x000fe20000410000 */
[--C-:B------:R-:W-:Y:S01]  /*1f2f0*/  HADD2.F32 R106, -RZ, R130.reuse.H1_H1 ;  /* 0x30000082ff6a7230 */ /* 0x100fe20000004100 */
[----:B------:R-:W-:Y:S01]  /*1f300*/  F2FP.F16.F32.PACK_AB R81, R81, R104 ;  /* 0x000000685151723e */ /* 0x000fe200000000ff */
[----:B------:R-:W-:Y:S01]  /*1f310*/  FFMA.FTZ R167, R83, R82, R107 ;  /* 0x0000005253a77223 */ /* 0x000fe2000001006b */
[----:B------:R-:W-:Y:S01]  /*1f320*/  FADD.FTZ R83, -R152, R100 ;  /* 0x0000006498537221 */ /* 0x000fe20000010100 */
[----:B------:R-:W-:Y:S01]  /*1f330*/  HADD2.F32 R82, -RZ, R130.H0_H0 ;  /* 0x20000082ff527230 */ /* 0x000fe20000004100 */
[----:B------:R-:W0:Y:S01]  /*1f340*/  LDC.64 R104, c[0x0][0x428] ;  /* 0x00010a00ff687b82 */ /* 0x000e220000000a00 */
[----:B------:R-:W-:Y:S02]  /*1f350*/  HADD2.F32 R100, -RZ, R46.H0_H0 ;  /* 0x2000002eff647230 */ /* 0x000fe40000004100 */
[----:B------:R-:W-:Y:S01]  /*1f360*/  FMUL.FTZ R83, R0, R83 ;  /* 0x0000005300537220 */ /* 0x000fe20000410000 */
[----:B------:R-:W-:-:S03]  /*1f370*/  HADD2.F32 R107, -RZ, R62.H0_H0 ;  /* 0x2000003eff6b7230 */ /* 0x000fc60000004100 */
[----:B------:R-:W-:Y:S01]  /*1f380*/  FFMA.FTZ R82, R83, R82, R100 ;  /* 0x0000005253527223 */ /* 0x000fe20000010064 */
[----:B------:R-:W-:-:S05]  /*1f390*/  HADD2.F32 R100, -RZ, R18.H0_H0 ;  /* 0x20000012ff647230 */ /* 0x000fca0000004100 */
[----:B------:R-:W-:Y:S01]  /*1f3a0*/  FFMA.FTZ R100, R83, R100, R107 ;  /* 0x0000006453647223 */ /* 0x000fe2000001006b */
[----:B------:R-:W-:Y:S01]  /*1f3b0*/  FFMA.FTZ R107, R101, R106, R160 ;  /* 0x0000006a656b7223 */ /* 0x000fe200000100a0 */
[----:B------:R-:W-:Y:S02]  /*1f3c0*/  HADD2.F32 R106, -RZ, R18.H1_H1 ;  /* 0x30000012ff6a7230 */ /* 0x000fe40000004100 */
[----:B------:R-:W-:Y:S02]  /*1f3d0*/  HADD2.F32 R83, -RZ, R62.H1_H1 ;  /* 0x3000003eff537230 */ /* 0x000fe40000004100 */
[----:B------:R-:W-:Y:S01]  /*1f3e0*/  HADD2.F32 R160, -RZ, R47.H1_H1 ;  /* 0x3000002fffa07230 */ /* 0x000fe20000004100 */
[----:B------:R-:W-:Y:S02]  /*1f3f0*/  F2FP.F16.F32.PACK_AB R82, R107, R82 ;  /* 0x000000526b52723e */ /* 0x000fe400000000ff */
[----:B------:R-:W-:Y:S01]  /*1f400*/  FFMA.FTZ R101, R101, R106, R83 ;  /* 0x0000006a65657223 */ /* 0x000fe20000010053 */
[----:B------:R-:W-:Y:S01]  /*1f410*/  FADD.FTZ R83, -R152, R102 ;  /* 0x0000006698537221 */ /* 0x000fe20000010100 */
[----:B------:R-:W-:-:S02]  /*1f420*/  HADD2.F32 R102, -RZ, R131.H0_H0 ;  /* 0x20000083ff667230 */ /* 0x000fc40000004100 */
[----:B------:R-:W-:Y:S02]  /*1f430*/  HADD2.F32 R106, -RZ, R47.H0_H0 ;  /* 0x2000002fff6a7230 */ /* 0x000fe40000004100 */
[----:B------:R-:W-:Y:S01]  /*1f440*/  FMUL.FTZ R83, R0, R83 ;  /* 0x0000005300537220 */ /* 0x000fe20000410000 */
[----:B0-----:R-:W-:-:S04]  /*1f450*/  IMAD.WIDE.U32 R162, R153, 0x10, R104 ;  /* 0x0000001099a27825 */ /* 0x001fc800078e0068 */
[----:B------:R-:W-:Y:S01]  /*1f460*/  FFMA.FTZ R102, R83, R102, R106 ;  /* 0x0000006653667223 */ /* 0x000fe2000001006a */
[----:B------:R-:W-:-:S05]  /*1f470*/  HADD2.F32 R106, -RZ, R19.H0_H0 ;  /* 0x20000013ff6a7230 */ /* 0x000fca0000004100 */
[----:B------:R-:W-:Y:S01]  /*1f480*/  FFMA.FTZ R168, R83, R106, R161 ;  /* 0x0000006a53a87223 */ /* 0x000fe200000100a1 */
[----:B------:R-:W-:Y:S02]  /*1f490*/  HADD2.F32 R106, -RZ, R131.H1_H1 ;  /* 0x30000083ff6a7230 */ /* 0x000fe40000004100 */
[----:B------:R-:W-:-:S03]  /*1f4a0*/  HADD2.F32 R161, -RZ, R63.H1_H1 ;  /* 0x3000003fffa17230 */ /* 0x000fc60000004100 */
[----:B------:R-:W-:Y:S01]  /*1f4b0*/  FFMA.FTZ R83, R103, R106, R160 ;  /* 0x0000006a67537223 */ /* 0x000fe200000100a0 */
[----:B------:R-:W-:-:S04]  /*1f4c0*/  HADD2.F32 R106, -RZ, R19.H1_H1 ;  /* 0x30000013ff6a7230 */ /* 0x000fc80000004100 */
[----:B------:R-:W-:Y:S01]  /*1f4d0*/  F2FP.F16.F32.PACK_AB R83, R83, R102 ;  /* 0x000000665353723e */ /* 0x000fe200000000ff */
[----:B------:R-:W-:Y:S01]  /*1f4e0*/  FFMA.FTZ R103, R103, R106, R161 ;  /* 0x0000006a67677223 */ /* 0x000fe200000100a1 */
[----:B------:R-:W-:Y:S01]  /*1f4f0*/  F2FP.F16.F32.PACK_AB R102, R101, R100 ;  /* 0x000000646566723e */ /* 0x000fe200000000ff */
[----:B------:R-:W0:Y:S01]  /*1f500*/  @!P1 LDC.64 R160, c[0x0][0x3c8] ;  /* 0x0000f200ffa09b82 */ /* 0x000e220000000a00 */
[----:B------:R-:W-:Y:S01]  /*1f510*/  F2FP.F16.F32.PACK_AB R100, R165, R164 ;  /* 0x000000a4a564723e */ /* 0x000fe200000000ff */
[----:B------:R-:W-:Y:S01]  /*1f520*/  FADD.FTZ R165, -R152, R74 ;  /* 0x0000004a98a57221 */ /* 0x000fe20000010100 */
[----:B------:R-:W-:Y:S01]  /*1f530*/  F2FP.F16.F32.PACK_AB R103, R103, R168 ;  /* 0x000000a86767723e */ /* 0x000fe200000000ff */
[----:B------:R-:W-:Y:S01]  /*1f540*/  HADD2.F32 R74, -RZ, R40.H0_H0 ;  /* 0x20000028ff4a7230 */ /* 0x000fe20000004100 */
[----:B------:R-:W-:Y:S01]  /*1f550*/  F2FP.F16.F32.PACK_AB R101, R167, R166 ;  /* 0x000000a6a765723e */ /* 0x000fe200000000ff */
[----:B------:R-:W-:Y:S02]  /*1f560*/  FMUL.FTZ R165, R0, R165 ;  /* 0x000000a500a57220 */ /* 0x000fe40000410000 */
[----:B------:R-:W1:Y:S01]  /*1f570*/  LDC.64 R106, c[0x0][0x430] ;  /* 0x00010c00ff6a7b82 */ /* 0x000e620000000a00 */
[----:B0-----:R-:W-:-:S05]  /*1f580*/  @!P1 IMAD.WIDE R160, R149, 0x4, R160 ;  /* 0x0000000495a09825 */ /* 0x001fca00078e02a0 */
[----:B------:R1:W-:Y:S04]  /*1f590*/  @!P1 STG.E desc[UR8][R160.64], R0 ;  /* 0x00000000a0009986 */ /* 0x0003e8000c101908 */
[----:B------:R0:W-:Y:S01]  /*1f5a0*/  STG.E.128 desc[UR8][R162.64], R80 ;  /* 0x00000050a2007986 */ /* 0x0001e2000c101d08 */
[----:B-1----:R-:W-:-:S04]  /*1f5b0*/  IMAD.WIDE.U32 R160, R153, 0x10, R106 ;  /* 0x0000001099a07825 */ /* 0x002fc800078e006a */
[----:B------:R-:W-:Y:S01]  /*1f5c0*/  FADD.FTZ R153, -R152, R72 ;  /* 0x0000004898997221 */ /* 0x000fe20000010100 */
[----:B------:R-:W-:-:S03]  /*1f5d0*/  HADD2.F32 R72, -RZ, R4.H0_H0 ;  /* 0x20000004ff487230 */ /* 0x000fc60000004100 */
[----:B------:R-:W-:Y:S01]  /*1f5e0*/  FMUL.FTZ R153, R0, R153 ;  /* 0x0000009900997220 */ /* 0x000fe20000410000 */
[----:B------:R1:W-:Y:S03]  /*1f5f0*/  STG.E.128 desc[UR8][R160.64], R100 ;  /* 0x00000064a0007986 */ /* 0x0003e6000c101d08 */
[----:B------:R-:W-:Y:S01]  /*1f600*/  FFMA.FTZ R72, R153, R72, R74 ;  /* 0x0000004899487223 */ /* 0x000fe2000001004a */
[----:B0-----:R-:W-:Y:S02]  /*1f610*/  HADD2.F32 R80, -RZ, R5.H0_H0 ;  /* 0x20000005ff507230 */ /* 0x001fe40000004100 */
[----:B------:R-:W-:Y:S01]  /*1f620*/  FADD.FTZ R81, -R152, R84 ;  /* 0x0000005498517221 */ /* 0x000fe20000010100 */
[----:B------:R-:W-:Y:S02]  /*1f630*/  HADD2.F32 R82, -RZ, R41.H0_H0 ;  /* 0x20000029ff527230 */ /* 0x000fe40000004100 */
[----:B------:R-:W-:-:S02]  /*1f640*/  HADD2.F32 R74, -RZ, R6.H1_H1 ;  /* 0x30000006ff4a7230 */ /* 0x000fc40000004100 */
[----:B------:R-:W-:Y:S02]  /*1f650*/  HADD2.F32 R84, -RZ, R7.H0_H0 ;  /* 0x20000007ff547230 */ /* 0x000fe40000004100 */
[----:B------:R-:W-:Y:S01]  /*1f660*/  FFMA.FTZ R82, R165, R80, R82 ;  /* 0x00000050a5527223 */ /* 0x000fe20000010052 */
[--C-:B------:R-:W-:Y:S02]  /*1f670*/  HADD2.F32 R80, -RZ, R42.reuse.H1_H1 ;  /* 0x3000002aff507230 */ /* 0x100fe40000004100 */
[----:B------:R-:W-:Y:S02]  /*1f680*/  HADD2.F32 R83, -RZ, R42.H0_H0 ;  /* 0x2000002aff537230 */ /* 0x000fe40000004100 */
[----:B------:R-:W-:Y:S02]  /*1f690*/  HADD2.F32 R162, -RZ, R26.H1_H1 ;  /* 0x3000001affa27230 */ /* 0x000fe40000004100 */
[C---:B-1----:R-:W-:Y:S01]  /*1f6a0*/  FADD.FTZ R101, -R152.reuse, R85 ;  /* 0x0000005598657221 */ /* 0x042fe20000010100 */
[----:B------:R-:W-:Y:S01]  /*1f6b0*/  FADD.FTZ R103, -R152, R86 ;  /* 0x0000005698677221 */ /* 0x000fe20000010100 */
[----:B------:R-:W-:-:S02]  /*1f6c0*/  HADD2.F32 R86, -RZ, R43.H0_H0 ;  /* 0x2000002bff567230 */ /* 0x000fc40000004100 */
[C---:B------:R-:W-:Y:S01]  /*1f6d0*/  FMUL.FTZ R100, R0.reuse, R81 ;  /* 0x0000005100647220 */ /* 0x040fe20000410000 */
[C---:B------:R-:W-:Y:S01]  /*1f6e0*/  FMUL.FTZ R101, R0.reuse, R101 ;  /* 0x0000006500657220 */ /* 0x040fe20000410000 */
[C---:B------:R-:W-:Y:S01]  /*1f6f0*/  FMUL.FTZ R103, R0.reuse, R103 ;  /* 0x0000006700677220 */ /* 0x040fe20000410000 */
[----:B------:R-:W-:Y:S02]  /*1f700*/  HADD2.F32 R81, -RZ, R6.H0_H0 ;  /* 0x20000006ff517230 */ /* 0x000fe40000004100 */
[C---:B------:R-:W-:Y:S01]  /*1f710*/  FMUL.FTZ R161, R0.reuse, R87 ;  /* 0x0000005700a17220 */ /* 0x040fe20000410000 */
[----:B------:R-:W-:Y:S01]  /*1f720*/  FFMA.FTZ R102, R101, R74, R80 ;  /* 0x0000004a65667223 */ /* 0x000fe20000010050 */
[----:B------:R-:W-:Y:S01]  /*1f730*/  FFMA.FTZ R160, R103, R84, R86 ;  /* 0x0000005467a07223 */ /* 0x000fe20000010056 */
[----:B------:R-:W-:Y:S02]  /*1f740*/  HADD2.F32 R74, -RZ, R7.H1_H1 ;  /* 0x30000007ff4a7230 */ /* 0x000fe40000004100 */
[----:B------:R-:W-:Y:S01]  /*1f750*/  FMUL.FTZ R87, R0, R75 ;  /* 0x0000004b00577220 */ /* 0x000fe20000410000 */
[----:B------:R-:W-:-:S02]  /*1f760*/  HADD2.F32 R80, -RZ, R43.H1_H1 ;  /* 0x3000002bff507230 */ /* 0x000fc40000004100 */
[----:B------:R-:W-:Y:S01]  /*1f770*/  FFMA.FTZ R85, R100, R81, R83 ;  /* 0x0000005164557223 */ /* 0x000fe20000010053 */
[----:B------:R-:W-:Y:S02]  /*1f780*/  HADD2.F32 R84, -RZ, R5.H1_H1 ;  /* 0x30000005ff547230 */ /* 0x000fe40000004100 */
[----:B------:R-:W-:Y:S01]  /*1f790*/  FMUL.FTZ R81, R0, R73 ;  /* 0x0000004900517220 */ /* 0x000fe20000410000 */
[----:B------:R-:W-:Y:S02]  /*1f7a0*/  HADD2.F32 R86, -RZ, R41.H1_H1 ;  /* 0x30000029ff567230 */ /* 0x000fe40000004100 */
[----:B------:R-:W-:Y:S01]  /*1f7b0*/  FFMA.FTZ R163, R161, R74, R80 ;  /* 0x0000004aa1a37223 */ /* 0x000fe20000010050 */
[----:B------:R-:W-:Y:S02]  /*1f7c0*/  HADD2.F32 R74, -RZ, R4.H1_H1 ;  /* 0x30000004ff4a7230 */ /* 0x000fe40000004100 */
[----:B------:R-:W-:Y:S02]  /*1f7d0*/  HADD2.F32 R80, -RZ, R40.H1_H1 ;  /* 0x30000028ff507230 */ /* 0x000fe40000004100 */
[----:B------:R-:W-:Y:S01]  /*1f7e0*/  FFMA.FTZ R73, R87, R84, R86 ;  /* 0x0000005457497223 */ /* 0x000fe20000010056 */
[----:B------:R-:W-:Y:S01]  /*1f7f0*/  HADD2.F32 R86, -RZ, R56.H1_H1 ;  /* 0x30000038ff567230 */ /* 0x000fe20000004100 */
[----:B------:R-:W-:Y:S01]  /*1f800*/  F2FP.F16.F32.PACK_AB R75, R163, R160 ;  /* 0x000000a0a34b723e */ /* 0x000fe200000000ff */
[----:B------:R-:W-:-:S02]  /*1f810*/  HADD2.F32 R160, -RZ, R38.H1_H1 ;  /* 0x30000026ffa07230 */ /* 0x000fc40000004100 */
[----:B------:R-:W-:Y:S01]  /*1f820*/  FFMA.FTZ R83, R81, R74, R80 ;  /* 0x0000004a51537223 */ /* 0x000fe20000010050 */
[----:B------:R-:W-:Y:S01]  /*1f830*/  F2FP.F16.F32.PACK_AB R73, R73, R82 ;  /* 0x000000524949723e */ /* 0x000fe200000000ff */
[----:B------:R-:W-:Y:S01]  /*1f840*/  HADD2.F32 R80, -RZ, R20.H0_H0 ;  /* 0x20000014ff507230 */ /* 0x000fe20000004100 */
[----:B------:R-:W-:Y:S01]  /*1f850*/  F2FP.F16.F32.PACK_AB R74, R102, R85 ;  /* 0x00000055664a723e */ /* 0x000fe200000000ff */
[----:B------:R-:W-:Y:S01]  /*1f860*/  HADD2.F32 R82, -RZ, R56.H0_H0 ;  /* 0x20000038ff527230 */ /* 0x000fe20000004100 */
[----:B------:R-:W-:Y:S01]  /*1f870*/  F2FP.F16.F32.PACK_AB R72, R83, R72 ;  /* 0x000000485348723e */ /* 0x000fe200000000ff */
[----:B------:R-:W-:-:S04]  /*1f880*/  IMAD.WIDE.U32 R84, R151, 0x10, R104 ;  /* 0x0000001097547825 */ /* 0x000fc800078e0068 */
[----:B------:R-:W-:Y:S01]  /*1f890*/  FFMA.FTZ R80, R153, R80, R82 ;  /* 0x0000005099507223 */ /* 0x000fe20000010052 */
[----:B------:R-:W-:Y:S01]  /*1f8a0*/  HADD2.F32 R82, -RZ, R20.H1_H1 ;  /* 0x30000014ff527230 */ /* 0x000fe20000004100 */
[----:B------:R0:W-:Y:S01]  /*1f8b0*/  STG.E.128 desc[UR8][R84.64], R72 ;  /* 0x0000004854007986 */ /* 0x0001e2000c101d08 */
[----:B------:R-:W-:Y:S02]  /*1f8c0*/  HADD2.F32 R83, -RZ, R58.H0_H0 ;  /* 0x2000003aff537230 */ /* 0x000fe40000004100 */
[----:B------:R-:W-:Y:S02]  /*1f8d0*/  HADD2.F32 R102, -RZ, R24.H1_H1 ;  /* 0x30000018ff667230 */ /* 0x000fe40000004100 */
[----:B------:R-:W-:Y:S01]  /*1f8e0*/  FFMA.FTZ R81, R81, R82, R86 ;  /* 0x0000005251517223 */ /* 0x000fe20000010056 */
[----:B------:R-:W-:Y:S02]  /*1f8f0*/  HADD2.F32 R82, -RZ, R21.H0_H0 ;  /* 0x20000015ff527230 */ /* 0x000fe40000004100 */
[----:B------:R-:W-:-:S02]  /*1f900*/  HADD2.F32 R86, -RZ, R57.H0_H0 ;  /* 0x20000039ff567230 */ /* 0x000fc40000004100 */
[----:B------:R-:W-:Y:S02]  /*1f910*/  HADD2.F32 R153, -RZ, R55.H0_H0 ;  /* 0x20000037ff997230 */ /* 0x000fe40000004100 */
[----:B------:R-:W-:Y:S02]  /*1f920*/  HADD2.F32 R163, -RZ, R48.H1_H1 ;  /* 0x30000030ffa37230 */ /* 0x000fe40000004100 */
[----:B------:R-:W-:Y:S01]  /*1f930*/  FFMA.FTZ R82, R165, R82, R86 ;  /* 0x00000052a5527223 */ /* 0x000fe20000010056 */
[----:B------:R-:W-:Y:S02]  /*1f940*/  HADD2.F32 R86, -RZ, R21.H1_H1 ;  /* 0x30000015ff567230 */ /* 0x000fe40000004100 */
[----:B------:R-:W-:Y:S02]  /*1f950*/  HADD2.F32 R165, -RZ, R49.H0_H0 ;  /* 0x20000031ffa57230 */ /* 0x000fe40000004100 */
[----:B0-----:R-:W-:Y:S02]  /*1f960*/  HADD2.F32 R72, -RZ, R57.H1_H1 ;  /* 0x30000039ff487230 */ /* 0x001fe40000004100 */
[----:B------:R-:W-:Y:S01]  /*1f970*/  FADD.FTZ R85, -R152, R76 ;  /* 0x0000004c98557221 */ /* 0x000fe20000010100 */
[----:B------:R-:W-:-:S02]  /*1f980*/  HADD2.F32 R75, -RZ, R22.H0_H0 ;  /* 0x20000016ff4b7230 */ /* 0x000fc40000004100 */
[----:B------:R-:W-:Y:S02]  /*1f990*/  HADD2.F32 R84, -RZ, R58.H1_H1 ;  /* 0x3000003aff547230 */ /* 0x000fe40000004100 */
[----:B------:R-:W-:Y:S01]  /*1f9a0*/  FFMA.FTZ R73, R87, R86, R72 ;  /* 0x0000005657497223 */ /* 0x000fe20000010048 */
[----:B------:R-:W-:Y:S02]  /*1f9b0*/  HADD2.F32 R72, -RZ, R22.H1_H1 ;  /* 0x30000016ff487230 */ /* 0x000fe40000004100 */
[----:B------:R-:W-:Y:S01]  /*1f9c0*/  FFMA.FTZ R74, R100, R75, R83 ;  /* 0x0000004b644a7223 */ /* 0x000fe20000010053 */
[----:B------:R-:W-:Y:S02]  /*1f9d0*/  HADD2.F32 R86, -RZ, R59.H1_H1 ;  /* 0x3000003bff567230 */ /* 0x000fe40000004100 */
[----:B------:R-:W-:Y:S01]  /*1f9e0*/  FMUL.FTZ R85, R0, R85 ;  /* 0x0000005500557220 */ /* 0x000fe20000410000 */
[----:B------:R-:W-:Y:S02]  /*1f9f0*/  HADD2.F32 R76, -RZ, R8.H0_H0 ;  /* 0x20000008ff4c7230 */ /* 0x000fe40000004100 */
[----:B------:R-:W-:Y:S01]  /*1fa00*/  FFMA.FTZ R83, R101, R72, R84 ;  /* 0x0000004865537223 */ /* 0x000fe20000010054 */
[----:B------:R-:W-:Y:S01]  /*1fa10*/  HADD2.F32 R72, -RZ, R23.H0_H0 ;  /* 0x20000017ff487230 */ /* 0x000fe20000004100 */
[----:B------:R-:W-:Y:S01]  /*1fa20*/  F2FP.F16.F32.PACK_AB R73, R73, R82 ;  /* 0x000000524949723e */ /* 0x000fe200000000ff */
[----:B------:R-:W-:-:S02]  /*1fa30*/  HADD2.F32 R84, -RZ, R59.H0_H0 ;  /* 0x2000003bff547230 */ /* 0x000fc40000004100 */
[----:B------:R-:W-:Y:S01]  /*1fa40*/  HADD2.F32 R87, -RZ, R52.H0_H0 ;  /* 0x20000034ff577230 */ /* 0x000fe20000004100 */
[----:B------:R-:W-:Y:S01]  /*1fa50*/  F2FP.F16.F32.PACK_AB R74, R83, R74 ;  /* 0x0000004a534a723e */ /* 0x000fe200000000ff */
[--C-:B------:R-:W-:Y:S02]  /*1fa60*/  HADD2.F32 R100, -RZ, R36.reuse.H1_H1 ;  /* 0x30000024ff647230 */ /* 0x100fe40000004100 */
[----:B------:R-:W-:Y:S01]  /*1fa70*/  FFMA.FTZ R72, R103, R72, R84 ;  /* 0x0000004867487223 */ /* 0x000fe20000010054 */
[----:B------:R-:W-:Y:S02]  /*1fa80*/  HADD2.F32 R84, -RZ, R23.H1_H1 ;  /* 0x30000017ff547230 */ /* 0x000fe40000004100 */
[----:B------:R-:W-:Y:S02]  /*1fa90*/  HADD2.F32 R101, -RZ, R37.H0_H0 ;  /* 0x20000025ff657230 */ /* 0x000fe40000004100 */
[----:B------:R-:W-:Y:S02]  /*1faa0*/  HADD2.F32 R103, -RZ, R25.H0_H0 ;  /* 0x20000019ff677230 */ /* 0x000fe40000004100 */
[----:B------:R-:W-:Y:S01]  /*1fab0*/  FFMA.FTZ R75, R161, R84, R86 ;  /* 0x00000054a14b7223 */ /* 0x000fe20000010056 */
[----:B------:R-:W-:-:S02]  /*1fac0*/  HADD2.F32 R84, -RZ, R36.H0_H0 ;  /* 0x20000024ff547230 */ /* 0x000fc40000004100 */
[----:B------:R-:W-:Y:S02]  /*1fad0*/  HADD2.F32 R86, -RZ, R24.H0_H0 ;  /* 0x20000018ff567230 */ /* 0x000fe40000004100 */
[----:B------:R-:W-:Y:S02]  /*1fae0*/  HADD2.F32 R161, -RZ, R55.H1_H1 ;  /* 0x30000037ffa17230 */ /* 0x000fe40000004100 */
[----:B------:R-:W-:Y:S01]  /*1faf0*/  FFMA.FTZ R76, R85, R76, R84 ;  /* 0x0000004c554c7223 */ /* 0x000fe20000010054 */
[----:B------:R-:W-:Y:S01]  /*1fb00*/  F2FP.F16.F32.PACK_AB R75, R75, R72 ;  /* 0x000000484b4b723e */ /* 0x000fe200000000ff */
[----:B------:R-:W-:Y:S01]  /*1fb10*/  FFMA.FTZ R84, R85, R86, R87 ;  /* 0x0000005655547223 */ /* 0x000fe20000010057 */
[----:B------:R-:W-:Y:S02]  /*1fb20*/  HADD2.F32 R86, -RZ, R8.H1_H1 ;  /* 0x30000008ff567230 */ /* 0x000fe40000004100 */
[----:B------:R-:W-:Y:S02]  /*1fb30*/  HADD2.F32 R85, -RZ, R52.H1_H1 ;  /* 0x30000034ff557230 */ /* 0x000fe40000004100 */
[----:B------:R-:W-:-:S02]  /*1fb40*/  HADD2.F32 R72, -RZ, R13.H1_H1 ;  /* 0x3000000dff487230 */ /* 0x000fc40000004100 */
[C---:B------:R-:W-:Y:S01]  /*1fb50*/  FFMA.FTZ R87, R77.reuse, R86, R100 ;  /* 0x000000564d577223 */ /* 0x040fe20000010064 */
[----:B------:R-:W-:Y:S02]  /*1fb60*/  HADD2.F32 R100, -RZ, R9.H1_H1 ;  /* 0x30000009ff647230 */ /* 0x000fe40000004100 */
[----:B------:R-:W-:Y:S01]  /*1fb70*/  FFMA.FTZ R85, R77, R102, R85 ;  /* 0x000000664d557223 */ /* 0x000fe20000010055 */
[----:B------:R-:W-:Y:S01]  /*1fb80*/  FADD.FTZ R77, -R152, R78 ;  /* 0x0000004e984d7221 */ /* 0x000fe20000010100 */
[----:B------:R-:W-:Y:S01]  /*1fb90*/  HADD2.F32 R78, -RZ, R53.H0_H0 ;  /* 0x20000035ff4e7230 */ /* 0x000fe20000004100 */
[----:B------:R-:W-:Y:S01]  /*1fba0*/  F2FP.F16.F32.PACK_AB R76, R87, R76 ;  /* 0x0000004c574c723e */ /* 0x000fe200000000ff */
[----:B------:R-:W-:Y:S02]  /*1fbb0*/  HADD2.F32 R102, -RZ, R25.H1_H1 ;  /* 0x30000019ff667230 */ /* 0x000fe40000004100 */
[----:B------:R-:W-:Y:S01]  /*1fbc0*/  FMUL.FTZ R86, R0, R77 ;  /* 0x0000004d00567220 */ /* 0x000fe20000410000 */
[----:B------:R-:W-:-:S02]  /*1fbd0*/  HADD2.F32 R77, -RZ, R9.H0_H0 ;  /* 0x20000009ff4d7230 */ /* 0x000fc40000004100 */
[----:B------:R-:W-:-:S03]  /*1fbe0*/  HADD2.F32 R83, -RZ, R50.H0_H0 ;  /* 0x20000032ff537230 */ /* 0x000fc60000004100 */
[C---:B------:R-:W-:Y:S01]  /*1fbf0*/  FFMA.FTZ R77, R86.reuse, R77, R101 ;  /* 0x0000004d564d7223 */ /* 0x040fe20000010065 */
[----:B------:R-:W-:Y:S01]  /*1fc00*/  FFMA.FTZ R86, R86, R103, R78 ;  /* 0x0000006756567223 */ /* 0x000fe2000001004e */
[----:B------:R-:W-:Y:S02]  /*1fc10*/  HADD2.F32 R78, -RZ, R37.H1_H1 ;  /* 0x30000025ff4e7230 */ /* 0x000fe40000004100 */
[----:B------:R-:W-:Y:S02]  /*1fc20*/  HADD2.F32 R101, -RZ, R53.H1_H1 ;  /* 0x30000035ff657230 */ /* 0x000fe40000004100 */
[----:B------:R-:W-:Y:S02]  /*1fc30*/  HADD2.F32 R103, -RZ, R54.H0_H0 ;  /* 0x20000036ff677230 */ /* 0x000fe40000004100 */
[C---:B------:R-:W-:Y:S01]  /*1fc40*/  FFMA.FTZ R100, R79.reuse, R100, R78 ;  /* 0x000000644f647223 */ /* 0x040fe2000001004e */
[----:B------:R-:W-:Y:S02]  /*1fc50*/  HADD2.F32 R78, -RZ, R10.H0_H0 ;  /* 0x2000000aff4e7230 */ /* 0x000fe40000004100 */
[----:B------:R-:W-:Y:S01]  /*1fc60*/  FFMA.FTZ R101, R79, R102, R101 ;  /* 0x000000664f657223 */ /* 0x000fe20000010065 */
[----:B------:R-:W-:Y:S01]  /*1fc70*/  FADD.FTZ R79, -R152, R88 ;  /* 0x00000058984f7221 */ /* 0x000fe20000010100 */
[----:B------:R-:W-:Y:S01]  /*1fc80*/  HADD2.F32 R88, -RZ, R38.H0_H0 ;  /* 0x20000026ff587230 */ /* 0x000fe20000004100 */
[----:B------:R-:W-:Y:S01]  /*1fc90*/  F2FP.F16.F32.PACK_AB R77, R100, R77 ;  /* 0x0000004d644d723e */ /* 0x000fe200000000ff */
[----:B------:R-:W-:-:S02]  /*1fca0*/  HADD2.F32 R102, -RZ, R26.H0_H0 ;  /* 0x2000001aff667230 */ /* 0x000fc40000004100 */
[----:B------:R-:W-:-:S04]  /*1fcb0*/  FMUL.FTZ R79, R0, R79 ;  /* 0x0000004f004f7220 */ /* 0x000fc80000410000 */
[C---:B------:R-:W-:Y:S01]  /*1fcc0*/  FFMA.FTZ R78, R79.reuse, R78, R88 ;  /* 0x0000004e4f4e7223 */ /* 0x040fe20000010058 */
[----:B------:R-:W-:Y:S01]  /*1fcd0*/  FFMA.FTZ R88, R79, R102, R103 ;  /* 0x000000664f587223 */ /* 0x000fe20000010067 */
[----:B------:R-:W-:Y:S02]  /*1fce0*/  HADD2.F32 R102, -RZ, R10.H1_H1 ;  /* 0x3000000aff667230 */ /* 0x000fe40000004100 */
[----:B------:R-:W-:-:S03]  /*1fcf0*/  HADD2.F32 R79, -RZ, R54.H1_H1 ;  /* 0x30000036ff4f7230 */ /* 0x000fc60000004100 */
[C---:B------:R-:W-:Y:S01]  /*1fd00*/  FFMA.FTZ R103, R89.reuse, R102, R160 ;  /* 0x0000006659677223 */ /* 0x040fe200000100a0 */
[----:B------:R-:W-:Y:S02]  /*1fd10*/  HADD2.F32 R102, -RZ, R39.H0_H0 ;  /* 0x20000027ff667230 */ /* 0x000fe40000004100 */
[----:B------:R-:W-:Y:S01]  /*1fd20*/  FFMA.FTZ R89, R89, R162, R79 ;  /* 0x000000a259597223 */ /* 0x000fe2000001004f */
[----:B------:R-:W-:Y:S01]  /*1fd30*/  FADD.FTZ R79, -R152, R90 ;  /* 0x0000005a984f7221 */ /* 0x000fe20000010100 */
[----:B------:R-:W-:Y:S01]  /*1fd40*/  HADD2.F32 R90, -RZ, R11.H0_H0 ;  /* 0x2000000bff5a7230 */ /* 0x000fe20000004100 */
[----:B------:R-:W-:Y:S01]  /*1fd50*/  F2FP.F16.F32.PACK_AB R78, R103, R78 ;  /* 0x0000004e674e723e */ /* 0x000fe200000000ff */
[--C-:B------:R-:W-:Y:S02]  /*1fd60*/  HADD2.F32 R160, -RZ, R27.reuse.H0_H0 ;  /* 0x2000001bffa07230 */ /* 0x100fe40000004100 */
[----:B------:R-:W-:Y:S01]  /*1fd70*/  FMUL.FTZ R79, R0, R79 ;  /* 0x0000004f004f7220 */ /* 0x000fe20000410000 */
[----:B------:R-:W-:Y:S01]  /*1fd80*/  HADD2.F32 R162, -RZ, R27.H1_H1 ;  /* 0x3000001bffa27230 */ /* 0x000fe20000004100 */
[----:B------:R-:W-:-:S02]  /*1fd90*/  F2FP.F16.F32.PACK_AB R82, R89, R88 ;  /* 0x000000585952723e */ /* 0x000fc400000000ff */
[C---:B------:R-:W-:Y:S01]  /*1fda0*/  FFMA.FTZ R90, R79.reuse, R90, R102 ;  /* 0x0000005a4f5a7223 */ /* 0x040fe20000010066 */
[----:B------:R-:W-:Y:S01]  /*1fdb0*/  FFMA.FTZ R153, R79, R160, R153 ;  /* 0x000000a04f997223 */ /* 0x000fe20000010099 */
[----:B------:R-:W-:Y:S02]  /*1fdc0*/  HADD2.F32 R102, -RZ, R11.H1_H1 ;  /* 0x3000000bff667230 */ /* 0x000fe40000004100 */
[----:B------:R-:W-:Y:S01]  /*1fdd0*/  FFMA.FTZ R162, R91, R162, R161 ;  /* 0x000000a25ba27223 */ /* 0x000fe200000100a1 */
[----:B------:R-:W-:Y:S02]  /*1fde0*/  HADD2.F32 R160, -RZ, R39.H1_H1 ;  /* 0x30000027ffa07230 */ /* 0x000fe40000004100 */
[----:B------:R-:W-:-:S03]  /*1fdf0*/  HADD2.F32 R161, -RZ, R48.H0_H0 ;  /* 0x20000030ffa17230 */ /* 0x000fc60000004100 */
[----:B------:R-:W-:Y:S01]  /*1fe00*/  FFMA.FTZ R79, R91, R102, R160 ;  /* 0x000000665b4f7223 */ /* 0x000fe200000100a0 */
[----:B------:R-:W-:Y:S01]  /*1fe10*/  FADD.FTZ R91, -R152, R92 ;  /* 0x0000005c985b7221 */ /* 0x000fe20000010100 */
[----:B------:R-:W-:Y:S02]  /*1fe20*/  HADD2.F32 R92, -RZ, R12.H0_H0 ;  /* 0x2000000cff5c7230 */ /* 0x000fe40000004100 */
[--C-:B------:R-:W-:Y:S02]  /*1fe30*/  HADD2.F32 R102, -RZ, R32.reuse.H0_H0 ;  /* 0x20000020ff667230 */ /* 0x100fe40000004100 */
[----:B------:R-:W-:Y:S01]  /*1fe40*/  FMUL.FTZ R91, R0, R91 ;  /* 0x0000005b005b7220 */ /* 0x000fe20000410000 */
[----:B------:R-:W-:Y:S01]  /*1fe50*/  HADD2.F32 R160, -RZ, R32.H1_H1 ;  /* 0x30000020ffa07230 */ /* 0x000fe20000004100 */
[----:B------:R-:W-:Y:S02]  /*1fe60*/  F2FP.F16.F32.PACK_AB R79, R79, R90 ;  /* 0x0000005a4f4f723e */ /* 0x000fe400000000ff */
[----:B------:R-:W-:Y:S01]  /*1fe70*/  FFMA.FTZ R102, R91, R92, R102 ;  /* 0x0000005c5b667223 */ /* 0x000fe20000010066 */
[----:B------:R-:W-:-:S05]  /*1fe80*/  HADD2.F32 R92, -RZ, R28.H0_H0 ;  /* 0x2000001cff5c7230 */ /* 0x000fca0000004100 */
[----:B------:R-:W-:Y:S01]  /*1fe90*/  FFMA.FTZ R161, R91, R92, R161 ;  /* 0x0000005c5ba17223 */ /* 0x000fe200000100a1 */
[----:B------:R-:W-:-:S05]  /*1fea0*/  HADD2.F32 R92, -RZ, R12.H1_H1 ;  /* 0x3000000cff5c7230 */ /* 0x000fca0000004100 */
[----:B------:R-:W-:Y:S01]  /*1feb0*/  FFMA.FTZ R91, R93, R92, R160 ;  /* 0x0000005c5d5b7223 */ /* 0x000fe200000100a0 */
[----:B------:R-:W-:-:S05]  /*1fec0*/  HADD2.F32 R92, -RZ, R28.H1_H1 ;  /* 0x3000001cff5c7230 */ /* 0x000fca0000004100 */
[----:B------:R-:W-:Y:S01]  /*1fed0*/  FFMA.FTZ R160, R93, R92, R163 ;  /* 0x0000005c5da07223 */ /* 0x000fe200000100a3 */
[----:B------:R-:W-:Y:S01]  /*1fee0*/  FADD.FTZ R93, -R152, R94 ;  /* 0x0000005e985d7221 */ /* 0x000fe20000010100 */
[----:B------:R-:W-:Y:S02]  /*1fef0*/  HADD2.F32 R92, -RZ, R13.H0_H0 ;  /* 0x2000000dff5c7230 */ /* 0x000fe40000004100 */
[----:B------:R-:W-:Y:S02]  /*1ff00*/  HADD2.F32 R94, -RZ, R33.H0_H0 ;  /* 0x20000021ff5e7230 */ /* 0x000fe40000004100 */
[----:B------:R-:W-:Y:S01]  /*1ff10*/  FMUL.FTZ R93, R0, R93 ;  /* 0x0000005d005d7220 */ /* 0x000fe20000410000 */
[----:B------:R-:W-:-:S03]  /*1ff20*/  F2FP.F16.F32.PACK_AB R88, R160, R161 ;  /* 0x000000a1a058723e */ /* 0x000fc600000000ff */
[----:B------:R-:W-:Y:S01]  /*1ff30*/  FFMA.FTZ R163, R93, R92, R94 ;  /* 0x0000005c5da37223 */ /* 0x000fe2000001005e */
[----:B------:R-:W-:-:S05]  /*1ff40*/  HADD2.F32 R92, -RZ, R29.H0_H0 ;  /* 0x2000001dff5c7230 */ /* 0x000fca0000004100 */
[----:B------:R-:W-:Y:S01]  /*1ff50*/  FFMA.FTZ R165, R93, R92, R165 ;  /* 0x0000005c5da57223 */ /* 0x000fe200000100a5 */
[----:B------:R-:W-:Y:S02]  /*1ff60*/  HADD2.F32 R92, -RZ, R33.H1_H1 ;  /* 0x30000021ff5c7230 */ /* 0x000fe40000004100 */
[----:B------:R-:W-:-:S03]  /*1ff70*/  HADD2.F32 R93, -RZ, R49.H1_H1 ;  /* 0x30000031ff5d7230 */ /* 0x000fc60000004100 */
[----:B------:R-:W-:Y:S01]  /*1ff80*/  FFMA.FTZ R164, R95, R72, R92 ;  /* 0x000000485fa47223 */ /* 0x000fe2000001005c */
[----:B------:R-:W-:Y:S02]  /*1ff90*/  HADD2.F32 R72, -RZ, R29.H1_H1 ;  /* 0x3000001dff487230 */ /* 0x000fe40000004100 */
[----:B------:R-:W-:-:S03]  /*1ffa0*/  HADD2.F32 R92, -RZ, R34.H0_H0 ;  /* 0x20000022ff5c7230 */ /* 0x000fc60000004100 */
[----:B------:R-:W-:Y:S01]  /*1ffb0*/  FFMA.FTZ R166, R95, R72, R93 ;  /* 0x000000485fa67223 */ /* 0x000fe2000001005d */
[----:B------:R-:W-:Y:S01]  /*1ffc0*/  FADD.FTZ R93, -R152, R96 ;  /* 0x00000060985d7221 */ /* 0x000fe20000010100 */
[----:B------:R-:W-:Y:S02]  /*1ffd0*/  HADD2.F32 R72, -RZ, R14.H0_H0 ;  /* 0x2000000eff487230 */ /* 0x000fe40000004100 */
[----:B------:R-:W-:-:S04]  /*1ffe0*/  IMAD.WIDE.U32 R94, R151, 0x10, R106 ;  /* 0x00000010975e7825 */ /* 0x000fc800078e006a */
[----:B------:R-:W-:Y:S01]  /*1fff0*/  FMUL.FTZ R93, R0, R93 ;  /* 0x0000005d005d7220 */ /* 0x000fe20000410000 */
[----:B------:R-:W-:-:S03]  /*20000*/  F2FP.F16.F32.PACK_AB R89, R166, R165 ;  /* 0x000000a5a659723e */ /* 0x000fc600000000ff */
[----:B------:R-:W-:Y:S01]  /*20010*/  FFMA.FTZ R167, R93, R72, R92 ;  /* 0x000000485da77223 */ /* 0x000fe2000001005c */
[----:B------:R-:W-:Y:S02]  /*20020*/  HADD2.F32 R72, -RZ, R30.H0_H0 ;  /* 0x2000001eff487230 */ /* 0x000fe40000004100 */
[----:B------:R-:W-:-:S03]  /*20030*/  HADD2.F32 R92, -RZ, R34.H1_H1 ;  /* 0x30000022ff5c7230 */ /* 0x000fc60000004100 */
[----:B------:R-:W-:Y:S01]  /*20040*/  FFMA.FTZ R168, R93, R72, R83 ;  /* 0x000000485da87223 */ /* 0x000fe20000010053 */
[----:B------:R-:W-:Y:S02]  /*20050*/  HADD2.F32 R72, -RZ, R14.H1_H1 ;  /* 0x3000000eff487230 */ /* 0x000fe40000004100 */
[----:B------:R-:W-:Y:S02]  /*20060*/  HADD2.F32 R83, -RZ, R50.H1_H1 ;  /* 0x30000032ff537230 */ /* 0x000fe40000004100 */
[----:B------:R-:W-:Y:S02]  /*20070*/  HADD2.F32 R93, -RZ, R51.H0_H0 ;  /* 0x20000033ff5d7230 */ /* 0x000fe40000004100 */
        /* <DEDUP_REMOVED lines=8> */
[----:B------:R-:W-:Y:S01]  /*20100*/  F2FP.F16.F32.PACK_AB R90, R169, R168 ;  /* 0x000000a8a95a723e */ /* 0x000fe200000000ff */
[----:B------:R-:W-:Y:S02]  /*20110*/  HADD2.F32 R0, -RZ, R15.H1_H1 ;  /* 0x3000000fff007230 */ /* 0x000fe40000004100 */
[----:B------:R-:W-:Y:S01]  /*20120*/  FFMA.FTZ R98, R83, R72, R92 ;  /* 0x0000004853627223 */ /* 0x000fe2000001005c */
[----:B------:R-:W-:Y:S02]  /*20130*/  HADD2.F32 R72, -RZ, R31.H0_H0 ;  /* 0x2000001fff487230 */ /* 0x000fe40000004100 */
[----:B------:R-:W-:-:S04]  /*20140*/  IMAD.WIDE.U32 R106, R157, 0x10, R106 ;  /* 0x000000109d6a7825 */ /* 0x000fc800078e006a */
[----:B------:R-:W-:Y:S01]  /*20150*/  FFMA.FTZ R171, R83, R72, R93 ;  /* 0x0000004853ab7223 */ /* 0x000fe2000001005d */
[----:B------:R-:W-:Y:S02]  /*20160*/  HADD2.F32 R72, -RZ, R35.H1_H1 ;  /* 0x30000023ff487230 */ /* 0x000fe40000004100 */
[----:B------:R-:W-:Y:S02]  /*20170*/  HADD2.F32 R83, -RZ, R51.H1_H1 ;  /* 0x30000033ff537230 */ /* 0x000fe40000004100 */
[----:B------:R-:W-:-:S04]  /*20180*/  IMAD.WIDE.U32 R92, R155, 0x10, R104 ;  /* 0x000000109b5c7825 */ /* 0x000fc800078e0068 */
[----:B------:R-:W-:Y:S01]  /*20190*/  FFMA.FTZ R173, R99, R0, R72 ;  /* 0x0000000063ad7223 */ /* 0x000fe20000010048 */
[----:B------:R-:W-:Y:S01]  /*201a0*/  F2FP.F16.F32.PACK_AB R72, R81, R80 ;  /* 0x000000505148723e */ /* 0x000fe200000000ff */
[----:B------:R-:W-:Y:S01]  /*201b0*/  HADD2.F32 R0, -RZ, R31.H1_H1 ;  /* 0x3000001fff007230 */ /* 0x000fe20000004100 */
[----:B------:R-:W-:Y:S01]  /*201c0*/  F2FP.F16.F32.PACK_AB R81, R101, R86 ;  /* 0x000000566551723e */ /* 0x000fe200000000ff */
[----:B------:R-:W-:Y:S01]  /*201d0*/  IMAD.WIDE.U32 R104, R157, 0x10, R104 ;  /* 0x000000109d687825 */ /* 0x000fe200078e0068 */
[----:B------:R-:W-:Y:S01]  /*201e0*/  F2FP.F16.F32.PACK_AB R87, R173, R98 ;  /* 0x00000062ad57723e */ /* 0x000fe200000000ff */
[----:B------:R0:W-:Y:S02]  /*201f0*/  STG.E.128 desc[UR8][R94.64], R72 ;  /* 0x000000485e007986 */ /* 0x0001e4000c101d08 */
[----:B------:R-:W-:Y:S01]  /*20200*/  FFMA.FTZ R0, R99, R0, R83 ;  /* 0x0000000063007223 */ /* 0x000fe20000010053 */
[----:B------:R-:W-:Y:S01]  /*20210*/  F2FP.F16.F32.PACK_AB R83, R162, R153 ;  /* 0x00000099a253723e */ /* 0x000fe200000000ff */
[----:B------:R-:W1:Y:S01]  /*20220*/  LDC.64 R98, c[0x0][0x380] ;  /* 0x0000e000ff627b82 */ /* 0x000e620000000a00 */
[----:B------:R-:W-:Y:S01]  /*20230*/  F2FP.F16.F32.PACK_AB R80, R85, R84 ;  /* 0x000000545550723e */ /* 0x000fe200000000ff */
[----:B------:R0:W-:Y:S01]  /*20240*/  STG.E.128 desc[UR8][R92.64], R76 ;  /* 0x0000004c5c007986 */ /* 0x0001e2000c101d08 */
[----:B------:R-:W-:-:S02]  /*20250*/  F2FP.F16.F32.PACK_AB R86, R170, R167 ;  /* 0x000000a7aa56723e */ /* 0x000fc400000000ff */
[----:B------:R-:W-:Y:S01]  /*20260*/  F2FP.F16.F32.PACK_AB R85, R164, R163 ;  /* 0x000000a3a455723e */ /* 0x000fe200000000ff */
[----:B------:R0:W-:Y:S01]  /*20270*/  STG.E.128 desc[UR8][R96.64], R80 ;  /* 0x0000005060007986 */ /* 0x0001e2000c101d08 */
[----:B------:R-:W-:Y:S02]  /*20280*/  F2FP.F16.F32.PACK_AB R84, R91, R102 ;  /* 0x000000665b54723e */ /* 0x000fe400000000ff */
[----:B------:R-:W-:-:S03]  /*20290*/  F2FP.F16.F32.PACK_AB R91, R0, R171 ;  /* 0x000000ab005b723e */ /* 0x000fc600000000ff */
[----:B------:R0:W-:Y:S04]  /*202a0*/  STG.E.128 desc[UR8][R104.64], R84 ;  /* 0x0000005468007986 */ /* 0x0001e8000c101d08 */
[----:B------:R0:W-:Y:S01]  /*202b0*/  STG.E.128 desc[UR8][R106.64], R88 ;  /* 0x000000586a007986 */ /* 0x0001e2000c101d08 */
[----:B-1----:R-:W-:-:S04]  /*202c0*/  IADD3 R149, PT, PT, R149, R98, RZ ;  /* 0x0000006295957210 */ /* 0x002fc80007ffe0ff */
[----:B------:R-:W-:-:S13]  /*202d0*/  ISETP.GE.AND P1, PT, R149, R99, PT ;  /* 0x000000639500720c */ /* 0x000fda0003f26270 */
[----:B0-----:R-:W-:Y:S05]  /*202e0*/  @!P1 BRA `(.L_x_11606) ;  /* 0xfffffe0c00049947 */ /* 0x001fea000383ffff */
[----:B------:R-:W-:Y:S05]  /*202f0*/  EXIT ;  /* 0x000000000000794d */ /* 0x000fea0003800000 */
.L_x_11607:
        /* <DEDUP_REMOVED lines=16> */
.L_x_18057:


//--------------------- .text._ZN10layer_norm31ln_parallel_residual_fwd_kernelINS_13Kernel_traitsI6__halfS2_fS2_fjLj8192ELj1ELj1ELj8ELj16ENS_18Kernel_traits_baseILj8192ES2_S2_fS2_fjLj256EEEEELb1ELb1ELb0EEEvNS_9FwdParamsE --------------------------
	.section	.text._ZN10layer_norm31ln_parallel_residual_fwd_kernelINS_13Kernel_traitsI6__halfS2_fS2_fjLj8192ELj1ELj1ELj8ELj16ENS_18Kernel_traits_baseILj8192ES2_S2_fS2_fjLj256EEEEELb1ELb1ELb0EEEvNS_9FwdParamsE,"ax",@progbits
	.align	128
        .global         _ZN10layer_norm31ln_parallel_residual_fwd_kernelINS_13Kernel_traitsI6__halfS2_fS2_fjLj8192ELj1ELj1ELj8ELj16ENS_18Kernel_traits_baseILj8192ES2_S2_fS2_fjLj256EEEEELb1ELb1ELb0EEEvNS_9FwdParamsE
        .type           _ZN10layer_norm31ln_parallel_residual_fwd_kernelINS_13Kernel_traitsI6__halfS2_fS2_fjLj8192ELj1ELj1ELj8ELj16ENS_18Kernel_traits_baseILj8192ES2_S2_fS2_fjLj256EEEEELb1ELb1ELb0EEEvNS_9FwdParamsE,@function
        .size           _ZN10layer_norm31ln_parallel_residual_fwd_kernelINS_13Kernel_traitsI6__halfS2_fS2_fjLj8192ELj1ELj1ELj8ELj16ENS_18Kernel_traits_baseILj8192ES2_S2_fS2_fjLj256EEEEELb1ELb1ELb0EEEvNS_9FwdParamsE,(.L_x_18058 - _ZN10layer_norm31ln_parallel_residual_fwd_kernelINS_13Kernel_traitsI6__halfS2_fS2_fjLj8192ELj1ELj1ELj8ELj16ENS_18Kernel_traits_baseILj8192ES2_S2_fS2_fjLj256EEEEELb1ELb1ELb0EEEvNS_9FwdParamsE)
        .other          _ZN10layer_norm31ln_parallel_residual_fwd_kernelINS_13Kernel_traitsI6__halfS2_fS2_fjLj8192ELj1ELj1ELj8ELj16ENS_18Kernel_traits_baseILj8192ES2_S2_fS2_fjLj256EEEEELb1ELb1ELb0EEEvNS_9FwdParamsE,@"STO_CUDA_ENTRY STV_DEFAULT"
_ZN10layer_norm31ln_parallel_residual_fwd_kernelINS_13Kernel_traitsI6__halfS2_fS2_fjLj8192ELj1ELj1ELj8ELj16ENS_18Kernel_traits_baseILj8192ES2_S2_fS2_fjLj256EEEEELb1ELb1ELb0EEEvNS_9FwdParamsE:
.text._ZN10layer_norm31ln_parallel_residual_fwd_kernelINS_13Kernel_traitsI6__halfS2_fS2_fjLj8192ELj1ELj1ELj8ELj16ENS_18Kernel_traits_baseILj8192ES2_S2_fS2_fjLj256EEEEELb1ELb1ELb0EEEvNS_9FwdParamsE:
[----:B------:R-:W-:Y:S01]  /*0000*/  LDC R1, c[0x0][0x37c] ;  /* 0x0000df00ff017b82 */ /* 0x000fe20000000800 */
[----:B------:R-:W0:Y:S07]  /*0010*/  LDCU.U8 UR4, c[0x0][0x464] ;  /* 0x00008c80ff0477ac */ /* 0x000e2e0008000000 */
[----:B------:R-:W1:Y:S01]  /*0020*/  LDC R99, c[0x0][0x45c] ;  /* 0x00011700ff637b82 */ /* 0x000e620000000800 */
[----:B------:R-:W2:Y:S01]  /*0030*/  LDCU.64 UR8, c[0x0][0x450] ;  /* 0x00008a00ff0877ac */ /* 0x000ea20008000a00 */
[----:B------:R-:W3:Y:S06]  /*0040*/  LDCU.64 UR6, c[0x0][0x358] ;  /* 0x00006b00ff0677ac */ /* 0x000eec0008000a00 */
[----:B------:R-:W4:Y:S01]  /*0050*/  LDC R6, c[0x0][0x458] ;  /* 0x00011600ff067b82 */ /* 0x000f220000000800 */
[----:B------:R-:W5:Y:S01]  /*0060*/  S2R R108, SR_TID.X ;  /* 0x00000000006c7919 */ /* 0x000f620000002100 */
[----:B------:R-:W4:Y:S01]  /*0070*/  LDCU.64 UR10, c[0x0][0x438] ;  /* 0x00008700ff0a77ac */ /* 0x000f220008000a00 */
[----:B------:R-:W4:Y:S01]  /*0080*/  LDCU UR5, c[0x0][0x388] ;  /* 0x00007100ff0577ac */ /* 0x000f220008000800 */
[----:B0-----:R-:W-:Y:S01]  /*0090*/  ISETP.NE.AND P0, PT, RZ, UR4, PT ;  /* 0x00000004ff007c0c */ /* 0x001fe2000bf05270 */
[----:B--2---:R-:W-:-:S02]  /*00a0*/  IMAD.U32 R2, RZ, RZ, UR8 ;  /* 0x00000008ff027e24 */ /* 0x004fc4000f8e00ff */
[----:B------:R-:W-:-:S10]  /*00b0*/  IMAD.U32 R3, RZ, RZ, UR9 ;  /* 0x00000009ff037e24 */ /* 0x000fd4000f8e00ff */
[----:B-1----:R-:W-:Y:S01]  /*00c0*/  @P0 MOV R7, R99 ;  /* 0x0000006300070202 */ /* 0x002fe20000000f00 */
[----:B---3--:R-:W2:Y:S01]  /*00d0*/  @P0 LDG.E.64 R2, desc[UR6][R2.64] ;  /* 0x0000000602020981 */ /* 0x008ea2000c1e1b00 */
[----:B------:R-:W0:Y:S03]  /*00e0*/  @P0 LDC R9, c[0x0][0x460] ;  /* 0x00011800ff090b82 */ /* 0x000e260000000800 */
[----:B----4-:R1:W0:Y:S01]  /*00f0*/  @P0 LDG.E.64 R4, desc[UR6][R6.64] ;  /* 0x0000000606040981 */ /* 0x010222000c1e1b00 */
[----:B------:R-:W-:Y:S01]  /*0100*/  UISETP.NE.U32.AND UP0, UPT, UR10, URZ, UPT ;  /* 0x000000ff0a00728c */ /* 0x000fe2000bf05070 */
[----:B------:R-:W-:Y:S01]  /*0110*/  BSSY.RECONVERGENT B0, `(.L_x_11608) ;  /* 0x000005e000007945 */ /* 0x000fe20003800200 */
[----:B------:R-:W-:Y:S02]  /*0120*/  USHF.R.S32.HI UR4, URZ, 0x1f, UR5 ;  /* 0x0000001fff047899 */ /* 0x000fe40008011405 */
[----:B------:R-:W3:Y:S01]  /*0130*/  S2UR UR16, SR_CTAID.X ;  /* 0x00000000001079c3 */ /* 0x000ee20000002500 */
[----:B------:R-:W-:Y:S01]  /*0140*/  UISETP.NE.AND.EX UP0, UPT, UR11, URZ, UPT, UP0 ;  /* 0x000000ff0b00728c */ /* 0x000fe2000bf05300 */
[----:B-----5:R-:W-:Y:S01]  /*0150*/  LOP3.LUT R0, R108, 0xe0, RZ, 0xc0, !PT ;  /* 0x000000e06c007812 */ /* 0x020fe200078ec0ff */
[----:B------:R-:W-:Y:S01]  /*0160*/  ULEA.HI UR4, UR4, UR5, URZ, 0x3 ;  /* 0x0000000504047291 */ /* 0x000fe2000f8f18ff */
[----:B-1----:R-:W-:-:S03]  /*0170*/  IMAD.MOV.U32 R7, RZ, RZ, R108 ;  /* 0x000000ffff077224 */ /* 0x002fc600078e006c */
[----:B------:R-:W-:Y:S01]  /*0180*/  USHF.R.S32.HI UR4, URZ, 0x3, UR4 ;  /* 0x00000003ff047899 */ /* 0x000fe20008011404 */
[----:B--2---:R-:W-:Y:S02]  /*0190*/  @P0 R2UR UR8, R2 ;  /* 0x00000000020802ca */ /* 0x004fe400000e0000 */
[----:B------:R-:W-:Y:S02]  /*01a0*/  @P0 R2UR UR9, R3 ;  /* 0x00000000030902ca */ /* 0x000fe400000e0000 */
[----:B0-----:R-:W-:Y:S02]  /*01b0*/  @P0 IADD3 R6, P1, PT, R4, R9, RZ ;  /* 0x0000000904060210 */ /* 0x001fe40007f3e0ff */
[----:B------:R-:W-:-:S03]  /*01c0*/  LOP3.LUT R4, R7, 0xff, RZ, 0x3c, !PT ;  /* 0x000000ff07047812 */ /* 0x000fc600078e3cff */
[----:B------:R-:W-:Y:S01]  /*01d0*/  @P0 IMAD.X R99, RZ, RZ, R5, P1 ;  /* 0x000000ffff630224 */ /* 0x000fe200008e0605 */
[----:B------:R-:W-:-:S03]  /*01e0*/  IADD3 R4, PT, PT, R4, UR4, RZ ;  /* 0x0000000404047c10 */ /* 0x000fc6000fffe0ff */
[----:B------:R-:W-:Y:S01]  /*01f0*/  UIADD3 UR22, UPT, UPT, UR8, -0x61c88647, URZ ;  /* 0x9e3779b908167890 */ /* 0x000fe2000fffe0ff */
[--C-:B------:R-:W-:Y:S01]  /*0200*/  SHF.R.U64 R100, R6, 0x2, R99.reuse ;  /* 0x0000000206647819 */ /* 0x100fe20000001263 */
[----:B------:R-:W-:Y:S01]  /*0210*/  UIADD3 UR23, UPT, UPT, UR9, -0x4498517b, URZ ;  /* 0xbb67ae8509177890 */ /* 0x000fe2000fffe0ff */
[----:B------:R-:W-:Y:S01]  /*0220*/  SHF.R.U32.HI R99, RZ, 0x2, R99 ;  /* 0x00000002ff637819 */ /* 0x000fe20000011663 */
[----:B------:R-:W-:Y:S02]  /*0230*/  UIADD3 UR24, UPT, UPT, UR8, 0x3c6ef372, URZ ;  /* 0x3c6ef37208187890 */ /* 0x000fe4000fffe0ff */
[----:B------:R-:W-:Y:S02]  /*0240*/  UIADD3 UR25, UPT, UPT, UR8, -0x255992d5, URZ ;  /* 0xdaa66d2b08197890 */ /* 0x000fe4000fffe0ff */
[----:B------:R-:W-:Y:S02]  /*0250*/  UIADD3 UR26, UPT, UPT, UR9, 0x32370b8f, URZ ;  /* 0x32370b8f091a7890 */ /* 0x000fe4000fffe0ff */
[----:B------:R-:W-:-:S02]  /*0260*/  UIADD3 UR27, UPT, UPT, UR8, 0x78dde6e4, URZ ;  /* 0x78dde6e4081b7890 */ /* 0x000fc4000fffe0ff */
[----:B------:R-:W-:Y:S02]  /*0270*/  UIADD3 UR14, UPT, UPT, UR9, -0x126145ec, URZ ;  /* 0xed9eba14090e7890 */ /* 0x000fe4000fffe0ff */
[----:B------:R-:W-:Y:S02]  /*0280*/  UIADD3 UR12, UPT, UPT, UR8, 0x1715609d, URZ ;  /* 0x1715609d080c7890 */ /* 0x000fe4000fffe0ff */
[----:B------:R-:W-:Y:S02]  /*0290*/  UIADD3 UR13, UPT, UPT, UR9, 0x646e171e, URZ ;  /* 0x646e171e090d7890 */ /* 0x000fe4000fffe0ff */
[----:B------:R-:W-:Y:S02]  /*02a0*/  UIADD3 UR15, UPT, UPT, UR9, 0x1fd5c5a3, URZ ;  /* 0x1fd5c5a3090f7890 */ /* 0x000fe4000fffe0ff */
[----:B------:R-:W-:Y:S02]  /*02b0*/  UIADD3 UR19, UPT, UPT, UR8, -0x700cb87f, URZ ;  /* 0x8ff3478108137890 */ /* 0x000fe4000fffe0ff */
[----:B------:R-:W-:Y:S01]  /*02c0*/  UIADD3 UR18, UPT, UPT, UR9, -0x695add53, URZ ;  /* 0x96a522ad09127890 */ /* 0x000fe2000fffe0ff */
[----:B---3--:R-:W-:Y:S11]  /*02d0*/  BRA.U !UP0, `(.L_x_11609) ;  /* 0x0000000108887547 */ /* 0x008ff6000b800000 */
        /* <DEDUP_REMOVED lines=17> */
[----:B---3--:R-:W-:-:S04]  /*03f0*/  @P0 IMAD.WIDE.U32 R36, R7, 0x10, R36 ;  /* 0x0000001007240825 */ /* 0x008fc800078e0024 */
[----:B------:R-:W-:Y:S01]  /*0400*/  @P0 VIADD R7, R7, 0x100 ;  /* 0x0000010007070836 */ /* 0x000fe20000000000 */
[----:B------:R0:W5:Y:S03]  /*0410*/  @P0 LD.E.128 R24, desc[UR6][R36.64] ;  /* 0x0000000624180980 */ /* 0x000166000c101d00 */
        /* <DEDUP_REMOVED lines=14> */
.L_x_11609:
        /* <DEDUP_REMOVED lines=21> */
[----:B------:R-:W-:Y:S01]  /*0650*/  IMAD.MOV.U32 R34, RZ, RZ, RZ ;  /* 0x000000ffff227224 */ /* 0x000fe200078e00ff */
[----:B------:R-:W-:Y:S02]  /*0660*/  CS2R R32, SRZ ;  /* 0x0000000000207805 */ /* 0x000fe4000001ff00 */
[----:B------:R-:W-:Y:S01]  /*0670*/  CS2R R24, SRZ ;  /* 0x0000000000187805 */ /* 0x000fe2000001ff00 */
[----:B------:R-:W-:Y:S01]  /*0680*/  IMAD.MOV.U32 R18, RZ, RZ, RZ ;  /* 0x000000ffff127224 */ /* 0x000fe200078e00ff */
[----:B------:R-:W-:Y:S01]  /*0690*/  CS2R R16, SRZ ;  /* 0x0000000000107805 */ /* 0x000fe2000001ff00 */
[----:B------:R-:W-:Y:S01]  /*06a0*/  @P3 IMAD.MOV.U32 R19, RZ, RZ, RZ ;  /* 0x000000ffff133224 */ /* 0x000fe200078e00ff */
[----:B------:R-:W-:Y:S02]  /*06b0*/  @P2 CS2R R42, SRZ ;  /* 0x00000000002a2805 */ /* 0x000fe4000001ff00 */
[----:B------:R-:W-:-:S02]  /*06c0*/  @P2 CS2R R40, SRZ ;  /* 0x0000000000282805 */ /* 0x000fc4000001ff00 */
[----:B------:R-:W-:Y:S01]  /*06d0*/  @P0 MOV R27, RZ ;  /* 0x000000ff001b0202 */ /* 0x000fe20000000f00 */
[----:B0-----:R-:W-:-:S07]  /*06e0*/  @P1 IMAD.MOV.U32 R35, RZ, RZ, RZ ;  /* 0x000000ffff231224 */ /* 0x001fce00078e00ff */
.L_x_11610:
[----:B------:R-:W-:Y:S05]  /*06f0*/  BSYNC.RECONVERGENT B0 ;  /* 0x0000000000007941 */ /* 0x000fea0003800200 */
.L_x_11608:
[----:B------:R-:W0:Y:S02]  /*0700*/  LDCU UR5, c[0x0][0x384] ;  /* 0x00007080ff0577ac */ /* 0x000e240008000800 */
[----:B0-----:R-:W-:-:S06]  /*0710*/  UISETP.GE.AND UP0, UPT, UR16, UR5, UPT ;  /* 0x000000051000728c */ /* 0x001fcc000bf06270 */
[----:B------:R-:W-:-:S13]  /*0720*/  PLOP3.LUT P0, PT, PT, PT, UP0, 0x80, 0x8 ;  /* 0x000000000008781c */ /* 0x000fda0003f0f008 */
[----:B------:R-:W-:Y:S05]  /*0730*/  @P0 EXIT ;  /* 0x000000000000094d */ /* 0x000fea0003800000 */
[----:B------:R-:W0:Y:S01]  /*0740*/  LDC R3, c[0x0][0x360] ;  /* 0x0000d800ff037b82 */ /* 0x000e220000000800 */
[C---:B------:R-:W-:Y:S01]  /*0750*/  IMAD.HI.U32 R5, R100.reuse, -0x2daee0ad, RZ ;  /* 0xd2511f5364057827 */ /* 0x040fe200078e00ff */
[----:B------:R-:W-:Y:S02]  /*0760*/  UIADD3 UR5, UPT, UPT, UR9, 0x76cf5d0a, URZ ;  /* 0x76cf5d0a09057890 */ /* 0x000fe4000fffe0ff */
[----:B------:R-:W-:Y:S01]  /*0770*/  UIADD3 UR10, UPT, UPT, UR9, -0x24c28bd8, URZ ;  /* 0xdb3d7428090a7890 */ /* 0x000fe2000fffe0ff */
[----:B------:R-:W-:Y:S01]  /*0780*/  IMAD R10, R100, -0x2daee0ad, RZ ;  /* 0xd2511f53640a7824 */ /* 0x000fe200078e02ff */
[----:B------:R-:W-:Y:S01]  /*0790*/  LOP3.LUT R5, R5, UR9, RZ, 0x3c, !PT ;  /* 0x0000000905057c12 */ /* 0x000fe2000f8e3cff */
[----:B------:R-:W-:Y:S01]  /*07a0*/  ULOP3.LUT UR21, UR4, 0xffffff00, URZ, 0xc0, !UPT ;  /* 0xffffff0004157892 */ /* 0x000fe2000f8ec0ff */
[----:B------:R-:W1:Y:S03]  /*07b0*/  LDCU UR17, c[0x0][0x408] ;  /* 0x00008100ff1177ac */ /* 0x000e660008000800 */
[C---:B------:R-:W-:Y:S01]  /*07c0*/  IMAD.HI.U32 R7, R5.reuse, -0x326172a9, RZ ;  /* 0xcd9e8d5705077827 */ /* 0x040fe200078e00ff */
[----:B------:R-:W2:Y:S03]  /*07d0*/  LDCU UR20, c[0x0][0x400] ;  /* 0x00008000ff1477ac */ /* 0x000ea60008000800 */
[----:B------:R-:W-:Y:S01]  /*07e0*/  IMAD R5, R5, -0x326172a9, RZ ;  /* 0xcd9e8d5705057824 */ /* 0x000fe200078e02ff */
[----:B------:R-:W-:Y:S01]  /*07f0*/  UPLOP3.LUT UP1, UPT, UPT, UPT, UPT, 0x40, 0x4 ;  /* 0x000000000004789c */ /* 0x000fe20003f2e870 */
[----:B0-----:R-:W-:-:S04]  /*0800*/  IMAD R3, R3, UR16, R108 ;  /* 0x0000001003037c24 */ /* 0x001fc8000f8e026c */
[----:B------:R-:W-:-:S04]  /*0810*/  IMAD.HI.U32 R2, R3, -0x326172a9, RZ ;  /* 0xcd9e8d5703027827 */ /* 0x000fc800078e00ff */
[----:B------:R-:W-:Y:S01]  /*0820*/  IMAD R8, R3, -0x326172a9, RZ ;  /* 0xcd9e8d5703087824 */ /* 0x000fe200078e02ff */
[----:B------:R-:W-:-:S04]  /*0830*/  LOP3.LUT R2, R99, UR8, R2, 0x96, !PT ;  /* 0x0000000863027c12 */ /* 0x000fc8000f8e9602 */
[----:B------:R-:W-:Y:S01]  /*0840*/  LOP3.LUT R7, R8, UR22, R7, 0x96, !PT ;  /* 0x0000001608077c12 */ /* 0x000fe2000f8e9607 */
[----:B------:R-:W-:-:S04]  /*0850*/  IMAD.HI.U32 R9, R2, -0x2daee0ad, RZ ;  /* 0xd2511f5302097827 */ /* 0x000fc800078e00ff */
[----:B------:R-:W-:Y:S01]  /*0860*/  IMAD R11, R2, -0x2daee0ad, RZ ;  /* 0xd2511f53020b7824 */ /* 0x000fe200078e02ff */
[----:B------:R-:W-:Y:S01]  /*0870*/  LOP3.LUT R9, R10, UR23, R9, 0x96, !PT ;  /* 0x000000170a097c12 */ /* 0x000fe2000f8e9609 */
[----:B------:R-:W-:-:S04]  /*0880*/  IMAD.HI.U32 R8, R7, -0x2daee0ad, RZ ;  /* 0xd2511f5307087827 */ /* 0x000fc800078e00ff */
[----:B------:R-:W-:Y:S01]  /*0890*/  IMAD.HI.U32 R2, R9, -0x326172a9, RZ ;  /* 0xcd9e8d5709027827 */ /* 0x000fe200078e00ff */
[----:B------:R-:W-:Y:S01]  /*08a0*/  LOP3.LUT R8, R11, UR5, R8, 0x96, !PT ;  /* 0x000000050b087c12 */ /* 0x000fe2000f8e9608 */
[----:B------:R-:W-:Y:S02]  /*08b0*/  UIADD3 UR5, UPT, UPT, UR9, -0x56f99767, URZ ;  /* 0xa906689909057890 */ /* 0x000fe4000fffe0ff */
        /* <DEDUP_REMOVED lines=20> */
[----:B------:R-:W-:Y:S01]  /*0a00*/  IMAD.HI.U32 R8, R7, -0x2daee0ad, RZ ;  /* 0xd2511f5307087827 */ /* 0x000fe200078e00ff */
[----:B------:R-:W-:-:S03]  /*0a10*/  UIADD3 UR5, UPT, UPT, UR8, -0x4ab325aa, URZ ;  /* 0xb54cda5608057890 */ /* 0x000fc6000fffe0ff */
[----:B------:R-:W-:Y:S01]  /*0a20*/  IMAD R9, R10, -0x326172a9, RZ ;  /* 0xcd9e8d570a097824 */ /* 0x000fe200078e02ff */
[----:B------:R-:W-:Y:S01]  /*0a30*/  LOP3.LUT R8, R11, UR13, R8, 0x96, !PT ;  /* 0x0000000d0b087c12 */ /* 0x000fe2000f8e9608 */
[C---:B------:R-:W-:Y:S01]  /*0a40*/  IMAD.HI.U32 R2, R5.reuse, -0x326172a9, RZ ;  /* 0xcd9e8d5705027827 */ /* 0x040fe200078e00ff */
[----:B------:R-:W0:Y:S03]  /*0a50*/  LDCU.64 UR12, c[0x0][0x3a0] ;  /* 0x00007400ff0c77ac */ /* 0x000e260008000a00 */
[----:B------:R-:W-:Y:S01]  /*0a60*/  IMAD R10, R5, -0x326172a9, RZ ;  /* 0xcd9e8d57050a7824 */ /* 0x000fe200078e02ff */
[----:B------:R-:W-:Y:S01]  /*0a70*/  LOP3.LUT R2, R9, UR5, R2, 0x96, !PT ;  /* 0x0000000509027c12 */ /* 0x000fe2000f8e9602 */
[----:B------:R-:W-:Y:S01]  /*0a80*/  UIADD3 UR5, UPT, UPT, UR8, 0x5384540f, URZ ;  /* 0x5384540f08057890 */ /* 0x000fe2000fffe0ff */
[----:B------:R-:W-:-:S04]  /*0a90*/  IMAD.HI.U32 R5, R8, -0x326172a9, RZ ;  /* 0xcd9e8d5708057827 */ /* 0x000fc800078e00ff */
[----:B------:R-:W-:Y:S01]  /*0aa0*/  IMAD R44, R7, -0x2daee0ad, RZ ;  /* 0xd2511f53072c7824 */ /* 0x000fe200078e02ff */
[----:B------:R-:W-:Y:S01]  /*0ab0*/  LOP3.LUT R5, R10, UR5, R5, 0x96, !PT ;  /* 0x000000050a057c12 */ /* 0x000fe2000f8e9605 */
[----:B------:R-:W-:Y:S01]  /*0ac0*/  IMAD.HI.U32 R7, R2, -0x2daee0ad, RZ ;  /* 0xd2511f5302077827 */ /* 0x000fe200078e00ff */
[----:B------:R-:W-:-:S03]  /*0ad0*/  UIADD3 UR5, UPT, UPT, UR8, -0xe443238, URZ ;  /* 0xf1bbcdc808057890 */ /* 0x000fc6000fffe0ff */
[----:B------:R-:W-:Y:S01]  /*0ae0*/  IMAD R11, R2, -0x2daee0ad, RZ ;  /* 0xd2511f53020b7824 */ /* 0x000fe200078e02ff */
[----:B------:R-:W-:Y:S01]  /*0af0*/  LOP3.LUT R7, R44, UR15, R7, 0x96, !PT ;  /* 0x0000000f2c077c12 */ /* 0x000fe2000f8e9607 */
[----:B------:R-:W-:Y:S01]  /*0b00*/  IMAD.HI.U32 R10, R5, -0x2daee0ad, RZ ;  /* 0xd2511f53050a7827 */ /* 0x000fe200078e00ff */
[----:B------:R-:W3:Y:S03]  /*0b10*/  LDCU.64 UR14, c[0x0][0x380] ;  /* 0x00007000ff0e77ac */ /* 0x000ee60008000a00 */
[----:B------:R-:W-:Y:S01]  /*0b20*/  IMAD R9, R8, -0x326172a9, RZ ;  /* 0xcd9e8d5708097824 */ /* 0x000fe200078e02ff */
[----:B------:R-:W-:Y:S01]  /*0b30*/  LOP3.LUT R10, R11, UR10, R10, 0x96, !PT ;  /* 0x0000000a0b0a7c12 */ /* 0x000fe2000f8e960a */
[C---:B------:R-:W-:Y:S01]  /*0b40*/  IMAD.HI.U32 R2, R7.reuse, -0x326172a9, RZ ;  /* 0xcd9e8d5707027827 */ /* 0x040fe200078e00ff */
[----:B------:R-:W4:Y:S03]  /*0b50*/  LDCU.64 UR10, c[0x0][0x398] ;  /* 0x00007300ff0a77ac */ /* 0x000f260008000a00 */
[----:B------:R-:W-:Y:S01]  /*0b60*/  IMAD R7, R7, -0x326172a9, RZ ;  /* 0xcd9e8d5707077824 */ /* 0x000fe200078e02ff */
[----:B------:R-:W-:Y:S01]  /*0b70*/  LOP3.LUT R9, R9, UR5, R2, 0x96, !PT ;  /* 0x0000000509097c12 */ /* 0x000fe2000f8e9602 */
[----:B------:R-:W-:Y:S01]  /*0b80*/  IMAD.HI.U32 R2, R10, -0x326172a9, RZ ;  /* 0xcd9e8d570a027827 */ /* 0x000fe200078e00ff */
[----:B------:R-:W-:-:S03]  /*0b90*/  ULOP3.LUT UR5, UR4, 0xff, URZ, 0xc0, !UPT ;  /* 0x000000ff04057892 */ /* 0x000fc6000f8ec0ff */
[----:B------:R-:W-:Y:S01]  /*0ba0*/  IMAD.MOV R8, RZ, RZ, -R0 ;  /* 0x000000ffff087224 */ /* 0x000fe200078e0a00 */
[----:B------:R-:W-:Y:S01]  /*0bb0*/  LOP3.LUT R2, R7, UR19, R2, 0x96, !PT ;  /* 0x0000001307027c12 */ /* 0x000fe2000f8e9602 */
[----:B------:R-:W-:Y:S01]  /*0bc0*/  IMAD R5, R5, -0x2daee0ad, RZ ;  /* 0xd2511f5305057824 */ /* 0x000fe200078e02ff */
[----:B------:R-:W0:Y:S01]  /*0bd0*/  LDCU.U8 UR19, c[0x0][0x410] ;  /* 0x00008200ff1377ac */ /* 0x000e220008000000 */
[----:B------:R-:W-:Y:S01]  /*0be0*/  IMAD.HI.U32 R0, R9, -0x2daee0ad, RZ ;  /* 0xd2511f5309007827 */ /* 0x000fe200078e00ff */
[----:B------:R-:W-:-:S03]  /*0bf0*/  MOV R7, R8 ;  /* 0x0000000800077202 */ /* 0x000fc60000000f00 */
[----:B------:R-:W-:Y:S01]  /*0c00*/  IMAD R8, R10, -0x326172a9, RZ ;  /* 0xcd9e8d570a087824 */ /* 0x000fe200078e02ff */
[----:B------:R-:W-:Y:S01]  /*0c10*/  LOP3.LUT R0, R5, UR18, R0, 0x96, !PT ;  /* 0x0000001205007c12 */ /* 0x000fe2000f8e9600 */
[----:B------:R-:W-:Y:S01]  /*0c20*/  IMAD.MOV.U32 R5, RZ, RZ, R7 ;  /* 0x000000ffff057224 */ /* 0x000fe200078e0007 */
[----:B------:R-:W0:Y:S01]  /*0c30*/  LDCU UR18, c[0x0][0x388] ;  /* 0x00007100ff1277ac */ /* 0x000e220008000800 */
[----:B------:R-:W-:Y:S02]  /*0c40*/  IMAD.SHL.U32 R7, R108, 0x20, RZ ;  /* 0x000000206c077824 */ /* 0x000fe400078e00ff */
[----:B------:R-:W-:Y:S01]  /*0c50*/  IMAD R9, R9, -0x2daee0ad, RZ ;  /* 0xd2511f5309097824 */ /* 0x000fe200078e02ff */
[----:B------:R-:W-:Y:S02]  /*0c60*/  VIADDMNMX R5, R5, UR5, RZ, !PT ;  /* 0x0000000505057c46 */ /* 0x000fe4000f8001ff */
[----:B------:R-:W-:Y:S02]  /*0c70*/  LOP3.LUT R7, R7, 0x3e0, RZ, 0xc0, !PT ;  /* 0x000003e007077812 */ /* 0x000fe400078ec0ff */
[----:B------:R-:W-:-:S02]  /*0c80*/  VIMNMX R5, PT, PT, R5, 0x20, PT ;  /* 0x0000002005057848 */ /* 0x000fc40003fe0100 */
[----:B------:R-:W-:Y:S02]  /*0c90*/  IADD3 R7, PT, PT, RZ, -R7, RZ ;  /* 0x80000007ff077210 */ /* 0x000fe40007ffe0ff */
[----:B------:R-:W-:-:S04]  /*0ca0*/  LEA R5, R5, UR21, 0x3 ;  /* 0x0000001505057c11 */ /* 0x000fc8000f8e18ff */
[----:B------:R-:W-:Y:S01]  /*0cb0*/  I2FP.F32.U32 R98, R5 ;  /* 0x0000000500627245 */ /* 0x000fe20000201000 */
[----:B------:R-:W-:-:S05]  /*0cc0*/  IMAD.MOV.U32 R5, RZ, RZ, R7 ;  /* 0x000000ffff057224 */ /* 0x000fca00078e0007 */
[----:B------:R-:W0:Y:S01]  /*0cd0*/  MUFU.RCP R98, R98 ;  /* 0x0000006200627308 */ /* 0x000e220000001000 */
[----:B------:R-:W-:-:S04]  /*0ce0*/  VIADDMNMX R5, R5, UR5, RZ, !PT ;  /* 0x0000000505057c46 */ /* 0x000fc8000f8001ff */
[----:B------:R-:W-:Y:S02]  /*0cf0*/  VIMNMX R7, PT, PT, R5, 0x20, PT ;  /* 0x0000002005077848 */ /* 0x000fe40003fe0100 */
[----:B------:R-:W-:Y:S01]  /*0d00*/  LOP3.LUT R5, R6, 0x3, RZ, 0xc0, !PT ;  /* 0x0000000306057812 */ /* 0x000fe200078ec0ff */
[----:B------:R-:W-:Y:S01]  /*0d10*/  IMAD.MOV.U32 R6, RZ, RZ, RZ ;  /* 0x000000ffff067224 */ /* 0x000fe200078e00ff */
[----:B-1234-:R-:W-:-:S07]  /*0d20*/  LEA R7, R7, UR21, 0x3 ;  /* 0x0000001507077c11 */ /* 0x01efce000f8e18ff */
.L_x_12122:
[----:B0-----:R-:W-:Y:S01]  /*0d30*/  UIMAD UR4, UR16, UR18, URZ ;  /* 0x00000012100472a4 */ /* 0x001fe2000f8e02ff */
[----:B------:R-:W-:Y:S01]  /*0d40*/  ISETP.NE.AND P0, PT, R101, RZ, PT ;  /* 0x000000ff6500720c */ /* 0x000fe20003f05270 */
[----:B------:R-:W-:Y:S02]  /*0d50*/  BSSY.RECONVERGENT B0, `(.L_x_11611) ;  /* 0x000096c000007945 */ /* 0x000fe40003800200 */
[----:B------:R-:W-:-:S04]  /*0d60*/  USHF.R.S32.HI UR5, URZ, 0x1f, UR4 ;  /* 0x0000001fff057899 */ /* 0x000fc80008011404 */
[----:B------:R-:W-:-:S06]  /*0d70*/  ULEA.HI UR5, UR5, UR4, URZ, 0x3 ;  /* 0x0000000405057291 */ /* 0x000fcc000f8f18ff */
[----:B-1234-:R-:W-:-:S04]  /*0d80*/  MOV R89, UR5 ;  /* 0x0000000500597c02 */ /* 0x01efc80008000f00 */
        /* <DEDUP_REMOVED lines=36> */
.L_x_11616:
        /* <DEDUP_REMOVED lines=13> */
.L_x_11618:
[----:B------:R-:W-:Y:S05]  /*10a0*/  BSYNC.RECONVERGENT B2 ;  /* 0x0000000000027941 */ /* 0x000fea0003800200 */
.L_x_11617:
        /* <DEDUP_REMOVED lines=10> */
[----:B------:R-:W-:Y:S01]  /*1150*/  UIADD3 UR5, UPT, UPT, UR9, 0x76cf5d0a, URZ ;  /* 0x76cf5d0a09057890 */ /* 0x000fe2000fffe0ff */
[----:B------:R-:W-:-:S04]  /*1160*/  IMAD.WIDE.U32 R58, R59, -0x2daee0ad, RZ ;  /* 0xd2511f533b3a7825 */ /* 0x000fc800078e00ff */
[----:B------:R-:W-:Y:S01]  /*1170*/  IMAD.WIDE.U32 R88, R88, -0x326172a9, RZ ;  /* 0xcd9e8d5758587825 */ /* 0x000fe200078e00ff */
[----:B------:R-:W-:Y:S01]  /*1180*/  LOP3.LUT R57, R90, UR5, R59, 0x96, !PT ;  /* 0x000000055a397c12 */ /* 0x000fe2000f8e963b */
[----:B------:R-:W-:-:S03]  /*1190*/  UIADD3 UR5, UPT, UPT, UR9, 0x32370b8f, URZ ;  /* 0x32370b8f09057890 */ /* 0x000fc6000fffe0ff */
[----:B------:R-:W-:Y:S01]  /*11a0*/  LOP3.LUT R90, R56, UR4, R89, 0x96, !PT ;  /* 0x00000004385a7c12 */ /* 0x000fe2000f8e9659 */
[----:B------:R-:W-:Y:S01]  /*11b0*/  UIADD3 UR4, UPT, UPT, UR8, -0x255992d5, URZ ;  /* 0xdaa66d2b08047890 */ /* 0x000fe2000fffe0ff */
        /* <DEDUP_REMOVED lines=9> */
[----:B------:R-:W-:-:S03]  /*1250*/  UIADD3 UR5, UPT, UPT, UR9, -0x56f99767, URZ ;  /* 0xa906689909057890 */ /* 0x000fc6000fffe0ff */
[----:B------:R-:W-:Y:S01]  /*1260*/  LOP3.LUT R90, R56, UR4, R89, 0x96, !PT ;  /* 0x00000004385a7c12 */ /* 0x000fe2000f8e9659 */
[----:B------:R-:W-:Y:S01]  /*1270*/  UIADD3 UR4, UPT, UPT, UR8, 0x1715609d, URZ ;  /* 0x1715609d08047890 */ /* 0x000fe2000fffe0ff */
        /* <DEDUP_REMOVED lines=15> */
[----:B------:R-:W-:-:S03]  /*1370*/  UIADD3 UR4, UPT, UPT, UR8, -0xe443238, URZ ;  /* 0xf1bbcdc808047890 */ /* 0x000fc6000fffe0ff */
[----:B------:R-:W-:Y:S01]  /*1380*/  LOP3.LUT R88, R58, UR5, R91, 0x96, !PT ;  /* 0x000000053a587c12 */ /* 0x000fe2000f8e965b */
[----:B------:R-:W-:Y:S01]  /*1390*/  UIADD3 UR5, UPT, UPT, UR9, -0x24c28bd8, URZ ;  /* 0xdb3d742809057890 */ /* 0x000fe2000fffe0ff */
        /* <DEDUP_REMOVED lines=8> */
[----:B------:R-:W-:Y:S02]  /*1420*/  LOP3.LUT R2, R88, UR4, R91, 0x96, !PT ;  /* 0x0000000458027c12 */ /* 0x000fe4000f8e965b */
[----:B------:R-:W-:Y:S01]  /*1430*/  MOV R8, R90 ;  /* 0x0000005a00087202 */ /* 0x000fe20000000f00 */
[----:B------:R-:W-:Y:S01]  /*1440*/  IMAD.MOV.U32 R88, RZ, RZ, R56 ;  /* 0x000000ffff587224 */ /* 0x000fe200078e0038 */
[----:B------:R-:W-:Y:S01]  /*1450*/  LOP3.LUT R0, R58, UR5, R57, 0x96, !PT ;  /* 0x000000053a007c12 */ /* 0x000fe2000f8e9639 */
[----:B------:R-:W-:Y:S02]  /*1460*/  HFMA2 R57, -RZ, RZ, 0, 0 ;  /* 0x00000000ff397431 */ /* 0x000fe400000001ff */
[----:B------:R-:W-:-:S07]  /*1470*/  IMAD.MOV.U32 R56, RZ, RZ, R9 ;  /* 0x000000ffff387224 */ /* 0x000fce00078e0009 */
.L_x_11615:
[----:B------:R-:W-:Y:S05]  /*1480*/  BSYNC.RECONVERGENT B1 ;  /* 0x0000000000017941 */ /* 0x000fea0003800200 */
.L_x_11614:
[----:B------:R-:W0:Y:S01]  /*1490*/  LDC R89, c[0x0][0x404] ;  /* 0x00010100ff597b82 */ /* 0x000e220000000800 */
[----:B------:R-:W-:Y:S01]  /*14a0*/  ISETP.NE.AND P2, PT, R57, 0x1, PT ;  /* 0x000000013900780c */ /* 0x000fe20003f45270 */
[----:B------:R-:W-:Y:S01]  /*14b0*/  IMAD.MOV.U32 R107, RZ, RZ, 0x2f800000 ;  /* 0x2f800000ff6b7424 */ /* 0x000fe200078e00ff */
[----:B------:R-:W-:Y:S01]  /*14c0*/  I2FP.F32.U32 R56, R56 ;  /* 0x0000003800387245 */ /* 0x000fe20000201000 */
[----:B------:R-:W-:Y:S01]  /*14d0*/  BSSY.RECONVERGENT B1, `(.L_x_11619) ;  /* 0x000005b000017945 */ /* 0x000fe20003800200 */
[----:B-----5:R-:W-:Y:S01]  /*14e0*/  HADD2.F32 R106, -RZ, R60.H0_H0 ;  /* 0x2000003cff6a7230 */ /* 0x020fe20000004100 */
[----:B------:R-:W-:Y:S01]  /*14f0*/  MOV R5, R8 ;  /* 0x0000000800057202 */ /* 0x000fe20000000f00 */
[----:B------:R-:W-:Y:S02]  /*1500*/  IMAD.MOV.U32 R58, RZ, RZ, 0x2 ;  /* 0x00000002ff3a7424 */ /* 0x000fe400078e00ff */
[----:B------:R-:W-:-:S05]  /*1510*/  FFMA.FTZ R56, R56, R107, 1.1641532182693481445e-10 ;  /* 0x2f00000038387423 */ /* 0x000fca000001006b */
[----:B0-----:R-:W-:-:S04]  /*1520*/  FSETP.LE.FTZ.AND P3, PT, R56, R89, PT ;  /* 0x000000593800720b */ /* 0x001fc80003f73000 */
        /* <DEDUP_REMOVED lines=10> */
.L_x_11621:
        /* <DEDUP_REMOVED lines=13> */
.L_x_11623:
[----:B------:R-:W-:Y:S05]  /*16a0*/  BSYNC.RECONVERGENT B2 ;  /* 0x0000000000027941 */ /* 0x000fea0003800200 */
.L_x_11622:
        /* <DEDUP_REMOVED lines=60> */
[----:B------:R-:W-:-:S07]  /*1a70*/  HFMA2 R58, -RZ, RZ, 0, 0 ;  /* 0x00000000ff3a7431 */ /* 0x000fce00000001ff */
.L_x_11620:
[----:B------:R-:W-:Y:S05]  /*1a80*/  BSYNC.RECONVERGENT B1 ;  /* 0x0000000000017941 */ /* 0x000fea0003800200 */
.L_x_11619:
[----:B------:R-:W-:Y:S01]  /*1a90*/  ISETP.NE.AND P2, PT, R58, 0x1, PT ;  /* 0x000000013a00780c */ /* 0x000fe20003f45270 */
[----:B------:R-:W-:Y:S01]  /*1aa0*/  BSSY.RECONVERGENT B1, `(.L_x_11624) ;  /* 0x000005c000017945 */ /* 0x000fe20003800200 */
[----:B------:R-:W-:Y:S01]  /*1ab0*/  I2FP.F32.U32 R56, R5 ;  /* 0x0000000500387245 */ /* 0x000fe20000201000 */
[----:B------:R-:W-:Y:S02]  /*1ac0*/  HADD2.F32 R109, -RZ, R60.H1_H1 ;  /* 0x3000003cff6d7230 */ /* 0x000fe40000004100 */
[----:B------:R-:W-:Y:S02]  /*1ad0*/  IMAD.MOV.U32 R57, RZ, RZ, 0x2 ;  /* 0x00000002ff397424 */ /* 0x000fe400078e00ff */
[----:B------:R-:W-:Y:S01]  /*1ae0*/  FFMA.FTZ R56, R56, R107, 1.1641532182693481445e-10 ;  /* 0x2f00000038387423 */ /* 0x000fe2000001006b */
[----:B------:R-:W-:-:S04]  /*1af0*/  IMAD.MOV.U32 R5, RZ, RZ, R8 ;  /* 0x000000ffff057224 */ /* 0x000fc800078e0008 */
[----:B------:R-:W-:-:S04]  /*1b00*/  FSETP.LE.FTZ.AND P3, PT, R56, R89, PT ;  /* 0x000000593800720b */ /* 0x000fc80003f73000 */
        /* <DEDUP_REMOVED lines=10> */
.L_x_11626:
        /* <DEDUP_REMOVED lines=13> */
.L_x_11628:
[----:B------:R-:W-:Y:S05]  /*1c80*/  BSYNC.RECONVERGENT B2 ;  /* 0x0000000000027941 */ /* 0x000fea0003800200 */
.L_x_11627:
        /* <DEDUP_REMOVED lines=56> */
[----:B------:R-:W-:-:S03]  /*2010*/  LOP3.LUT R2, R110, UR4, R105, 0x96, !PT ;  /* 0x000000046e027c12 */ /* 0x000fc6000f8e9669 */
[----:B------:R-:W-:Y:S01]  /*2020*/  IMAD.MOV.U32 R8, RZ, RZ, R104 ;  /* 0x000000ffff087224 */ /* 0x000fe200078e0068 */
[----:B------:R-:W-:Y:S01]  /*2030*/  LOP3.LUT R0, R58, UR5, R57, 0x96, !PT ;  /* 0x000000053a007c12 */ /* 0x000fe2000f8e9639 */
[----:B------:R-:W-:Y:S02]  /*2040*/  IMAD.MOV.U32 R88, RZ, RZ, R56 ;  /* 0x000000ffff587224 */ /* 0x000fe400078e0038 */
[----:B------:R-:W-:-:S07]  /*2050*/  IMAD.MOV.U32 R57, RZ, RZ, RZ ;  /* 0x000000ffff397224 */ /* 0x000fce00078e00ff */
.L_x_11625:
[----:B------:R-:W-:Y:S05]  /*2060*/  BSYNC.RECONVERGENT B1 ;  /* 0x0000000000017941 */ /* 0x000fea0003800200 */
.L_x_11624:
[----:B------:R-:W-:Y:S01]  /*2070*/  ISETP.NE.AND P2, PT, R57, 0x1, PT ;  /* 0x000000013900780c */ /* 0x000fe20003f45270 */
[----:B------:R-:W-:Y:S01]  /*2080*/  BSSY.RECONVERGENT B1, `(.L_x_11629) ;  /* 0x000005c000017945 */ /* 0x000fe20003800200 */
[----:B------:R-:W-:Y:S01]  /*2090*/  I2FP.F32.U32 R56, R5 ;  /* 0x0000000500387245 */ /* 0x000fe20000201000 */
[----:B------:R-:W-:Y:S02]  /*20a0*/  HFMA2 R58, -RZ, RZ, 0, 1.1920928955078125e-07 ;  /* 0x00000002ff3a7431 */ /* 0x000fe400000001ff */
[----:B------:R-:W-:Y:S02]  /*20b0*/  HADD2.F32 R108, -RZ, R61.H0_H0 ;  /* 0x2000003dff6c7230 */ /* 0x000fe40000004100 */
[----:B------:R-:W-:Y:S02]  /*20c0*/  IMAD.MOV.U32 R5, RZ, RZ, R8 ;  /* 0x000000ffff057224 */ /* 0x000fe400078e0008 */
[----:B------:R-:W-:-:S05]  /*20d0*/  FFMA.FTZ R56, R56, R107, 1.1641532182693481445e-10 ;  /* 0x2f00000038387423 */ /* 0x000fca000001006b */
[----:B------:R-:W-:-:S04]  /*20e0*/  FSETP.LE.FTZ.AND P3, PT, R56, R89, PT ;  /* 0x000000593800720b */ /* 0x000fc80003f73000 */
        /* <DEDUP_REMOVED lines=10> */
.L_x_11631:
        /* <DEDUP_REMOVED lines=13> */
.L_x_11633:
[----:B------:R-:W-:Y:S05]  /*2260*/  BSYNC.RECONVERGENT B2 ;  /* 0x0000000000027941 */ /* 0x000fea0003800200 */
.L_x_11632:
        /* <DEDUP_REMOVED lines=59> */
[----:B------:R-:W-:Y:S01]  /*2620*/  IMAD.MOV.U32 R58, RZ, RZ, RZ ;  /* 0x000000ffff3a7224 */ /* 0x000fe200078e00ff */
[----:B------:R-:W-:-:S07]  /*2630*/  MOV R88, R56 ;  /* 0x0000003800587202 */ /* 0x000fce0000000f00 */
.L_x_11630:
[----:B------:R-:W-:Y:S05]  /*2640*/  BSYNC.RECONVERGENT B1 ;  /* 0x0000000000017941 */ /* 0x000fea0003800200 */
.L_x_11629:
[----:B------:R-:W-:Y:S01]  /*2650*/  ISETP.NE.AND P2, PT, R58, 0x1, PT ;  /* 0x000000013a00780c */ /* 0x000fe20003f45270 */
[----:B------:R-:W-:Y:S01]  /*2660*/  BSSY.RECONVERGENT B1, `(.L_x_11634) ;  /* 0x000005c000017945 */ /* 0x000fe20003800200 */
[----:B------:R-:W-:Y:S01]  /*2670*/  I2FP.F32.U32 R56, R5 ;  /* 0x0000000500387245 */ /* 0x000fe20000201000 */
[----:B------:R-:W-:Y:S01]  /*2680*/  HADD2.F32 R110, -RZ, R61.H1_H1 ;  /* 0x3000003dff6e7230 */ /* 0x000fe20000004100 */
[----:B------:R-:W-:Y:S01]  /*2690*/  MOV R5, R8 ;  /* 0x0000000800057202 */ /* 0x000fe20000000f00 */
[----:B------:R-:W-:Y:S02]  /*26a0*/  IMAD.MOV.U32 R57, RZ, RZ, 0x2 ;  /* 0x00000002ff397424 */ /* 0x000fe400078e00ff */
        /* <DEDUP_REMOVED lines=12> */
.L_x_11636:
        /* <DEDUP_REMOVED lines=13> */
.L_x_11638:
[----:B------:R-:W-:Y:S05]  /*2840*/  BSYNC.RECONVERGENT B2 ;  /* 0x0000000000027941 */ /* 0x000fea0003800200 */
.L_x_11637:
        /* <DEDUP_REMOVED lines=61> */
.L_x_11635:
[----:B------:R-:W-:Y:S05]  /*2c20*/  BSYNC.RECONVERGENT B1 ;  /* 0x0000000000017941 */ /* 0x000fea0003800200 */
.L_x_11634:
        /* <DEDUP_REMOVED lines=17> */
.L_x_11641:
        /* <DEDUP_REMOVED lines=13> */
.L_x_11643:
[----:B------:R-:W-:Y:S05]  /*2e10*/  BSYNC.RECONVERGENT B2 ;  /* 0x0000000000027941 */ /* 0x000fea0003800200 */
.L_x_11642:
        /* <DEDUP_REMOVED lines=61> */
.L_x_11640:
[----:B------:R-:W-:Y:S05]  /*31f0*/  BSYNC.RECONVERGENT B1 ;  /* 0x0000000000017941 */ /* 0x000fea0003800200 */
.L_x_11639:
        /* <DEDUP_REMOVED lines=17> */
.L_x_11646:
        /* <DEDUP_REMOVED lines=13> */
.L_x_11648:
[----:B------:R-:W-:Y:S05]  /*33e0*/  BSYNC.RECONVERGENT B2 ;  /* 0x0000000000027941 */ /* 0x000fea0003800200 */
.L_x_11647:
        /* <DEDUP_REMOVED lines=51> */
[----:B------:R-:W-:Y:S02]  /*3720*/  UIADD3 UR5, UPT, UPT, UR9, -0x695add53, URZ ;  /* 0x96a522ad09057890 */ /* 0x000fe4000fffe0ff */
[----:B------:R-:W-:Y:S01]  /*3730*/  IMAD.MOV.U32 R59, RZ, RZ, RZ ;  /* 0x000000ffff3b7224 */ /* 0x000fe200078e00ff */
        /* <DEDUP_REMOVED lines=8> */
.L_x_11645:
[----:B------:R-:W-:Y:S05]  /*37c0*/  BSYNC.RECONVERGENT B1 ;  /* 0x0000000000017941 */ /* 0x000fea0003800200 */
.L_x_11644:
        /* <DEDUP_REMOVED lines=17> */
.L_x_11651:
        /* <DEDUP_REMOVED lines=13> */
.L_x_11653:
[----:B------:R-:W-:Y:S05]  /*39b0*/  BSYNC.RECONVERGENT B2 ;  /* 0x0000000000027941 */ /* 0x000fea0003800200 */
.L_x_11652:
        /* <DEDUP_REMOVED lines=57> */
[----:B------:R-:W-:Y:S02]  /*3d50*/  MOV R8, R60 ;  /* 0x0000003c00087202 */ /* 0x000fe40000000f00 */
[----:B------:R-:W-:Y:S01]  /*3d60*/  LOP3.LUT R0, R58, UR5, R57, 0x96, !PT ;  /* 0x000000053a007c12 */ /* 0x000fe2000f8e9639 */
[----:B------:R-:W-:Y:S02]  /*3d70*/  IMAD.MOV.U32 R57, RZ, RZ, R88 ;  /* 0x000000ffff397224 */ /* 0x000fe400078e0058 */
[----:B------:R-:W-:-:S07]  /*3d80*/  IMAD.MOV.U32 R88, RZ, RZ, R56 ;  /* 0x000000ffff587224 */ /* 0x000fce00078e0038 */
.L_x_11650:
[----:B------:R-:W-:Y:S05]  /*3d90*/  BSYNC.RECONVERGENT B1 ;  /* 0x0000000000017941 */ /* 0x000fea0003800200 */
.L_x_11649:
[----:B------:R-:W-:Y:S01]  /*3da0*/  I2FP.F32.U32 R56, R57 ;  /* 0x0000003900387245 */ /* 0x000fe20000201000 */
[----:B------:R-:W-:Y:S01]  /*3db0*/  FMUL.FTZ R106, R106, UR17 ;  /* 0x000000116a6a7c20 */ /* 0x000fe20008410000 */
[----:B------:R-:W-:Y:S01]  /*3dc0*/  P2R R58, PR, RZ, 0x2 ;  /* 0x00000002ff3a7803 */ /* 0x000fe20000000000 */
[----:B------:R-:W-:Y:S01]  /*3dd0*/  FMUL.FTZ R109, R109, UR17 ;  /* 0x000000116d6d7c20 */ /* 0x000fe20008410000 */
[----:B------:R-:W-:Y:S01]  /*3de0*/  ISETP.NE.AND P1, PT, R9, RZ, PT ;  /* 0x000000ff0900720c */ /* 0x000fe20003f25270 */
[----:B------:R-:W-:Y:S01]  /*3df0*/  HADD2.F32 R63, -RZ, R63.H1_H1 ;  /* 0x3000003fff3f7230 */ /* 0x000fe20000004100 */
[----:B------:R-:W-:Y:S01]  /*3e00*/  P2R R59, PR, RZ, 0x1 ;  /* 0x00000001ff3b7803 */ /* 0x000fe20000000000 */
[----:B------:R-:W-:Y:S01]  /*3e10*/  FFMA.FTZ R104, R56, R107, 1.1641532182693481445e-10 ;  /* 0x2f00000038687423 */ /* 0x000fe2000001006b */
[----:B------:R-:W-:Y:S01]  /*3e20*/  ISETP.NE.AND P0, PT, R90, RZ, PT ;  /* 0x000000ff5a00720c */ /* 0x000fe20003f05270 */
[----:B------:R-:W-:Y:S01]  /*3e30*/  FMUL.FTZ R110, R110, UR17 ;  /* 0x000000116e6e7c20 */ /* 0x000fe20008410000 */
[----:B------:R-:W-:Y:S01]  /*3e40*/  ISETP.NE.AND P5, PT, R103, RZ, PT ;  /* 0x000000ff6700720c */ /* 0x000fe20003fa5270 */
        /* <DEDUP_REMOVED lines=10> */
[----:B------:R-:W-:Y:S02]  /*3ef0*/  ISETP.NE.AND P6, PT, R91, RZ, PT ;  /* 0x000000ff5b00720c */ /* 0x000fe40003fc5270 */
        /* <DEDUP_REMOVED lines=16> */
.L_x_11613:
        /* <DEDUP_REMOVED lines=16> */
.L_x_11657:
        /* <DEDUP_REMOVED lines=13> */
.L_x_11659:
[----:B------:R-:W-:Y:S05]  /*41d0*/  BSYNC.RECONVERGENT B2 ;  /* 0x0000000000027941 */ /* 0x000fea0003800200 */
.L_x_11658:
        /* <DEDUP_REMOVED lines=60> */
.L_x_11656:
[----:B------:R-:W-:Y:S05]  /*45a0*/  BSYNC.RECONVERGENT B1 ;  /* 0x0000000000017941 */ /* 0x000fea0003800200 */
.L_x_11655:
[----:B------:R-:W0:Y:S01]  /*45b0*/  LDC R89, c[0x0][0x404] ;  /* 0x00010100ff597b82 */ /* 0x000e220000000800 */
[----:B------:R-:W-:Y:S01]  /*45c0*/  ISETP.NE.AND P2, PT, R11, 0x1, PT ;  /* 0x000000010b00780c */ /* 0x000fe20003f45270 */
[----:B------:R-:W-:Y:S01]  /*45d0*/  IMAD.MOV.U32 R112, RZ, RZ, 0x2f800000 ;  /* 0x2f800000ff707424 */ /* 0x000fe200078e00ff */
[----:B------:R-:W-:Y:S01]  /*45e0*/  I2FP.F32.U32 R5, R10 ;  /* 0x0000000a00057245 */ /* 0x000fe20000201000 */
[----:B-----5:R-:W-:Y:S01]  /*45f0*/  HADD2.F32 R56, -RZ, R60.H0_H0 ;  /* 0x2000003cff387230 */ /* 0x020fe20000004100 */
[----:B------:R-:W-:Y:S01]  /*4600*/  BSSY.RECONVERGENT B1, `(.L_x_11660) ;  /* 0x000005c000017945 */ /* 0x000fe20003800200 */
[----:B------:R-:W-:Y:S02]  /*4610*/  HFMA2 R57, -RZ, RZ, 0, 1.1920928955078125e-07 ;  /* 0x00000002ff397431 */ /* 0x000fe400000001ff */
[----:B------:R-:W1:Y:S01]  /*4620*/  LDC R97, c[0x0][0x408] ;  /* 0x00010200ff617b82 */ /* 0x000e620000000800 */
[----:B------:R-:W-:-:S05]  /*4630*/  FFMA.FTZ R10, R5, R112, 1.1641532182693481445e-10 ;  /* 0x2f000000050a7423 */ /* 0x000fca0000010070 */
[----:B0-----:R-:W-:Y:S01]  /*4640*/  FSETP.LE.FTZ.AND P4, PT, R10, R89, PT ;  /* 0x000000590a00720b */ /* 0x001fe20003f93000 */
[----:B------:R-:W-:-:S03]  /*4650*/  IMAD.MOV.U32 R10, RZ, RZ, R8 ;  /* 0x000000ffff0a7224 */ /* 0x000fc600078e0008 */
[----:B------:R-:W-:Y:S01]  /*4660*/  P2R R9, PR, RZ, 0x10 ;  /* 0x00000010ff097803 */ /* 0x000fe20000000000 */
[----:B-1----:R-:W-:Y:S01]  /*4670*/  FMUL.FTZ R5, R97, R56 ;  /* 0x0000003861057220 */ /* 0x002fe20000410000 */
[----:B------:R-:W-:Y:S07]  /*4680*/  @!P2 BRA `(.L_x_11661) ;  /* 0x00000004004ca947 */ /* 0x000fee0003800000 */
        /* <DEDUP_REMOVED lines=8> */
.L_x_11662:
        /* <DEDUP_REMOVED lines=13> */
.L_x_11664:
[----:B------:R-:W-:Y:S05]  /*47e0*/  BSYNC.RECONVERGENT B2 ;  /* 0x0000000000027941 */ /* 0x000fea0003800200 */
.L_x_11663:
        /* <DEDUP_REMOVED lines=61> */
.L_x_11661:
[----:B------:R-:W-:Y:S05]  /*4bc0*/  BSYNC.RECONVERGENT B1 ;  /* 0x0000000000017941 */ /* 0x000fea0003800200 */
.L_x_11660:
[----:B------:R-:W-:Y:S01]  /*4bd0*/  I2FP.F32.U32 R11, R10 ;  /* 0x0000000a000b7245 */ /* 0x000fe20000201000 */
[----:B------:R-:W-:Y:S01]  /*4be0*/  HADD2.F32 R56, -RZ, R44.H0_H0 ;  /* 0x2000002cff387230 */ /* 0x000fe20000004100 */
[----:B------:R-:W-:Y:S01]  /*4bf0*/  ISETP.NE.AND P3, PT, R57, 0x1, PT ;  /* 0x000000013900780c */ /* 0x000fe20003f65270 */
[----:B------:R-:W-:Y:S01]  /*4c00*/  BSSY.RECONVERGENT B1, `(.L_x_11665) ;  /* 0x000005f000017945 */ /* 0x000fe20003800200 */
[----:B------:R-:W-:Y:S01]  /*4c10*/  FSEL R5, R5, RZ, P4 ;  /* 0x000000ff05057208 */ /* 0x000fe20002000000 */
        /* <DEDUP_REMOVED lines=18> */
.L_x_11667:
        /* <DEDUP_REMOVED lines=13> */
.L_x_11669:
[----:B------:R-:W-:Y:S05]  /*4e10*/  BSYNC.RECONVERGENT B2 ;  /* 0x0000000000027941 */ /* 0x000fea0003800200 */
.L_x_11668:
        /* <DEDUP_REMOVED lines=52> */
[----:B------:R-:W-:Y:S01]  /*5160*/  HFMA2 R59, -RZ, RZ, 0, 0 ;  /* 0x00000000ff3b7431 */ /* 0x000fe200000001ff */
        /* <DEDUP_REMOVED lines=8> */
.L_x_11666:
[----:B------:R-:W-:Y:S05]  /*51f0*/  BSYNC.RECONVERGENT B1 ;  /* 0x0000000000017941 */ /* 0x000fea0003800200 */
.L_x_11665:
        /* <DEDUP_REMOVED lines=19> */
.L_x_11672:
        /* <DEDUP_REMOVED lines=13> */
.L_x_11674:
[----:B------:R-:W-:Y:S05]  /*5400*/  BSYNC.RECONVERGENT B2 ;  /* 0x0000000000027941 */ /* 0x000fea0003800200 */
.L_x_11673:
        /* <DEDUP_REMOVED lines=61> */
.L_x_11671:
[----:B------:R-:W-:Y:S05]  /*57e0*/  BSYNC.RECONVERGENT B1 ;  /* 0x0000000000017941 */ /* 0x000fea0003800200 */
.L_x_11670:
[----:B------:R-:W-:Y:S01]  /*57f0*/  I2FP.F32.U32 R11, R11 ;  /* 0x0000000b000b7245 */ /* 0x000fe20000201000 */
[----:B------:R-:W-:Y:S01]  /*5800*/  HADD2.F32 R60, -RZ, R44.H1_H1 ;  /* 0x3000002cff3c7230 */ /* 0x000fe20000004100 */
        /* <DEDUP_REMOVED lines=21> */
.L_x_11677:
        /* <DEDUP_REMOVED lines=13> */
.L_x_11679:
[----:B------:R-:W-:Y:S05]  /*5a30*/  BSYNC.RECONVERGENT B2 ;  /* 0x0000000000027941 */ /* 0x000fea0003800200 */
.L_x_11678:
        /* <DEDUP_REMOVED lines=61> */
.L_x_11676:
[----:B------:R-:W-:Y:S05]  /*5e10*/  BSYNC.RECONVERGENT B1 ;  /* 0x0000000000017941 */ /* 0x000fea0003800200 */
.L_x_11675:
[----:B------:R-:W-:Y:S01]  /*5e20*/  ISETP.NE.AND P2, PT, R59, 0x1, PT ;  /* 0x000000013b00780c */ /* 0x000fe20003f45270 */
[----:B------:R-:W-:Y:S01]  /*5e30*/  HADD2.F32 R60, -RZ, R61.H0_H0 ;  /* 0x2000003dff3c7230 */ /* 0x000fe20000004100 */
[----:B------:R-:W-:Y:S01]  /*5e40*/  I2FP.F32.U32 R5, R5 ;  /* 0x0000000500057245 */ /* 0x000fe20000201000 */
[----:B------:R-:W-:Y:S01]  /*5e50*/  BSSY.RECONVERGENT B1, `(.L_x_11680) ;  /* 0x000005b000017945 */ /* 0x000fe20003800200 */
[----:B------:R-:W-:-:S03]  /*5e60*/  IMAD.MOV.U32 R93, RZ, RZ, 0x2 ;  /* 0x00000002ff5d7424 */ /* 0x000fc600078e00ff */
[----:B------:R-:W-:Y:S01]  /*5e70*/  FFMA.FTZ R58, R5, R112, 1.1641532182693481445e-10 ;  /* 0x2f000000053a7423 */ /* 0x000fe20000010070 */
[----:B------:R-:W-:-:S04]  /*5e80*/  FMUL.FTZ R5, R97, R60 ;  /* 0x0000003c61057220 */ /* 0x000fc80000410000 */
[----:B------:R-:W-:Y:S02]  /*5e90*/  FSETP.LE.FTZ.AND P4, PT, R58, R89, PT ;  /* 0x000000593a00720b */ /* 0x000fe40003f93000 */
        /* <DEDUP_REMOVED lines=11> */
.L_x_11682:
        /* <DEDUP_REMOVED lines=13> */
.L_x_11684:
[----:B------:R-:W-:Y:S05]  /*6020*/  BSYNC.RECONVERGENT B2 ;  /* 0x0000000000027941 */ /* 0x000fea0003800200 */
.L_x_11683:
        /* <DEDUP_REMOVED lines=61> */
.L_x_11681:
[----:B------:R-:W-:Y:S05]  /*6400*/  BSYNC.RECONVERGENT B1 ;  /* 0x0000000000017941 */ /* 0x000fea0003800200 */
.L_x_11680:
[----:B------:R-:W-:Y:S01]  /*6410*/  I2FP.F32.U32 R59, R58 ;  /* 0x0000003a003b7245 */ /* 0x000fe20000201000 */
[----:B------:R-:W-:Y:S01]  /*6420*/  HADD2.F32 R60, -RZ, R45.H0_H0 ;  /* 0x2000002dff3c7230 */ /* 0x000fe20000004100 */
        /* <DEDUP_REMOVED lines=21> */
.L_x_11687:
        /* <DEDUP_REMOVED lines=13> */
.L_x_11689:
[----:B------:R-:W-:Y:S05]  /*6650*/  BSYNC.RECONVERGENT B2 ;  /* 0x0000000000027941 */ /* 0x000fea0003800200 */
.L_x_11688:
        /* <DEDUP_REMOVED lines=61> */
.L_x_11686:
[----:B------:R-:W-:Y:S05]  /*6a30*/  BSYNC.RECONVERGENT B1 ;  /* 0x0000000000017941 */ /* 0x000fea0003800200 */
.L_x_11685:
[----:B------:R-:W-:Y:S01]  /*6a40*/  ISETP.NE.AND P2, PT, R95, 0x1, PT ;  /* 0x000000015f00780c */ /* 0x000fe20003f45270 */
[----:B------:R-:W-:Y:S01]  /*6a50*/  HADD2.F32 R94, -RZ, R61.H1_H1 ;  /* 0x3000003dff5e7230 */ /* 0x000fe20000004100 */
[----:B------:R-:W-:Y:S01]  /*6a60*/  I2FP.F32.U32 R5, R5 ;  /* 0x0000000500057245 */ /* 0x000fe20000201000 */
[----:B------:R-:W-:Y:S01]  /*6a70*/  BSSY.RECONVERGENT B1, `(.L_x_11690) ;  /* 0x000005b000017945 */ /* 0x000fe20003800200 */
[----:B------:R-:W-:Y:S02]  /*6a80*/  HFMA2 R61, -RZ, RZ, 0, 1.1920928955078125e-07 ;  /* 0x00000002ff3d7431 */ /* 0x000fe400000001ff */
        /* <DEDUP_REMOVED lines=14> */
.L_x_11692:
        /* <DEDUP_REMOVED lines=13> */
.L_x_11694:
[----:B------:R-:W-:Y:S05]  /*6c40*/  BSYNC.RECONVERGENT B2 ;  /* 0x0000000000027941 */ /* 0x000fea0003800200 */
.L_x_11693:
        /* <DEDUP_REMOVED lines=61> */
.L_x_11691:
[----:B------:R-:W-:Y:S05]  /*7020*/  BSYNC.RECONVERGENT B1 ;  /* 0x0000000000017941 */ /* 0x000fea0003800200 */
.L_x_11690:
[----:B------:R-:W-:Y:S01]  /*7030*/  I2FP.F32.U32 R59, R59 ;  /* 0x0000003b003b7245 */ /* 0x000fe20000201000 */
[----:B------:R-:W-:Y:S01]  /*7040*/  HADD2.F32 R94, -RZ, R45.H1_H1 ;  /* 0x3000002dff5e7230 */ /* 0x000fe20000004100 */
        /* <DEDUP_REMOVED lines=21> */
.L_x_11697:
        /* <DEDUP_REMOVED lines=13> */
.L_x_11699:
[----:B------:R-:W-:Y:S05]  /*7270*/  BSYNC.RECONVERGENT B2 ;  /* 0x0000000000027941 */ /* 0x000fea0003800200 */
.L_x_11698:
        /* <DEDUP_REMOVED lines=61> */
.L_x_11696:
[----:B------:R-:W-:Y:S05]  /*7650*/  BSYNC.RECONVERGENT B1 ;  /* 0x0000000000017941 */ /* 0x000fea0003800200 */
.L_x_11695:
        /* <DEDUP_REMOVED lines=18> */
.L_x_11702:
        /* <DEDUP_REMOVED lines=13> */
.L_x_11704:
[----:B------:R-:W-:Y:S05]  /*7850*/  BSYNC.RECONVERGENT B2 ;  /* 0x0000000000027941 */ /* 0x000fea0003800200 */
.L_x_11703:
        /* <DEDUP_REMOVED lines=58> */
[----:B------:R-:W-:Y:S02]  /*7c00*/  LOP3.LUT R0, R94, UR5, R61, 0x96, !PT ;  /* 0x000000055e007c12 */ /* 0x000fe4000f8e963d */
[----:B------:R-:W-:Y:S01]  /*7c10*/  MOV R61, R88 ;  /* 0x00000058003d7202 */ /* 0x000fe20000000f00 */
[----:B------:R-:W-:-:S07]  /*7c20*/  IMAD.MOV.U32 R88, RZ, RZ, R60 ;  /* 0x000000ffff587224 */ /* 0x000fce00078e003c */
.L_x_11701:
[----:B------:R-:W-:Y:S05]  /*7c30*/  BSYNC.RECONVERGENT B1 ;  /* 0x0000000000017941 */ /* 0x000fea0003800200 */
.L_x_11700:
[----:B------:R-:W-:Y:S01]  /*7c40*/  I2FP.F32.U32 R61, R61 ;  /* 0x0000003d003d7245 */ /* 0x000fe20000201000 */
[----:B------:R-:W-:Y:S01]  /*7c50*/  HADD2.F32 R94, -RZ, R46.H0_H0 ;  /* 0x2000002eff5e7230 */ /* 0x000fe20000004100 */
        /* <DEDUP_REMOVED lines=21> */
.L_x_11707:
        /* <DEDUP_REMOVED lines=13> */
.L_x_11709:
[----:B------:R-:W-:Y:S05]  /*7e80*/  BSYNC.RECONVERGENT B2 ;  /* 0x0000000000027941 */ /* 0x000fea0003800200 */
.L_x_11708:
        /* <DEDUP_REMOVED lines=15> */
[----:B------:R-:W-:Y:S02]  /*7f80*/  UIADD3 UR5, UPT, UPT, UR9, 0x32370b8f, URZ ;  /* 0x32370b8f09057890 */ /* 0x000fe4000fffe0ff */
[----:B------:R-:W-:Y:S01]  /*7f90*/  IMAD.MOV.U32 R95, RZ, RZ, RZ ;  /* 0x000000ffff5f7224 */ /* 0x000fe200078e00ff */
        /* <DEDUP_REMOVED lines=44> */
.L_x_11706:
[----:B------:R-:W-:Y:S05]  /*8260*/  BSYNC.RECONVERGENT B1 ;  /* 0x0000000000017941 */ /* 0x000fea0003800200 */
.L_x_11705:
[----:B------:R-:W-:Y:S01]  /*8270*/  ISETP.NE.AND P4, PT, R95, 0x1, PT ;  /* 0x000000015f00780c */ /* 0x000fe20003f85270 */
[----:B------:R-:W-:Y:S01]  /*8280*/  HADD2.F32 R96, -RZ, R62.H1_H1 ;  /* 0x3000003eff607230 */ /* 0x000fe20000004100 */
        /* <DEDUP_REMOVED lines=16> */
.L_x_11712:
        /* <DEDUP_REMOVED lines=13> */
.L_x_11714:
[----:B------:R-:W-:Y:S05]  /*8460*/  BSYNC.RECONVERGENT B2 ;  /* 0x0000000000027941 */ /* 0x000fea0003800200 */
.L_x_11713:
        /* <DEDUP_REMOVED lines=58> */
[----:B------:R-:W-:Y:S02]  /*8810*/  IMAD.MOV.U32 R88, RZ, RZ, R104 ;  /* 0x000000ffff587224 */ /* 0x000fe400078e0068 */
[----:B------:R-:W-:Y:S01]  /*8820*/  HFMA2 R104, -RZ, RZ, 0, 0 ;  /* 0x00000000ff687431 */ /* 0x000fe200000001ff */
[----:B------:R-:W-:-:S07]  /*8830*/  LOP3.LUT R0, R106, UR5, R105, 0x96, !PT ;  /* 0x000000056a007c12 */ /* 0x000fce000f8e9669 */
.L_x_11711:
[----:B------:R-:W-:Y:S05]  /*8840*/  BSYNC.RECONVERGENT B1 ;  /* 0x0000000000017941 */ /* 0x000fea0003800200 */
.L_x_11710:
        /* <DEDUP_REMOVED lines=23> */
.L_x_11717:
        /* <DEDUP_REMOVED lines=13> */
.L_x_11719:
[----:B------:R-:W-:Y:S05]  /*8a90*/  BSYNC.RECONVERGENT B2 ;  /* 0x0000000000027941 */ /* 0x000fea0003800200 */
.L_x_11718:
        /* <DEDUP_REMOVED lines=61> */
.L_x_11716:
[----:B------:R-:W-:Y:S05]  /*8e70*/  BSYNC.RECONVERGENT B1 ;  /* 0x0000000000017941 */ /* 0x000fea0003800200 */
.L_x_11715:
[----:B------:R-:W-:Y:S01]  /*8e80*/  ISETP.NE.AND P5, PT, R105, 0x1, PT ;  /* 0x000000016900780c */ /* 0x000fe20003fa5270 */
[----:B------:R-:W-:Y:S01]  /*8e90*/  HADD2.F32 R104, -RZ, R63.H0_H0 ;  /* 0x2000003fff687230 */ /* 0x000fe20000004100 */
[----:B------:R-:W-:Y:S01]  /*8ea0*/  I2FP.F32.U32 R5, R5 ;  /* 0x0000000500057245 */ /* 0x000fe20000201000 */
[----:B------:R-:W-:Y:S01]  /*8eb0*/  BSSY.RECONVERGENT B1, `(.L_x_11720) ;  /* 0x000005a000017945 */ /* 0x000fe20003800200 */
        /* <DEDUP_REMOVED lines=14> */
.L_x_11722:
        /* <DEDUP_REMOVED lines=13> */
.L_x_11724:
[----:B------:R-:W-:Y:S05]  /*9070*/  BSYNC.RECONVERGENT B2 ;  /* 0x0000000000027941 */ /* 0x000fea0003800200 */
.L_x_11723:
        /* <DEDUP_REMOVED lines=61> */
.L_x_11721:
[----:B------:R-:W-:Y:S05]  /*9450*/  BSYNC.RECONVERGENT B1 ;  /* 0x0000000000017941 */ /* 0x000fea0003800200 */
.L_x_11720:
        /* <DEDUP_REMOVED lines=23> */
.L_x_11727:
        /* <DEDUP_REMOVED lines=13> */
.L_x_11729:
[----:B------:R-:W-:Y:S05]  /*96a0*/  BSYNC.RECONVERGENT B2 ;  /* 0x0000000000027941 */ /* 0x000fea0003800200 */
.L_x_11728:
        /* <DEDUP_REMOVED lines=61> */
.L_x_11726:
[----:B------:R-:W-:Y:S05]  /*9a80*/  BSYNC.RECONVERGENT B1 ;  /* 0x0000000000017941 */ /* 0x000fea0003800200 */
.L_x_11725:
[----:B------:R-:W-:Y:S01]  /*9a90*/  ISETP.NE.AND P6, PT, R107, 0x1, PT ;  /* 0x000000016b00780c */ /* 0x000fe20003fc5270 */
[----:B------:R-:W-:Y:S01]  /*9aa0*/  HADD2.F32 R106, -RZ, R63.H1_H1 ;  /* 0x3000003fff6a7230 */ /* 0x000fe20000004100 */
[----:B------:R-:W-:Y:S01]  /*9ab0*/  I2FP.F32.U32 R5, R5 ;  /* 0x0000000500057245 */ /* 0x000fe20000201000 */
[----:B------:R-:W-:Y:S01]  /*9ac0*/  BSSY.RECONVERGENT B1, `(.L_x_11730) ;  /* 0x000005c000017945 */ /* 0x000fe20003800200 */
[----:B------:R-:W-:Y:S02]  /*9ad0*/  IMAD.MOV.U32 R105, RZ, RZ, R8 ;  /* 0x000000ffff697224 */ /* 0x000fe400078e0008 */
[----:B------:R-:W-:Y:S01]  /*9ae0*/  FMUL.FTZ R63, R106, R97 ;  /* 0x000000616a3f7220 */ /* 0x000fe20000410000 */
        /* <DEDUP_REMOVED lines=12> */
.L_x_11732:
        /* <DEDUP_REMOVED lines=15> */
.L_x_11734:
[----:B------:R-:W-:Y:S05]  /*9ca0*/  BSYNC.RECONVERGENT B2 ;  /* 0x0000000000027941 */ /* 0x000fea0003800200 */
.L_x_11733:
        /* <DEDUP_REMOVED lines=61> */
.L_x_11731:
[----:B------:R-:W-:Y:S05]  /*a080*/  BSYNC.RECONVERGENT B1 ;  /* 0x0000000000017941 */ /* 0x000fea0003800200 */
.L_x_11730:
[----:B------:R-:W-:Y:S01]  /*a090*/  I2FP.F32.U32 R105, R105 ;  /* 0x0000006900697245 */ /* 0x000fe20000201000 */
[----:B------:R-:W-:Y:S01]  /*a0a0*/  HADD2.F32 R104, -RZ, R47.H1_H1 ;  /* 0x3000002fff687230 */ /* 0x000fe20000004100 */
[----:B------:R-:W-:-:S03]  /*a0b0*/  FSEL R63, R63, RZ, P5 ;  /* 0x000000ff3f3f7208 */ /* 0x000fc60002800000 */
[----:B------:R-:W-:Y:S01]  /*a0c0*/  FFMA.FTZ R112, R105, R112, 1.1641532182693481445e-10 ;  /* 0x2f00000069707423 */ /* 0x000fe20000010070 */
[----:B------:R-:W-:-:S04]  /*a0d0*/  FMUL.FTZ R104, R104, R97 ;  /* 0x0000006168687220 */ /* 0x000fc80000410000 */
[----:B------:R-:W-:-:S04]  /*a0e0*/  FSETP.GTU.FTZ.AND P6, PT, R112, R89, PT ;  /* 0x000000597000720b */ /* 0x000fc80003fdc000 */
[----:B------:R-:W-:Y:S02]  /*a0f0*/  FSEL R104, R104, RZ, !P6 ;  /* 0x000000ff68687208 */ /* 0x000fe40007000000 */
[----:B------:R-:W-:-:S03]  /*a100*/  SEL R97, RZ, 0x1, P6 ;  /* 0x00000001ff617807 */ /* 0x000fc60003000000 */
[----:B------:R-:W-:-:S04]  /*a110*/  FADD.FTZ R63, R104, R63 ;  /* 0x0000003f683f7221 */ /* 0x000fc80000010000 */
[----:B------:R-:W-:-:S07]  /*a120*/  @P1 FADD.FTZ R63, R55, R63 ;  /* 0x0000003f373f1221 */ /* 0x000fce0000010000 */
.L_x_11654:
[----:B------:R-:W-:Y:S01]  /*a130*/  SEL R109, RZ, 0x1000000, !P5 ;  /* 0x01000000ff6d7807 */ /* 0x000fe20006800000 */
[----:B------:R-:W0:Y:S01]  /*a140*/  LDC.64 R106, c[0x0][0x3a8] ;  /* 0x0000ea00ff6a7b82 */ /* 0x000e220000000a00 */
[----:B------:R-:W-:Y:S02]  /*a150*/  ISETP.NE.AND P6, PT, R90, RZ, PT ;  /* 0x000000ff5a00720c */ /* 0x000fe40003fc5270 */
[----:B------:R-:W-:Y:S02]  /*a160*/  ISETP.NE.AND P5, PT, R91, RZ, PT ;  /* 0x000000ff5b00720c */ /* 0x000fe40003fa5270 */
[----:B------:R-:W-:Y:S02]  /*a170*/  SEL R105, RZ, 0x10000, !P4 ;  /* 0x00010000ff697807 */ /* 0x000fe40006000000 */
[----:B------:R-:W-:Y:S01]  /*a180*/  ISETP.NE.AND P4, PT, R103, RZ, PT ;  /* 0x000000ff6700720c */ /* 0x000fe20003f85270 */
[----:B------:R-:W1:Y:S01]  /*a190*/  LDC.64 R90, c[0x0][0x3b0] ;  /* 0x0000ec00ff5a7b82 */ /* 0x000e620000000a00 */
[----:B------:R-:W-:-:S02]  /*a1a0*/  ISETP.NE.AND P1, PT, R9, RZ, PT ;  /* 0x000000ff0900720c */ /* 0x000fc40003f25270 */
[----:B------:R-:W-:Y:S02]  /*a1b0*/  SEL R108, RZ, 0x100, !P3 ;  /* 0x00000100ff6c7807 */ /* 0x000fe40005800000 */
[----:B------:R-:W-:Y:S02]  /*a1c0*/  SEL R89, RZ, 0x1000000, !P4 ;  /* 0x01000000ff597807 */ /* 0x000fe40006000000 */
[----:B------:R-:W-:Y:S02]  /*a1d0*/  SEL R104, RZ, 0x10000, !P5 ;  /* 0x00010000ff687807 */ /* 0x000fe40006800000 */
[----:B------:R-:W-:Y:S02]  /*a1e0*/  SEL R9, RZ, 0x100, !P6 ;  /* 0x00000100ff097807 */ /* 0x000fe40007000000 */
[----:B------:R-:W-:Y:S02]  /*a1f0*/  LOP3.LUT R108, R108, R109, R105, 0xfe, !PT ;  /* 0x0000006d6c6c7212 */ /* 0x000fe400078efe69 */
[----:B------:R-:W-:-:S02]  /*a200*/  LOP3.LUT R9, R9, R89, R104, 0xfe, !PT ;  /* 0x0000005909097212 */ /* 0x000fc400078efe68 */
[----:B------:R-:W-:Y:S01]  /*a210*/  SEL R105, RZ, 0x1, !P2 ;  /* 0x00000001ff697807 */ /* 0x000fe20005000000 */
[----:B0-----:R-:W-:Y:S01]  /*a220*/  IMAD.WIDE.U32 R106, R102, 0x20, R106 ;  /* 0x00000020666a7825 */ /* 0x001fe200078e006a */
[----:B------:R-:W-:Y:S02]  /*a230*/  SEL R104, RZ, 0x1, !P1 ;  /* 0x00000001ff687807 */ /* 0x000fe40004800000 */
[----:B------:R-:W-:Y:S02]  /*a240*/  LOP3.LUT R105, R108, R105, RZ, 0xfc, !PT ;  /* 0x000000696c697212 */ /* 0x000fe400078efcff */
[----:B------:R-:W-:Y:S01]  /*a250*/  LOP3.LUT R104, R9, R104, RZ, 0xfc, !PT ;  /* 0x0000006809687212 */ /* 0x000fe200078efcff */
[----:B------:R0:W-:Y:S01]  /*a260*/  STG.E.128 desc[UR6][R106.64], R56 ;  /* 0x000000386a007986 */ /* 0x0001e2000c101d06 */
[----:B-1----:R-:W-:-:S03]  /*a270*/  IMAD.WIDE.U32 R90, R102, 0x8, R90 ;  /* 0x00000008665a7825 */ /* 0x002fc600078e005a */
[----:B------:R0:W-:Y:S04]  /*a280*/  STG.E.128 desc[UR6][R106.64+0x10], R60 ;  /* 0x0000103c6a007986 */ /* 0x0001e8000c101d06 */
        /* <DEDUP_REMOVED lines=22> */
.L_x_11735:
[----:B------:R-:W-:Y:S02]  /*a3f0*/  IMAD.MOV.U32 R9, RZ, RZ, R88 ;  /* 0x000000ffff097224 */ /* 0x000fe400078e0058 */
[----:B------:R-:W-:-:S07]  /*a400*/  VIADD R88, R102, 0x100 ;  /* 0x0000010066587836 */ /* 0x000fce0000000000 */
.L_x_11612:
[----:B------:R-:W-:Y:S05]  /*a410*/  BSYNC.RECONVERGENT B0 ;  /* 0x0000000000007941 */ /* 0x000fea0003800200 */
.L_x_11611:
[----:B------:R-:W-:Y:S01]  /*a420*/  ISETP.GE.U32.AND P0, PT, R4, 0x200, PT ;  /* 0x000002000400780c */ /* 0x000fe20003f06070 */
[----:B------:R-:W-:Y:S03]  /*a430*/  BSSY.RECONVERGENT B0, `(.L_x_11736) ;  /* 0x0000965000007945 */ /* 0x000fe60003800200 */
[----:B01----:R-:W-:-:S09]  /*a440*/  P2R R105, PR, RZ, 0x1 ;  /* 0x00000001ff697803 */ /* 0x003fd20000000000 */
[----:B------:R-:W-:Y:S05]  /*a450*/  @!P0 BRA `(.L_x_11737) ;  /* 0x0000009400888947 */ /* 0x000fea0003800000 */
        /* <DEDUP_REMOVED lines=31> */
.L_x_11741:
        /* <DEDUP_REMOVED lines=13> */
.L_x_11743:
[----:B------:R-:W-:Y:S05]  /*a720*/  BSYNC.RECONVERGENT B2 ;  /* 0x0000000000027941 */ /* 0x000fea0003800200 */
.L_x_11742:
        /* <DEDUP_REMOVED lines=56> */
[----:B------:R-:W-:Y:S02]  /*aab0*/  HFMA2 R64, -RZ, RZ, 0, 0 ;  /* 0x00000000ff407431 */ /* 0x000fe400000001ff */
[----:B------:R-:W-:Y:S01]  /*aac0*/  IMAD.MOV.U32 R8, RZ, RZ, R66 ;  /* 0x000000ffff087224 */ /* 0x000fe200078e0042 */
[----:B------:R-:W-:Y:S01]  /*aad0*/  LOP3.LUT R0, R10, UR5, R91, 0x96, !PT ;  /* 0x000000050a007c12 */ /* 0x000fe2000f8e965b */
[----:B------:R-:W-:-:S07]  /*aae0*/  IMAD.MOV.U32 R10, RZ, RZ, R9 ;  /* 0x000000ffff0a7224 */ /* 0x000fce00078e0009 */
.L_x_11740:
[----:B------:R-:W-:Y:S05]  /*aaf0*/  BSYNC.RECONVERGENT B1 ;  /* 0x0000000000017941 */ /* 0x000fea0003800200 */
.L_x_11739:
[----:B------:R-:W0:Y:S01]  /*ab00*/  LDC R97, c[0x0][0x404] ;  /* 0x00010100ff617b82 */ /* 0x000e220000000800 */
[----:B------:R-:W-:Y:S01]  /*ab10*/  I2FP.F32.U32 R5, R10 ;  /* 0x0000000a00057245 */ /* 0x000fe20000201000 */
[----:B------:R-:W-:Y:S01]  /*ab20*/  IMAD.MOV.U32 R114, RZ, RZ, 0x2f800000 ;  /* 0x2f800000ff727424 */ /* 0x000fe200078e00ff */
[----:B------:R-:W-:Y:S01]  /*ab30*/  ISETP.NE.AND P2, PT, R64, 0x1, PT ;  /* 0x000000014000780c */ /* 0x000fe20003f45270 */
[----:B------:R-:W-:Y:S01]  /*ab40*/  BSSY.RECONVERGENT B1, `(.L_x_11744) ;  /* 0x000005d000017945 */ /* 0x000fe20003800200 */
[----:B------:R-:W-:Y:S02]  /*ab50*/  IMAD.MOV.U32 R65, RZ, RZ, 0x2 ;  /* 0x00000002ff417424 */ /* 0x000fe400078e00ff */
[----:B------:R-:W-:Y:S01]  /*ab60*/  FFMA.FTZ R10, R5, R114, 1.1641532182693481445e-10 ;  /* 0x2f000000050a7423 */ /* 0x000fe20000010072 */
[----:B------:R-:W-:Y:S01]  /*ab70*/  MOV R11, R8 ;  /* 0x00000008000b7202 */ /* 0x000fe20000000f00 */
[----:B------:R-:W1:Y:S03]  /*ab80*/  LDC R103, c[0x0][0x408] ;  /* 0x00010200ff677b82 */ /* 0x000e660000000800 */
[----:B0-----:R-:W-:Y:S01]  /*ab90*/  FSETP.LE.FTZ.AND P4, PT, R10, R97, PT ;  /* 0x000000610a00720b */ /* 0x001fe20003f93000 */
[----:B-----5:R-:W-:-:S03]  /*aba0*/  HADD2.F32 R10, -RZ, R68.H0_H0 ;  /* 0x20000044ff0a7230 */ /* 0x020fc60000004100 */
[----:B------:R-:W-:Y:S02]  /*abb0*/  P2R R9, PR, RZ, 0x10 ;  /* 0x00000010ff097803 */ /* 0x000fe40000000000 */
[----:B-1----:R-:W-:Y:S01]  /*abc0*/  FMUL.FTZ R5, R10, R103 ;  /* 0x000000670a057220 */ /* 0x002fe20000410000 */
        /* <DEDUP_REMOVED lines=9> */
.L_x_11746:
        /* <DEDUP_REMOVED lines=13> */
.L_x_11748:
[----:B------:R-:W-:Y:S05]  /*ad30*/  BSYNC.RECONVERGENT B2 ;  /* 0x0000000000027941 */ /* 0x000fea0003800200 */
.L_x_11747:
        /* <DEDUP_REMOVED lines=51> */
[----:B------:R-:W-:Y:S01]  /*b070*/  IMAD.MOV.U32 R11, RZ, RZ, R90 ;  /* 0x000000ffff0b7224 */ /* 0x000fe200078e005a */
[----:B------:R-:W-:Y:S01]  /*b080*/  LOP3.LUT R66, R66, UR4, R65, 0x96, !PT ;  /* 0x0000000442427c12 */ /* 0x000fe2000f8e9641 */
[----:B------:R-:W-:Y:S01]  /*b090*/  UIADD3 UR4, UPT, UPT, UR8, -0x700cb87f, URZ ;  /* 0x8ff3478108047890 */ /* 0x000fe2000fffe0ff */
[----:B------:R-:W-:-:S04]  /*b0a0*/  IMAD.WIDE.U32 R92, R92, -0x326172a9, RZ ;  /* 0xcd9e8d575c5c7825 */ /* 0x000fc800078e00ff */
[----:B------:R-:W-:Y:S02]  /*b0b0*/  HFMA2 R65, -RZ, RZ, 0, 0 ;  /* 0x00000000ff417431 */ /* 0x000fe400000001ff */
[----:B------:R-:W-:Y:S01]  /*b0c0*/  IMAD.WIDE.U32 R66, R66, -0x2daee0ad, RZ ;  /* 0xd2511f5342427825 */ /* 0x000fe200078e00ff */
[----:B------:R-:W-:Y:S02]  /*b0d0*/  LOP3.LUT R2, R64, UR4, R93, 0x96, !PT ;  /* 0x0000000440027c12 */ /* 0x000fe4000f8e965d */
[----:B------:R-:W-:Y:S01]  /*b0e0*/  MOV R8, R92 ;  /* 0x0000005c00087202 */ /* 0x000fe20000000f00 */
[----:B------:R-:W-:Y:S01]  /*b0f0*/  IMAD.MOV.U32 R90, RZ, RZ, R66 ;  /* 0x000000ffff5a7224 */ /* 0x000fe200078e0042 */
[----:B------:R-:W-:-:S07]  /*b100*/  LOP3.LUT R0, R10, UR5, R67, 0x96, !PT ;  /* 0x000000050a007c12 */ /* 0x000fce000f8e9643 */
.L_x_11745:
[----:B------:R-:W-:Y:S05]  /*b110*/  BSYNC.RECONVERGENT B1 ;  /* 0x0000000000017941 */ /* 0x000fea0003800200 */
.L_x_11744:
        /* <DEDUP_REMOVED lines=23> */
.L_x_11751:
        /* <DEDUP_REMOVED lines=13> */
.L_x_11753:
[----:B------:R-:W-:Y:S05]  /*b360*/  BSYNC.RECONVERGENT B2 ;  /* 0x0000000000027941 */ /* 0x000fea0003800200 */
.L_x_11752:
        /* <DEDUP_REMOVED lines=61> */
.L_x_11750:
[----:B------:R-:W-:Y:S05]  /*b740*/  BSYNC.RECONVERGENT B1 ;  /* 0x0000000000017941 */ /* 0x000fea0003800200 */
.L_x_11749:
        /* <DEDUP_REMOVED lines=19> */
.L_x_11756:
        /* <DEDUP_REMOVED lines=13> */
.L_x_11758:
[----:B------:R-:W-:Y:S05]  /*b950*/  BSYNC.RECONVERGENT B2 ;  /* 0x0000000000027941 */ /* 0x000fea0003800200 */
.L_x_11757:
        /* <DEDUP_REMOVED lines=61> */
.L_x_11755:
[----:B------:R-:W-:Y:S05]  /*bd30*/  BSYNC.RECONVERGENT B1 ;  /* 0x0000000000017941 */ /* 0x000fea0003800200 */
.L_x_11754:
        /* <DEDUP_REMOVED lines=23> */
.L_x_11761:
        /* <DEDUP_REMOVED lines=13> */
.L_x_11763:
[----:B------:R-:W-:Y:S05]  /*bf80*/  BSYNC.RECONVERGENT B2 ;  /* 0x0000000000027941 */ /* 0x000fea0003800200 */
.L_x_11762:
        /* <DEDUP_REMOVED lines=61> */
.L_x_11760:
[----:B------:R-:W-:Y:S05]  /*c360*/  BSYNC.RECONVERGENT B1 ;  /* 0x0000000000017941 */ /* 0x000fea0003800200 */
.L_x_11759:
[----:B------:R-:W-:Y:S01]  /*c370*/  ISETP.NE.AND P2, PT, R67, 0x1, PT ;  /* 0x000000014300780c */ /* 0x000fe20003f45270 */
[----:B------:R-:W-:Y:S01]  /*c380*/  HADD2.F32 R68, -RZ, R69.H0_H0 ;  /* 0x20000045ff447230 */ /* 0x000fe20000004100 */
[----:B------:R-:W-:Y:S01]  /*c390*/  I2FP.F32.U32 R5, R5 ;  /* 0x0000000500057245 */ /* 0x000fe20000201000 */
[----:B------:R-:W-:Y:S01]  /*c3a0*/  BSSY.RECONVERGENT B1, `(.L_x_11764) ;  /* 0x000005b000017945 */ /* 0x000fe20003800200 */
[----:B------:R-:W-:-:S03]  /*c3b0*/  IMAD.MOV.U32 R93, RZ, RZ, 0x2 ;  /* 0x00000002ff5d7424 */ /* 0x000fc600078e00ff */
[----:B------:R-:W-:Y:S01]  /*c3c0*/  FFMA.FTZ R66, R5, R114, 1.1641532182693481445e-10 ;  /* 0x2f00000005427423 */ /* 0x000fe20000010072 */
[----:B------:R-:W-:-:S04]  /*c3d0*/  FMUL.FTZ R5, R68, R103 ;  /* 0x0000006744057220 */ /* 0x000fc80000410000 */
[----:B------:R-:W-:Y:S01]  /*c3e0*/  FSETP.LE.FTZ.AND P4, PT, R66, R97, PT ;  /* 0x000000614200720b */ /* 0x000fe20003f93000 */
        /* <DEDUP_REMOVED lines=11> */
.L_x_11766:
        /* <DEDUP_REMOVED lines=13> */
.L_x_11768:
[----:B------:R-:W-:Y:S05]  /*c570*/  BSYNC.RECONVERGENT B2 ;  /* 0x0000000000027941 */ /* 0x000fea0003800200 */
.L_x_11767:
        /* <DEDUP_REMOVED lines=61> */
.L_x_11765:
[----:B------:R-:W-:Y:S05]  /*c950*/  BSYNC.RECONVERGENT B1 ;  /* 0x0000000000017941 */ /* 0x000fea0003800200 */
.L_x_11764:
        /* <DEDUP_REMOVED lines=23> */
.L_x_11771:
        /* <DEDUP_REMOVED lines=13> */
.L_x_11773:
[----:B------:R-:W-:Y:S05]  /*cba0*/  BSYNC.RECONVERGENT B2 ;  /* 0x0000000000027941 */ /* 0x000fea0003800200 */
.L_x_11772:
        /* <DEDUP_REMOVED lines=61> */
.L_x_11770:
[----:B------:R-:W-:Y:S05]  /*cf80*/  BSYNC.RECONVERGENT B1 ;  /* 0x0000000000017941 */ /* 0x000fea0003800200 */
.L_x_11769:
        /* <DEDUP_REMOVED lines=19> */
.L_x_11776:
        /* <DEDUP_REMOVED lines=13> */
.L_x_11778:
[----:B------:R-:W-:Y:S05]  /*d190*/  BSYNC.RECONVERGENT B2 ;  /* 0x0000000000027941 */ /* 0x000fea0003800200 */
.L_x_11777:
        /* <DEDUP_REMOVED lines=61> */
.L_x_11775:
[----:B------:R-:W-:Y:S05]  /*d570*/  BSYNC.RECONVERGENT B1 ;  /* 0x0000000000017941 */ /* 0x000fea0003800200 */
.L_x_11774:
[----:B------:R-:W-:Y:S01]  /*d580*/  I2FP.F32.U32 R67, R67 ;  /* 0x0000004300437245 */ /* 0x000fe20000201000 */
[----:B------:R-:W-:Y:S01]  /*d590*/  HADD2.F32 R94, -RZ, R45.H1_H1 ;  /* 0x3000002dff5e7230 */ /* 0x000fe20000004100 */
[----:B------:R-:W-:Y:S01]  /*d5a0*/  BSSY.RECONVERGENT B1, `(.L_x_11779) ;  /* 0x0000060000017945 */ /* 0x000fe20003800200 */
[----:B------:R-:W-:Y:S02]  /*d5b0*/  IMAD.MOV.U32 R95, RZ, RZ, 0x2 ;  /* 0x00000002ff5f7424 */ /* 0x000fe400078e00ff */
[----:B------:R-:W-:Y:S01]  /*d5c0*/  FFMA.FTZ R68, R67, R114, 1.1641532182693481445e-10 ;  /* 0x2f00000043447423 */ /* 0x000fe20000010072 */
[----:B------:R-:W-:-:S04]  /*d5d0*/  FMUL.FTZ R67, R94, R103 ;  /* 0x000000675e437220 */ /* 0x000fc80000410000 */
[----:B------:R-:W-:Y:S02]  /*d5e0*/  FSETP.GTU.FTZ.AND P2, PT, R68, R97, PT ;  /* 0x000000614400720b */ /* 0x000fe40003f5c000 */
        /* <DEDUP_REMOVED lines=16> */
.L_x_11781:
        /* <DEDUP_REMOVED lines=13> */
.L_x_11783:
[----:B------:R-:W-:Y:S05]  /*d7c0*/  BSYNC.RECONVERGENT B2 ;  /* 0x0000000000027941 */ /* 0x000fea0003800200 */
.L_x_11782:
        /* <DEDUP_REMOVED lines=61> */
.L_x_11780:
[----:B------:R-:W-:Y:S05]  /*dba0*/  BSYNC.RECONVERGENT B1 ;  /* 0x0000000000017941 */ /* 0x000fea0003800200 */
.L_x_11779:
        /* <DEDUP_REMOVED lines=18> */
.L_x_11786:
        /* <DEDUP_REMOVED lines=13> */
.L_x_11788:
[----:B------:R-:W-:Y:S05]  /*dda0*/  BSYNC.RECONVERGENT B2 ;  /* 0x0000000000027941 */ /* 0x000fea0003800200 */
.L_x_11787:
        /* <DEDUP_REMOVED lines=60> */
[----:B------:R-:W-:-:S07]  /*e170*/  MOV R90, R68 ;  /* 0x00000044005a7202 */ /* 0x000fce0000000f00 */
.L_x_11785:
[----:B------:R-:W-:Y:S05]  /*e180*/  BSYNC.RECONVERGENT B1 ;  /* 0x0000000000017941 */ /* 0x000fea0003800200 */
.L_x_11784:
        /* <DEDUP_REMOVED lines=23> */
.L_x_11791:
        /* <DEDUP_REMOVED lines=13> */
.L_x_11793:
[----:B------:R-:W-:Y:S05]  /*e3d0*/  BSYNC.RECONVERGENT B2 ;  /* 0x0000000000027941 */ /* 0x000fea0003800200 */
.L_x_11792:
        /* <DEDUP_REMOVED lines=61> */
.L_x_11790:
[----:B------:R-:W-:Y:S05]  /*e7b0*/  BSYNC.RECONVERGENT B1 ;  /* 0x0000000000017941 */ /* 0x000fea0003800200 */
.L_x_11789:
        /* <DEDUP_REMOVED lines=18> */
.L_x_11796:
        /* <DEDUP_REMOVED lines=13> */
.L_x_11798:
[----:B------:R-:W-:Y:S05]  /*e9b0*/  BSYNC.RECONVERGENT B2 ;  /* 0x0000000000027941 */ /* 0x000fea0003800200 */
.L_x_11797:
        /* <DEDUP_REMOVED lines=61> */
.L_x_11795:
[----:B------:R-:W-:Y:S05]  /*ed90*/  BSYNC.RECONVERGENT B1 ;  /* 0x0000000000017941 */ /* 0x000fea0003800200 */
.L_x_11794:
[----:B------:R-:W-:Y:S01]  /*eda0*/  I2FP.F32.U32 R69, R69 ;  /* 0x0000004500457245 */ /* 0x000fe20000201000 */
[----:B------:R-:W-:Y:S01]  /*edb0*/  HADD2.F32 R96, -RZ, R46.H1_H1 ;  /* 0x3000002eff607230 */ /* 0x000fe20000004100 */
[----:B------:R-:W-:Y:S01]  /*edc0*/  BSSY.RECONVERGENT B1, `(.L_x_11799) ;  /* 0x0000060000017945 */ /* 0x000fe20003800200 */
[----:B------:R-:W-:Y:S02]  /*edd0*/  HFMA2 R108, -RZ, RZ, 0, 1.1920928955078125e-07 ;  /* 0x00000002ff6c7431 */ /* 0x000fe400000001ff */
        /* <DEDUP_REMOVED lines=19> */
.L_x_11801:
        /* <DEDUP_REMOVED lines=13> */
.L_x_11803:
[----:B------:R-:W-:Y:S05]  /*efe0*/  BSYNC.RECONVERGENT B2 ;  /* 0x0000000000027941 */ /* 0x000fea0003800200 */
.L_x_11802:
        /* <DEDUP_REMOVED lines=61> */
.L_x_11800:
[----:B------:R-:W-:Y:S05]  /*f3c0*/  BSYNC.RECONVERGENT B1 ;  /* 0x0000000000017941 */ /* 0x000fea0003800200 */
.L_x_11799:
[----:B------:R-:W-:Y:S01]  /*f3d0*/  ISETP.NE.AND P5, PT, R108, 0x1, PT ;  /* 0x000000016c00780c */ /* 0x000fe20003fa5270 */
[----:B------:R-:W-:Y:S01]  /*f3e0*/  HADD2.F32 R96, -RZ, R71.H0_H0 ;  /* 0x20000047ff607230 */ /* 0x000fe20000004100 */
        /* <DEDUP_REMOVED lines=16> */
.L_x_11806:
        /* <DEDUP_REMOVED lines=13> */
.L_x_11808:
[----:B------:R-:W-:Y:S05]  /*f5c0*/  BSYNC.RECONVERGENT B2 ;  /* 0x0000000000027941 */ /* 0x000fea0003800200 */
.L_x_11807:
        /* <DEDUP_REMOVED lines=61> */
.L_x_11805:
[----:B------:R-:W-:Y:S05]  /*f9a0*/  BSYNC.RECONVERGENT B1 ;  /* 0x0000000000017941 */ /* 0x000fea0003800200 */
.L_x_11804:
        /* <DEDUP_REMOVED lines=23> */
.L_x_11811:
        /* <DEDUP_REMOVED lines=13> */
.L_x_11813:
[----:B------:R-:W-:Y:S05]  /*fbf0*/  BSYNC.RECONVERGENT B2 ;  /* 0x0000000000027941 */ /* 0x000fea0003800200 */
.L_x_11812:
        /* <DEDUP_REMOVED lines=61> */
.L_x_11810:
[----:B------:R-:W-:Y:S05]  /*ffd0*/  BSYNC.RECONVERGENT B1 ;  /* 0x0000000000017941 */ /* 0x000fea0003800200 */
.L_x_11809:
[----:B------:R-:W-:Y:S01]  /*ffe0*/  ISETP.NE.AND P6, PT, R109, 0x1, PT ;  /* 0x000000016d00780c */ /* 0x000fe20003fc5270 */
[----:B------:R-:W-:Y:S01]  /*fff0*/  HADD2.F32 R108, -RZ, R71.H1_H1 ;  /* 0x30000047ff6c7230 */ /* 0x000fe20000004100 */
        /* <DEDUP_REMOVED lines=16> */
.L_x_11816:
        /* <DEDUP_REMOVED lines=15> */
.L_x_11818:
[----:B------:R-:W-:Y:S05]  /*101f0*/  BSYNC.RECONVERGENT B2 ;  /* 0x0000000000027941 */ /* 0x000fea0003800200 */
.L_x_11817:
        /* <DEDUP_REMOVED lines=61> */
.L_x_11815:
[----:B------:R-:W-:Y:S05]  /*105d0*/  BSYNC.RECONVERGENT B1 ;  /* 0x0000000000017941 */ /* 0x000fea0003800200 */
.L_x_11814:
        /* <DEDUP_REMOVED lines=11> */
.L_x_11738:
        /* <DEDUP_REMOVED lines=16> */
.L_x_11822:
        /* <DEDUP_REMOVED lines=13> */
.L_x_11824:
[----:B------:R-:W-:Y:S05]  /*10860*/  BSYNC.RECONVERGENT B2 ;  /* 0x0000000000027941 */ /* 0x000fea0003800200 */
.L_x_11823:
        /* <DEDUP_REMOVED lines=56> */
[----:B------:R-:W-:Y:S02]  /*10bf0*/  LOP3.LUT R2, R106, UR4, R67, 0x96, !PT ;  /* 0x000000046a027c12 */ /* 0x000fe4000f8e9643 */
[----:B------:R-:W-:Y:S02]  /*10c00*/  MOV R8, R66 ;  /* 0x0000004200087202 */ /* 0x000fe40000000f00 */
[----:B------:R-:W-:Y:S01]  /*10c10*/  LOP3.LUT R0, R64, UR5, R91, 0x96, !PT ;  /* 0x0000000540007c12 */ /* 0x000fe2000f8e965b */
[----:B------:R-:W-:-:S07]  /*10c20*/  IMAD.MOV.U32 R64, RZ, RZ, R9 ;  /* 0x000000ffff407224 */ /* 0x000fce00078e0009 */
.L_x_11821:
[----:B------:R-:W-:Y:S05]  /*10c30*/  BSYNC.RECONVERGENT B1 ;  /* 0x0000000000017941 */ /* 0x000fea0003800200 */
.L_x_11820:
[----:B------:R-:W0:Y:S01]  /*10c40*/  LDC R103, c[0x0][0x404] ;  /* 0x00010100ff677b82 */ /* 0x000e220000000800 */
[----:B------:R-:W-:Y:S01]  /*10c50*/  ISETP.NE.AND P2, PT, R65, 0x1, PT ;  /* 0x000000014100780c */ /* 0x000fe20003f45270 */
[----:B------:R-:W-:Y:S01]  /*10c60*/  HFMA2 R109, -RZ, RZ, 0.1171875, 0 ;  /* 0x2f800000ff6d7431 */ /* 0x000fe200000001ff */
[----:B------:R-:W-:Y:S01]  /*10c70*/  I2FP.F32.U32 R64, R64 ;  /* 0x0000004000407245 */ /* 0x000fe20000201000 */
[----:B------:R-:W-:Y:S01]  /*10c80*/  BSSY.RECONVERGENT B1, `(.L_x_11825) ;  /* 0x000005b000017945 */ /* 0x000fe20003800200 */
[----:B-----5:R-:W-:Y:S02]  /*10c90*/  HADD2.F32 R108, -RZ, R68.H0_H0 ;  /* 0x20000044ff6c7230 */ /* 0x020fe40000004100 */
[----:B------:R-:W-:Y:S02]  /*10ca0*/  IMAD.MOV.U32 R66, RZ, RZ, 0x2 ;  /* 0x00000002ff427424 */ /* 0x000fe400078e00ff */
[----:B------:R-:W-:Y:S01]  /*10cb0*/  FFMA.FTZ R64, R64, R109, 1.1641532182693481445e-10 ;  /* 0x2f00000040407423 */ /* 0x000fe2000001006d */
[----:B------:R-:W-:-:S04]  /*10cc0*/  IMAD.MOV.U32 R5, RZ, RZ, R8 ;  /* 0x000000ffff057224 */ /* 0x000fc800078e0008 */
[----:B0-----:R-:W-:-:S04]  /*10cd0*/  FSETP.LE.FTZ.AND P3, PT, R64, R103, PT ;  /* 0x000000674000720b */ /* 0x001fc80003f73000 */
        /* <DEDUP_REMOVED lines=10> */
.L_x_11827:
        /* <DEDUP_REMOVED lines=13> */
.L_x_11829:
[----:B------:R-:W-:Y:S05]  /*10e50*/  BSYNC.RECONVERGENT B2 ;  /* 0x0000000000027941 */ /* 0x000fea0003800200 */
.L_x_11828:
        /* <DEDUP_REMOVED lines=61> */
.L_x_11826:
[----:B------:R-:W-:Y:S05]  /*11230*/  BSYNC.RECONVERGENT B1 ;  /* 0x0000000000017941 */ /* 0x000fea0003800200 */
.L_x_11825:
[----:B------:R-:W-:Y:S01]  /*11240*/  ISETP.NE.AND P2, PT, R66, 0x1, PT ;  /* 0x000000014200780c */ /* 0x000fe20003f45270 */
[----:B------:R-:W-:Y:S01]  /*11250*/  BSSY.RECONVERGENT B1, `(.L_x_11830) ;  /* 0x000005c000017945 */ /* 0x000fe20003800200 */
[----:B------:R-:W-:Y:S01]  /*11260*/  I2FP.F32.U32 R64, R5 ;  /* 0x0000000500407245 */ /* 0x000fe20000201000 */
[----:B------:R-:W-:Y:S02]  /*11270*/  HFMA2 R65, -RZ, RZ, 0, 1.1920928955078125e-07 ;  /* 0x00000002ff417431 */ /* 0x000fe400000001ff */
[----:B------:R-:W-:Y:S02]  /*11280*/  HADD2.F32 R111, -RZ, R68.H1_H1 ;  /* 0x30000044ff6f7230 */ /* 0x000fe40000004100 */
        /* <DEDUP_REMOVED lines=13> */
.L_x_11832:
        /* <DEDUP_REMOVED lines=13> */
.L_x_11834:
[----:B------:R-:W-:Y:S05]  /*11430*/  BSYNC.RECONVERGENT B2 ;  /* 0x0000000000027941 */ /* 0x000fea0003800200 */
.L_x_11833:
        /* <DEDUP_REMOVED lines=61> */
.L_x_11831:
[----:B------:R-:W-:Y:S05]  /*11810*/  BSYNC.RECONVERGENT B1 ;  /* 0x0000000000017941 */ /* 0x000fea0003800200 */
.L_x_11830:
[----:B------:R-:W-:Y:S01]  /*11820*/  ISETP.NE.AND P2, PT, R65, 0x1, PT ;  /* 0x000000014100780c */ /* 0x000fe20003f45270 */
[----:B------:R-:W-:Y:S01]  /*11830*/  BSSY.RECONVERGENT B1, `(.L_x_11835) ;  /* 0x000005c000017945 */ /* 0x000fe20003800200 */
[----:B------:R-:W-:Y:S01]  /*11840*/  I2FP.F32.U32 R64, R5 ;  /* 0x0000000500407245 */ /* 0x000fe20000201000 */
[----:B------:R-:W-:Y:S01]  /*11850*/  HADD2.F32 R110, -RZ, R69.H0_H0 ;  /* 0x20000045ff6e7230 */ /* 0x000fe20000004100 */
        /* <DEDUP_REMOVED lines=14> */
.L_x_11837:
        /* <DEDUP_REMOVED lines=13> */
.L_x_11839:
[----:B------:R-:W-:Y:S05]  /*11a10*/  BSYNC.RECONVERGENT B2 ;  /* 0x0000000000027941 */ /* 0x000fea0003800200 */
.L_x_11838:
        /* <DEDUP_REMOVED lines=61> */
.L_x_11836:
[----:B------:R-:W-:Y:S05]  /*11df0*/  BSYNC.RECONVERGENT B1 ;  /* 0x0000000000017941 */ /* 0x000fea0003800200 */
.L_x_11835:
        /* <DEDUP_REMOVED lines=18> */
.L_x_11842:
        /* <DEDUP_REMOVED lines=13> */
.L_x_11844:
[----:B------:R-:W-:Y:S05]  /*11ff0*/  BSYNC.RECONVERGENT B2 ;  /* 0x0000000000027941 */ /* 0x000fea0003800200 */
.L_x_11843:
        /* <DEDUP_REMOVED lines=61> */
.L_x_11841:
[----:B------:R-:W-:Y:S05]  /*123d0*/  BSYNC.RECONVERGENT B1 ;  /* 0x0000000000017941 */ /* 0x000fea0003800200 */
.L_x_11840:
[----:B------:R-:W-:Y:S01]  /*123e0*/  ISETP.NE.AND P3, PT, R65, 0x1, PT ;  /* 0x000000014100780c */ /* 0x000fe20003f65270 */
[----:B------:R-:W-:Y:S01]  /*123f0*/  BSSY.RECONVERGENT B1, `(.L_x_11845) ;  /* 0x000005b000017945 */ /* 0x000fe20003800200 */
[----:B------:R-:W-:Y:S01]  /*12400*/  I2FP.F32.U32 R64, R5 ;  /* 0x0000000500407245 */ /* 0x000fe20000201000 */
[----:B------:R-:W-:Y:S02]  /*12410*/  HFMA2 R66, -RZ, RZ, 0, 1.1920928955078125e-07 ;  /* 0x00000002ff427431 */ /* 0x000fe400000001ff */
[----:B------:R-:W-:Y:S02]  /*12420*/  HADD2.F32 R113, -RZ, R70.H0_H0 ;  /* 0x20000046ff717230 */ /* 0x000fe40000004100 */
        /* <DEDUP_REMOVED lines=12> */
.L_x_11847:
        /* <DEDUP_REMOVED lines=13> */
.L_x_11849:
[----:B------:R-:W-:Y:S05]  /*125c0*/  BSYNC.RECONVERGENT B2 ;  /* 0x0000000000027941 */ /* 0x000fea0003800200 */
.L_x_11848:
        /* <DEDUP_REMOVED lines=61> */
.L_x_11846:
[----:B------:R-:W-:Y:S05]  /*129a0*/  BSYNC.RECONVERGENT B1 ;  /* 0x0000000000017941 */ /* 0x000fea0003800200 */
.L_x_11845:
[----:B------:R-:W-:Y:S01]  /*129b0*/  ISETP.NE.AND P4, PT, R66, 0x1, PT ;  /* 0x000000014200780c */ /* 0x000fe20003f85270 */
[----:B------:R-:W-:Y:S01]  /*129c0*/  BSSY.RECONVERGENT B1, `(.L_x_11850) ;  /* 0x000005b000017945 */ /* 0x000fe20003800200 */
[----:B------:R-:W-:Y:S01]  /*129d0*/  I2FP.F32.U32 R64, R5 ;  /* 0x0000000500407245 */ /* 0x000fe20000201000 */
[----:B------:R-:W-:Y:S01]  /*129e0*/  HADD2.F32 R70, -RZ, R70.H1_H1 ;  /* 0x30000046ff467230 */ /* 0x000fe20000004100 */
        /* <DEDUP_REMOVED lines=13> */
.L_x_11852:
        /* <DEDUP_REMOVED lines=13> */
.L_x_11854:
[----:B------:R-:W-:Y:S05]  /*12b90*/  BSYNC.RECONVERGENT B2 ;  /* 0x0000000000027941 */ /* 0x000fea0003800200 */
.L_x_11853:
        /* <DEDUP_REMOVED lines=61> */
.L_x_11851:
[----:B------:R-:W-:Y:S05]  /*12f70*/  BSYNC.RECONVERGENT B1 ;  /* 0x0000000000017941 */ /* 0x000fea0003800200 */
.L_x_11850:
        /* <DEDUP_REMOVED lines=17> */
.L_x_11857:
        /* <DEDUP_REMOVED lines=13> */
.L_x_11859:
[----:B------:R-:W-:Y:S05]  /*13160*/  BSYNC.RECONVERGENT B2 ;  /* 0x0000000000027941 */ /* 0x000fea0003800200 */
.L_x_11858:
        /* <DEDUP_REMOVED lines=61> */
.L_x_11856:
[----:B------:R-:W-:Y:S05]  /*13540*/  BSYNC.RECONVERGENT B1 ;  /* 0x0000000000017941 */ /* 0x000fea0003800200 */
.L_x_11855:
        /* <DEDUP_REMOVED lines=37> */
.L_x_11819:
[----:B------:R-:W0:Y:S01]  /*137a0*/  LDC.64 R110, c[0x0][0x3a8] ;  /* 0x0000ea00ff6e7b82 */ /* 0x000e220000000a00 */
[----:B------:R-:W-:Y:S02]  /*137b0*/  ISETP.NE.AND P6, PT, R91, RZ, PT ;  /* 0x000000ff5b00720c */ /* 0x000fe40003fc5270 */
[----:B------:R-:W-:Y:S02]  /*137c0*/  SEL R91, RZ, 0x1000000, !P5 ;  /* 0x01000000ff5b7807 */ /* 0x000fe40006800000 */
        /* <DEDUP_REMOVED lines=41> */
.L_x_11860:
[----:B------:R-:W-:Y:S02]  /*13a60*/  IMAD.MOV.U32 R9, RZ, RZ, R90 ;  /* 0x000000ffff097224 */ /* 0x000fe400078e005a */
[----:B------:R-:W-:-:S07]  /*13a70*/  VIADD R88, R88, 0x100 ;  /* 0x0000010058587836 */ /* 0x000fce0000000000 */
.L_x_11737:
[----:B------:R-:W-:Y:S05]  /*13a80*/  BSYNC.RECONVERGENT B0 ;  /* 0x0000000000007941 */ /* 0x000fea0003800200 */
.L_x_11736:
[----:B------:R-:W-:Y:S01]  /*13a90*/  ISETP.GE.U32.AND P0, PT, R4, 0x300, PT ;  /* 0x000003000400780c */ /* 0x000fe20003f06070 */
[----:B------:R-:W-:Y:S03]  /*13aa0*/  BSSY.RECONVERGENT B0, `(.L_x_11861) ;  /* 0x0000965000007945 */ /* 0x000fe60003800200 */
[----:B------:R-:W-:-:S09]  /*13ab0*/  P2R R104, PR, RZ, 0x1 ;  /* 0x00000001ff687803 */ /* 0x000fd20000000000 */
        /* <DEDUP_REMOVED lines=9> */
[----:B------:R2:W5:Y:S01]  /*13b50*/  LDG.E.128 R76, desc[UR6][R72.64] ;  /* 0x00000006484c7981 */ /* 0x000562000c1e1d00 */
        /* <DEDUP_REMOVED lines=22> */
.L_x_11866:
        /* <DEDUP_REMOVED lines=13> */
.L_x_11868:
[----:B------:R-:W-:Y:S05]  /*13d90*/  BSYNC.RECONVERGENT B2 ;  /* 0x0000000000027941 */ /* 0x000fea0003800200 */
.L_x_11867:
        /* <DEDUP_REMOVED lines=60> */
.L_x_11865:
[----:B------:R-:W-:Y:S05]  /*14160*/  BSYNC.RECONVERGENT B1 ;  /* 0x0000000000017941 */ /* 0x000fea0003800200 */
.L_x_11864:
[----:B------:R-:W2:Y:S01]  /*14170*/  LDC R89, c[0x0][0x404] ;  /* 0x00010100ff597b82 */ /* 0x000ea20000000800 */
[----:B------:R-:W-:Y:S01]  /*14180*/  I2FP.F32.U32 R10, R10 ;  /* 0x0000000a000a7245 */ /* 0x000fe20000201000 */
[----:B01----:R-:W-:Y:S01]  /*14190*/  IMAD.MOV.U32 R109, RZ, RZ, 0x2f800000 ;  /* 0x2f800000ff6d7424 */ /* 0x003fe200078e00ff */
[----:B------:R-:W-:Y:S01]  /*141a0*/  ISETP.NE.AND P2, PT, R72, 0x1, PT ;  /* 0x000000014800780c */ /* 0x000fe20003f45270 */
[----:B------:R-:W-:Y:S01]  /*141b0*/  BSSY.RECONVERGENT B1, `(.L_x_11869) ;  /* 0x000005d000017945 */ /* 0x000fe20003800200 */
[----:B------:R-:W-:Y:S02]  /*141c0*/  IMAD.MOV.U32 R73, RZ, RZ, 0x2 ;  /* 0x00000002ff497424 */ /* 0x000fe400078e00ff */
[----:B------:R-:W-:Y:S01]  /*141d0*/  FFMA.FTZ R10, R10, R109, 1.1641532182693481445e-10 ;  /* 0x2f0000000a0a7423 */ /* 0x000fe2000001006d */
[----:B------:R-:W-:Y:S01]  /*141e0*/  MOV R11, R8 ;  /* 0x00000008000b7202 */ /* 0x000fe20000000f00 */
[----:B------:R-:W0:Y:S03]  /*141f0*/  LDC R97, c[0x0][0x408] ;  /* 0x00010200ff617b82 */ /* 0x000e260000000800 */
[----:B--2---:R-:W-:Y:S01]  /*14200*/  FSETP.LE.FTZ.AND P4, PT, R10, R89, PT ;  /* 0x000000590a00720b */ /* 0x004fe20003f93000 */
[----:B-----5:R-:W-:-:S03]  /*14210*/  HADD2.F32 R10, -RZ, R76.H0_H0 ;  /* 0x2000004cff0a7230 */ /* 0x020fc60000004100 */
[----:B------:R-:W-:Y:S02]  /*14220*/  P2R R9, PR, RZ, 0x10 ;  /* 0x00000010ff097803 */ /* 0x000fe40000000000 */
[----:B0-----:R-:W-:Y:S01]  /*14230*/  FMUL.FTZ R5, R10, R97 ;  /* 0x000000610a057220 */ /* 0x001fe20000410000 */
        /* <DEDUP_REMOVED lines=9> */
.L_x_11871:
        /* <DEDUP_REMOVED lines=13> */
.L_x_11873:
[----:B------:R-:W-:Y:S05]  /*143a0*/  BSYNC.RECONVERGENT B2 ;  /* 0x0000000000027941 */ /* 0x000fea0003800200 */
.L_x_11872:
        /* <DEDUP_REMOVED lines=61> */
.L_x_11870:
[----:B------:R-:W-:Y:S05]  /*14780*/  BSYNC.RECONVERGENT B1 ;  /* 0x0000000000017941 */ /* 0x000fea0003800200 */
.L_x_11869:
        /* <DEDUP_REMOVED lines=23> */
.L_x_11876:
        /* <DEDUP_REMOVED lines=13> */
.L_x_11878:
[----:B------:R-:W-:Y:S05]  /*149d0*/  BSYNC.RECONVERGENT B2 ;  /* 0x0000000000027941 */ /* 0x000fea0003800200 */
.L_x_11877:
        /* <DEDUP_REMOVED lines=61> */
.L_x_11875:
[----:B------:R-:W-:Y:S05]  /*14db0*/  BSYNC.RECONVERGENT B1 ;  /* 0x0000000000017941 */ /* 0x000fea0003800200 */
.L_x_11874:
        /* <DEDUP_REMOVED lines=19> */
.L_x_11881:
        /* <DEDUP_REMOVED lines=13> */
.L_x_11883:
[----:B------:R-:W-:Y:S05]  /*14fc0*/  BSYNC.RECONVERGENT B2 ;  /* 0x0000000000027941 */ /* 0x000fea0003800200 */
.L_x_11882:
        /* <DEDUP_REMOVED lines=61> */
.L_x_11880:
[----:B------:R-:W-:Y:S05]  /*153a0*/  BSYNC.RECONVERGENT B1 ;  /* 0x0000000000017941 */ /* 0x000fea0003800200 */
.L_x_11879:
        /* <DEDUP_REMOVED lines=23> */
.L_x_11886:
        /* <DEDUP_REMOVED lines=13> */
.L_x_11888:
[----:B------:R-:W-:Y:S05]  /*155f0*/  BSYNC.RECONVERGENT B2 ;  /* 0x0000000000027941 */ /* 0x000fea0003800200 */
.L_x_11887:
        /* <DEDUP_REMOVED lines=61> */
.L_x_11885:
[----:B------:R-:W-:Y:S05]  /*159d0*/  BSYNC.RECONVERGENT B1 ;  /* 0x0000000000017941 */ /* 0x000fea0003800200 */
.L_x_11884:
        /* <DEDUP_REMOVED lines=19> */
.L_x_11891:
        /* <DEDUP_REMOVED lines=13> */
.L_x_11893:
[----:B------:R-:W-:Y:S05]  /*15be0*/  BSYNC.RECONVERGENT B2 ;  /* 0x0000000000027941 */ /* 0x000fea0003800200 */
.L_x_11892:
        /* <DEDUP_REMOVED lines=61> */
.L_x_11890:
[----:B------:R-:W-:Y:S05]  /*15fc0*/  BSYNC.RECONVERGENT B1 ;  /* 0x0000000000017941 */ /* 0x000fea0003800200 */
.L_x_11889:
        /* <DEDUP_REMOVED lines=23> */
.L_x_11896:
        /* <DEDUP_REMOVED lines=13> */
.L_x_11898:
[----:B------:R-:W-:Y:S05]  /*16210*/  BSYNC.RECONVERGENT B2 ;  /* 0x0000000000027941 */ /* 0x000fea0003800200 */
.L_x_11897:
        /* <DEDUP_REMOVED lines=61> */
.L_x_11895:
[----:B------:R-:W-:Y:S05]  /*165f0*/  BSYNC.RECONVERGENT B1 ;  /* 0x0000000000017941 */ /* 0x000fea0003800200 */
.L_x_11894:
[----:B------:R-:W-:Y:S01]  /*16600*/  ISETP.NE.AND P2, PT, R93, 0x1, PT ;  /* 0x000000015d00780c */ /* 0x000fe20003f45270 */
[----:B------:R-:W-:Y:S01]  /*16610*/  HADD2.F32 R94, -RZ, R77.H1_H1 ;  /* 0x3000004dff5e7230 */ /* 0x000fe20000004100 */
[----:B------:R-:W-:Y:S01]  /*16620*/  I2FP.F32.U32 R76, R5 ;  /* 0x00000005004c7245 */ /* 0x000fe20000201000 */
[----:B------:R-:W-:Y:S01]  /*16630*/  BSSY.RECONVERGENT B1, `(.L_x_11899) ;  /* 0x000005b000017945 */ /* 0x000fe20003800200 */
[----:B------:R-:W-:Y:S01]  /*16640*/  IMAD.MOV.U32 R77, RZ, RZ, 0x2 ;  /* 0x00000002ff4d7424 */ /* 0x000fe200078e00ff */
[----:B------:R-:W-:Y:S01]  /*16650*/  MOV R75, R8 ;  /* 0x00000008004b7202 */ /* 0x000fe20000000f00 */
        /* <DEDUP_REMOVED lines=13> */
.L_x_11901:
        /* <DEDUP_REMOVED lines=13> */
.L_x_11903:
[----:B------:R-:W-:Y:S05]  /*16800*/  BSYNC.RECONVERGENT B2 ;  /* 0x0000000000027941 */ /* 0x000fea0003800200 */
.L_x_11902:
        /* <DEDUP_REMOVED lines=61> */
.L_x_11900:
[----:B------:R-:W-:Y:S05]  /*16be0*/  BSYNC.RECONVERGENT B1 ;  /* 0x0000000000017941 */ /* 0x000fea0003800200 */
.L_x_11899:
        /* <DEDUP_REMOVED lines=23> */
.L_x_11906:
        /* <DEDUP_REMOVED lines=13> */
.L_x_11908:
[----:B------:R-:W-:Y:S05]  /*16e30*/  BSYNC.RECONVERGENT B2 ;  /* 0x0000000000027941 */ /* 0x000fea0003800200 */
.L_x_11907:
        /* <DEDUP_REMOVED lines=61> */
.L_x_11905:
[----:B------:R-:W-:Y:S05]  /*17210*/  BSYNC.RECONVERGENT B1 ;  /* 0x0000000000017941 */ /* 0x000fea0003800200 */
.L_x_11904:
        /* <DEDUP_REMOVED lines=18> */
.L_x_11911:
        /* <DEDUP_REMOVED lines=13> */
.L_x_11913:
[----:B------:R-:W-:Y:S05]  /*17410*/  BSYNC.RECONVERGENT B2 ;  /* 0x0000000000027941 */ /* 0x000fea0003800200 */
.L_x_11912:
        /* <DEDUP_REMOVED lines=61> */
.L_x_11910:
[----:B------:R-:W-:Y:S05]  /*177f0*/  BSYNC.RECONVERGENT B1 ;  /* 0x0000000000017941 */ /* 0x000fea0003800200 */
.L_x_11909:
        /* <DEDUP_REMOVED lines=23> */
.L_x_11916:
        /* <DEDUP_REMOVED lines=13> */
.L_x_11918:
[----:B------:R-:W-:Y:S05]  /*17a40*/  BSYNC.RECONVERGENT B2 ;  /* 0x0000000000027941 */ /* 0x000fea0003800200 */
.L_x_11917:
        /* <DEDUP_REMOVED lines=61> */
.L_x_11915:
[----:B------:R-:W-:Y:S05]  /*17e20*/  BSYNC.RECONVERGENT B1 ;  /* 0x0000000000017941 */ /* 0x000fea0003800200 */
.L_x_11914:
        /* <DEDUP_REMOVED lines=18> */
.L_x_11921:
        /* <DEDUP_REMOVED lines=13> */
.L_x_11923:
[----:B------:R-:W-:Y:S05]  /*18020*/  BSYNC.RECONVERGENT B2 ;  /* 0x0000000000027941 */ /* 0x000fea0003800200 */
.L_x_11922:
        /* <DEDUP_REMOVED lines=61> */
.L_x_11920:
[----:B------:R-:W-:Y:S05]  /*18400*/  BSYNC.RECONVERGENT B1 ;  /* 0x0000000000017941 */ /* 0x000fea0003800200 */
.L_x_11919:
        /* <DEDUP_REMOVED lines=23> */
.L_x_11926:
        /* <DEDUP_REMOVED lines=13> */
.L_x_11928:
[----:B------:R-:W-:Y:S05]  /*18650*/  BSYNC.RECONVERGENT B2 ;  /* 0x0000000000027941 */ /* 0x000fea0003800200 */
.L_x_11927:
        /* <DEDUP_REMOVED lines=61> */
.L_x_11925:
[----:B------:R-:W-:Y:S05]  /*18a30*/  BSYNC.RECONVERGENT B1 ;  /* 0x0000000000017941 */ /* 0x000fea0003800200 */
.L_x_11924:
        /* <DEDUP_REMOVED lines=18> */
.L_x_11931:
        /* <DEDUP_REMOVED lines=13> */
.L_x_11933:
[----:B------:R-:W-:Y:S05]  /*18c30*/  BSYNC.RECONVERGENT B2 ;  /* 0x0000000000027941 */ /* 0x000fea0003800200 */
.L_x_11932:
        /* <DEDUP_REMOVED lines=61> */
.L_x_11930:
[----:B------:R-:W-:Y:S05]  /*19010*/  BSYNC.RECONVERGENT B1 ;  /* 0x0000000000017941 */ /* 0x000fea0003800200 */
.L_x_11929:
        /* <DEDUP_REMOVED lines=23> */
.L_x_11936:
        /* <DEDUP_REMOVED lines=13> */
.L_x_11938:
[----:B------:R-:W-:Y:S05]  /*19260*/  BSYNC.RECONVERGENT B2 ;  /* 0x0000000000027941 */ /* 0x000fea0003800200 */
.L_x_11937:
        /* <DEDUP_REMOVED lines=61> */
.L_x_11935:
[----:B------:R-:W-:Y:S05]  /*19640*/  BSYNC.RECONVERGENT B1 ;  /* 0x0000000000017941 */ /* 0x000fea0003800200 */
.L_x_11934:
        /* <DEDUP_REMOVED lines=18> */
.L_x_11941:
        /* <DEDUP_REMOVED lines=15> */
.L_x_11943:
[----:B------:R-:W-:Y:S05]  /*19860*/  BSYNC.RECONVERGENT B2 ;  /* 0x0000000000027941 */ /* 0x000fea0003800200 */
.L_x_11942:
        /* <DEDUP_REMOVED lines=61> */
.L_x_11940:
[----:B------:R-:W-:Y:S05]  /*19c40*/  BSYNC.RECONVERGENT B1 ;  /* 0x0000000000017941 */ /* 0x000fea0003800200 */
.L_x_11939:
        /* <DEDUP_REMOVED lines=11> */
.L_x_11863:
        /* <DEDUP_REMOVED lines=16> */
.L_x_11947:
        /* <DEDUP_REMOVED lines=13> */
.L_x_11949:
[----:B------:R-:W-:Y:S05]  /*19ed0*/  BSYNC.RECONVERGENT B2 ;  /* 0x0000000000027941 */ /* 0x000fea0003800200 */
.L_x_11948:
[----:B------:R-:W-:Y:S01]  /*19ee0*/  IMAD.WIDE.U32 R72, R3, -0x326172a9, RZ ;  /* 0xcd9e8d5703487825 */ /* 0x000fe200078e00ff */
[----:B------:R-:W-:Y:S01]  /*19ef0*/  LOP3.LUT R90, R6, UR9, R75, 0x96, !PT ;  /* 0x00000009065a7c12 */ /* 0x000fe2000f8e964b */
[----:B------:R-:W-:Y:S02]  /*19f00*/  UIADD3 UR4, UPT, UPT, UR8, -0x61c88647, URZ ;  /* 0x9e3779b908047890 */ /* 0x000fe4000fffe0ff */
[----:B------:R-:W-:Y:S01]  /*19f10*/  UIADD3 UR5, UPT, UPT, UR9, -0x4498517b, URZ ;  /* 0xbb67ae8509057890 */ /* 0x000fe2000fffe0ff */
[----:B01----:R-:W-:Y:S01]  /*19f20*/  LOP3.LUT R106, R99, UR8, R73, 0x96, !PT ;  /* 0x00000008636a7c12 */ /* 0x003fe2000f8e9649 */
        /* <DEDUP_REMOVED lines=55> */
.L_x_11946:
[----:B------:R-:W-:Y:S05]  /*1a2a0*/  BSYNC.RECONVERGENT B1 ;  /* 0x0000000000017941 */ /* 0x000fea0003800200 */
.L_x_11945:
[----:B------:R-:W2:Y:S01]  /*1a2b0*/  LDC R89, c[0x0][0x404] ;  /* 0x00010100ff597b82 */ /* 0x000ea20000000800 */
[----:B------:R-:W-:Y:S01]  /*1a2c0*/  ISETP.NE.AND P2, PT, R73, 0x1, PT ;  /* 0x000000014900780c */ /* 0x000fe20003f45270 */
[----:B0-----:R-:W-:Y:S01]  /*1a2d0*/  HFMA2 R110, -RZ, RZ, 0.1171875, 0 ;  /* 0x2f800000ff6e7431 */ /* 0x001fe200000001ff */
[----:B------:R-:W-:Y:S01]  /*1a2e0*/  I2FP.F32.U32 R5, R72 ;  /* 0x0000004800057245 */ /* 0x000fe20000201000 */
[----:B------:R-:W-:Y:S01]  /*1a2f0*/  BSSY.RECONVERGENT B1, `(.L_x_11950) ;  /* 0x000005b000017945 */ /* 0x000fe20003800200 */
[----:B-1---5:R-:W-:Y:S02]  /*1a300*/  HADD2.F32 R109, -RZ, R76.H0_H0 ;  /* 0x2000004cff6d7230 */ /* 0x022fe40000004100 */
[----:B------:R-:W-:Y:S02]  /*1a310*/  IMAD.MOV.U32 R74, RZ, RZ, 0x2 ;  /* 0x00000002ff4a7424 */ /* 0x000fe400078e00ff */
[----:B------:R-:W-:Y:S01]  /*1a320*/  FFMA.FTZ R72, R5, R110, 1.1641532182693481445e-10 ;  /* 0x2f00000005487423 */ /* 0x000fe2000001006e */
[----:B------:R-:W-:-:S04]  /*1a330*/  IMAD.MOV.U32 R5, RZ, RZ, R8 ;  /* 0x000000ffff057224 */ /* 0x000fc800078e0008 */
[----:B--2---:R-:W-:-:S04]  /*1a340*/  FSETP.LE.FTZ.AND P3, PT, R72, R89, PT ;  /* 0x000000594800720b */ /* 0x004fc80003f73000 */
        /* <DEDUP_REMOVED lines=10> */
.L_x_11952:
        /* <DEDUP_REMOVED lines=13> */
.L_x_11954:
[----:B------:R-:W-:Y:S05]  /*1a4c0*/  BSYNC.RECONVERGENT B2 ;  /* 0x0000000000027941 */ /* 0x000fea0003800200 */
.L_x_11953:
        /* <DEDUP_REMOVED lines=61> */
.L_x_11951:
[----:B------:R-:W-:Y:S05]  /*1a8a0*/  BSYNC.RECONVERGENT B1 ;  /* 0x0000000000017941 */ /* 0x000fea0003800200 */
.L_x_11950:
[----:B------:R-:W-:Y:S01]  /*1a8b0*/  ISETP.NE.AND P2, PT, R74, 0x1, PT ;  /* 0x000000014a00780c */ /* 0x000fe20003f45270 */
[----:B------:R-:W-:Y:S01]  /*1a8c0*/  BSSY.RECONVERGENT B1, `(.L_x_11955) ;  /* 0x000005c000017945 */ /* 0x000fe20003800200 */
[----:B------:R-:W-:Y:S01]  /*1a8d0*/  I2FP.F32.U32 R5, R5 ;  /* 0x0000000500057245 */ /* 0x000fe20000201000 */
[----:B------:R-:W-:Y:S02]  /*1a8e0*/  HFMA2 R73, -RZ, RZ, 0, 1.1920928955078125e-07 ;  /* 0x00000002ff497431 */ /* 0x000fe400000001ff */
[----:B------:R-:W-:Y:S02]  /*1a8f0*/  HADD2.F32 R112, -RZ, R76.H1_H1 ;  /* 0x3000004cff707230 */ /* 0x000fe40000004100 */
        /* <DEDUP_REMOVED lines=13> */
.L_x_11957:
        /* <DEDUP_REMOVED lines=13> */
.L_x_11959:
[----:B------:R-:W-:Y:S05]  /*1aaa0*/  BSYNC.RECONVERGENT B2 ;  /* 0x0000000000027941 */ /* 0x000fea0003800200 */
.L_x_11958:
        /* <DEDUP_REMOVED lines=61> */
.L_x_11956:
[----:B------:R-:W-:Y:S05]  /*1ae80*/  BSYNC.RECONVERGENT B1 ;  /* 0x0000000000017941 */ /* 0x000fea0003800200 */
.L_x_11955:
[----:B------:R-:W-:Y:S01]  /*1ae90*/  ISETP.NE.AND P2, PT, R73, 0x1, PT ;  /* 0x000000014900780c */ /* 0x000fe20003f45270 */
[----:B------:R-:W-:Y:S01]  /*1aea0*/  BSSY.RECONVERGENT B1, `(.L_x_11960) ;  /* 0x000005c000017945 */ /* 0x000fe20003800200 */
[----:B------:R-:W-:Y:S01]  /*1aeb0*/  I2FP.F32.U32 R5, R5 ;  /* 0x0000000500057245 */ /* 0x000fe20000201000 */
[----:B------:R-:W-:Y:S02]  /*1aec0*/  HADD2.F32 R111, -RZ, R77.H0_H0 ;  /* 0x2000004dff6f7230 */ /* 0x000fe40000004100 */
[----:B------:R-:W-:Y:S02]  /*1aed0*/  IMAD.MOV.U32 R74, RZ, RZ, 0x2 ;  /* 0x00000002ff4a7424 */ /* 0x000fe400078e00ff */
[----:B------:R-:W-:Y:S01]  /*1aee0*/  FFMA.FTZ R72, R5, R110, 1.1641532182693481445e-10 ;  /* 0x2f00000005487423 */ /* 0x000fe2000001006e */
[----:B------:R-:W-:-:S04]  /*1aef0*/  MOV R5, R8 ;  /* 0x0000000800057202 */ /* 0x000fc80000000f00 */
        /* <DEDUP_REMOVED lines=11> */
.L_x_11962:
        /* <DEDUP_REMOVED lines=13> */
.L_x_11964:
[----:B------:R-:W-:Y:S05]  /*1b080*/  BSYNC.RECONVERGENT B2 ;  /* 0x0000000000027941 */ /* 0x000fea0003800200 */
.L_x_11963:
        /* <DEDUP_REMOVED lines=61> */
.L_x_11961:
[----:B------:R-:W-:Y:S05]  /*1b460*/  BSYNC.RECONVERGENT B1 ;  /* 0x0000000000017941 */ /* 0x000fea0003800200 */
.L_x_11960:
        /* <DEDUP_REMOVED lines=18> */
.L_x_11967:
        /* <DEDUP_REMOVED lines=13> */
.L_x_11969:
[----:B------:R-:W-:Y:S05]  /*1b660*/  BSYNC.RECONVERGENT B2 ;  /* 0x0000000000027941 */ /* 0x000fea0003800200 */
.L_x_11968:
        /* <DEDUP_REMOVED lines=61> */
.L_x_11966:
[----:B------:R-:W-:Y:S05]  /*1ba40*/  BSYNC.RECONVERGENT B1 ;  /* 0x0000000000017941 */ /* 0x000fea0003800200 */
.L_x_11965:
        /* <DEDUP_REMOVED lines=17> */
.L_x_11972:
        /* <DEDUP_REMOVED lines=13> */
.L_x_11974:
[----:B------:R-:W-:Y:S05]  /*1bc30*/  BSYNC.RECONVERGENT B2 ;  /* 0x0000000000027941 */ /* 0x000fea0003800200 */
.L_x_11973:
        /* <DEDUP_REMOVED lines=61> */
.L_x_11971:
[----:B------:R-:W-:Y:S05]  /*1c010*/  BSYNC.RECONVERGENT B1 ;  /* 0x0000000000017941 */ /* 0x000fea0003800200 */
.L_x_11970:
        /* <DEDUP_REMOVED lines=17> */
.L_x_11977:
        /* <DEDUP_REMOVED lines=13> */
.L_x_11979:
[----:B------:R-:W-:Y:S05]  /*1c200*/  BSYNC.RECONVERGENT B2 ;  /* 0x0000000000027941 */ /* 0x000fea0003800200 */
.L_x_11978:
        /* <DEDUP_REMOVED lines=61> */
.L_x_11976:
[----:B------:R-:W-:Y:S05]  /*1c5e0*/  BSYNC.RECONVERGENT B1 ;  /* 0x0000000000017941 */ /* 0x000fea0003800200 */
.L_x_11975:
[----:B------:R-:W-:Y:S01]  /*1c5f0*/  ISETP.NE.AND P5, PT, R75, 0x1, PT ;  /* 0x000000014b00780c */ /* 0x000fe20003fa5270 */
[----:B------:R-:W-:Y:S01]  /*1c600*/  BSSY.RECONVERGENT B1, `(.L_x_11980) ;  /* 0x000005b000017945 */ /* 0x000fe20003800200 */
[----:B------:R-:W-:Y:S01]  /*1c610*/  I2FP.F32.U32 R5, R5 ;  /* 0x0000000500057245 */ /* 0x000fe20000201000 */
[----:B------:R-:W-:Y:S02]  /*1c620*/  HADD2.F32 R115, -RZ, R79.H0_H0 ;  /* 0x2000004fff737230 */ /* 0x000fe40000004100 */
[----:B------:R-:W-:Y:S02]  /*1c630*/  IMAD.MOV.U32 R73, RZ, RZ, R8 ;  /* 0x000000ffff497224 */ /* 0x000fe400078e0008 */
        /* <DEDUP_REMOVED lines=12> */
.L_x_11982:
        /* <DEDUP_REMOVED lines=13> */
.L_x_11984:
[----:B------:R-:W-:Y:S05]  /*1c7d0*/  BSYNC.RECONVERGENT B2 ;  /* 0x0000000000027941 */ /* 0x000fea0003800200 */
.L_x_11983:
        /* <DEDUP_REMOVED lines=61> */
.L_x_11981:
[----:B------:R-:W-:Y:S05]  /*1cbb0*/  BSYNC.RECONVERGENT B1 ;  /* 0x0000000000017941 */ /* 0x000fea0003800200 */
.L_x_11980:
[----:B------:R-:W-:Y:S01]  /*1cbc0*/  P2R R74, PR, RZ, 0x2 ;  /* 0x00000002ff4a7803 */ /* 0x000fe20000000000 */
[----:B------:R-:W-:Y:S01]  /*1cbd0*/  FMUL.FTZ R109, R109, UR17 ;  /* 0x000000116d6d7c20 */ /* 0x000fe20008410000 */
[----:B------:R-:W-:Y:S01]  /*1cbe0*/  I2FP.F32.U32 R73, R73 ;  /* 0x0000004900497245 */ /* 0x000fe20000201000 */
[----:B------:R-:W-:Y:S01]  /*1cbf0*/  FMUL.FTZ R112, R112, UR17 ;  /* 0x0000001170707c20 */ /* 0x000fe20008410000 */
[----:B------:R-:W-:Y:S01]  /*1cc00*/  ISETP.NE.AND P1, PT, R9, RZ, PT ;  /* 0x000000ff0900720c */ /* 0x000fe20003f25270 */
[----:B------:R-:W-:Y:S01]  /*1cc10*/  HADD2.F32 R79, -RZ, R79.H1_H1 ;  /* 0x3000004fff4f7230 */ /* 0x000fe20000004100 */
[----:B------:R-:W-:Y:S01]  /*1cc20*/  P2R R75, PR, RZ, 0x1 ;  /* 0x00000001ff4b7803 */ /* 0x000fe20000000000 */
[----:B------:R-:W-:Y:S01]  /*1cc30*/  FMUL.FTZ R114, R114, UR17 ;  /* 0x0000001172727c20 */ /* 0x000fe20008410000 */
[----:B------:R-:W-:Y:S01]  /*1cc40*/  ISETP.NE.AND P0, PT, R91, RZ, PT ;  /* 0x000000ff5b00720c */ /* 0x000fe20003f05270 */
[----:B------:R-:W-:Y:S01]  /*1cc50*/  FFMA.FTZ R110, R73, R110, 1.1641532182693481445e-10 ;  /* 0x2f000000496e7423 */ /* 0x000fe2000001006e */
        /* <DEDUP_REMOVED lines=27> */
.L_x_11944:
[----:B------:R-:W-:Y:S01]  /*1ce10*/  ISETP.NE.AND P6, PT, R91, RZ, PT ;  /* 0x000000ff5b00720c */ /* 0x000fe20003fc5270 */
[----:B------:R-:W0:Y:S01]  /*1ce20*/  LDC.64 R106, c[0x0][0x3b0] ;  /* 0x0000ec00ff6a7b82 */ /* 0x000e220000000a00 */
[----:B------:R-:W-:Y:S02]  /*1ce30*/  SEL R91, RZ, 0x10000, !P4 ;  /* 0x00010000ff5b7807 */ /* 0x000fe40006000000 */
        /* <DEDUP_REMOVED lines=16> */
[----:B-1----:R-:W-:-:S05]  /*1cf40*/  IMAD.WIDE.U32 R108, R88, 0x20, R108 ;  /* 0x00000020586c7825 */ /* 0x002fca00078e006c */
[----:B------:R0:W-:Y:S04]  /*1cf50*/  STG.E.128 desc[UR6][R108.64], R72 ;  /* 0x000000486c007986 */ /* 0x0001e8000c101d06 */
        /* <DEDUP_REMOVED lines=23> */
.L_x_11985:
[----:B------:R-:W-:Y:S02]  /*1d0d0*/  IMAD.MOV.U32 R9, RZ, RZ, R90 ;  /* 0x000000ffff097224 */ /* 0x000fe400078e005a */
[----:B------:R-:W-:-:S07]  /*1d0e0*/  VIADD R88, R88, 0x100 ;  /* 0x0000010058587836 */ /* 0x000fce0000000000 */
.L_x_11862:
[----:B------:R-:W-:Y:S05]  /*1d0f0*/  BSYNC.RECONVERGENT B0 ;  /* 0x0000000000007941 */ /* 0x000fea0003800200 */
.L_x_11861:
        /* <DEDUP_REMOVED lines=31> */
[--C-:B------:R-:W-:Y:S02]  /*1d2f0*/  @!P2 IMAD.MOV.U32 R90, RZ, RZ, R9.reuse ;  /* 0x000000ffff5aa224 */ /* 0x100fe400078e0009 */
[----:B------:R-:W-:Y:S02]  /*1d300*/  @P2 IMAD.MOV.U32 R10, RZ, RZ, R2 ;  /* 0x000000ffff0a2224 */ /* 0x000fe400078e0002 */
[----:B------:R-:W-:Y:S01]  /*1d310*/  @P2 IMAD.MOV.U32 R90, RZ, RZ, R9 ;  /* 0x000000ffff5a2224 */ /* 0x000fe200078e0009 */
[----:B------:R-:W-:Y:S06]  /*1d320*/  BRA `(.L_x_11990) ;  /* 0x0000000400287947 */ /* 0x000fec0003800000 */
.L_x_11991:
        /* <DEDUP_REMOVED lines=13> */
.L_x_11993:
[----:B------:R-:W-:Y:S05]  /*1d400*/  BSYNC.RECONVERGENT B2 ;  /* 0x0000000000027941 */ /* 0x000fea0003800200 */
.L_x_11992:
[----:B--2---:R-:W-:Y:S01]  /*1d410*/  IMAD.WIDE.U32 R80, R3, -0x326172a9, RZ ;  /* 0xcd9e8d5703507825 */ /* 0x004fe200078e00ff */
        /* <DEDUP_REMOVED lines=59> */
.L_x_11990:
[----:B------:R-:W-:Y:S05]  /*1d7d0*/  BSYNC.RECONVERGENT B1 ;  /* 0x0000000000017941 */ /* 0x000fea0003800200 */
.L_x_11989:
[----:B------:R-:W3:Y:S01]  /*1d7e0*/  LDC R97, c[0x0][0x404] ;  /* 0x00010100ff617b82 */ /* 0x000ee20000000800 */
[----:B------:R-:W-:Y:S01]  /*1d7f0*/  ISETP.NE.AND P2, PT, R11, 0x1, PT ;  /* 0x000000010b00780c */ /* 0x000fe20003f45270 */
[----:B------:R-:W-:Y:S01]  /*1d800*/  IMAD.MOV.U32 R116, RZ, RZ, 0x2f800000 ;  /* 0x2f800000ff747424 */ /* 0x000fe200078e00ff */
[----:B------:R-:W-:Y:S01]  /*1d810*/  I2FP.F32.U32 R5, R10 ;  /* 0x0000000a00057245 */ /* 0x000fe20000201000 */
[----:B------:R-:W-:Y:S01]  /*1d820*/  BSSY.RECONVERGENT B1, `(.L_x_11994) ;  /* 0x000005d000017945 */ /* 0x000fe20003800200 */
[----:B--2---:R-:W-:-:S03]  /*1d830*/  MOV R82, 0x2 ;  /* 0x0000000200527802 */ /* 0x004fc60000000f00 */
[----:B01----:R-:W0:Y:S01]  /*1d840*/  LDC R108, c[0x0][0x408] ;  /* 0x00010200ff6c7b82 */ /* 0x003e220000000800 */
[----:B------:R-:W-:Y:S01]  /*1d850*/  FFMA.FTZ R10, R5, R116, 1.1641532182693481445e-10 ;  /* 0x2f000000050a7423 */ /* 0x000fe20000010074 */
[----:B-----5:R-:W-:-:S04]  /*1d860*/  HADD2.F32 R5, -RZ, R84.H0_H0 ;  /* 0x20000054ff057230 */ /* 0x020fc80000004100 */
[----:B---3--:R-:W-:Y:S01]  /*1d870*/  FSETP.LE.FTZ.AND P4, PT, R10, R97, PT ;  /* 0x000000610a00720b */ /* 0x008fe20003f93000 */
[----:B------:R-:W-:-:S03]  /*1d880*/  IMAD.MOV.U32 R10, RZ, RZ, R8 ;  /* 0x000000ffff0a7224 */ /* 0x000fc600078e0008 */
[----:B------:R-:W-:Y:S01]  /*1d890*/  P2R R9, PR, RZ, 0x10 ;  /* 0x00000010ff097803 */ /* 0x000fe20000000000 */
[----:B0-----:R-:W-:Y:S01]  /*1d8a0*/  FMUL.FTZ R5, R5, R108 ;  /* 0x0000006c05057220 */ /* 0x001fe20000410000 */
[----:B------:R-:W-:Y:S07]  /*1d8b0*/  @!P2 BRA `(.L_x_11995) ;  /* 0x00000004004ca947 */ /* 0x000fee0003800000 */
        /* <DEDUP_REMOVED lines=8> */
.L_x_11996:
        /* <DEDUP_REMOVED lines=13> */
.L_x_11998:
[----:B------:R-:W-:Y:S05]  /*1da10*/  BSYNC.RECONVERGENT B2 ;  /* 0x0000000000027941 */ /* 0x000fea0003800200 */
.L_x_11997:
        /* <DEDUP_REMOVED lines=58> */
[----:B------:R-:W-:Y:S02]  /*1ddc0*/  LOP3.LUT R0, R10, UR5, R81, 0x96, !PT ;  /* 0x000000050a007c12 */ /* 0x000fe4000f8e9651 */
[----:B------:R-:W-:Y:S01]  /*1ddd0*/  MOV R10, R90 ;  /* 0x0000005a000a7202 */ /* 0x000fe20000000f00 */
[----:B------:R-:W-:-:S07]  /*1dde0*/  IMAD.MOV.U32 R90, RZ, RZ, R80 ;  /* 0x000000ffff5a7224 */ /* 0x000fce00078e0050 */
.L_x_11995:
[----:B------:R-:W-:Y:S05]  /*1ddf0*/  BSYNC.RECONVERGENT B1 ;  /* 0x0000000000017941 */ /* 0x000fea0003800200 */
.L_x_11994:
        /* <DEDUP_REMOVED lines=23> */
.L_x_12001:
        /* <DEDUP_REMOVED lines=13> */
.L_x_12003:
[----:B------:R-:W-:Y:S05]  /*1e040*/  BSYNC.RECONVERGENT B2 ;  /* 0x0000000000027941 */ /* 0x000fea0003800200 */
.L_x_12002:
        /* <DEDUP_REMOVED lines=59> */
[----:B------:R-:W-:Y:S02]  /*1e400*/  LOP3.LUT R0, R82, UR5, R93, 0x96, !PT ;  /* 0x0000000552007c12 */ /* 0x000fe4000f8e965d */
[----:B------:R-:W-:-:S07]  /*1e410*/  MOV R90, R92 ;  /* 0x0000005c005a7202 */ /* 0x000fce0000000f00 */
.L_x_12000:
[----:B------:R-:W-:Y:S05]  /*1e420*/  BSYNC.RECONVERGENT B1 ;  /* 0x0000000000017941 */ /* 0x000fea0003800200 */
.L_x_11999:
        /* <DEDUP_REMOVED lines=19> */
.L_x_12006:
        /* <DEDUP_REMOVED lines=13> */
.L_x_12008:
[----:B------:R-:W-:Y:S05]  /*1e630*/  BSYNC.RECONVERGENT B2 ;  /* 0x0000000000027941 */ /* 0x000fea0003800200 */
.L_x_12007:
        /* <DEDUP_REMOVED lines=61> */
.L_x_12005:
[----:B------:R-:W-:Y:S05]  /*1ea10*/  BSYNC.RECONVERGENT B1 ;  /* 0x0000000000017941 */ /* 0x000fea0003800200 */
.L_x_12004:
        /* <DEDUP_REMOVED lines=23> */
.L_x_12011:
        /* <DEDUP_REMOVED lines=13> */
.L_x_12013:
[----:B------:R-:W-:Y:S05]  /*1ec60*/  BSYNC.RECONVERGENT B2 ;  /* 0x0000000000027941 */ /* 0x000fea0003800200 */
.L_x_12012:
        /* <DEDUP_REMOVED lines=59> */
[----:B------:R-:W-:Y:S01]  /*1f020*/  IMAD.MOV.U32 R92, RZ, RZ, RZ ;  /* 0x000000ffff5c7224 */ /* 0x000fe200078e00ff */
[----:B------:R-:W-:-:S07]  /*1f030*/  MOV R90, R82 ;  /* 0x00000052005a7202 */ /* 0x000fce0000000f00 */
.L_x_12010:
[----:B------:R-:W-:Y:S05]  /*1f040*/  BSYNC.RECONVERGENT B1 ;  /* 0x0000000000017941 */ /* 0x000fea0003800200 */
.L_x_12009:
        /* <DEDUP_REMOVED lines=19> */
.L_x_12016:
        /* <DEDUP_REMOVED lines=13> */
.L_x_12018:
[----:B------:R-:W-:Y:S05]  /*1f250*/  BSYNC.RECONVERGENT B2 ;  /* 0x0000000000027941 */ /* 0x000fea0003800200 */
.L_x_12017:
        /* <DEDUP_REMOVED lines=53> */
[----:B------:R-:W-:Y:S01]  /*1f5b0*/  IMAD.WIDE.U32 R94, R94, -0x326172a9, RZ ;  /* 0xcd9e8d575e5e7825 */ /* 0x000fe200078e00ff */
[----:B------:R-:W-:-:S03]  /*1f5c0*/  UIADD3 UR4, UPT, UPT, UR8, -0x700cb87f, URZ ;  /* 0x8ff3478108047890 */ /* 0x000fc6000fffe0ff */
[----:B------:R-:W-:-:S03]  /*1f5d0*/  IMAD.WIDE.U32 R82, R82, -0x2daee0ad, RZ ;  /* 0xd2511f5352527825 */ /* 0x000fc600078e00ff */
[----:B------:R-:W-:Y:S01]  /*1f5e0*/  LOP3.LUT R2, R106, UR4, R95, 0x96, !PT ;  /* 0x000000046a027c12 */ /* 0x000fe2000f8e965f */
[----:B------:R-:W-:Y:S02]  /*1f5f0*/  IMAD.MOV.U32 R8, RZ, RZ, R94 ;  /* 0x000000ffff087224 */ /* 0x000fe400078e005e */
[----:B------:R-:W-:Y:S01]  /*1f600*/  HFMA2 R94, -RZ, RZ, 0, 0 ;  /* 0x00000000ff5e7431 */ /* 0x000fe200000001ff */
[----:B------:R-:W-:Y:S01]  /*1f610*/  LOP3.LUT R0, R92, UR5, R83, 0x96, !PT ;  /* 0x000000055c007c12 */ /* 0x000fe2000f8e9653 */
[----:B------:R-:W-:-:S07]  /*1f620*/  IMAD.MOV.U32 R90, RZ, RZ, R82 ;  /* 0x000000ffff5a7224 */ /* 0x000fce00078e0052 */
.L_x_12015:
[----:B------:R-:W-:Y:S05]  /*1f630*/  BSYNC.RECONVERGENT B1 ;  /* 0x0000000000017941 */ /* 0x000fea0003800200 */
.L_x_12014:
[----:B------:R-:W-:Y:S01]  /*1f640*/  I2FP.F32.U32 R83, R84 ;  /* 0x0000005400537245 */ /* 0x000fe20000201000 */
[----:B------:R-:W-:Y:S01]  /*1f650*/  HADD2.F32 R93, -RZ, R45.H0_H0 ;  /* 0x2000002dff5d7230 */ /* 0x000fe20000004100 */
[----:B------:R-:W-:Y:S01]  /*1f660*/  FSEL R5, R5, RZ, P4 ;  /* 0x000000ff05057208 */ /* 0x000fe20002000000 */
[----:B------:R-:W-:Y:S02]  /*1f670*/  BSSY.RECONVERGENT B1, `(.L_x_12019) ;  /* 0x000005f000017945 */ /* 0x000fe40003800200 */
[----:B------:R-:W-:Y:S01]  /*1f680*/  FFMA.FTZ R82, R83, R116, 1.1641532182693481445e-10 ;  /* 0x2f00000053527423 */ /* 0x000fe20000010074 */
[----:B------:R-:W-:-:S04]  /*1f690*/  FMUL.FTZ R93, R93, R108 ;  /* 0x0000006c5d5d7220 */ /* 0x000fc80000410000 */
[----:B------:R-:W-:-:S04]  /*1f6a0*/  FSETP.GTU.FTZ.AND P2, PT, R82, R97, PT ;  /* 0x000000615200720b */ /* 0x000fc80003f5c000 */
        /* <DEDUP_REMOVED lines=16> */
.L_x_12021:
        /* <DEDUP_REMOVED lines=13> */
.L_x_12023:
[----:B------:R-:W-:Y:S05]  /*1f880*/  BSYNC.RECONVERGENT B2 ;  /* 0x0000000000027941 */ /* 0x000fea0003800200 */
.L_x_12022:
        /* <DEDUP_REMOVED lines=61> */
.L_x_12020:
[----:B------:R-:W-:Y:S05]  /*1fc60*/  BSYNC.RECONVERGENT B1 ;  /* 0x0000000000017941 */ /* 0x000fea0003800200 */
.L_x_12019:
        /* <DEDUP_REMOVED lines=19> */
.L_x_12026:
        /* <DEDUP_REMOVED lines=13> */
.L_x_12028:
[----:B------:R-:W-:Y:S05]  /*1fe70*/  BSYNC.RECONVERGENT B2 ;  /* 0x0000000000027941 */ /* 0x000fea0003800200 */
.L_x_12027:
        /* <DEDUP_REMOVED lines=59> */
[----:B------:R-:W-:Y:S02]  /*20230*/  HFMA2 R94, -RZ, RZ, 0, 0 ;  /* 0x00000000ff5e7431 */ /* 0x000fe400000001ff */
[----:B------:R-:W-:-:S07]  /*20240*/  IMAD.MOV.U32 R90, RZ, RZ, R84 ;  /* 0x000000ffff5a7224 */ /* 0x000fce00078e0054 */
.L_x_12025:
[----:B------:R-:W-:Y:S05]  /*20250*/  BSYNC.RECONVERGENT B1 ;  /* 0x0000000000017941 */ /* 0x000fea0003800200 */
.L_x_12024:
        /* <DEDUP_REMOVED lines=23> */
.L_x_12031:
        /* <DEDUP_REMOVED lines=13> */
.L_x_12033:
[----:B------:R-:W-:Y:S05]  /*204a0*/  BSYNC.RECONVERGENT B2 ;  /* 0x0000000000027941 */ /* 0x000fea0003800200 */
.L_x_12032:
        /* <DEDUP_REMOVED lines=61> */
.L_x_12030:
[----:B------:R-:W-:Y:S05]  /*20880*/  BSYNC.RECONVERGENT B1 ;  /* 0x0000000000017941 */ /* 0x000fea0003800200 */
.L_x_12029:
        /* <DEDUP_REMOVED lines=18> */
.L_x_12036:
        /* <DEDUP_REMOVED lines=13> */
.L_x_12038:
[----:B------:R-:W-:Y:S05]  /*20a80*/  BSYNC.RECONVERGENT B2 ;  /* 0x0000000000027941 */ /* 0x000fea0003800200 */
.L_x_12037:
        /* <DEDUP_REMOVED lines=61> */
.L_x_12035:
[----:B------:R-:W-:Y:S05]  /*20e60*/  BSYNC.RECONVERGENT B1 ;  /* 0x0000000000017941 */ /* 0x000fea0003800200 */
.L_x_12034:
        /* <DEDUP_REMOVED lines=23> */
.L_x_12041:
        /* <DEDUP_REMOVED lines=13> */
.L_x_12043:
[----:B------:R-:W-:Y:S05]  /*210b0*/  BSYNC.RECONVERGENT B2 ;  /* 0x0000000000027941 */ /* 0x000fea0003800200 */
.L_x_12042:
        /* <DEDUP_REMOVED lines=58> */
[----:B------:R-:W-:Y:S01]  /*21460*/  MOV R90, R106 ;  /* 0x0000006a005a7202 */ /* 0x000fe20000000f00 */
[----:B------:R-:W-:Y:S01]  /*21470*/  IMAD.MOV.U32 R106, RZ, RZ, RZ ;  /* 0x000000ffff6a7224 */ /* 0x000fe200078e00ff */
[----:B------:R-:W-:-:S07]  /*21480*/  LOP3.LUT R0, R110, UR5, R107, 0x96, !PT ;  /* 0x000000056e007c12 */ /* 0x000fce000f8e966b */
.L_x_12040:
[----:B------:R-:W-:Y:S05]  /*21490*/  BSYNC.RECONVERGENT B1 ;  /* 0x0000000000017941 */ /* 0x000fea0003800200 */
.L_x_12039:
        /* <DEDUP_REMOVED lines=18> */
.L_x_12046:
        /* <DEDUP_REMOVED lines=13> */
.L_x_12048:
[----:B------:R-:W-:Y:S05]  /*21690*/  BSYNC.RECONVERGENT B2 ;  /* 0x0000000000027941 */ /* 0x000fea0003800200 */
.L_x_12047:
        /* <DEDUP_REMOVED lines=61> */
.L_x_12045:
[----:B------:R-:W-:Y:S05]  /*21a70*/  BSYNC.RECONVERGENT B1 ;  /* 0x0000000000017941 */ /* 0x000fea0003800200 */
.L_x_12044:
        /* <DEDUP_REMOVED lines=23> */
.L_x_12051:
        /* <DEDUP_REMOVED lines=13> */
.L_x_12053:
[----:B------:R-:W-:Y:S05]  /*21cc0*/  BSYNC.RECONVERGENT B2 ;  /* 0x0000000000027941 */ /* 0x000fea0003800200 */
.L_x_12052:
        /* <DEDUP_REMOVED lines=61> */
.L_x_12050:
[----:B------:R-:W-:Y:S05]  /*220a0*/  BSYNC.RECONVERGENT B1 ;  /* 0x0000000000017941 */ /* 0x000fea0003800200 */
.L_x_12049:
        /* <DEDUP_REMOVED lines=18> */
.L_x_12056:
        /* <DEDUP_REMOVED lines=13> */
.L_x_12058:
[----:B------:R-:W-:Y:S05]  /*222a0*/  BSYNC.RECONVERGENT B2 ;  /* 0x0000000000027941 */ /* 0x000fea0003800200 */
.L_x_12057:
        /* <DEDUP_REMOVED lines=61> */
.L_x_12055:
[----:B------:R-:W-:Y:S05]  /*22680*/  BSYNC.RECONVERGENT B1 ;  /* 0x0000000000017941 */ /* 0x000fea0003800200 */
.L_x_12054:
        /* <DEDUP_REMOVED lines=23> */
.L_x_12061:
        /* <DEDUP_REMOVED lines=13> */
.L_x_12063:
[----:B------:R-:W-:Y:S05]  /*228d0*/  BSYNC.RECONVERGENT B2 ;  /* 0x0000000000027941 */ /* 0x000fea0003800200 */
.L_x_12062:
        /* <DEDUP_REMOVED lines=61> */
.L_x_12060:
[----:B------:R-:W-:Y:S05]  /*22cb0*/  BSYNC.RECONVERGENT B1 ;  /* 0x0000000000017941 */ /* 0x000fea0003800200 */
.L_x_12059:
        /* <DEDUP_REMOVED lines=18> */
.L_x_12066:
        /* <DEDUP_REMOVED lines=15> */
.L_x_12068:
[----:B------:R-:W-:Y:S05]  /*22ed0*/  BSYNC.RECONVERGENT B2 ;  /* 0x0000000000027941 */ /* 0x000fea0003800200 */
.L_x_12067:
        /* <DEDUP_REMOVED lines=61> */
.L_x_12065:
[----:B------:R-:W-:Y:S05]  /*232b0*/  BSYNC.RECONVERGENT B1 ;  /* 0x0000000000017941 */ /* 0x000fea0003800200 */
.L_x_12064:
        /* <DEDUP_REMOVED lines=11> */
.L_x_11988:
        /* <DEDUP_REMOVED lines=16> */
.L_x_12072:
[----:B------:R-:W-:Y:S01]  /*23470*/  IADD3 R100, PT, PT, R100, 0x1, RZ ;  /* 0x0000000164647810 */ /* 0x000fe20007ffe0ff */
[----:B------:R-:W-:Y:S03]  /*23480*/  BSSY.RECONVERGENT B2, `(.L_x_12073) ;  /* 0x000000c000027945 */ /* 0x000fe60003800200 */
[C---:B------:R-:W-:Y:S01]  /*23490*/  ISETP.NE.AND P2, PT, R100.reuse, RZ, PT ;  /* 0x000000ff6400720c */ /* 0x040fe20003f45270 */
[----:B01----:R-:W-:-:S12]  /*234a0*/  IMAD.WIDE.U32 R106, R100, -0x2daee0ad, RZ ;  /* 0xd2511f53646a7825 */ /* 0x003fd800078e00ff */
        /* <DEDUP_REMOVED lines=9> */
.L_x_12074:
[----:B------:R-:W-:Y:S05]  /*23540*/  BSYNC.RECONVERGENT B2 ;  /* 0x0000000000027941 */ /* 0x000fea0003800200 */
.L_x_12073:
        /* <DEDUP_REMOVED lines=60> */
.L_x_12071:
[----:B------:R-:W-:Y:S05]  /*23910*/  BSYNC.RECONVERGENT B1 ;  /* 0x0000000000017941 */ /* 0x000fea0003800200 */
.L_x_12070:
[----:B01----:R-:W0:Y:S01]  /*23920*/  LDC R108, c[0x0][0x404] ;  /* 0x00010100ff6c7b82 */ /* 0x003e220000000800 */
[----:B------:R-:W-:Y:S01]  /*23930*/  ISETP.NE.AND P2, PT, R81, 0x1, PT ;  /* 0x000000015100780c */ /* 0x000fe20003f45270 */
[----:B------:R-:W-:Y:S01]  /*23940*/  HFMA2 R111, -RZ, RZ, 0.1171875, 0 ;  /* 0x2f800000ff6f7431 */ /* 0x000fe200000001ff */
[----:B------:R-:W-:Y:S01]  /*23950*/  I2FP.F32.U32 R80, R80 ;  /* 0x0000005000507245 */ /* 0x000fe20000201000 */
[----:B------:R-:W-:Y:S01]  /*23960*/  BSSY.RECONVERGENT B1, `(.L_x_12075) ;  /* 0x000005b000017945 */ /* 0x000fe20003800200 */
[----:B-----5:R-:W-:Y:S02]  /*23970*/  HADD2.F32 R110, -RZ, R84.H0_H0 ;  /* 0x20000054ff6e7230 */ /* 0x020fe40000004100 */
[----:B------:R-:W-:Y:S02]  /*23980*/  IMAD.MOV.U32 R82, RZ, RZ, 0x2 ;  /* 0x00000002ff527424 */ /* 0x000fe400078e00ff */
[----:B------:R-:W-:-:S05]  /*23990*/  FFMA.FTZ R5, R80, R111, 1.1641532182693481445e-10 ;  /* 0x2f00000050057423 */ /* 0x000fca000001006f */
[----:B0-----:R-:W-:Y:S02]  /*239a0*/  FSETP.LE.FTZ.AND P3, PT, R5, R108, PT ;  /* 0x0000006c0500720b */ /* 0x001fe40003f73000 */
        /* <DEDUP_REMOVED lines=11> */
.L_x_12077:
        /* <DEDUP_REMOVED lines=13> */
.L_x_12079:
[----:B------:R-:W-:Y:S05]  /*23b30*/  BSYNC.RECONVERGENT B2 ;  /* 0x0000000000027941 */ /* 0x000fea0003800200 */
.L_x_12078:
        /* <DEDUP_REMOVED lines=61> */
.L_x_12076:
[----:B------:R-:W-:Y:S05]  /*23f10*/  BSYNC.RECONVERGENT B1 ;  /* 0x0000000000017941 */ /* 0x000fea0003800200 */
.L_x_12075:
        /* <DEDUP_REMOVED lines=18> */
.L_x_12082:
        /* <DEDUP_REMOVED lines=13> */
.L_x_12084:
[----:B------:R-:W-:Y:S05]  /*24110*/  BSYNC.RECONVERGENT B2 ;  /* 0x0000000000027941 */ /* 0x000fea0003800200 */
.L_x_12083:
        /* <DEDUP_REMOVED lines=61> */
.L_x_12081:
[----:B------:R-:W-:Y:S05]  /*244f0*/  BSYNC.RECONVERGENT B1 ;  /* 0x0000000000017941 */ /* 0x000fea0003800200 */
.L_x_12080:
        /* <DEDUP_REMOVED lines=18> */
.L_x_12087:
        /* <DEDUP_REMOVED lines=13> */
.L_x_12089:
[----:B------:R-:W-:Y:S05]  /*246f0*/  BSYNC.RECONVERGENT B2 ;  /* 0x0000000000027941 */ /* 0x000fea0003800200 */
.L_x_12088:
        /* <DEDUP_REMOVED lines=58> */
[----:B------:R-:W-:Y:S01]  /*24aa0*/  IMAD.MOV.U32 R81, RZ, RZ, R90 ;  /* 0x000000ffff517224 */ /* 0x000fe200078e005a */
[----:B------:R-:W-:Y:S01]  /*24ab0*/  MOV R90, R80 ;  /* 0x00000050005a7202 */ /* 0x000fe20000000f00 */
[----:B------:R-:W-:-:S07]  /*24ac0*/  IMAD.MOV.U32 R82, RZ, RZ, RZ ;  /* 0x000000ffff527224 */ /* 0x000fce00078e00ff */
.L_x_12086:
[----:B------:R-:W-:Y:S05]  /*24ad0*/  BSYNC.RECONVERGENT B1 ;  /* 0x0000000000017941 */ /* 0x000fea0003800200 */
.L_x_12085:
        /* <DEDUP_REMOVED lines=18> */
.L_x_12092:
        /* <DEDUP_REMOVED lines=13> */
.L_x_12094:
[----:B------:R-:W-:Y:S05]  /*24cd0*/  BSYNC.RECONVERGENT B2 ;  /* 0x0000000000027941 */ /* 0x000fea0003800200 */
.L_x_12093:
        /* <DEDUP_REMOVED lines=61> */
.L_x_12091:
[----:B------:R-:W-:Y:S05]  /*250b0*/  BSYNC.RECONVERGENT B1 ;  /* 0x0000000000017941 */ /* 0x000fea0003800200 */
.L_x_12090:
        /* <DEDUP_REMOVED lines=17> */
.L_x_12097:
        /* <DEDUP_REMOVED lines=13> */
.L_x_12099:
[----:B------:R-:W-:Y:S05]  /*252a0*/  BSYNC.RECONVERGENT B2 ;  /* 0x0000000000027941 */ /* 0x000fea0003800200 */
.L_x_12098:
        /* <DEDUP_REMOVED lines=61> */
.L_x_12096:
[----:B------:R-:W-:Y:S05]  /*25680*/  BSYNC.RECONVERGENT B1 ;  /* 0x0000000000017941 */ /* 0x000fea0003800200 */
.L_x_12095:
        /* <DEDUP_REMOVED lines=17> */
.L_x_12102:
        /* <DEDUP_REMOVED lines=13> */
.L_x_12104:
[----:B------:R-:W-:Y:S05]  /*25870*/  BSYNC.RECONVERGENT B2 ;  /* 0x0000000000027941 */ /* 0x000fea0003800200 */
.L_x_12103:
        /* <DEDUP_REMOVED lines=61> */
.L_x_12101:
[----:B------:R-:W-:Y:S05]  /*25c50*/  BSYNC.RECONVERGENT B1 ;  /* 0x0000000000017941 */ /* 0x000fea0003800200 */
.L_x_12100:
        /* <DEDUP_REMOVED lines=17> */
.L_x_12107:
        /* <DEDUP_REMOVED lines=13> */
.L_x_12109:
[----:B------:R-:W-:Y:S05]  /*25e40*/  BSYNC.RECONVERGENT B2 ;  /* 0x0000000000027941 */ /* 0x000fea0003800200 */
.L_x_12108:
        /* <DEDUP_REMOVED lines=60> */
[----:B------:R-:W-:-:S07]  /*26210*/  MOV R90, R80 ;  /* 0x00000050005a7202 */ /* 0x000fce0000000f00 */
.L_x_12106:
[----:B------:R-:W-:Y:S05]  /*26220*/  BSYNC.RECONVERGENT B1 ;  /* 0x0000000000017941 */ /* 0x000fea0003800200 */
.L_x_12105:
        /* <DEDUP_REMOVED lines=37> */
.L_x_12069:
        /* <DEDUP_REMOVED lines=45> */
.L_x_11987:
[----:B------:R-:W-:Y:S05]  /*26750*/  BSYNC.RECONVERGENT B0 ;  /* 0x0000000000007941 */ /* 0x000fea0003800200 */
.L_x_11986:
        /* <DEDUP_REMOVED lines=15> */
[----:B---3--:R-:W-:-:S04]  /*26850*/  FADD.FTZ R91, R65, R88 ;  /* 0x00000058415b7221 */ /* 0x008fc80000010000 */
        /* <DEDUP_REMOVED lines=22> */
[----:B------:R-:W3:Y:S02]  /*269c0*/  SHFL.BFLY PT, R88, R89, 0x1, 0x1f ;  /* 0x0c201f0059587f89 */ /* 0x000ee400000e0000 */
[----:B---3--:R-:W-:-:S05]  /*269d0*/  FADD.FTZ R90, R89, R88 ;  /* 0x00000058595a7221 */ /* 0x008fca0000010000 */
[----:B------:R-:W3:Y:S02]  /*269e0*/  SHFL.BFLY PT, R91, R90, 0x2, 0x1f ;  /* 0x0c401f005a5b7f89 */ /* 0x000ee400000e0000 */
[----:B---3--:R-:W-:-:S05]  /*269f0*/  FADD.FTZ R91, R90, R91 ;  /* 0x0000005b5a5b7221 */ /* 0x008fca0000010000 */
[----:B------:R-:W0:Y:S02]  /*26a00*/  SHFL.BFLY PT, R88, R91, 0x4, 0x1f ;  /* 0x0c801f005b587f89 */ /* 0x000e2400000e0000 */
[----:B012---:R-:W-:-:S05]  /*26a10*/  FADD.FTZ R106, R91, R88 ;  /* 0x000000585b6a7221 */ /* 0x007fca0000010000 */
        /* <DEDUP_REMOVED lines=31> */
[----:B------:R-:W-:Y:S01]  /*26c10*/  FADD.FTZ R107, R68, -R88 ;  /* 0x80000058446b7221 */ /* 0x000fe20000010000 */
        /* <DEDUP_REMOVED lines=61> */
.L_x_12111:
[----:B------:R-:W-:Y:S05]  /*26ff0*/  BSYNC.RECONVERGENT B0 ;  /* 0x0000000000007941 */ /* 0x000fea0003800200 */
.L_x_12110:
        /* <DEDUP_REMOVED lines=12> */
.L_x_12113:
[----:B------:R-:W-:Y:S05]  /*270c0*/  BSYNC.RECONVERGENT B0 ;  /* 0x0000000000007941 */ /* 0x000fea0003800200 */
.L_x_12112:
[----:B------:R-:W1:Y:S01]  /*270d0*/  SHFL.DOWN PT, R106, R109, 0x4, 0x1f ;  /* 0x08801f006d6a7f89 */ /* 0x000e6200000e0000 */
[----:B------:R-:W-:Y:S01]  /*270e0*/  I2FP.F32.S32 R113, R109 ;  /* 0x0000006d00717245 */ /* 0x000fe20000201400 */
[----:B------:R-:W-:Y:S01]  /*270f0*/  IMAD.U32 R115, RZ, RZ, UR16 ;  /* 0x00000010ff737e24 */ /* 0x000fe2000f8e00ff */
[----:B------:R-:W-:Y:S01]  /*27100*/  ISETP.NE.AND P1, PT, R108, RZ, PT ;  /* 0x000000ff6c00720c */ /* 0x000fe20003f25270 */
[----:B0-----:R-:W0:Y:S01]  /*27110*/  SHFL.DOWN PT, R107, R88, 0x4, 0x1f ;  /* 0x08801f00586b7f89 */ /* 0x001e2200000e0000 */
[----:B------:R-:W-:Y:S01]  /*27120*/  ISETP.NE.AND P2, PT, RZ, UR19, PT ;  /* 0x00000013ff007c0c */ /* 0x000fe2000bf45270 */
[----:B------:R-:W-:Y:S02]  /*27130*/  BSSY.RECONVERGENT B0, `(.L_x_12114) ;  /* 0x0000070000007945 */ /* 0x000fe40003800200 */
[----:B------:R-:W2:Y:S01]  /*27140*/  SHFL.DOWN PT, R110, R89, 0x4, 0x1f ;  /* 0x08801f00596e7f89 */ /* 0x000ea200000e0000 */
[----:B-1----:R-:W-:Y:S01]  /*27150*/  IMAD.IADD R112, R106, 0x1, R109 ;  /* 0x000000016a707824 */ /* 0x002fe200078e026d */
[----:B------:R-:W-:-:S04]  /*27160*/  I2FP.F32.S32 R114, R106 ;  /* 0x0000006a00727245 */ /* 0x000fc80000201400 */
        /* <DEDUP_REMOVED lines=26> */
[----:B---3--:R-:W-:-:S03]  /*27310*/  IMAD.IADD R90, R88, 0x1, R91 ;  /* 0x00000001585a7824 */ /* 0x008fc600078e025b */
[----:B------:R-:W0:Y:S01]  /*27320*/  SHFL.DOWN PT, R113, R112, 0x1, 0x1f ;  /* 0x08201f0070717f89 */ /* 0x000e2200000e0000 */
[----:B------:R-:W-:Y:S01]  /*27330*/  FMUL.FTZ R107, R107, R111 ;  /* 0x0000006f6b6b7220 */ /* 0x000fe20000410000 */
[----:B------:R-:W-:-:S03]  /*27340*/  I2FP.F32.S32 R90, R90 ;  /* 0x0000005a005a7245 */ /* 0x000fc60000201400 */
[----:B------:R-:W-:Y:S01]  /*27350*/  FFMA.FTZ R107, R110, R107, R109 ;  /* 0x0000006b6e6b7223 */ /* 0x000fe2000001006d */
[----:B------:R-:W-:Y:S02]  /*27360*/  I2FP.F32.S32 R109, R91 ;  /* 0x0000005b006d7245 */ /* 0x000fe40000201400 */
[----:B------:R-:W1:Y:S02]  /*27370*/  MUFU.RCP R90, R90 ;  /* 0x0000005a005a7308 */ /* 0x000e640000001000 */
[----:B------:R-:W2:Y:S01]  /*27380*/  SHFL.DOWN PT, R88, R107, 0x1, 0x1f ;  /* 0x08201f006b587f89 */ /* 0x000ea200000e0000 */
[----:B0-----:R-:W-:Y:S01]  /*27390*/  FADD.FTZ R91, R112, -R113 ;  /* 0x80000071705b7221 */ /* 0x001fe20000010000 */
[----:B------:R-:W-:Y:S01]  /*273a0*/  FMUL.FTZ R110, R113, R109 ;  /* 0x0000006d716e7220 */ /* 0x000fe20000410000 */
[----:B------:R-:W-:Y:S02]  /*273b0*/  MOV R113, UR16 ;  /* 0x0000001000717c02 */ /* 0x000fe40008000f00 */
[----:B------:R-:W-:Y:S01]  /*273c0*/  FMUL.FTZ R106, R91, R91 ;  /* 0x0000005b5b6a7220 */ /* 0x000fe20000410000 */
[----:B------:R-:W-:-:S03]  /*273d0*/  FFMA.FTZ R91, R89, R112, R110 ;  /* 0x00000070595b7223 */ /* 0x000fc6000001006e */
[----:B------:R-:W-:Y:S01]  /*273e0*/  FMUL.FTZ R106, R89, R106 ;  /* 0x0000006a596a7220 */ /* 0x000fe20000410000 */
[----:B-1----:R-:W-:Y:S01]  /*273f0*/  FMUL.FTZ R110, R90, R91 ;  /* 0x0000005b5a6e7220 */ /* 0x002fe20000410000 */
[----:B--2---:R-:W-:Y:S02]  /*27400*/  FADD.FTZ R89, R107, R88 ;  /* 0x000000586b597221 */ /* 0x004fe40000010000 */
[----:B------:R-:W-:Y:S02]  /*27410*/  FMUL.FTZ R106, R106, R109 ;  /* 0x0000006d6a6a7220 */ /* 0x000fe40000410000 */
[----:B------:R-:W0:Y:S01]  /*27420*/  SHFL.IDX PT, R111, R110, RZ, 0x1f ;  /* 0x00001fff6e6f7589 */ /* 0x000e2200000e0000 */
[----:B------:R-:W1:Y:S01]  /*27430*/  LDC R109, c[0x0][0x448] ;  /* 0x00011200ff6d7b82 */ /* 0x000e620000000800 */
[----:B------:R-:W-:-:S06]  /*27440*/  FFMA.FTZ R106, R90, R106, R89 ;  /* 0x0000006a5a6a7223 */ /* 0x000fcc0000010059 */
[----:B------:R-:W1:Y:S01]  /*27450*/  SHFL.IDX PT, R106, R106, RZ, 0x1f ;  /* 0x00001fff6a6a7589 */ /* 0x000e6200000e0000 */
[----:B------:R-:W2:Y:S08]  /*27460*/  @!P1 LDC.64 R90, c[0x0][0x3c0] ;  /* 0x0000f000ff5a9b82 */ /* 0x000eb00000000a00 */
[----:B------:R-:W3:Y:S01]  /*27470*/  @!P1 LDC.64 R88, c[0x0][0x3c8] ;  /* 0x0000f200ff589b82 */ /* 0x000ee20000000a00 */
[C---:B0-----:R-:W-:Y:S01]  /*27480*/  FMUL.FTZ R107, R111.reuse, R111 ;  /* 0x0000006f6f6b7220 */ /* 0x041fe20000410000 */
[----:B------:R-:W-:-:S04]  /*27490*/  FSEL R110, R111, RZ, !P2 ;  /* 0x000000ff6f6e7208 */ /* 0x000fc80005000000 */
[----:B------:R-:W-:Y:S01]  /*274a0*/  FSEL R112, R107, RZ, P2 ;  /* 0x000000ff6b707208 */ /* 0x000fe20001000000 */
[----:B-1----:R-:W-:Y:S01]  /*274b0*/  FFMA.FTZ R107, R106, UR20, R109 ;  /* 0x000000146a6b7c23 */ /* 0x002fe2000801006d */
[----:B--2---:R-:W-:-:S04]  /*274c0*/  @!P1 IMAD.WIDE R90, R113, 0x4, R90 ;  /* 0x00000004715a9825 */ /* 0x004fc800078e025a */
[----:B------:R-:W-:Y:S01]  /*274d0*/  FADD.FTZ R107, R107, R112 ;  /* 0x000000706b6b7221 */ /* 0x000fe20000010000 */
[----:B------:R0:W-:Y:S03]  /*274e0*/  @!P1 STG.E desc[UR6][R90.64], R111 ;  /* 0x0000006f5a009986 */ /* 0x0001e6000c101906 */
[----:B------:R-:W1:Y:S01]  /*274f0*/  MUFU.RSQ R109, R107 ;  /* 0x0000006b006d7308 */ /* 0x000e620000001400 */
[----:B---3--:R-:W-:-:S05]  /*27500*/  @!P1 IMAD.WIDE R88, R115, 0x4, R88 ;  /* 0x0000000473589825 */ /* 0x008fca00078e0258 */
[----:B-1----:R0:W-:Y:S01]  /*27510*/  @!P1 STG.E desc[UR6][R88.64], R109 ;  /* 0x0000006d58009986 */ /* 0x0021e2000c101906 */
[----:B------:R-:W-:Y:S05]  /*27520*/  @!P0 BRA `(.L_x_12115) ;  /* 0x0000000000c08947 */ /* 0x000fea0003800000 */
[--C-:B0-----:R-:W-:Y:S01]  /*27530*/  FADD.FTZ R88, R56, -R110.reuse ;  /* 0x8000006e38587221 */ /* 0x101fe20000010000 */
        /* <DEDUP_REMOVED lines=11> */
[--C-:B------:R-:W-:Y:S01]  /*275f0*/  FADD.FTZ R112, R61, -R110.reuse ;  /* 0x8000006e3d707221 */ /* 0x100fe20000010000 */
[----:B------:R-:W-:Y:S02]  /*27600*/  HADD2.F32 R115, -RZ, R18.H0_H0 ;  /* 0x20000012ff737230 */ /* 0x000fe40000004100 */
[----:B------:R-:W-:Y:S01]  /*27610*/  FFMA.FTZ R89, R90, R107, R111 ;  /* 0x0000006b5a597223 */ /* 0x000fe2000001006f */
[----:B------:R-:W-:Y:S02]  /*27620*/  HADD2.F32 R114, -RZ, R14.H1_H1 ;  /* 0x3000000eff727230 */ /* 0x000fe40000004100 */
[----:B------:R-:W-:Y:S01]  /*27630*/  FADD.FTZ R118, R62, -R110 ;  /* 0x8000006e3e767221 */ /* 0x000fe20000010000 */
[----:B------:R-:W-:-:S02]  /*27640*/  HADD2.F32 R116, -RZ, R18.H1_H1 ;  /* 0x30000012ff747230 */ /* 0x000fc40000004100 */
[----:B------:R-:W-:Y:S01]  /*27650*/  FFMA.FTZ R90, R106, R113, R115 ;  /* 0x000000716a5a7223 */ /* 0x000fe20000010073 */
[----:B------:R-:W-:Y:S01]  /*27660*/  FADD.FTZ R120, R63, -R110 ;  /* 0x8000006e3f787221 */ /* 0x000fe20000010000 */
[----:B------:R-:W0:Y:S01]  /*27670*/  LDC.64 R106, c[0x0][0x428] ;  /* 0x00010a00ff6a7b82 */ /* 0x000e220000000a00 */
[C---:B------:R-:W-:Y:S01]  /*27680*/  FMUL.FTZ R111, R109.reuse, R112 ;  /* 0x000000706d6f7220 */ /* 0x040fe20000410000 */
[----:B------:R-:W-:Y:S02]  /*27690*/  HADD2.F32 R91, -RZ, R15.H0_H0 ;  /* 0x2000000fff5b7230 */ /* 0x000fe40000004100 */
[C---:B------:R-:W-:Y:S01]  /*276a0*/  FMUL.FTZ R118, R109.reuse, R118 ;  /* 0x000000766d767220 */ /* 0x040fe20000410000 */
[----:B------:R-:W-:Y:S02]  /*276b0*/  HADD2.F32 R113, -RZ, R19.H0_H0 ;  /* 0x20000013ff717230 */ /* 0x000fe40000004100 */
[----:B------:R-:W-:Y:S01]  /*276c0*/  FMUL.FTZ R120, R109, R120 ;  /* 0x000000786d787220 */ /* 0x000fe20000410000 */
[----:B------:R-:W-:-:S02]  /*276d0*/  HADD2.F32 R115, -RZ, R15.H1_H1 ;  /* 0x3000000fff737230 */ /* 0x000fc40000004100 */
[----:B------:R-:W-:Y:S01]  /*276e0*/  FFMA.FTZ R111, R111, R114, R116 ;  /* 0x000000726f6f7223 */ /* 0x000fe20000010074 */
[----:B------:R-:W-:Y:S02]  /*276f0*/  HADD2.F32 R117, -RZ, R19.H1_H1 ;  /* 0x30000013ff757230 */ /* 0x000fe40000004100 */
[--C-:B------:R-:W-:Y:S01]  /*27700*/  FADD.FTZ R112, R57, -R110.reuse ;  /* 0x8000006e39707221 */ /* 0x100fe20000010000 */
[----:B------:R-:W-:Y:S01]  /*27710*/  FADD.FTZ R114, R59, -R110 ;  /* 0x8000006e3b727221 */ /* 0x000fe20000010000 */
[----:B------:R-:W-:Y:S01]  /*27720*/  FFMA.FTZ R118, R118, R91, R113 ;  /* 0x0000005b76767223 */ /* 0x000fe20000010071 */
[----:B------:R-:W-:Y:S02]  /*27730*/  HADD2.F32 R91, -RZ, R12.H1_H1 ;  /* 0x3000000cff5b7230 */ /* 0x000fe40000004100 */
[----:B------:R-:W-:Y:S01]  /*27740*/  FFMA.FTZ R119, R120, R115, R117 ;  /* 0x0000007378777223 */ /* 0x000fe20000010075 */
[----:B------:R-:W-:Y:S02]  /*27750*/  HADD2.F32 R115, -RZ, R13.H1_H1 ;  /* 0x3000000dff737230 */ /* 0x000fe40000004100 */
[----:B------:R-:W-:Y:S01]  /*27760*/  FMUL.FTZ R114, R109, R114 ;  /* 0x000000726d727220 */ /* 0x000fe20000410000 */
[----:B------:R-:W-:-:S02]  /*27770*/  HADD2.F32 R117, -RZ, R17.H1_H1 ;  /* 0x30000011ff757230 */ /* 0x000fc40000004100 */
[----:B------:R-:W-:Y:S01]  /*27780*/  FMUL.FTZ R112, R109, R112 ;  /* 0x000000706d707220 */ /* 0x000fe20000410000 */
[----:B------:R-:W-:Y:S01]  /*27790*/  HADD2.F32 R113, -RZ, R16.H1_H1 ;  /* 0x30000010ff717230 */ /* 0x000fe20000004100 */
[----:B------:R-:W-:Y:S01]  /*277a0*/  F2FP.F16.F32.PACK_AB R90, R111, R90 ;  /* 0x0000005a6f5a723e */ /* 0x000fe200000000ff */
[----:B------:R-:W-:-:S03]  /*277b0*/  FFMA.FTZ R114, R114, R115, R117 ;  /* 0x0000007372727223 */ /* 0x000fc60000010075 */
[----:B------:R-:W-:Y:S01]  /*277c0*/  FFMA.FTZ R113, R112, R91, R113 ;  /* 0x0000005b70717223 */ /* 0x000fe20000010071 */
[----:B------:R-:W-:Y:S01]  /*277d0*/  F2FP.F16.F32.PACK_AB R91, R119, R118 ;  /* 0x00000076775b723e */ /* 0x000fe200000000ff */
[----:B0-----:R-:W-:Y:S01]  /*277e0*/  IMAD.WIDE.U32 R106, R102, 0x10, R106 ;  /* 0x00000010666a7825 */ /* 0x001fe200078e006a */
[----:B------:R-:W-:Y:S02]  /*277f0*/  F2FP.F16.F32.PACK_AB R89, R114, R89 ;  /* 0x000000597259723e */ /* 0x000fe400000000ff */
[----:B------:R-:W-:Y:S02]  /*27800*/  F2FP.F16.F32.PACK_AB R88, R113, R88 ;  /* 0x000000587158723e */ /* 0x000fe400000000ff */
[----:B------:R-:W-:-:S03]  /*27810*/  IADD3 R102, PT, PT, R102, 0x100, RZ ;  /* 0x0000010066667810 */ /* 0x000fc60007ffe0ff */
[----:B------:R1:W-:Y:S04]  /*27820*/  STG.E.128 desc[UR6][R106.64], R88 ;  /* 0x000000586a007986 */ /* 0x0003e8000c101d06 */
.L_x_12115:
[----:B------:R-:W-:Y:S05]  /*27830*/  BSYNC.RECONVERGENT B0 ;  /* 0x0000000000007941 */ /* 0x000fea0003800200 */
.L_x_12114:
        /* <DEDUP_REMOVED lines=48> */
[----:B------:R-:W-:Y:S01]  /*27b40*/  F2FP.F16.F32.PACK_AB R88, R111, R88 ;  /* 0x000000586f58723e */ /* 0x000fe200000000ff */
[----:B------:R-:W-:-:S04]  /*27b50*/  VIADD R102, R102, 0x100 ;  /* 0x0000010066667836 */ /* 0x000fc80000000000 */
[----:B------:R2:W-:Y:S03]  /*27b60*/  STG.E.128 desc[UR6][R106.64], R88 ;  /* 0x000000586a007986 */ /* 0x0005e6000c101d06 */
.L_x_12117:
[----:B------:R-:W-:Y:S05]  /*27b70*/  BSYNC.RECONVERGENT B0 ;  /* 0x0000000000007941 */ /* 0x000fea0003800200 */
.L_x_12116:
[----:B------:R-:W-:Y:S01]  /*27b80*/  ISETP.NE.AND P0, PT, R104, RZ, PT ;  /* 0x000000ff6800720c */ /* 0x000fe20003f05270 */
[----:B------:R-:W-:-:S12]  /*27b90*/  BSSY.RECONVERGENT B0, `(.L_x_12118) ;  /* 0x0000032000007945 */ /* 0x000fd80003800200 */
[----:B------:R-:W-:Y:S05]  /*27ba0*/  @!P0 BRA `(.L_x_12119) ;  /* 0x0000000000c08947 */ /* 0x000fea0003800000 */
[--C-:B012---:R-:W-:Y:S01]  /*27bb0*/  FADD.FTZ R88, R72, -R110.reuse ;  /* 0x8000006e48587221 */ /* 0x107fe20000010000 */
        /* <DEDUP_REMOVED lines=14> */
[--C-:B------:R-:W-:Y:S01]  /*27ca0*/  FADD.FTZ R112, R78, -R110.reuse ;  /* 0x8000006e4e707221 */ /* 0x100fe20000010000 */
[----:B------:R-:W-:Y:S02]  /*27cb0*/  HADD2.F32 R107, -RZ, R30.H1_H1 ;  /* 0x3000001eff6b7230 */ /* 0x000fe40000004100 */
[----:B------:R-:W-:Y:S01]  /*27cc0*/  FADD.FTZ R114, R79, -R110 ;  /* 0x8000006e4f727221 */ /* 0x000fe20000010000 */
[----:B------:R-:W-:Y:S01]  /*27cd0*/  FFMA.FTZ R90, R104, R111, R113 ;  /* 0x0000006f685a7223 */ /* 0x000fe20000010071 */
[----:B------:R-:W-:Y:S01]  /*27ce0*/  HADD2.F32 R91, -RZ, R34.H1_H1 ;  /* 0x30000022ff5b7230 */ /* 0x000fe20000004100 */
[----:B------:R-:W0:Y:S01]  /*27cf0*/  LDC.64 R104, c[0x0][0x428] ;  /* 0x00010a00ff687b82 */ /* 0x000e220000000a00 */
[----:B------:R-:W-:-:S02]  /*27d00*/  HADD2.F32 R111, -RZ, R31.H0_H0 ;  /* 0x2000001fff6f7230 */ /* 0x000fc40000004100 */
[C---:B------:R-:W-:Y:S01]  /*27d10*/  FMUL.FTZ R106, R109.reuse, R106 ;  /* 0x0000006a6d6a7220 */ /* 0x040fe20000410000 */
[----:B------:R-:W-:Y:S02]  /*27d20*/  HADD2.F32 R113, -RZ, R35.H0_H0 ;  /* 0x20000023ff717230 */ /* 0x000fe40000004100 */
[C---:B------:R-:W-:Y:S01]  /*27d30*/  FMUL.FTZ R112, R109.reuse, R112 ;  /* 0x000000706d707220 */ /* 0x040fe20000410000 */
[----:B------:R-:W-:Y:S02]  /*27d40*/  HADD2.F32 R116, -RZ, R31.H1_H1 ;  /* 0x3000001fff747230 */ /* 0x000fe40000004100 */
[----:B------:R-:W-:Y:S01]  /*27d50*/  FMUL.FTZ R115, R109, R114 ;  /* 0x000000726d737220 */ /* 0x000fe20000410000 */
[----:B------:R-:W-:Y:S02]  /*27d60*/  HADD2.F32 R118, -RZ, R35.H1_H1 ;  /* 0x30000023ff767230 */ /* 0x000fe40000004100 */
[----:B------:R-:W-:Y:S01]  /*27d70*/  FFMA.FTZ R107, R106, R107, R91 ;  /* 0x0000006b6a6b7223 */ /* 0x000fe2000001005b */
[----:B------:R-:W-:Y:S01]  /*27d80*/  FFMA.FTZ R114, R112, R111, R113 ;  /* 0x0000006f70727223 */ /* 0x000fe20000010071 */
[--C-:B------:R-:W-:Y:S01]  /*27d90*/  FADD.FTZ R106, R73, -R110.reuse ;  /* 0x8000006e496a7221 */ /* 0x100fe20000010000 */
[----:B------:R-:W-:Y:S01]  /*27da0*/  FADD.FTZ R112, R75, -R110 ;  /* 0x8000006e4b707221 */ /* 0x000fe20000010000 */
[----:B------:R-:W-:Y:S01]  /*27db0*/  FFMA.FTZ R117, R115, R116, R118 ;  /* 0x0000007473757223 */ /* 0x000fe20000010076 */
[----:B------:R-:W-:-:S02]  /*27dc0*/  HADD2.F32 R91, -RZ, R28.H1_H1 ;  /* 0x3000001cff5b7230 */ /* 0x000fc40000004100 */
[C---:B------:R-:W-:Y:S01]  /*27dd0*/  FMUL.FTZ R106, R109.reuse, R106 ;  /* 0x0000006a6d6a7220 */ /* 0x040fe20000410000 */
[----:B------:R-:W-:Y:S02]  /*27de0*/  HADD2.F32 R113, -RZ, R29.H1_H1 ;  /* 0x3000001dff717230 */ /* 0x000fe40000004100 */
[----:B------:R-:W-:Y:S01]  /*27df0*/  FMUL.FTZ R112, R109, R112 ;  /* 0x000000706d707220 */ /* 0x000fe20000410000 */
[----:B------:R-:W-:Y:S01]  /*27e00*/  HADD2.F32 R115, -RZ, R33.H1_H1 ;  /* 0x30000021ff737230 */ /* 0x000fe20000004100 */
[----:B------:R-:W-:Y:S01]  /*27e10*/  F2FP.F16.F32.PACK_AB R90, R107, R90 ;  /* 0x0000005a6b5a723e */ /* 0x000fe200000000ff */
[----:B------:R-:W-:-:S03]  /*27e20*/  HADD2.F32 R111, -RZ, R32.H1_H1 ;  /* 0x30000020ff6f7230 */ /* 0x000fc60000004100 */
[----:B------:R-:W-:Y:S02]  /*27e30*/  FFMA.FTZ R112, R112, R113, R115 ;  /* 0x0000007170707223 */ /* 0x000fe40000010073 */
[----:B------:R-:W-:Y:S01]  /*27e40*/  FFMA.FTZ R111, R106, R91, R111 ;  /* 0x0000005b6a6f7223 */ /* 0x000fe2000001006f */
[----:B------:R-:W-:Y:S01]  /*27e50*/  F2FP.F16.F32.PACK_AB R91, R117, R114 ;  /* 0x00000072755b723e */ /* 0x000fe200000000ff */
[----:B0-----:R-:W-:Y:S01]  /*27e60*/  IMAD.WIDE.U32 R104, R102, 0x10, R104 ;  /* 0x0000001066687825 */ /* 0x001fe200078e0068 */
[----:B------:R-:W-:Y:S02]  /*27e70*/  F2FP.F16.F32.PACK_AB R89, R112, R89 ;  /* 0x000000597059723e */ /* 0x000fe400000000ff */
[----:B------:R-:W-:Y:S02]  /*27e80*/  F2FP.F16.F32.PACK_AB R88, R111, R88 ;  /* 0x000000586f58723e */ /* 0x000fe400000000ff */
[----:B------:R-:W-:-:S03]  /*27e90*/  IADD3 R102, PT, PT, R102, 0x100, RZ ;  /* 0x0000010066667810 */ /* 0x000fc60007ffe0ff */
[----:B------:R3:W-:Y:S04]  /*27ea0*/  STG.E.128 desc[UR6][R104.64], R88 ;  /* 0x0000005868007986 */ /* 0x0007e8000c101d06 */
.L_x_12119:
[----:B------:R-:W-:Y:S05]  /*27eb0*/  BSYNC.RECONVERGENT B0 ;  /* 0x0000000000007941 */ /* 0x000fea0003800200 */
.L_x_12118:
[----:B------:R-:W-:Y:S01]  /*27ec0*/  ISETP.NE.AND P0, PT, R103, RZ, PT ;  /* 0x000000ff6700720c */ /* 0x000fe20003f05270 */
[----:B------:R-:W-:-:S12]  /*27ed0*/  BSSY.RECONVERGENT B0, `(.L_x_12120) ;  /* 0x0000031000007945 */ /* 0x000fd80003800200 */
[----:B------:R-:W-:Y:S05]  /*27ee0*/  @!P0 BRA `(.L_x_12121) ;  /* 0x0000000000bc8947 */ /* 0x000fea0003800000 */
[--C-:B0123--:R-:W-:Y:S01]  /*27ef0*/  FADD.FTZ R88, R80, -R110.reuse ;  /* 0x8000006e50587221 */ /* 0x10ffe20000010000 */
[----:B-----5:R-:W-:Y:S02]  /*27f00*/  HADD2.F32 R89, -RZ, R36.H0_H0 ;  /* 0x20000024ff597230 */ /* 0x020fe40000004100 */
[--C-:B------:R-:W-:Y:S01]  /*27f10*/  FADD.FTZ R104, R84, -R110.reuse ;  /* 0x8000006e54687221 */ /* 0x100fe20000010000 */
[----:B------:R-:W-:Y:S02]  /*27f20*/  HADD2.F32 R91, -RZ, R40.H0_H0 ;  /* 0x20000028ff5b7230 */ /* 0x000fe40000004100 */
[C---:B------:R-:W-:Y:S01]  /*27f30*/  FMUL.FTZ R88, R109.reuse, R88 ;  /* 0x000000586d587220 */ /* 0x040fe20000410000 */
[----:B------:R-:W-:Y:S01]  /*27f40*/  FADD.FTZ R90, R82, -R110 ;  /* 0x8000006e525a7221 */ /* 0x000fe20000010000 */
[----:B------:R-:W-:Y:S02]  /*27f50*/  HADD2.F32 R105, -RZ, R37.H0_H0 ;  /* 0x20000025ff697230 */ /* 0x000fe40000004100 */
[----:B------:R-:W-:Y:S01]  /*27f60*/  FMUL.FTZ R106, R109, R104 ;  /* 0x000000686d6a7220 */ /* 0x000fe20000410000 */
[----:B------:R-:W-:-:S02]  /*27f70*/  HADD2.F32 R103, -RZ, R41.H0_H0 ;  /* 0x20000029ff677230 */ /* 0x000fc40000004100 */
[----:B------:R-:W-:Y:S01]  /*27f80*/  FMUL.FTZ R90, R109, R90 ;  /* 0x0000005a6d5a7220 */ /* 0x000fe20000410000 */
[----:B------:R-:W-:Y:S02]  /*27f90*/  HADD2.F32 R107, -RZ, R38.H0_H0 ;  /* 0x20000026ff6b7230 */ /* 0x000fe40000004100 */
[----:B------:R-:W-:Y:S01]  /*27fa0*/  FFMA.FTZ R104, R88, R89, R91 ;  /* 0x0000005958687223 */ /* 0x000fe2000001005b */
[----:B------:R-:W-:Y:S01]  /*27fb0*/  HADD2.F32 R111, -RZ, R42.H0_H0 ;  /* 0x2000002aff6f7230 */ /* 0x000fe20000004100 */
[----:B------:R-:W0:Y:S01]  /*27fc0*/  LDC.64 R88, c[0x0][0x428] ;  /* 0x00010a00ff587b82 */ /* 0x000e220000000a00 */
[----:B------:R-:W-:Y:S01]  /*27fd0*/  FFMA.FTZ R105, R90, R105, R103 ;  /* 0x000000695a697223 */ /* 0x000fe20000010067 */
[--C-:B------:R-:W-:Y:S01]  /*27fe0*/  FADD.FTZ R112, R83, -R110.reuse ;  /* 0x8000006e53707221 */ /* 0x100fe20000010000 */
[--C-:B------:R-:W-:Y:S01]  /*27ff0*/  FADD.FTZ R114, R85, -R110.reuse ;  /* 0x8000006e55727221 */ /* 0x100fe20000010000 */
[----:B------:R-:W-:Y:S01]  /*28000*/  FFMA.FTZ R90, R106, R107, R111 ;  /* 0x0000006b6a5a7223 */ /* 0x000fe2000001006f */
[--C-:B------:R-:W-:Y:S01]  /*28010*/  FADD.FTZ R106, R81, -R110.reuse ;  /* 0x8000006e516a7221 */ /* 0x100fe20000010000 */
[--C-:B------:R-:W-:Y:S01]  /*28020*/  FADD.FTZ R116, R86, -R110.reuse ;  /* 0x8000006e56747221 */ /* 0x100fe20000010000 */
[----:B------:R-:W-:Y:S01]  /*28030*/  FADD.FTZ R110, R87, -R110 ;  /* 0x8000006e576e7221 */ /* 0x000fe20000010000 */
[----:B------:R-:W-:-:S02]  /*28040*/  HADD2.F32 R103, -RZ, R39.H0_H0 ;  /* 0x20000027ff677230 */ /* 0x000fc40000004100 */
[C---:B------:R-:W-:Y:S01]  /*28050*/  FMUL.FTZ R91, R109.reuse, R106 ;  /* 0x0000006a6d5b7220 */ /* 0x040fe20000410000 */
[----:B------:R-:W-:Y:S02]  /*28060*/  HADD2.F32 R107, -RZ, R43.H0_H0 ;  /* 0x2000002bff6b7230 */ /* 0x000fe40000004100 */
[C---:B------:R-:W-:Y:S01]  /*28070*/  FMUL.FTZ R116, R109.reuse, R116 ;  /* 0x000000746d747220 */ /* 0x040fe20000410000 */
[----:B------:R-:W-:Y:S02]  /*28080*/  HADD2.F32 R111, -RZ, R39.H1_H1 ;  /* 0x30000027ff6f7230 */ /* 0x000fe40000004100 */
[C---:B------:R-:W-:Y:S01]  /*28090*/  FMUL.FTZ R110, R109.reuse, R110 ;  /* 0x0000006e6d6e7220 */ /* 0x040fe20000410000 */
[----:B------:R-:W-:Y:S02]  /*280a0*/  HADD2.F32 R113, -RZ, R43.H1_H1 ;  /* 0x3000002bff717230 */ /* 0x000fe40000004100 */
[----:B------:R-:W-:Y:S01]  /*280b0*/  FFMA.FTZ R116, R116, R103, R107 ;  /* 0x0000006774747223 */ /* 0x000fe2000001006b */
[C---:B------:R-:W-:Y:S01]  /*280c0*/  FMUL.FTZ R112, R109.reuse, R112 ;  /* 0x000000706d707220 */ /* 0x040fe20000410000 */
[----:B------:R-:W-:Y:S01]  /*280d0*/  FMUL.FTZ R114, R109, R114 ;  /* 0x000000726d727220 */ /* 0x000fe20000410000 */
[----:B------:R-:W-:-:S02]  /*280e0*/  HADD2.F32 R103, -RZ, R37.H1_H1 ;  /* 0x30000025ff677230 */ /* 0x000fc40000004100 */
[----:B------:R-:W-:Y:S01]  /*280f0*/  FFMA.FTZ R113, R110, R111, R113 ;  /* 0x0000006f6e717223 */ /* 0x000fe20000010071 */
[----:B------:R-:W-:Y:S02]  /*28100*/  HADD2.F32 R107, -RZ, R41.H1_H1 ;  /* 0x30000029ff6b7230 */ /* 0x000fe40000004100 */
[----:B------:R-:W-:Y:S02]  /*28110*/  HADD2.F32 R106, -RZ, R36.H1_H1 ;  /* 0x30000024ff6a7230 */ /* 0x000fe40000004100 */
[----:B------:R-:W-:Y:S02]  /*28120*/  HADD2.F32 R109, -RZ, R38.H1_H1 ;  /* 0x30000026ff6d7230 */ /* 0x000fe40000004100 */
[----:B------:R-:W-:Y:S01]  /*28130*/  FFMA.FTZ R112, R112, R103, R107 ;  /* 0x0000006770707223 */ /* 0x000fe2000001006b */
[----:B------:R-:W-:Y:S02]  /*28140*/  HADD2.F32 R111, -RZ, R42.H1_H1 ;  /* 0x3000002aff6f7230 */ /* 0x000fe40000004100 */
[----:B------:R-:W-:-:S02]  /*28150*/  HADD2.F32 R110, -RZ, R40.H1_H1 ;  /* 0x30000028ff6e7230 */ /* 0x000fc40000004100 */
[----:B0-----:R-:W-:-:S04]  /*28160*/  IMAD.WIDE.U32 R102, R102, 0x10, R88 ;  /* 0x0000001066667825 */ /* 0x001fc800078e0058 */
[----:B------:R-:W-:Y:S01]  /*28170*/  FFMA.FTZ R109, R114, R109, R111 ;  /* 0x0000006d726d7223 */ /* 0x000fe2000001006f */
[----:B------:R-:W-:Y:S01]  /*28180*/  F2FP.F16.F32.PACK_AB R89, R112, R105 ;  /* 0x000000697059723e */ /* 0x000fe200000000ff */
[----:B------:R-:W-:Y:S01]  /*28190*/  FFMA.FTZ R107, R91, R106, R110 ;  /* 0x0000006a5b6b7223 */ /* 0x000fe2000001006e */
[----:B------:R-:W-:Y:S02]  /*281a0*/  F2FP.F16.F32.PACK_AB R91, R113, R116 ;  /* 0x00000074715b723e */ /* 0x000fe400000000ff */
[----:B------:R-:W-:Y:S02]  /*281b0*/  F2FP.F16.F32.PACK_AB R90, R109, R90 ;  /* 0x0000005a6d5a723e */ /* 0x000fe400000000ff */
[----:B------:R-:W-:-:S05]  /*281c0*/  F2FP.F16.F32.PACK_AB R88, R107, R104 ;  /* 0x000000686b58723e */ /* 0x000fca00000000ff */
[----:B------:R4:W-:Y:S02]  /*281d0*/  STG.E.128 desc[UR6][R102.64], R88 ;  /* 0x0000005866007986 */ /* 0x0009e4000c101d06 */
.L_x_12121:
[----:B------:R-:W-:Y:S05]  /*281e0*/  BSYNC.RECONVERGENT B0 ;  /* 0x0000000000007941 */ /* 0x000fea0003800200 */
.L_x_12120:
[----:B------:R-:W-:Y:S02]  /*281f0*/  UIADD3 UR16, UPT, UPT, UR16, UR14, URZ ;  /* 0x0000000e10107290 */ /* 0x000fe4000fffe0ff */
[----:B------:R-:W-:Y:S02]  /*28200*/  UPLOP3.LUT UP1, UPT, UPT, UPT, UP1, 0x40, 0x4 ;  /* 0x000000000004789c */ /* 0x000fe40003f2e810 */
[----:B------:R-:W-:-:S09]  /*28210*/  UISETP.GE.AND UP0, UPT, UR16, UR15, UPT ;  /* 0x0000000f1000728c */ /* 0x000fd2000bf06270 */
[----:B------:R-:W-:Y:S05]  /*28220*/  BRA.U !UP0, `(.L_x_12122) ;  /* 0xfffffd8908c07547 */ /* 0x000fea000b83ffff */
[----:B------:R-:W-:Y:S05]  /*28230*/  EXIT ;  /* 0x000000000000794d */ /* 0x000fea0003800000 */
.L_x_12123:
        /* <DEDUP_REMOVED lines=12> */
.L_x_18058:


//--------------------- .text._ZN10layer_norm31ln_parallel_residual_fwd_kernelINS_13Kernel_traitsI6__halfS2_fS2_fjLj8192ELj1ELj1ELj8ELj16ENS_18Kernel_traits_baseILj8192ES2_S2_fS2_fjLj256EEEEELb1ELb1ELb1EEEvNS_9FwdParamsE --------------------------
	.section	.text._ZN10layer_norm31ln_parallel_residual_fwd_kernelINS_13Kernel_traitsI6__halfS2_fS2_fjLj8192ELj1ELj1ELj8ELj16ENS_18Kernel_traits_baseILj8192ES2_S2_fS2_fjLj256EEEEELb1ELb1ELb1EEEvNS_9FwdParamsE,"ax",@progbits
	.align	128
        .global         _ZN10layer_norm31ln_parallel_residual_fwd_kernelINS_13Kernel_traitsI6__halfS2_fS2_fjLj8192ELj1ELj1ELj8ELj16ENS_18Kernel_traits_baseILj8192ES2_S2_fS2_fjLj256EEEEELb1ELb1ELb1EEEvNS_9FwdParamsE
        .type           _ZN10layer_norm31ln_parallel_residual_fwd_kernelINS_13Kernel_traitsI6__halfS2_fS2_fjLj8192ELj1ELj1ELj8ELj16ENS_18Kernel_traits_baseILj8192ES2_S2_fS2_fjLj256EEEEELb1ELb1ELb1EEEvNS_9FwdParamsE,@function
        .size           _ZN10layer_norm31ln_parallel_residual_fwd_kernelINS_13Kernel_traitsI6__halfS2_fS2_fjLj8192ELj1ELj1ELj8ELj16ENS_18Kernel_traits_baseILj8192ES2_S2_fS2_fjLj256EEEEELb1ELb1ELb1EEEvNS_9FwdParamsE,(.L_x_18059 - _ZN10layer_norm31ln_parallel_residual_fwd_kernelINS_13Kernel_traitsI6__halfS2_fS2_fjLj8192ELj1ELj1ELj8ELj16ENS_18Kernel_traits_baseILj8192ES2_S2_fS2_fjLj256EEEEELb1ELb1ELb1EEEvNS_9FwdParamsE)
        .other          _ZN10layer_norm31ln_parallel_residual_fwd_kernelINS_13Kernel_traitsI6__halfS2_fS2_fjLj8192ELj1ELj1ELj8ELj16ENS_18Kernel_traits_baseILj8192ES2_S2_fS2_fjLj256EEEEELb1ELb1ELb1EEEvNS_9FwdParamsE,@"STO_CUDA_ENTRY STV_DEFAULT"
_ZN10layer_norm31ln_parallel_residual_fwd_kernelINS_13Kernel_traitsI6__halfS2_fS2_fjLj8192ELj1ELj1ELj8ELj16ENS_18Kernel_traits_baseILj8192ES2_S2_fS2_fjLj256EEEEELb1ELb1ELb1EEEvNS_9FwdParamsE:
.text._ZN10layer_norm31ln_parallel_residual_fwd_kernelINS_13Kernel_traitsI6__halfS2_fS2_fjLj8192ELj1ELj1ELj8ELj16ENS_18Kernel_traits_baseILj8192ES2_S2_fS2_fjLj256EEEEELb1ELb1ELb1EEEvNS_9FwdParamsE:
        /* <DEDUP_REMOVED lines=57> */
[----:B------:R-:W-:Y:S01]  /*0390*/  IMAD.HI.U32 R2, R7, -0x2daee0ad, RZ ;  /* 0xd2511f5307027827 */ /* 0x000fe200078e00ff */
[----:B------:R-:W-:Y:S02]  /*03a0*/  UIADD3 UR6, UPT, UPT, UR10, 0x3c6ef372, URZ ;  /* 0x3c6ef3720a067890 */ /* 0x000fe4000fffe0ff */
[----:B-1----:R-:W-:Y:S02]  /*03b0*/  UISETP.NE.U32.AND UP0, UPT, UR4, URZ, UPT ;  /* 0x000000ff0400728c */ /* 0x002fe4000bf05070 */
[----:B------:R-:W-:Y:S01]  /*03c0*/  LOP3.LUT R2, R2, UR11, RZ, 0x3c, !PT ;  /* 0x0000000b02027c12 */ /* 0x000fe2000f8e3cff */
[----:B------:R-:W-:Y:S01]  /*03d0*/  UIADD3 UR4, UPT, UPT, UR10, -0x61c88647, URZ ;  /* 0x9e3779b90a047890 */ /* 0x000fe2000fffe0ff */
[----:B0-----:R-:W-:Y:S01]  /*03e0*/  IMAD R6, R9, UR18, R94 ;  /* 0x0000001209067c24 */ /* 0x001fe2000f8e025e */
[----:B------:R-:W-:Y:S01]  /*03f0*/  UISETP.NE.AND.EX UP0, UPT, UR5, URZ, UPT, UP0 ;  /* 0x000000ff0500728c */ /* 0x000fe2000bf05300 */
[----:B------:R-:W-:Y:S01]  /*0400*/  IMAD R9, R7, -0x2daee0ad, RZ ;  /* 0xd2511f5307097824 */ /* 0x000fe200078e02ff */
[----:B------:R-:W-:Y:S01]  /*0410*/  UIADD3 UR5, UPT, UPT, UR11, -0x4498517b, URZ ;  /* 0xbb67ae850b057890 */ /* 0x000fe2000fffe0ff */
[----:B------:R-:W-:Y:S01]  /*0420*/  IMAD.HI.U32 R0, R6, -0x326172a9, RZ ;  /* 0xcd9e8d5706007827 */ /* 0x000fe200078e00ff */
[----:B------:R-:W-:-:S02]  /*0430*/  UIADD3 UR7, UPT, UPT, UR10, -0x255992d5, URZ ;  /* 0xdaa66d2b0a077890 */ /* 0x000fc4000fffe0ff */
[----:B------:R-:W-:Y:S01]  /*0440*/  UIADD3 UR12, UPT, UPT, UR10, -0xe443238, URZ ;  /* 0xf1bbcdc80a0c7890 */ /* 0x000fe2000fffe0ff */
[----:B------:R-:W-:Y:S01]  /*0450*/  IMAD R4, R6, -0x326172a9, RZ ;  /* 0xcd9e8d5706047824 */ /* 0x000fe200078e02ff */
[----:B------:R-:W-:Y:S01]  /*0460*/  LOP3.LUT R0, R5, UR10, R0, 0x96, !PT ;  /* 0x0000000a05007c12 */ /* 0x000fe2000f8e9600 */
[----:B------:R-:W-:Y:S01]  /*0470*/  IMAD.HI.U32 R3, R2, -0x326172a9, RZ ;  /* 0xcd9e8d5702037827 */ /* 0x000fe200078e00ff */
[----:B------:R-:W-:Y:S02]  /*0480*/  UIADD3 UR14, UPT, UPT, UR10, -0x700cb87f, URZ ;  /* 0x8ff347810a0e7890 */ /* 0x000fe4000fffe0ff */
[----:B------:R-:W-:Y:S01]  /*0490*/  UPLOP3.LUT UP1, UPT, UPT, UPT, UPT, 0x40, 0x4 ;  /* 0x000000000004789c */ /* 0x000fe20003f2e870 */
[----:B------:R-:W-:Y:S01]  /*04a0*/  IMAD.HI.U32 R8, R0, -0x2daee0ad, RZ ;  /* 0xd2511f5300087827 */ /* 0x000fe200078e00ff */
[----:B------:R-:W-:Y:S01]  /*04b0*/  LOP3.LUT R3, R4, UR4, R3, 0x96, !PT ;  /* 0x0000000404037c12 */ /* 0x000fe2000f8e9603 */
[----:B------:R-:W0:Y:S02]  /*04c0*/  LDCU UR4, c[0x0][0x404] ;  /* 0x00008080ff0477ac */ /* 0x000e240008000800 */
[----:B------:R-:W-:Y:S01]  /*04d0*/  IMAD R11, R0, -0x2daee0ad, RZ ;  /* 0xd2511f53000b7824 */ /* 0x000fe200078e02ff */
[----:B------:R-:W-:Y:S01]  /*04e0*/  LOP3.LUT R8, R9, UR5, R8, 0x96, !PT ;  /* 0x0000000509087c12 */ /* 0x000fe2000f8e9608 */
[----:B------:R-:W-:Y:S01]  /*04f0*/  IMAD R9, R2, -0x326172a9, RZ ;  /* 0xcd9e8d5702097824 */ /* 0x000fe200078e02ff */
[----:B------:R-:W-:Y:S01]  /*0500*/  UIADD3 UR5, UPT, UPT, UR11, 0x76cf5d0a, URZ ;  /* 0x76cf5d0a0b057890 */ /* 0x000fe2000fffe0ff */
[----:B------:R-:W-:Y:S01]  /*0510*/  IMAD.HI.U32 R4, R3, -0x2daee0ad, RZ ;  /* 0xd2511f5303047827 */ /* 0x000fe200078e00ff */
[----:B------:R-:W1:Y:S03]  /*0520*/  LDCU UR19, c[0x0][0x388] ;  /* 0x00007100ff1377ac */ /* 0x000e660008000800 */
[C---:B------:R-:W-:Y:S01]  /*0530*/  IMAD.HI.U32 R0, R8.reuse, -0x326172a9, RZ ;  /* 0xcd9e8d5708007827 */ /* 0x040fe200078e00ff */
[----:B------:R-:W-:Y:S01]  /*0540*/  LOP3.LUT R4, R11, UR5, R4, 0x96, !PT ;  /* 0x000000050b047c12 */ /* 0x000fe2000f8e9604 */
[----:B------:R-:W2:Y:S03]  /*0550*/  LDCU.U8 UR20, c[0x0][0x410] ;  /* 0x00008200ff1477ac */ /* 0x000ea60008000000 */
[----:B------:R-:W-:Y:S01]  /*0560*/  LOP3.LUT R0, R9, UR6, R0, 0x96, !PT ;  /* 0x0000000609007c12 */ /* 0x000fe2000f8e9600 */
[----:B------:R-:W-:Y:S01]  /*0570*/  IMAD R9, R8, -0x326172a9, RZ ;  /* 0xcd9e8d5708097824 */ /* 0x000fe200078e02ff */
[----:B------:R-:W-:Y:S01]  /*0580*/  UIADD3 UR6, UPT, UPT, UR11, 0x32370b8f, URZ ;  /* 0x32370b8f0b067890 */ /* 0x000fe2000fffe0ff */
[----:B------:R-:W-:Y:S01]  /*0590*/  IMAD R8, R3, -0x2daee0ad, RZ ;  /* 0xd2511f5303087824 */ /* 0x000fe200078e02ff */
[----:B------:R-:W3:Y:S01]  /*05a0*/  LDCU UR5, c[0x0][0x408] ;  /* 0x00008100ff0577ac */ /* 0x000ee20008000800 */
[----:B------:R-:W-:Y:S01]  /*05b0*/  IMAD.HI.U32 R3, R0, -0x2daee0ad, RZ ;  /* 0xd2511f5300037827 */ /* 0x000fe200078e00ff */
[----:B------:R-:W4:Y:S03]  /*05c0*/  LDCU UR21, c[0x0][0x400] ;  /* 0x00008000ff1577ac */ /* 0x000f260008000800 */
[----:B------:R-:W-:Y:S01]  /*05d0*/  IMAD.HI.U32 R2, R4, -0x326172a9, RZ ;  /* 0xcd9e8d5704027827 */ /* 0x000fe200078e00ff */
[----:B------:R-:W-:Y:S01]  /*05e0*/  LOP3.LUT R3, R8, UR6, R3, 0x96, !PT ;  /* 0x0000000608037c12 */ /* 0x000fe2000f8e9603 */
[----:B------:R-:W-:-:S02]  /*05f0*/  UIADD3 UR6, UPT, UPT, UR11, -0x126145ec, URZ ;  /* 0xed9eba140b067890 */ /* 0x000fc4000fffe0ff */
[----:B------:R-:W-:Y:S01]  /*0600*/  IMAD R11, R0, -0x2daee0ad, RZ ;  /* 0xd2511f53000b7824 */ /* 0x000fe200078e02ff */
[----:B------:R-:W-:Y:S01]  /*0610*/  LOP3.LUT R2, R9, UR7, R2, 0x96, !PT ;  /* 0x0000000709027c12 */ /* 0x000fe2000f8e9602 */
[----:B------:R-:W-:Y:S01]  /*0620*/  UIADD3 UR7, UPT, UPT, UR10, 0x78dde6e4, URZ ;  /* 0x78dde6e40a077890 */ /* 0x000fe2000fffe0ff */
[----:B------:R-:W-:Y:S01]  /*0630*/  IMAD R9, R4, -0x326172a9, RZ ;  /* 0xcd9e8d5704097824 */ /* 0x000fe200078e02ff */
[----:B------:R-:W0:Y:S01]  /*0640*/  LDCU.64 UR16, c[0x0][0x380] ;  /* 0x00007000ff1077ac */ /* 0x000e220008000a00 */
[----:B------:R-:W-:-:S04]  /*0650*/  IMAD.HI.U32 R0, R3, -0x326172a9, RZ ;  /* 0xcd9e8d5703007827 */ /* 0x000fc800078e00ff */
[C---:B------:R-:W-:Y:S01]  /*0660*/  IMAD.HI.U32 R8, R2.reuse, -0x2daee0ad, RZ ;  /* 0xd2511f5302087827 */ /* 0x040fe200078e00ff */
[----:B------:R-:W-:Y:S01]  /*0670*/  LOP3.LUT R0, R9, UR7, R0, 0x96, !PT ;  /* 0x0000000709007c12 */ /* 0x000fe2000f8e9600 */
[----:B------:R-:W-:Y:S02]  /*0680*/  UIADD3 UR7, UPT, UPT, UR11, -0x56f99767, URZ ;  /* 0xa90668990b077890 */ /* 0x000fe4000fffe0ff */
[----:B------:R-:W-:Y:S01]  /*0690*/  IMAD R9, R2, -0x2daee0ad, RZ ;  /* 0xd2511f5302097824 */ /* 0x000fe200078e02ff */
[----:B------:R-:W-:Y:S01]  /*06a0*/  LOP3.LUT R8, R11, UR6, R8, 0x96, !PT ;  /* 0x000000060b087c12 */ /* 0x000fe2000f8e9608 */
[----:B------:R-:W-:Y:S01]  /*06b0*/  IMAD.HI.U32 R2, R0, -0x2daee0ad, RZ ;  /* 0xd2511f5300027827 */ /* 0x000fe200078e00ff */
[----:B------:R-:W-:-:S03]  /*06c0*/  UIADD3 UR6, UPT, UPT, UR10, 0x1715609d, URZ ;  /* 0x1715609d0a067890 */ /* 0x000fc6000fffe0ff */
[----:B------:R-:W-:Y:S01]  /*06d0*/  IMAD R4, R3, -0x326172a9, RZ ;  /* 0xcd9e8d5703047824 */ /* 0x000fe200078e02ff */
[----:B------:R-:W-:Y:S01]  /*06e0*/  LOP3.LUT R2, R9, UR7, R2, 0x96, !PT ;  /* 0x0000000709027c12 */ /* 0x000fe2000f8e9602 */
[----:B------:R-:W-:Y:S01]  /*06f0*/  IMAD.HI.U32 R3, R8, -0x326172a9, RZ ;  /* 0xcd9e8d5708037827 */ /* 0x000fe200078e00ff */
[----:B------:R-:W-:-:S03]  /*0700*/  UIADD3 UR7, UPT, UPT, UR11, 0x646e171e, URZ ;  /* 0x646e171e0b077890 */ /* 0x000fc6000fffe0ff */
[----:B------:R-:W-:Y:S01]  /*0710*/  IMAD R11, R0, -0x2daee0ad, RZ ;  /* 0xd2511f53000b7824 */ /* 0x000fe200078e02ff */
[----:B------:R-:W-:Y:S01]  /*0720*/  LOP3.LUT R3, R4, UR6, R3, 0x96, !PT ;  /* 0x0000000604037c12 */ /* 0x000fe2000f8e9603 */
[----:B------:R-:W-:Y:S01]  /*0730*/  UIADD3 UR6, UPT, UPT, UR10, -0x4ab325aa, URZ ;  /* 0xb54cda560a067890 */ /* 0x000fe2000fffe0ff */
[----:B------:R-:W-:Y:S02]  /*0740*/  IMAD R9, R8, -0x326172a9, RZ ;  /* 0xcd9e8d5708097824 */ /* 0x000fe400078e02ff */
[----:B------:R-:W-:-:S04]  /*0750*/  IMAD.HI.U32 R0, R2, -0x326172a9, RZ ;  /* 0xcd9e8d5702007827 */ /* 0x000fc800078e00ff */
[----:B------:R-:W-:Y:S01]  /*0760*/  IMAD.HI.U32 R4, R3, -0x2daee0ad, RZ ;  /* 0xd2511f5303047827 */ /* 0x000fe200078e00ff */
[----:B------:R-:W-:Y:S01]  /*0770*/  LOP3.LUT R0, R9, UR6, R0, 0x96, !PT ;  /* 0x0000000609007c12 */ /* 0x000fe2000f8e9600 */
[----:B------:R-:W-:Y:S02]  /*0780*/  UIADD3 UR6, UPT, UPT, UR11, 0x1fd5c5a3, URZ ;  /* 0x1fd5c5a30b067890 */ /* 0x000fe4000fffe0ff */
[----:B------:R-:W-:Y:S01]  /*0790*/  IMAD R8, R3, -0x2daee0ad, RZ ;  /* 0xd2511f5303087824 */ /* 0x000fe200078e02ff */
[----:B------:R-:W-:Y:S01]  /*07a0*/  LOP3.LUT R4, R11, UR7, R4, 0x96, !PT ;  /* 0x000000070b047c12 */ /* 0x000fe2000f8e9604 */
[----:B------:R-:W-:Y:S01]  /*07b0*/  IMAD.HI.U32 R3, R0, -0x2daee0ad, RZ ;  /* 0xd2511f5300037827 */ /* 0x000fe200078e00ff */
[----:B------:R-:W-:-:S03]  /*07c0*/  UIADD3 UR7, UPT, UPT, UR10, 0x5384540f, URZ ;  /* 0x5384540f0a077890 */ /* 0x000fc6000fffe0ff */
[----:B------:R-:W-:Y:S01]  /*07d0*/  IMAD R9, R2, -0x326172a9, RZ ;  /* 0xcd9e8d5702097824 */ /* 0x000fe200078e02ff */
[----:B------:R-:W-:Y:S01]  /*07e0*/  LOP3.LUT R3, R8, UR6, R3, 0x96, !PT ;  /* 0x0000000608037c12 */ /* 0x000fe2000f8e9603 */
[----:B------:R-:W-:Y:S01]  /*07f0*/  IMAD.HI.U32 R2, R4, -0x326172a9, RZ ;  /* 0xcd9e8d5704027827 */ /* 0x000fe200078e00ff */
[----:B------:R-:W-:-:S03]  /*0800*/  UIADD3 UR6, UPT, UPT, UR11, -0x695add53, URZ ;  /* 0x96a522ad0b067890 */ /* 0x000fc6000fffe0ff */
[----:B------:R-:W-:Y:S01]  /*0810*/  IMAD R11, R0, -0x2daee0ad, RZ ;  /* 0xd2511f53000b7824 */ /* 0x000fe200078e02ff */
[----:B------:R-:W-:Y:S01]  /*0820*/  LOP3.LUT R2, R9, UR7, R2, 0x96, !PT ;  /* 0x0000000709027c12 */ /* 0x000fe2000f8e9602 */
[----:B------:R-:W-:Y:S01]  /*0830*/  IMAD R9, R4, -0x326172a9, RZ ;  /* 0xcd9e8d5704097824 */ /* 0x000fe200078e02ff */
[----:B------:R-:W-:Y:S01]  /*0840*/  UIADD3 UR7, UPT, UPT, UR11, -0x24c28bd8, URZ ;  /* 0xdb3d74280b077890 */ /* 0x000fe2000fffe0ff */
[----:B------:R-:W-:-:S04]  /*0850*/  IMAD.HI.U32 R0, R3, -0x326172a9, RZ ;  /* 0xcd9e8d5703007827 */ /* 0x000fc800078e00ff */
[C---:B------:R-:W-:Y:S01]  /*0860*/  IMAD.HI.U32 R8, R2.reuse, -0x2daee0ad, RZ ;  /* 0xd2511f5302087827 */ /* 0x040fe200078e00ff */
[----:B------:R-:W-:Y:S01]  /*0870*/  LOP3.LUT R9, R9, UR12, R0, 0x96, !PT ;  /* 0x0000000c09097c12 */ /* 0x000fe2000f8e9600 */
[----:B------:R-:W0:Y:S02]  /*0880*/  LDCU.64 UR12, c[0x0][0x398] ;  /* 0x00007300ff0c77ac */ /* 0x000e240008000a00 */
[----:B------:R-:W-:Y:S01]  /*0890*/  IMAD R2, R2, -0x2daee0ad, RZ ;  /* 0xd2511f5302027824 */ /* 0x000fe200078e02ff */
[----:B------:R-:W-:Y:S01]  /*08a0*/  LOP3.LUT R8, R11, UR7, R8, 0x96, !PT ;  /* 0x000000070b087c12 */ /* 0x000fe2000f8e9608 */
[----:B------:R-:W-:Y:S02]  /*08b0*/  IMAD R11, R3, -0x326172a9, RZ ;  /* 0xcd9e8d57030b7824 */ /* 0x000fe400078e02ff */
[----:B------:R-:W-:-:S04]  /*08c0*/  IMAD.HI.U32 R3, R9, -0x2daee0ad, RZ ;  /* 0xd2511f5309037827 */ /* 0x000fc800078e00ff */
[----:B------:R-:W-:Y:S01]  /*08d0*/  IMAD.HI.U32 R4, R8, -0x326172a9, RZ ;  /* 0xcd9e8d5708047827 */ /* 0x000fe200078e00ff */
[----:B------:R-:W-:-:S03]  /*08e0*/  LOP3.LUT R3, R2, UR6, R3, 0x96, !PT ;  /* 0x0000000602037c12 */ /* 0x000fc6000f8e9603 */
[----:B------:R-:W-:Y:S02]  /*08f0*/  HFMA2 R2, -RZ, RZ, 0, 0 ;  /* 0x00000000ff027431 */ /* 0x000fe400000001ff */
[----:B------:R-:W-:Y:S01]  /*0900*/  IMAD R0, R8, -0x326172a9, RZ ;  /* 0xcd9e8d5708007824 */ /* 0x000fe200078e02ff */
[----:B------:R-:W-:Y:S01]  /*0910*/  LOP3.LUT R4, R11, UR14, R4, 0x96, !PT ;  /* 0x0000000e0b047c12 */ /* 0x000fe2000f8e9604 */
[----:B------:R-:W-:Y:S01]  /*0920*/  IMAD R92, R9, -0x2daee0ad, RZ ;  /* 0xd2511f53095c7824 */ /* 0x000fe200078e02ff */
[----:B-1234-:R-:W0:Y:S06]  /*0930*/  LDCU.64 UR14, c[0x0][0x3a0] ;  /* 0x00007400ff0e77ac */ /* 0x01ee2c0008000a00 */
.L_x_12428:
        /* <DEDUP_REMOVED lines=14> */
[----:B0-----:R-:W-:-:S04]  /*0a20*/  IMAD.WIDE.U32 R12, R99, 0x10, R84 ;  /* 0x00000010630c7825 */ /* 0x001fc800078e0054 */
[C---:B------:R-:W-:Y:S02]  /*0a30*/  @P1 IMAD.WIDE.U32 R16, R99.reuse, 0x10, R16 ;  /* 0x0000001063101825 */ /* 0x040fe400078e0010 */
[----:B------:R-:W5:Y:S04]  /*0a40*/  LDG.E.128 R12, desc[UR8][R12.64] ;  /* 0x000000080c0c7981 */ /* 0x000f68000c1e1d00 */
[----:B------:R0:W5:Y:S01]  /*0a50*/  @P2 LDG.E.128 R48, desc[UR8][R16.64] ;  /* 0x0000000810302981 */ /* 0x000162000c1e1d00 */
[----:B--2---:R-:W-:-:S05]  /*0a60*/  @P0 IMAD.WIDE.U32 R18, R99, 0x20, R18 ;  /* 0x0000002063120825 */ /* 0x004fca00078e0012 */
[----:B------:R0:W5:Y:S04]  /*0a70*/  @P0 LDG.E.128 R44, desc[UR8][R18.64] ;  /* 0x00000008122c0981 */ /* 0x000168000c1e1d00 */
[----:B------:R0:W5:Y:S01]  /*0a80*/  @P0 LDG.E.128 R40, desc[UR8][R18.64+0x10] ;  /* 0x0000100812280981 */ /* 0x000162000c1e1d00 */
[----:B------:R-:W-:-:S04]  /*0a90*/  UISETP.NE.U32.AND UP0, UPT, UR12, URZ, UPT ;  /* 0x000000ff0c00728c */ /* 0x000fc8000bf05070 */
[----:B------:R-:W-:Y:S01]  /*0aa0*/  UISETP.NE.AND.EX UP0, UPT, UR13, URZ, UPT, UP0 ;  /* 0x000000ff0d00728c */ /* 0x000fe2000bf05300 */
[----:B------:R-:W-:Y:S01]  /*0ab0*/  IMAD.MOV.U32 R98, RZ, RZ, 0x2f800000 ;  /* 0x2f800000ff627424 */ /* 0x000fe200078e00ff */
[----:B------:R-:W-:Y:S02]  /*0ac0*/  UIADD3 UR6, UPT, UPT, UR11, -0x126145ec, URZ ;  /* 0xed9eba140b067890 */ /* 0x000fe4000fffe0ff */
[----:B------:R-:W-:Y:S02]  /*0ad0*/  UIADD3 UR7, UPT, UPT, UR10, 0x1715609d, URZ ;  /* 0x1715609d0a077890 */ /* 0x000fe4000fffe0ff */
[----:B------:R-:W-:Y:S02]  /*0ae0*/  UIADD3 UR22, UPT, UPT, UR11, 0x646e171e, URZ ;  /* 0x646e171e0b167890 */ /* 0x000fe4000fffe0ff */
[----:B------:R-:W-:Y:S02]  /*0af0*/  UIADD3 UR23, UPT, UPT, UR10, -0xe443238, URZ ;  /* 0xf1bbcdc80a177890 */ /* 0x000fe4000fffe0ff */
[----:B------:R-:W-:-:S02]  /*0b00*/  UIADD3 UR24, UPT, UPT, UR11, 0x32370b8f, URZ ;  /* 0x32370b8f0b187890 */ /* 0x000fc4000fffe0ff */
[----:B------:R-:W-:Y:S02]  /*0b10*/  UIADD3 UR25, UPT, UPT, UR10, -0x700cb87f, URZ ;  /* 0x8ff347810a197890 */ /* 0x000fe4000fffe0ff */
[----:B------:R-:W-:Y:S01]  /*0b20*/  UIADD3 UR26, UPT, UPT, UR10, -0x4ab325aa, URZ ;  /* 0xb54cda560a1a7890 */ /* 0x000fe2000fffe0ff */
[----:B0-----:R-:W-:Y:S11]  /*0b30*/  BRA.U UP0, `(.L_x_12124) ;  /* 0x0000002900d47547 */ /* 0x001ff6000b800000 */
        /* <DEDUP_REMOVED lines=15> */
.L_x_12126:
        /* <DEDUP_REMOVED lines=12> */
.L_x_12127:
        /* <DEDUP_REMOVED lines=43> */
[----:B------:R-:W-:Y:S01]  /*0fa0*/  LOP3.LUT R23, R20, UR27, R17, 0x96, !PT ;  /* 0x0000001b14177c12 */ /* 0x000fe2000f8e9611 */
[----:B------:R-:W-:-:S03]  /*0fb0*/  UIADD3 UR27, UPT, UPT, UR11, -0x695add53, URZ ;  /* 0x96a522ad0b1b7890 */ /* 0x000fc6000fffe0ff */
[----:B------:R-:W-:Y:S01]  /*0fc0*/  LOP3.LUT R20, R22, UR23, R19, 0x96, !PT ;  /* 0x0000001716147c12 */ /* 0x000fe2000f8e9613 */
[----:B------:R-:W-:-:S04]  /*0fd0*/  IMAD.WIDE.U32 R22, R23, -0x326172a9, RZ ;  /* 0xcd9e8d5717167825 */ /* 0x000fc800078e00ff */
[----:B------:R-:W-:Y:S02]  /*0fe0*/  HFMA2 R19, -RZ, RZ, 0, 0 ;  /* 0x00000000ff137431 */ /* 0x000fe400000001ff */
[----:B------:R-:W-:Y:S01]  /*0ff0*/  IMAD.WIDE.U32 R20, R20, -0x2daee0ad, RZ ;  /* 0xd2511f5314147825 */ /* 0x000fe200078e00ff */
[----:B------:R-:W-:Y:S02]  /*1000*/  LOP3.LUT R4, R18, UR25, R23, 0x96, !PT ;  /* 0x0000001912047c12 */ /* 0x000fe4000f8e9617 */
[----:B------:R-:W-:Y:S01]  /*1010*/  MOV R0, R22 ;  /* 0x0000001600007202 */ /* 0x000fe20000000f00 */
[----:B------:R-:W-:Y:S01]  /*1020*/  IMAD.MOV.U32 R18, RZ, RZ, R20 ;  /* 0x000000ffff127224 */ /* 0x000fe200078e0014 */
[----:B------:R-:W-:Y:S01]  /*1030*/  LOP3.LUT R3, R16, UR27, R21, 0x96, !PT ;  /* 0x0000001b10037c12 */ /* 0x000fe2000f8e9615 */
[----:B------:R-:W-:-:S07]  /*1040*/  IMAD.MOV.U32 R16, RZ, RZ, R92 ;  /* 0x000000ffff107224 */ /* 0x000fce00078e005c */
.L_x_12125:
[----:B------:R-:W-:Y:S01]  /*1050*/  ISETP.NE.AND P1, PT, R19, 0x1, PT ;  /* 0x000000011300780c */ /* 0x000fe20003f25270 */
[----:B------:R-:W-:Y:S01]  /*1060*/  IMAD.MOV.U32 R20, RZ, RZ, 0x2 ;  /* 0x00000002ff147424 */ /* 0x000fe200078e00ff */
[----:B------:R-:W-:Y:S01]  /*1070*/  I2FP.F32.U32 R17, R16 ;  /* 0x0000001000117245 */ /* 0x000fe20000201000 */
[----:B-----5:R-:W-:-:S04]  /*1080*/  HADD2.F32 R16, -RZ, R12.H0_H0 ;  /* 0x2000000cff107230 */ /* 0x020fc80000004100 */
        /* <DEDUP_REMOVED lines=13> */
.L_x_12129:
        /* <DEDUP_REMOVED lines=12> */
.L_x_12130:
        /* <DEDUP_REMOVED lines=54> */
.L_x_12128:
[----:B------:R-:W-:Y:S01]  /*1580*/  ISETP.NE.AND P1, PT, R20, 0x1, PT ;  /* 0x000000011400780c */ /* 0x000fe20003f25270 */
[----:B------:R-:W-:Y:S01]  /*1590*/  HFMA2 R21, -RZ, RZ, 0, 1.1920928955078125e-07 ;  /* 0x00000002ff157431 */ /* 0x000fe200000001ff */
[----:B------:R-:W-:Y:S01]  /*15a0*/  I2FP.F32.U32 R17, R17 ;  /* 0x0000001100117245 */ /* 0x000fe20000201000 */
[----:B------:R-:W-:-:S04]  /*15b0*/  HADD2.F32 R12, -RZ, R12.H1_H1 ;  /* 0x3000000cff0c7230 */ /* 0x000fc80000004100 */
        /* <DEDUP_REMOVED lines=13> */
.L_x_12132:
        /* <DEDUP_REMOVED lines=12> */
.L_x_12133:
        /* <DEDUP_REMOVED lines=45> */
[----:B------:R-:W-:Y:S02]  /*1a20*/  UIADD3 UR27, UPT, UPT, UR11, -0x695add53, URZ ;  /* 0x96a522ad0b1b7890 */ /* 0x000fe4000fffe0ff */
        /* <DEDUP_REMOVED lines=8> */
.L_x_12131:
[----:B------:R-:W-:Y:S01]  /*1ab0*/  ISETP.NE.AND P1, PT, R21, 0x1, PT ;  /* 0x000000011500780c */ /* 0x000fe20003f25270 */
[----:B------:R-:W-:Y:S01]  /*1ac0*/  IMAD.MOV.U32 R20, RZ, RZ, 0x2 ;  /* 0x00000002ff147424 */ /* 0x000fe200078e00ff */
[----:B------:R-:W-:Y:S02]  /*1ad0*/  I2FP.F32.U32 R17, R17 ;  /* 0x0000001100117245 */ /* 0x000fe40000201000 */
[----:B------:R-:W-:-:S03]  /*1ae0*/  MOV R19, R0 ;  /* 0x0000000000137202 */ /* 0x000fc60000000f00 */
[----:B------:R-:W-:-:S05]  /*1af0*/  FFMA.FTZ R17, R17, R98, 1.1641532182693481445e-10 ;  /* 0x2f00000011117423 */ /* 0x000fca0000010062 */
[----:B------:R-:W-:Y:S01]  /*1b00*/  FSETP.LE.FTZ.AND P2, PT, R17, UR4, PT ;  /* 0x0000000411007c0b */ /* 0x000fe2000bf53000 */
[----:B------:R-:W-:-:S03]  /*1b10*/  HADD2.F32 R17, -RZ, R13.H0_H0 ;  /* 0x2000000dff117230 */ /* 0x000fc60000004100 */
        /* <DEDUP_REMOVED lines=10> */
.L_x_12135:
        /* <DEDUP_REMOVED lines=12> */
.L_x_12136:
        /* <DEDUP_REMOVED lines=54> */
.L_x_12134:
[----:B------:R-:W-:Y:S01]  /*1fe0*/  ISETP.NE.AND P2, PT, R20, 0x1, PT ;  /* 0x000000011400780c */ /* 0x000fe20003f45270 */
[----:B------:R-:W-:Y:S01]  /*1ff0*/  HADD2.F32 R13, -RZ, R13.H1_H1 ;  /* 0x3000000dff0d7230 */ /* 0x000fe20000004100 */
        /* <DEDUP_REMOVED lines=14> */
.L_x_12138:
        /* <DEDUP_REMOVED lines=12> */
.L_x_12139:
        /* <DEDUP_REMOVED lines=54> */
.L_x_12137:
[----:B------:R-:W-:Y:S01]  /*2500*/  ISETP.NE.AND P3, PT, R21, 0x1, PT ;  /* 0x000000011500780c */ /* 0x000fe20003f65270 */
[----:B------:R-:W-:Y:S01]  /*2510*/  HFMA2 R22, -RZ, RZ, 0, 1.1920928955078125e-07 ;  /* 0x00000002ff167431 */ /* 0x000fe200000001ff */
[----:B------:R-:W-:Y:S01]  /*2520*/  I2FP.F32.U32 R19, R19 ;  /* 0x0000001300137245 */ /* 0x000fe20000201000 */
[----:B------:R-:W-:-:S04]  /*2530*/  IMAD.MOV.U32 R20, RZ, RZ, R0 ;  /* 0x000000ffff147224 */ /* 0x000fc800078e0000 */
[----:B------:R-:W-:-:S05]  /*2540*/  FFMA.FTZ R19, R19, R98, 1.1641532182693481445e-10 ;  /* 0x2f00000013137423 */ /* 0x000fca0000010062 */
[----:B------:R-:W-:Y:S01]  /*2550*/  FSETP.LE.FTZ.AND P2, PT, R19, UR4, PT ;  /* 0x0000000413007c0b */ /* 0x000fe2000bf53000 */
[----:B------:R-:W-:Y:S01]  /*2560*/  HADD2.F32 R19, -RZ, R14.H0_H0 ;  /* 0x2000000eff137230 */ /* 0x000fe20000004100 */
        /* <DEDUP_REMOVED lines=9> */
.L_x_12141:
        /* <DEDUP_REMOVED lines=12> */
.L_x_12142:
        /* <DEDUP_REMOVED lines=54> */
.L_x_12140:
        /* <DEDUP_REMOVED lines=16> */
.L_x_12144:
        /* <DEDUP_REMOVED lines=12> */
.L_x_12145:
        /* <DEDUP_REMOVED lines=54> */
.L_x_12143:
        /* <DEDUP_REMOVED lines=16> */
.L_x_12147:
        /* <DEDUP_REMOVED lines=12> */
.L_x_12148:
        /* <DEDUP_REMOVED lines=54> */
.L_x_12146:
[----:B------:R-:W-:Y:S01]  /*3460*/  HADD2.F32 R21, -RZ, R15.H1_H1 ;  /* 0x3000000fff157230 */ /* 0x000fe20000004100 */
        /* <DEDUP_REMOVED lines=34> */
.L_x_12124:
[----:B------:R-:W-:Y:S01]  /*3690*/  ISETP.NE.AND P1, PT, R93, 0x1, PT ;  /* 0x000000015d00780c */ /* 0x000fe20003f25270 */
[----:B------:R-:W-:Y:S01]  /*36a0*/  UIADD3 UR27, UPT, UPT, UR11, -0x24c28bd8, URZ ;  /* 0xdb3d74280b1b7890 */ /* 0x000fe2000fffe0ff */
[----:B------:R-:W-:Y:S01]  /*36b0*/  HFMA2 R10, -RZ, RZ, 0, 1.1920928955078125e-07 ;  /* 0x00000002ff0a7431 */ /* 0x000fe200000001ff */
[----:B------:R-:W-:Y:S01]  /*36c0*/  UIADD3 UR28, UPT, UPT, UR10, 0x5384540f, URZ ;  /* 0x5384540f0a1c7890 */ /* 0x000fe2000fffe0ff */
[----:B------:R-:W-:Y:S01]  /*36d0*/  IMAD.MOV.U32 R8, RZ, RZ, R0 ;  /* 0x000000ffff087224 */ /* 0x000fe200078e0000 */
[----:B------:R-:W-:Y:S01]  /*36e0*/  UIADD3 UR29, UPT, UPT, UR11, 0x1fd5c5a3, URZ ;  /* 0x1fd5c5a30b1d7890 */ /* 0x000fe2000fffe0ff */
[----:B------:R-:W-:Y:S01]  /*36f0*/  IMAD.MOV.U32 R18, RZ, RZ, R92 ;  /* 0x000000ffff127224 */ /* 0x000fe200078e005c */
[----:B------:R-:W-:Y:S02]  /*3700*/  UIADD3 UR30, UPT, UPT, UR11, -0x56f99767, URZ ;  /* 0xa90668990b1e7890 */ /* 0x000fe4000fffe0ff */
[----:B------:R-:W-:Y:S02]  /*3710*/  UIADD3 UR31, UPT, UPT, UR10, 0x3c6ef372, URZ ;  /* 0x3c6ef3720a1f7890 */ /* 0x000fe4000fffe0ff */
[----:B------:R-:W-:-:S02]  /*3720*/  UIADD3 UR32, UPT, UPT, UR10, 0x78dde6e4, URZ ;  /* 0x78dde6e40a207890 */ /* 0x000fc4000fffe0ff */
[----:B------:R-:W-:Y:S01]  /*3730*/  UIADD3 UR33, UPT, UPT, UR11, -0x4498517b, URZ ;  /* 0xbb67ae850b217890 */ /* 0x000fe2000fffe0ff */
[----:B------:R-:W-:Y:S11]  /*3740*/  @!P1 BRA `(.L_x_12150) ;  /* 0x0000000400109947 */ /* 0x000ff60003800000 */
        /* <DEDUP_REMOVED lines=10> */
.L_x_12151:
        /* <DEDUP_REMOVED lines=12> */
.L_x_12152:
[----:B------:R-:W-:Y:S01]  /*38b0*/  IMAD.WIDE.U32 R10, R6, -0x326172a9, RZ ;  /* 0xcd9e8d57060a7825 */ /* 0x000fe200078e00ff */
[----:B------:R-:W-:Y:S01]  /*38c0*/  LOP3.LUT R18, R2, UR11, R9, 0x96, !PT ;  /* 0x0000000b02127c12 */ /* 0x000fe2000f8e9609 */
[----:B------:R-:W-:-:S03]  /*38d0*/  UIADD3 UR34, UPT, UPT, UR10, -0x61c88647, URZ ;  /* 0x9e3779b90a227890 */ /* 0x000fc6000fffe0ff */
        /* <DEDUP_REMOVED lines=43> */
.L_x_12150:
[----:B------:R-:W-:Y:S01]  /*3b90*/  ISETP.NE.AND P1, PT, R10, 0x1, PT ;  /* 0x000000010a00780c */ /* 0x000fe20003f25270 */
[----:B------:R-:W-:Y:S01]  /*3ba0*/  IMAD.MOV.U32 R11, RZ, RZ, 0x2 ;  /* 0x00000002ff0b7424 */ /* 0x000fe200078e00ff */
[----:B------:R-:W-:Y:S01]  /*3bb0*/  I2FP.F32.U32 R9, R8 ;  /* 0x0000000800097245 */ /* 0x000fe20000201000 */
[----:B-----5:R-:W-:-:S04]  /*3bc0*/  HADD2.F32 R8, -RZ, R12.H0_H0 ;  /* 0x2000000cff087230 */ /* 0x020fc80000004100 */
        /* <DEDUP_REMOVED lines=14> */
.L_x_12154:
        /* <DEDUP_REMOVED lines=12> */
.L_x_12155:
[----:B------:R-:W-:Y:S01]  /*3d70*/  IMAD.WIDE.U32 R16, R6, -0x326172a9, RZ ;  /* 0xcd9e8d5706107825 */ /* 0x000fe200078e00ff */
[----:B------:R-:W-:Y:S01]  /*3d80*/  LOP3.LUT R22, R2, UR11, R11, 0x96, !PT ;  /* 0x0000000b02167c12 */ /* 0x000fe2000f8e960b */
[----:B------:R-:W-:Y:S01]  /*3d90*/  UIADD3 UR34, UPT, UPT, UR10, -0x61c88647, URZ ;  /* 0x9e3779b90a227890 */ /* 0x000fe2000fffe0ff */
[----:B------:R-:W-:Y:S02]  /*3da0*/  MOV R9, R18 ;  /* 0x0000001200097202 */ /* 0x000fe40000000f00 */
        /* <DEDUP_REMOVED lines=43> */
.L_x_12153:
        /* <DEDUP_REMOVED lines=22> */
.L_x_12157:
        /* <DEDUP_REMOVED lines=12> */
.L_x_12158:
[----:B------:R-:W-:Y:S01]  /*4280*/  IMAD.WIDE.U32 R16, R6, -0x326172a9, RZ ;  /* 0xcd9e8d5706107825 */ /* 0x000fe200078e00ff */
[----:B------:R-:W-:Y:S01]  /*4290*/  LOP3.LUT R22, R2, UR11, R11, 0x96, !PT ;  /* 0x0000000b02167c12 */ /* 0x000fe2000f8e960b */
[----:B------:R-:W-:Y:S02]  /*42a0*/  UIADD3 UR34, UPT, UPT, UR10, -0x61c88647, URZ ;  /* 0x9e3779b90a227890 */ /* 0x000fe4000fffe0ff */
[----:B------:R-:W-:Y:S01]  /*42b0*/  IMAD.MOV.U32 R9, RZ, RZ, R18 ;  /* 0x000000ffff097224 */ /* 0x000fe200078e0012 */
        /* <DEDUP_REMOVED lines=43> */
.L_x_12156:
[----:B------:R-:W-:Y:S02]  /*4570*/  I2FP.F32.U32 R9, R9 ;  /* 0x0000000900097245 */ /* 0x000fe40000201000 */
[----:B------:R-:W-:Y:S02]  /*4580*/  ISETP.NE.AND P1, PT, R16, 0x1, PT ;  /* 0x000000011000780c */ /* 0x000fe40003f25270 */
[----:B------:R-:W-:Y:S01]  /*4590*/  MOV R10, R0 ;  /* 0x00000000000a7202 */ /* 0x000fe20000000f00 */
[----:B------:R-:W-:-:S05]  /*45a0*/  FFMA.FTZ R9, R9, R98, 1.1641532182693481445e-10 ;  /* 0x2f00000009097423 */ /* 0x000fca0000010062 */
[----:B------:R-:W-:Y:S01]  /*45b0*/  FSETP.LE.FTZ.AND P3, PT, R9, UR4, PT ;  /* 0x0000000409007c0b */ /* 0x000fe2000bf73000 */
[----:B------:R-:W-:Y:S02]  /*45c0*/  HADD2.F32 R9, -RZ, R12.H1_H1 ;  /* 0x3000000cff097230 */ /* 0x000fe40000004100 */
[----:B------:R-:W-:Y:S01]  /*45d0*/  IMAD.MOV.U32 R12, RZ, RZ, 0x2 ;  /* 0x00000002ff0c7424 */ /* 0x000fe200078e00ff */
[----:B------:R-:W-:Y:S02]  /*45e0*/  P2R R29, PR, RZ, 0x8 ;  /* 0x00000008ff1d7803 */ /* 0x000fe40000000000 */
[----:B------:R-:W-:Y:S01]  /*45f0*/  FMUL.FTZ R9, R9, UR5 ;  /* 0x0000000509097c20 */ /* 0x000fe20008410000 */
        /* <DEDUP_REMOVED lines=9> */
.L_x_12160:
        /* <DEDUP_REMOVED lines=12> */
.L_x_12161:
[----:B------:R-:W-:Y:S01]  /*4750*/  IMAD.WIDE.U32 R16, R6, -0x326172a9, RZ ;  /* 0xcd9e8d5706107825 */ /* 0x000fe200078e00ff */
[----:B------:R-:W-:Y:S01]  /*4760*/  LOP3.LUT R22, R2, UR11, R11, 0x96, !PT ;  /* 0x0000000b02167c12 */ /* 0x000fe2000f8e960b */
[----:B------:R-:W-:Y:S02]  /*4770*/  UIADD3 UR34, UPT, UPT, UR10, -0x61c88647, URZ ;  /* 0x9e3779b90a227890 */ /* 0x000fe4000fffe0ff */
[----:B------:R-:W-:Y:S01]  /*4780*/  HFMA2 R12, -RZ, RZ, 0, 0 ;  /* 0x00000000ff0c7431 */ /* 0x000fe200000001ff */
        /* <DEDUP_REMOVED lines=43> */
.L_x_12159:
        /* <DEDUP_REMOVED lines=22> */
.L_x_12163:
        /* <DEDUP_REMOVED lines=12> */
.L_x_12164:
        /* <DEDUP_REMOVED lines=47> */
.L_x_12162:
[----:B------:R-:W-:Y:S01]  /*4f50*/  ISETP.NE.AND P1, PT, R16, 0x1, PT ;  /* 0x000000011000780c */ /* 0x000fe20003f25270 */
[----:B------:R-:W-:Y:S01]  /*4f60*/  HFMA2 R17, -RZ, RZ, 0, 1.1920928955078125e-07 ;  /* 0x00000002ff117431 */ /* 0x000fe200000001ff */
[----:B------:R-:W-:Y:S01]  /*4f70*/  I2FP.F32.U32 R11, R10 ;  /* 0x0000000a000b7245 */ /* 0x000fe20000201000 */
[----:B------:R-:W-:-:S04]  /*4f80*/  HADD2.F32 R10, -RZ, R13.H0_H0 ;  /* 0x2000000dff0a7230 */ /* 0x000fc80000004100 */
        /* <DEDUP_REMOVED lines=14> */
.L_x_12166:
        /* <DEDUP_REMOVED lines=12> */
.L_x_12167:
        /* <DEDUP_REMOVED lines=47> */
.L_x_12165:
        /* <DEDUP_REMOVED lines=22> */
.L_x_12169:
        /* <DEDUP_REMOVED lines=12> */
.L_x_12170:
        /* <DEDUP_REMOVED lines=47> */
.L_x_12168:
[----:B------:R-:W-:Y:S01]  /*5930*/  I2FP.F32.U32 R11, R11 ;  /* 0x0000000b000b7245 */ /* 0x000fe20000201000 */
[----:B------:R-:W-:Y:S01]  /*5940*/  IMAD.MOV.U32 R17, RZ, RZ, 0x2 ;  /* 0x00000002ff117424 */ /* 0x000fe200078e00ff */
[----:B------:R-:W-:Y:S01]  /*5950*/  ISETP.NE.AND P2, PT, R16, 0x1, PT ;  /* 0x000000011000780c */ /* 0x000fe20003f45270 */
[----:B------:R-:W-:Y:S02]  /*5960*/  IMAD.MOV.U32 R12, RZ, RZ, R0 ;  /* 0x000000ffff0c7224 */ /* 0x000fe400078e0000 */
[----:B------:R-:W-:-:S05]  /*5970*/  FFMA.FTZ R11, R11, R98, 1.1641532182693481445e-10 ;  /* 0x2f0000000b0b7423 */ /* 0x000fca0000010062 */
[----:B------:R-:W-:Y:S01]  /*5980*/  FSETP.LE.FTZ.AND P1, PT, R11, UR4, PT ;  /* 0x000000040b007c0b */ /* 0x000fe2000bf33000 */
[----:B------:R-:W-:-:S05]  /*5990*/  HADD2.F32 R11, -RZ, R13.H1_H1 ;  /* 0x3000000dff0b7230 */ /* 0x000fca0000004100 */
[----:B------:R-:W-:Y:S01]  /*59a0*/  FMUL.FTZ R11, R11, UR5 ;  /* 0x000000050b0b7c20 */ /* 0x000fe20008410000 */
        /* <DEDUP_REMOVED lines=9> */
.L_x_12172:
        /* <DEDUP_REMOVED lines=12> */
.L_x_12173:
        /* <DEDUP_REMOVED lines=47> */
.L_x_12171:
[----:B------:R-:W-:Y:S01]  /*5df0*/  I2FP.F32.U32 R13, R12 ;  /* 0x0000000c000d7245 */ /* 0x000fe20000201000 */
[----:B------:R-:W-:Y:S01]  /*5e00*/  HADD2.F32 R12, -RZ, R49.H1_H1 ;  /* 0x30000031ff0c7230 */ /* 0x000fe20000004100 */
        /* <DEDUP_REMOVED lines=20> */
.L_x_12175:
        /* <DEDUP_REMOVED lines=12> */
.L_x_12176:
        /* <DEDUP_REMOVED lines=47> */
.L_x_12174:
[----:B------:R-:W-:Y:S01]  /*6300*/  ISETP.NE.AND P3, PT, R16, 0x1, PT ;  /* 0x000000011000780c */ /* 0x000fe20003f65270 */
[----:B------:R-:W-:Y:S01]  /*6310*/  IMAD.MOV.U32 R17, RZ, RZ, 0x2 ;  /* 0x00000002ff117424 */ /* 0x000fe200078e00ff */
[----:B------:R-:W-:Y:S01]  /*6320*/  I2FP.F32.U32 R13, R12 ;  /* 0x0000000c000d7245 */ /* 0x000fe20000201000 */
[----:B------:R-:W-:-:S04]  /*6330*/  HADD2.F32 R12, -RZ, R14.H0_H0 ;  /* 0x2000000eff0c7230 */ /* 0x000fc80000004100 */
[----:B------:R-:W-:Y:S01]  /*6340*/  FFMA.FTZ R13, R13, R98, 1.1641532182693481445e-10 ;  /* 0x2f0000000d0d7423 */ /* 0x000fe20000010062 */
[----:B------:R-:W-:-:S04]  /*6350*/  FMUL.FTZ R12, R12, UR5 ;  /* 0x000000050c0c7c20 */ /* 0x000fc80008410000 */
        /* <DEDUP_REMOVED lines=11> */
.L_x_12178:
        /* <DEDUP_REMOVED lines=12> */
.L_x_12179:
        /* <DEDUP_REMOVED lines=43> */
[----:B------:R-:W-:Y:S02]  /*6780*/  LOP3.LUT R4, R16, UR25, R23, 0x96, !PT ;  /* 0x0000001910047c12 */ /* 0x000fe4000f8e9617 */
[----:B------:R-:W-:Y:S01]  /*6790*/  MOV R0, R22 ;  /* 0x0000001600007202 */ /* 0x000fe20000000f00 */
[----:B------:R-:W-:Y:S01]  /*67a0*/  IMAD.MOV.U32 R18, RZ, RZ, R20 ;  /* 0x000000ffff127224 */ /* 0x000fe200078e0014 */
[----:B------:R-:W-:-:S07]  /*67b0*/  LOP3.LUT R3, R26, UR34, R21, 0x96, !PT ;  /* 0x000000221a037c12 */ /* 0x000fce000f8e9615 */
.L_x_12177:
[----:B------:R-:W-:Y:S01]  /*67c0*/  I2FP.F32.U32 R13, R13 ;  /* 0x0000000d000d7245 */ /* 0x000fe20000201000 */
[----:B------:R-:W-:-:S04]  /*67d0*/  HADD2.F32 R16, -RZ, R50.H0_H0 ;  /* 0x20000032ff107230 */ /* 0x000fc80000004100 */
        /* <DEDUP_REMOVED lines=20> */
.L_x_12181:
        /* <DEDUP_REMOVED lines=12> */
.L_x_12182:
        /* <DEDUP_REMOVED lines=47> */
.L_x_12180:
[----:B------:R-:W-:Y:S01]  /*6cd0*/  ISETP.NE.AND P4, PT, R16, 0x1, PT ;  /* 0x000000011000780c */ /* 0x000fe20003f85270 */
[----:B------:R-:W-:Y:S01]  /*6ce0*/  HFMA2 R17, -RZ, RZ, 0, 1.1920928955078125e-07 ;  /* 0x00000002ff117431 */ /* 0x000fe200000001ff */
[----:B------:R-:W-:Y:S01]  /*6cf0*/  I2FP.F32.U32 R13, R12 ;  /* 0x0000000c000d7245 */ /* 0x000fe20000201000 */
[----:B------:R-:W-:-:S04]  /*6d00*/  HADD2.F32 R12, -RZ, R14.H1_H1 ;  /* 0x3000000eff0c7230 */ /* 0x000fc80000004100 */
        /* <DEDUP_REMOVED lines=13> */
.L_x_12184:
        /* <DEDUP_REMOVED lines=12> */
.L_x_12185:
        /* <DEDUP_REMOVED lines=47> */
.L_x_12183:
[----:B------:R-:W-:Y:S01]  /*7190*/  I2FP.F32.U32 R13, R13 ;  /* 0x0000000d000d7245 */ /* 0x000fe20000201000 */
[----:B------:R-:W-:Y:S01]  /*71a0*/  HADD2.F32 R14, -RZ, R50.H1_H1 ;  /* 0x30000032ff0e7230 */ /* 0x000fe20000004100 */
        /* <DEDUP_REMOVED lines=20> */
.L_x_12187:
        /* <DEDUP_REMOVED lines=12> */
.L_x_12188:
        /* <DEDUP_REMOVED lines=47> */
.L_x_12186:
        /* <DEDUP_REMOVED lines=17> */
.L_x_12190:
        /* <DEDUP_REMOVED lines=12> */
.L_x_12191:
        /* <DEDUP_REMOVED lines=47> */
.L_x_12189:
[----:B------:R-:W-:Y:S01]  /*7b60*/  I2FP.F32.U32 R13, R14 ;  /* 0x0000000e000d7245 */ /* 0x000fe20000201000 */
[----:B------:R-:W-:Y:S02]  /*7b70*/  HADD2.F32 R14, -RZ, R51.H0_H0 ;  /* 0x20000033ff0e7230 */ /* 0x000fe40000004100 */
[----:B------:R-:W-:Y:S02]  /*7b80*/  HFMA2 R16, -RZ, RZ, 0, 1.1920928955078125e-07 ;  /* 0x00000002ff107431 */ /* 0x000fe400000001ff */
        /* <DEDUP_REMOVED lines=19> */
.L_x_12193:
        /* <DEDUP_REMOVED lines=12> */
.L_x_12194:
        /* <DEDUP_REMOVED lines=47> */
.L_x_12192:
[----:B------:R-:W-:Y:S01]  /*8070*/  ISETP.NE.AND P6, PT, R16, 0x1, PT ;  /* 0x000000011000780c */ /* 0x000fe20003fc5270 */
[----:B------:R-:W-:Y:S01]  /*8080*/  IMAD.MOV.U32 R31, RZ, RZ, 0x2 ;  /* 0x00000002ff1f7424 */ /* 0x000fe200078e00ff */
[----:B------:R-:W-:Y:S01]  /*8090*/  I2FP.F32.U32 R13, R12 ;  /* 0x0000000c000d7245 */ /* 0x000fe20000201000 */
[----:B------:R-:W-:Y:S01]  /*80a0*/  HADD2.F32 R12, -RZ, R15.H1_H1 ;  /* 0x3000000fff0c7230 */ /* 0x000fe20000004100 */
        /* <DEDUP_REMOVED lines=13> */
.L_x_12196:
        /* <DEDUP_REMOVED lines=14> */
.L_x_12197:
[----:B------:R-:W-:Y:S01]  /*8260*/  IMAD.WIDE.U32 R16, R6, -0x326172a9, RZ ;  /* 0xcd9e8d5706107825 */ /* 0x000fe200078e00ff */
[----:B------:R-:W-:Y:S01]  /*8270*/  LOP3.LUT R22, R2, UR11, R15, 0x96, !PT ;  /* 0x0000000b02167c12 */ /* 0x000fe2000f8e960f */
[----:B------:R-:W-:Y:S02]  /*8280*/  UIADD3 UR34, UPT, UPT, UR10, -0x61c88647, URZ ;  /* 0x9e3779b90a227890 */ /* 0x000fe4000fffe0ff */
[----:B------:R-:W-:Y:S01]  /*8290*/  HFMA2 R31, -RZ, RZ, 0, 0 ;  /* 0x00000000ff1f7431 */ /* 0x000fe200000001ff */
[----:B------:R-:W-:Y:S01]  /*82a0*/  LOP3.LUT R20, R5, UR10, R17, 0x96, !PT ;  /* 0x0000000a05147c12 */ /* 0x000fe2000f8e9611 */
[----:B------:R-:W-:-:S04]  /*82b0*/  IMAD.WIDE.U32 R22, R22, -0x326172a9, RZ ;  /* 0xcd9e8d5716167825 */ /* 0x000fc800078e00ff */
[----:B------:R-:W-:Y:S01]  /*82c0*/  IMAD.WIDE.U32 R20, R20, -0x2daee0ad, RZ ;  /* 0xd2511f5314147825 */ /* 0x000fe200078e00ff */
[----:B------:R-:W-:-:S04]  /*82d0*/  LOP3.LUT R15, R16, UR34, R23, 0x96, !PT ;  /* 0x00000022100f7c12 */ /* 0x000fc8000f8e9617 */
[----:B------:R-:W-:Y:S01]  /*82e0*/  LOP3.LUT R16, R14, UR33, R21, 0x96, !PT ;  /* 0x000000210e107c12 */ /* 0x000fe2000f8e9615 */
[----:B------:R-:W-:Y:S01]  /*82f0*/  UIADD3 UR33, UPT, UPT, UR11, 0x76cf5d0a, URZ ;  /* 0x76cf5d0a0b217890 */ /* 0x000fe2000fffe0ff */
        /* <DEDUP_REMOVED lines=37> */
.L_x_12195:
        /* <DEDUP_REMOVED lines=10> */
.L_x_12149:
[----:B------:R-:W0:Y:S01]  /*85f0*/  LDC.64 R94, c[0x0][0x3a8] ;  /* 0x0000ea00ff5e7b82 */ /* 0x000e220000000a00 */
[----:B------:R-:W-:Y:S01]  /*8600*/  SEL R15, RZ, 0x1000000, !P5 ;  /* 0x01000000ff0f7807 */ /* 0x000fe20006800000 */
[----:B------:R-:W-:Y:S01]  /*8610*/  UISETP.NE.U32.AND UP0, UPT, UR12, URZ, UPT ;  /* 0x000000ff0c00728c */ /* 0x000fe2000bf05070 */
[----:B------:R-:W-:Y:S01]  /*8620*/  SEL R16, RZ, 0x10000, !P4 ;  /* 0x00010000ff107807 */ /* 0x000fe20006000000 */
[----:B------:R-:W-:Y:S01]  /*8630*/  VIADD R17, R99, 0x100 ;  /* 0x0000010063117836 */ /* 0x000fe20000000000 */
[----:B------:R-:W-:Y:S01]  /*8640*/  ISETP.NE.AND P5, PT, R29, RZ, PT ;  /* 0x000000ff1d00720c */ /* 0x000fe20003fa5270 */
[----:B------:R-:W-:Y:S01]  /*8650*/  UISETP.NE.AND.EX UP0, UPT, UR13, URZ, UPT, UP0 ;  /* 0x000000ff0d00728c */ /* 0x000fe2000bf05300 */
[----:B------:R-:W-:Y:S01]  /*8660*/  ISETP.NE.AND P4, PT, R30, RZ, PT ;  /* 0x000000ff1e00720c */ /* 0x000fe20003f85270 */
[----:B------:R-:W1:Y:S01]  /*8670*/  LDC.64 R96, c[0x0][0x3b0] ;  /* 0x0000ec00ff607b82 */ /* 0x000e620000000a00 */
[----:B------:R-:W-:Y:S01]  /*8680*/  SEL R27, RZ, 0x100, !P3 ;  /* 0x00000100ff1b7807 */ /* 0x000fe20005800000 */
[----:B------:R-:W-:Y:S01]  /*8690*/  IMAD.MOV.U32 R22, RZ, RZ, 0x10 ;  /* 0x00000010ff167424 */ /* 0x000fe200078e00ff */
        /* <DEDUP_REMOVED lines=15> */
[----:B-1----:R-:W-:Y:S01]  /*8790*/  IMAD.WIDE.U32 R24, R99, 0x8, R96 ;  /* 0x0000000863187825 */ /* 0x002fe200078e0060 */
[----:B------:R-:W-:Y:S01]  /*87a0*/  PLOP3.LUT P2, PT, PT, PT, UP0, 0x80, 0x8 ;  /* 0x000000000008781c */ /* 0x000fe20003f4f008 */
[----:B------:R0:W-:Y:S02]  /*87b0*/  STG.E.128 desc[UR8][R14.64+0x10], R36 ;  /* 0x000010240e007986 */ /* 0x0001e4000c101d08 */
[C---:B------:R-:W-:Y:S02]  /*87c0*/  IMAD.WIDE.U32 R12, R17.reuse, 0x10, R84 ;  /* 0x00000010110c7825 */ /* 0x040fe400078e0054 */
[----:B------:R0:W-:Y:S02]  /*87d0*/  STG.E.64 desc[UR8][R24.64], R26 ;  /* 0x0000001a18007986 */ /* 0x0001e4000c101b08 */
[----:B--2---:R-:W-:-:S04]  /*87e0*/  @P0 IMAD.WIDE.U32 R20, R17, 0x20, R20 ;  /* 0x0000002011140825 */ /* 0x004fc800078e0014 */
[----:B---3--:R-:W-:Y:S01]  /*87f0*/  @P1 IMAD.WIDE.U32 R22, R17, R22, UR28 ;  /* 0x0000001c11161e25 */ /* 0x008fe2000f8e0016 */
[----:B------:R-:W-:Y:S06]  /*8800*/  BRA.U !UP0, `(.L_x_12198) ;  /* 0x0000000108507547 */ /* 0x000fec000b800000 */
        /* <DEDUP_REMOVED lines=20> */
.L_x_12198:
[----:B------:R2:W5:Y:S04]  /*8950*/  @P2 LDG.E.128 R48, desc[UR8][R22.64] ;  /* 0x0000000816302981 */ /* 0x000568000c1e1d00 */
[----:B------:R2:W5:Y:S04]  /*8960*/  @P0 LDG.E.128 R44, desc[UR8][R20.64] ;  /* 0x00000008142c0981 */ /* 0x000568000c1e1d00 */
[----:B------:R2:W5:Y:S04]  /*8970*/  @P0 LDG.E.128 R40, desc[UR8][R20.64+0x10] ;  /* 0x0000100814280981 */ /* 0x000568000c1e1d00 */
[----:B01----:R-:W5:Y:S01]  /*8980*/  LDG.E.128 R12, desc[UR8][R12.64] ;  /* 0x000000080c0c7981 */ /* 0x003f62000c1e1d00 */
        /* <DEDUP_REMOVED lines=16> */
.L_x_12201:
        /* <DEDUP_REMOVED lines=12> */
.L_x_12202:
[----:B------:R-:W-:Y:S01]  /*8b50*/  IMAD.WIDE.U32 R10, R6, -0x326172a9, RZ ;  /* 0xcd9e8d57060a7825 */ /* 0x000fe200078e00ff */
[----:B--2---:R-:W-:Y:S01]  /*8b60*/  LOP3.LUT R22, R2, UR11, R9, 0x96, !PT ;  /* 0x0000000b02167c12 */ /* 0x004fe2000f8e9609 */
        /* <DEDUP_REMOVED lines=52> */
.L_x_12200:
[----:B------:R-:W-:Y:S01]  /*8eb0*/  ISETP.NE.AND P1, PT, R10, 0x1, PT ;  /* 0x000000010a00780c */ /* 0x000fe20003f25270 */
[----:B------:R-:W-:Y:S01]  /*8ec0*/  HFMA2 R11, -RZ, RZ, 0, 1.1920928955078125e-07 ;  /* 0x00000002ff0b7431 */ /* 0x000fe200000001ff */
        /* <DEDUP_REMOVED lines=16> */
.L_x_12204:
        /* <DEDUP_REMOVED lines=12> */
.L_x_12205:
        /* <DEDUP_REMOVED lines=54> */
.L_x_12203:
        /* <DEDUP_REMOVED lines=22> */
.L_x_12207:
        /* <DEDUP_REMOVED lines=12> */
.L_x_12208:
        /* <DEDUP_REMOVED lines=54> */
.L_x_12206:
[----:B------:R-:W-:Y:S01]  /*9970*/  I2FP.F32.U32 R9, R9 ;  /* 0x0000000900097245 */ /* 0x000fe20000201000 */
[----:B------:R-:W-:Y:S01]  /*9980*/  IMAD.MOV.U32 R10, RZ, RZ, R0 ;  /* 0x000000ffff0a7224 */ /* 0x000fe200078e0000 */
[----:B------:R-:W-:-:S03]  /*9990*/  ISETP.NE.AND P1, PT, R18, 0x1, PT ;  /* 0x000000011200780c */ /* 0x000fc60003f25270 */
        /* <DEDUP_REMOVED lines=15> */
.L_x_12210:
        /* <DEDUP_REMOVED lines=12> */
.L_x_12211:
        /* <DEDUP_REMOVED lines=54> */
.L_x_12209:
[----:B------:R-:W-:Y:S01]  /*9eb0*/  I2FP.F32.U32 R11, R10 ;  /* 0x0000000a000b7245 */ /* 0x000fe20000201000 */
[----:B------:R-:W-:Y:S01]  /*9ec0*/  HADD2.F32 R10, -RZ, R48.H1_H1 ;  /* 0x30000030ff0a7230 */ /* 0x000fe20000004100 */
[----:B------:R-:W-:Y:S01]  /*9ed0*/  ISETP.NE.AND P2, PT, R12, 0x1, PT ;  /* 0x000000010c00780c */ /* 0x000fe20003f45270 */
[----:B------:R-:W-:Y:S02]  /*9ee0*/  HFMA2 R18, -RZ, RZ, 0, 1.1920928955078125e-07 ;  /* 0x00000002ff127431 */ /* 0x000fe400000001ff */
        /* <DEDUP_REMOVED lines=18> */
.L_x_12213:
        /* <DEDUP_REMOVED lines=12> */
.L_x_12214:
        /* <DEDUP_REMOVED lines=54> */
.L_x_12212:
[----:B------:R-:W-:Y:S01]  /*a430*/  ISETP.NE.AND P1, PT, R18, 0x1, PT ;  /* 0x000000011200780c */ /* 0x000fe20003f25270 */
[----:B------:R-:W-:Y:S01]  /*a440*/  IMAD.MOV.U32 R19, RZ, RZ, 0x2 ;  /* 0x00000002ff137424 */ /* 0x000fe200078e00ff */
[----:B------:R-:W-:Y:S01]  /*a450*/  I2FP.F32.U32 R11, R10 ;  /* 0x0000000a000b7245 */ /* 0x000fe20000201000 */
[----:B------:R-:W-:-:S04]  /*a460*/  HADD2.F32 R10, -RZ, R13.H0_H0 ;  /* 0x2000000dff0a7230 */ /* 0x000fc80000004100 */
        /* <DEDUP_REMOVED lines=14> */
.L_x_12216:
        /* <DEDUP_REMOVED lines=12> */
.L_x_12217:
        /* <DEDUP_REMOVED lines=54> */
.L_x_12215:
        /* <DEDUP_REMOVED lines=22> */
.L_x_12219:
        /* <DEDUP_REMOVED lines=12> */
.L_x_12220:
[----:B--2---:R-:W-:Y:S01]  /*ab90*/  IMAD.WIDE.U32 R20, R6, -0x326172a9, RZ ;  /* 0xcd9e8d5706147825 */ /* 0x004fe200078e00ff */
        /* <DEDUP_REMOVED lines=53> */
.L_x_12218:
[----:B------:R-:W-:Y:S01]  /*aef0*/  I2FP.F32.U32 R11, R11 ;  /* 0x0000000b000b7245 */ /* 0x000fe20000201000 */
[----:B------:R-:W-:Y:S01]  /*af00*/  HFMA2 R19, -RZ, RZ, 0, 1.1920928955078125e-07 ;  /* 0x00000002ff137431 */ /* 0x000fe200000001ff */
        /* <DEDUP_REMOVED lines=15> */
.L_x_12222:
        /* <DEDUP_REMOVED lines=12> */
.L_x_12223:
        /* <DEDUP_REMOVED lines=54> */
.L_x_12221:
        /* <DEDUP_REMOVED lines=22> */
.L_x_12225:
        /* <DEDUP_REMOVED lines=12> */
.L_x_12226:
        /* <DEDUP_REMOVED lines=54> */
.L_x_12224:
[----:B------:R-:W-:Y:S01]  /*b9a0*/  ISETP.NE.AND P3, PT, R18, 0x1, PT ;  /* 0x000000011200780c */ /* 0x000fe20003f65270 */
[----:B------:R-:W-:Y:S01]  /*b9b0*/  IMAD.MOV.U32 R19, RZ, RZ, 0x2 ;  /* 0x00000002ff137424 */ /* 0x000fe200078e00ff */
[----:B------:R-:W-:Y:S01]  /*b9c0*/  I2FP.F32.U32 R13, R12 ;  /* 0x0000000c000d7245 */ /* 0x000fe20000201000 */
[----:B------:R-:W-:-:S04]  /*b9d0*/  HADD2.F32 R12, -RZ, R14.H0_H0 ;  /* 0x2000000eff0c7230 */ /* 0x000fc80000004100 */
        /* <DEDUP_REMOVED lines=13> */
.L_x_12228:
        /* <DEDUP_REMOVED lines=12> */
.L_x_12229:
        /* <DEDUP_REMOVED lines=54> */
.L_x_12227:
[----:B------:R-:W-:Y:S01]  /*bed0*/  I2FP.F32.U32 R13, R13 ;  /* 0x0000000d000d7245 */ /* 0x000fe20000201000 */
[----:B------:R-:W-:-:S04]  /*bee0*/  HADD2.F32 R18, -RZ, R50.H0_H0 ;  /* 0x20000032ff127230 */ /* 0x000fc80000004100 */
[----:B------:R-:W-:Y:S01]  /*bef0*/  FFMA.FTZ R13, R13, R98, 1.1641532182693481445e-10 ;  /* 0x2f0000000d0d7423 */ /* 0x000fe20000010062 */
[----:B------:R-:W-:-:S04]  /*bf00*/  FMUL.FTZ R18, R18, UR5 ;  /* 0x0000000512127c20 */ /* 0x000fc80008410000 */
[----:B------:R-:W-:Y:S02]  /*bf10*/  FSETP.GTU.FTZ.AND P3, PT, R13, UR4, PT ;  /* 0x000000040d007c0b */ /* 0x000fe4000bf7c000 */
[----:B------:R-:W-:Y:S02]  /*bf20*/  FSEL R13, R12, RZ, P2 ;  /* 0x000000ff0c0d7208 */ /* 0x000fe40001000000 */
        /* <DEDUP_REMOVED lines=16> */
.L_x_12231:
        /* <DEDUP_REMOVED lines=12> */
.L_x_12232:
        /* <DEDUP_REMOVED lines=54> */
.L_x_12230:
[----:B------:R-:W-:Y:S01]  /*c450*/  ISETP.NE.AND P4, PT, R18, 0x1, PT ;  /* 0x000000011200780c */ /* 0x000fe20003f85270 */
[----:B------:R-:W-:Y:S01]  /*c460*/  HADD2.F32 R12, -RZ, R14.H1_H1 ;  /* 0x3000000eff0c7230 */ /* 0x000fe20000004100 */
[----:B------:R-:W-:Y:S01]  /*c470*/  I2FP.F32.U32 R13, R13 ;  /* 0x0000000d000d7245 */ /* 0x000fe20000201000 */
[----:B------:R-:W-:-:S03]  /*c480*/  IMAD.MOV.U32 R19, RZ, RZ, 0x2 ;  /* 0x00000002ff137424 */ /* 0x000fc600078e00ff */
[----:B------:R-:W-:Y:S01]  /*c490*/  FMUL.FTZ R12, R12, UR5 ;  /* 0x000000050c0c7c20 */ /* 0x000fe20008410000 */
        /* <DEDUP_REMOVED lines=12> */
.L_x_12234:
        /* <DEDUP_REMOVED lines=12> */
.L_x_12235:
        /* <DEDUP_REMOVED lines=54> */
.L_x_12233:
        /* <DEDUP_REMOVED lines=22> */
.L_x_12237:
        /* <DEDUP_REMOVED lines=12> */
.L_x_12238:
        /* <DEDUP_REMOVED lines=54> */
.L_x_12236:
        /* <DEDUP_REMOVED lines=17> */
.L_x_12240:
        /* <DEDUP_REMOVED lines=12> */
.L_x_12241:
        /* <DEDUP_REMOVED lines=54> */
.L_x_12239:
        /* <DEDUP_REMOVED lines=22> */
.L_x_12243:
        /* <DEDUP_REMOVED lines=12> */
.L_x_12244:
        /* <DEDUP_REMOVED lines=54> */
.L_x_12242:
[----:B------:R-:W-:Y:S01]  /*d9b0*/  ISETP.NE.AND P6, PT, R18, 0x1, PT ;  /* 0x000000011200780c */ /* 0x000fe20003fc5270 */
[----:B------:R-:W-:Y:S01]  /*d9c0*/  IMAD.MOV.U32 R102, RZ, RZ, 0x2 ;  /* 0x00000002ff667424 */ /* 0x000fe200078e00ff */
[----:B------:R-:W-:Y:S01]  /*d9d0*/  I2FP.F32.U32 R13, R12 ;  /* 0x0000000c000d7245 */ /* 0x000fe20000201000 */
[----:B------:R-:W-:Y:S02]  /*d9e0*/  HADD2.F32 R12, -RZ, R15.H1_H1 ;  /* 0x3000000fff0c7230 */ /* 0x000fe40000004100 */
        /* <DEDUP_REMOVED lines=13> */
.L_x_12246:
        /* <DEDUP_REMOVED lines=14> */
.L_x_12247:
        /* <DEDUP_REMOVED lines=54> */
.L_x_12245:
        /* <DEDUP_REMOVED lines=11> */
.L_x_12199:
[----:B------:R-:W-:Y:S01]  /*dfb0*/  ISETP.NE.AND P1, PT, R31, 0x1, PT ;  /* 0x000000011f00780c */ /* 0x000fe20003f25270 */
[----:B--2---:R-:W-:Y:S02]  /*dfc0*/  HFMA2 R20, -RZ, RZ, 0, 1.1920928955078125e-07 ;  /* 0x00000002ff147431 */ /* 0x004fe400000001ff */
        /* <DEDUP_REMOVED lines=13> */
.L_x_12250:
        /* <DEDUP_REMOVED lines=12> */
.L_x_12251:
        /* <DEDUP_REMOVED lines=54> */
.L_x_12249:
[----:B------:R-:W-:Y:S01]  /*e4c0*/  ISETP.NE.AND P1, PT, R20, 0x1, PT ;  /* 0x000000011400780c */ /* 0x000fe20003f25270 */
[----:B-----5:R-:W-:Y:S01]  /*e4d0*/  HADD2.F32 R18, -RZ, R12.H0_H0 ;  /* 0x2000000cff127230 */ /* 0x020fe20000004100 */
[----:B------:R-:W-:Y:S01]  /*e4e0*/  I2FP.F32.U32 R19, R19 ;  /* 0x0000001300137245 */ /* 0x000fe20000201000 */
[----:B------:R-:W-:-:S04]  /*e4f0*/  IMAD.MOV.U32 R21, RZ, RZ, 0x2 ;  /* 0x00000002ff157424 */ /* 0x000fc800078e00ff */
        /* <DEDUP_REMOVED lines=13> */
.L_x_12253:
        /* <DEDUP_REMOVED lines=12> */
.L_x_12254:
        /* <DEDUP_REMOVED lines=54> */
.L_x_12252:
[----:B------:R-:W-:Y:S01]  /*e9f0*/  ISETP.NE.AND P1, PT, R21, 0x1, PT ;  /* 0x000000011500780c */ /* 0x000fe20003f25270 */
[----:B------:R-:W-:Y:S01]  /*ea00*/  HADD2.F32 R12, -RZ, R12.H1_H1 ;  /* 0x3000000cff0c7230 */ /* 0x000fe20000004100 */
[----:B------:R-:W-:Y:S01]  /*ea10*/  I2FP.F32.U32 R19, R19 ;  /* 0x0000001300137245 */ /* 0x000fe20000201000 */
[----:B------:R-:W-:-:S04]  /*ea20*/  IMAD.MOV.U32 R22, RZ, RZ, 0x2 ;  /* 0x00000002ff167424 */ /* 0x000fc800078e00ff */
        /* <DEDUP_REMOVED lines=13> */
.L_x_12256:
        /* <DEDUP_REMOVED lines=12> */
.L_x_12257:
        /* <DEDUP_REMOVED lines=54> */
.L_x_12255:
[----:B------:R-:W-:Y:S01]  /*ef20*/  ISETP.NE.AND P1, PT, R22, 0x1, PT ;  /* 0x000000011600780c */ /* 0x000fe20003f25270 */
[----:B------:R-:W-:Y:S01]  /*ef30*/  HFMA2 R23, -RZ, RZ, 0, 1.1920928955078125e-07 ;  /* 0x00000002ff177431 */ /* 0x000fe200000001ff */
[----:B------:R-:W-:Y:S01]  /*ef40*/  I2FP.F32.U32 R19, R19 ;  /* 0x0000001300137245 */ /* 0x000fe20000201000 */
[----:B------:R-:W-:-:S04]  /*ef50*/  IMAD.MOV.U32 R20, RZ, RZ, R0 ;  /* 0x000000ffff147224 */ /* 0x000fc800078e0000 */
        /* <DEDUP_REMOVED lines=13> */
.L_x_12259:
        /* <DEDUP_REMOVED lines=12> */
.L_x_12260:
        /* <DEDUP_REMOVED lines=54> */
.L_x_12258:
        /* <DEDUP_REMOVED lines=16> */
.L_x_12262:
        /* <DEDUP_REMOVED lines=12> */
.L_x_12263:
        /* <DEDUP_REMOVED lines=54> */
.L_x_12261:
[----:B------:R-:W-:Y:S01]  /*f970*/  ISETP.NE.AND P3, PT, R22, 0x1, PT ;  /* 0x000000011600780c */ /* 0x000fe20003f65270 */
[----:B------:R-:W-:Y:S01]  /*f980*/  IMAD.MOV.U32 R23, RZ, RZ, 0x2 ;  /* 0x00000002ff177424 */ /* 0x000fe200078e00ff */
        /* <DEDUP_REMOVED lines=14> */
.L_x_12265:
        /* <DEDUP_REMOVED lines=12> */
.L_x_12266:
        /* <DEDUP_REMOVED lines=54> */
.L_x_12264:
[----:B------:R-:W-:Y:S01]  /*fe90*/  ISETP.NE.AND P4, PT, R23, 0x1, PT ;  /* 0x000000011700780c */ /* 0x000fe20003f85270 */
[----:B------:R-:W-:Y:S01]  /*fea0*/  HFMA2 R24, -RZ, RZ, 0, 1.1920928955078125e-07 ;  /* 0x00000002ff187431 */ /* 0x000fe200000001ff */
[----:B------:R-:W-:Y:S01]  /*feb0*/  I2FP.F32.U32 R21, R21 ;  /* 0x0000001500157245 */ /* 0x000fe20000201000 */
[----:B------:R-:W-:-:S04]  /*fec0*/  HADD2.F32 R14, -RZ, R14.H1_H1 ;  /* 0x3000000eff0e7230 */ /* 0x000fc80000004100 */
        /* <DEDUP_REMOVED lines=12> */
.L_x_12268:
        /* <DEDUP_REMOVED lines=12> */
.L_x_12269:
        /* <DEDUP_REMOVED lines=54> */
.L_x_12267:
[----:B------:R-:W-:Y:S01]  /*103b0*/  ISETP.NE.AND P5, PT, R24, 0x1, PT ;  /* 0x000000011800780c */ /* 0x000fe20003fa5270 */
[----:B------:R-:W-:Y:S01]  /*103c0*/  IMAD.MOV.U32 R102, RZ, RZ, 0x2 ;  /* 0x00000002ff667424 */ /* 0x000fe200078e00ff */
[----:B------:R-:W-:Y:S02]  /*103d0*/  I2FP.F32.U32 R21, R21 ;  /* 0x0000001500157245 */ /* 0x000fe40000201000 */
[----:B------:R-:W-:-:S03]  /*103e0*/  MOV R23, R0 ;  /* 0x0000000000177202 */ /* 0x000fc60000000f00 */
[----:B------:R-:W-:Y:S01]  /*103f0*/  FFMA.FTZ R22, R21, R98, 1.1641532182693481445e-10 ;  /* 0x2f00000015167423 */ /* 0x000fe20000010062 */
[----:B------:R-:W-:-:S04]  /*10400*/  HADD2.F32 R21, -RZ, R15.H0_H0 ;  /* 0x2000000fff157230 */ /* 0x000fc80000004100 */
        /* <DEDUP_REMOVED lines=10> */
.L_x_12271:
        /* <DEDUP_REMOVED lines=12> */
.L_x_12272:
        /* <DEDUP_REMOVED lines=54> */
.L_x_12270:
        /* <DEDUP_REMOVED lines=34> */
.L_x_12248:
[----:B--2---:R-:W-:Y:S01]  /*10af0*/  SEL R23, RZ, 0x1000000, !P5 ;  /* 0x01000000ff177807 */ /* 0x004fe20006800000 */
[----:B------:R-:W-:Y:S01]  /*10b00*/  IMAD.WIDE.U32 R12, R17, 0x20, R94 ;  /* 0x00000020110c7825 */ /* 0x000fe200078e005e */
[----:B------:R-:W-:Y:S01]  /*10b10*/  SEL R19, RZ, 0x10000, !P4 ;  /* 0x00010000ff137807 */ /* 0x000fe20006000000 */
[----:B------:R-:W0:Y:S01]  /*10b20*/  @P0 LDC.64 R20, c[0x0][0x3a0] ;  /* 0x0000e800ff140b82 */ /* 0x000e220000000a00 */
[----:B------:R-:W-:Y:S01]  /*10b30*/  ISETP.NE.AND P5, PT, R87, RZ, PT ;  /* 0x000000ff5700720c */ /* 0x000fe20003fa5270 */
[----:B------:R-:W1:Y:S01]  /*10b40*/  @UP0 LDCU.64 UR28, c[0x0][0x398] ;  /* 0x00007300ff1c07ac */ /* 0x000e620008000a00 */
[----:B------:R-:W-:Y:S01]  /*10b50*/  ISETP.NE.AND P4, PT, R92, RZ, PT ;  /* 0x000000ff5c00720c */ /* 0x000fe20003f85270 */
[----:B------:R-:W-:Y:S01]  /*10b60*/  STG.E.128 desc[UR8][R12.64], R28 ;  /* 0x0000001c0c007986 */ /* 0x000fe2000c101d08 */
[----:B------:R-:W-:Y:S01]  /*10b70*/  SEL R18, RZ, 0x1000000, !P1 ;  /* 0x01000000ff127807 */ /* 0x000fe20004800000 */
[----:B------:R-:W-:Y:S01]  /*10b80*/  VIADD R87, R99, 0x200 ;  /* 0x0000020063577836 */ /* 0x000fe20000000000 */
[----:B------:R-:W-:Y:S01]  /*10b90*/  SEL R15, RZ, 0x10000, !P4 ;  /* 0x00010000ff0f7807 */ /* 0x000fe20006000000 */
[----:B------:R2:W-:Y:S01]  /*10ba0*/  STG.E.128 desc[UR8][R12.64+0x10], R24 ;  /* 0x000010180c007986 */ /* 0x0005e2000c101d08 */
[----:B------:R-:W-:-:S02]  /*10bb0*/  SEL R14, RZ, 0x100, !P5 ;  /* 0x00000100ff0e7807 */ /* 0x000fc40006800000 */
[----:B------:R-:W-:Y:S02]  /*10bc0*/  SEL R22, RZ, 0x100, !P3 ;  /* 0x00000100ff167807 */ /* 0x000fe40005800000 */
[----:B------:R-:W-:Y:S02]  /*10bd0*/  ISETP.NE.AND P6, PT, R86, RZ, PT ;  /* 0x000000ff5600720c */ /* 0x000fe40003fc5270 */
[----:B------:R-:W-:Y:S01]  /*10be0*/  LOP3.LUT R14, R14, R18, R15, 0xfe, !PT ;  /* 0x000000120e0e7212 */ /* 0x000fe200078efe0f */
[----:B------:R-:W-:Y:S01]  /*10bf0*/  IMAD.MOV.U32 R18, RZ, RZ, 0x10 ;  /* 0x00000010ff127424 */ /* 0x000fe200078e00ff */
[----:B------:R-:W-:Y:S02]  /*10c00*/  LOP3.LUT R22, R22, R23, R19, 0xfe, !PT ;  /* 0x0000001716167212 */ /* 0x000fe400078efe13 */
[----:B------:R-:W-:Y:S02]  /*10c10*/  SEL R15, RZ, 0x1, !P2 ;  /* 0x00000001ff0f7807 */ /* 0x000fe40005000000 */
[----:B------:R-:W-:-:S02]  /*10c20*/  SEL R19, RZ, 0x1, !P6 ;  /* 0x00000001ff137807 */ /* 0x000fc40007000000 */
[----:B------:R-:W-:Y:S01]  /*10c30*/  LOP3.LUT R15, R22, R15, RZ, 0xfc, !PT ;  /* 0x0000000f160f7212 */ /* 0x000fe200078efcff */
[----:B------:R-:W-:Y:S01]  /*10c40*/  IMAD.WIDE.U32 R22, R17, 0x8, R96 ;  /* 0x0000000811167825 */ /* 0x000fe200078e0060 */
[----:B------:R-:W-:Y:S02]  /*10c50*/  LOP3.LUT R14, R14, R19, RZ, 0xfc, !PT ;  /* 0x000000130e0e7212 */ /* 0x000fe400078efcff */
[----:B------:R-:W-:Y:S01]  /*10c60*/  PLOP3.LUT P3, PT, PT, PT, UP0, 0x80, 0x8 ;  /* 0x000000000008781c */ /* 0x000fe20003f6f008 */
[C---:B--2---:R-:W-:Y:S01]  /*10c70*/  IMAD.WIDE.U32 R12, R87.reuse, 0x10, R84 ;  /* 0x00000010570c7825 */ /* 0x044fe200078e0054 */
[----:B------:R-:W-:Y:S01]  /*10c80*/  PLOP3.LUT P1, PT, PT, PT, UP0, 0x80, 0x8 ;  /* 0x000000000008781c */ /* 0x000fe20003f2f008 */
[----:B------:R2:W-:Y:S02]  /*10c90*/  STG.E.64 desc[UR8][R22.64], R14 ;  /* 0x0000000e16007986 */ /* 0x0005e4000c101b08 */
[----:B0-----:R-:W-:-:S08]  /*10ca0*/  @P0 IMAD.WIDE.U32 R20, R87, 0x20, R20 ;  /* 0x0000002057140825 */ /* 0x001fd000078e0014 */
[----:B-1----:R-:W-:Y:S01]  /*10cb0*/  @P3 IMAD.WIDE.U32 R18, R87, R18, UR28 ;  /* 0x0000001c57123e25 */ /* 0x002fe2000f8e0012 */
[----:B--2---:R-:W-:Y:S06]  /*10cc0*/  BRA.U !UP0, `(.L_x_12273) ;  /* 0x0000000108507547 */ /* 0x004fec000b800000 */
        /* <DEDUP_REMOVED lines=20> */
.L_x_12273:
[----:B------:R1:W5:Y:S04]  /*10e10*/  @P1 LDG.E.128 R48, desc[UR8][R18.64] ;  /* 0x0000000812301981 */ /* 0x000368000c1e1d00 */
[----:B------:R1:W5:Y:S04]  /*10e20*/  @P0 LDG.E.128 R44, desc[UR8][R20.64] ;  /* 0x00000008142c0981 */ /* 0x000368000c1e1d00 */
[----:B------:R1:W5:Y:S04]  /*10e30*/  @P0 LDG.E.128 R40, desc[UR8][R20.64+0x10] ;  /* 0x0000100814280981 */ /* 0x000368000c1e1d00 */
[----:B0-----:R-:W5:Y:S01]  /*10e40*/  LDG.E.128 R12, desc[UR8][R12.64] ;  /* 0x000000080c0c7981 */ /* 0x001f62000c1e1d00 */
        /* <DEDUP_REMOVED lines=16> */
.L_x_12276:
        /* <DEDUP_REMOVED lines=12> */
.L_x_12277:
[----:B------:R-:W-:Y:S01]  /*11010*/  IMAD.WIDE.U32 R10, R6, -0x326172a9, RZ ;  /* 0xcd9e8d57060a7825 */ /* 0x000fe200078e00ff */
[----:B-1----:R-:W-:Y:S01]  /*11020*/  LOP3.LUT R20, R2, UR11, R9, 0x96, !PT ;  /* 0x0000000b02147c12 */ /* 0x002fe2000f8e9609 */
        /* <DEDUP_REMOVED lines=51> */
.L_x_12275:
[----:B------:R-:W-:Y:S01]  /*11360*/  ISETP.NE.AND P1, PT, R10, 0x1, PT ;  /* 0x000000010a00780c */ /* 0x000fe20003f25270 */
[----:B------:R-:W-:Y:S01]  /*11370*/  IMAD.MOV.U32 R11, RZ, RZ, 0x2 ;  /* 0x00000002ff0b7424 */ /* 0x000fe200078e00ff */
[----:B------:R-:W-:Y:S01]  /*11380*/  I2FP.F32.U32 R9, R8 ;  /* 0x0000000800097245 */ /* 0x000fe20000201000 */
[----:B-----5:R-:W-:-:S04]  /*11390*/  HADD2.F32 R8, -RZ, R12.H0_H0 ;  /* 0x2000000cff087230 */ /* 0x020fc80000004100 */
        /* <DEDUP_REMOVED lines=14> */
.L_x_12279:
        /* <DEDUP_REMOVED lines=12> */
.L_x_12280:
        /* <DEDUP_REMOVED lines=54> */
.L_x_12278:
        /* <DEDUP_REMOVED lines=8> */
[----:B-1----:R-:W-:Y:S02]  /*11920*/  FSEL R20, R10, RZ, !P1 ;  /* 0x000000ff0a147208 */ /* 0x002fe40004800000 */
        /* <DEDUP_REMOVED lines=13> */
.L_x_12282:
        /* <DEDUP_REMOVED lines=12> */
.L_x_12283:
        /* <DEDUP_REMOVED lines=54> */
.L_x_12281:
[----:B------:R-:W-:Y:S01]  /*11e20*/  I2FP.F32.U32 R9, R9 ;  /* 0x0000000900097245 */ /* 0x000fe20000201000 */
[----:B------:R-:W-:Y:S01]  /*11e30*/  HFMA2 R17, -RZ, RZ, 0, 1.1920928955078125e-07 ;  /* 0x00000002ff117431 */ /* 0x000fe200000001ff */
[----:B------:R-:W-:Y:S01]  /*11e40*/  ISETP.NE.AND P1, PT, R16, 0x1, PT ;  /* 0x000000011000780c */ /* 0x000fe20003f25270 */
[----:B------:R-:W-:Y:S02]  /*11e50*/  IMAD.MOV.U32 R10, RZ, RZ, R0 ;  /* 0x000000ffff0a7224 */ /* 0x000fe400078e0000 */
[----:B------:R-:W-:-:S05]  /*11e60*/  FFMA.FTZ R9, R9, R98, 1.1641532182693481445e-10 ;  /* 0x2f00000009097423 */ /* 0x000fca0000010062 */
[----:B------:R-:W-:Y:S01]  /*11e70*/  FSETP.LE.FTZ.AND P3, PT, R9, UR4, PT ;  /* 0x0000000409007c0b */ /* 0x000fe2000bf73000 */
[----:B------:R-:W-:-:S03]  /*11e80*/  HADD2.F32 R9, -RZ, R12.H1_H1 ;  /* 0x3000000cff097230 */ /* 0x000fc60000004100 */
[----:B------:R-:W-:Y:S02]  /*11e90*/  P2R R12, PR, RZ, 0x8 ;  /* 0x00000008ff0c7803 */ /* 0x000fe40000000000 */
        /* <DEDUP_REMOVED lines=10> */
.L_x_12285:
        /* <DEDUP_REMOVED lines=12> */
.L_x_12286:
        /* <DEDUP_REMOVED lines=54> */
.L_x_12284:
        /* <DEDUP_REMOVED lines=22> */
.L_x_12288:
        /* <DEDUP_REMOVED lines=12> */
.L_x_12289:
        /* <DEDUP_REMOVED lines=54> */
.L_x_12287:
[----:B------:R-:W-:Y:S01]  /*128e0*/  ISETP.NE.AND P1, PT, R16, 0x1, PT ;  /* 0x000000011000780c */ /* 0x000fe20003f25270 */
[----:B------:R-:W-:Y:S01]  /*128f0*/  IMAD.MOV.U32 R17, RZ, RZ, 0x2 ;  /* 0x00000002ff117424 */ /* 0x000fe200078e00ff */
        /* <DEDUP_REMOVED lines=16> */
.L_x_12291:
        /* <DEDUP_REMOVED lines=12> */
.L_x_12292:
        /* <DEDUP_REMOVED lines=54> */
.L_x_12290:
[----:B------:R-:W-:Y:S01]  /*12e20*/  I2FP.F32.U32 R11, R11 ;  /* 0x0000000b000b7245 */ /* 0x000fe20000201000 */
[----:B------:R-:W-:Y:S01]  /*12e30*/  HADD2.F32 R16, -RZ, R49.H0_H0 ;  /* 0x20000031ff107230 */ /* 0x000fe20000004100 */
        /* <DEDUP_REMOVED lines=20> */
.L_x_12294:
        /* <DEDUP_REMOVED lines=12> */
.L_x_12295:
        /* <DEDUP_REMOVED lines=54> */
.L_x_12293:
[----:B------:R-:W-:Y:S01]  /*133a0*/  I2FP.F32.U32 R11, R11 ;  /* 0x0000000b000b7245 */ /* 0x000fe20000201000 */
[----:B------:R-:W-:Y:S01]  /*133b0*/  IMAD.MOV.U32 R17, RZ, RZ, 0x2 ;  /* 0x00000002ff117424 */ /* 0x000fe200078e00ff */
[----:B------:R-:W-:-:S03]  /*133c0*/  ISETP.NE.AND P2, PT, R16, 0x1, PT ;  /* 0x000000011000780c */ /* 0x000fc60003f45270 */
[----:B------:R-:W-:-:S05]  /*133d0*/  FFMA.FTZ R11, R11, R98, 1.1641532182693481445e-10 ;  /* 0x2f0000000b0b7423 */ /* 0x000fca0000010062 */
[----:B------:R-:W-:Y:S01]  /*133e0*/  FSETP.LE.FTZ.AND P1, PT, R11, UR4, PT ;  /* 0x000000040b007c0b */ /* 0x000fe2000bf33000 */
[----:B------:R-:W-:Y:S01]  /*133f0*/  HADD2.F32 R11, -RZ, R13.H1_H1 ;  /* 0x3000000dff0b7230 */ /* 0x000fe20000004100 */
[----:B------:R-:W-:-:S04]  /*13400*/  MOV R13, R0 ;  /* 0x00000000000d7202 */ /* 0x000fc80000000f00 */
        /* <DEDUP_REMOVED lines=10> */
.L_x_12297:
        /* <DEDUP_REMOVED lines=12> */
.L_x_12298:
        /* <DEDUP_REMOVED lines=54> */
.L_x_12296:
[----:B------:R-:W-:Y:S01]  /*138d0*/  I2FP.F32.U32 R13, R13 ;  /* 0x0000000d000d7245 */ /* 0x000fe20000201000 */
[----:B------:R-:W-:Y:S01]  /*138e0*/  HADD2.F32 R16, -RZ, R49.H1_H1 ;  /* 0x30000031ff107230 */ /* 0x000fe20000004100 */
[----:B------:R-:W-:Y:S01]  /*138f0*/  ISETP.NE.AND P3, PT, R17, 0x1, PT ;  /* 0x000000011100780c */ /* 0x000fe20003f65270 */
[----:B------:R-:W-:Y:S02]  /*13900*/  IMAD.MOV.U32 R18, RZ, RZ, 0x2 ;  /* 0x00000002ff127424 */ /* 0x000fe400078e00ff */
[----:B------:R-:W-:Y:S01]  /*13910*/  FFMA.FTZ R13, R13, R98, 1.1641532182693481445e-10 ;  /* 0x2f0000000d0d7423 */ /* 0x000fe20000010062 */
[----:B------:R-:W-:Y:S01]  /*13920*/  FMUL.FTZ R23, R16, UR5 ;  /* 0x0000000510177c20 */ /* 0x000fe20008410000 */
[----:B------:R-:W-:-:S03]  /*13930*/  FSEL R16, R11, RZ, P1 ;  /* 0x000000ff0b107208 */ /* 0x000fc60000800000 */
        /* <DEDUP_REMOVED lines=15> */
.L_x_12300:
        /* <DEDUP_REMOVED lines=12> */
.L_x_12301:
        /* <DEDUP_REMOVED lines=54> */
.L_x_12299:
[----:B------:R-:W-:Y:S01]  /*13e50*/  I2FP.F32.U32 R13, R13 ;  /* 0x0000000d000d7245 */ /* 0x000fe20000201000 */
[----:B------:R-:W-:Y:S01]  /*13e60*/  HFMA2 R19, -RZ, RZ, 0, 1.1920928955078125e-07 ;  /* 0x00000002ff137431 */ /* 0x000fe200000001ff */
[----:B------:R-:W-:Y:S01]  /*13e70*/  ISETP.NE.AND P3, PT, R18, 0x1, PT ;  /* 0x000000011200780c */ /* 0x000fe20003f65270 */
[----:B------:R-:W-:Y:S02]  /*13e80*/  IMAD.MOV.U32 R16, RZ, RZ, R0 ;  /* 0x000000ffff107224 */ /* 0x000fe400078e0000 */
[----:B------:R-:W-:-:S05]  /*13e90*/  FFMA.FTZ R13, R13, R98, 1.1641532182693481445e-10 ;  /* 0x2f0000000d0d7423 */ /* 0x000fca0000010062 */
[----:B------:R-:W-:Y:S01]  /*13ea0*/  FSETP.LE.FTZ.AND P2, PT, R13, UR4, PT ;  /* 0x000000040d007c0b */ /* 0x000fe2000bf53000 */
[----:B------:R-:W-:-:S05]  /*13eb0*/  HADD2.F32 R13, -RZ, R14.H0_H0 ;  /* 0x2000000eff0d7230 */ /* 0x000fca0000004100 */
        /* <DEDUP_REMOVED lines=10> */
.L_x_12303:
        /* <DEDUP_REMOVED lines=12> */
.L_x_12304:
        /* <DEDUP_REMOVED lines=54> */
.L_x_12302:
[----:B------:R-:W-:Y:S01]  /*14380*/  I2FP.F32.U32 R17, R16 ;  /* 0x0000001000117245 */ /* 0x000fe20000201000 */
[----:B------:R-:W-:Y:S01]  /*14390*/  HADD2.F32 R16, -RZ, R50.H0_H0 ;  /* 0x20000032ff107230 */ /* 0x000fe20000004100 */
        /* <DEDUP_REMOVED lines=20> */
.L_x_12306:
        /* <DEDUP_REMOVED lines=12> */
.L_x_12307:
        /* <DEDUP_REMOVED lines=54> */
.L_x_12305:
[----:B------:R-:W-:Y:S01]  /*14900*/  ISETP.NE.AND P4, PT, R18, 0x1, PT ;  /* 0x000000011200780c */ /* 0x000fe20003f85270 */
[----:B------:R-:W-:Y:S01]  /*14910*/  HADD2.F32 R14, -RZ, R14.H1_H1 ;  /* 0x3000000eff0e7230 */ /* 0x000fe20000004100 */
[----:B------:R-:W-:Y:S01]  /*14920*/  I2FP.F32.U32 R13, R13 ;  /* 0x0000000d000d7245 */ /* 0x000fe20000201000 */
[----:B------:R-:W-:Y:S02]  /*14930*/  IMAD.MOV.U32 R19, RZ, RZ, 0x2 ;  /* 0x00000002ff137424 */ /* 0x000fe400078e00ff */
[----:B------:R-:W-:Y:S02]  /*14940*/  IMAD.MOV.U32 R17, RZ, RZ, R0 ;  /* 0x000000ffff117224 */ /* 0x000fe400078e0000 */
        /* <DEDUP_REMOVED lines=12> */
.L_x_12309:
        /* <DEDUP_REMOVED lines=12> */
.L_x_12310:
        /* <DEDUP_REMOVED lines=54> */
.L_x_12308:
        /* <DEDUP_REMOVED lines=9> */
[----:B------:R-:W-:Y:S01]  /*14ec0*/  FSEL R14, R13, RZ, P3 ;  /* 0x000000ff0d0e7208 */ /* 0x000fe20001800000 */
[----:B------:R-:W-:-:S04]  /*14ed0*/  IMAD.MOV.U32 R13, RZ, RZ, R0 ;  /* 0x000000ffff0d7224 */ /* 0x000fc800078e0000 */
        /* <DEDUP_REMOVED lines=11> */
.L_x_12312:
        /* <DEDUP_REMOVED lines=12> */
.L_x_12313:
        /* <DEDUP_REMOVED lines=54> */
.L_x_12311:
[----:B------:R-:W-:Y:S01]  /*153b0*/  ISETP.NE.AND P5, PT, R90, 0x1, PT ;  /* 0x000000015a00780c */ /* 0x000fe20003fa5270 */
[----:B------:R-:W-:Y:S01]  /*153c0*/  HADD2.F32 R18, -RZ, R15.H0_H0 ;  /* 0x2000000fff127230 */ /* 0x000fe20000004100 */
[----:B------:R-:W-:Y:S01]  /*153d0*/  I2FP.F32.U32 R13, R13 ;  /* 0x0000000d000d7245 */ /* 0x000fe20000201000 */
[----:B------:R-:W-:Y:S01]  /*153e0*/  IMAD.MOV.U32 R91, RZ, RZ, 0x2 ;  /* 0x00000002ff5b7424 */ /* 0x000fe200078e00ff */
        /* <DEDUP_REMOVED lines=13> */
.L_x_12315:
        /* <DEDUP_REMOVED lines=12> */
.L_x_12316:
        /* <DEDUP_REMOVED lines=54> */
.L_x_12314:
        /* <DEDUP_REMOVED lines=22> */
.L_x_12318:
        /* <DEDUP_REMOVED lines=12> */
.L_x_12319:
        /* <DEDUP_REMOVED lines=53> */
[----:B------:R-:W-:-:S07]  /*15e50*/  IMAD.MOV.U32 R100, RZ, RZ, R104 ;  /* 0x000000ffff647224 */ /* 0x000fce00078e0068 */
.L_x_12317:
[----:B------:R-:W-:Y:S01]  /*15e60*/  ISETP.NE.AND P6, PT, R93, 0x1, PT ;  /* 0x000000015d00780c */ /* 0x000fe20003fc5270 */
[----:B------:R-:W-:Y:S01]  /*15e70*/  HADD2.F32 R15, -RZ, R15.H1_H1 ;  /* 0x3000000fff0f7230 */ /* 0x000fe20000004100 */
[----:B------:R-:W-:Y:S01]  /*15e80*/  I2FP.F32.U32 R13, R13 ;  /* 0x0000000d000d7245 */ /* 0x000fe20000201000 */
[----:B------:R-:W-:Y:S02]  /*15e90*/  HFMA2 R108, -RZ, RZ, 0, 1.1920928955078125e-07 ;  /* 0x00000002ff6c7431 */ /* 0x000fe400000001ff */
        /* <DEDUP_REMOVED lines=13> */
.L_x_12321:
        /* <DEDUP_REMOVED lines=14> */
.L_x_12322:
        /* <DEDUP_REMOVED lines=54> */
.L_x_12320:
        /* <DEDUP_REMOVED lines=11> */
.L_x_12274:
        /* <DEDUP_REMOVED lines=15> */
.L_x_12325:
        /* <DEDUP_REMOVED lines=12> */
.L_x_12326:
        /* <DEDUP_REMOVED lines=52> */
[----:B------:R-:W-:-:S07]  /*16950*/  HFMA2 R18, -RZ, RZ, 0, 0 ;  /* 0x00000000ff127431 */ /* 0x000fce00000001ff */
.L_x_12324:
        /* <DEDUP_REMOVED lines=17> */
.L_x_12328:
        /* <DEDUP_REMOVED lines=12> */
.L_x_12329:
        /* <DEDUP_REMOVED lines=50> */
[----:B------:R-:W-:Y:S02]  /*16e50*/  LOP3.LUT R4, R20, UR25, R93, 0x96, !PT ;  /* 0x0000001914047c12 */ /* 0x000fe4000f8e965d */
[----:B------:R-:W-:Y:S02]  /*16e60*/  MOV R0, R92 ;  /* 0x0000005c00007202 */ /* 0x000fe40000000f00 */
[----:B------:R-:W-:Y:S02]  /*16e70*/  LOP3.LUT R3, R18, UR27, R23, 0x96, !PT ;  /* 0x0000001b12037c12 */ /* 0x000fe4000f8e9617 */
[----:B------:R-:W-:-:S07]  /*16e80*/  MOV R100, R22 ;  /* 0x0000001600647202 */ /* 0x000fce0000000f00 */
.L_x_12327:
        /* <DEDUP_REMOVED lines=17> */
.L_x_12331:
        /* <DEDUP_REMOVED lines=12> */
.L_x_12332:
        /* <DEDUP_REMOVED lines=54> */
.L_x_12330:
        /* <DEDUP_REMOVED lines=17> */
.L_x_12334:
        /* <DEDUP_REMOVED lines=12> */
.L_x_12335:
        /* <DEDUP_REMOVED lines=54> */
.L_x_12333:
        /* <DEDUP_REMOVED lines=16> */
.L_x_12337:
        /* <DEDUP_REMOVED lines=12> */
.L_x_12338:
        /* <DEDUP_REMOVED lines=54> */
.L_x_12336:
[----:B------:R-:W-:Y:S01]  /*17e10*/  ISETP.NE.AND P3, PT, R20, 0x1, PT ;  /* 0x000000011400780c */ /* 0x000fe20003f65270 */
[----:B------:R-:W-:Y:S01]  /*17e20*/  IMAD.MOV.U32 R22, RZ, RZ, 0x2 ;  /* 0x00000002ff167424 */ /* 0x000fe200078e00ff */
[----:B------:R-:W-:Y:S02]  /*17e30*/  I2FP.F32.U32 R19, R19 ;  /* 0x0000001300137245 */ /* 0x000fe40000201000 */
[----:B------:R-:W-:-:S03]  /*17e40*/  MOV R21, R0 ;  /* 0x0000000000157202 */ /* 0x000fc60000000f00 */
        /* <DEDUP_REMOVED lines=12> */
.L_x_12340:
        /* <DEDUP_REMOVED lines=12> */
.L_x_12341:
        /* <DEDUP_REMOVED lines=54> */
.L_x_12339:
        /* <DEDUP_REMOVED lines=16> */
.L_x_12343:
        /* <DEDUP_REMOVED lines=12> */
.L_x_12344:
        /* <DEDUP_REMOVED lines=53> */
[----:B------:R-:W-:-:S07]  /*18840*/  HFMA2 R20, -RZ, RZ, 0, 0 ;  /* 0x00000000ff147431 */ /* 0x000fce00000001ff */
.L_x_12342:
        /* <DEDUP_REMOVED lines=16> */
.L_x_12346:
        /* <DEDUP_REMOVED lines=12> */
.L_x_12347:
        /* <DEDUP_REMOVED lines=53> */
[----:B------:R-:W-:-:S07]  /*18d60*/  MOV R100, R20 ;  /* 0x0000001400647202 */ /* 0x000fce0000000f00 */
.L_x_12345:
        /* <DEDUP_REMOVED lines=34> */
.L_x_12323:
[----:B------:R-:W-:Y:S01]  /*18f90*/  SEL R13, RZ, 0x1000000, !P5 ;  /* 0x01000000ff0d7807 */ /* 0x000fe20006800000 */
[C---:B------:R-:W-:Y:S01]  /*18fa0*/  IMAD.WIDE.U32 R104, R87.reuse, 0x20, R94 ;  /* 0x0000002057687825 */ /* 0x040fe200078e005e */
[----:B------:R-:W-:Y:S01]  /*18fb0*/  ISETP.NE.AND P5, PT, R12, RZ, PT ;  /* 0x000000ff0c00720c */ /* 0x000fe20003fa5270 */
        /* <DEDUP_REMOVED lines=8> */
[----:B------:R1:W-:Y:S01]  /*19040*/  STG.E.128 desc[UR8][R104.64+0x10], R16 ;  /* 0x0000101068007986 */ /* 0x0003e2000c101d08 */
[----:B------:R-:W-:-:S02]  /*19050*/  LOP3.LUT R93, R93, R13, R12, 0xfe, !PT ;  /* 0x0000000d5d5d7212 */ /* 0x000fc400078efe0c */
[----:B------:R-:W-:Y:S02]  /*19060*/  SEL R86, RZ, 0x1000000, !P1 ;  /* 0x01000000ff567807 */ /* 0x000fe40004800000 */
[----:B------:R-:W-:Y:S02]  /*19070*/  SEL R13, RZ, 0x10000, !P4 ;  /* 0x00010000ff0d7807 */ /* 0x000fe40006000000 */
[----:B------:R-:W-:Y:S02]  /*19080*/  SEL R12, RZ, 0x100, !P5 ;  /* 0x00000100ff0c7807 */ /* 0x000fe40006800000 */
[----:B------:R-:W-:Y:S02]  /*19090*/  SEL R92, RZ, 0x1, !P2 ;  /* 0x00000001ff5c7807 */ /* 0x000fe40005000000 */
[----:B------:R-:W-:Y:S01]  /*190a0*/  LOP3.LUT R12, R12, R86, R13, 0xfe, !PT ;  /* 0x000000560c0c7212 */ /* 0x000fe200078efe0d */
[----:B------:R-:W-:Y:S01]  /*190b0*/  IMAD.MOV.U32 R86, RZ, RZ, 0x10 ;  /* 0x00000010ff567424 */ /* 0x000fe200078e00ff */
        /* <DEDUP_REMOVED lines=9> */
[----:B--2---:R-:W-:Y:S01]  /*19150*/  @P3 IMAD.WIDE.U32 R12, R101, R86, UR28 ;  /* 0x0000001c650c3e25 */ /* 0x004fe2000f8e0056 */
[----:B-1----:R-:W-:Y:S06]  /*19160*/  BRA.U !UP0, `(.L_x_12348) ;  /* 0x0000000108507547 */ /* 0x002fec000b800000 */
        /* <DEDUP_REMOVED lines=20> */
.L_x_12348:
[----:B------:R1:W5:Y:S04]  /*192b0*/  @P1 LDG.E.128 R48, desc[UR8][R12.64] ;  /* 0x000000080c301981 */ /* 0x000368000c1e1d00 */
[----:B------:R1:W5:Y:S04]  /*192c0*/  @P0 LDG.E.128 R44, desc[UR8][R14.64] ;  /* 0x000000080e2c0981 */ /* 0x000368000c1e1d00 */
[----:B------:R1:W5:Y:S04]  /*192d0*/  @P0 LDG.E.128 R40, desc[UR8][R14.64+0x10] ;  /* 0x000010080e280981 */ /* 0x000368000c1e1d00 */
[----:B0-----:R1:W5:Y:S01]  /*192e0*/  LDG.E.128 R84, desc[UR8][R106.64] ;  /* 0x000000086a547981 */ /* 0x001362000c1e1d00 */
        /* <DEDUP_REMOVED lines=16> */
.L_x_12351:
        /* <DEDUP_REMOVED lines=12> */
.L_x_12352:
        /* <DEDUP_REMOVED lines=53> */
.L_x_12350:
        /* <DEDUP_REMOVED lines=18> */
.L_x_12354:
        /* <DEDUP_REMOVED lines=12> */
.L_x_12355:
[----:B-1----:R-:W-:Y:S01]  /*199e0*/  IMAD.WIDE.U32 R12, R6, -0x326172a9, RZ ;  /* 0xcd9e8d57060c7825 */ /* 0x002fe200078e00ff */
        /* <DEDUP_REMOVED lines=53> */
.L_x_12353:
[----:B------:R-:W-:Y:S01]  /*19d40*/  I2FP.F32.U32 R9, R9 ;  /* 0x0000000900097245 */ /* 0x000fe20000201000 */
[----:B------:R-:W-:Y:S01]  /*19d50*/  HADD2.F32 R10, -RZ, R48.H0_H0 ;  /* 0x20000030ff0a7230 */ /* 0x000fe20000004100 */
[----:B------:R-:W-:Y:S01]  /*19d60*/  ISETP.NE.AND P2, PT, R11, 0x1, PT ;  /* 0x000000010b00780c */ /* 0x000fe20003f45270 */
[----:B-1----:R-:W-:Y:S02]  /*19d70*/  IMAD.MOV.U32 R13, RZ, RZ, 0x2 ;  /* 0x00000002ff0d7424 */ /* 0x002fe400078e00ff */
        /* <DEDUP_REMOVED lines=18> */
.L_x_12357:
        /* <DEDUP_REMOVED lines=12> */
.L_x_12358:
        /* <DEDUP_REMOVED lines=52> */
[----:B------:R-:W-:Y:S02]  /*1a2a0*/  LOP3.LUT R3, R10, UR27, R89, 0x96, !PT ;  /* 0x0000001b0a037c12 */ /* 0x000fe4000f8e9659 */
[----:B------:R-:W-:-:S07]  /*1a2b0*/  MOV R92, R88 ;  /* 0x00000058005c7202 */ /* 0x000fce0000000f00 */
.L_x_12356:
        /* <DEDUP_REMOVED lines=18> */
.L_x_12360:
        /* <DEDUP_REMOVED lines=12> */
.L_x_12361:
        /* <DEDUP_REMOVED lines=54> */
.L_x_12359:
        /* <DEDUP_REMOVED lines=22> */
.L_x_12363:
        /* <DEDUP_REMOVED lines=12> */
.L_x_12364:
        /* <DEDUP_REMOVED lines=50> */
[----:B------:R-:W-:Y:S01]  /*1ad40*/  IMAD.MOV.U32 R15, RZ, RZ, RZ ;  /* 0x000000ffff0f7224 */ /* 0x000fe200078e00ff */
[----:B------:R-:W-:Y:S01]  /*1ad50*/  LOP3.LUT R3, R10, UR27, R89, 0x96, !PT ;  /* 0x0000001b0a037c12 */ /* 0x000fe2000f8e9659 */
[----:B------:R-:W-:Y:S01]  /*1ad60*/  IMAD.MOV.U32 R10, RZ, RZ, R92 ;  /* 0x000000ffff0a7224 */ /* 0x000fe200078e005c */
[----:B------:R-:W-:-:S07]  /*1ad70*/  MOV R92, R88 ;  /* 0x00000058005c7202 */ /* 0x000fce0000000f00 */
.L_x_12362:
        /* <DEDUP_REMOVED lines=18> */
.L_x_12366:
        /* <DEDUP_REMOVED lines=12> */
.L_x_12367:
        /* <DEDUP_REMOVED lines=54> */
.L_x_12365:
        /* <DEDUP_REMOVED lines=22> */
.L_x_12369:
        /* <DEDUP_REMOVED lines=12> */
.L_x_12370:
        /* <DEDUP_REMOVED lines=51> */
[----:B------:R-:W-:Y:S01]  /*1b810*/  MOV R92, R88 ;  /* 0x00000058005c7202 */ /* 0x000fe20000000f00 */
[----:B------:R-:W-:Y:S01]  /*1b820*/  IMAD.MOV.U32 R88, RZ, RZ, RZ ;  /* 0x000000ffff587224 */ /* 0x000fe200078e00ff */
[----:B------:R-:W-:-:S07]  /*1b830*/  LOP3.LUT R3, R90, UR27, R89, 0x96, !PT ;  /* 0x0000001b5a037c12 */ /* 0x000fce000f8e9659 */
.L_x_12368:
        /* <DEDUP_REMOVED lines=17> */
.L_x_12372:
        /* <DEDUP_REMOVED lines=12> */
.L_x_12373:
        /* <DEDUP_REMOVED lines=54> */
.L_x_12371:
        /* <DEDUP_REMOVED lines=22> */
.L_x_12375:
        /* <DEDUP_REMOVED lines=12> */
.L_x_12376:
        /* <DEDUP_REMOVED lines=54> */
.L_x_12374:
[----:B------:R-:W-:Y:S01]  /*1c2f0*/  ISETP.NE.AND P3, PT, R88, 0x1, PT ;  /* 0x000000015800780c */ /* 0x000fe20003f65270 */
[----:B------:R-:W-:Y:S01]  /*1c300*/  HADD2.F32 R84, -RZ, R86.H0_H0 ;  /* 0x20000056ff547230 */ /* 0x000fe20000004100 */
[----:B------:R-:W-:Y:S01]  /*1c310*/  I2FP.F32.U32 R85, R85 ;  /* 0x0000005500557245 */ /* 0x000fe20000201000 */
[----:B------:R-:W-:-:S03]  /*1c320*/  HFMA2 R89, -RZ, RZ, 0, 1.1920928955078125e-07 ;  /* 0x00000002ff597431 */ /* 0x000fc600000001ff */
[----:B------:R-:W-:Y:S01]  /*1c330*/  FMUL.FTZ R84, R84, UR5 ;  /* 0x0000000554547c20 */ /* 0x000fe20008410000 */
        /* <DEDUP_REMOVED lines=12> */
.L_x_12378:
        /* <DEDUP_REMOVED lines=12> */
.L_x_12379:
        /* <DEDUP_REMOVED lines=54> */
.L_x_12377:
        /* <DEDUP_REMOVED lines=22> */
.L_x_12381:
        /* <DEDUP_REMOVED lines=12> */
.L_x_12382:
        /* <DEDUP_REMOVED lines=52> */
[----:B------:R-:W-:Y:S01]  /*1cd80*/  IMAD.MOV.U32 R90, RZ, RZ, RZ ;  /* 0x000000ffff5a7224 */ /* 0x000fe200078e00ff */
[----:B------:R-:W-:-:S07]  /*1cd90*/  MOV R92, R104 ;  /* 0x00000068005c7202 */ /* 0x000fce0000000f00 */
.L_x_12380:
[----:B------:R-:W-:Y:S01]  /*1cda0*/  ISETP.NE.AND P4, PT, R90, 0x1, PT ;  /* 0x000000015a00780c */ /* 0x000fe20003f85270 */
[----:B------:R-:W-:Y:S01]  /*1cdb0*/  HADD2.F32 R86, -RZ, R86.H1_H1 ;  /* 0x30000056ff567230 */ /* 0x000fe20000004100 */
[----:B------:R-:W-:Y:S01]  /*1cdc0*/  I2FP.F32.U32 R85, R85 ;  /* 0x0000005500557245 */ /* 0x000fe20000201000 */
[----:B------:R-:W-:Y:S02]  /*1cdd0*/  HFMA2 R91, -RZ, RZ, 0, 1.1920928955078125e-07 ;  /* 0x00000002ff5b7431 */ /* 0x000fe400000001ff */
        /* <DEDUP_REMOVED lines=13> */
.L_x_12384:
        /* <DEDUP_REMOVED lines=12> */
.L_x_12385:
        /* <DEDUP_REMOVED lines=54> */
.L_x_12383:
        /* <DEDUP_REMOVED lines=22> */
.L_x_12387:
        /* <DEDUP_REMOVED lines=12> */
.L_x_12388:
        /* <DEDUP_REMOVED lines=54> */
.L_x_12386:
        /* <DEDUP_REMOVED lines=17> */
.L_x_12390:
        /* <DEDUP_REMOVED lines=12> */
.L_x_12391:
        /* <DEDUP_REMOVED lines=54> */
.L_x_12389:
        /* <DEDUP_REMOVED lines=22> */
.L_x_12393:
        /* <DEDUP_REMOVED lines=12> */
.L_x_12394:
        /* <DEDUP_REMOVED lines=54> */
.L_x_12392:
        /* <DEDUP_REMOVED lines=17> */
.L_x_12396:
        /* <DEDUP_REMOVED lines=14> */
.L_x_12397:
        /* <DEDUP_REMOVED lines=21> */
[----:B------:R-:W-:Y:S01]  /*1e640*/  IMAD.WIDE.U32 R110, R111, -0x2daee0ad, RZ ;  /* 0xd2511f536f6e7825 */ /* 0x000fe200078e00ff */
[----:B------:R-:W-:-:S03]  /*1e650*/  UIADD3 UR24, UPT, UPT, UR10, 0x78dde6e4, URZ ;  /* 0x78dde6e40a187890 */ /* 0x000fc6000fffe0ff */
        /* <DEDUP_REMOVED lines=31> */
.L_x_12395:
        /* <DEDUP_REMOVED lines=11> */
.L_x_12349:
        /* <DEDUP_REMOVED lines=15> */
.L_x_12400:
        /* <DEDUP_REMOVED lines=12> */
.L_x_12401:
        /* <DEDUP_REMOVED lines=51> */
[----:B------:R-:W-:Y:S01]  /*1ede0*/  HFMA2 R14, -RZ, RZ, 0, 0 ;  /* 0x00000000ff0e7431 */ /* 0x000fe200000001ff */
[----:B------:R-:W-:Y:S01]  /*1edf0*/  MOV R92, R12 ;  /* 0x0000000c005c7202 */ /* 0x000fe20000000f00 */
[----:B------:R-:W-:-:S07]  /*1ee00*/  IMAD.MOV.U32 R12, RZ, RZ, R100 ;  /* 0x000000ffff0c7224 */ /* 0x000fce00078e0064 */
.L_x_12399:
[----:B------:R-:W-:Y:S01]  /*1ee10*/  ISETP.NE.AND P1, PT, R14, 0x1, PT ;  /* 0x000000010e00780c */ /* 0x000fe20003f25270 */
[----:B------:R-:W-:Y:S01]  /*1ee20*/  IMAD.MOV.U32 R15, RZ, RZ, 0x2 ;  /* 0x00000002ff0f7424 */ /* 0x000fe200078e00ff */
[----:B------:R-:W-:Y:S01]  /*1ee30*/  I2FP.F32.U32 R13, R12 ;  /* 0x0000000c000d7245 */ /* 0x000fe20000201000 */
[----:B-----5:R-:W-:-:S04]  /*1ee40*/  HADD2.F32 R12, -RZ, R84.H0_H0 ;  /* 0x20000054ff0c7230 */ /* 0x020fc80000004100 */
        /* <DEDUP_REMOVED lines=13> */
.L_x_12403:
        /* <DEDUP_REMOVED lines=12> */
.L_x_12404:
        /* <DEDUP_REMOVED lines=54> */
.L_x_12402:
        /* <DEDUP_REMOVED lines=17> */
.L_x_12406:
        /* <DEDUP_REMOVED lines=12> */
.L_x_12407:
        /* <DEDUP_REMOVED lines=54> */
.L_x_12405:
        /* <DEDUP_REMOVED lines=17> */
.L_x_12409:
        /* <DEDUP_REMOVED lines=12> */
.L_x_12410:
        /* <DEDUP_REMOVED lines=54> */
.L_x_12408:
        /* <DEDUP_REMOVED lines=16> */
.L_x_12412:
        /* <DEDUP_REMOVED lines=12> */
.L_x_12413:
        /* <DEDUP_REMOVED lines=54> */
.L_x_12411:
[----:B------:R-:W-:Y:S01]  /*202c0*/  ISETP.NE.AND P3, PT, R14, 0x1, PT ;  /* 0x000000010e00780c */ /* 0x000fe20003f65270 */
[----:B------:R-:W-:Y:S01]  /*202d0*/  HADD2.F32 R109, -RZ, R86.H0_H0 ;  /* 0x20000056ff6d7230 */ /* 0x000fe20000004100 */
        /* <DEDUP_REMOVED lines=14> */
.L_x_12415:
        /* <DEDUP_REMOVED lines=12> */
.L_x_12416:
        /* <DEDUP_REMOVED lines=54> */
.L_x_12414:
        /* <DEDUP_REMOVED lines=16> */
.L_x_12418:
        /* <DEDUP_REMOVED lines=12> */
.L_x_12419:
        /* <DEDUP_REMOVED lines=54> */
.L_x_12417:
        /* <DEDUP_REMOVED lines=16> */
.L_x_12421:
        /* <DEDUP_REMOVED lines=12> */
.L_x_12422:
        /* <DEDUP_REMOVED lines=54> */
.L_x_12420:
[----:B------:R-:W-:Y:S01]  /*21220*/  P2R R104, PR, RZ, 0x1 ;  /* 0x00000001ff687803 */ /* 0x000fe20000000000 */
[----:B------:R-:W-:Y:S01]  /*21230*/  FMUL.FTZ R12, R12, UR5 ;  /* 0x000000050c0c7c20 */ /* 0x000fe20008410000 */
[----:B------:R-:W-:Y:S01]  /*21240*/  I2FP.F32.U32 R15, R84 ;  /* 0x00000054000f7245 */ /* 0x000fe20000201000 */
[----:B------:R-:W-:Y:S01]  /*21250*/  HADD2.F32 R87, -RZ, R87.H1_H1 ;  /* 0x30000057ff577230 */ /* 0x000fe20000004100 */
        /* <DEDUP_REMOVED lines=30> */
.L_x_12398:
[----:B------:R-:W-:Y:S01]  /*21440*/  ISETP.NE.AND P0, PT, R100, RZ, PT ;  /* 0x000000ff6400720c */ /* 0x000fe20003f05270 */
[----:B------:R-:W-:Y:S01]  /*21450*/  FADD.FTZ R100, RZ, R32 ;  /* 0x00000020ff647221 */ /* 0x000fe20000010000 */
[----:B------:R-:W-:Y:S01]  /*21460*/  ISETP.NE.AND P6, PT, R103, RZ, PT ;  /* 0x000000ff6700720c */ /* 0x000fe20003fc5270 */
[----:B------:R-:W-:Y:S01]  /*21470*/  IMAD.WIDE.U32 R94, R101, 0x20, R94 ;  /* 0x00000020655e7825 */ /* 0x000fe200078e005e */
[----:B------:R-:W-:-:S03]  /*21480*/  SEL R98, RZ, 0x1000000, !P5 ;  /* 0x01000000ff627807 */ /* 0x000fc60006800000 */
        /* <DEDUP_REMOVED lines=14> */
[----:B------:R-:W-:Y:S01]  /*21570*/  LOP3.LUT R109, R109, R98, R106, 0xfe, !PT ;  /* 0x000000626d6d7212 */ /* 0x000fe200078efe6a */
        /* <DEDUP_REMOVED lines=24> */
[----:B------:R-:W-:Y:S01]  /*21700*/  SEL R102, RZ, 0x1, !P2 ;  /* 0x00000001ff667807 */ /* 0x000fe20005000000 */
[----:B------:R-:W-:-:S03]  /*21710*/  FADD.FTZ R98, R103, R84 ;  /* 0x0000005467627221 */ /* 0x000fc60000010000 */
        /* <DEDUP_REMOVED lines=27> */
.L_x_12423:
        /* <DEDUP_REMOVED lines=96> */
.L_x_12425:
[----:B------:R-:W-:Y:S05]  /*21ed0*/  BSYNC.RECONVERGENT B0 ;  /* 0x0000000000007941 */ /* 0x000fea0003800200 */
.L_x_12424:
[----:B0-----:R-:W-:Y:S01]  /*21ee0*/  LOP3.LUT R95, R94, 0x1f, RZ, 0xc0, !PT ;  /* 0x0000001f5e5f7812 */ /* 0x001fe200078ec0ff */
[----:B------:R-:W-:Y:S01]  /*21ef0*/  BAR.SYNC.DEFER_BLOCKING 0x0 ;  /* 0x0000000000007b1d */ /* 0x000fe20000010000 */
[----:B------:R-:W-:Y:S01]  /*21f00*/  IMAD.MOV.U32 R98, RZ, RZ, RZ ;  /* 0x000000ffff627224 */ /* 0x000fe200078e00ff */
[----:B------:R-:W-:Y:S02]  /*21f10*/  CS2R R96, SRZ ;  /* 0x0000000000607805 */ /* 0x000fe4000001ff00 */
[----:B------:R-:W-:Y:S02]  /*21f20*/  ISETP.GT.U32.AND P0, PT, R95, 0x7, PT ;  /* 0x000000075f00780c */ /* 0x000fe40003f04070 */
[----:B------:R-:W-:Y:S11]  /*21f30*/  BSSY.RECONVERGENT B0, `(.L_x_12426) ;  /* 0x000000a000007945 */ /* 0x000ff60003800200 */
        /* <DEDUP_REMOVED lines=8> */
[----:B------:R0:W1:Y:S03]  /*21fc0*/  LDS.64 R96, [R95+UR6] ;  /* 0x000000065f607984 */ /* 0x0000660008000a00 */
.L_x_12427:
[----:B------:R-:W-:Y:S05]  /*21fd0*/  BSYNC.RECONVERGENT B0 ;  /* 0x0000000000007941 */ /* 0x000fea0003800200 */
.L_x_12426:
[----:B------:R-:W2:Y:S01]  /*21fe0*/  SHFL.DOWN PT, R103, R98, 0x4, 0x1f ;  /* 0x08801f0062677f89 */ /* 0x000ea200000e0000 */
[----:B------:R-:W-:Y:S01]  /*21ff0*/  ISETP.NE.AND P1, PT, RZ, UR20, PT ;  /* 0x00000014ff007c0c */ /* 0x000fe2000bf25270 */
[----:B------:R-:W-:Y:S01]  /*22000*/  HADD2.F32 R110, -RZ, R54.H0_H0 ;  /* 0x20000036ff6e7230 */ /* 0x000fe20000004100 */
[----:B------:R-:W-:Y:S01]  /*22010*/  ISETP.NE.AND P0, PT, R94, RZ, PT ;  /* 0x000000ff5e00720c */ /* 0x000fe20003f05270 */
[----:B-1----:R-:W1:Y:S01]  /*22020*/  SHFL.DOWN PT, R105, R96, 0x4, 0x1f ;  /* 0x08801f0060697f89 */ /* 0x002e6200000e0000 */
[----:B------:R-:W-:-:S03]  /*22030*/  UPLOP3.LUT UP1, UPT, UPT, UPT, UP1, 0x40, 0x4 ;  /* 0x000000000004789c */ /* 0x000fc60003f2e810 */
[----:B------:R-:W-:Y:S01]  /*22040*/  SHFL.DOWN PT, R100, R97, 0x4, 0x1f ;  /* 0x08801f0061647f89 */ /* 0x000fe200000e0000 */
[----:B--2---:R-:W-:Y:S02]  /*22050*/  IADD3 R102, PT, PT, R103, R98, RZ ;  /* 0x0000006267667210 */ /* 0x004fe40007ffe0ff */
[----:B------:R-:W-:Y:S02]  /*22060*/  I2FP.F32.S32 R106, R103 ;  /* 0x00000067006a7245 */ /* 0x000fe40000201400 */
[----:B0-----:R-:W-:Y:S01]  /*22070*/  I2FP.F32.S32 R95, R102 ;  /* 0x00000066005f7245 */ /* 0x001fe20000201400 */
[----:B------:R-:W0:Y:S01]  /*22080*/  SHFL.DOWN PT, R109, R102, 0x2, 0x1f ;  /* 0x08401f00666d7f89 */ /* 0x000e2200000e0000 */
[----:B------:R-:W-:Y:S01]  /*22090*/  I2FP.F32.U32 R103, R98 ;  /* 0x0000006200677245 */ /* 0x000fe20000201000 */
[----:B-1----:R-:W-:Y:S01]  /*220a0*/  FMUL.FTZ R108, R105, R106 ;  /* 0x0000006a696c7220 */ /* 0x002fe20000410000 */
[----:B------:R-:W1:Y:S03]  /*220b0*/  MUFU.RCP R104, R95 ;  /* 0x0000005f00687308 */ /* 0x000e660000001000 */
[----:B------:R-:W-:Y:S01]  /*220c0*/  FFMA.FTZ R107, R103, R96, R108 ;  /* 0x00000060676b7223 */ /* 0x000fe2000001006c */
[----:B------:R-:W-:-:S04]  /*220d0*/  FADD.FTZ R96, -R105, R96 ;  /* 0x0000006069607221 */ /* 0x000fc80000010100 */
[----:B------:R-:W-:Y:S01]  /*220e0*/  FMUL.FTZ R98, R96, R96 ;  /* 0x0000006060627220 */ /* 0x000fe20000410000 */
[----:B-1----:R-:W-:Y:S01]  /*220f0*/  FMUL.FTZ R108, R104, R107 ;  /* 0x0000006b686c7220 */ /* 0x002fe20000410000 */
[----:B0-----:R-:W-:Y:S02]  /*22100*/  IMAD.IADD R105, R102, 0x1, R109 ;  /* 0x0000000166697824 */ /* 0x001fe400078e026d */
[----:B------:R-:W-:Y:S02]  /*22110*/  FMUL.FTZ R102, R98, R103 ;  /* 0x0000006762667220 */ /* 0x000fe40000410000 */
[----:B------:R-:W0:Y:S01]  /*22120*/  SHFL.DOWN PT, R107, R108, 0x2, 0x1f ;  /* 0x08401f006c6b7f89 */ /* 0x000e2200000e0000 */
[----:B------:R-:W-:Y:S01]  /*22130*/  FADD.FTZ R103, R100, R97 ;  /* 0x0000006164677221 */ /* 0x000fe20000010000 */
[----:B------:R-:W-:Y:S01]  /*22140*/  I2FP.F32.S32 R109, R109 ;  /* 0x0000006d006d7245 */ /* 0x000fe20000201400 */
[----:B------:R-:W-:Y:S01]  /*22150*/  FMUL.FTZ R102, R102, R106 ;  /* 0x0000006a66667220 */ /* 0x000fe20000410000 */
[----:B------:R-:W-:Y:S01]  /*22160*/  I2FP.F32.S32 R96, R105 ;  /* 0x0000006900607245 */ /* 0x000fe20000201400 */
[----:B------:R-:W1:Y:S02]  /*22170*/  SHFL.DOWN PT, R106, R105, 0x1, 0x1f ;  /* 0x08201f00696a7f89 */ /* 0x000e6400000e0000 */
[----:B------:R-:W-:Y:S01]  /*22180*/  FFMA.FTZ R102, R104, R102, R103 ;  /* 0x0000006668667223 */ /* 0x000fe20000010067 */
[----:B------:R-:W2:Y:S04]  /*22190*/  MUFU.RCP R98, R96 ;  /* 0x0000006000627308 */ /* 0x000ea80000001000 */
[----:B------:R-:W3:Y:S01]  /*221a0*/  SHFL.DOWN PT, R97, R102, 0x2, 0x1f ;  /* 0x08401f0066617f89 */ /* 0x000ee200000e0000 */
[----:B0-----:R-:W-:Y:S01]  /*221b0*/  FMUL.FTZ R100, R107, R109 ;  /* 0x0000006d6b647220 */ /* 0x001fe20000410000 */
[----:B------:R-:W-:-:S03]  /*221c0*/  FADD.FTZ R107, R108, -R107 ;  /* 0x8000006b6c6b7221 */ /* 0x000fc60000010000 */
[----:B------:R-:W-:Y:S01]  /*221d0*/  FFMA.FTZ R103, R95, R108, R100 ;  /* 0x0000006c5f677223 */ /* 0x000fe20000010064 */
[----:B------:R-:W-:Y:S01]  /*221e0*/  FMUL.FTZ R100, R107, R107 ;  /* 0x0000006b6b647220 */ /* 0x000fe20000410000 */
[----:B-1----:R-:W-:Y:S01]  /*221f0*/  IADD3 R107, PT, PT, R105, R106, RZ ;  /* 0x0000006a696b7210 */ /* 0x002fe20007ffe0ff */
[----:B------:R-:W-:Y:S02]  /*22200*/  HADD2.F32 R108, -RZ, R79.H1_H1 ;  /* 0x3000004fff6c7230 */ /* 0x000fe40000004100 */
[----:B--2---:R-:W-:Y:S01]  /*22210*/  FMUL.FTZ R103, R98, R103 ;  /* 0x0000006762677220 */ /* 0x004fe20000410000 */
[----:B------:R-:W-:Y:S01]  /*22220*/  FMUL.FTZ R100, R95, R100 ;  /* 0x000000645f647220 */ /* 0x000fe20000410000 */
[----:B------:R-:W-:Y:S01]  /*22230*/  I2FP.F32.S32 R107, R107 ;  /* 0x0000006b006b7245 */ /* 0x000fe20000201400 */
[----:B---3--:R-:W-:Y:S02]  /*22240*/  FADD.FTZ R97, R102, R97 ;  /* 0x0000006166617221 */ /* 0x008fe40000010000 */
[----:B------:R-:W0:Y:S01]  /*22250*/  SHFL.DOWN PT, R104, R103, 0x1, 0x1f ;  /* 0x08201f0067687f89 */ /* 0x000e2200000e0000 */
[----:B------:R-:W-:Y:S01]  /*22260*/  FMUL.FTZ R100, R100, R109 ;  /* 0x0000006d64647220 */ /* 0x000fe20000410000 */
[----:B------:R-:W-:Y:S01]  /*22270*/  I2FP.F32.S32 R106, R106 ;  /* 0x0000006a006a7245 */ /* 0x000fe20000201400 */
[----:B------:R-:W1:Y:S01]  /*22280*/  MUFU.RCP R107, R107 ;  /* 0x0000006b006b7308 */ /* 0x000e620000001000 */
[----:B------:R-:W-:-:S02]  /*22290*/  HADD2.F32 R102, -RZ, R56.H1_H1 ;  /* 0x30000038ff667230 */ /* 0x000fc40000004100 */
[----:B------:R-:W-:-:S05]  /*222a0*/  FFMA.FTZ R97, R98, R100, R97 ;  /* 0x0000006462617223 */ /* 0x000fca0000010061 */
[----:B------:R-:W2:Y:S01]  /*222b0*/  SHFL.DOWN PT, R98, R97, 0x1, 0x1f ;  /* 0x08201f0061627f89 */ /* 0x000ea200000e0000 */
[----:B0-----:R-:W-:-:S04]  /*222c0*/  FMUL.FTZ R95, R104, R106 ;  /* 0x0000006a685f7220 */ /* 0x001fc80000410000 */
[C---:B------:R-:W-:Y:S01]  /*222d0*/  FFMA.FTZ R100, R96.reuse, R103, R95 ;  /* 0x0000006760647223 */ /* 0x040fe2000001005f */
[----:B------:R-:W-:Y:S01]  /*222e0*/  FADD.FTZ R103, R103, -R104 ;  /* 0x8000006867677221 */ /* 0x000fe20000010000 */
[----:B------:R-:W-:Y:S02]  /*222f0*/  HADD2.F32 R104, -RZ, R73.H0_H0 ;  /* 0x20000049ff687230 */ /* 0x000fe40000004100 */
[----:B-1----:R-:W-:Y:S01]  /*22300*/  FMUL.FTZ R95, R107, R100 ;  /* 0x000000646b5f7220 */ /* 0x002fe20000410000 */
[----:B------:R-:W-:Y:S01]  /*22310*/  FMUL.FTZ R103, R103, R103 ;  /* 0x0000006767677220 */ /* 0x000fe20000410000 */
[----:B--2---:R-:W-:Y:S01]  /*22320*/  FADD.FTZ R98, R97, R98 ;  /* 0x0000006261627221 */ /* 0x004fe20000010000 */
[----:B------:R-:W0:Y:S02]  /*22330*/  LDC R100, c[0x0][0x448] ;  /* 0x00011200ff647b82 */ /* 0x000e240000000800 */
[----:B------:R-:W-:Y:S01]  /*22340*/  FMUL.FTZ R103, R96, R103 ;  /* 0x0000006760677220 */ /* 0x000fe20000410000 */
[----:B------:R-:W1:Y:S03]  /*22350*/  SHFL.IDX PT, R95, R95, RZ, 0x1f ;  /* 0x00001fff5f5f7589 */ /* 0x000e6600000e0000 */
[----:B------:R-:W-:-:S04]  /*22360*/  FMUL.FTZ R103, R103, R106 ;  /* 0x0000006a67677220 */ /* 0x000fc80000410000 */
[----:B------:R-:W-:-:S05]  /*22370*/  FFMA.FTZ R98, R107, R103, R98 ;  /* 0x000000676b627223 */ /* 0x000fca0000010062 */
[----:B------:R2:W0:Y:S02]  /*22380*/  SHFL.IDX PT, R115, R98, RZ, 0x1f ;  /* 0x00001fff62737589 */ /* 0x00042400000e0000 */
[----:B--2---:R-:W-:Y:S01]  /*22390*/  HADD2.F32 R98, -RZ, R78.H1_H1 ;  /* 0x3000004eff627230 */ /* 0x004fe20000004100 */
[----:B-1----:R-:W-:-:S05]  /*223a0*/  FSEL R96, R95, RZ, !P1 ;  /* 0x000000ff5f607208 */ /* 0x002fca0004800000 */
[C---:B------:R-:W-:Y:S01]  /*223b0*/  FADD.FTZ R103, -R96.reuse, R34 ;  /* 0x0000002260677221 */ /* 0x040fe20000010100 */
[----:B------:R-:W-:Y:S01]  /*223c0*/  FMUL.FTZ R34, R95, R95 ;  /* 0x0000005f5f227220 */ /* 0x000fe20000410000 */
[C---:B------:R-:W-:Y:S01]  /*223d0*/  FADD.FTZ R111, -R96.reuse, R28 ;  /* 0x0000001c606f7221 */ /* 0x040fe20000010100 */
[C---:B------:R-:W-:Y:S01]  /*223e0*/  FADD.FTZ R97, -R96.reuse, R32 ;  /* 0x0000002060617221 */ /* 0x040fe20000010100 */
[C---:B------:R-:W-:Y:S01]  /*223f0*/  FADD.FTZ R105, -R96.reuse, R33 ;  /* 0x0000002160697221 */ /* 0x040fe20000010100 */
[----:B------:R-:W-:Y:S01]  /*22400*/  FADD.FTZ R123, -R96, R16 ;  /* 0x00000010607b7221 */ /* 0x000fe20000010100 */
[----:B------:R-:W-:Y:S01]  /*22410*/  FSEL R119, R34, RZ, P1 ;  /* 0x000000ff22777208 */ /* 0x000fe20000800000 */
[----:B0-----:R-:W-:Y:S01]  /*22420*/  FFMA.FTZ R28, R115, UR21, R100 ;  /* 0x00000015731c7c23 */ /* 0x001fe20008010064 */
[----:B------:R-:W0:Y:S01]  /*22430*/  @!P0 LDC.64 R32, c[0x0][0x3c0] ;  /* 0x0000f000ff208b82 */ /* 0x000e220000000a00 */
[----:B------:R-:W-:Y:S02]  /*22440*/  IMAD.U32 R16, RZ, RZ, UR18 ;  /* 0x00000012ff107e24 */ /* 0x000fe4000f8e00ff */
[----:B------:R-:W-:Y:S01]  /*22450*/  FADD.FTZ R125, -R96, R18 ;  /* 0x00000012607d7221 */ /* 0x000fe20000010100 */
[----:B------:R-:W-:Y:S01]  /*22460*/  FADD.FTZ R28, R28, R119 ;  /* 0x000000771c1c7221 */ /* 0x000fe20000010000 */
[C---:B------:R-:W-:Y:S01]  /*22470*/  FADD.FTZ R18, -R96.reuse, R19 ;  /* 0x0000001360127221 */ /* 0x040fe20000010100 */
[C---:B------:R-:W-:Y:S01]  /*22480*/  FADD.FTZ R119, -R96.reuse, R20 ;  /* 0x0000001460777221 */ /* 0x040fe20000010100 */
[C---:B------:R-:W-:Y:S01]  /*22490*/  FADD.FTZ R19, -R96.reuse, R14 ;  /* 0x0000000e60137221 */ /* 0x040fe20000010100 */
[C---:B------:R-:W-:Y:S01]  /*224a0*/  FADD.FTZ R115, -R96.reuse, R24 ;  /* 0x0000001860737221 */ /* 0x040fe20000010100 */
[C---:B------:R-:W-:Y:S01]  /*224b0*/  FADD.FTZ R117, -R96.reuse, R26 ;  /* 0x0000001a60757221 */ /* 0x040fe20000010100 */
[----:B------:R-:W1:Y:S01]  /*224c0*/  MUFU.RSQ R28, R28 ;  /* 0x0000001c001c7308 */ /* 0x000e620000001400 */
[----:B------:R-:W-:Y:S01]  /*224d0*/  FADD.FTZ R121, -R96, R21 ;  /* 0x0000001560797221 */ /* 0x000fe20000010100 */
[----:B------:R-:W-:-:S02]  /*224e0*/  HADD2.F32 R20, -RZ, R64.H0_H0 ;  /* 0x20000040ff147230 */ /* 0x000fc40000004100 */
[C---:B------:R-:W-:Y:S01]  /*224f0*/  FADD.FTZ R14, -R96.reuse, R85 ;  /* 0x00000055600e7221 */ /* 0x040fe20000010100 */
[C---:B------:R-:W-:Y:S01]  /*22500*/  FADD.FTZ R21, -R96.reuse, R22 ;  /* 0x0000001660157221 */ /* 0x040fe20000010100 */
[----:B------:R-:W-:Y:S02]  /*22510*/  HADD2.F32 R24, -RZ, R80.H1_H1 ;  /* 0x30000050ff187230 */ /* 0x000fe40000004100 */
[C---:B------:R-:W-:Y:S01]  /*22520*/  FADD.FTZ R35, -R96.reuse, R35 ;  /* 0x0000002360237221 */ /* 0x040fe20000010100 */
[----:B------:R-:W-:Y:S02]  /*22530*/  HADD2.F32 R26, -RZ, R64.H1_H1 ;  /* 0x30000040ff1a7230 */ /* 0x000fe40000004100 */
[C---:B------:R-:W-:Y:S01]  /*22540*/  FADD.FTZ R107, -R96.reuse, R36 ;  /* 0x00000024606b7221 */ /* 0x040fe20000010100 */
[C---:B------:R-:W-:Y:S01]  /*22550*/  FADD.FTZ R113, -R96.reuse, R29 ;  /* 0x0000001d60717221 */ /* 0x040fe20000010100 */
[C---:B------:R-:W-:Y:S01]  /*22560*/  FADD.FTZ R37, -R96.reuse, R37 ;  /* 0x0000002560257221 */ /* 0x040fe20000010100 */
[----:B------:R-:W-:Y:S01]  /*22570*/  FADD.FTZ R29, -R96, R30 ;  /* 0x0000001e601d7221 */ /* 0x000fe20000010100 */
[----:B------:R-:W-:-:S02]  /*22580*/  HADD2.F32 R30, -RZ, R66.H0_H0 ;  /* 0x20000042ff1e7230 */ /* 0x000fc40000004100 */
[C---:B------:R-:W-:Y:S01]  /*22590*/  FADD.FTZ R39, -R96.reuse, R39 ;  /* 0x0000002760277221 */ /* 0x040fe20000010100 */
[----:B------:R-:W-:Y:S02]  /*225a0*/  HADD2.F32 R34, -RZ, R82.H1_H1 ;  /* 0x30000052ff227230 */ /* 0x000fe40000004100 */
[----:B------:R-:W-:Y:S01]  /*225b0*/  FADD.FTZ R31, -R96, R31 ;  /* 0x0000001f601f7221 */ /* 0x000fe20000010100 */
[----:B0-----:R-:W-:-:S04]  /*225c0*/  @!P0 IMAD.WIDE R32, R16, 0x4, R32 ;  /* 0x0000000410208825 */ /* 0x001fc800078e0220 */
[----:B------:R-:W-:Y:S01]  /*225d0*/  FADD.FTZ R109, -R96, R38 ;  /* 0x00000026606d7221 */ /* 0x000fe20000010100 */
[C---:B-1----:R-:W-:Y:S01]  /*225e0*/  FMUL.FTZ R85, R28.reuse, R97 ;  /* 0x000000611c557220 */ /* 0x042fe20000410000 */
[----:B------:R-:W-:Y:S01]  /*225f0*/  FMUL.FTZ R22, R28, R105 ;  /* 0x000000691c167220 */ /* 0x000fe20000410000 */
[----:B------:R-:W-:Y:S02]  /*22600*/  HADD2.F32 R16, -RZ, R80.H0_H0 ;  /* 0x20000050ff107230 */ /* 0x000fe40000004100 */
[----:B------:R-:W-:Y:S01]  /*22610*/  FADD.FTZ R105, -R96, R87 ;  /* 0x0000005760697221 */ /* 0x000fe20000010100 */
[C---:B------:R-:W-:Y:S01]  /*22620*/  FMUL.FTZ R35, R28.reuse, R35 ;  /* 0x000000231c237220 */ /* 0x040fe20000410000 */
[--C-:B------:R-:W-:Y:S02]  /*22630*/  HADD2.F32 R87, -RZ, R81.reuse.H0_H0 ;  /* 0x20000051ff577230 */ /* 0x100fe40000004100 */
[----:B------:R-:W-:Y:S01]  /*22640*/  FMUL.FTZ R107, R28, R107 ;  /* 0x0000006b1c6b7220 */ /* 0x000fe20000410000 */
[----:B------:R-:W-:Y:S01]  /*22650*/  FFMA.FTZ R85, R85, R16, R20 ;  /* 0x0000001055557223 */ /* 0x000fe20000010014 */
[----:B------:R-:W-:Y:S01]  /*22660*/  FFMA.FTZ R16, R22, R24, R26 ;  /* 0x0000001816107223 */ /* 0x000fe2000001001a */
[----:B------:R-:W-:-:S02]  /*22670*/  HADD2.F32 R20, -RZ, R81.H1_H1 ;  /* 0x30000051ff147230 */ /* 0x000fc40000004100 */
[C---:B------:R-:W-:Y:S01]  /*22680*/  FMUL.FTZ R22, R28.reuse, R103 ;  /* 0x000000671c167220 */ /* 0x040fe20000410000 */
[--C-:B------:R-:W-:Y:S01]  /*22690*/  HADD2.F32 R24, -RZ, R65.reuse.H1_H1 ;  /* 0x30000041ff187230 */ /* 0x100fe20000004100 */
[----:B------:R0:W-:Y:S01]  /*226a0*/  @!P0 STG.E desc[UR8][R32.64], R95 ;  /* 0x0000005f20008986 */ /* 0x0001e2000c101908 */
[----:B------:R-:W-:Y:S02]  /*226b0*/  HADD2.F32 R26, -RZ, R82.H0_H0 ;  /* 0x20000052ff1a7230 */ /* 0x000fe40000004100 */
[C---:B------:R-:W-:Y:S01]  /*226c0*/  FMUL.FTZ R37, R28.reuse, R37 ;  /* 0x000000251c257220 */ /* 0x040fe20000410000 */
[----:B------:R-:W-:Y:S02]  /*226d0*/  HADD2.F32 R97, -RZ, R65.H0_H0 ;  /* 0x20000041ff617230 */ /* 0x000fe40000004100 */
[C---:B------:R-:W-:Y:S01]  /*226e0*/  FMUL.FTZ R39, R28.reuse, R39 ;  /* 0x000000271c277220 */ /* 0x040fe20000410000 */
[----:B------:R-:W-:Y:S02]  /*226f0*/  HADD2.F32 R36, -RZ, R66.H1_H1 ;  /* 0x30000042ff247230 */ /* 0x000fe40000004100 */
[----:B------:R-:W-:Y:S01]  /*22700*/  FMUL.FTZ R113, R28, R113 ;  /* 0x000000711c717220 */ /* 0x000fe20000410000 */
[----:B------:R-:W-:Y:S01]  /*22710*/  FADD.FTZ R25, -R96, R25 ;  /* 0x0000001960197221 */ /* 0x000fe20000010100 */
[----:B------:R-:W-:Y:S01]  /*22720*/  FFMA.FTZ R22, R22, R87, R97 ;  /* 0x0000005716167223 */ /* 0x000fe20000010061 */
[----:B------:R-:W-:Y:S01]  /*22730*/  FMUL.FTZ R87, R28, R111 ;  /* 0x0000006f1c577220 */ /* 0x000fe20000410000 */
[----:B------:R-:W-:Y:S01]  /*22740*/  FFMA.FTZ R97, R37, R34, R36 ;  /* 0x0000002225617223 */ /* 0x000fe20000010024 */
[----:B------:R-:W-:-:S02]  /*22750*/  HADD2.F32 R34, -RZ, R76.H1_H1 ;  /* 0x3000004cff227230 */ /* 0x000fc40000004100 */
[----:B0-----:R-:W-:Y:S01]  /*22760*/  FFMA.FTZ R95, R35, R20, R24 ;  /* 0x00000014235f7223 */ /* 0x001fe20000010018 */
[----:B------:R-:W-:Y:S01]  /*22770*/  FFMA.FTZ R24, R107, R26, R30 ;  /* 0x0000001a6b187223 */ /* 0x000fe2000001001e */
[----:B------:R-:W-:Y:S02]  /*22780*/  HADD2.F32 R20, -RZ, R83.H1_H1 ;  /* 0x30000053ff147230 */ /* 0x000fe40000004100 */
[C---:B------:R-:W-:Y:S01]  /*22790*/  FADD.FTZ R27, -R96.reuse, R27 ;  /* 0x0000001b601b7221 */ /* 0x040fe20000010100 */
[----:B------:R-:W-:Y:S02]  /*227a0*/  HADD2.F32 R26, -RZ, R67.H1_H1 ;  /* 0x30000043ff1a7230 */ /* 0x000fe40000004100 */
[C---:B------:R-:W-:Y:S01]  /*227b0*/  FADD.FTZ R23, -R96.reuse, R23 ;  /* 0x0000001760177221 */ /* 0x040fe20000010100 */
[----:B------:R-:W-:Y:S02]  /*227c0*/  HADD2.F32 R30, -RZ, R76.H0_H0 ;  /* 0x2000004cff1e7230 */ /* 0x000fe40000004100 */
[----:B------:R-:W-:Y:S01]  /*227d0*/  FADD.FTZ R17, -R96, R17 ;  /* 0x0000001160117221 */ /* 0x000fe20000010100 */
[----:B------:R-:W-:-:S02]  /*227e0*/  HADD2.F32 R32, -RZ, R60.H0_H0 ;  /* 0x2000003cff207230 */ /* 0x000fc40000004100 */
[C---:B------:R-:W-:Y:S01]  /*227f0*/  FADD.FTZ R12, -R96.reuse, R12 ;  /* 0x0000000c600c7221 */ /* 0x040fe20000010100 */
[----:B------:R-:W-:Y:S02]  /*22800*/  HADD2.F32 R36, -RZ, R60.H1_H1 ;  /* 0x3000003cff247230 */ /* 0x000fe40000004100 */
[C---:B------:R-:W-:Y:S01]  /*22810*/  FADD.FTZ R13, -R96.reuse, R13 ;  /* 0x0000000d600d7221 */ /* 0x040fe20000010100 */
[C---:B------:R-:W-:Y:S01]  /*22820*/  FADD.FTZ R15, -R96.reuse, R15 ;  /* 0x0000000f600f7221 */ /* 0x040fe20000010100 */
[C---:B------:R-:W-:Y:S01]  /*22830*/  FADD.FTZ R84, -R96.reuse, R84 ;  /* 0x0000005460547221 */ /* 0x040fe20000010100 */
[----:B------:R-:W-:Y:S01]  /*22840*/  FADD.FTZ R86, -R96, R86 ;  /* 0x0000005660567221 */ /* 0x000fe20000010100 */
[----:B------:R-:W-:Y:S01]  /*22850*/  FFMA.FTZ R107, R39, R20, R26 ;  /* 0x00000014276b7223 */ /* 0x000fe2000001001a */
[----:B------:R-:W-:Y:S01]  /*22860*/  FFMA.FTZ R87, R87, R30, R32 ;  /* 0x0000001e57577223 */ /* 0x000fe20000010020 */
[----:B------:R-:W-:Y:S02]  /*22870*/  HADD2.F32 R96, -RZ, R77.H0_H0 ;  /* 0x2000004dff607230 */ /* 0x000fe40000004100 */
[----:B------:R-:W-:Y:S01]  /*22880*/  FFMA.FTZ R20, R113, R34, R36 ;  /* 0x0000002271147223 */ /* 0x000fe20000010024 */
[----:B------:R-:W-:-:S02]  /*22890*/  HADD2.F32 R26, -RZ, R61.H0_H0 ;  /* 0x2000003dff1a7230 */ /* 0x000fc40000004100 */
[C---:B------:R-:W-:Y:S01]  /*228a0*/  FMUL.FTZ R29, R28.reuse, R29 ;  /* 0x0000001d1c1d7220 */ /* 0x040fe20000410000 */
[----:B------:R-:W-:Y:S02]  /*228b0*/  HADD2.F32 R30, -RZ, R77.H1_H1 ;  /* 0x3000004dff1e7230 */ /* 0x000fe40000004100 */
[C---:B------:R-:W-:Y:S01]  /*228c0*/  FMUL.FTZ R31, R28.reuse, R31 ;  /* 0x0000001f1c1f7220 */ /* 0x040fe20000410000 */
[----:B------:R-:W-:Y:S02]  /*228d0*/  HADD2.F32 R32, -RZ, R61.H1_H1 ;  /* 0x3000003dff207230 */ /* 0x000fe40000004100 */
[C---:B------:R-:W-:Y:S01]  /*228e0*/  FMUL.FTZ R103, R28.reuse, R115 ;  /* 0x000000731c677220 */ /* 0x040fe20000410000 */
[----:B------:R-:W-:Y:S02]  /*228f0*/  HADD2.F32 R34, -RZ, R78.H0_H0 ;  /* 0x2000004eff227230 */ /* 0x000fe40000004100 */
[----:B------:R-:W-:Y:S01]  /*22900*/  FMUL.FTZ R25, R28, R25 ;  /* 0x000000191c197220 */ /* 0x000fe20000410000 */
[----:B------:R-:W-:-:S02]  /*22910*/  HADD2.F32 R36, -RZ, R62.H0_H0 ;  /* 0x2000003eff247230 */ /* 0x000fc40000004100 */
[----:B------:R-:W-:Y:S01]  /*22920*/  FFMA.FTZ R96, R29, R96, R26 ;  /* 0x000000601d607223 */ /* 0x000fe2000001001a */
[----:B------:R-:W-:Y:S02]  /*22930*/  HADD2.F32 R38, -RZ, R62.H1_H1 ;  /* 0x3000003eff267230 */ /* 0x000fe40000004100 */
[----:B------:R-:W-:Y:S01]  /*22940*/  FFMA.FTZ R29, R31, R30, R32 ;  /* 0x0000001e1f1d7223 */ /* 0x000fe20000010020 */
[----:B------:R-:W-:Y:S02]  /*22950*/  HADD2.F32 R26, -RZ, R79.H0_H0 ;  /* 0x2000004fff1a7230 */ /* 0x000fe40000004100 */
[----:B------:R-:W-:Y:S01]  /*22960*/  FFMA.FTZ R103, R103, R34, R36 ;  /* 0x0000002267677223 */ /* 0x000fe20000010024 */
[--C-:B------:R-:W-:Y:S02]  /*22970*/  HADD2.F32 R30, -RZ, R63.reuse.H0_H0 ;  /* 0x2000003fff1e7230 */ /* 0x100fe40000004100 */
[----:B------:R-:W-:Y:S01]  /*22980*/  FFMA.FTZ R98, R25, R98, R38 ;  /* 0x0000006219627223 */ /* 0x000fe20000010026 */
[----:B------:R-:W-:-:S02]  /*22990*/  HADD2.F32 R32, -RZ, R63.H1_H1 ;  /* 0x3000003fff207230 */ /* 0x000fc40000004100 */
[C---:B------:R-:W-:Y:S01]  /*229a0*/  FMUL.FTZ R111, R28.reuse, R117 ;  /* 0x000000751c6f7220 */ /* 0x040fe20000410000 */
[----:B------:R-:W-:Y:S02]  /*229b0*/  HADD2.F32 R34, -RZ, R72.H0_H0 ;  /* 0x20000048ff227230 */ /* 0x000fe40000004100 */
[C---:B------:R-:W-:Y:S01]  /*229c0*/  FMUL.FTZ R27, R28.reuse, R27 ;  /* 0x0000001b1c1b7220 */ /* 0x040fe20000410000 */
[----:B------:R-:W-:Y:S02]  /*229d0*/  HADD2.F32 R36, -RZ, R56.H0_H0 ;  /* 0x20000038ff247230 */ /* 0x000fe40000004100 */
[C---:B------:R-:W-:Y:S01]  /*229e0*/  FMUL.FTZ R119, R28.reuse, R119 ;  /* 0x000000771c777220 */ /* 0x040fe20000410000 */
[----:B------:R-:W-:Y:S02]  /*229f0*/  HADD2.F32 R38, -RZ, R72.H1_H1 ;  /* 0x30000048ff267230 */ /* 0x000fe40000004100 */
[----:B------:R-:W-:Y:S01]  /*22a00*/  FMUL.FTZ R25, R28, R121 ;  /* 0x000000791c197220 */ /* 0x000fe20000410000 */
[----:B------:R-:W-:Y:S01]  /*22a10*/  FFMA.FTZ R111, R111, R26, R30 ;  /* 0x0000001a6f6f7223 */ /* 0x000fe2000001001e */
[----:B------:R-:W-:Y:S01]  /*22a20*/  FFMA.FTZ R108, R27, R108, R32 ;  /* 0x0000006c1b6c7223 */ /* 0x000fe20000010020 */
[----:B------:R-:W-:Y:S01]  /*22a30*/  FFMA.FTZ R26, R119, R34, R36 ;  /* 0x00000022771a7223 */ /* 0x000fe20000010024 */
[----:B------:R-:W-:Y:S01]  /*22a40*/  FFMA.FTZ R25, R25, R38, R102 ;  /* 0x0000002619197223 */ /* 0x000fe20000010066 */
[----:B------:R-:W-:-:S02]  /*22a50*/  HADD2.F32 R30, -RZ, R57.H0_H0 ;  /* 0x20000039ff1e7230 */ /* 0x000fc40000004100 */
[C---:B------:R-:W-:Y:S01]  /*22a60*/  FMUL.FTZ R21, R28.reuse, R21 ;  /* 0x000000151c157220 */ /* 0x040fe20000410000 */
[----:B------:R-:W-:Y:S02]  /*22a70*/  HADD2.F32 R27, -RZ, R74.H0_H0 ;  /* 0x2000004aff1b7230 */ /* 0x000fe40000004100 */
[C---:B------:R-:W-:Y:S01]  /*22a80*/  FMUL.FTZ R106, R28.reuse, R123 ;  /* 0x0000007b1c6a7220 */ /* 0x040fe20000410000 */
[----:B------:R-:W-:Y:S02]  /*22a90*/  HADD2.F32 R31, -RZ, R58.H0_H0 ;  /* 0x2000003aff1f7230 */ /* 0x000fe40000004100 */
[C---:B------:R-:W-:Y:S01]  /*22aa0*/  FMUL.FTZ R100, R28.reuse, R109 ;  /* 0x0000006d1c647220 */ /* 0x040fe20000410000 */
[----:B------:R-:W-:Y:S02]  /*22ab0*/  HADD2.F32 R33, -RZ, R83.H0_H0 ;  /* 0x20000053ff217230 */ /* 0x000fe40000004100 */
[----:B------:R-:W-:Y:S01]  /*22ac0*/  FMUL.FTZ R23, R28, R23 ;  /* 0x000000171c177220 */ /* 0x000fe20000410000 */
[----:B------:R-:W-:-:S02]  /*22ad0*/  HADD2.F32 R35, -RZ, R67.H0_H0 ;  /* 0x20000043ff237230 */ /* 0x000fc40000004100 */
[----:B------:R-:W-:Y:S01]  /*22ae0*/  FMUL.FTZ R17, R28, R17 ;  /* 0x000000111c117220 */ /* 0x000fe20000410000 */
[----:B------:R-:W-:Y:S02]  /*22af0*/  HADD2.F32 R32, -RZ, R73.H1_H1 ;  /* 0x30000049ff207230 */ /* 0x000fe40000004100 */
[----:B------:R-:W-:Y:S01]  /*22b00*/  FFMA.FTZ R104, R21, R104, R30 ;  /* 0x0000006815687223 */ /* 0x000fe2000001001e */
        /* <DEDUP_REMOVED lines=15> */
[----:B------:R-:W-:Y:S01]  /*22c00*/  FMUL.FTZ R18, R28, R18 ;  /* 0x000000121c127220 */ /* 0x000fe20000410000 */
[----:B------:R-:W-:Y:S02]  /*22c10*/  HADD2.F32 R33, -RZ, R52.H0_H0 ;  /* 0x20000034ff217230 */ /* 0x000fe40000004100 */
[----:B------:R-:W-:Y:S01]  /*22c20*/  FFMA.FTZ R23, R23, R30, R32 ;  /* 0x0000001e17177223 */ /* 0x000fe20000010020 */
[----:B------:R-:W-:Y:S02]  /*22c30*/  HADD2.F32 R102, -RZ, R68.H1_H1 ;  /* 0x30000044ff667230 */ /* 0x000fe40000004100 */
[----:B------:R-:W-:Y:S01]  /*22c40*/  FFMA.FTZ R112, R18, R17, R31 ;  /* 0x0000001112707223 */ /* 0x000fe2000001001f */
[----:B------:R-:W-:-:S02]  /*22c50*/  HADD2.F32 R34, -RZ, R52.H1_H1 ;  /* 0x30000034ff227230 */ /* 0x000fc40000004100 */
[----:B------:R-:W-:Y:S01]  /*22c60*/  FFMA.FTZ R109, R12, R109, R33 ;  /* 0x0000006d0c6d7223 */ /* 0x000fe20000010021 */
[----:B------:R-:W0:Y:S01]  /*22c70*/  @!P0 LDC.64 R30, c[0x0][0x3c8] ;  /* 0x0000f200ff1e8b82 */ /* 0x000e220000000a00 */
[----:B------:R-:W-:Y:S02]  /*22c80*/  HADD2.F32 R38, -RZ, R70.H0_H0 ;  /* 0x20000046ff267230 */ /* 0x000fe40000004100 */
[C---:B------:R-:W-:Y:S01]  /*22c90*/  FMUL.FTZ R115, R28.reuse, R84 ;  /* 0x000000541c737220 */ /* 0x040fe20000410000 */
[----:B------:R-:W-:Y:S01]  /*22ca0*/  FFMA.FTZ R102, R13, R102, R34 ;  /* 0x000000660d667223 */ /* 0x000fe20000010022 */
[----:B------:R-:W-:Y:S02]  /*22cb0*/  HADD2.F32 R18, -RZ, R69.H0_H0 ;  /* 0x20000045ff127230 */ /* 0x000fe40000004100 */
[C---:B------:R-:W-:Y:S01]  /*22cc0*/  FMUL.FTZ R19, R28.reuse, R19 ;  /* 0x000000131c137220 */ /* 0x040fe20000410000 */
[----:B------:R-:W-:Y:S02]  /*22cd0*/  HADD2.F32 R32, -RZ, R53.H0_H0 ;  /* 0x20000035ff207230 */ /* 0x000fe40000004100 */
[----:B------:R-:W-:Y:S01]  /*22ce0*/  FMUL.FTZ R15, R28, R15 ;  /* 0x0000000f1c0f7220 */ /* 0x000fe20000410000 */
[----:B------:R-:W1:Y:S01]  /*22cf0*/  LDC.64 R12, c[0x0][0x428] ;  /* 0x00010a00ff0c7b82 */ /* 0x000e620000000a00 */
[----:B------:R-:W-:-:S02]  /*22d00*/  HADD2.F32 R34, -RZ, R69.H1_H1 ;  /* 0x30000045ff227230 */ /* 0x000fc40000004100 */
[----:B------:R-:W-:Y:S01]  /*22d10*/  FMUL.FTZ R14, R28, R14 ;  /* 0x0000000e1c0e7220 */ /* 0x000fe20000410000 */
[----:B------:R-:W-:Y:S02]  /*22d20*/  HADD2.F32 R36, -RZ, R53.H1_H1 ;  /* 0x30000035ff247230 */ /* 0x000fe40000004100 */
[----:B------:R-:W-:Y:S01]  /*22d30*/  FFMA.FTZ R115, R115, R38, R110 ;  /* 0x0000002673737223 */ /* 0x000fe2000001006e */
[----:B------:R-:W-:Y:S02]  /*22d40*/  HADD2.F32 R17, -RZ, R70.H1_H1 ;  /* 0x30000046ff117230 */ /* 0x000fe40000004100 */
[----:B------:R-:W-:Y:S01]  /*22d50*/  FFMA.FTZ R113, R19, R18, R32 ;  /* 0x0000001213717223 */ /* 0x000fe20000010020 */
[----:B------:R-:W-:Y:S02]  /*22d60*/  HADD2.F32 R33, -RZ, R54.H1_H1 ;  /* 0x30000036ff217230 */ /* 0x000fe40000004100 */
[----:B------:R-:W-:Y:S01]  /*22d70*/  FFMA.FTZ R84, R15, R34, R36 ;  /* 0x000000220f547223 */ /* 0x000fe20000010024 */
[----:B------:R-:W-:Y:S01]  /*22d80*/  HADD2.F32 R15, -RZ, R71.H0_H0 ;  /* 0x20000047ff0f7230 */ /* 0x000fe20000004100 */
[----:B------:R-:W-:Y:S01]  /*22d90*/  MOV R19, UR18 ;  /* 0x0000001200137c02 */ /* 0x000fe20008000f00 */
[----:B------:R-:W-:-:S02]  /*22da0*/  HADD2.F32 R18, -RZ, R55.H1_H1 ;  /* 0x30000037ff127230 */ /* 0x000fc40000004100 */
[----:B------:R-:W-:Y:S01]  /*22db0*/  FFMA.FTZ R110, R14, R17, R33 ;  /* 0x000000110e6e7223 */ /* 0x000fe20000010021 */
[----:B------:R-:W-:Y:S02]  /*22dc0*/  HADD2.F32 R17, -RZ, R55.H0_H0 ;  /* 0x20000037ff117230 */ /* 0x000fe40000004100 */
[C---:B------:R-:W-:Y:S01]  /*22dd0*/  FMUL.FTZ R86, R28.reuse, R86 ;  /* 0x000000561c567220 */ /* 0x040fe20000410000 */
[----:B------:R-:W-:Y:S02]  /*22de0*/  HADD2.F32 R14, -RZ, R71.H1_H1 ;  /* 0x30000047ff0e7230 */ /* 0x000fe40000004100 */
[----:B------:R-:W-:Y:S01]  /*22df0*/  FMUL.FTZ R105, R28, R105 ;  /* 0x000000691c697220 */ /* 0x000fe20000410000 */
[C---:B------:R-:W-:Y:S01]  /*22e00*/  IADD3 R37, PT, PT, R99.reuse, 0x200, RZ ;  /* 0x0000020063257810 */ /* 0x040fe20007ffe0ff */
[----:B------:R-:W-:Y:S02]  /*22e10*/  VIADD R35, R99, 0x100 ;  /* 0x0000010063237836 */ /* 0x000fe40000000000 */
[----:B------:R-:W-:Y:S01]  /*22e20*/  FFMA.FTZ R86, R86, R15, R17 ;  /* 0x0000000f56567223 */ /* 0x000fe20000010011 */
[----:B------:R-:W-:Y:S01]  /*22e30*/  FFMA.FTZ R105, R105, R14, R18 ;  /* 0x0000000e69697223 */ /* 0x000fe20000010012 */
[----:B0-----:R-:W-:Y:S01]  /*22e40*/  @!P0 IMAD.WIDE R30, R19, 0x4, R30 ;  /* 0x00000004131e8825 */ /* 0x001fe200078e021e */
[----:B------:R-:W-:Y:S01]  /*22e50*/  F2FP.F16.F32.PACK_AB R15, R107, R100 ;  /* 0x000000646b0f723e */ /* 0x000fe200000000ff */
[----:B------:R-:W-:Y:S01]  /*22e60*/  UIADD3 UR18, UPT, UPT, UR18, UR16, URZ ;  /* 0x0000001012127290 */ /* 0x000fe2000fffe0ff */
[----:B------:R-:W-:Y:S01]  /*22e70*/  F2FP.F16.F32.PACK_AB R14, R97, R24 ;  /* 0x00000018610e723e */ /* 0x000fe200000000ff */
        /* <DEDUP_REMOVED lines=26> */
.L_x_12429:
        /* <DEDUP_REMOVED lines=14> */
.L_x_18059:


//--------------------- .text._ZN10layer_norm31ln_parallel_residual_fwd_kernelINS_13Kernel_traitsIf6__halffS2_fjLj8192ELj1ELj1ELj8ELj16ENS_18Kernel_traits_baseILj8192EfS2_fS2_fjLj256EEEEELb0ELb0ELb0EEEvNS_9FwdParamsE --------------------------
	.section	.text._ZN10layer_norm31ln_parallel_residual_fwd_kernelINS_13Kernel_traitsIf6__halffS2_fjLj8192ELj1ELj1ELj8ELj16ENS_18Kernel_traits_baseILj8192EfS2_fS2_fjLj256EEEEELb0ELb0ELb0EEEvNS_9FwdParamsE,"ax",@progbits
	.align	128
        .global         _ZN10layer_norm31ln_parallel_residual_fwd_kernelINS_13Kernel_traitsIf6__halffS2_fjLj8192ELj1ELj1ELj8ELj16ENS_18Kernel_traits_baseILj8192EfS2_fS2_fjLj256EEEEELb0ELb0ELb0EEEvNS_9FwdParamsE
        .type           _ZN10layer_norm31ln_parallel_residual_fwd_kernelINS_13Kernel_traitsIf6__halffS2_fjLj8192ELj1ELj1ELj8ELj16ENS_18Kernel_traits_baseILj8192EfS2_fS2_fjLj256EEEEELb0ELb0ELb0EEEvNS_9FwdParamsE,@function
        .size           _ZN10layer_norm31ln_parallel_residual_fwd_kernelINS_13Kernel_traitsIf6__halffS2_fjLj8192ELj1ELj1ELj8ELj16ENS_18Kernel_traits_baseILj8192EfS2_fS2_fjLj256EEEEELb0ELb0ELb0EEEvNS_9FwdParamsE,(.L_x_18060 - _ZN10layer_norm31ln_parallel_residual_fwd_kernelINS_13Kernel_traitsIf6__halffS2_fjLj8192ELj1ELj1ELj8ELj16ENS_18Kernel_traits_baseILj8192EfS2_fS2_fjLj256EEEEELb0ELb0ELb0EEEvNS_9FwdParamsE)
        .other          _ZN10layer_norm31ln_parallel_residual_fwd_kernelINS_13Kernel_traitsIf6__halffS2_fjLj8192ELj1ELj1ELj8ELj16ENS_18Kernel_traits_baseILj8192EfS2_fS2_fjLj256EEEEELb0ELb0ELb0EEEvNS_9FwdParamsE,@"STO_CUDA_ENTRY STV_DEFAULT"
_ZN10layer_norm31ln_parallel_residual_fwd_kernelINS_13Kernel_traitsIf6__halffS2_fjLj8192ELj1ELj1ELj8ELj16ENS_18Kernel_traits_baseILj8192EfS2_fS2_fjLj256EEEEELb0ELb0ELb0EEEvNS_9FwdParamsE:
.text._ZN10layer_norm31ln_parallel_residual_fwd_kernelINS_13Kernel_traitsIf6__halffS2_fjLj8192ELj1ELj1ELj8ELj16ENS_18Kernel_traits_baseILj8192EfS2_fS2_fjLj256EEEEELb0ELb0ELb0EEEvNS_9FwdParamsE:
        /* <DEDUP_REMOVED lines=115> */
.L_x_12432:
        /* <DEDUP_REMOVED lines=85> */
.L_x_12431:
        /* <DEDUP_REMOVED lines=77> */
.L_x_12434:
        /* <DEDUP_REMOVED lines=84> */
.L_x_12433:
[----:B------:R-:W-:Y:S05]  /*1690*/  BSYNC.RECONVERGENT B0 ;  /* 0x0000000000007941 */ /* 0x000fea0003800200 */
.L_x_12430:
        /* <DEDUP_REMOVED lines=25> */
.L_x_12471:
        /* <DEDUP_REMOVED lines=36> */
.L_x_12438:
        /* <DEDUP_REMOVED lines=17> */
.L_x_12437:
        /* <DEDUP_REMOVED lines=28> */
.L_x_12440:
[--C-:B-----5:R-:W-:Y:S02]  /*1d40*/  HADD2.F32 R0, -RZ, R144.reuse.H0_H0 ;  /* 0x20000090ff007230 */ /* 0x120fe40000004100 */
[--C-:B------:R-:W-:Y:S02]  /*1d50*/  HADD2.F32 R140, -RZ, R145.reuse.H0_H0 ;  /* 0x20000091ff8c7230 */ /* 0x100fe40000004100 */
[----:B------:R-:W-:Y:S02]  /*1d60*/  HADD2.F32 R142, -RZ, R145.H1_H1 ;  /* 0x30000091ff8e7230 */ /* 0x000fe40000004100 */
[----:B------:R-:W-:Y:S02]  /*1d70*/  HADD2.F32 R144, -RZ, R144.H1_H1 ;  /* 0x30000090ff907230 */ /* 0x000fe40000004100 */
[----:B------:R-:W-:Y:S02]  /*1d80*/  HADD2.F32 R143, -RZ, R192.H1_H1 ;  /* 0x300000c0ff8f7230 */ /* 0x000fe40000004100 */
[----:B------:R-:W-:-:S02]  /*1d90*/  HADD2.F32 R145, -RZ, R193.H0_H0 ;  /* 0x200000c1ff917230 */ /* 0x000fc40000004100 */
[----:B------:R-:W-:Y:S02]  /*1da0*/  HADD2.F32 R175, -RZ, R146.H0_H0 ;  /* 0x20000092ffaf7230 */ /* 0x000fe40000004100 */
[----:B------:R-:W-:Y:S01]  /*1db0*/  FADD.FTZ R144, R144, R143 ;  /* 0x0000008f90907221 */ /* 0x000fe20000010000 */
[----:B------:R-:W-:Y:S02]  /*1dc0*/  HADD2.F32 R141, -RZ, R192.H0_H0 ;  /* 0x200000c0ff8d7230 */ /* 0x000fe40000004100 */
[----:B------:R-:W-:Y:S01]  /*1dd0*/  FADD.FTZ R145, R140, R145 ;  /* 0x000000918c917221 */ /* 0x000fe20000010000 */
[--C-:B------:R-:W-:Y:S02]  /*1de0*/  HADD2.F32 R176, -RZ, R147.reuse.H0_H0 ;  /* 0x20000093ffb07230 */ /* 0x100fe40000004100 */
[----:B------:R-:W-:Y:S02]  /*1df0*/  HADD2.F32 R178, -RZ, R147.H1_H1 ;  /* 0x30000093ffb27230 */ /* 0x000fe40000004100 */
[----:B------:R-:W-:Y:S01]  /*1e00*/  FADD.FTZ R141, R0, R141 ;  /* 0x0000008d008d7221 */ /* 0x000fe20000010000 */
[----:B------:R-:W-:-:S02]  /*1e10*/  HADD2.F32 R146, -RZ, R146.H1_H1 ;  /* 0x30000092ff927230 */ /* 0x000fc40000004100 */
[--C-:B------:R-:W-:Y:S02]  /*1e20*/  HADD2.F32 R147, -RZ, R194.reuse.H1_H1 ;  /* 0x300000c2ff937230 */ /* 0x100fe40000004100 */
[----:B------:R-:W-:Y:S02]  /*1e30*/  HADD2.F32 R143, -RZ, R193.H1_H1 ;  /* 0x300000c1ff8f7230 */ /* 0x000fe40000004100 */
[----:B------:R-:W-:Y:S02]  /*1e40*/  HADD2.F32 R140, -RZ, R194.H0_H0 ;  /* 0x200000c2ff8c7230 */ /* 0x000fe40000004100 */
        /* <DEDUP_REMOVED lines=15> */
.L_x_12439:
[----:B------:R-:W0:Y:S01]  /*1f40*/  LDC.64 R176, c[0x0][0x3a8] ;  /* 0x0000ea00ffb07b82 */ /* 0x000e220000000a00 */
[C---:B------:R-:W-:Y:S01]  /*1f50*/  IADD3 R0, PT, PT, R174.reuse, 0x100, RZ ;  /* 0x00000100ae007810 */ /* 0x040fe20007ffe0ff */
[----:B0-----:R-:W-:-:S05]  /*1f60*/  IMAD.WIDE.U32 R176, R174, 0x20, R176 ;  /* 0x00000020aeb07825 */ /* 0x001fca00078e00b0 */
[----:B------:R0:W-:Y:S04]  /*1f70*/  STG.E.128 desc[UR6][R176.64], R140 ;  /* 0x0000008cb0007986 */ /* 0x0001e8000c101d06 */
[----:B------:R0:W-:Y:S02]  /*1f80*/  STG.E.128 desc[UR6][R176.64+0x10], R144 ;  /* 0x00001090b0007986 */ /* 0x0001e4000c101d06 */
.L_x_12436:
[----:B------:R-:W-:Y:S05]  /*1f90*/  BSYNC.RECONVERGENT B0 ;  /* 0x0000000000007941 */ /* 0x000fea0003800200 */
.L_x_12435:
        /* <DEDUP_REMOVED lines=52> */
.L_x_12444:
        /* <DEDUP_REMOVED lines=25> */
.L_x_12443:
        /* <DEDUP_REMOVED lines=18> */
.L_x_12446:
        /* <DEDUP_REMOVED lines=8> */
.L_x_12445:
[----:B0-----:R-:W0:Y:S02]  /*2610*/  LDC.64 R176, c[0x0][0x3a8] ;  /* 0x0000ea00ffb07b82 */ /* 0x001e240000000a00 */
[C---:B0-----:R-:W-:Y:S01]  /*2620*/  IMAD.WIDE.U32 R176, R0.reuse, 0x20, R176 ;  /* 0x0000002000b07825 */ /* 0x041fe200078e00b0 */
[----:B------:R-:W-:-:S04]  /*2630*/  IADD3 R0, PT, PT, R0, 0x100, RZ ;  /* 0x0000010000007810 */ /* 0x000fc80007ffe0ff */
[----:B------:R1:W-:Y:S04]  /*2640*/  STG.E.128 desc[UR6][R176.64], R148 ;  /* 0x00000094b0007986 */ /* 0x0003e8000c101d06 */
[----:B------:R1:W-:Y:S02]  /*2650*/  STG.E.128 desc[UR6][R176.64+0x10], R152 ;  /* 0x00001098b0007986 */ /* 0x0003e4000c101d06 */
.L_x_12442:
[----:B------:R-:W-:Y:S05]  /*2660*/  BSYNC.RECONVERGENT B0 ;  /* 0x0000000000007941 */ /* 0x000fea0003800200 */
.L_x_12441:
        /* <DEDUP_REMOVED lines=52> */
.L_x_12450:
        /* <DEDUP_REMOVED lines=25> */
.L_x_12449:
        /* <DEDUP_REMOVED lines=18> */
.L_x_12452:
        /* <DEDUP_REMOVED lines=8> */
.L_x_12451:
[----:B------:R-:W0:Y:S02]  /*2ce0*/  LDC.64 R176, c[0x0][0x3a8] ;  /* 0x0000ea00ffb07b82 */ /* 0x000e240000000a00 */
[C---:B0-----:R-:W-:Y:S01]  /*2cf0*/  IMAD.WIDE.U32 R176, R0.reuse, 0x20, R176 ;  /* 0x0000002000b07825 */ /* 0x041fe200078e00b0 */
[----:B------:R-:W-:-:S04]  /*2d00*/  IADD3 R0, PT, PT, R0, 0x100, RZ ;  /* 0x0000010000007810 */ /* 0x000fc80007ffe0ff */
[----:B------:R2:W-:Y:S04]  /*2d10*/  STG.E.128 desc[UR6][R176.64], R156 ;  /* 0x0000009cb0007986 */ /* 0x0005e8000c101d06 */
[----:B------:R2:W-:Y:S02]  /*2d20*/  STG.E.128 desc[UR6][R176.64+0x10], R160 ;  /* 0x000010a0b0007986 */ /* 0x0005e4000c101d06 */
.L_x_12448:
[----:B------:R-:W-:Y:S05]  /*2d30*/  BSYNC.RECONVERGENT B0 ;  /* 0x0000000000007941 */ /* 0x000fea0003800200 */
.L_x_12447:
        /* <DEDUP_REMOVED lines=52> */
.L_x_12456:
        /* <DEDUP_REMOVED lines=25> */
.L_x_12455:
        /* <DEDUP_REMOVED lines=18> */
.L_x_12458:
        /* <DEDUP_REMOVED lines=8> */
.L_x_12457:
[----:B-12---:R-:W0:Y:S02]  /*33b0*/  LDC.64 R176, c[0x0][0x3a8] ;  /* 0x0000ea00ffb07b82 */ /* 0x006e240000000a00 */
[----:B0-----:R-:W-:-:S05]  /*33c0*/  IMAD.WIDE.U32 R176, R0, 0x20, R176 ;  /* 0x0000002000b07825 */ /* 0x001fca00078e00b0 */
[----:B------:R3:W-:Y:S04]  /*33d0*/  STG.E.128 desc[UR6][R176.64], R164 ;  /* 0x000000a4b0007986 */ /* 0x0007e8000c101d06 */
[----:B------:R3:W-:Y:S02]  /*33e0*/  STG.E.128 desc[UR6][R176.64+0x10], R168 ;  /* 0x000010a8b0007986 */ /* 0x0007e4000c101d06 */
.L_x_12454:
[----:B------:R-:W-:Y:S05]  /*33f0*/  BSYNC.RECONVERGENT B0 ;  /* 0x0000000000007941 */ /* 0x000fea0003800200 */
.L_x_12453:
        /* <DEDUP_REMOVED lines=137> */
.L_x_12460:
[----:B------:R-:W-:Y:S05]  /*3c90*/  BSYNC.RECONVERGENT B0 ;  /* 0x0000000000007941 */ /* 0x000fea0003800200 */
.L_x_12459:
        /* <DEDUP_REMOVED lines=12> */
.L_x_12462:
[----:B------:R-:W-:Y:S05]  /*3d60*/  BSYNC.RECONVERGENT B0 ;  /* 0x0000000000007941 */ /* 0x000fea0003800200 */
.L_x_12461:
        /* <DEDUP_REMOVED lines=105> */
[----:B------:R-:W-:Y:S01]  /*4400*/  F2FP.F16.F32.PACK_AB R179, R196, R179 ;  /* 0x000000b3c4b3723e */ /* 0x000fe200000000ff */
[----:B-1----:R-:W-:Y:S01]  /*4410*/  IMAD.WIDE.U32 R188, R174, 0x10, R188 ;  /* 0x00000010aebc7825 */ /* 0x002fe200078e00bc */
[----:B------:R-:W-:-:S02]  /*4420*/  F2FP.F16.F32.PACK_AB R187, R200, R187 ;  /* 0x000000bbc8bb723e */ /* 0x000fc400000000ff */
[----:B------:R-:W-:Y:S01]  /*4430*/  F2FP.F16.F32.PACK_AB R186, R198, R191 ;  /* 0x000000bfc6ba723e */ /* 0x000fe200000000ff */
[----:B0-----:R-:W-:Y:S01]  /*4440*/  IMAD.WIDE.U32 R182, R174, 0x10, R182 ;  /* 0x00000010aeb67825 */ /* 0x001fe200078e00b6 */
[----:B------:R-:W-:Y:S01]  /*4450*/  F2FP.F16.F32.PACK_AB R185, R190, R185 ;  /* 0x000000b9beb9723e */ /* 0x000fe200000000ff */
[----:B------:R1:W-:Y:S01]  /*4460*/  STG.E.128 desc[UR6][R188.64], R176 ;  /* 0x000000b0bc007986 */ /* 0x0003e2000c101d06 */
[----:B------:R-:W-:Y:S02]  /*4470*/  F2FP.F16.F32.PACK_AB R184, R181, R184 ;  /* 0x000000b8b5b8723e */ /* 0x000fe400000000ff */
[----:B------:R-:W-:-:S03]  /*4480*/  IADD3 R174, PT, PT, R174, 0x100, RZ ;  /* 0x00000100aeae7810 */ /* 0x000fc60007ffe0ff */
[----:B------:R1:W-:Y:S04]  /*4490*/  STG.E.128 desc[UR6][R182.64], R184 ;  /* 0x000000b8b6007986 */ /* 0x0003e8000c101d06 */
.L_x_12464:
[----:B------:R-:W-:Y:S05]  /*44a0*/  BSYNC.RECONVERGENT B0 ;  /* 0x0000000000007941 */ /* 0x000fea0003800200 */
.L_x_12463:
        /* <DEDUP_REMOVED lines=49> */
.L_x_12466:
[----:B------:R-:W-:Y:S05]  /*47c0*/  BSYNC.RECONVERGENT B0 ;  /* 0x0000000000007941 */ /* 0x000fea0003800200 */
.L_x_12465:
        /* <DEDUP_REMOVED lines=49> */
.L_x_12468:
[----:B------:R-:W-:Y:S05]  /*4ae0*/  BSYNC.RECONVERGENT B0 ;  /* 0x0000000000007941 */ /* 0x000fea0003800200 */
.L_x_12467:
        /* <DEDUP_REMOVED lines=27> */
[----:B------:R-:W-:-:S03]  /*4ca0*/  F2FP.F16.F32.PACK_AB R176, R185, R182 ;  /* 0x000000b6b9b0723e */ /* 0x000fc600000000ff */
        /* <DEDUP_REMOVED lines=11> */
[----:B------:R-:W-:Y:S02]  /*4d60*/  F2FP.F16.F32.PACK_AB R177, R189, R186 ;  /* 0x000000babdb1723e */ /* 0x000fe400000000ff */
[----:B------:R-:W-:Y:S02]  /*4d70*/  F2FP.F16.F32.PACK_AB R199, R198, R199 ;  /* 0x000000c7c6c7723e */ /* 0x000fe400000000ff */
[----:B------:R-:W-:Y:S02]  /*4d80*/  F2FP.F16.F32.PACK_AB R178, R197, R190 ;  /* 0x000000bec5b2723e */ /* 0x000fe400000000ff */
[----:B------:R-:W-:-:S02]  /*4d90*/  F2FP.F16.F32.PACK_AB R179, R182, R179 ;  /* 0x000000b3b6b3723e */ /* 0x000fc400000000ff */
[----:B------:R-:W-:Y:S02]  /*4da0*/  F2FP.F16.F32.PACK_AB R198, R196, R191 ;  /* 0x000000bfc4c6723e */ /* 0x000fe400000000ff */
[----:B------:R-:W-:Y:S01]  /*4db0*/  F2FP.F16.F32.PACK_AB R197, R188, R187 ;  /* 0x000000bbbcc5723e */ /* 0x000fe200000000ff */
[----:B------:R4:W-:Y:S01]  /*4dc0*/  STG.E.128 desc[UR6][R180.64], R176 ;  /* 0x000000b0b4007986 */ /* 0x0009e2000c101d06 */
[----:B------:R-:W-:-:S05]  /*4dd0*/  F2FP.F16.F32.PACK_AB R196, R184, R183 ;  /* 0x000000b7b8c4723e */ /* 0x000fca00000000ff */
[----:B------:R4:W-:Y:S02]  /*4de0*/  STG.E.128 desc[UR6][R174.64], R196 ;  /* 0x000000c4ae007986 */ /* 0x0009e4000c101d06 */
.L_x_12470:
[----:B------:R-:W-:Y:S05]  /*4df0*/  BSYNC.RECONVERGENT B0 ;  /* 0x0000000000007941 */ /* 0x000fea0003800200 */
.L_x_12469:
[----:B0---4-:R-:W0:Y:S01]  /*4e00*/  LDC.64 R174, c[0x0][0x380] ;  /* 0x0000e000ffae7b82 */ /* 0x011e220000000a00 */
[----:B------:R-:W-:Y:S01]  /*4e10*/  UPLOP3.LUT UP1, UPT, UPT, UPT, UP1, 0x40, 0x4 ;  /* 0x000000000004789c */ /* 0x000fe20003f2e810 */
[----:B0-----:R-:W-:-:S04]  /*4e20*/  IADD3 R173, PT, PT, R173, R174, RZ ;  /* 0x000000aeadad7210 */ /* 0x001fc80007ffe0ff */
[----:B------:R-:W-:-:S13]  /*4e30*/  ISETP.GE.AND P1, PT, R173, R175, PT ;  /* 0x000000afad00720c */ /* 0x000fda0003f26270 */
[----:B------:R-:W-:Y:S05]  /*4e40*/  @!P1 BRA `(.L_x_12471) ;  /* 0xffffffc800789947 */ /* 0x000fea000383ffff */
[----:B------:R-:W-:Y:S05]  /*4e50*/  EXIT ;  /* 0x000000000000794d */ /* 0x000fea0003800000 */
.L_x_12472:
        /* <DEDUP_REMOVED lines=10> */
.L_x_18060:


//--------------------- .text._ZN10layer_norm31ln_parallel_residual_fwd_kernelINS_13Kernel_traitsIf6__halffS2_fjLj8192ELj1ELj1ELj8ELj16ENS_18Kernel_traits_baseILj8192EfS2_fS2_fjLj256EEEEELb0ELb0ELb1EEEvNS_9FwdParamsE --------------------------
	.section	.text._ZN10layer_norm31ln_parallel_residual_fwd_kernelINS_13Kernel_traitsIf6__halffS2_fjLj8192ELj1ELj1ELj8ELj16ENS_18Kernel_traits_baseILj8192EfS2_fS2_fjLj256EEEEELb0ELb0ELb1EEEvNS_9FwdParamsE,"ax",@progbits
	.align	128
        .global         _ZN10layer_norm31ln_parallel_residual_fwd_kernelINS_13Kernel_traitsIf6__halffS2_fjLj8192ELj1ELj1ELj8ELj16ENS_18Kernel_traits_baseILj8192EfS2_fS2_fjLj256EEEEELb0ELb0ELb1EEEvNS_9FwdParamsE
        .type           _ZN10layer_norm31ln_parallel_residual_fwd_kernelINS_13Kernel_traitsIf6__halffS2_fjLj8192ELj1ELj1ELj8ELj16ENS_18Kernel_traits_baseILj8192EfS2_fS2_fjLj256EEEEELb0ELb0ELb1EEEvNS_9FwdParamsE,@function
        .size           _ZN10layer_norm31ln_parallel_residual_fwd_kernelINS_13Kernel_traitsIf6__halffS2_fjLj8192ELj1ELj1ELj8ELj16ENS_18Kernel_traits_baseILj8192EfS2_fS2_fjLj256EEEEELb0ELb0ELb1EEEvNS_9FwdParamsE,(.L_x_18061 - _ZN10layer_norm31ln_parallel_residual_fwd_kernelINS_13Kernel_traitsIf6__halffS2_fjLj8192ELj1ELj1ELj8ELj16ENS_18Kernel_traits_baseILj8192EfS2_fS2_fjLj256EEEEELb0ELb0ELb1EEEvNS_9FwdParamsE)
        .other          _ZN10layer_norm31ln_parallel_residual_fwd_kernelINS_13Kernel_traitsIf6__halffS2_fjLj8192ELj1ELj1ELj8ELj16ENS_18Kernel_traits_baseILj8192EfS2_fS2_fjLj256EEEEELb0ELb0ELb1EEEvNS_9FwdParamsE,@"STO_CUDA_ENTRY STV_DEFAULT"
_ZN10layer_norm31ln_parallel_residual_fwd_kernelINS_13Kernel_traitsIf6__halffS2_fjLj8192ELj1ELj1ELj8ELj16ENS_18Kernel_traits_baseILj8192EfS2_fS2_fjLj256EEEEELb0ELb0ELb1EEEvNS_9FwdParamsE:
.text._ZN10layer_norm31ln_parallel_residual_fwd_kernelINS_13Kernel_traitsIf6__halffS2_fjLj8192ELj1ELj1ELj8ELj16ENS_18Kernel_traits_baseILj8192EfS2_fS2_fjLj256EEEEELb0ELb0ELb1EEEvNS_9FwdParamsE:
        /* <DEDUP_REMOVED lines=64> */
.L_x_12474:
        /* <DEDUP_REMOVED lines=31> */
.L_x_12473:
        /* <DEDUP_REMOVED lines=45> */
.L_x_12476:
        /* <DEDUP_REMOVED lines=46> */
.L_x_12475:
        /* <DEDUP_REMOVED lines=14> */
.L_x_12497:
        /* <DEDUP_REMOVED lines=32> */
.L_x_12478:
        /* <DEDUP_REMOVED lines=17> */
.L_x_12477:
        /* <DEDUP_REMOVED lines=28> */
.L_x_12480:
        /* <DEDUP_REMOVED lines=32> */
.L_x_12479:
        /* <DEDUP_REMOVED lines=18> */
[--C-:B-----5:R-:W-:Y:S02]  /*1470*/  HADD2.F32 R0, -RZ, R160.reuse.H0_H0 ;  /* 0x200000a0ff007230 */ /* 0x120fe40000004100 */
[----:B------:R-:W-:Y:S02]  /*1480*/  HADD2.F32 R160, -RZ, R160.H1_H1 ;  /* 0x300000a0ffa07230 */ /* 0x000fe40000004100 */
[--C-:B------:R-:W-:Y:S02]  /*1490*/  HADD2.F32 R153, -RZ, R132.reuse.H0_H0 ;  /* 0x20000084ff997230 */ /* 0x100fe40000004100 */
[----:B0-----:R-:W-:Y:S02]  /*14a0*/  HADD2.F32 R155, -RZ, R132.H1_H1 ;  /* 0x30000084ff9b7230 */ /* 0x001fe40000004100 */
[----:B------:R-:W-:Y:S02]  /*14b0*/  HADD2.F32 R154, -RZ, R161.H0_H0 ;  /* 0x200000a1ff9a7230 */ /* 0x000fe40000004100 */
[----:B------:R-:W-:Y:S01]  /*14c0*/  FADD.FTZ R153, R153, R0 ;  /* 0x0000000099997221 */ /* 0x000fe20000010000 */
[----:B------:R-:W-:-:S02]  /*14d0*/  HADD2.F32 R159, -RZ, R133.H0_H0 ;  /* 0x20000085ff9f7230 */ /* 0x000fc40000004100 */
[----:B------:R-:W-:Y:S01]  /*14e0*/  FADD.FTZ R160, R155, R160 ;  /* 0x000000a09ba07221 */ /* 0x000fe20000010000 */
[----:B------:R-:W-:Y:S02]  /*14f0*/  HADD2.F32 R161, -RZ, R161.H1_H1 ;  /* 0x300000a1ffa17230 */ /* 0x000fe40000004100 */
[----:B------:R-:W-:Y:S02]  /*1500*/  HADD2.F32 R0, -RZ, R133.H1_H1 ;  /* 0x30000085ff007230 */ /* 0x000fe40000004100 */
[----:B------:R-:W-:Y:S01]  /*1510*/  FADD.FTZ R155, R159, R154 ;  /* 0x0000009a9f9b7221 */ /* 0x000fe20000010000 */
[----:B------:R-:W-:Y:S02]  /*1520*/  HADD2.F32 R156, -RZ, R162.H0_H0 ;  /* 0x200000a2ff9c7230 */ /* 0x000fe40000004100 */
[--C-:B------:R-:W-:Y:S02]  /*1530*/  HADD2.F32 R157, -RZ, R163.reuse.H0_H0 ;  /* 0x200000a3ff9d7230 */ /* 0x100fe40000004100 */
[----:B------:R-:W-:Y:S01]  /*1540*/  FADD.FTZ R0, R0, R161 ;  /* 0x000000a100007221 */ /* 0x000fe20000010000 */
[----:B------:R-:W-:-:S02]  /*1550*/  HADD2.F32 R158, -RZ, R163.H1_H1 ;  /* 0x300000a3ff9e7230 */ /* 0x000fc40000004100 */
[----:B------:R-:W-:Y:S02]  /*1560*/  HADD2.F32 R159, -RZ, R134.H0_H0 ;  /* 0x20000086ff9f7230 */ /* 0x000fe40000004100 */
        /* <DEDUP_REMOVED lines=17> */
.L_x_12482:
[--C-:B0----5:R-:W-:Y:S02]  /*1680*/  HADD2.F32 R156, -RZ, R160.reuse.H0_H0 ;  /* 0x200000a0ff9c7230 */ /* 0x121fe40000004100 */
[----:B------:R-:W-:Y:S02]  /*1690*/  HADD2.F32 R157, -RZ, R160.H1_H1 ;  /* 0x300000a0ff9d7230 */ /* 0x000fe40000004100 */
[----:B------:R-:W-:Y:S02]  /*16a0*/  HADD2.F32 R158, -RZ, R161.H0_H0 ;  /* 0x200000a1ff9e7230 */ /* 0x000fe40000004100 */
[--C-:B------:R-:W-:Y:S02]  /*16b0*/  HADD2.F32 R153, -RZ, R132.reuse.H0_H0 ;  /* 0x20000084ff997230 */ /* 0x100fe40000004100 */
[----:B------:R-:W-:Y:S02]  /*16c0*/  HADD2.F32 R0, -RZ, R132.H1_H1 ;  /* 0x30000084ff007230 */ /* 0x000fe40000004100 */
[----:B------:R-:W-:-:S02]  /*16d0*/  HADD2.F32 R155, -RZ, R133.H0_H0 ;  /* 0x20000085ff9b7230 */ /* 0x000fc40000004100 */
[----:B------:R-:W-:Y:S01]  /*16e0*/  FADD.FTZ R156, R153, R156 ;  /* 0x0000009c999c7221 */ /* 0x000fe20000010000 */
[----:B------:R-:W-:Y:S02]  /*16f0*/  HADD2.F32 R159, -RZ, R161.H1_H1 ;  /* 0x300000a1ff9f7230 */ /* 0x000fe40000004100 */
[----:B------:R-:W-:Y:S01]  /*1700*/  FADD.FTZ R157, R0, R157 ;  /* 0x0000009d009d7221 */ /* 0x000fe20000010000 */
[--C-:B------:R-:W-:Y:S02]  /*1710*/  HADD2.F32 R160, -RZ, R162.reuse.H0_H0 ;  /* 0x200000a2ffa07230 */ /* 0x100fe40000004100 */
[----:B------:R-:W-:Y:S01]  /*1720*/  FADD.FTZ R158, R155, R158 ;  /* 0x0000009e9b9e7221 */ /* 0x000fe20000010000 */
[----:B------:R-:W-:Y:S02]  /*1730*/  HADD2.F32 R161, -RZ, R162.H1_H1 ;  /* 0x300000a2ffa17230 */ /* 0x000fe40000004100 */
[--C-:B------:R-:W-:Y:S02]  /*1740*/  HADD2.F32 R162, -RZ, R163.reuse.H0_H0 ;  /* 0x200000a3ffa27230 */ /* 0x100fe40000004100 */
[----:B------:R-:W-:-:S02]  /*1750*/  HADD2.F32 R163, -RZ, R163.H1_H1 ;  /* 0x300000a3ffa37230 */ /* 0x000fc40000004100 */
        /* <DEDUP_REMOVED lines=11> */
.L_x_12481:
[----:B------:R-:W-:Y:S05]  /*1810*/  @!P0 BRA `(.L_x_12484) ;  /* 0x0000000000448947 */ /* 0x000fea0003800000 */
[--C-:B-----5:R-:W-:Y:S02]  /*1820*/  HADD2.F32 R153, -RZ, R160.reuse.H0_H0 ;  /* 0x200000a0ff997230 */ /* 0x120fe40000004100 */
[----:B------:R-:W-:Y:S02]  /*1830*/  HADD2.F32 R160, -RZ, R160.H1_H1 ;  /* 0x300000a0ffa07230 */ /* 0x000fe40000004100 */
[--C-:B0-----:R-:W-:Y:S02]  /*1840*/  HADD2.F32 R155, -RZ, R161.reuse.H0_H0 ;  /* 0x200000a1ff9b7230 */ /* 0x101fe40000004100 */
        /* <DEDUP_REMOVED lines=14> */
.L_x_12484:
        /* <DEDUP_REMOVED lines=8> */
.L_x_12483:
        /* <DEDUP_REMOVED lines=48> */
.L_x_12486:
[----:B-1---5:R-:W-:Y:S02]  /*1cb0*/  HADD2.F32 R165, -RZ, R168.H1_H1 ;  /* 0x300000a8ffa57230 */ /* 0x022fe40000004100 */
        /* <DEDUP_REMOVED lines=24> */
.L_x_12485:
        /* <DEDUP_REMOVED lines=18> */
.L_x_12488:
        /* <DEDUP_REMOVED lines=8> */
.L_x_12487:
        /* <DEDUP_REMOVED lines=15> */
[--C-:B-----5:R-:W-:Y:S02]  /*20d0*/  HADD2.F32 R0, -RZ, R180.reuse.H0_H0 ;  /* 0x200000b4ff007230 */ /* 0x120fe40000004100 */
[----:B------:R-:W-:Y:S02]  /*20e0*/  HADD2.F32 R180, -RZ, R180.H1_H1 ;  /* 0x300000b4ffb47230 */ /* 0x000fe40000004100 */
[--C-:B------:R-:W-:Y:S02]  /*20f0*/  HADD2.F32 R155, -RZ, R132.reuse.H0_H0 ;  /* 0x20000084ff9b7230 */ /* 0x100fe40000004100 */
[----:B------:R-:W-:Y:S02]  /*2100*/  HADD2.F32 R173, -RZ, R132.H1_H1 ;  /* 0x30000084ffad7230 */ /* 0x000fe40000004100 */
[----:B------:R-:W-:Y:S02]  /*2110*/  HADD2.F32 R172, -RZ, R181.H0_H0 ;  /* 0x200000b5ffac7230 */ /* 0x000fe40000004100 */
[----:B------:R-:W-:Y:S01]  /*2120*/  FADD.FTZ R155, R155, R0 ;  /* 0x000000009b9b7221 */ /* 0x000fe20000010000 */
[----:B-1----:R-:W-:-:S02]  /*2130*/  HADD2.F32 R179, -RZ, R133.H0_H0 ;  /* 0x20000085ffb37230 */ /* 0x002fc40000004100 */
        /* <DEDUP_REMOVED lines=26> */
.L_x_12490:
[--C-:B-1---5:R-:W-:Y:S02]  /*22e0*/  HADD2.F32 R176, -RZ, R180.reuse.H0_H0 ;  /* 0x200000b4ffb07230 */ /* 0x122fe40000004100 */
        /* <DEDUP_REMOVED lines=24> */
.L_x_12489:
[----:B------:R-:W-:Y:S05]  /*2470*/  @!P0 BRA `(.L_x_12492) ;  /* 0x0000000000448947 */ /* 0x000fea0003800000 */
[--C-:B-----5:R-:W-:Y:S02]  /*2480*/  HADD2.F32 R155, -RZ, R180.reuse.H0_H0 ;  /* 0x200000b4ff9b7230 */ /* 0x120fe40000004100 */
[----:B------:R-:W-:Y:S02]  /*2490*/  HADD2.F32 R180, -RZ, R180.H1_H1 ;  /* 0x300000b4ffb47230 */ /* 0x000fe40000004100 */
[--C-:B------:R-:W-:Y:S02]  /*24a0*/  HADD2.F32 R173, -RZ, R181.reuse.H0_H0 ;  /* 0x200000b5ffad7230 */ /* 0x100fe40000004100 */
[----:B-1----:R-:W-:Y:S01]  /*24b0*/  FADD.FTZ R176, R136, R155 ;  /* 0x0000009b88b07221 */ /* 0x002fe20000010000 */
        /* <DEDUP_REMOVED lines=13> */
.L_x_12492:
        /* <DEDUP_REMOVED lines=8> */
.L_x_12491:
        /* <DEDUP_REMOVED lines=131> */
.L_x_12494:
[----:B------:R-:W-:Y:S05]  /*2e40*/  BSYNC.RECONVERGENT B0 ;  /* 0x0000000000007941 */ /* 0x000fea0003800200 */
.L_x_12493:
        /* <DEDUP_REMOVED lines=15> */
.L_x_12496:
[----:B------:R-:W-:Y:S05]  /*2f40*/  BSYNC.RECONVERGENT B0 ;  /* 0x0000000000007941 */ /* 0x000fea0003800200 */
.L_x_12495:
        /* <DEDUP_REMOVED lines=103> */
[----:B------:R-:W-:Y:S01]  /*35c0*/  FMUL.FTZ R188, R175, R188 ;  /* 0x000000bcafbc7220 */ /* 0x000fe20000410000 */
[----:B------:R-:W-:Y:S01]  /*35d0*/  F2FP.F16.F32.PACK_AB R151, R159, R158 ;  /* 0x0000009e9f97723e */ /* 0x000fe200000000ff */
        /* <DEDUP_REMOVED lines=8> */
[----:B------:R-:W-:-:S02]  /*3660*/  F2FP.F16.F32.PACK_AB R148, R147, R148 ;  /* 0x000000949394723e */ /* 0x000fc400000000ff */
[----:B------:R-:W-:Y:S01]  /*3670*/  FMUL.FTZ R193, R175, R200 ;  /* 0x000000c8afc17220 */ /* 0x000fe20000410000 */
[----:B------:R-:W-:Y:S01]  /*3680*/  F2FP.F16.F32.PACK_AB R149, R146, R149 ;  /* 0x000000959295723e */ /* 0x000fe200000000ff */
        /* <DEDUP_REMOVED lines=27> */
[----:B------:R-:W-:Y:S01]  /*3840*/  F2FP.F16.F32.PACK_AB R144, R181, R144 ;  /* 0x00000090b590723e */ /* 0x000fe200000000ff */
[----:B------:R-:W-:Y:S01]  /*3850*/  FFMA.FTZ R191, R191, R78, R122 ;  /* 0x0000004ebfbf7223 */ /* 0x000fe2000001007a */
[----:B------:R-:W-:Y:S01]  /*3860*/  F2FP.F16.F32.PACK_AB R145, R188, R145 ;  /* 0x00000091bc91723e */ /* 0x000fe200000000ff */
        /* <DEDUP_REMOVED lines=104> */
.L_x_12498:
        /* <DEDUP_REMOVED lines=9> */
.L_x_18061:


//--------------------- .text._ZN10layer_norm31ln_parallel_residual_fwd_kernelINS_13Kernel_traitsIf6__halffS2_fjLj8192ELj1ELj1ELj8ELj16ENS_18Kernel_traits_baseILj8192EfS2_fS2_fjLj256EEEEELb0ELb1ELb0EEEvNS_9FwdParamsE --------------------------
	.section	.text._ZN10layer_norm31ln_parallel_residual_fwd_kernelINS_13Kernel_traitsIf6__halffS2_fjLj8192ELj1ELj1ELj8ELj16ENS_18Kernel_traits_baseILj8192EfS2_fS2_fjLj256EEEEELb0ELb1ELb0EEEvNS_9FwdParamsE,"ax",@progbits
	.align	128
        .global         _ZN10layer_norm31ln_parallel_residual_fwd_kernelINS_13Kernel_traitsIf6__halffS2_fjLj8192ELj1ELj1ELj8ELj16ENS_18Kernel_traits_baseILj8192EfS2_fS2_fjLj256EEEEELb0ELb1ELb0EEEvNS_9FwdParamsE
        .type           _ZN10layer_norm31ln_parallel_residual_fwd_kernelINS_13Kernel_traitsIf6__halffS2_fjLj8192ELj1ELj1ELj8ELj16ENS_18Kernel_traits_baseILj8192EfS2_fS2_fjLj256EEEEELb0ELb1ELb0EEEvNS_9FwdParamsE,@function
        .size           _ZN10layer_norm31ln_parallel_residual_fwd_kernelINS_13Kernel_traitsIf6__halffS2_fjLj8192ELj1ELj1ELj8ELj16ENS_18Kernel_traits_baseILj8192EfS2_fS2_fjLj256EEEEELb0ELb1ELb0EEEvNS_9FwdParamsE,(.L_x_18062 - _ZN10layer_norm31ln_parallel_residual_fwd_kernelINS_13Kernel_traitsIf6__halffS2_fjLj8192ELj1ELj1ELj8ELj16ENS_18Kernel_traits_baseILj8192EfS2_fS2_fjLj256EEEEELb0ELb1ELb0EEEvNS_9FwdParamsE)
        .other          _ZN10layer_norm31ln_parallel_residual_fwd_kernelINS_13Kernel_traitsIf6__halffS2_fjLj8192ELj1ELj1ELj8ELj16ENS_18Kernel_traits_baseILj8192EfS2_fS2_fjLj256EEEEELb0ELb1ELb0EEEvNS_9FwdParamsE,@"STO_CUDA_ENTRY STV_DEFAULT"
_ZN10layer_norm31ln_parallel_residual_fwd_kernelINS_13Kernel_traitsIf6__halffS2_fjLj8192ELj1ELj1ELj8ELj16ENS_18Kernel_traits_baseILj8192EfS2_fS2_fjLj256EEEEELb0ELb1ELb0EEEvNS_9FwdParamsE:
.text._ZN10layer_norm31ln_parallel_residual_fwd_kernelINS_13Kernel_traitsIf6__halffS2_fjLj8192ELj1ELj1ELj8ELj16ENS_18Kernel_traits_baseILj8192EfS2_fS2_fjLj256EEEEELb0ELb1ELb0EEEvNS_9FwdParamsE:
[----:B------:R-:W-:Y:S01]  /*0000*/  LDC R1, c[0x0][0x37c] ;  /* 0x0000df00ff017b82 */ /* 0x000fe20000000800 */
[----:B------:R-:W0:Y:S01]  /*0010*/  S2R R118, SR_TID.X ;  /* 0x0000000000767919 */ /* 0x000e220000002100 */
[----:B------:R-:W1:Y:S06]  /*0020*/  LDCU.64 UR8, c[0x0][0x438] ;  /* 0x00008700ff0877ac */ /* 0x000e6c0008000a00 */
[----:B------:R-:W2:Y:S01]  /*0030*/  LDC R3, c[0x0][0x388] ;  /* 0x0000e200ff037b82 */ /* 0x000ea20000000800 */
[----:B------:R-:W-:Y:S01]  /*0040*/  BSSY.RECONVERGENT B0, `(.L_x_12499) ;  /* 0x000005e000007945 */ /* 0x000fe20003800200 */
[----:B------:R-:W3:Y:S06]  /*0050*/  LDCU.64 UR6, c[0x0][0x358] ;  /* 0x00006b00ff0677ac */ /* 0x000eec0008000a00 */
[----:B------:R-:W4:Y:S01]  /*0060*/  S2UR UR4, SR_CTAID.X ;  /* 0x00000000000479c3 */ /* 0x000f220000002500 */
[----:B-1----:R-:W-:-:S04]  /*0070*/  UISETP.NE.U32.AND UP0, UPT, UR8, URZ, UPT ;  /* 0x000000ff0800728c */ /* 0x002fc8000bf05070 */
[----:B------:R-:W-:Y:S01]  /*0080*/  UISETP.NE.AND.EX UP0, UPT, UR9, URZ, UPT, UP0 ;  /* 0x000000ff0900728c */ /* 0x000fe2000bf05300 */
[----:B--2---:R-:W-:-:S04]  /*0090*/  SHF.R.S32.HI R2, RZ, 0x1f, R3 ;  /* 0x0000001fff027819 */ /* 0x004fc80000011403 */
        /* <DEDUP_REMOVED lines=49> */
.L_x_12500:
        /* <DEDUP_REMOVED lines=9> */
[----:B------:R-:W-:-:S02]  /*0440*/  @P0 LOP3.LUT R73, R73, 0x100, RZ, 0xfc, !PT ;  /* 0x0000010049490812 */ /* 0x000fc400078efcff */
[----:B------:R-:W-:Y:S02]  /*0450*/  CS2R R50, SRZ ;  /* 0x0000000000327805 */ /* 0x000fe4000001ff00 */
[----:B------:R-:W-:Y:S02]  /*0460*/  CS2R R48, SRZ ;  /* 0x0000000000307805 */ /* 0x000fe4000001ff00 */
[----:B------:R-:W-:Y:S01]  /*0470*/  CS2R R46, SRZ ;  /* 0x00000000002e7805 */ /* 0x000fe2000001ff00 */
[----:B------:R-:W5:Y:S01]  /*0480*/  @P0 LDG.E.128 R4, desc[UR6][R12.64] ;  /* 0x000000060c040981 */ /* 0x000f62000c1e1d00 */
[C---:B-1----:R-:W-:Y:S01]  /*0490*/  @P1 IMAD.WIDE.U32 R14, R73.reuse, 0x20, R14 ;  /* 0x00000020490e1825 */ /* 0x042fe200078e000e */
[----:B------:R-:W-:Y:S02]  /*04a0*/  @P1 IADD3 R73, PT, PT, R73, 0x100, RZ ;  /* 0x0000010049491810 */ /* 0x000fe40007ffe0ff */
[----:B------:R0:W5:Y:S01]  /*04b0*/  @P0 LDG.E.128 R8, desc[UR6][R12.64+0x10] ;  /* 0x000010060c080981 */ /* 0x000162000c1e1d00 */
[----:B------:R-:W-:-:S02]  /*04c0*/  CS2R R44, SRZ ;  /* 0x00000000002c7805 */ /* 0x000fc4000001ff00 */
[----:B------:R-:W-:Y:S02]  /*04d0*/  CS2R R34, SRZ ;  /* 0x0000000000227805 */ /* 0x000fe4000001ff00 */
[----:B------:R-:W-:Y:S01]  /*04e0*/  CS2R R32, SRZ ;  /* 0x0000000000207805 */ /* 0x000fe2000001ff00 */
[----:B------:R-:W5:Y:S01]  /*04f0*/  @P1 LDG.E.128 R20, desc[UR6][R14.64] ;  /* 0x000000060e141981 */ /* 0x000f62000c1e1d00 */
[C---:B--2---:R-:W-:Y:S01]  /*0500*/  @P2 IMAD.WIDE.U32 R16, R73.reuse, 0x20, R16 ;  /* 0x0000002049102825 */ /* 0x044fe200078e0010 */
[----:B------:R-:W-:Y:S02]  /*0510*/  @P2 IADD3 R73, PT, PT, R73, 0x100, RZ ;  /* 0x0000010049492810 */ /* 0x000fe40007ffe0ff */
[----:B------:R-:W5:Y:S01]  /*0520*/  @P1 LDG.E.128 R24, desc[UR6][R14.64+0x10] ;  /* 0x000010060e181981 */ /* 0x000f62000c1e1d00 */
[----:B------:R-:W-:Y:S02]  /*0530*/  CS2R R30, SRZ ;  /* 0x00000000001e7805 */ /* 0x000fe4000001ff00 */
[----:B------:R-:W-:-:S02]  /*0540*/  CS2R R28, SRZ ;  /* 0x00000000001c7805 */ /* 0x000fc4000001ff00 */
[----:B0-----:R-:W-:Y:S01]  /*0550*/  CS2R R12, SRZ ;  /* 0x00000000000c7805 */ /* 0x001fe2000001ff00 */
[----:B------:R-:W5:Y:S01]  /*0560*/  @P2 LDG.E.128 R36, desc[UR6][R16.64] ;  /* 0x0000000610242981 */ /* 0x000f62000c1e1d00 */
[----:B---3--:R-:W-:Y:S01]  /*0570*/  @P3 IMAD.WIDE.U32 R2, R73, 0x20, R18 ;  /* 0x0000002049023825 */ /* 0x008fe200078e0012 */
[----:B------:R-:W-:Y:S02]  /*0580*/  @P3 CS2R R66, SRZ ;  /* 0x0000000000423805 */ /* 0x000fe4000001ff00 */
[----:B------:R0:W5:Y:S04]  /*0590*/  @P2 LDG.E.128 R40, desc[UR6][R16.64+0x10] ;  /* 0x0000100610282981 */ /* 0x000168000c1e1d00 */
[----:B------:R1:W5:Y:S04]  /*05a0*/  @P3 LDG.E.128 R52, desc[UR6][R2.64] ;  /* 0x0000000602343981 */ /* 0x000368000c1e1d00 */
[----:B------:R1:W5:Y:S01]  /*05b0*/  @P3 LDG.E.128 R56, desc[UR6][R2.64+0x10] ;  /* 0x0000100602383981 */ /* 0x000362000c1e1d00 */
[----:B------:R-:W-:-:S02]  /*05c0*/  CS2R R18, SRZ ;  /* 0x0000000000127805 */ /* 0x000fc4000001ff00 */
[----:B0-----:R-:W-:Y:S02]  /*05d0*/  CS2R R16, SRZ ;  /* 0x0000000000107805 */ /* 0x001fe4000001ff00 */
[----:B------:R-:W-:Y:S02]  /*05e0*/  CS2R R14, SRZ ;  /* 0x00000000000e7805 */ /* 0x000fe4000001ff00 */
[----:B------:R-:W-:Y:S02]  /*05f0*/  @P3 CS2R R64, SRZ ;  /* 0x0000000000403805 */ /* 0x000fe4000001ff00 */
[----:B------:R-:W-:Y:S02]  /*0600*/  @P3 CS2R R62, SRZ ;  /* 0x00000000003e3805 */ /* 0x000fe4000001ff00 */
[----:B-1----:R-:W-:-:S07]  /*0610*/  @P3 CS2R R60, SRZ ;  /* 0x00000000003c3805 */ /* 0x002fce000001ff00 */
.L_x_12501:
[----:B------:R-:W-:Y:S05]  /*0620*/  BSYNC.RECONVERGENT B0 ;  /* 0x0000000000007941 */ /* 0x000fea0003800200 */
.L_x_12499:
[----:B------:R-:W1:Y:S02]  /*0630*/  LDCU UR4, c[0x0][0x384] ;  /* 0x00007080ff0477ac */ /* 0x000e640008000800 */
[----:B-1----:R-:W-:-:S13]  /*0640*/  ISETP.GE.AND P1, PT, R116, UR4, PT ;  /* 0x0000000474007c0c */ /* 0x002fda000bf26270 */
        /* <DEDUP_REMOVED lines=17> */
[----:B------:R-:W-:-:S03]  /*0760*/  UPLOP3.LUT UP1, UPT, UPT, UPT, UPT, 0x40, 0x4 ;  /* 0x000000000004789c */ /* 0x000fc60003f2e870 */
[----:B-1----:R-:W0:Y:S08]  /*0770*/  MUFU.RCP R3, R3 ;  /* 0x0000000300037308 */ /* 0x002e300000001000 */
.L_x_12538:
[----:B------:R-:W-:Y:S01]  /*0780*/  IMAD R2, R116, UR14, RZ ;  /* 0x0000000e74027c24 */ /* 0x000fe2000f8e02ff */
[----:B------:R-:W-:Y:S04]  /*0790*/  BSSY.RECONVERGENT B0, `(.L_x_12502) ;  /* 0x0000075000007945 */ /* 0x000fe80003800200 */
[----:B------:R-:W-:-:S04]  /*07a0*/  SHF.R.S32.HI R113, RZ, 0x1f, R2 ;  /* 0x0000001fff717819 */ /* 0x000fc80000011402 */
[----:B------:R-:W-:-:S04]  /*07b0*/  LEA.HI R113, R113, R2, RZ, 0x3 ;  /* 0x0000000271717211 */ /* 0x000fc800078f18ff */
[----:B------:R-:W-:-:S04]  /*07c0*/  LEA.HI.SX32 R2, R113, R118, 0x1d ;  /* 0x0000007671027211 */ /* 0x000fc800078feaff */
[----:B------:R-:W-:Y:S01]  /*07d0*/  MOV R112, R2 ;  /* 0x0000000200707202 */ /* 0x000fe20000000f00 */
[----:B------:R-:W-:Y:S06]  /*07e0*/  @!P0 BRA `(.L_x_12503) ;  /* 0x0000000400bc8947 */ /* 0x000fec0003800000 */
        /* <DEDUP_REMOVED lines=29> */
.L_x_12505:
        /* <DEDUP_REMOVED lines=17> */
.L_x_12504:
[----:B------:R-:W-:-:S04]  /*0ad0*/  UISETP.NE.U32.AND UP0, UPT, UR10, URZ, UPT ;  /* 0x000000ff0a00728c */ /* 0x000fc8000bf05070 */
[----:B------:R-:W-:-:S09]  /*0ae0*/  UISETP.NE.AND.EX UP0, UPT, UR11, URZ, UPT, UP0 ;  /* 0x000000ff0b00728c */ /* 0x000fd2000bf05300 */
[----:B------:R-:W-:Y:S05]  /*0af0*/  BRA.U UP0, `(.L_x_12507) ;  /* 0x0000000100647547 */ /* 0x000fea000b800000 */
[--C-:B-----5:R-:W-:Y:S02]  /*0b00*/  HADD2.F32 R83, -RZ, R84.reuse.H0_H0 ;  /* 0x20000054ff537230 */ /* 0x120fe40000004100 */
[----:B------:R-:W-:Y:S02]  /*0b10*/  HADD2.F32 R84, -RZ, R84.H1_H1 ;  /* 0x30000054ff547230 */ /* 0x000fe40000004100 */
[--C-:B------:R-:W-:Y:S02]  /*0b20*/  HADD2.F32 R80, -RZ, R68.reuse.H0_H0 ;  /* 0x20000044ff507230 */ /* 0x100fe40000004100 */
[----:B------:R-:W-:Y:S02]  /*0b30*/  HADD2.F32 R81, -RZ, R68.H1_H1 ;  /* 0x30000044ff517230 */ /* 0x000fe40000004100 */
        /* <DEDUP_REMOVED lines=11> */
[----:B------:R-:W-:Y:S02]  /*0bf0*/  HADD2.F32 R85, -RZ, R70.H1_H1 ;  /* 0x30000046ff557230 */ /* 0x000fe40000004100 */
[----:B------:R-:W-:Y:S01]  /*0c00*/  FADD.FTZ R84, R113, R84 ;  /* 0x0000005471547221 */ /* 0x000fe20000010000 */
[--C-:B------:R-:W-:Y:S02]  /*0c10*/  HADD2.F32 R113, -RZ, R87.reuse.H0_H0 ;  /* 0x20000057ff717230 */ /* 0x100fe40000004100 */
[----:B------:R-:W-:Y:S02]  /*0c20*/  HADD2.F32 R112, -RZ, R87.H1_H1 ;  /* 0x30000057ff707230 */ /* 0x000fe40000004100 */
[----:B------:R-:W-:Y:S01]  /*0c30*/  FADD.FTZ R85, R86, R85 ;  /* 0x0000005556557221 */ /* 0x000fe20000010000 */
[--C-:B------:R-:W-:Y:S02]  /*0c40*/  HADD2.F32 R86, -RZ, R71.reuse.H0_H0 ;  /* 0x20000047ff567230 */ /* 0x100fe40000004100 */
[----:B------:R-:W-:-:S03]  /*0c50*/  HADD2.F32 R87, -RZ, R71.H1_H1 ;  /* 0x30000047ff577230 */ /* 0x000fc60000004100 */
[----:B------:R-:W-:Y:S02]  /*0c60*/  FADD.FTZ R86, R113, R86 ;  /* 0x0000005671567221 */ /* 0x000fe40000010000 */
[----:B------:R-:W-:Y:S01]  /*0c70*/  FADD.FTZ R87, R112, R87 ;  /* 0x0000005770577221 */ /* 0x000fe20000010000 */
[----:B------:R-:W-:Y:S06]  /*0c80*/  BRA `(.L_x_12506) ;  /* 0x0000000000807947 */ /* 0x000fec0003800000 */
.L_x_12507:
        /* <DEDUP_REMOVED lines=15> */
[----:B------:R-:W-:Y:S02]  /*0d80*/  HADD2.F32 R115, -RZ, R70.H1_H1 ;  /* 0x30000046ff737230 */ /* 0x000fe40000004100 */
[----:B------:R-:W-:Y:S02]  /*0d90*/  HADD2.F32 R80, -RZ, R87.H0_H0 ;  /* 0x20000057ff507230 */ /* 0x000fe40000004100 */
[----:B------:R-:W-:Y:S01]  /*0da0*/  FADD.FTZ R113, R112, R113 ;  /* 0x0000007170717221 */ /* 0x000fe20000010000 */
[----:B------:R-:W-:Y:S02]  /*0db0*/  HADD2.F32 R85, -RZ, R71.H0_H0 ;  /* 0x20000047ff557230 */ /* 0x000fe40000004100 */
[----:B------:R-:W-:Y:S01]  /*0dc0*/  FADD.FTZ R86, R86, R115 ;  /* 0x0000007356567221 */ /* 0x000fe20000010000 */
[----:B------:R-:W-:Y:S02]  /*0dd0*/  HADD2.F32 R112, -RZ, R87.H1_H1 ;  /* 0x30000057ff707230 */ /* 0x000fe40000004100 */
        /* <DEDUP_REMOVED lines=11> */
.L_x_12506:
[----:B------:R-:W1:Y:S01]  /*0e90*/  LDC.64 R114, c[0x0][0x3a8] ;  /* 0x0000ea00ff727b82 */ /* 0x000e620000000a00 */
[C---:B------:R-:W-:Y:S01]  /*0ea0*/  IADD3 R112, PT, PT, R2.reuse, 0x100, RZ ;  /* 0x0000010002707810 */ /* 0x040fe20007ffe0ff */
[----:B-1----:R-:W-:-:S05]  /*0eb0*/  IMAD.WIDE.U32 R114, R2, 0x20, R114 ;  /* 0x0000002002727825 */ /* 0x002fca00078e0072 */
[----:B------:R1:W-:Y:S04]  /*0ec0*/  STG.E.128 desc[UR6][R114.64], R80 ;  /* 0x0000005072007986 */ /* 0x0003e8000c101d06 */
[----:B------:R1:W-:Y:S02]  /*0ed0*/  STG.E.128 desc[UR6][R114.64+0x10], R84 ;  /* 0x0000105472007986 */ /* 0x0003e4000c101d06 */
.L_x_12503:
[----:B0-234-:R-:W-:Y:S05]  /*0ee0*/  BSYNC.RECONVERGENT B0 ;  /* 0x0000000000007941 */ /* 0x01dfea0003800200 */
.L_x_12502:
        /* <DEDUP_REMOVED lines=19> */
[----:B0----5:R-:W-:Y:S02]  /*1020*/  HADD2.F32 R89, -RZ, R92.H0_H0 ;  /* 0x2000005cff597230 */ /* 0x021fe40000004100 */
[----:B------:R-:W-:Y:S02]  /*1030*/  HADD2.F32 R88, -RZ, R68.H0_H0 ;  /* 0x20000044ff587230 */ /* 0x000fe40000004100 */
[----:B------:R-:W-:Y:S02]  /*1040*/  HADD2.F32 R90, -RZ, R92.H1_H1 ;  /* 0x3000005cff5a7230 */ /* 0x000fe40000004100 */
[--C-:B------:R-:W-:Y:S02]  /*1050*/  HADD2.F32 R91, -RZ, R93.reuse.H0_H0 ;  /* 0x2000005dff5b7230 */ /* 0x100fe40000004100 */
[----:B------:R-:W-:Y:S01]  /*1060*/  FADD.FTZ R89, R88, R89 ;  /* 0x0000005958597221 */ /* 0x000fe20000010000 */
[----:B------:R-:W-:Y:S02]  /*1070*/  HADD2.F32 R92, -RZ, R93.H1_H1 ;  /* 0x3000005dff5c7230 */ /* 0x000fe40000004100 */
[----:B------:R-:W-:-:S02]  /*1080*/  HADD2.F32 R88, -RZ, R69.H0_H0 ;  /* 0x20000045ff587230 */ /* 0x000fc40000004100 */
[----:B------:R-:W-:Y:S02]  /*1090*/  HADD2.F32 R93, -RZ, R68.H1_H1 ;  /* 0x30000044ff5d7230 */ /* 0x000fe40000004100 */
[----:B------:R-:W-:Y:S02]  /*10a0*/  HADD2.F32 R113, -RZ, R69.H1_H1 ;  /* 0x30000045ff717230 */ /* 0x000fe40000004100 */
[----:B------:R-:W-:Y:S01]  /*10b0*/  FADD.FTZ R91, R88, R91 ;  /* 0x0000005b585b7221 */ /* 0x000fe20000010000 */
[--C-:B------:R-:W-:Y:S02]  /*10c0*/  HADD2.F32 R88, -RZ, R94.reuse.H0_H0 ;  /* 0x2000005eff587230 */ /* 0x100fe40000004100 */
[----:B------:R-:W-:Y:S01]  /*10d0*/  FADD.FTZ R90, R93, R90 ;  /* 0x0000005a5d5a7221 */ /* 0x000fe20000010000 */
[----:B------:R-:W-:Y:S02]  /*10e0*/  HADD2.F32 R94, -RZ, R94.H1_H1 ;  /* 0x3000005eff5e7230 */ /* 0x000fe40000004100 */
[----:B------:R-:W-:Y:S01]  /*10f0*/  FADD.FTZ R92, R113, R92 ;  /* 0x0000005c715c7221 */ /* 0x000fe20000010000 */
[----:B------:R-:W-:-:S02]  /*1100*/  HADD2.F32 R93, -RZ, R70.H0_H0 ;  /* 0x20000046ff5d7230 */ /* 0x000fc40000004100 */
[----:B------:R-:W-:Y:S02]  /*1110*/  HADD2.F32 R113, -RZ, R70.H1_H1 ;  /* 0x30000046ff717230 */ /* 0x000fe40000004100 */
[----:B-1----:R-:W-:Y:S02]  /*1120*/  HADD2.F32 R114, -RZ, R71.H1_H1 ;  /* 0x30000047ff727230 */ /* 0x002fe40000004100 */
[----:B------:R-:W-:Y:S01]  /*1130*/  FADD.FTZ R93, R93, R88 ;  /* 0x000000585d5d7221 */ /* 0x000fe20000010000 */
[--C-:B------:R-:W-:Y:S02]  /*1140*/  HADD2.F32 R88, -RZ, R95.reuse.H0_H0 ;  /* 0x2000005fff587230 */ /* 0x100fe40000004100 */
[----:B------:R-:W-:Y:S01]  /*1150*/  FADD.FTZ R94, R113, R94 ;  /* 0x0000005e715e7221 */ /* 0x000fe20000010000 */
[----:B------:R-:W-:Y:S02]  /*1160*/  HADD2.F32 R113, -RZ, R95.H1_H1 ;  /* 0x3000005fff717230 */ /* 0x000fe40000004100 */
[----:B------:R-:W-:-:S03]  /*1170*/  HADD2.F32 R95, -RZ, R71.H0_H0 ;  /* 0x20000047ff5f7230 */ /* 0x000fc60000004100 */
        /* <DEDUP_REMOVED lines=11> */
.L_x_12511:
        /* <DEDUP_REMOVED lines=9> */
[----:B-1----:R-:W-:Y:S02]  /*12c0*/  HADD2.F32 R114, -RZ, R69.H1_H1 ;  /* 0x30000045ff727230 */ /* 0x002fe40000004100 */
        /* <DEDUP_REMOVED lines=8> */
[----:B------:R-:W-:Y:S01]  /*1350*/  FADD.FTZ R93, R113, R94 ;  /* 0x0000005e715d7221 */ /* 0x000fe20000010000 */
[--C-:B------:R-:W-:Y:S02]  /*1360*/  HADD2.F32 R94, -RZ, R95.reuse.H0_H0 ;  /* 0x2000005fff5e7230 */ /* 0x100fe40000004100 */
[----:B------:R-:W-:Y:S02]  /*1370*/  HADD2.F32 R113, -RZ, R95.H1_H1 ;  /* 0x3000005fff717230 */ /* 0x000fe40000004100 */
[----:B------:R-:W-:-:S05]  /*1380*/  HADD2.F32 R95, -RZ, R71.H0_H0 ;  /* 0x20000047ff5f7230 */ /* 0x000fca0000004100 */
[----:B------:R-:W-:Y:S01]  /*1390*/  FADD.FTZ R94, R95, R94 ;  /* 0x0000005e5f5e7221 */ /* 0x000fe20000010000 */
[----:B------:R-:W-:Y:S01]  /*13a0*/  FADD.FTZ R95, R114, R113 ;  /* 0x00000071725f7221 */ /* 0x000fe20000010000 */
[----:B------:R-:W-:Y:S06]  /*13b0*/  BRA `(.L_x_12512) ;  /* 0x0000000000687947 */ /* 0x000fec0003800000 */
.L_x_12510:
[----:B------:R-:W-:Y:S05]  /*13c0*/  @!P1 BRA `(.L_x_12513) ;  /* 0x0000000000449947 */ /* 0x000fea0003800000 */
[--C-:B0----5:R-:W-:Y:S02]  /*13d0*/  HADD2.F32 R89, -RZ, R92.reuse.H0_H0 ;  /* 0x2000005cff597230 */ /* 0x121fe40000004100 */
[----:B------:R-:W-:Y:S02]  /*13e0*/  HADD2.F32 R92, -RZ, R92.H1_H1 ;  /* 0x3000005cff5c7230 */ /* 0x000fe40000004100 */
[--C-:B------:R-:W-:Y:S02]  /*13f0*/  HADD2.F32 R91, -RZ, R93.reuse.H0_H0 ;  /* 0x2000005dff5b7230 */ /* 0x100fe40000004100 */
[----:B------:R-:W-:Y:S01]  /*1400*/  FADD.FTZ R88, R72, R89 ;  /* 0x0000005948587221 */ /* 0x000fe20000010000 */
[----:B-1----:R-:W-:Y:S02]  /*1410*/  HADD2.F32 R114, -RZ, R93.H1_H1 ;  /* 0x3000005dff727230 */ /* 0x002fe40000004100 */
        /* <DEDUP_REMOVED lines=12> */
.L_x_12513:
        /* <DEDUP_REMOVED lines=8> */
.L_x_12512:
[----:B-1----:R-:W0:Y:S02]  /*1560*/  LDC.64 R114, c[0x0][0x3a8] ;  /* 0x0000ea00ff727b82 */ /* 0x002e240000000a00 */
[C---:B0-----:R-:W-:Y:S01]  /*1570*/  IMAD.WIDE.U32 R114, R112.reuse, 0x20, R114 ;  /* 0x0000002070727825 */ /* 0x041fe200078e0072 */
[----:B------:R-:W-:-:S04]  /*1580*/  IADD3 R112, PT, PT, R112, 0x100, RZ ;  /* 0x0000010070707810 */ /* 0x000fc80007ffe0ff */
[----:B------:R0:W-:Y:S04]  /*1590*/  STG.E.128 desc[UR6][R114.64], R88 ;  /* 0x0000005872007986 */ /* 0x0001e8000c101d06 */
[----:B------:R0:W-:Y:S02]  /*15a0*/  STG.E.128 desc[UR6][R114.64+0x10], R92 ;  /* 0x0000105c72007986 */ /* 0x0001e4000c101d06 */
.L_x_12509:
[----:B------:R-:W-:Y:S05]  /*15b0*/  BSYNC.RECONVERGENT B0 ;  /* 0x0000000000007941 */ /* 0x000fea0003800200 */
.L_x_12508:
        /* <DEDUP_REMOVED lines=19> */
[----:B--2--5:R-:W-:Y:S02]  /*16f0*/  HADD2.F32 R97, -RZ, R100.H0_H0 ;  /* 0x20000064ff617230 */ /* 0x024fe40000004100 */
        /* <DEDUP_REMOVED lines=32> */
.L_x_12517:
[----:B--2--5:R-:W-:Y:S02]  /*1900*/  HADD2.F32 R96, -RZ, R100.H0_H0 ;  /* 0x20000064ff607230 */ /* 0x024fe40000004100 */
        /* <DEDUP_REMOVED lines=24> */
.L_x_12516:
        /* <DEDUP_REMOVED lines=18> */
.L_x_12519:
        /* <DEDUP_REMOVED lines=8> */
.L_x_12518:
[----:B------:R-:W0:Y:S02]  /*1c30*/  LDC.64 R114, c[0x0][0x3a8] ;  /* 0x0000ea00ff727b82 */ /* 0x000e240000000a00 */
[C---:B0-----:R-:W-:Y:S01]  /*1c40*/  IMAD.WIDE.U32 R114, R112.reuse, 0x20, R114 ;  /* 0x0000002070727825 */ /* 0x041fe200078e0072 */
[----:B------:R-:W-:-:S04]  /*1c50*/  IADD3 R112, PT, PT, R112, 0x100, RZ ;  /* 0x0000010070707810 */ /* 0x000fc80007ffe0ff */
[----:B------:R2:W-:Y:S04]  /*1c60*/  STG.E.128 desc[UR6][R114.64], R96 ;  /* 0x0000006072007986 */ /* 0x0005e8000c101d06 */
[----:B------:R2:W-:Y:S02]  /*1c70*/  STG.E.128 desc[UR6][R114.64+0x10], R100 ;  /* 0x0000106472007986 */ /* 0x0005e4000c101d06 */
.L_x_12515:
[----:B------:R-:W-:Y:S05]  /*1c80*/  BSYNC.RECONVERGENT B0 ;  /* 0x0000000000007941 */ /* 0x000fea0003800200 */
.L_x_12514:
        /* <DEDUP_REMOVED lines=19> */
[----:B---3-5:R-:W-:Y:S02]  /*1dc0*/  HADD2.F32 R105, -RZ, R108.H0_H0 ;  /* 0x2000006cff697230 */ /* 0x028fe40000004100 */
        /* <DEDUP_REMOVED lines=15> */
[----:B-12---:R-:W-:Y:S02]  /*1ec0*/  HADD2.F32 R114, -RZ, R71.H1_H1 ;  /* 0x30000047ff727230 */ /* 0x006fe40000004100 */
        /* <DEDUP_REMOVED lines=16> */
.L_x_12523:
[----:B---3-5:R-:W-:Y:S02]  /*1fd0*/  HADD2.F32 R104, -RZ, R108.H0_H0 ;  /* 0x2000006cff687230 */ /* 0x028fe40000004100 */
        /* <DEDUP_REMOVED lines=8> */
[----:B-12---:R-:W-:Y:S02]  /*2060*/  HADD2.F32 R114, -RZ, R69.H1_H1 ;  /* 0x30000045ff727230 */ /* 0x006fe40000004100 */
        /* <DEDUP_REMOVED lines=15> */
.L_x_12522:
        /* <DEDUP_REMOVED lines=18> */
.L_x_12525:
        /* <DEDUP_REMOVED lines=8> */
.L_x_12524:
[----:B-12---:R-:W0:Y:S02]  /*2300*/  LDC.64 R114, c[0x0][0x3a8] ;  /* 0x0000ea00ff727b82 */ /* 0x006e240000000a00 */
[----:B0-----:R-:W-:-:S05]  /*2310*/  IMAD.WIDE.U32 R112, R112, 0x20, R114 ;  /* 0x0000002070707825 */ /* 0x001fca00078e0072 */
[----:B------:R3:W-:Y:S04]  /*2320*/  STG.E.128 desc[UR6][R112.64], R104 ;  /* 0x0000006870007986 */ /* 0x0007e8000c101d06 */
[----:B------:R3:W-:Y:S02]  /*2330*/  STG.E.128 desc[UR6][R112.64+0x10], R108 ;  /* 0x0000106c70007986 */ /* 0x0007e4000c101d06 */
.L_x_12521:
[----:B------:R-:W-:Y:S05]  /*2340*/  BSYNC.RECONVERGENT B0 ;  /* 0x0000000000007941 */ /* 0x000fea0003800200 */
.L_x_12520:
[----:B---3--:R-:W-:Y:S01]  /*2350*/  FADD.FTZ R112, RZ, R80 ;  /* 0x00000050ff707221 */ /* 0x008fe20000010000 */
        /* <DEDUP_REMOVED lines=135> */
.L_x_12527:
[----:B------:R-:W-:Y:S05]  /*2bd0*/  BSYNC.RECONVERGENT B0 ;  /* 0x0000000000007941 */ /* 0x000fea0003800200 */
.L_x_12526:
        /* <DEDUP_REMOVED lines=13> */
.L_x_12529:
[----:B------:R-:W-:Y:S05]  /*2cb0*/  BSYNC.RECONVERGENT B0 ;  /* 0x0000000000007941 */ /* 0x000fea0003800200 */
.L_x_12528:
[----:B------:R-:W1:Y:S01]  /*2cc0*/  SHFL.DOWN PT, R120, R119, 0x4, 0x1f ;  /* 0x08801f0077787f89 */ /* 0x000e6200000e0000 */
[-C--:B------:R-:W-:Y:S01]  /*2cd0*/  I2FP.F32.S32 R123, R119.reuse ;  /* 0x00000077007b7245 */ /* 0x080fe20000201400 */
[----:B------:R-:W-:Y:S01]  /*2ce0*/  BSSY.RECONVERGENT B0, `(.L_x_12530) ;  /* 0x0000062000007945 */ /* 0x000fe20003800200 */
        /* <DEDUP_REMOVED lines=16> */
[----:B0-----:R-:W-:-:S04]  /*2df0*/  FADD.FTZ R120, R120, R113 ;  /* 0x0000007178787221 */ /* 0x001fc80000010000 */
[----:B------:R-:W-:Y:S01]  /*2e00*/  FFMA.FTZ R119, R119, R122, R120 ;  /* 0x0000007a77777223 */ /* 0x000fe20000010078 */
[-C--:B--2---:R-:W-:Y:S01]  /*2e10*/  IADD3 R115, PT, PT, R114, R123.reuse, RZ ;  /* 0x0000007b72737210 */ /* 0x084fe20007ffe0ff */
[----:B------:R-:W0:Y:S01]  /*2e20*/  SHFL.DOWN PT, R120, R121, 0x2, 0x1f ;  /* 0x08401f0079787f89 */ /* 0x000e2200000e0000 */
[----:B------:R-:W-:Y:S01]  /*2e30*/  I2FP.F32.S32 R123, R123 ;  /* 0x0000007b007b7245 */ /* 0x000fe20000201400 */
[----:B0-----:R-:W-:-:S04]  /*2e40*/  FADD.FTZ R122, R121, -R120 ;  /* 0x80000078797a7221 */ /* 0x001fc80000010000 */
[----:B------:R-:W-:Y:S02]  /*2e50*/  FMUL.FTZ R125, R120, R123 ;  /* 0x0000007b787d7220 */ /* 0x000fe40000410000 */
[----:B------:R-:W0:Y:S01]  /*2e60*/  SHFL.DOWN PT, R120, R119, 0x2, 0x1f ;  /* 0x08401f0077787f89 */ /* 0x000e2200000e0000 */
[----:B------:R-:W-:Y:S01]  /*2e70*/  FMUL.FTZ R113, R122, R122 ;  /* 0x0000007a7a717220 */ /* 0x000fe20000410000 */
[C---:B------:R-:W-:Y:S02]  /*2e80*/  FFMA.FTZ R125, R112.reuse, R121, R125 ;  /* 0x00000079707d7223 */ /* 0x040fe4000001007d */
[----:B------:R-:W-:Y:S01]  /*2e90*/  SHFL.DOWN PT, R122, R115, 0x1, 0x1f ;  /* 0x08201f00737a7f89 */ /* 0x000fe200000e0000 */
[----:B------:R-:W-:Y:S01]  /*2ea0*/  FMUL.FTZ R113, R112, R113 ;  /* 0x0000007170717220 */ /* 0x000fe20000410000 */
[----:B------:R-:W-:-:S03]  /*2eb0*/  I2FP.F32.S32 R112, R115 ;  /* 0x0000007300707245 */ /* 0x000fc60000201400 */
[----:B------:R-:W-:Y:S01]  /*2ec0*/  FMUL.FTZ R123, R113, R123 ;  /* 0x0000007b717b7220 */ /* 0x000fe20000410000 */
[----:B------:R-:W1:Y:S01]  /*2ed0*/  MUFU.RCP R114, R112 ;  /* 0x0000007000727308 */ /* 0x000e620000001000 */
[----:B0-----:R-:W-:Y:S01]  /*2ee0*/  FADD.FTZ R121, R119, R120 ;  /* 0x0000007877797221 */ /* 0x001fe20000010000 */
[----:B-1----:R-:W-:-:S03]  /*2ef0*/  FMUL.FTZ R113, R114, R125 ;  /* 0x0000007d72717220 */ /* 0x002fc60000410000 */
[----:B------:R-:W-:Y:S02]  /*2f00*/  FFMA.FTZ R114, R114, R123, R121 ;  /* 0x0000007b72727223 */ /* 0x000fe40000010079 */
[----:B------:R-:W0:Y:S01]  /*2f10*/  LDC R123, c[0x0][0x448] ;  /* 0x00011200ff7b7b82 */ /* 0x000e220000000800 */
[----:B------:R-:W1:Y:S02]  /*2f20*/  SHFL.DOWN PT, R124, R113, 0x1, 0x1f ;  /* 0x08201f00717c7f89 */ /* 0x000e6400000e0000 */
[----:B-1----:R-:W-:-:S04]  /*2f30*/  FADD.FTZ R120, R113, -R124 ;  /* 0x8000007c71787221 */ /* 0x002fc80000010000 */
[----:B------:R-:W-:Y:S01]  /*2f40*/  FMUL.FTZ R121, R120, R120 ;  /* 0x0000007878797220 */ /* 0x000fe20000410000 */
[-C--:B------:R-:W-:Y:S02]  /*2f50*/  IADD3 R120, PT, PT, R115, R122.reuse, RZ ;  /* 0x0000007a73787210 */ /* 0x080fe40007ffe0ff */
[----:B------:R-:W-:Y:S01]  /*2f60*/  I2FP.F32.S32 R122, R122 ;  /* 0x0000007a007a7245 */ /* 0x000fe20000201400 */
[----:B------:R-:W-:Y:S01]  /*2f70*/  FMUL.FTZ R121, R112, R121 ;  /* 0x0000007970797220 */ /* 0x000fe20000410000 */
[----:B------:R-:W-:-:S03]  /*2f80*/  I2FP.F32.S32 R120, R120 ;  /* 0x0000007800787245 */ /* 0x000fc60000201400 */
[-C--:B------:R-:W-:Y:S01]  /*2f90*/  FMUL.FTZ R119, R124, R122.reuse ;  /* 0x0000007a7c777220 */ /* 0x080fe20000410000 */
[----:B------:R-:W-:Y:S02]  /*2fa0*/  FMUL.FTZ R122, R121, R122 ;  /* 0x0000007a797a7220 */ /* 0x000fe40000410000 */
[----:B------:R-:W1:Y:S01]  /*2fb0*/  SHFL.DOWN PT, R121, R114, 0x1, 0x1f ;  /* 0x08201f0072797f89 */ /* 0x000e6200000e0000 */
[----:B------:R-:W2:Y:S01]  /*2fc0*/  MUFU.RCP R120, R120 ;  /* 0x0000007800787308 */ /* 0x000ea20000001000 */
[----:B------:R-:W-:-:S04]  /*2fd0*/  FFMA.FTZ R119, R112, R113, R119 ;  /* 0x0000007170777223 */ /* 0x000fc80000010077 */
[----:B--2---:R-:W-:Y:S01]  /*2fe0*/  FMUL.FTZ R119, R120, R119 ;  /* 0x0000007778777220 */ /* 0x004fe20000410000 */
[----:B-1----:R-:W-:Y:S02]  /*2ff0*/  FADD.FTZ R121, R114, R121 ;  /* 0x0000007972797221 */ /* 0x002fe40000010000 */
[----:B------:R-:W1:Y:S02]  /*3000*/  @!P1 LDC.64 R114, c[0x0][0x3c0] ;  /* 0x0000f000ff729b82 */ /* 0x000e640000000a00 */
[----:B------:R-:W-:Y:S02]  /*3010*/  FFMA.FTZ R122, R120, R122, R121 ;  /* 0x0000007a787a7223 */ /* 0x000fe40000010079 */
[----:B------:R-:W2:Y:S04]  /*3020*/  SHFL.IDX PT, R121, R119, RZ, 0x1f ;  /* 0x00001fff77797589 */ /* 0x000ea800000e0000 */
[----:B------:R-:W0:Y:S01]  /*3030*/  SHFL.IDX PT, R122, R122, RZ, 0x1f ;  /* 0x00001fff7a7a7589 */ /* 0x000e2200000e0000 */
[----:B-1----:R-:W-:-:S04]  /*3040*/  @!P1 IMAD.WIDE R114, R116, 0x4, R114 ;  /* 0x0000000474729825 */ /* 0x002fc800078e0272 */
[C---:B--2---:R-:W-:Y:S01]  /*3050*/  FMUL.FTZ R112, R121.reuse, R121 ;  /* 0x0000007979707220 */ /* 0x044fe20000410000 */
[----:B------:R1:W-:Y:S01]  /*3060*/  @!P1 STG.E desc[UR6][R114.64], R121 ;  /* 0x0000007972009986 */ /* 0x0003e2000c101906 */
[----:B------:R-:W-:Y:S01]  /*3070*/  FSEL R119, R121, RZ, !P5 ;  /* 0x000000ff79777208 */ /* 0x000fe20006800000 */
[----:B0-----:R-:W-:Y:S02]  /*3080*/  FFMA.FTZ R123, R122, UR13, R123 ;  /* 0x0000000d7a7b7c23 */ /* 0x001fe4000801007b */
[----:B------:R-:W-:Y:S02]  /*3090*/  FSEL R120, R112, RZ, P5 ;  /* 0x000000ff70787208 */ /* 0x000fe40002800000 */
[----:B------:R-:W0:Y:S03]  /*30a0*/  @!P1 LDC.64 R112, c[0x0][0x3c8] ;  /* 0x0000f200ff709b82 */ /* 0x000e260000000a00 */
[----:B------:R-:W-:-:S06]  /*30b0*/  FADD.FTZ R120, R123, R120 ;  /* 0x000000787b787221 */ /* 0x000fcc0000010000 */
        /* <DEDUP_REMOVED lines=9> */
[C---:B------:R-:W-:Y:S01]  /*3150*/  FMUL.FTZ R114, R120.reuse, R115 ;  /* 0x0000007378727220 */ /* 0x040fe20000410000 */
[----:B------:R-:W-:Y:S01]  /*3160*/  FADD.FTZ R115, R83, -R119 ;  /* 0x8000007753737221 */ /* 0x000fe20000010000 */
[----:B------:R-:W-:Y:S01]  /*3170*/  FMUL.FTZ R121, R120, R121 ;  /* 0x0000007978797220 */ /* 0x000fe20000410000 */
[----:B-----5:R-:W-:Y:S01]  /*3180*/  FFMA.FTZ R112, R113, R4, R12 ;  /* 0x0000000471707223 */ /* 0x020fe2000001000c */
[----:B------:R-:W-:Y:S01]  /*3190*/  FFMA.FTZ R113, R114, R5, R13 ;  /* 0x0000000572717223 */ /* 0x000fe2000001000d */
[C---:B------:R-:W-:Y:S01]  /*31a0*/  FMUL.FTZ R114, R120.reuse, R115 ;  /* 0x0000007378727220 */ /* 0x040fe20000410000 */
[----:B------:R-:W-:Y:S01]  /*31b0*/  FMUL.FTZ R122, R120, R123 ;  /* 0x0000007b787a7220 */ /* 0x000fe20000410000 */
[----:B------:R-:W-:Y:S01]  /*31c0*/  FFMA.FTZ R121, R121, R8, R16 ;  /* 0x0000000879797223 */ /* 0x000fe20000010010 */
[--C-:B------:R-:W-:Y:S01]  /*31d0*/  FADD.FTZ R115, R86, -R119.reuse ;  /* 0x8000007756737221 */ /* 0x100fe20000010000 */
[----:B------:R-:W-:Y:S01]  /*31e0*/  F2FP.F16.F32.PACK_AB R112, R113, R112 ;  /* 0x000000707170723e */ /* 0x000fe200000000ff */
[----:B------:R-:W-:Y:S01]  /*31f0*/  FADD.FTZ R113, R82, -R119 ;  /* 0x8000007752717221 */ /* 0x000fe20000010000 */
[----:B------:R-:W-:Y:S01]  /*3200*/  FFMA.FTZ R114, R114, R7, R15 ;  /* 0x0000000772727223 */ /* 0x000fe2000001000f */
[----:B------:R-:W-:Y:S01]  /*3210*/  FFMA.FTZ R122, R122, R9, R17 ;  /* 0x000000097a7a7223 */ /* 0x000fe20000010011 */
[C---:B------:R-:W-:Y:S01]  /*3220*/  FMUL.FTZ R115, R120.reuse, R115 ;  /* 0x0000007378737220 */ /* 0x040fe20000410000 */
[----:B------:R-:W-:-:S03]  /*3230*/  FMUL.FTZ R113, R120, R113 ;  /* 0x0000007178717220 */ /* 0x000fc60000410000 */
[----:B------:R-:W-:Y:S01]  /*3240*/  FFMA.FTZ R115, R115, R10, R18 ;  /* 0x0000000a73737223 */ /* 0x000fe20000010012 */
[----:B------:R-:W-:-:S05]  /*3250*/  FFMA.FTZ R113, R113, R6, R14 ;  /* 0x0000000671717223 */ /* 0x000fca000001000e */
[----:B------:R-:W-:Y:S02]  /*3260*/  F2FP.F16.F32.PACK_AB R113, R114, R113 ;  /* 0x000000717271723e */ /* 0x000fe400000000ff */
[----:B------:R-:W-:Y:S01]  /*3270*/  F2FP.F16.F32.PACK_AB R114, R122, R121 ;  /* 0x000000797a72723e */ /* 0x000fe200000000ff */
[----:B------:R-:W-:-:S04]  /*3280*/  FADD.FTZ R121, R87, -R119 ;  /* 0x8000007757797221 */ /* 0x000fc80000010000 */
[----:B------:R-:W-:-:S04]  /*3290*/  FMUL.FTZ R122, R120, R121 ;  /* 0x00000079787a7220 */ /* 0x000fc80000410000 */
[----:B------:R-:W-:-:S05]  /*32a0*/  FFMA.FTZ R122, R122, R11, R19 ;  /* 0x0000000b7a7a7223 */ /* 0x000fca0000010013 */
[----:B------:R-:W-:Y:S02]  /*32b0*/  F2FP.F16.F32.PACK_AB R115, R122, R115 ;  /* 0x000000737a73723e */ /* 0x000fe400000000ff */
[----:B------:R-:W0:Y:S02]  /*32c0*/  LDC.64 R122, c[0x0][0x428] ;  /* 0x00010a00ff7a7b82 */ /* 0x000e240000000a00 */
[C---:B0-----:R-:W-:Y:S01]  /*32d0*/  IMAD.WIDE.U32 R122, R2.reuse, 0x10, R122 ;  /* 0x00000010027a7825 */ /* 0x041fe200078e007a */
[----:B------:R-:W-:-:S04]  /*32e0*/  IADD3 R2, PT, PT, R2, 0x100, RZ ;  /* 0x0000010002027810 */ /* 0x000fc80007ffe0ff */
[----:B------:R0:W-:Y:S03]  /*32f0*/  STG.E.128 desc[UR6][R122.64], R112 ;  /* 0x000000707a007986 */ /* 0x0001e6000c101d06 */
.L_x_12531:
[----:B------:R-:W-:Y:S05]  /*3300*/  BSYNC.RECONVERGENT B0 ;  /* 0x0000000000007941 */ /* 0x000fea0003800200 */
.L_x_12530:
[----:B------:R-:W-:Y:S04]  /*3310*/  BSSY.RECONVERGENT B0, `(.L_x_12532) ;  /* 0x0000022000007945 */ /* 0x000fe80003800200 */
[----:B------:R-:W-:Y:S05]  /*3320*/  @!P2 BRA `(.L_x_12533) ;  /* 0x000000000080a947 */ /* 0x000fea0003800000 */
[--C-:B01----:R-:W-:Y:S01]  /*3330*/  FADD.FTZ R113, R88, -R119.reuse ;  /* 0x8000007758717221 */ /* 0x103fe20000010000 */
        /* <DEDUP_REMOVED lines=31> */
.L_x_12533:
[----:B------:R-:W-:Y:S05]  /*3530*/  BSYNC.RECONVERGENT B0 ;  /* 0x0000000000007941 */ /* 0x000fea0003800200 */
.L_x_12532:
[----:B------:R-:W-:Y:S04]  /*3540*/  BSSY.RECONVERGENT B0, `(.L_x_12534) ;  /* 0x0000022000007945 */ /* 0x000fe80003800200 */
[----:B------:R-:W-:Y:S05]  /*3550*/  @!P3 BRA `(.L_x_12535) ;  /* 0x000000000080b947 */ /* 0x000fea0003800000 */
[--C-:B012---:R-:W-:Y:S01]  /*3560*/  FADD.FTZ R113, R96, -R119.reuse ;  /* 0x8000007760717221 */ /* 0x107fe20000010000 */
        /* <DEDUP_REMOVED lines=31> */
.L_x_12535:
[----:B------:R-:W-:Y:S05]  /*3760*/  BSYNC.RECONVERGENT B0 ;  /* 0x0000000000007941 */ /* 0x000fea0003800200 */
.L_x_12534:
        /* <DEDUP_REMOVED lines=28> */
[----:B------:R-:W0:Y:S01]  /*3930*/  LDC.64 R120, c[0x0][0x428] ;  /* 0x00010a00ff787b82 */ /* 0x000e220000000a00 */
[----:B------:R-:W-:Y:S02]  /*3940*/  F2FP.F16.F32.PACK_AB R114, R122, R125 ;  /* 0x0000007d7a72723e */ /* 0x000fe400000000ff */
[----:B------:R-:W-:Y:S01]  /*3950*/  F2FP.F16.F32.PACK_AB R112, R112, R119 ;  /* 0x000000777070723e */ /* 0x000fe200000000ff */
[----:B0-----:R-:W-:-:S05]  /*3960*/  IMAD.WIDE.U32 R120, R2, 0x10, R120 ;  /* 0x0000001002787825 */ /* 0x001fca00078e0078 */
[----:B------:R4:W-:Y:S02]  /*3970*/  STG.E.128 desc[UR6][R120.64], R112 ;  /* 0x0000007078007986 */ /* 0x0009e4000c101d06 */
.L_x_12537:
[----:B------:R-:W-:Y:S05]  /*3980*/  BSYNC.RECONVERGENT B0 ;  /* 0x0000000000007941 */ /* 0x000fea0003800200 */
.L_x_12536:
[----:B01234-:R-:W0:Y:S01]  /*3990*/  LDC.64 R112, c[0x0][0x380] ;  /* 0x0000e000ff707b82 */ /* 0x01fe220000000a00 */
[----:B------:R-:W-:Y:S01]  /*39a0*/  UPLOP3.LUT UP1, UPT, UPT, UPT, UP1, 0x40, 0x4 ;  /* 0x000000000004789c */ /* 0x000fe20003f2e810 */
[----:B0-----:R-:W-:-:S04]  /*39b0*/  IADD3 R116, PT, PT, R116, R112, RZ ;  /* 0x0000007074747210 */ /* 0x001fc80007ffe0ff */
[----:B------:R-:W-:-:S13]  /*39c0*/  ISETP.GE.AND P1, PT, R116, R113, PT ;  /* 0x000000717400720c */ /* 0x000fda0003f26270 */
[----:B------:R-:W-:Y:S05]  /*39d0*/  @!P1 BRA `(.L_x_12538) ;  /* 0xffffffcc00689947 */ /* 0x000fea000383ffff */
[----:B------:R-:W-:Y:S05]  /*39e0*/  EXIT ;  /* 0x000000000000794d */ /* 0x000fea0003800000 */
.L_x_12539:
        /* <DEDUP_REMOVED lines=9> */
.L_x_18062:


//--------------------- .text._ZN10layer_norm31ln_parallel_residual_fwd_kernelINS_13Kernel_traitsIf6__halffS2_fjLj8192ELj1ELj1ELj8ELj16ENS_18Kernel_traits_baseILj8192EfS2_fS2_fjLj256EEEEELb0ELb1ELb1EEEvNS_9FwdParamsE --------------------------
	.section	.text._ZN10layer_norm31ln_parallel_residual_fwd_kernelINS_13Kernel_traitsIf6__halffS2_fjLj8192ELj1ELj1ELj8ELj16ENS_18Kernel_traits_baseILj8192EfS2_fS2_fjLj256EEEEELb0ELb1ELb1EEEvNS_9FwdParamsE,"ax",@progbits
	.align	128
        .global         _ZN10layer_norm31ln_parallel_residual_fwd_kernelINS_13Kernel_traitsIf6__halffS2_fjLj8192ELj1ELj1ELj8ELj16ENS_18Kernel_traits_baseILj8192EfS2_fS2_fjLj256EEEEELb0ELb1ELb1EEEvNS_9FwdParamsE
        .type           _ZN10layer_norm31ln_parallel_residual_fwd_kernelINS_13Kernel_traitsIf6__halffS2_fjLj8192ELj1ELj1ELj8ELj16ENS_18Kernel_traits_baseILj8192EfS2_fS2_fjLj256EEEEELb0ELb1ELb1EEEvNS_9FwdParamsE,@function
        .size           _ZN10layer_norm31ln_parallel_residual_fwd_kernelINS_13Kernel_traitsIf6__halffS2_fjLj8192ELj1ELj1ELj8ELj16ENS_18Kernel_traits_baseILj8192EfS2_fS2_fjLj256EEEEELb0ELb1ELb1EEEvNS_9FwdParamsE,(.L_x_18063 - _ZN10layer_norm31ln_parallel_residual_fwd_kernelINS_13Kernel_traitsIf6__halffS2_fjLj8192ELj1ELj1ELj8ELj16ENS_18Kernel_traits_baseILj8192EfS2_fS2_fjLj256EEEEELb0ELb1ELb1EEEvNS_9FwdParamsE)
        .other          _ZN10layer_norm31ln_parallel_residual_fwd_kernelINS_13Kernel_traitsIf6__halffS2_fjLj8192ELj1ELj1ELj8ELj16ENS_18Kernel_traits_baseILj8192EfS2_fS2_fjLj256EEEEELb0ELb1ELb1EEEvNS_9FwdParamsE,@"STO_CUDA_ENTRY STV_DEFAULT"
_ZN10layer_norm31ln_parallel_residual_fwd_kernelINS_13Kernel_traitsIf6__halffS2_fjLj8192ELj1ELj1ELj8ELj16ENS_18Kernel_traits_baseILj8192EfS2_fS2_fjLj256EEEEELb0ELb1ELb1EEEvNS_9FwdParamsE:
.text._ZN10layer_norm31ln_parallel_residual_fwd_kernelINS_13Kernel_traitsIf6__halffS2_fjLj8192ELj1ELj1ELj8ELj16ENS_18Kernel_traits_baseILj8192EfS2_fS2_fjLj256EEEEELb0ELb1ELb1EEEvNS_9FwdParamsE:
        /* <DEDUP_REMOVED lines=30> */
.L_x_12540:
[----:B------:R-:W2:Y:S02]  /*01e0*/  LDC.64 R4, c[0x0][0x3d0] ;  /* 0x0000f400ff047b82 */ /* 0x000ea40000000a00 */
[----:B--2---:R-:W-:-:S05]  /*01f0*/  IMAD.WIDE.U32 R4, R0, 0x20, R4 ;  /* 0x0000002000047825 */ /* 0x004fca00078e0004 */
        /* <DEDUP_REMOVED lines=24> */
.L_x_12541:
        /* <DEDUP_REMOVED lines=12> */
.L_x_12562:
[----:B0-----:R-:W-:Y:S01]  /*0440*/  ISETP.NE.U32.AND P1, PT, RZ, UR10, PT ;  /* 0x0000000aff007c0c */ /* 0x001fe2000bf25070 */
[----:B--2---:R-:W0:Y:S01]  /*0450*/  LDC.64 R4, c[0x0][0x390] ;  /* 0x0000e400ff047b82 */ /* 0x004e220000000a00 */
[----:B------:R-:W-:Y:S02]  /*0460*/  IMAD R3, R2, UR8, RZ ;  /* 0x0000000802037c24 */ /* 0x000fe4000f8e02ff */
[----:B------:R-:W-:-:S03]  /*0470*/  ISETP.NE.AND.EX P1, PT, RZ, UR11, PT, P1 ;  /* 0x0000000bff007c0c */ /* 0x000fc6000bf25310 */
[----:B------:R-:W-:Y:S02]  /*0480*/  SHF.R.S32.HI R10, RZ, 0x1f, R3 ;  /* 0x0000001fff0a7819 */ /* 0x000fe40000011403 */
[----:B------:R-:W1:Y:S02]  /*0490*/  @P0 LDC.64 R6, c[0x0][0x398] ;  /* 0x0000e600ff060b82 */ /* 0x000e640000000a00 */
[----:B------:R-:W-:-:S04]  /*04a0*/  LEA.HI R3, R10, R3, RZ, 0x3 ;  /* 0x000000030a037211 */ /* 0x000fc800078f18ff */
[----:B------:R-:W-:Y:S02]  /*04b0*/  LEA.HI.SX32 R3, R3, R0, 0x1d ;  /* 0x0000000003037211 */ /* 0x000fe400078feaff */
[----:B------:R-:W2:Y:S03]  /*04c0*/  @P1 LDC.64 R8, c[0x0][0x3a0] ;  /* 0x0000e800ff081b82 */ /* 0x000ea60000000a00 */
[----:B0-----:R-:W-:-:S06]  /*04d0*/  IMAD.WIDE.U32 R24, R3, 0x10, R4 ;  /* 0x0000001003187825 */ /* 0x001fcc00078e0004 */
[----:B-----5:R-:W5:Y:S01]  /*04e0*/  LDG.E.128 R24, desc[UR6][R24.64] ;  /* 0x0000000618187981 */ /* 0x020f62000c1e1d00 */
        /* <DEDUP_REMOVED lines=20> */
.L_x_12543:
        /* <DEDUP_REMOVED lines=17> */
.L_x_12542:
        /* <DEDUP_REMOVED lines=28> */
.L_x_12545:
        /* <DEDUP_REMOVED lines=32> */
.L_x_12544:
        /* <DEDUP_REMOVED lines=36> */
[----:B------:R-:W-:Y:S02]  /*0d40*/  HADD2.F32 R11, -RZ, R42.H0_H0 ;  /* 0x2000002aff0b7230 */ /* 0x000fe40000004100 */
        /* <DEDUP_REMOVED lines=12> */
.L_x_12547:
        /* <DEDUP_REMOVED lines=9> */
[----:B------:R-:W-:Y:S02]  /*0ea0*/  HADD2.F32 R16, -RZ, R16.H1_H1 ;  /* 0x30000010ff107230 */ /* 0x000fe40000004100 */
[----:B------:R-:W-:Y:S02]  /*0eb0*/  HADD2.F32 R18, -RZ, R18.H1_H1 ;  /* 0x30000012ff127230 */ /* 0x000fe40000004100 */
[----:B------:R-:W-:Y:S01]  /*0ec0*/  FADD.FTZ R23, R6, R17 ;  /* 0x0000001106177221 */ /* 0x000fe20000010000 */
[----:B------:R-:W-:Y:S02]  /*0ed0*/  HADD2.F32 R21, -RZ, R40.H1_H1 ;  /* 0x30000028ff157230 */ /* 0x000fe40000004100 */
[----:B------:R-:W-:-:S02]  /*0ee0*/  HADD2.F32 R10, -RZ, R19.H0_H0 ;  /* 0x20000013ff0a7230 */ /* 0x000fc40000004100 */
[--C-:B------:R-:W-:Y:S02]  /*0ef0*/  HADD2.F32 R9, -RZ, R42.reuse.H1_H1 ;  /* 0x3000002aff097230 */ /* 0x100fe40000004100 */
[----:B------:R-:W-:Y:S01]  /*0f00*/  FADD.FTZ R21, R21, R16 ;  /* 0x0000001015157221 */ /* 0x000fe20000010000 */
        /* <DEDUP_REMOVED lines=9> */
.L_x_12546:
[----:B------:R-:W-:Y:S05]  /*0fa0*/  @!P1 BRA `(.L_x_12549) ;  /* 0x0000000000449947 */ /* 0x000fea0003800000 */
[----:B0----5:R-:W-:Y:S02]  /*0fb0*/  HADD2.F32 R7, -RZ, R16.H0_H0 ;  /* 0x20000010ff077230 */ /* 0x021fe40000004100 */
        /* <DEDUP_REMOVED lines=16> */
.L_x_12549:
        /* <DEDUP_REMOVED lines=8> */
.L_x_12548:
[----:B------:R-:W1:Y:S01]  /*1140*/  @P0 LDC.64 R12, c[0x0][0x398] ;  /* 0x0000e600ff0c0b82 */ /* 0x000e620000000a00 */
[----:B------:R-:W-:Y:S01]  /*1150*/  IADD3 R112, PT, PT, R3, 0x200, RZ ;  /* 0x0000020003707810 */ /* 0x000fe20007ffe0ff */
[----:B0-----:R-:W-:-:S04]  /*1160*/  IMAD.WIDE.U32 R6, R113, 0x20, R116 ;  /* 0x0000002071067825 */ /* 0x001fc800078e0074 */
[C---:B------:R-:W-:Y:S01]  /*1170*/  IMAD.WIDE.U32 R8, R112.reuse, 0x10, R4 ;  /* 0x0000001070087825 */ /* 0x040fe200078e0004 */
[----:B------:R0:W-:Y:S01]  /*1180*/  STG.E.128 desc[UR6][R6.64], R20 ;  /* 0x0000001406007986 */ /* 0x0001e2000c101d06 */
[----:B------:R-:W2:Y:S03]  /*1190*/  @P1 LDC.64 R14, c[0x0][0x3a0] ;  /* 0x0000e800ff0e1b82 */ /* 0x000ea60000000a00 */
[----:B------:R0:W-:Y:S04]  /*11a0*/  STG.E.128 desc[UR6][R6.64+0x10], R16 ;  /* 0x0000101006007986 */ /* 0x0001e8000c101d06 */
        /* <DEDUP_REMOVED lines=8> */
[--C-:B0----5:R-:W-:Y:S02]  /*1230*/  HADD2.F32 R6, -RZ, R8.reuse.H0_H0 ;  /* 0x20000008ff067230 */ /* 0x121fe40000004100 */
[--C-:B------:R-:W-:Y:S02]  /*1240*/  HADD2.F32 R12, -RZ, R9.reuse.H0_H0 ;  /* 0x20000009ff0c7230 */ /* 0x100fe40000004100 */
[----:B------:R-:W-:Y:S02]  /*1250*/  HADD2.F32 R13, -RZ, R9.H1_H1 ;  /* 0x30000009ff0d7230 */ /* 0x000fe40000004100 */
[----:B------:R-:W-:Y:S02]  /*1260*/  HADD2.F32 R8, -RZ, R8.H1_H1 ;  /* 0x30000008ff087230 */ /* 0x000fe40000004100 */
[----:B------:R-:W-:Y:S02]  /*1270*/  HADD2.F32 R9, -RZ, R40.H1_H1 ;  /* 0x30000028ff097230 */ /* 0x000fe40000004100 */
[----:B------:R-:W-:-:S02]  /*1280*/  HADD2.F32 R109, -RZ, R41.H0_H0 ;  /* 0x20000029ff6d7230 */ /* 0x000fc40000004100 */
[----:B------:R-:W-:Y:S02]  /*1290*/  HADD2.F32 R7, -RZ, R40.H0_H0 ;  /* 0x20000028ff077230 */ /* 0x000fe40000004100 */
[----:B------:R-:W-:Y:S01]  /*12a0*/  FADD.FTZ R8, R9, R8 ;  /* 0x0000000809087221 */ /* 0x000fe20000010000 */
[--C-:B------:R-:W-:Y:S02]  /*12b0*/  HADD2.F32 R14, -RZ, R10.reuse.H0_H0 ;  /* 0x2000000aff0e7230 */ /* 0x100fe40000004100 */
[----:B------:R-:W-:Y:S01]  /*12c0*/  FADD.FTZ R9, R109, R12 ;  /* 0x0000000c6d097221 */ /* 0x000fe20000010000 */
[--C-:B------:R-:W-:Y:S02]  /*12d0*/  HADD2.F32 R15, -RZ, R11.reuse.H0_H0 ;  /* 0x2000000bff0f7230 */ /* 0x100fe40000004100 */
[----:B------:R-:W-:Y:S01]  /*12e0*/  FADD.FTZ R7, R7, R6 ;  /* 0x0000000607077221 */ /* 0x000fe20000010000 */
[----:B------:R-:W-:Y:S02]  /*12f0*/  HADD2.F32 R108, -RZ, R11.H1_H1 ;  /* 0x3000000bff6c7230 */ /* 0x000fe40000004100 */
[----:B------:R-:W-:-:S02]  /*1300*/  HADD2.F32 R10, -RZ, R10.H1_H1 ;  /* 0x3000000aff0a7230 */ /* 0x000fc40000004100 */
[--C-:B------:R-:W-:Y:S02]  /*1310*/  HADD2.F32 R11, -RZ, R42.reuse.H0_H0 ;  /* 0x2000002aff0b7230 */ /* 0x100fe40000004100 */
        /* <DEDUP_REMOVED lines=18> */
.L_x_12551:
[--C-:B0----5:R-:W-:Y:S02]  /*1440*/  HADD2.F32 R14, -RZ, R9.reuse.H0_H0 ;  /* 0x20000009ff0e7230 */ /* 0x121fe40000004100 */
[----:B------:R-:W-:Y:S02]  /*1450*/  HADD2.F32 R15, -RZ, R9.H1_H1 ;  /* 0x30000009ff0f7230 */ /* 0x000fe40000004100 */
[----:B------:R-:W-:Y:S02]  /*1460*/  HADD2.F32 R9, -RZ, R41.H0_H0 ;  /* 0x20000029ff097230 */ /* 0x000fe40000004100 */
        /* <DEDUP_REMOVED lines=9> */
[----:B------:R-:W-:Y:S02]  /*1500*/  HADD2.F32 R9, -RZ, R42.H1_H1 ;  /* 0x3000002aff097230 */ /* 0x000fe40000004100 */
        /* <DEDUP_REMOVED lines=8> */
[----:B------:R-:W-:Y:S01]  /*1590*/  FADD.FTZ R8, R7, R108 ;  /* 0x0000006c07087221 */ /* 0x000fe20000010000 */
[----:B------:R-:W-:-:S02]  /*15a0*/  FADD.FTZ R10, R110, R109 ;  /* 0x0000006d6e0a7221 */ /* 0x000fc40000010000 */
[----:B------:R-:W-:Y:S01]  /*15b0*/  FADD.FTZ R11, R114, R11 ;  /* 0x0000000b720b7221 */ /* 0x000fe20000010000 */
[----:B------:R-:W-:Y:S06]  /*15c0*/  BRA `(.L_x_12552) ;  /* 0x0000000000687947 */ /* 0x000fec0003800000 */
.L_x_12550:
        /* <DEDUP_REMOVED lines=18> */
.L_x_12553:
        /* <DEDUP_REMOVED lines=8> */
.L_x_12552:
        /* <DEDUP_REMOVED lines=15> */
[----:B-1---5:R-:W-:Y:S02]  /*1860*/  HADD2.F32 R6, -RZ, R108.H1_H1 ;  /* 0x3000006cff067230 */ /* 0x022fe40000004100 */
[----:B------:R-:W-:Y:S02]  /*1870*/  HADD2.F32 R7, -RZ, R40.H1_H1 ;  /* 0x30000028ff077230 */ /* 0x000fe40000004100 */
[----:B------:R-:W-:Y:S02]  /*1880*/  HADD2.F32 R5, -RZ, R108.H0_H0 ;  /* 0x2000006cff057230 */ /* 0x000fe40000004100 */
[----:B------:R-:W-:Y:S02]  /*1890*/  HADD2.F32 R4, -RZ, R40.H0_H0 ;  /* 0x20000028ff047230 */ /* 0x000fe40000004100 */
[----:B------:R-:W-:Y:S01]  /*18a0*/  FADD.FTZ R6, R7, R6 ;  /* 0x0000000607067221 */ /* 0x000fe20000010000 */
[--C-:B------:R-:W-:Y:S02]  /*18b0*/  HADD2.F32 R7, -RZ, R109.reuse.H0_H0 ;  /* 0x2000006dff077230 */ /* 0x100fe40000004100 */
[----:B------:R-:W-:-:S02]  /*18c0*/  HADD2.F32 R108, -RZ, R109.H1_H1 ;  /* 0x3000006dff6c7230 */ /* 0x000fc40000004100 */
[----:B------:R-:W-:Y:S01]  /*18d0*/  FADD.FTZ R5, R4, R5 ;  /* 0x0000000504057221 */ /* 0x000fe20000010000 */
[--C-:B------:R-:W-:Y:S02]  /*18e0*/  HADD2.F32 R109, -RZ, R41.reuse.H1_H1 ;  /* 0x30000029ff6d7230 */ /* 0x100fe40000004100 */
[----:B------:R-:W-:Y:S02]  /*18f0*/  HADD2.F32 R4, -RZ, R41.H0_H0 ;  /* 0x20000029ff047230 */ /* 0x000fe40000004100 */
[----:B------:R-:W-:Y:S02]  /*1900*/  HADD2.F32 R115, -RZ, R42.H1_H1 ;  /* 0x3000002aff737230 */ /* 0x000fe40000004100 */
[----:B------:R-:W-:Y:S01]  /*1910*/  FADD.FTZ R108, R109, R108 ;  /* 0x0000006c6d6c7221 */ /* 0x000fe20000010000 */
[--C-:B------:R-:W-:Y:S02]  /*1920*/  HADD2.F32 R109, -RZ, R110.reuse.H0_H0 ;  /* 0x2000006eff6d7230 */ /* 0x100fe40000004100 */
[----:B------:R-:W-:Y:S01]  /*1930*/  FADD.FTZ R7, R4, R7 ;  /* 0x0000000704077221 */ /* 0x000fe20000010000 */
[----:B------:R-:W-:-:S02]  /*1940*/  HADD2.F32 R110, -RZ, R110.H1_H1 ;  /* 0x3000006eff6e7230 */ /* 0x000fc40000004100 */
[----:B------:R-:W-:Y:S02]  /*1950*/  HADD2.F32 R4, -RZ, R42.H0_H0 ;  /* 0x2000002aff047230 */ /* 0x000fe40000004100 */
[----:B------:R-:W-:Y:S02]  /*1960*/  HADD2.F32 R118, -RZ, R43.H1_H1 ;  /* 0x3000002bff767230 */ /* 0x000fe40000004100 */
[----:B------:R-:W-:Y:S01]  /*1970*/  FADD.FTZ R110, R115, R110 ;  /* 0x0000006e736e7221 */ /* 0x000fe20000010000 */
[--C-:B------:R-:W-:Y:S02]  /*1980*/  HADD2.F32 R115, -RZ, R111.reuse.H1_H1 ;  /* 0x3000006fff737230 */ /* 0x100fe40000004100 */
[----:B------:R-:W-:Y:S01]  /*1990*/  FADD.FTZ R109, R4, R109 ;  /* 0x0000006d046d7221 */ /* 0x000fe20000010000 */
[----:B------:R-:W-:Y:S02]  /*19a0*/  HADD2.F32 R4, -RZ, R111.H0_H0 ;  /* 0x2000006fff047230 */ /* 0x000fe40000004100 */
[----:B------:R-:W-:-:S02]  /*19b0*/  HADD2.F32 R111, -RZ, R43.H0_H0 ;  /* 0x2000002bff6f7230 */ /* 0x000fc40000004100 */
[----:B------:R-:W-:-:S03]  /*19c0*/  FADD.FTZ R118, R118, R115 ;  /* 0x0000007376767221 */ /* 0x000fc60000010000 */
        /* <DEDUP_REMOVED lines=10> */
.L_x_12555:
[----:B-----5:R-:W-:Y:S02]  /*1a70*/  HADD2.F32 R4, -RZ, R108.H0_H0 ;  /* 0x2000006cff047230 */ /* 0x020fe40000004100 */
[----:B------:R-:W-:Y:S02]  /*1a80*/  HADD2.F32 R5, -RZ, R40.H0_H0 ;  /* 0x20000028ff057230 */ /* 0x000fe40000004100 */
[----:B------:R-:W-:Y:S02]  /*1a90*/  HADD2.F32 R108, -RZ, R108.H1_H1 ;  /* 0x3000006cff6c7230 */ /* 0x000fe40000004100 */
[----:B-1----:R-:W-:Y:S02]  /*1aa0*/  HADD2.F32 R7, -RZ, R40.H1_H1 ;  /* 0x30000028ff077230 */ /* 0x002fe40000004100 */
        /* <DEDUP_REMOVED lines=10> */
[----:B------:R-:W-:-:S02]  /*1b50*/  HADD2.F32 R108, -RZ, R110.H0_H0 ;  /* 0x2000006eff6c7230 */ /* 0x000fc40000004100 */
[----:B------:R-:W-:Y:S02]  /*1b60*/  HADD2.F32 R109, -RZ, R42.H0_H0 ;  /* 0x2000002aff6d7230 */ /* 0x000fe40000004100 */
[----:B------:R-:W-:-:S03]  /*1b70*/  HADD2.F32 R110, -RZ, R110.H1_H1 ;  /* 0x3000006eff6e7230 */ /* 0x000fc60000004100 */
[----:B------:R-:W-:Y:S02]  /*1b80*/  FADD.FTZ R108, R109, R108 ;  /* 0x0000006c6d6c7221 */ /* 0x000fe40000010000 */
[----:B------:R-:W-:Y:S01]  /*1b90*/  FADD.FTZ R109, R115, R110 ;  /* 0x0000006e736d7221 */ /* 0x000fe20000010000 */
[--C-:B------:R-:W-:Y:S02]  /*1ba0*/  HADD2.F32 R110, -RZ, R111.reuse.H0_H0 ;  /* 0x2000006fff6e7230 */ /* 0x100fe40000004100 */
[----:B------:R-:W-:Y:S02]  /*1bb0*/  HADD2.F32 R115, -RZ, R111.H1_H1 ;  /* 0x3000006fff737230 */ /* 0x000fe40000004100 */
[----:B------:R-:W-:-:S05]  /*1bc0*/  HADD2.F32 R111, -RZ, R43.H0_H0 ;  /* 0x2000002bff6f7230 */ /* 0x000fca0000004100 */
[----:B------:R-:W-:Y:S01]  /*1bd0*/  FADD.FTZ R110, R111, R110 ;  /* 0x0000006e6f6e7221 */ /* 0x000fe20000010000 */
[----:B------:R-:W-:Y:S01]  /*1be0*/  FADD.FTZ R111, R118, R115 ;  /* 0x00000073766f7221 */ /* 0x000fe20000010000 */
[----:B------:R-:W-:Y:S06]  /*1bf0*/  BRA `(.L_x_12556) ;  /* 0x0000000000687947 */ /* 0x000fec0003800000 */
.L_x_12554:
        /* <DEDUP_REMOVED lines=18> */
.L_x_12557:
        /* <DEDUP_REMOVED lines=8> */
.L_x_12556:
        /* <DEDUP_REMOVED lines=130> */
.L_x_12559:
[----:B------:R-:W-:Y:S05]  /*25c0*/  BSYNC.RECONVERGENT B0 ;  /* 0x0000000000007941 */ /* 0x000fea0003800200 */
.L_x_12558:
[----:B0-----:R-:W-:Y:S01]  /*25d0*/  LOP3.LUT R115, R0, 0x1f, RZ, 0xc0, !PT ;  /* 0x0000001f00737812 */ /* 0x001fe200078ec0ff */
[----:B------:R-:W-:Y:S01]  /*25e0*/  BAR.SYNC.DEFER_BLOCKING 0x0 ;  /* 0x0000000000007b1d */ /* 0x000fe20000010000 */
[----:B------:R-:W-:Y:S01]  /*25f0*/  HFMA2 R120, -RZ, RZ, 0, 0 ;  /* 0x00000000ff787431 */ /* 0x000fe200000001ff */
[----:B------:R-:W-:Y:S02]  /*2600*/  CS2R R116, SRZ ;  /* 0x0000000000747805 */ /* 0x000fe4000001ff00 */
[----:B------:R-:W-:Y:S02]  /*2610*/  ISETP.GT.U32.AND P1, PT, R115, 0x7, PT ;  /* 0x000000077300780c */ /* 0x000fe40003f24070 */
[----:B------:R-:W-:Y:S11]  /*2620*/  BSSY.RECONVERGENT B0, `(.L_x_12560) ;  /* 0x000000a000007945 */ /* 0x000ff60003800200 */
        /* <DEDUP_REMOVED lines=8> */
[----:B------:R0:W1:Y:S03]  /*26b0*/  LDS.64 R116, [R115+UR4] ;  /* 0x0000000473747984 */ /* 0x0000660008000a00 */
.L_x_12561:
[----:B------:R-:W-:Y:S05]  /*26c0*/  BSYNC.RECONVERGENT B0 ;  /* 0x0000000000007941 */ /* 0x000fea0003800200 */
.L_x_12560:
[----:B0-----:R-:W0:Y:S01]  /*26d0*/  SHFL.DOWN PT, R115, R120, 0x4, 0x1f ;  /* 0x08801f0078737f89 */ /* 0x001e2200000e0000 */
[-C--:B------:R-:W-:Y:S01]  /*26e0*/  I2FP.F32.U32 R122, R120.reuse ;  /* 0x00000078007a7245 */ /* 0x080fe20000201000 */
[----:B------:R-:W2:Y:S01]  /*26f0*/  LDC.64 R126, c[0x0][0x428] ;  /* 0x00010a00ff7e7b82 */ /* 0x000ea20000000a00 */
[----:B------:R-:W-:Y:S01]  /*2700*/  ISETP.NE.AND P1, PT, R0, RZ, PT ;  /* 0x000000ff0000720c */ /* 0x000fe20003f25270 */
[----:B-1----:R-:W1:Y:S01]  /*2710*/  SHFL.DOWN PT, R119, R116, 0x4, 0x1f ;  /* 0x08801f0074777f89 */ /* 0x002e6200000e0000 */
[----:B------:R-:W-:Y:S01]  /*2720*/  ISETP.NE.AND P2, PT, RZ, UR14, PT ;  /* 0x0000000eff007c0c */ /* 0x000fe2000bf45270 */
[----:B------:R-:W-:Y:S01]  /*2730*/  UPLOP3.LUT UP1, UPT, UPT, UPT, UP1, 0x40, 0x4 ;  /* 0x000000000004789c */ /* 0x000fe20003f2e810 */
[----:B0-----:R-:W-:Y:S02]  /*2740*/  I2FP.F32.S32 R118, R115 ;  /* 0x0000007300767245 */ /* 0x001fe40000201400 */
[----:B------:R-:W-:Y:S01]  /*2750*/  IADD3 R115, PT, PT, R115, R120, RZ ;  /* 0x0000007873737210 */ /* 0x000fe20007ffe0ff */
[----:B-1----:R-:W-:-:S02]  /*2760*/  FADD.FTZ R121, -R119, R116 ;  /* 0x0000007477797221 */ /* 0x002fc40000010100 */
        /* <DEDUP_REMOVED lines=15> */
[----:B-1----:R-:W-:Y:S01]  /*2860*/  FADD.FTZ R117, R121, -R122 ;  /* 0x8000007a79757221 */ /* 0x002fe20000010000 */
[----:B------:R-:W-:-:S03]  /*2870*/  I2FP.F32.S32 R115, R119 ;  /* 0x0000007700737245 */ /* 0x000fc60000201400 */
[-C--:B------:R-:W-:Y:S01]  /*2880*/  FMUL.FTZ R125, R122, R120.reuse ;  /* 0x000000787a7d7220 */ /* 0x080fe20000410000 */
[----:B------:R-:W-:Y:S01]  /*2890*/  FMUL.FTZ R123, R117, R117 ;  /* 0x00000075757b7220 */ /* 0x000fe20000410000 */
[----:B------:R-:W-:Y:S02]  /*28a0*/  SHFL.DOWN PT, R122, R119, 0x1, 0x1f ;  /* 0x08201f00777a7f89 */ /* 0x000fe400000e0000 */
[C---:B------:R-:W-:Y:S01]  /*28b0*/  FFMA.FTZ R117, R116.reuse, R121, R125 ;  /* 0x0000007974757223 */ /* 0x040fe2000001007d */
[----:B------:R-:W-:Y:S02]  /*28c0*/  FMUL.FTZ R125, R116, R123 ;  /* 0x0000007b747d7220 */ /* 0x000fe40000410000 */
[----:B------:R-:W0:Y:S02]  /*28d0*/  SHFL.DOWN PT, R123, R118, 0x2, 0x1f ;  /* 0x08401f00767b7f89 */ /* 0x000e2400000e0000 */
[----:B------:R-:W-:Y:S02]  /*28e0*/  FMUL.FTZ R116, R125, R120 ;  /* 0x000000787d747220 */ /* 0x000fe40000410000 */
[----:B------:R-:W1:Y:S01]  /*28f0*/  MUFU.RCP R120, R115 ;  /* 0x0000007300787308 */ /* 0x000e620000001000 */
[----:B0-----:R-:W-:-:S04]  /*2900*/  FADD.FTZ R123, R118, R123 ;  /* 0x0000007b767b7221 */ /* 0x001fc80000010000 */
[C---:B-1----:R-:W-:Y:S01]  /*2910*/  FFMA.FTZ R116, R120.reuse, R116, R123 ;  /* 0x0000007478747223 */ /* 0x042fe2000001007b */
[----:B------:R-:W-:Y:S01]  /*2920*/  FMUL.FTZ R120, R120, R117 ;  /* 0x0000007578787220 */ /* 0x000fe20000410000 */
[-C--:B------:R-:W-:Y:S02]  /*2930*/  I2FP.F32.S32 R117, R122.reuse ;  /* 0x0000007a00757245 */ /* 0x080fe40000201400 */
[----:B------:R-:W-:Y:S02]  /*2940*/  IADD3 R122, PT, PT, R119, R122, RZ ;  /* 0x0000007a777a7210 */ /* 0x000fe40007ffe0ff */
[----:B------:R-:W0:Y:S02]  /*2950*/  SHFL.DOWN PT, R121, R120, 0x1, 0x1f ;  /* 0x08201f0078797f89 */ /* 0x000e2400000e0000 */
[----:B------:R-:W-:-:S04]  /*2960*/  I2FP.F32.S32 R122, R122 ;  /* 0x0000007a007a7245 */ /* 0x000fc80000201400 */
[----:B------:R-:W1:Y:S01]  /*2970*/  MUFU.RCP R123, R122 ;  /* 0x0000007a007b7308 */ /* 0x000e620000001000 */
[----:B0-----:R-:W-:Y:S01]  /*2980*/  FMUL.FTZ R118, R121, R117 ;  /* 0x0000007579767220 */ /* 0x001fe20000410000 */
[----:B------:R-:W-:Y:S02]  /*2990*/  FADD.FTZ R124, R120, -R121 ;  /* 0x80000079787c7221 */ /* 0x000fe40000010000 */
[----:B------:R-:W0:Y:S01]  /*29a0*/  SHFL.DOWN PT, R121, R116, 0x1, 0x1f ;  /* 0x08201f0074797f89 */ /* 0x000e2200000e0000 */
[----:B------:R-:W-:Y:S01]  /*29b0*/  FFMA.FTZ R118, R115, R120, R118 ;  /* 0x0000007873767223 */ /* 0x000fe20000010076 */
[----:B------:R-:W-:-:S04]  /*29c0*/  FMUL.FTZ R124, R124, R124 ;  /* 0x0000007c7c7c7220 */ /* 0x000fc80000410000 */
[----:B------:R-:W-:Y:S02]  /*29d0*/  FMUL.FTZ R124, R115, R124 ;  /* 0x0000007c737c7220 */ /* 0x000fe40000410000 */
[----:B------:R-:W3:Y:S02]  /*29e0*/  LDC R115, c[0x0][0x448] ;  /* 0x00011200ff737b82 */ /* 0x000ee40000000800 */
[----:B------:R-:W-:Y:S01]  /*29f0*/  FMUL.FTZ R124, R124, R117 ;  /* 0x000000757c7c7220 */ /* 0x000fe20000410000 */
[----:B0-----:R-:W-:-:S04]  /*2a00*/  FADD.FTZ R120, R116, R121 ;  /* 0x0000007974787221 */ /* 0x001fc80000010000 */
[C---:B-1----:R-:W-:Y:S01]  /*2a10*/  FFMA.FTZ R120, R123.reuse, R124, R120 ;  /* 0x0000007c7b787223 */ /* 0x042fe20000010078 */
[----:B------:R-:W-:Y:S02]  /*2a20*/  FMUL.FTZ R123, R123, R118 ;  /* 0x000000767b7b7220 */ /* 0x000fe40000410000 */
[----:B------:R-:W0:Y:S03]  /*2a30*/  @!P1 LDC.64 R118, c[0x0][0x3c0] ;  /* 0x0000f000ff769b82 */ /* 0x000e260000000a00 */
[----:B------:R-:W3:Y:S04]  /*2a40*/  SHFL.IDX PT, R120, R120, RZ, 0x1f ;  /* 0x00001fff78787589 */ /* 0x000ee800000e0000 */
[----:B------:R-:W1:Y:S01]  /*2a50*/  SHFL.IDX PT, R123, R123, RZ, 0x1f ;  /* 0x00001fff7b7b7589 */ /* 0x000e6200000e0000 */
[----:B0-----:R-:W-:-:S04]  /*2a60*/  @!P1 IMAD.WIDE R118, R2, 0x4, R118 ;  /* 0x0000000402769825 */ /* 0x001fc800078e0276 */
[----:B---3--:R-:W-:Y:S01]  /*2a70*/  FFMA.FTZ R115, R120, UR9, R115 ;  /* 0x0000000978737c23 */ /* 0x008fe20008010073 */
[C---:B-1----:R-:W-:Y:S01]  /*2a80*/  FMUL.FTZ R116, R123.reuse, R123 ;  /* 0x0000007b7b747220 */ /* 0x042fe20000410000 */
[----:B------:R0:W-:Y:S04]  /*2a90*/  @!P1 STG.E desc[UR6][R118.64], R123 ;  /* 0x0000007b76009986 */ /* 0x0001e8000c101906 */
[----:B------:R-:W-:Y:S02]  /*2aa0*/  FSEL R122, R116, RZ, P2 ;  /* 0x000000ff747a7208 */ /* 0x000fe40001000000 */
[----:B------:R-:W-:-:S03]  /*2ab0*/  FSEL R116, R123, RZ, !P2 ;  /* 0x000000ff7b747208 */ /* 0x000fc60005000000 */
[----:B------:R-:W-:Y:S02]  /*2ac0*/  FADD.FTZ R115, R115, R122 ;  /* 0x0000007a73737221 */ /* 0x000fe40000010000 */
[C---:B------:R-:W-:Y:S01]  /*2ad0*/  FADD.FTZ R24, -R116.reuse, R24 ;  /* 0x0000001874187221 */ /* 0x040fe20000010100 */
[C---:B------:R-:W-:Y:S01]  /*2ae0*/  FADD.FTZ R25, -R116.reuse, R25 ;  /* 0x0000001974197221 */ /* 0x040fe20000010100 */
[C---:B------:R-:W-:Y:S01]  /*2af0*/  FADD.FTZ R26, -R116.reuse, R26 ;  /* 0x0000001a741a7221 */ /* 0x040fe20000010100 */
[C---:B------:R-:W-:Y:S01]  /*2b00*/  FADD.FTZ R27, -R116.reuse, R27 ;  /* 0x0000001b741b7221 */ /* 0x040fe20000010100 */
[----:B------:R-:W1:Y:S01]  /*2b10*/  MUFU.RSQ R115, R115 ;  /* 0x0000007300737308 */ /* 0x000e620000001400 */
[C---:B0-----:R-:W-:Y:S01]  /*2b20*/  FADD.FTZ R119, -R116.reuse, R5 ;  /* 0x0000000574777221 */ /* 0x041fe20000010100 */
        /* <DEDUP_REMOVED lines=27> */
[C---:B------:R-:W-:Y:S01]  /*2ce0*/  FMUL.FTZ R5, R115.reuse, R30 ;  /* 0x0000001e73057220 */ /* 0x040fe20000410000 */
[----:B------:R-:W-:Y:S01]  /*2cf0*/  F2FP.F16.F32.PACK_AB R7, R8, R7 ;  /* 0x000000070807723e */ /* 0x000fe200000000ff */
[----:B------:R-:W-:Y:S01]  /*2d00*/  FMUL.FTZ R8, R115, R31 ;  /* 0x0000001f73087220 */ /* 0x000fe20000410000 */
[----:B--2---:R-:W-:-:S04]  /*2d10*/  IMAD.WIDE.U32 R24, R3, 0x10, R126 ;  /* 0x0000001003187825 */ /* 0x004fc800078e007e */
[----:B------:R-:W-:Y:S01]  /*2d20*/  FFMA.FTZ R5, R5, R106, R74 ;  /* 0x0000006a05057223 */ /* 0x000fe2000001004a */
        /* <DEDUP_REMOVED lines=8> */
[C---:B------:R-:W-:Y:S01]  /*2db0*/  FMUL.FTZ R8, R115.reuse, R21 ;  /* 0x0000001573087220 */ /* 0x040fe20000410000 */
[C---:B------:R-:W-:Y:S01]  /*2dc0*/  FADD.FTZ R20, -R116.reuse, R20 ;  /* 0x0000001474147221 */ /* 0x040fe20000010100 */
[C---:B------:R-:W-:Y:S01]  /*2dd0*/  FADD.FTZ R18, -R116.reuse, R15 ;  /* 0x0000000f74127221 */ /* 0x040fe20000010100 */
[C---:B------:R-:W-:Y:S01]  /*2de0*/  FADD.FTZ R19, -R116.reuse, R11 ;  /* 0x0000000b74137221 */ /* 0x040fe20000010100 */
[C---:B------:R-:W-:Y:S01]  /*2df0*/  FMUL.FTZ R21, R115.reuse, R16 ;  /* 0x0000001073157220 */ /* 0x040fe20000410000 */
[----:B------:R-:W-:Y:S01]  /*2e00*/  FADD.FTZ R15, -R116, R10 ;  /* 0x0000000a740f7221 */ /* 0x000fe20000010100 */
[----:B------:R-:W-:Y:S01]  /*2e10*/  F2FP.F16.F32.PACK_AB R11, R122, R9 ;  /* 0x000000097a0b723e */ /* 0x000fe200000000ff */
[C---:B------:R-:W-:Y:S01]  /*2e20*/  FMUL.FTZ R16, R115.reuse, R17 ;  /* 0x0000001173107220 */ /* 0x040fe20000410000 */
[C---:B------:R-:W-:Y:S01]  /*2e30*/  FMUL.FTZ R9, R115.reuse, R22 ;  /* 0x0000001673097220 */ /* 0x040fe20000410000 */
[C---:B------:R-:W-:Y:S01]  /*2e40*/  FMUL.FTZ R10, R115.reuse, R23 ;  /* 0x00000017730a7220 */ /* 0x040fe20000410000 */
        /* <DEDUP_REMOVED lines=8> */
[C---:B------:R-:W-:Y:S01]  /*2ed0*/  FMUL.FTZ R15, R115.reuse, R15 ;  /* 0x0000000f730f7220 */ /* 0x040fe20000410000 */
[----:B------:R-:W-:Y:S01]  /*2ee0*/  F2FP.F16.F32.PACK_AB R10, R20, R21 ;  /* 0x00000015140a723e */ /* 0x000fe200000000ff */
[C---:B------:R-:W-:Y:S01]  /*2ef0*/  FMUL.FTZ R20, R115.reuse, R19 ;  /* 0x0000001373147220 */ /* 0x040fe20000410000 */
[----:B------:R-:W-:Y:S01]  /*2f00*/  F2FP.F16.F32.PACK_AB R9, R16, R9 ;  /* 0x000000091009723e */ /* 0x000fe200000000ff */
[C---:B------:R-:W-:Y:S01]  /*2f10*/  FADD.FTZ R12, -R116.reuse, R12 ;  /* 0x0000000c740c7221 */ /* 0x040fe20000010100 */
[----:B------:R-:W0:Y:S01]  /*2f20*/  @!P1 LDC.64 R16, c[0x0][0x3c8] ;  /* 0x0000f200ff109b82 */ /* 0x000e220000000a00 */
[C---:B------:R-:W-:Y:S01]  /*2f30*/  FADD.FTZ R13, -R116.reuse, R13 ;  /* 0x0000000d740d7221 */ /* 0x040fe20000010100 */
[----:B------:R-:W-:Y:S01]  /*2f40*/  FADD.FTZ R14, -R116, R14 ;  /* 0x0000000e740e7221 */ /* 0x000fe20000010100 */
[----:B------:R-:W-:Y:S01]  /*2f50*/  FMUL.FTZ R21, R115, R120 ;  /* 0x0000007873157220 */ /* 0x000fe20000410000 */
[----:B------:R-:W-:Y:S01]  /*2f60*/  FFMA.FTZ R15, R15, R86, R54 ;  /* 0x000000560f0f7223 */ /* 0x000fe20000010036 */
[----:B------:R-:W-:Y:S01]  /*2f70*/  FFMA.FTZ R20, R20, R87, R55 ;  /* 0x0000005714147223 */ /* 0x000fe20000010037 */
[----:B------:R-:W-:Y:S01]  /*2f80*/  F2FP.F16.F32.PACK_AB R8, R8, R3 ;  /* 0x000000030808723e */ /* 0x000fe200000000ff */
[C---:B------:R-:W-:Y:S01]  /*2f90*/  FMUL.FTZ R3, R115.reuse, R12 ;  /* 0x0000000c73037220 */ /* 0x040fe20000410000 */
[C---:B------:R-:W-:Y:S01]  /*2fa0*/  FMUL.FTZ R12, R115.reuse, R13 ;  /* 0x0000000d730c7220 */ /* 0x040fe20000410000 */
[C---:B------:R-:W-:Y:S01]  /*2fb0*/  FMUL.FTZ R13, R115.reuse, R14 ;  /* 0x0000000e730d7220 */ /* 0x040fe20000410000 */
[C---:B------:R-:W-:Y:S01]  /*2fc0*/  FMUL.FTZ R18, R115.reuse, R18 ;  /* 0x0000001273127220 */ /* 0x040fe20000410000 */
[----:B------:R-:W-:Y:S01]  /*2fd0*/  FMUL.FTZ R124, R115, R124 ;  /* 0x0000007c737c7220 */ /* 0x000fe20000410000 */
[----:B------:R-:W-:Y:S01]  /*2fe0*/  FFMA.FTZ R14, R21, R84, R52 ;  /* 0x00000054150e7223 */ /* 0x000fe20000010034 */
[----:B------:R-:W-:Y:S01]  /*2ff0*/  F2FP.F16.F32.PACK_AB R15, R20, R15 ;  /* 0x0000000f140f723e */ /* 0x000fe200000000ff */
[----:B------:R-:W-:Y:S01]  /*3000*/  FFMA.FTZ R3, R3, R88, R56 ;  /* 0x0000005803037223 */ /* 0x000fe20000010038 */
[----:B------:R-:W1:Y:S01]  /*3010*/  LDC.64 R20, c[0x0][0x380] ;  /* 0x0000e000ff147b82 */ /* 0x000e620000000a00 */
[----:B------:R-:W-:Y:S01]  /*3020*/  FFMA.FTZ R13, R13, R90, R58 ;  /* 0x0000005a0d0d7223 */ /* 0x000fe2000001003a */
[----:B------:R-:W-:Y:S01]  /*3030*/  FFMA.FTZ R19, R124, R85, R53 ;  /* 0x000000557c137223 */ /* 0x000fe20000010035 */
[----:B------:R-:W-:Y:S01]  /*3040*/  FFMA.FTZ R18, R18, R91, R59 ;  /* 0x0000005b12127223 */ /* 0x000fe2000001003b */
[----:B------:R-:W-:Y:S01]  /*3050*/  FFMA.FTZ R12, R12, R89, R57 ;  /* 0x000000590c0c7223 */ /* 0x000fe20000010039 */
[C---:B------:R-:W-:Y:S01]  /*3060*/  FADD.FTZ R108, -R116.reuse, R108 ;  /* 0x0000006c746c7221 */ /* 0x040fe20000010100 */
[C---:B------:R-:W-:Y:S01]  /*3070*/  FADD.FTZ R109, -R116.reuse, R109 ;  /* 0x0000006d746d7221 */ /* 0x040fe20000010100 */
[C---:B------:R-:W-:Y:S01]  /*3080*/  FADD.FTZ R110, -R116.reuse, R110 ;  /* 0x0000006e746e7221 */ /* 0x040fe20000010100 */
[----:B------:R-:W-:Y:S01]  /*3090*/  FADD.FTZ R116, -R116, R111 ;  /* 0x0000006f74747221 */ /* 0x000fe20000010100 */
[----:B------:R-:W-:Y:S01]  /*30a0*/  F2FP.F16.F32.PACK_AB R14, R19, R14 ;  /* 0x0000000e130e723e */ /* 0x000fe200000000ff */
[C---:B------:R-:W-:Y:S01]  /*30b0*/  FMUL.FTZ R28, R115.reuse, R109 ;  /* 0x0000006d731c7220 */ /* 0x040fe20000410000 */
[----:B------:R-:W-:Y:S01]  /*30c0*/  F2FP.F16.F32.PACK_AB R13, R18, R13 ;  /* 0x0000000d120d723e */ /* 0x000fe200000000ff */
[C---:B------:R-:W-:Y:S01]  /*30d0*/  FMUL.FTZ R117, R115.reuse, R117 ;  /* 0x0000007573757220 */ /* 0x040fe20000410000 */
        /* <DEDUP_REMOVED lines=18> */
[--C-:B------:R-:W-:Y:S01]  /*3200*/  IMAD.WIDE.U32 R26, R113, 0x10, R126.reuse ;  /* 0x00000010711a7825 */ /* 0x100fe200078e007e */
[----:B------:R-:W-:Y:S01]  /*3210*/  F2FP.F16.F32.PACK_AB R17, R30, R121 ;  /* 0x000000791e11723e */ /* 0x000fe200000000ff */
[----:B------:R2:W-:Y:S01]  /*3220*/  @!P1 STG.E desc[UR6][R22.64], R115 ;  /* 0x0000007316009986 */ /* 0x0005e2000c101906 */
[----:B------:R-:W-:Y:S01]  /*3230*/  F2FP.F16.F32.PACK_AB R16, R28, R117 ;  /* 0x000000751c10723e */ /* 0x000fe200000000ff */
        /* <DEDUP_REMOVED lines=10> */
.L_x_12563:
        /* <DEDUP_REMOVED lines=10> */
.L_x_18063:


//--------------------- .text._ZN10layer_norm31ln_parallel_residual_fwd_kernelINS_13Kernel_traitsIf6__halffS2_fjLj8192ELj1ELj1ELj8ELj16ENS_18Kernel_traits_baseILj8192EfS2_fS2_fjLj256EEEEELb1ELb0ELb0EEEvNS_9FwdParamsE --------------------------
	.section	.text._ZN10layer_norm31ln_parallel_residual_fwd_kernelINS_13Kernel_traitsIf6__halffS2_fjLj8192ELj1ELj1ELj8ELj16ENS_18Kernel_traits_baseILj8192EfS2_fS2_fjLj256EEEEELb1ELb0ELb0EEEvNS_9FwdParamsE,"ax",@progbits
	.align	128
        .global         _ZN10layer_norm31ln_parallel_residual_fwd_kernelINS_13Kernel_traitsIf6__halffS2_fjLj8192ELj1ELj1ELj8ELj16ENS_18Kernel_traits_baseILj8192EfS2_fS2_fjLj256EEEEELb1ELb0ELb0EEEvNS_9FwdParamsE
        .type           _ZN10layer_norm31ln_parallel_residual_fwd_kernelINS_13Kernel_traitsIf6__halffS2_fjLj8192ELj1ELj1ELj8ELj16ENS_18Kernel_traits_baseILj8192EfS2_fS2_fjLj256EEEEELb1ELb0ELb0EEEvNS_9FwdParamsE,@function
        .size           _ZN10layer_norm31ln_parallel_residual_fwd_kernelINS_13Kernel_traitsIf6__halffS2_fjLj8192ELj1ELj1ELj8ELj16ENS_18Kernel_traits_baseILj8192EfS2_fS2_fjLj256EEEEELb1ELb0ELb0EEEvNS_9FwdParamsE,(.L_x_18064 - _ZN10layer_norm31ln_parallel_residual_fwd_kernelINS_13Kernel_traitsIf6__halffS2_fjLj8192ELj1ELj1ELj8ELj16ENS_18Kernel_traits_baseILj8192EfS2_fS2_fjLj256EEEEELb1ELb0ELb0EEEvNS_9FwdParamsE)
        .other          _ZN10layer_norm31ln_parallel_residual_fwd_kernelINS_13Kernel_traitsIf6__halffS2_fjLj8192ELj1ELj1ELj8ELj16ENS_18Kernel_traits_baseILj8192EfS2_fS2_fjLj256EEEEELb1ELb0ELb0EEEvNS_9FwdParamsE,@"STO_CUDA_ENTRY STV_DEFAULT"
_ZN10layer_norm31ln_parallel_residual_fwd_kernelINS_13Kernel_traitsIf6__halffS2_fjLj8192ELj1ELj1ELj8ELj16ENS_18Kernel_traits_baseILj8192EfS2_fS2_fjLj256EEEEELb1ELb0ELb0EEEvNS_9FwdParamsE:
.text._ZN10layer_norm31ln_parallel_residual_fwd_kernelINS_13Kernel_traitsIf6__halffS2_fjLj8192ELj1ELj1ELj8ELj16ENS_18Kernel_traits_baseILj8192EfS2_fS2_fjLj256EEEEELb1ELb0ELb0EEEvNS_9FwdParamsE:
        /* <DEDUP_REMOVED lines=155> */
.L_x_12566:
        /* <DEDUP_REMOVED lines=86> */
.L_x_12565:
        /* <DEDUP_REMOVED lines=78> */
.L_x_12568:
        /* <DEDUP_REMOVED lines=85> */
.L_x_12567:
[----:B------:R-:W-:Y:S05]  /*1940*/  BSYNC.RECONVERGENT B0 ;  /* 0x0000000000007941 */ /* 0x000fea0003800200 */
.L_x_12564:
        /* <DEDUP_REMOVED lines=87> */
.L_x_13076:
        /* <DEDUP_REMOVED lines=41> */
.L_x_12574:
        /* <DEDUP_REMOVED lines=13> */
.L_x_12576:
[----:B------:R-:W-:Y:S05]  /*2220*/  BSYNC.RECONVERGENT B2 ;  /* 0x0000000000027941 */ /* 0x000fea0003800200 */
.L_x_12575:
        /* <DEDUP_REMOVED lines=41> */
[----:B------:R-:W-:Y:S02]  /*24c0*/  IMAD.MOV.U32 R0, RZ, RZ, R172 ;  /* 0x000000ffff007224 */ /* 0x000fe400078e00ac */
[----:B------:R-:W-:-:S07]  /*24d0*/  IMAD.MOV.U32 R140, RZ, RZ, R204 ;  /* 0x000000ffff8c7224 */ /* 0x000fce00078e00cc */
.L_x_12573:
[----:B------:R-:W-:Y:S05]  /*24e0*/  BSYNC.RECONVERGENT B1 ;  /* 0x0000000000017941 */ /* 0x000fea0003800200 */
.L_x_12572:
        /* <DEDUP_REMOVED lines=9> */
[----:B0-----:R-:W-:Y:S01]  /*2580*/  FSETP.LE.FTZ.AND P3, PT, R141, R172, PT ;  /* 0x000000ac8d00720b */ /* 0x001fe20003f73000 */
[----:B-----5:R-:W-:-:S12]  /*2590*/  HADD2.F32 R141, -RZ, R156.H0_H0 ;  /* 0x2000009cff8d7230 */ /* 0x020fd80000004100 */
        /* <DEDUP_REMOVED lines=10> */
.L_x_12579:
        /* <DEDUP_REMOVED lines=13> */
.L_x_12581:
[----:B------:R-:W-:Y:S05]  /*2710*/  BSYNC.RECONVERGENT B2 ;  /* 0x0000000000027941 */ /* 0x000fea0003800200 */
.L_x_12580:
        /* <DEDUP_REMOVED lines=43> */
.L_x_12578:
[----:B------:R-:W-:Y:S05]  /*29d0*/  BSYNC.RECONVERGENT B1 ;  /* 0x0000000000017941 */ /* 0x000fea0003800200 */
.L_x_12577:
        /* <DEDUP_REMOVED lines=19> */
.L_x_12584:
        /* <DEDUP_REMOVED lines=13> */
.L_x_12586:
[----:B------:R-:W-:Y:S05]  /*2be0*/  BSYNC.RECONVERGENT B2 ;  /* 0x0000000000027941 */ /* 0x000fea0003800200 */
.L_x_12585:
        /* <DEDUP_REMOVED lines=43> */
.L_x_12583:
[----:B------:R-:W-:Y:S05]  /*2ea0*/  BSYNC.RECONVERGENT B1 ;  /* 0x0000000000017941 */ /* 0x000fea0003800200 */
.L_x_12582:
        /* <DEDUP_REMOVED lines=19> */
.L_x_12589:
        /* <DEDUP_REMOVED lines=13> */
.L_x_12591:
[----:B------:R-:W-:Y:S05]  /*30b0*/  BSYNC.RECONVERGENT B2 ;  /* 0x0000000000027941 */ /* 0x000fea0003800200 */
.L_x_12590:
        /* <DEDUP_REMOVED lines=43> */
.L_x_12588:
[----:B------:R-:W-:Y:S05]  /*3370*/  BSYNC.RECONVERGENT B1 ;  /* 0x0000000000017941 */ /* 0x000fea0003800200 */
.L_x_12587:
[----:B------:R-:W-:Y:S01]  /*3380*/  I2FP.F32.U32 R143, R143 ;  /* 0x0000008f008f7245 */ /* 0x000fe20000201000 */
[----:B------:R-:W-:Y:S01]  /*3390*/  BSSY.RECONVERGENT B1, `(.L_x_12592) ;  /* 0x000004b000017945 */ /* 0x000fe20003800200 */
[----:B------:R-:W-:Y:S01]  /*33a0*/  ISETP.NE.AND P2, PT, R173, 0x1, PT ;  /* 0x00000001ad00780c */ /* 0x000fe20003f45270 */
[----:B------:R-:W-:Y:S01]  /*33b0*/  HADD2.F32 R157, -RZ, R157.H1_H1 ;  /* 0x3000009dff9d7230 */ /* 0x000fe20000004100 */
[----:B------:R-:W-:Y:S01]  /*33c0*/  LOP3.LUT R206, R206, 0xfffffffd, RZ, 0xc0, !PT ;  /* 0xfffffffdcece7812 */ /* 0x000fe200078ec0ff */
[----:B------:R-:W-:Y:S01]  /*33d0*/  FFMA.FTZ R143, R143, R140, 1.1641532182693481445e-10 ;  /* 0x2f0000008f8f7423 */ /* 0x000fe2000001008c */
[----:B------:R-:W-:-:S04]  /*33e0*/  IMAD.MOV.U32 R174, RZ, RZ, 0x2 ;  /* 0x00000002ffae7424 */ /* 0x000fc800078e00ff */
        /* <DEDUP_REMOVED lines=12> */
.L_x_12594:
        /* <DEDUP_REMOVED lines=13> */
.L_x_12596:
[----:B------:R-:W-:Y:S05]  /*3580*/  BSYNC.RECONVERGENT B2 ;  /* 0x0000000000027941 */ /* 0x000fea0003800200 */
.L_x_12595:
        /* <DEDUP_REMOVED lines=43> */
.L_x_12593:
[----:B------:R-:W-:Y:S05]  /*3840*/  BSYNC.RECONVERGENT B1 ;  /* 0x0000000000017941 */ /* 0x000fea0003800200 */
.L_x_12592:
[----:B------:R-:W-:Y:S01]  /*3850*/  ISETP.NE.AND P3, PT, R174, 0x1, PT ;  /* 0x00000001ae00780c */ /* 0x000fe20003f65270 */
[----:B------:R-:W-:Y:S01]  /*3860*/  BSSY.RECONVERGENT B1, `(.L_x_12597) ;  /* 0x0000049000017945 */ /* 0x000fe20003800200 */
[----:B------:R-:W-:Y:S01]  /*3870*/  I2FP.F32.U32 R143, R143 ;  /* 0x0000008f008f7245 */ /* 0x000fe20000201000 */
[----:B------:R-:W-:-:S04]  /*3880*/  IMAD.MOV.U32 R175, RZ, RZ, 0x2 ;  /* 0x00000002ffaf7424 */ /* 0x000fc800078e00ff */
[----:B------:R-:W-:Y:S01]  /*3890*/  FFMA.FTZ R173, R143, R140, 1.1641532182693481445e-10 ;  /* 0x2f0000008fad7423 */ /* 0x000fe2000001008c */
[----:B------:R-:W-:-:S04]  /*38a0*/  HADD2.F32 R143, -RZ, R158.H0_H0 ;  /* 0x2000009eff8f7230 */ /* 0x000fc80000004100 */
[----:B------:R-:W-:Y:S01]  /*38b0*/  FSETP.LE.FTZ.AND P2, PT, R173, R172, PT ;  /* 0x000000acad00720b */ /* 0x000fe20003f53000 */
        /* <DEDUP_REMOVED lines=10> */
.L_x_12599:
        /* <DEDUP_REMOVED lines=13> */
.L_x_12601:
[----:B------:R-:W-:Y:S05]  /*3a30*/  BSYNC.RECONVERGENT B2 ;  /* 0x0000000000027941 */ /* 0x000fea0003800200 */
.L_x_12600:
        /* <DEDUP_REMOVED lines=43> */
.L_x_12598:
[----:B------:R-:W-:Y:S05]  /*3cf0*/  BSYNC.RECONVERGENT B1 ;  /* 0x0000000000017941 */ /* 0x000fea0003800200 */
.L_x_12597:
        /* <DEDUP_REMOVED lines=17> */
.L_x_12604:
        /* <DEDUP_REMOVED lines=13> */
.L_x_12606:
[----:B------:R-:W-:Y:S05]  /*3ee0*/  BSYNC.RECONVERGENT B2 ;  /* 0x0000000000027941 */ /* 0x000fea0003800200 */
.L_x_12605:
        /* <DEDUP_REMOVED lines=43> */
.L_x_12603:
[----:B------:R-:W-:Y:S05]  /*41a0*/  BSYNC.RECONVERGENT B1 ;  /* 0x0000000000017941 */ /* 0x000fea0003800200 */
.L_x_12602:
        /* <DEDUP_REMOVED lines=17> */
.L_x_12609:
        /* <DEDUP_REMOVED lines=13> */
.L_x_12611:
[----:B------:R-:W-:Y:S05]  /*4390*/  BSYNC.RECONVERGENT B2 ;  /* 0x0000000000027941 */ /* 0x000fea0003800200 */
.L_x_12610:
        /* <DEDUP_REMOVED lines=43> */
.L_x_12608:
[----:B------:R-:W-:Y:S05]  /*4650*/  BSYNC.RECONVERGENT B1 ;  /* 0x0000000000017941 */ /* 0x000fea0003800200 */
.L_x_12607:
[----:B------:R-:W-:Y:S01]  /*4660*/  I2FP.F32.U32 R175, R174 ;  /* 0x000000ae00af7245 */ /* 0x000fe20000201000 */
[----:B------:R-:W-:Y:S01]  /*4670*/  FMUL.FTZ R141, R141, UR11 ;  /* 0x0000000b8d8d7c20 */ /* 0x000fe20008410000 */
[----:B------:R-:W-:Y:S01]  /*4680*/  P2R R176, PR, RZ, 0x2 ;  /* 0x00000002ffb07803 */ /* 0x000fe20000000000 */
[----:B------:R-:W-:Y:S01]  /*4690*/  HADD2.F32 R174, -RZ, R159.H1_H1 ;  /* 0x3000009fffae7230 */ /* 0x000fe20000004100 */
[----:B------:R-:W-:Y:S01]  /*46a0*/  LOP3.LUT P1, RZ, R206, 0x10, RZ, 0xc0, !PT ;  /* 0x00000010ceff7812 */ /* 0x000fe2000782c0ff */
[----:B------:R-:W-:Y:S01]  /*46b0*/  FFMA.FTZ R175, R175, R140, 1.1641532182693481445e-10 ;  /* 0x2f000000afaf7423 */ /* 0x000fe2000001008c */
[----:B------:R-:W-:Y:S01]  /*46c0*/  FMUL.FTZ R140, R158, UR11 ;  /* 0x0000000b9e8c7c20 */ /* 0x000fe20008410000 */
[----:B------:R-:W-:Y:S01]  /*46d0*/  P2R R177, PR, RZ, 0x1 ;  /* 0x00000001ffb17803 */ /* 0x000fe20000000000 */
[----:B------:R-:W-:Y:S01]  /*46e0*/  FMUL.FTZ R156, R156, UR11 ;  /* 0x0000000b9c9c7c20 */ /* 0x000fe20008410000 */
[----:B------:R-:W-:Y:S01]  /*46f0*/  LOP3.LUT P0, RZ, R206, 0x8, RZ, 0xc0, !PT ;  /* 0x00000008ceff7812 */ /* 0x000fe2000780c0ff */
[----:B------:R-:W-:Y:S01]  /*4700*/  FMUL.FTZ R143, R143, UR11 ;  /* 0x0000000b8f8f7c20 */ /* 0x000fe20008410000 */
[----:B------:R-:W-:Y:S01]  /*4710*/  FMUL.FTZ R159, R157, UR11 ;  /* 0x0000000b9d9f7c20 */ /* 0x000fe20008410000 */
        /* <DEDUP_REMOVED lines=26> */
.L_x_12571:
        /* <DEDUP_REMOVED lines=16> */
.L_x_12615:
        /* <DEDUP_REMOVED lines=13> */
.L_x_12617:
[----:B------:R-:W-:Y:S05]  /*4a90*/  BSYNC.RECONVERGENT B2 ;  /* 0x0000000000027941 */ /* 0x000fea0003800200 */
.L_x_12616:
        /* <DEDUP_REMOVED lines=41> */
[----:B------:R-:W-:Y:S01]  /*4d30*/  LOP3.LUT R190, R140, UR36, R173, 0x96, !PT ;  /* 0x000000248cbe7c12 */ /* 0x000fe2000f8e96ad */
[----:B------:R-:W-:-:S07]  /*4d40*/  IMAD.MOV.U32 R140, RZ, RZ, R204 ;  /* 0x000000ffff8c7224 */ /* 0x000fce00078e00cc */
.L_x_12614:
[----:B------:R-:W-:Y:S05]  /*4d50*/  BSYNC.RECONVERGENT B1 ;  /* 0x0000000000017941 */ /* 0x000fea0003800200 */
.L_x_12613:
        /* <DEDUP_REMOVED lines=9> */
[----:B------:R-:W-:Y:S02]  /*4df0*/  IMAD.MOV.U32 R143, RZ, RZ, 0x2 ;  /* 0x00000002ff8f7424 */ /* 0x000fe400078e00ff */
[----:B0-----:R-:W-:-:S02]  /*4e00*/  FSETP.LE.FTZ.AND P4, PT, R141, R172, PT ;  /* 0x000000ac8d00720b */ /* 0x001fc40003f93000 */
        /* <DEDUP_REMOVED lines=12> */
.L_x_12620:
        /* <DEDUP_REMOVED lines=13> */
.L_x_12622:
[----:B------:R-:W-:Y:S05]  /*4fa0*/  BSYNC.RECONVERGENT B2 ;  /* 0x0000000000027941 */ /* 0x000fea0003800200 */
.L_x_12621:
        /* <DEDUP_REMOVED lines=43> */
.L_x_12619:
[----:B------:R-:W-:Y:S05]  /*5260*/  BSYNC.RECONVERGENT B1 ;  /* 0x0000000000017941 */ /* 0x000fea0003800200 */
.L_x_12618:
        /* <DEDUP_REMOVED lines=23> */
.L_x_12625:
        /* <DEDUP_REMOVED lines=13> */
.L_x_12627:
[----:B------:R-:W-:Y:S05]  /*54b0*/  BSYNC.RECONVERGENT B2 ;  /* 0x0000000000027941 */ /* 0x000fea0003800200 */
.L_x_12626:
        /* <DEDUP_REMOVED lines=43> */
.L_x_12624:
[----:B------:R-:W-:Y:S05]  /*5770*/  BSYNC.RECONVERGENT B1 ;  /* 0x0000000000017941 */ /* 0x000fea0003800200 */
.L_x_12623:
        /* <DEDUP_REMOVED lines=20> */
.L_x_12630:
        /* <DEDUP_REMOVED lines=13> */
.L_x_12632:
[----:B------:R-:W-:Y:S05]  /*5990*/  BSYNC.RECONVERGENT B2 ;  /* 0x0000000000027941 */ /* 0x000fea0003800200 */
.L_x_12631:
        /* <DEDUP_REMOVED lines=43> */
.L_x_12629:
[----:B------:R-:W-:Y:S05]  /*5c50*/  BSYNC.RECONVERGENT B1 ;  /* 0x0000000000017941 */ /* 0x000fea0003800200 */
.L_x_12628:
[----:B------:R-:W-:Y:S01]  /*5c60*/  I2FP.F32.U32 R143, R142 ;  /* 0x0000008e008f7245 */ /* 0x000fe20000201000 */
[----:B------:R-:W-:Y:S01]  /*5c70*/  HADD2.F32 R142, -RZ, R184.H1_H1 ;  /* 0x300000b8ff8e7230 */ /* 0x000fe20000004100 */
        /* <DEDUP_REMOVED lines=21> */
.L_x_12635:
        /* <DEDUP_REMOVED lines=13> */
.L_x_12637:
[----:B------:R-:W-:Y:S05]  /*5ea0*/  BSYNC.RECONVERGENT B2 ;  /* 0x0000000000027941 */ /* 0x000fea0003800200 */
.L_x_12636:
        /* <DEDUP_REMOVED lines=43> */
.L_x_12634:
[----:B------:R-:W-:Y:S05]  /*6160*/  BSYNC.RECONVERGENT B1 ;  /* 0x0000000000017941 */ /* 0x000fea0003800200 */
.L_x_12633:
        /* <DEDUP_REMOVED lines=20> */
.L_x_12640:
        /* <DEDUP_REMOVED lines=13> */
.L_x_12642:
[----:B------:R-:W-:Y:S05]  /*6380*/  BSYNC.RECONVERGENT B2 ;  /* 0x0000000000027941 */ /* 0x000fea0003800200 */
.L_x_12641:
        /* <DEDUP_REMOVED lines=43> */
.L_x_12639:
[----:B------:R-:W-:Y:S05]  /*6640*/  BSYNC.RECONVERGENT B1 ;  /* 0x0000000000017941 */ /* 0x000fea0003800200 */
.L_x_12638:
[----:B------:R-:W-:Y:S01]  /*6650*/  I2FP.F32.U32 R143, R143 ;  /* 0x0000008f008f7245 */ /* 0x000fe20000201000 */
[----:B------:R-:W-:Y:S01]  /*6660*/  HADD2.F32 R156, -RZ, R185.H0_H0 ;  /* 0x200000b9ff9c7230 */ /* 0x000fe20000004100 */
[----:B------:R-:W-:Y:S01]  /*6670*/  ISETP.NE.AND P3, PT, R175, 0x1, PT ;  /* 0x00000001af00780c */ /* 0x000fe20003f65270 */
[----:B------:R-:W-:Y:S01]  /*6680*/  BSSY.RECONVERGENT B1, `(.L_x_12643) ;  /* 0x000004d000017945 */ /* 0x000fe20003800200 */
[----:B------:R-:W-:Y:S02]  /*6690*/  HFMA2 R177, -RZ, RZ, 0, 1.1920928955078125e-07 ;  /* 0x00000002ffb17431 */ /* 0x000fe400000001ff */
        /* <DEDUP_REMOVED lines=18> */
.L_x_12645:
        /* <DEDUP_REMOVED lines=13> */
.L_x_12647:
[----:B------:R-:W-:Y:S05]  /*6890*/  BSYNC.RECONVERGENT B2 ;  /* 0x0000000000027941 */ /* 0x000fea0003800200 */
.L_x_12646:
        /* <DEDUP_REMOVED lines=43> */
.L_x_12644:
[----:B------:R-:W-:Y:S05]  /*6b50*/  BSYNC.RECONVERGENT B1 ;  /* 0x0000000000017941 */ /* 0x000fea0003800200 */
.L_x_12643:
[----:B------:R-:W-:Y:S01]  /*6b60*/  I2FP.F32.U32 R143, R143 ;  /* 0x0000008f008f7245 */ /* 0x000fe20000201000 */
[----:B------:R-:W-:Y:S01]  /*6b70*/  HADD2.F32 R176, -RZ, R157.H1_H1 ;  /* 0x3000009dffb07230 */ /* 0x000fe20000004100 */
        /* <DEDUP_REMOVED lines=18> */
.L_x_12650:
        /* <DEDUP_REMOVED lines=13> */
.L_x_12652:
[----:B------:R-:W-:Y:S05]  /*6d70*/  BSYNC.RECONVERGENT B2 ;  /* 0x0000000000027941 */ /* 0x000fea0003800200 */
.L_x_12651:
        /* <DEDUP_REMOVED lines=43> */
.L_x_12649:
[----:B------:R-:W-:Y:S05]  /*7030*/  BSYNC.RECONVERGENT B1 ;  /* 0x0000000000017941 */ /* 0x000fea0003800200 */
.L_x_12648:
        /* <DEDUP_REMOVED lines=23> */
.L_x_12655:
        /* <DEDUP_REMOVED lines=13> */
.L_x_12657:
[----:B------:R-:W-:Y:S05]  /*7280*/  BSYNC.RECONVERGENT B2 ;  /* 0x0000000000027941 */ /* 0x000fea0003800200 */
.L_x_12656:
        /* <DEDUP_REMOVED lines=43> */
.L_x_12654:
[----:B------:R-:W-:Y:S05]  /*7540*/  BSYNC.RECONVERGENT B1 ;  /* 0x0000000000017941 */ /* 0x000fea0003800200 */
.L_x_12653:
[----:B------:R-:W-:Y:S01]  /*7550*/  ISETP.NE.AND P3, PT, R176, 0x1, PT ;  /* 0x00000001b000780c */ /* 0x000fe20003f65270 */
[----:B------:R-:W-:Y:S01]  /*7560*/  BSSY.RECONVERGENT B1, `(.L_x_12658) ;  /* 0x000004a000017945 */ /* 0x000fe20003800200 */
[----:B------:R-:W-:Y:S01]  /*7570*/  I2FP.F32.U32 R157, R156 ;  /* 0x0000009c009d7245 */ /* 0x000fe20000201000 */
[----:B------:R-:W-:Y:S02]  /*7580*/  HADD2.F32 R156, -RZ, R158.H0_H0 ;  /* 0x2000009eff9c7230 */ /* 0x000fe40000004100 */
[----:B------:R-:W-:Y:S02]  /*7590*/  HFMA2 R175, -RZ, RZ, 0, 1.1920928955078125e-07 ;  /* 0x00000002ffaf7431 */ /* 0x000fe400000001ff */
[----:B------:R-:W-:Y:S01]  /*75a0*/  FFMA.FTZ R157, R157, R174, 1.1641532182693481445e-10 ;  /* 0x2f0000009d9d7423 */ /* 0x000fe200000100ae */
[----:B------:R-:W-:-:S04]  /*75b0*/  FMUL.FTZ R156, R173, R156 ;  /* 0x0000009cad9c7220 */ /* 0x000fc80000410000 */
[----:B------:R-:W-:Y:S01]  /*75c0*/  FSETP.LE.FTZ.AND P2, PT, R157, R172, PT ;  /* 0x000000ac9d00720b */ /* 0x000fe20003f53000 */
        /* <DEDUP_REMOVED lines=10> */
.L_x_12660:
        /* <DEDUP_REMOVED lines=13> */
.L_x_12662:
[----:B------:R-:W-:Y:S05]  /*7740*/  BSYNC.RECONVERGENT B2 ;  /* 0x0000000000027941 */ /* 0x000fea0003800200 */
.L_x_12661:
        /* <DEDUP_REMOVED lines=43> */
.L_x_12659:
[----:B------:R-:W-:Y:S05]  /*7a00*/  BSYNC.RECONVERGENT B1 ;  /* 0x0000000000017941 */ /* 0x000fea0003800200 */
.L_x_12658:
        /* <DEDUP_REMOVED lines=23> */
.L_x_12665:
        /* <DEDUP_REMOVED lines=13> */
.L_x_12667:
[----:B------:R-:W-:Y:S05]  /*7c50*/  BSYNC.RECONVERGENT B2 ;  /* 0x0000000000027941 */ /* 0x000fea0003800200 */
.L_x_12666:
        /* <DEDUP_REMOVED lines=43> */
.L_x_12664:
[----:B------:R-:W-:Y:S05]  /*7f10*/  BSYNC.RECONVERGENT B1 ;  /* 0x0000000000017941 */ /* 0x000fea0003800200 */
.L_x_12663:
        /* <DEDUP_REMOVED lines=18> */
.L_x_12670:
        /* <DEDUP_REMOVED lines=13> */
.L_x_12672:
[----:B------:R-:W-:Y:S05]  /*8110*/  BSYNC.RECONVERGENT B2 ;  /* 0x0000000000027941 */ /* 0x000fea0003800200 */
.L_x_12671:
        /* <DEDUP_REMOVED lines=43> */
.L_x_12669:
[----:B------:R-:W-:Y:S05]  /*83d0*/  BSYNC.RECONVERGENT B1 ;  /* 0x0000000000017941 */ /* 0x000fea0003800200 */
.L_x_12668:
[----:B------:R-:W-:Y:S01]  /*83e0*/  I2FP.F32.U32 R175, R158 ;  /* 0x0000009e00af7245 */ /* 0x000fe20000201000 */
[----:B------:R-:W-:Y:S01]  /*83f0*/  HADD2.F32 R158, -RZ, R186.H1_H1 ;  /* 0x300000baff9e7230 */ /* 0x000fe20000004100 */
        /* <DEDUP_REMOVED lines=21> */
.L_x_12675:
        /* <DEDUP_REMOVED lines=13> */
.L_x_12677:
[----:B------:R-:W-:Y:S05]  /*8620*/  BSYNC.RECONVERGENT B2 ;  /* 0x0000000000027941 */ /* 0x000fea0003800200 */
.L_x_12676:
        /* <DEDUP_REMOVED lines=43> */
.L_x_12674:
[----:B------:R-:W-:Y:S05]  /*88e0*/  BSYNC.RECONVERGENT B1 ;  /* 0x0000000000017941 */ /* 0x000fea0003800200 */
.L_x_12673:
[----:B------:R-:W-:Y:S01]  /*88f0*/  ISETP.NE.AND P5, PT, R177, 0x1, PT ;  /* 0x00000001b100780c */ /* 0x000fe20003fa5270 */
[----:B------:R-:W-:Y:S01]  /*8900*/  BSSY.RECONVERGENT B1, `(.L_x_12678) ;  /* 0x000004a000017945 */ /* 0x000fe20003800200 */
[----:B------:R-:W-:Y:S01]  /*8910*/  I2FP.F32.U32 R175, R158 ;  /* 0x0000009e00af7245 */ /* 0x000fe20000201000 */
[----:B------:R-:W-:Y:S01]  /*8920*/  HADD2.F32 R158, -RZ, R159.H0_H0 ;  /* 0x2000009fff9e7230 */ /* 0x000fe20000004100 */
        /* <DEDUP_REMOVED lines=14> */
.L_x_12680:
        /* <DEDUP_REMOVED lines=13> */
.L_x_12682:
[----:B------:R-:W-:Y:S05]  /*8ae0*/  BSYNC.RECONVERGENT B2 ;  /* 0x0000000000027941 */ /* 0x000fea0003800200 */
.L_x_12681:
        /* <DEDUP_REMOVED lines=43> */
.L_x_12679:
[----:B------:R-:W-:Y:S05]  /*8da0*/  BSYNC.RECONVERGENT B1 ;  /* 0x0000000000017941 */ /* 0x000fea0003800200 */
.L_x_12678:
        /* <DEDUP_REMOVED lines=23> */
.L_x_12685:
        /* <DEDUP_REMOVED lines=13> */
.L_x_12687:
[----:B------:R-:W-:Y:S05]  /*8ff0*/  BSYNC.RECONVERGENT B2 ;  /* 0x0000000000027941 */ /* 0x000fea0003800200 */
.L_x_12686:
        /* <DEDUP_REMOVED lines=43> */
.L_x_12684:
[----:B------:R-:W-:Y:S05]  /*92b0*/  BSYNC.RECONVERGENT B1 ;  /* 0x0000000000017941 */ /* 0x000fea0003800200 */
.L_x_12683:
        /* <DEDUP_REMOVED lines=18> */
.L_x_12690:
        /* <DEDUP_REMOVED lines=15> */
.L_x_12692:
[----:B------:R-:W-:Y:S05]  /*94d0*/  BSYNC.RECONVERGENT B2 ;  /* 0x0000000000027941 */ /* 0x000fea0003800200 */
.L_x_12691:
        /* <DEDUP_REMOVED lines=43> */
.L_x_12689:
[----:B------:R-:W-:Y:S05]  /*9790*/  BSYNC.RECONVERGENT B1 ;  /* 0x0000000000017941 */ /* 0x000fea0003800200 */
.L_x_12688:
        /* <DEDUP_REMOVED lines=10> */
.L_x_12612:
        /* <DEDUP_REMOVED lines=44> */
.L_x_12693:
[----:B------:R-:W-:Y:S01]  /*9b00*/  MOV R204, R0 ;  /* 0x0000000000cc7202 */ /* 0x000fe20000000f00 */
[----:B------:R-:W-:-:S07]  /*9b10*/  VIADD R0, R203, 0x100 ;  /* 0x00000100cb007836 */ /* 0x000fce0000000000 */
.L_x_12570:
[----:B0-----:R-:W-:Y:S05]  /*9b20*/  BSYNC.RECONVERGENT B0 ;  /* 0x0000000000007941 */ /* 0x001fea0003800200 */
.L_x_12569:
        /* <DEDUP_REMOVED lines=36> */
.L_x_12699:
        /* <DEDUP_REMOVED lines=13> */
.L_x_12701:
[----:B------:R-:W-:Y:S05]  /*9e40*/  BSYNC.RECONVERGENT B2 ;  /* 0x0000000000027941 */ /* 0x000fea0003800200 */
.L_x_12700:
        /* <DEDUP_REMOVED lines=42> */
.L_x_12698:
[----:B------:R-:W-:Y:S05]  /*a0f0*/  BSYNC.RECONVERGENT B1 ;  /* 0x0000000000017941 */ /* 0x000fea0003800200 */
.L_x_12697:
        /* <DEDUP_REMOVED lines=23> */
.L_x_12704:
        /* <DEDUP_REMOVED lines=13> */
.L_x_12706:
[----:B------:R-:W-:Y:S05]  /*a340*/  BSYNC.RECONVERGENT B2 ;  /* 0x0000000000027941 */ /* 0x000fea0003800200 */
.L_x_12705:
        /* <DEDUP_REMOVED lines=43> */
.L_x_12703:
[----:B------:R-:W-:Y:S05]  /*a600*/  BSYNC.RECONVERGENT B1 ;  /* 0x0000000000017941 */ /* 0x000fea0003800200 */
.L_x_12702:
[----:B------:R-:W-:Y:S01]  /*a610*/  I2FP.F32.U32 R146, R146 ;  /* 0x0000009200927245 */ /* 0x000fe20000201000 */
[----:B------:R-:W-:Y:S01]  /*a620*/  HADD2.F32 R145, -RZ, R184.H0_H0 ;  /* 0x200000b8ff917230 */ /* 0x000fe20000004100 */
        /* <DEDUP_REMOVED lines=21> */
.L_x_12709:
        /* <DEDUP_REMOVED lines=13> */
.L_x_12711:
[----:B------:R-:W-:Y:S05]  /*a850*/  BSYNC.RECONVERGENT B2 ;  /* 0x0000000000027941 */ /* 0x000fea0003800200 */
.L_x_12710:
        /* <DEDUP_REMOVED lines=43> */
.L_x_12708:
[----:B------:R-:W-:Y:S05]  /*ab10*/  BSYNC.RECONVERGENT B1 ;  /* 0x0000000000017941 */ /* 0x000fea0003800200 */
.L_x_12707:
        /* <DEDUP_REMOVED lines=20> */
.L_x_12714:
        /* <DEDUP_REMOVED lines=13> */
.L_x_12716:
[----:B------:R-:W-:Y:S05]  /*ad30*/  BSYNC.RECONVERGENT B2 ;  /* 0x0000000000027941 */ /* 0x000fea0003800200 */
.L_x_12715:
        /* <DEDUP_REMOVED lines=43> */
.L_x_12713:
[----:B------:R-:W-:Y:S05]  /*aff0*/  BSYNC.RECONVERGENT B1 ;  /* 0x0000000000017941 */ /* 0x000fea0003800200 */
.L_x_12712:
        /* <DEDUP_REMOVED lines=23> */
.L_x_12719:
        /* <DEDUP_REMOVED lines=13> */
.L_x_12721:
[----:B------:R-:W-:Y:S05]  /*b240*/  BSYNC.RECONVERGENT B2 ;  /* 0x0000000000027941 */ /* 0x000fea0003800200 */
.L_x_12720:
        /* <DEDUP_REMOVED lines=43> */
.L_x_12718:
[----:B------:R-:W-:Y:S05]  /*b500*/  BSYNC.RECONVERGENT B1 ;  /* 0x0000000000017941 */ /* 0x000fea0003800200 */
.L_x_12717:
        /* <DEDUP_REMOVED lines=20> */
.L_x_12724:
        /* <DEDUP_REMOVED lines=13> */
.L_x_12726:
[----:B------:R-:W-:Y:S05]  /*b720*/  BSYNC.RECONVERGENT B2 ;  /* 0x0000000000027941 */ /* 0x000fea0003800200 */
.L_x_12725:
        /* <DEDUP_REMOVED lines=43> */
.L_x_12723:
[----:B------:R-:W-:Y:S05]  /*b9e0*/  BSYNC.RECONVERGENT B1 ;  /* 0x0000000000017941 */ /* 0x000fea0003800200 */
.L_x_12722:
[----:B------:R-:W-:Y:S01]  /*b9f0*/  I2FP.F32.U32 R160, R160 ;  /* 0x000000a000a07245 */ /* 0x000fe20000201000 */
[----:B------:R-:W-:Y:S01]  /*ba00*/  HADD2.F32 R147, -RZ, R185.H0_H0 ;  /* 0x200000b9ff937230 */ /* 0x000fe20000004100 */
[----:B------:R-:W-:Y:S03]  /*ba10*/  BSSY.RECONVERGENT B1, `(.L_x_12727) ;  /* 0x000004e000017945 */ /* 0x000fe60003800200 */
[----:B------:R-:W-:Y:S01]  /*ba20*/  FFMA.FTZ R160, R160, R173, 1.1641532182693481445e-10 ;  /* 0x2f000000a0a07423 */ /* 0x000fe200000100ad */
[----:B------:R-:W-:Y:S01]  /*ba30*/  FMUL.FTZ R176, R147, R174 ;  /* 0x000000ae93b07220 */ /* 0x000fe20000410000 */
[----:B------:R-:W-:-:S03]  /*ba40*/  FSEL R147, R146, RZ, P4 ;  /* 0x000000ff92937208 */ /* 0x000fc60002000000 */
        /* <DEDUP_REMOVED lines=17> */
.L_x_12729:
        /* <DEDUP_REMOVED lines=13> */
.L_x_12731:
[----:B------:R-:W-:Y:S05]  /*bc30*/  BSYNC.RECONVERGENT B2 ;  /* 0x0000000000027941 */ /* 0x000fea0003800200 */
.L_x_12730:
        /* <DEDUP_REMOVED lines=43> */
.L_x_12728:
[----:B------:R-:W-:Y:S05]  /*bef0*/  BSYNC.RECONVERGENT B1 ;  /* 0x0000000000017941 */ /* 0x000fea0003800200 */
.L_x_12727:
        /* <DEDUP_REMOVED lines=20> */
.L_x_12734:
        /* <DEDUP_REMOVED lines=13> */
.L_x_12736:
[----:B------:R-:W-:Y:S05]  /*c110*/  BSYNC.RECONVERGENT B2 ;  /* 0x0000000000027941 */ /* 0x000fea0003800200 */
.L_x_12735:
        /* <DEDUP_REMOVED lines=43> */
.L_x_12733:
[----:B------:R-:W-:Y:S05]  /*c3d0*/  BSYNC.RECONVERGENT B1 ;  /* 0x0000000000017941 */ /* 0x000fea0003800200 */
.L_x_12732:
        /* <DEDUP_REMOVED lines=23> */
.L_x_12739:
        /* <DEDUP_REMOVED lines=13> */
.L_x_12741:
[----:B------:R-:W-:Y:S05]  /*c620*/  BSYNC.RECONVERGENT B2 ;  /* 0x0000000000027941 */ /* 0x000fea0003800200 */
.L_x_12740:
        /* <DEDUP_REMOVED lines=43> */
.L_x_12738:
[----:B------:R-:W-:Y:S05]  /*c8e0*/  BSYNC.RECONVERGENT B1 ;  /* 0x0000000000017941 */ /* 0x000fea0003800200 */
.L_x_12737:
        /* <DEDUP_REMOVED lines=18> */
.L_x_12744:
        /* <DEDUP_REMOVED lines=13> */
.L_x_12746:
[----:B------:R-:W-:Y:S05]  /*cae0*/  BSYNC.RECONVERGENT B2 ;  /* 0x0000000000027941 */ /* 0x000fea0003800200 */
.L_x_12745:
        /* <DEDUP_REMOVED lines=43> */
.L_x_12743:
[----:B------:R-:W-:Y:S05]  /*cda0*/  BSYNC.RECONVERGENT B1 ;  /* 0x0000000000017941 */ /* 0x000fea0003800200 */
.L_x_12742:
        /* <DEDUP_REMOVED lines=23> */
.L_x_12749:
        /* <DEDUP_REMOVED lines=13> */
.L_x_12751:
[----:B------:R-:W-:Y:S05]  /*cff0*/  BSYNC.RECONVERGENT B2 ;  /* 0x0000000000027941 */ /* 0x000fea0003800200 */
.L_x_12750:
        /* <DEDUP_REMOVED lines=43> */
.L_x_12748:
[----:B------:R-:W-:Y:S05]  /*d2b0*/  BSYNC.RECONVERGENT B1 ;  /* 0x0000000000017941 */ /* 0x000fea0003800200 */
.L_x_12747:
        /* <DEDUP_REMOVED lines=18> */
.L_x_12754:
        /* <DEDUP_REMOVED lines=13> */
.L_x_12756:
[----:B------:R-:W-:Y:S05]  /*d4b0*/  BSYNC.RECONVERGENT B2 ;  /* 0x0000000000027941 */ /* 0x000fea0003800200 */
.L_x_12755:
        /* <DEDUP_REMOVED lines=43> */
.L_x_12753:
[----:B------:R-:W-:Y:S05]  /*d770*/  BSYNC.RECONVERGENT B1 ;  /* 0x0000000000017941 */ /* 0x000fea0003800200 */
.L_x_12752:
        /* <DEDUP_REMOVED lines=23> */
.L_x_12759:
        /* <DEDUP_REMOVED lines=13> */
.L_x_12761:
[----:B------:R-:W-:Y:S05]  /*d9c0*/  BSYNC.RECONVERGENT B2 ;  /* 0x0000000000027941 */ /* 0x000fea0003800200 */
.L_x_12760:
        /* <DEDUP_REMOVED lines=43> */
.L_x_12758:
[----:B------:R-:W-:Y:S05]  /*dc80*/  BSYNC.RECONVERGENT B1 ;  /* 0x0000000000017941 */ /* 0x000fea0003800200 */
.L_x_12757:
        /* <DEDUP_REMOVED lines=18> */
.L_x_12764:
        /* <DEDUP_REMOVED lines=13> */
.L_x_12766:
[----:B------:R-:W-:Y:S05]  /*de80*/  BSYNC.RECONVERGENT B2 ;  /* 0x0000000000027941 */ /* 0x000fea0003800200 */
.L_x_12765:
        /* <DEDUP_REMOVED lines=42> */
[----:B------:R-:W-:-:S07]  /*e130*/  IMAD.MOV.U32 R172, RZ, RZ, R208 ;  /* 0x000000ffffac7224 */ /* 0x000fce00078e00d0 */
.L_x_12763:
[----:B------:R-:W-:Y:S05]  /*e140*/  BSYNC.RECONVERGENT B1 ;  /* 0x0000000000017941 */ /* 0x000fea0003800200 */
.L_x_12762:
        /* <DEDUP_REMOVED lines=23> */
.L_x_12769:
        /* <DEDUP_REMOVED lines=13> */
.L_x_12771:
[----:B------:R-:W-:Y:S05]  /*e390*/  BSYNC.RECONVERGENT B2 ;  /* 0x0000000000027941 */ /* 0x000fea0003800200 */
.L_x_12770:
        /* <DEDUP_REMOVED lines=43> */
.L_x_12768:
[----:B------:R-:W-:Y:S05]  /*e650*/  BSYNC.RECONVERGENT B1 ;  /* 0x0000000000017941 */ /* 0x000fea0003800200 */
.L_x_12767:
        /* <DEDUP_REMOVED lines=18> */
.L_x_12774:
        /* <DEDUP_REMOVED lines=15> */
.L_x_12776:
[----:B------:R-:W-:Y:S05]  /*e870*/  BSYNC.RECONVERGENT B2 ;  /* 0x0000000000027941 */ /* 0x000fea0003800200 */
.L_x_12775:
        /* <DEDUP_REMOVED lines=43> */
.L_x_12773:
[----:B------:R-:W-:Y:S05]  /*eb30*/  BSYNC.RECONVERGENT B1 ;  /* 0x0000000000017941 */ /* 0x000fea0003800200 */
.L_x_12772:
        /* <DEDUP_REMOVED lines=11> */
.L_x_12696:
[----:B------:R-:W-:Y:S01]  /*ebf0*/  ISETP.NE.AND P2, PT, R194, 0x1, PT ;  /* 0x00000001c200780c */ /* 0x000fe20003f45270 */
[----:B------:R-:W-:Y:S01]  /*ec00*/  BSSY.RECONVERGENT B1, `(.L_x_12778) ;  /* 0x0000047000017945 */ /* 0x000fe20003800200 */
[----:B0-----:R-:W-:Y:S01]  /*ec10*/  IMAD.MOV.U32 R147, RZ, RZ, 0x2 ;  /* 0x00000002ff937424 */ /* 0x001fe200078e00ff */
[----:B-1----:R-:W-:Y:S01]  /*ec20*/  MOV R172, R204 ;  /* 0x000000cc00ac7202 */ /* 0x002fe20000000f00 */
        /* <DEDUP_REMOVED lines=12> */
.L_x_12780:
        /* <DEDUP_REMOVED lines=13> */
.L_x_12782:
[----:B------:R-:W-:Y:S05]  /*edc0*/  BSYNC.RECONVERGENT B2 ;  /* 0x0000000000027941 */ /* 0x000fea0003800200 */
.L_x_12781:
        /* <DEDUP_REMOVED lines=42> */
.L_x_12779:
[----:B------:R-:W-:Y:S05]  /*f070*/  BSYNC.RECONVERGENT B1 ;  /* 0x0000000000017941 */ /* 0x000fea0003800200 */
.L_x_12778:
[----:B------:R-:W0:Y:S01]  /*f080*/  LDC R173, c[0x0][0x404] ;  /* 0x00010100ffad7b82 */ /* 0x000e220000000800 */
[----:B------:R-:W-:Y:S01]  /*f090*/  I2FP.F32.U32 R145, R144 ;  /* 0x0000009000917245 */ /* 0x000fe20000201000 */
[----:B------:R-:W-:Y:S01]  /*f0a0*/  IMAD.MOV.U32 R144, RZ, RZ, 0x2f800000 ;  /* 0x2f800000ff907424 */ /* 0x000fe200078e00ff */
[----:B------:R-:W-:Y:S01]  /*f0b0*/  ISETP.NE.AND P2, PT, R147, 0x1, PT ;  /* 0x000000019300780c */ /* 0x000fe20003f45270 */
[----:B------:R-:W-:Y:S01]  /*f0c0*/  BSSY.RECONVERGENT B1, `(.L_x_12783) ;  /* 0x000004a000017945 */ /* 0x000fe20003800200 */
[----:B------:R-:W-:Y:S01]  /*f0d0*/  LOP3.LUT R206, R206, 0xffffffef, RZ, 0xc0, !PT ;  /* 0xffffffefcece7812 */ /* 0x000fe200078ec0ff */
[----:B------:R-:W-:Y:S01]  /*f0e0*/  FFMA.FTZ R146, R145, R144, 1.1641532182693481445e-10 ;  /* 0x2f00000091927423 */ /* 0x000fe20000010090 */
[----:B------:R-:W-:Y:S02]  /*f0f0*/  HFMA2 R174, -RZ, RZ, 0, 1.1920928955078125e-07 ;  /* 0x00000002ffae7431 */ /* 0x000fe400000001ff */
[----:B-----5:R-:W-:Y:S02]  /*f100*/  HADD2.F32 R145, -RZ, R160.H0_H0 ;  /* 0x200000a0ff917230 */ /* 0x020fe40000004100 */
[----:B0-----:R-:W-:Y:S01]  /*f110*/  FSETP.LE.FTZ.AND P3, PT, R146, R173, PT ;  /* 0x000000ad9200720b */ /* 0x001fe20003f73000 */
        /* <DEDUP_REMOVED lines=11> */
.L_x_12785:
        /* <DEDUP_REMOVED lines=13> */
.L_x_12787:
[----:B------:R-:W-:Y:S05]  /*f2a0*/  BSYNC.RECONVERGENT B2 ;  /* 0x0000000000027941 */ /* 0x000fea0003800200 */
.L_x_12786:
        /* <DEDUP_REMOVED lines=43> */
.L_x_12784:
[----:B------:R-:W-:Y:S05]  /*f560*/  BSYNC.RECONVERGENT B1 ;  /* 0x0000000000017941 */ /* 0x000fea0003800200 */
.L_x_12783:
        /* <DEDUP_REMOVED lines=19> */
.L_x_12790:
        /* <DEDUP_REMOVED lines=13> */
.L_x_12792:
[----:B------:R-:W-:Y:S05]  /*f770*/  BSYNC.RECONVERGENT B2 ;  /* 0x0000000000027941 */ /* 0x000fea0003800200 */
.L_x_12791:
        /* <DEDUP_REMOVED lines=39> */
[----:B------:R-:W-:Y:S02]  /*f9f0*/  MOV R192, R178 ;  /* 0x000000b200c07202 */ /* 0x000fe40000000f00 */
[----:B------:R-:W-:Y:S01]  /*fa00*/  LOP3.LUT R190, R146, UR36, R177, 0x96, !PT ;  /* 0x0000002492be7c12 */ /* 0x000fe2000f8e96b1 */
[----:B------:R-:W-:Y:S02]  /*fa10*/  IMAD.MOV.U32 R146, RZ, RZ, R172 ;  /* 0x000000ffff927224 */ /* 0x000fe400078e00ac */
[----:B------:R-:W-:-:S07]  /*fa20*/  IMAD.MOV.U32 R172, RZ, RZ, R176 ;  /* 0x000000ffffac7224 */ /* 0x000fce00078e00b0 */
.L_x_12789:
[----:B------:R-:W-:Y:S05]  /*fa30*/  BSYNC.RECONVERGENT B1 ;  /* 0x0000000000017941 */ /* 0x000fea0003800200 */
.L_x_12788:
[----:B------:R-:W-:Y:S01]  /*fa40*/  I2FP.F32.U32 R147, R146 ;  /* 0x0000009200937245 */ /* 0x000fe20000201000 */
[----:B------:R-:W-:Y:S01]  /*fa50*/  BSSY.RECONVERGENT B1, `(.L_x_12793) ;  /* 0x000004b000017945 */ /* 0x000fe20003800200 */
[----:B------:R-:W-:Y:S01]  /*fa60*/  ISETP.NE.AND P2, PT, R175, 0x1, PT ;  /* 0x00000001af00780c */ /* 0x000fe20003f45270 */
[----:B------:R-:W-:Y:S01]  /*fa70*/  IMAD.MOV.U32 R176, RZ, RZ, 0x2 ;  /* 0x00000002ffb07424 */ /* 0x000fe200078e00ff */
[----:B------:R-:W-:Y:S01]  /*fa80*/  LOP3.LUT R206, R206, 0xfffffffb, RZ, 0xc0, !PT ;  /* 0xfffffffbcece7812 */ /* 0x000fe200078ec0ff */
[----:B------:R-:W-:Y:S01]  /*fa90*/  FFMA.FTZ R146, R147, R144, 1.1641532182693481445e-10 ;  /* 0x2f00000093927423 */ /* 0x000fe20000010090 */
[----:B------:R-:W-:-:S04]  /*faa0*/  IMAD.MOV.U32 R147, RZ, RZ, R192 ;  /* 0x000000ffff937224 */ /* 0x000fc800078e00c0 */
[----:B------:R-:W-:Y:S01]  /*fab0*/  FSETP.LE.FTZ.AND P3, PT, R146, R173, PT ;  /* 0x000000ad9200720b */ /* 0x000fe20003f73000 */
[----:B------:R-:W-:-:S12]  /*fac0*/  HADD2.F32 R146, -RZ, R161.H0_H0 ;  /* 0x200000a1ff927230 */ /* 0x000fd80000004100 */
        /* <DEDUP_REMOVED lines=10> */
.L_x_12795:
        /* <DEDUP_REMOVED lines=13> */
.L_x_12797:
[----:B------:R-:W-:Y:S05]  /*fc40*/  BSYNC.RECONVERGENT B2 ;  /* 0x0000000000027941 */ /* 0x000fea0003800200 */
.L_x_12796:
        /* <DEDUP_REMOVED lines=43> */
.L_x_12794:
[----:B------:R-:W-:Y:S05]  /*ff00*/  BSYNC.RECONVERGENT B1 ;  /* 0x0000000000017941 */ /* 0x000fea0003800200 */
.L_x_12793:
        /* <DEDUP_REMOVED lines=19> */
.L_x_12800:
        /* <DEDUP_REMOVED lines=13> */
.L_x_12802:
[----:B------:R-:W-:Y:S05]  /*10110*/  BSYNC.RECONVERGENT B2 ;  /* 0x0000000000027941 */ /* 0x000fea0003800200 */
.L_x_12801:
        /* <DEDUP_REMOVED lines=43> */
.L_x_12799:
[----:B------:R-:W-:Y:S05]  /*103d0*/  BSYNC.RECONVERGENT B1 ;  /* 0x0000000000017941 */ /* 0x000fea0003800200 */
.L_x_12798:
        /* <DEDUP_REMOVED lines=17> */
.L_x_12805:
        /* <DEDUP_REMOVED lines=13> */
.L_x_12807:
[----:B------:R-:W-:Y:S05]  /*105c0*/  BSYNC.RECONVERGENT B2 ;  /* 0x0000000000027941 */ /* 0x000fea0003800200 */
.L_x_12806:
        /* <DEDUP_REMOVED lines=43> */
.L_x_12804:
[----:B------:R-:W-:Y:S05]  /*10880*/  BSYNC.RECONVERGENT B1 ;  /* 0x0000000000017941 */ /* 0x000fea0003800200 */
.L_x_12803:
[----:B------:R-:W-:Y:S01]  /*10890*/  ISETP.NE.AND P4, PT, R176, 0x1, PT ;  /* 0x00000001b000780c */ /* 0x000fe20003f85270 */
[----:B------:R-:W-:Y:S01]  /*108a0*/  BSSY.RECONVERGENT B1, `(.L_x_12808) ;  /* 0x0000049000017945 */ /* 0x000fe20003800200 */
[----:B------:R-:W-:Y:S01]  /*108b0*/  I2FP.F32.U32 R175, R175 ;  /* 0x000000af00af7245 */ /* 0x000fe20000201000 */
[----:B------:R-:W-:Y:S02]  /*108c0*/  HADD2.F32 R162, -RZ, R162.H1_H1 ;  /* 0x300000a2ffa27230 */ /* 0x000fe40000004100 */
        /* <DEDUP_REMOVED lines=13> */
.L_x_12810:
        /* <DEDUP_REMOVED lines=13> */
.L_x_12812:
[----:B------:R-:W-:Y:S05]  /*10a70*/  BSYNC.RECONVERGENT B2 ;  /* 0x0000000000027941 */ /* 0x000fea0003800200 */
.L_x_12811:
        /* <DEDUP_REMOVED lines=43> */
.L_x_12809:
[----:B------:R-:W-:Y:S05]  /*10d30*/  BSYNC.RECONVERGENT B1 ;  /* 0x0000000000017941 */ /* 0x000fea0003800200 */
.L_x_12808:
        /* <DEDUP_REMOVED lines=17> */
.L_x_12815:
        /* <DEDUP_REMOVED lines=13> */
.L_x_12817:
[----:B------:R-:W-:Y:S05]  /*10f20*/  BSYNC.RECONVERGENT B2 ;  /* 0x0000000000027941 */ /* 0x000fea0003800200 */
.L_x_12816:
        /* <DEDUP_REMOVED lines=43> */
.L_x_12814:
[----:B------:R-:W-:Y:S05]  /*111e0*/  BSYNC.RECONVERGENT B1 ;  /* 0x0000000000017941 */ /* 0x000fea0003800200 */
.L_x_12813:
        /* <DEDUP_REMOVED lines=37> */
.L_x_12777:
        /* <DEDUP_REMOVED lines=44> */
.L_x_12818:
[----:B------:R-:W-:Y:S01]  /*11700*/  MOV R204, R172 ;  /* 0x000000ac00cc7202 */ /* 0x000fe20000000f00 */
[----:B------:R-:W-:-:S07]  /*11710*/  VIADD R0, R0, 0x100 ;  /* 0x0000010000007836 */ /* 0x000fce0000000000 */
.L_x_12695:
[----:B------:R-:W-:Y:S05]  /*11720*/  BSYNC.RECONVERGENT B0 ;  /* 0x0000000000007941 */ /* 0x000fea0003800200 */
.L_x_12694:
        /* <DEDUP_REMOVED lines=11> */
[----:B------:R-:W1:Y:S01]  /*117e0*/  @P1 LDC.64 R164, c[0x0][0x3a0] ;  /* 0x0000e800ffa41b82 */ /* 0x000e620000000a00 */
[----:B--2---:R-:W-:-:S04]  /*117f0*/  IMAD.WIDE.U32 R148, R0, 0x10, R148 ;  /* 0x0000001000947825 */ /* 0x004fc800078e0094 */
[----:B---3--:R-:W-:-:S05]  /*11800*/  @P0 IMAD.WIDE.U32 R150, R0, 0x10, R150 ;  /* 0x0000001000960825 */ /* 0x008fca00078e0096 */
        /* <DEDUP_REMOVED lines=22> */
.L_x_12824:
        /* <DEDUP_REMOVED lines=13> */
.L_x_12826:
[----:B------:R-:W-:Y:S05]  /*11a40*/  BSYNC.RECONVERGENT B2 ;  /* 0x0000000000027941 */ /* 0x000fea0003800200 */
.L_x_12825:
[----:B------:R-:W-:Y:S01]  /*11a50*/  IMAD.WIDE.U32 R150, R181, -0x326172a9, RZ ;  /* 0xcd9e8d57b5967825 */ /* 0x000fe200078e00ff */
[----:B0-----:R-:W-:-:S04]  /*11a60*/  LOP3.LUT R174, R193, UR7, R149, 0x96, !PT ;  /* 0x00000007c1ae7c12 */ /* 0x001fc8000f8e9695 */
        /* <DEDUP_REMOVED lines=40> */
.L_x_12823:
[----:B------:R-:W-:Y:S05]  /*11cf0*/  BSYNC.RECONVERGENT B1 ;  /* 0x0000000000017941 */ /* 0x000fea0003800200 */
.L_x_12822:
[----:B0-----:R-:W0:Y:S01]  /*11d00*/  LDC R175, c[0x0][0x404] ;  /* 0x00010100ffaf7b82 */ /* 0x001e220000000800 */
        /* <DEDUP_REMOVED lines=22> */
.L_x_12829:
        /* <DEDUP_REMOVED lines=13> */
.L_x_12831:
[----:B------:R-:W-:Y:S05]  /*11f40*/  BSYNC.RECONVERGENT B2 ;  /* 0x0000000000027941 */ /* 0x000fea0003800200 */
.L_x_12830:
        /* <DEDUP_REMOVED lines=43> */
.L_x_12828:
[----:B------:R-:W-:Y:S05]  /*12200*/  BSYNC.RECONVERGENT B1 ;  /* 0x0000000000017941 */ /* 0x000fea0003800200 */
.L_x_12827:
        /* <DEDUP_REMOVED lines=23> */
.L_x_12834:
        /* <DEDUP_REMOVED lines=13> */
.L_x_12836:
[----:B------:R-:W-:Y:S05]  /*12450*/  BSYNC.RECONVERGENT B2 ;  /* 0x0000000000027941 */ /* 0x000fea0003800200 */
.L_x_12835:
        /* <DEDUP_REMOVED lines=43> */
.L_x_12833:
[----:B------:R-:W-:Y:S05]  /*12710*/  BSYNC.RECONVERGENT B1 ;  /* 0x0000000000017941 */ /* 0x000fea0003800200 */
.L_x_12832:
        /* <DEDUP_REMOVED lines=20> */
.L_x_12839:
        /* <DEDUP_REMOVED lines=13> */
.L_x_12841:
[----:B------:R-:W-:Y:S05]  /*12930*/  BSYNC.RECONVERGENT B2 ;  /* 0x0000000000027941 */ /* 0x000fea0003800200 */
.L_x_12840:
        /* <DEDUP_REMOVED lines=43> */
.L_x_12838:
[----:B------:R-:W-:Y:S05]  /*12bf0*/  BSYNC.RECONVERGENT B1 ;  /* 0x0000000000017941 */ /* 0x000fea0003800200 */
.L_x_12837:
        /* <DEDUP_REMOVED lines=23> */
.L_x_12844:
        /* <DEDUP_REMOVED lines=13> */
.L_x_12846:
[----:B------:R-:W-:Y:S05]  /*12e40*/  BSYNC.RECONVERGENT B2 ;  /* 0x0000000000027941 */ /* 0x000fea0003800200 */
.L_x_12845:
        /* <DEDUP_REMOVED lines=43> */
.L_x_12843:
[----:B------:R-:W-:Y:S05]  /*13100*/  BSYNC.RECONVERGENT B1 ;  /* 0x0000000000017941 */ /* 0x000fea0003800200 */
.L_x_12842:
        /* <DEDUP_REMOVED lines=20> */
.L_x_12849:
        /* <DEDUP_REMOVED lines=13> */
.L_x_12851:
[----:B------:R-:W-:Y:S05]  /*13320*/  BSYNC.RECONVERGENT B2 ;  /* 0x0000000000027941 */ /* 0x000fea0003800200 */
.L_x_12850:
        /* <DEDUP_REMOVED lines=43> */
.L_x_12848:
[----:B------:R-:W-:Y:S05]  /*135e0*/  BSYNC.RECONVERGENT B1 ;  /* 0x0000000000017941 */ /* 0x000fea0003800200 */
.L_x_12847:
        /* <DEDUP_REMOVED lines=23> */
.L_x_12854:
        /* <DEDUP_REMOVED lines=13> */
.L_x_12856:
[----:B------:R-:W-:Y:S05]  /*13830*/  BSYNC.RECONVERGENT B2 ;  /* 0x0000000000027941 */ /* 0x000fea0003800200 */
.L_x_12855:
        /* <DEDUP_REMOVED lines=43> */
.L_x_12853:
[----:B------:R-:W-:Y:S05]  /*13af0*/  BSYNC.RECONVERGENT B1 ;  /* 0x0000000000017941 */ /* 0x000fea0003800200 */
.L_x_12852:
[----:B------:R-:W-:Y:S01]  /*13b00*/  I2FP.F32.U32 R164, R151 ;  /* 0x0000009700a47245 */ /* 0x000fe20000201000 */
[----:B------:R-:W-:Y:S01]  /*13b10*/  HADD2.F32 R151, -RZ, R165.H1_H1 ;  /* 0x300000a5ff977230 */ /* 0x000fe20000004100 */
        /* <DEDUP_REMOVED lines=18> */
.L_x_12859:
        /* <DEDUP_REMOVED lines=13> */
.L_x_12861:
[----:B------:R-:W-:Y:S05]  /*13d10*/  BSYNC.RECONVERGENT B2 ;  /* 0x0000000000027941 */ /* 0x000fea0003800200 */
.L_x_12860:
        /* <DEDUP_REMOVED lines=43> */
.L_x_12858:
[----:B------:R-:W-:Y:S05]  /*13fd0*/  BSYNC.RECONVERGENT B1 ;  /* 0x0000000000017941 */ /* 0x000fea0003800200 */
.L_x_12857:
        /* <DEDUP_REMOVED lines=23> */
.L_x_12864:
        /* <DEDUP_REMOVED lines=13> */
.L_x_12866:
[----:B------:R-:W-:Y:S05]  /*14220*/  BSYNC.RECONVERGENT B2 ;  /* 0x0000000000027941 */ /* 0x000fea0003800200 */
.L_x_12865:
        /* <DEDUP_REMOVED lines=43> */
.L_x_12863:
[----:B------:R-:W-:Y:S05]  /*144e0*/  BSYNC.RECONVERGENT B1 ;  /* 0x0000000000017941 */ /* 0x000fea0003800200 */
.L_x_12862:
        /* <DEDUP_REMOVED lines=18> */
.L_x_12869:
        /* <DEDUP_REMOVED lines=13> */
.L_x_12871:
[----:B------:R-:W-:Y:S05]  /*146e0*/  BSYNC.RECONVERGENT B2 ;  /* 0x0000000000027941 */ /* 0x000fea0003800200 */
.L_x_12870:
        /* <DEDUP_REMOVED lines=43> */
.L_x_12868:
[----:B------:R-:W-:Y:S05]  /*149a0*/  BSYNC.RECONVERGENT B1 ;  /* 0x0000000000017941 */ /* 0x000fea0003800200 */
.L_x_12867:
        /* <DEDUP_REMOVED lines=23> */
.L_x_12874:
        /* <DEDUP_REMOVED lines=13> */
.L_x_12876:
[----:B------:R-:W-:Y:S05]  /*14bf0*/  BSYNC.RECONVERGENT B2 ;  /* 0x0000000000027941 */ /* 0x000fea0003800200 */
.L_x_12875:
        /* <DEDUP_REMOVED lines=43> */
.L_x_12873:
[----:B------:R-:W-:Y:S05]  /*14eb0*/  BSYNC.RECONVERGENT B1 ;  /* 0x0000000000017941 */ /* 0x000fea0003800200 */
.L_x_12872:
        /* <DEDUP_REMOVED lines=18> */
.L_x_12879:
        /* <DEDUP_REMOVED lines=13> */
.L_x_12881:
[----:B------:R-:W-:Y:S05]  /*150b0*/  BSYNC.RECONVERGENT B2 ;  /* 0x0000000000027941 */ /* 0x000fea0003800200 */
.L_x_12880:
        /* <DEDUP_REMOVED lines=43> */
.L_x_12878:
[----:B------:R-:W-:Y:S05]  /*15370*/  BSYNC.RECONVERGENT B1 ;  /* 0x0000000000017941 */ /* 0x000fea0003800200 */
.L_x_12877:
        /* <DEDUP_REMOVED lines=23> */
.L_x_12884:
        /* <DEDUP_REMOVED lines=13> */
.L_x_12886:
[----:B------:R-:W-:Y:S05]  /*155c0*/  BSYNC.RECONVERGENT B2 ;  /* 0x0000000000027941 */ /* 0x000fea0003800200 */
.L_x_12885:
        /* <DEDUP_REMOVED lines=43> */
.L_x_12883:
[----:B------:R-:W-:Y:S05]  /*15880*/  BSYNC.RECONVERGENT B1 ;  /* 0x0000000000017941 */ /* 0x000fea0003800200 */
.L_x_12882:
        /* <DEDUP_REMOVED lines=18> */
.L_x_12889:
        /* <DEDUP_REMOVED lines=13> */
.L_x_12891:
[----:B------:R-:W-:Y:S05]  /*15a80*/  BSYNC.RECONVERGENT B2 ;  /* 0x0000000000027941 */ /* 0x000fea0003800200 */
.L_x_12890:
        /* <DEDUP_REMOVED lines=43> */
.L_x_12888:
[----:B------:R-:W-:Y:S05]  /*15d40*/  BSYNC.RECONVERGENT B1 ;  /* 0x0000000000017941 */ /* 0x000fea0003800200 */
.L_x_12887:
        /* <DEDUP_REMOVED lines=23> */
.L_x_12894:
        /* <DEDUP_REMOVED lines=13> */
.L_x_12896:
[----:B------:R-:W-:Y:S05]  /*15f90*/  BSYNC.RECONVERGENT B2 ;  /* 0x0000000000027941 */ /* 0x000fea0003800200 */
.L_x_12895:
        /* <DEDUP_REMOVED lines=43> */
.L_x_12893:
[----:B------:R-:W-:Y:S05]  /*16250*/  BSYNC.RECONVERGENT B1 ;  /* 0x0000000000017941 */ /* 0x000fea0003800200 */
.L_x_12892:
        /* <DEDUP_REMOVED lines=18> */
.L_x_12899:
        /* <DEDUP_REMOVED lines=15> */
.L_x_12901:
[----:B------:R-:W-:Y:S05]  /*16470*/  BSYNC.RECONVERGENT B2 ;  /* 0x0000000000027941 */ /* 0x000fea0003800200 */
.L_x_12900:
        /* <DEDUP_REMOVED lines=43> */
.L_x_12898:
[----:B------:R-:W-:Y:S05]  /*16730*/  BSYNC.RECONVERGENT B1 ;  /* 0x0000000000017941 */ /* 0x000fea0003800200 */
.L_x_12897:
        /* <DEDUP_REMOVED lines=11> */
.L_x_12821:
        /* <DEDUP_REMOVED lines=16> */
.L_x_12905:
        /* <DEDUP_REMOVED lines=13> */
.L_x_12907:
[----:B------:R-:W-:Y:S05]  /*169c0*/  BSYNC.RECONVERGENT B2 ;  /* 0x0000000000027941 */ /* 0x000fea0003800200 */
.L_x_12906:
        /* <DEDUP_REMOVED lines=42> */
.L_x_12904:
[----:B------:R-:W-:Y:S05]  /*16c70*/  BSYNC.RECONVERGENT B1 ;  /* 0x0000000000017941 */ /* 0x000fea0003800200 */
.L_x_12903:
[----:B------:R-:W1:Y:S01]  /*16c80*/  LDC R173, c[0x0][0x404] ;  /* 0x00010100ffad7b82 */ /* 0x000e620000000800 */
[----:B------:R-:W-:Y:S01]  /*16c90*/  I2FP.F32.U32 R149, R148 ;  /* 0x0000009400957245 */ /* 0x000fe20000201000 */
[----:B------:R-:W-:Y:S01]  /*16ca0*/  IMAD.MOV.U32 R148, RZ, RZ, 0x2f800000 ;  /* 0x2f800000ff947424 */ /* 0x000fe200078e00ff */
[----:B------:R-:W-:Y:S01]  /*16cb0*/  ISETP.NE.AND P2, PT, R151, 0x1, PT ;  /* 0x000000019700780c */ /* 0x000fe20003f45270 */
[----:B------:R-:W-:Y:S01]  /*16cc0*/  BSSY.RECONVERGENT B1, `(.L_x_12908) ;  /* 0x000004a000017945 */ /* 0x000fe20003800200 */
[----:B------:R-:W-:Y:S01]  /*16cd0*/  LOP3.LUT R206, R206, 0xffffffef, RZ, 0xc0, !PT ;  /* 0xffffffefcece7812 */ /* 0x000fe200078ec0ff */
[----:B------:R-:W-:Y:S01]  /*16ce0*/  FFMA.FTZ R150, R149, R148, 1.1641532182693481445e-10 ;  /* 0x2f00000095967423 */ /* 0x000fe20000010094 */
[----:B0-----:R-:W-:Y:S02]  /*16cf0*/  HFMA2 R174, -RZ, RZ, 0, 1.1920928955078125e-07 ;  /* 0x00000002ffae7431 */ /* 0x001fe400000001ff */
[----:B-----5:R-:W-:Y:S02]  /*16d00*/  HADD2.F32 R149, -RZ, R164.H0_H0 ;  /* 0x200000a4ff957230 */ /* 0x020fe40000004100 */
[----:B-1----:R-:W-:Y:S01]  /*16d10*/  FSETP.LE.FTZ.AND P3, PT, R150, R173, PT ;  /* 0x000000ad9600720b */ /* 0x002fe20003f73000 */
        /* <DEDUP_REMOVED lines=11> */
.L_x_12910:
        /* <DEDUP_REMOVED lines=13> */
.L_x_12912:
[----:B------:R-:W-:Y:S05]  /*16ea0*/  BSYNC.RECONVERGENT B2 ;  /* 0x0000000000027941 */ /* 0x000fea0003800200 */
.L_x_12911:
        /* <DEDUP_REMOVED lines=43> */
.L_x_12909:
[----:B------:R-:W-:Y:S05]  /*17160*/  BSYNC.RECONVERGENT B1 ;  /* 0x0000000000017941 */ /* 0x000fea0003800200 */
.L_x_12908:
        /* <DEDUP_REMOVED lines=19> */
.L_x_12915:
        /* <DEDUP_REMOVED lines=13> */
.L_x_12917:
[----:B------:R-:W-:Y:S05]  /*17370*/  BSYNC.RECONVERGENT B2 ;  /* 0x0000000000027941 */ /* 0x000fea0003800200 */
.L_x_12916:
        /* <DEDUP_REMOVED lines=43> */
.L_x_12914:
[----:B------:R-:W-:Y:S05]  /*17630*/  BSYNC.RECONVERGENT B1 ;  /* 0x0000000000017941 */ /* 0x000fea0003800200 */
.L_x_12913:
[----:B------:R-:W-:Y:S01]  /*17640*/  I2FP.F32.U32 R151, R150 ;  /* 0x0000009600977245 */ /* 0x000fe20000201000 */
[----:B------:R-:W-:Y:S01]  /*17650*/  BSSY.RECONVERGENT B1, `(.L_x_12918) ;  /* 0x000004b000017945 */ /* 0x000fe20003800200 */
[----:B------:R-:W-:Y:S01]  /*17660*/  ISETP.NE.AND P2, PT, R175, 0x1, PT ;  /* 0x00000001af00780c */ /* 0x000fe20003f45270 */
[----:B------:R-:W-:Y:S01]  /*17670*/  HADD2.F32 R150, -RZ, R165.H0_H0 ;  /* 0x200000a5ff967230 */ /* 0x000fe20000004100 */
        /* <DEDUP_REMOVED lines=15> */
.L_x_12920:
        /* <DEDUP_REMOVED lines=13> */
.L_x_12922:
[----:B------:R-:W-:Y:S05]  /*17840*/  BSYNC.RECONVERGENT B2 ;  /* 0x0000000000027941 */ /* 0x000fea0003800200 */
.L_x_12921:
        /* <DEDUP_REMOVED lines=43> */
.L_x_12919:
[----:B------:R-:W-:Y:S05]  /*17b00*/  BSYNC.RECONVERGENT B1 ;  /* 0x0000000000017941 */ /* 0x000fea0003800200 */
.L_x_12918:
        /* <DEDUP_REMOVED lines=19> */
.L_x_12925:
        /* <DEDUP_REMOVED lines=13> */
.L_x_12927:
[----:B------:R-:W-:Y:S05]  /*17d10*/  BSYNC.RECONVERGENT B2 ;  /* 0x0000000000027941 */ /* 0x000fea0003800200 */
.L_x_12926:
        /* <DEDUP_REMOVED lines=43> */
.L_x_12924:
[----:B------:R-:W-:Y:S05]  /*17fd0*/  BSYNC.RECONVERGENT B1 ;  /* 0x0000000000017941 */ /* 0x000fea0003800200 */
.L_x_12923:
        /* <DEDUP_REMOVED lines=17> */
.L_x_12930:
        /* <DEDUP_REMOVED lines=13> */
.L_x_12932:
[----:B------:R-:W-:Y:S05]  /*181c0*/  BSYNC.RECONVERGENT B2 ;  /* 0x0000000000027941 */ /* 0x000fea0003800200 */
.L_x_12931:
        /* <DEDUP_REMOVED lines=43> */
.L_x_12929:
[----:B------:R-:W-:Y:S05]  /*18480*/  BSYNC.RECONVERGENT B1 ;  /* 0x0000000000017941 */ /* 0x000fea0003800200 */
.L_x_12928:
        /* <DEDUP_REMOVED lines=17> */
.L_x_12935:
        /* <DEDUP_REMOVED lines=13> */
.L_x_12937:
[----:B------:R-:W-:Y:S05]  /*18670*/  BSYNC.RECONVERGENT B2 ;  /* 0x0000000000027941 */ /* 0x000fea0003800200 */
.L_x_12936:
        /* <DEDUP_REMOVED lines=43> */
.L_x_12934:
[----:B------:R-:W-:Y:S05]  /*18930*/  BSYNC.RECONVERGENT B1 ;  /* 0x0000000000017941 */ /* 0x000fea0003800200 */
.L_x_12933:
        /* <DEDUP_REMOVED lines=17> */
.L_x_12940:
        /* <DEDUP_REMOVED lines=13> */
.L_x_12942:
[----:B------:R-:W-:Y:S05]  /*18b20*/  BSYNC.RECONVERGENT B2 ;  /* 0x0000000000027941 */ /* 0x000fea0003800200 */
.L_x_12941:
        /* <DEDUP_REMOVED lines=43> */
.L_x_12939:
[----:B------:R-:W-:Y:S05]  /*18de0*/  BSYNC.RECONVERGENT B1 ;  /* 0x0000000000017941 */ /* 0x000fea0003800200 */
.L_x_12938:
        /* <DEDUP_REMOVED lines=37> */
.L_x_12902:
        /* <DEDUP_REMOVED lines=44> */
.L_x_12943:
[----:B------:R-:W-:Y:S01]  /*19300*/  MOV R204, R172 ;  /* 0x000000ac00cc7202 */ /* 0x000fe20000000f00 */
[----:B------:R-:W-:-:S07]  /*19310*/  VIADD R0, R0, 0x100 ;  /* 0x0000010000007836 */ /* 0x000fce0000000000 */
.L_x_12820:
[----:B------:R-:W-:Y:S05]  /*19320*/  BSYNC.RECONVERGENT B0 ;  /* 0x0000000000007941 */ /* 0x000fea0003800200 */
.L_x_12819:
        /* <DEDUP_REMOVED lines=36> */
.L_x_12949:
        /* <DEDUP_REMOVED lines=13> */
.L_x_12951:
[----:B------:R-:W-:Y:S05]  /*19640*/  BSYNC.RECONVERGENT B2 ;  /* 0x0000000000027941 */ /* 0x000fea0003800200 */
.L_x_12950:
        /* <DEDUP_REMOVED lines=42> */
.L_x_12948:
[----:B------:R-:W-:Y:S05]  /*198f0*/  BSYNC.RECONVERGENT B1 ;  /* 0x0000000000017941 */ /* 0x000fea0003800200 */
.L_x_12947:
        /* <DEDUP_REMOVED lines=23> */
.L_x_12954:
        /* <DEDUP_REMOVED lines=13> */
.L_x_12956:
[----:B------:R-:W-:Y:S05]  /*19b40*/  BSYNC.RECONVERGENT B2 ;  /* 0x0000000000027941 */ /* 0x000fea0003800200 */
.L_x_12955:
        /* <DEDUP_REMOVED lines=43> */
.L_x_12953:
[----:B------:R-:W-:Y:S05]  /*19e00*/  BSYNC.RECONVERGENT B1 ;  /* 0x0000000000017941 */ /* 0x000fea0003800200 */
.L_x_12952:
        /* <DEDUP_REMOVED lines=23> */
.L_x_12959:
        /* <DEDUP_REMOVED lines=13> */
.L_x_12961:
[----:B------:R-:W-:Y:S05]  /*1a050*/  BSYNC.RECONVERGENT B2 ;  /* 0x0000000000027941 */ /* 0x000fea0003800200 */
.L_x_12960:
        /* <DEDUP_REMOVED lines=43> */
.L_x_12958:
[----:B------:R-:W-:Y:S05]  /*1a310*/  BSYNC.RECONVERGENT B1 ;  /* 0x0000000000017941 */ /* 0x000fea0003800200 */
.L_x_12957:
        /* <DEDUP_REMOVED lines=20> */
.L_x_12964:
        /* <DEDUP_REMOVED lines=13> */
.L_x_12966:
[----:B------:R-:W-:Y:S05]  /*1a530*/  BSYNC.RECONVERGENT B2 ;  /* 0x0000000000027941 */ /* 0x000fea0003800200 */
.L_x_12965:
        /* <DEDUP_REMOVED lines=43> */
.L_x_12963:
[----:B------:R-:W-:Y:S05]  /*1a7f0*/  BSYNC.RECONVERGENT B1 ;  /* 0x0000000000017941 */ /* 0x000fea0003800200 */
.L_x_12962:
        /* <DEDUP_REMOVED lines=23> */
.L_x_12969:
        /* <DEDUP_REMOVED lines=13> */
.L_x_12971:
[----:B------:R-:W-:Y:S05]  /*1aa40*/  BSYNC.RECONVERGENT B2 ;  /* 0x0000000000027941 */ /* 0x000fea0003800200 */
.L_x_12970:
        /* <DEDUP_REMOVED lines=43> */
.L_x_12968:
[----:B------:R-:W-:Y:S05]  /*1ad00*/  BSYNC.RECONVERGENT B1 ;  /* 0x0000000000017941 */ /* 0x000fea0003800200 */
.L_x_12967:
        /* <DEDUP_REMOVED lines=20> */
.L_x_12974:
        /* <DEDUP_REMOVED lines=13> */
.L_x_12976:
[----:B------:R-:W-:Y:S05]  /*1af20*/  BSYNC.RECONVERGENT B2 ;  /* 0x0000000000027941 */ /* 0x000fea0003800200 */
.L_x_12975:
        /* <DEDUP_REMOVED lines=43> */
.L_x_12973:
[----:B------:R-:W-:Y:S05]  /*1b1e0*/  BSYNC.RECONVERGENT B1 ;  /* 0x0000000000017941 */ /* 0x000fea0003800200 */
.L_x_12972:
        /* <DEDUP_REMOVED lines=23> */
.L_x_12979:
        /* <DEDUP_REMOVED lines=13> */
.L_x_12981:
[----:B------:R-:W-:Y:S05]  /*1b430*/  BSYNC.RECONVERGENT B2 ;  /* 0x0000000000027941 */ /* 0x000fea0003800200 */
.L_x_12980:
        /* <DEDUP_REMOVED lines=43> */
.L_x_12978:
[----:B------:R-:W-:Y:S05]  /*1b6f0*/  BSYNC.RECONVERGENT B1 ;  /* 0x0000000000017941 */ /* 0x000fea0003800200 */
.L_x_12977:
        /* <DEDUP_REMOVED lines=20> */
.L_x_12984:
        /* <DEDUP_REMOVED lines=13> */
.L_x_12986:
[----:B------:R-:W-:Y:S05]  /*1b910*/  BSYNC.RECONVERGENT B2 ;  /* 0x0000000000027941 */ /* 0x000fea0003800200 */
.L_x_12985:
        /* <DEDUP_REMOVED lines=43> */
.L_x_12983:
[----:B------:R-:W-:Y:S05]  /*1bbd0*/  BSYNC.RECONVERGENT B1 ;  /* 0x0000000000017941 */ /* 0x000fea0003800200 */
.L_x_12982:
        /* <DEDUP_REMOVED lines=23> */
.L_x_12989:
        /* <DEDUP_REMOVED lines=13> */
.L_x_12991:
[----:B------:R-:W-:Y:S05]  /*1be20*/  BSYNC.RECONVERGENT B2 ;  /* 0x0000000000027941 */ /* 0x000fea0003800200 */
.L_x_12990:
        /* <DEDUP_REMOVED lines=43> */
.L_x_12988:
[----:B------:R-:W-:Y:S05]  /*1c0e0*/  BSYNC.RECONVERGENT B1 ;  /* 0x0000000000017941 */ /* 0x000fea0003800200 */
.L_x_12987:
        /* <DEDUP_REMOVED lines=18> */
.L_x_12994:
        /* <DEDUP_REMOVED lines=13> */
.L_x_12996:
[----:B------:R-:W-:Y:S05]  /*1c2e0*/  BSYNC.RECONVERGENT B2 ;  /* 0x0000000000027941 */ /* 0x000fea0003800200 */
.L_x_12995:
        /* <DEDUP_REMOVED lines=43> */
.L_x_12993:
[----:B------:R-:W-:Y:S05]  /*1c5a0*/  BSYNC.RECONVERGENT B1 ;  /* 0x0000000000017941 */ /* 0x000fea0003800200 */
.L_x_12992:
        /* <DEDUP_REMOVED lines=23> */
.L_x_12999:
        /* <DEDUP_REMOVED lines=13> */
.L_x_13001:
[----:B------:R-:W-:Y:S05]  /*1c7f0*/  BSYNC.RECONVERGENT B2 ;  /* 0x0000000000027941 */ /* 0x000fea0003800200 */
.L_x_13000:
        /* <DEDUP_REMOVED lines=43> */
.L_x_12998:
[----:B------:R-:W-:Y:S05]  /*1cab0*/  BSYNC.RECONVERGENT B1 ;  /* 0x0000000000017941 */ /* 0x000fea0003800200 */
.L_x_12997:
        /* <DEDUP_REMOVED lines=18> */
.L_x_13004:
        /* <DEDUP_REMOVED lines=13> */
.L_x_13006:
[----:B------:R-:W-:Y:S05]  /*1ccb0*/  BSYNC.RECONVERGENT B2 ;  /* 0x0000000000027941 */ /* 0x000fea0003800200 */
.L_x_13005:
        /* <DEDUP_REMOVED lines=43> */
.L_x_13003:
[----:B------:R-:W-:Y:S05]  /*1cf70*/  BSYNC.RECONVERGENT B1 ;  /* 0x0000000000017941 */ /* 0x000fea0003800200 */
.L_x_13002:
        /* <DEDUP_REMOVED lines=23> */
.L_x_13009:
        /* <DEDUP_REMOVED lines=13> */
.L_x_13011:
[----:B------:R-:W-:Y:S05]  /*1d1c0*/  BSYNC.RECONVERGENT B2 ;  /* 0x0000000000027941 */ /* 0x000fea0003800200 */
.L_x_13010:
        /* <DEDUP_REMOVED lines=43> */
.L_x_13008:
[----:B------:R-:W-:Y:S05]  /*1d480*/  BSYNC.RECONVERGENT B1 ;  /* 0x0000000000017941 */ /* 0x000fea0003800200 */
.L_x_13007:
        /* <DEDUP_REMOVED lines=18> */
.L_x_13014:
        /* <DEDUP_REMOVED lines=13> */
.L_x_13016:
[----:B------:R-:W-:Y:S05]  /*1d680*/  BSYNC.RECONVERGENT B2 ;  /* 0x0000000000027941 */ /* 0x000fea0003800200 */
.L_x_13015:
        /* <DEDUP_REMOVED lines=43> */
.L_x_13013:
[----:B------:R-:W-:Y:S05]  /*1d940*/  BSYNC.RECONVERGENT B1 ;  /* 0x0000000000017941 */ /* 0x000fea0003800200 */
.L_x_13012:
        /* <DEDUP_REMOVED lines=23> */
.L_x_13019:
        /* <DEDUP_REMOVED lines=13> */
.L_x_13021:
[----:B------:R-:W-:Y:S05]  /*1db90*/  BSYNC.RECONVERGENT B2 ;  /* 0x0000000000027941 */ /* 0x000fea0003800200 */
.L_x_13020:
        /* <DEDUP_REMOVED lines=43> */
.L_x_13018:
[----:B------:R-:W-:Y:S05]  /*1de50*/  BSYNC.RECONVERGENT B1 ;  /* 0x0000000000017941 */ /* 0x000fea0003800200 */
.L_x_13017:
        /* <DEDUP_REMOVED lines=18> */
.L_x_13024:
        /* <DEDUP_REMOVED lines=15> */
.L_x_13026:
[----:B------:R-:W-:Y:S05]  /*1e070*/  BSYNC.RECONVERGENT B2 ;  /* 0x0000000000027941 */ /* 0x000fea0003800200 */
.L_x_13025:
        /* <DEDUP_REMOVED lines=43> */
.L_x_13023:
[----:B------:R-:W-:Y:S05]  /*1e330*/  BSYNC.RECONVERGENT B1 ;  /* 0x0000000000017941 */ /* 0x000fea0003800200 */
.L_x_13022:
        /* <DEDUP_REMOVED lines=11> */
.L_x_12946:
[----:B------:R-:W-:Y:S01]  /*1e3f0*/  ISETP.NE.AND P2, PT, R194, 0x1, PT ;  /* 0x00000001c200780c */ /* 0x000fe20003f45270 */
[----:B------:R-:W-:Y:S01]  /*1e400*/  BSSY.RECONVERGENT B1, `(.L_x_13028) ;  /* 0x0000047000017945 */ /* 0x000fe20003800200 */
[----:B--2---:R-:W-:Y:S01]  /*1e410*/  IMAD.MOV.U32 R155, RZ, RZ, 0x2 ;  /* 0x00000002ff9b7424 */ /* 0x004fe200078e00ff */
        /* <DEDUP_REMOVED lines=13> */
.L_x_13030:
        /* <DEDUP_REMOVED lines=13> */
.L_x_13032:
[----:B------:R-:W-:Y:S05]  /*1e5c0*/  BSYNC.RECONVERGENT B2 ;  /* 0x0000000000027941 */ /* 0x000fea0003800200 */
.L_x_13031:
        /* <DEDUP_REMOVED lines=42> */
.L_x_13029:
[----:B------:R-:W-:Y:S05]  /*1e870*/  BSYNC.RECONVERGENT B1 ;  /* 0x0000000000017941 */ /* 0x000fea0003800200 */
.L_x_13028:
        /* <DEDUP_REMOVED lines=21> */
.L_x_13035:
        /* <DEDUP_REMOVED lines=13> */
.L_x_13037:
[----:B------:R-:W-:Y:S05]  /*1eaa0*/  BSYNC.RECONVERGENT B2 ;  /* 0x0000000000027941 */ /* 0x000fea0003800200 */
.L_x_13036:
        /* <DEDUP_REMOVED lines=43> */
.L_x_13034:
[----:B------:R-:W-:Y:S05]  /*1ed60*/  BSYNC.RECONVERGENT B1 ;  /* 0x0000000000017941 */ /* 0x000fea0003800200 */
.L_x_13033:
        /* <DEDUP_REMOVED lines=19> */
.L_x_13040:
        /* <DEDUP_REMOVED lines=13> */
.L_x_13042:
[----:B------:R-:W-:Y:S05]  /*1ef70*/  BSYNC.RECONVERGENT B2 ;  /* 0x0000000000027941 */ /* 0x000fea0003800200 */
.L_x_13041:
        /* <DEDUP_REMOVED lines=43> */
.L_x_13039:
[----:B------:R-:W-:Y:S05]  /*1f230*/  BSYNC.RECONVERGENT B1 ;  /* 0x0000000000017941 */ /* 0x000fea0003800200 */
.L_x_13038:
        /* <DEDUP_REMOVED lines=19> */
.L_x_13045:
        /* <DEDUP_REMOVED lines=13> */
.L_x_13047:
[----:B------:R-:W-:Y:S05]  /*1f440*/  BSYNC.RECONVERGENT B2 ;  /* 0x0000000000027941 */ /* 0x000fea0003800200 */
.L_x_13046:
        /* <DEDUP_REMOVED lines=43> */
.L_x_13044:
[----:B------:R-:W-:Y:S05]  /*1f700*/  BSYNC.RECONVERGENT B1 ;  /* 0x0000000000017941 */ /* 0x000fea0003800200 */
.L_x_13043:
        /* <DEDUP_REMOVED lines=19> */
.L_x_13050:
        /* <DEDUP_REMOVED lines=13> */
.L_x_13052:
[----:B------:R-:W-:Y:S05]  /*1f910*/  BSYNC.RECONVERGENT B2 ;  /* 0x0000000000027941 */ /* 0x000fea0003800200 */
.L_x_13051:
        /* <DEDUP_REMOVED lines=43> */
.L_x_13049:
[----:B------:R-:W-:Y:S05]  /*1fbd0*/  BSYNC.RECONVERGENT B1 ;  /* 0x0000000000017941 */ /* 0x000fea0003800200 */
.L_x_13048:
        /* <DEDUP_REMOVED lines=17> */
.L_x_13055:
        /* <DEDUP_REMOVED lines=13> */
.L_x_13057:
[----:B------:R-:W-:Y:S05]  /*1fdc0*/  BSYNC.RECONVERGENT B2 ;  /* 0x0000000000027941 */ /* 0x000fea0003800200 */
.L_x_13056:
        /* <DEDUP_REMOVED lines=43> */
.L_x_13054:
[----:B------:R-:W-:Y:S05]  /*20080*/  BSYNC.RECONVERGENT B1 ;  /* 0x0000000000017941 */ /* 0x000fea0003800200 */
.L_x_13053:
        /* <DEDUP_REMOVED lines=17> */
.L_x_13060:
        /* <DEDUP_REMOVED lines=13> */
.L_x_13062:
[----:B------:R-:W-:Y:S05]  /*20270*/  BSYNC.RECONVERGENT B2 ;  /* 0x0000000000027941 */ /* 0x000fea0003800200 */
.L_x_13061:
        /* <DEDUP_REMOVED lines=43> */
.L_x_13059:
[----:B------:R-:W-:Y:S05]  /*20530*/  BSYNC.RECONVERGENT B1 ;  /* 0x0000000000017941 */ /* 0x000fea0003800200 */
.L_x_13058:
        /* <DEDUP_REMOVED lines=17> */
.L_x_13065:
        /* <DEDUP_REMOVED lines=13> */
.L_x_13067:
[----:B------:R-:W-:Y:S05]  /*20720*/  BSYNC.RECONVERGENT B2 ;  /* 0x0000000000027941 */ /* 0x000fea0003800200 */
.L_x_13066:
        /* <DEDUP_REMOVED lines=43> */
.L_x_13064:
[----:B------:R-:W-:Y:S05]  /*209e0*/  BSYNC.RECONVERGENT B1 ;  /* 0x0000000000017941 */ /* 0x000fea0003800200 */
.L_x_13063:
        /* <DEDUP_REMOVED lines=37> */
.L_x_13027:
        /* <DEDUP_REMOVED lines=45> */
.L_x_12945:
[----:B------:R-:W-:Y:S05]  /*20f10*/  BSYNC.RECONVERGENT B0 ;  /* 0x0000000000007941 */ /* 0x000fea0003800200 */
.L_x_12944:
[----:B------:R-:W-:Y:S01]  /*20f20*/  FADD.FTZ R0, RZ, R140 ;  /* 0x0000008cff007221 */ /* 0x000fe20000010000 */
[C---:B------:R-:W-:Y:S01]  /*20f30*/  ISETP.GE.U32.AND P0, PT, R3.reuse, 0x100, PT ;  /* 0x000001000300780c */ /* 0x040fe20003f06070 */
[----:B------:R-:W4:Y:S01]  /*20f40*/  S2UR UR5, SR_CgaCtaId ;  /* 0x00000000000579c3 */ /* 0x000f220000008800 */
[----:B------:R-:W-:Y:S01]  /*20f50*/  ISETP.GT.U32.AND P3, PT, R3, 0x1ff, PT ;  /* 0x000001ff0300780c */ /* 0x000fe20003f64070 */
[----:B-1-3--:R-:W-:Y:S01]  /*20f60*/  FADD.FTZ R173, R141, R0 ;  /* 0x000000008dad7221 */ /* 0x00afe20000010000 */
        /* <DEDUP_REMOVED lines=14> */
[----:B0-2---:R-:W-:-:S04]  /*21050*/  FADD.FTZ R175, R145, R0 ;  /* 0x0000000091af7221 */ /* 0x005fc80000010000 */
        /* <DEDUP_REMOVED lines=236> */
.L_x_13069:
[----:B------:R-:W-:Y:S05]  /*21f20*/  BSYNC.RECONVERGENT B0 ;  /* 0x0000000000007941 */ /* 0x000fea0003800200 */
.L_x_13068:
        /* <DEDUP_REMOVED lines=50> */
.L_x_13071:
[----:B------:R-:W-:Y:S05]  /*22250*/  BSYNC.RECONVERGENT B0 ;  /* 0x0000000000007941 */ /* 0x000fea0003800200 */
.L_x_13070:
        /* <DEDUP_REMOVED lines=50> */
.L_x_13073:
[----:B------:R-:W-:Y:S05]  /*22580*/  BSYNC.RECONVERGENT B0 ;  /* 0x0000000000007941 */ /* 0x000fea0003800200 */
.L_x_13072:
        /* <DEDUP_REMOVED lines=32> */
[----:B------:R-:W-:Y:S01]  /*22790*/  F2FP.F16.F32.PACK_AB R172, R177, R0 ;  /* 0x00000000b1ac723e */ /* 0x000fe200000000ff */
        /* <DEDUP_REMOVED lines=16> */
.L_x_13075:
[----:B------:R-:W-:Y:S05]  /*228a0*/  BSYNC.RECONVERGENT B0 ;  /* 0x0000000000007941 */ /* 0x000fea0003800200 */
.L_x_13074:
[----:B------:R-:W-:Y:S02]  /*228b0*/  UIADD3 UR10, UPT, UPT, UR10, UR18, URZ ;  /* 0x000000120a0a7290 */ /* 0x000fe4000fffe0ff */
[----:B------:R-:W-:Y:S02]  /*228c0*/  UPLOP3.LUT UP1, UPT, UPT, UPT, UP1, 0x40, 0x4 ;  /* 0x000000000004789c */ /* 0x000fe40003f2e810 */
[----:B------:R-:W-:-:S09]  /*228d0*/  UISETP.GE.AND UP0, UPT, UR10, UR19, UPT ;  /* 0x000000130a00728c */ /* 0x000fd2000bf06270 */
[----:B------:R-:W-:Y:S05]  /*228e0*/  BRA.U !UP0, `(.L_x_13076) ;  /* 0xfffffdf508747547 */ /* 0x000fea000b83ffff */
[----:B------:R-:W-:Y:S05]  /*228f0*/  EXIT ;  /* 0x000000000000794d */ /* 0x000fea0003800000 */
.L_x_13077:
        /* <DEDUP_REMOVED lines=16> */
.L_x_18064:


//--------------------- .text._ZN10layer_norm31ln_parallel_residual_fwd_kernelINS_13Kernel_traitsIf6__halffS2_fjLj8192ELj1ELj1ELj8ELj16ENS_18Kernel_traits_baseILj8192EfS2_fS2_fjLj256EEEEELb1ELb0ELb1EEEvNS_9FwdParamsE --------------------------
	.section	.text._ZN10layer_norm31ln_parallel_residual_fwd_kernelINS_13Kernel_traitsIf6__halffS2_fjLj8192ELj1ELj1ELj8ELj16ENS_18Kernel_traits_baseILj8192EfS2_fS2_fjLj256EEEEELb1ELb0ELb1EEEvNS_9FwdParamsE,"ax",@progbits
	.align	128
        .global         _ZN10layer_norm31ln_parallel_residual_fwd_kernelINS_13Kernel_traitsIf6__halffS2_fjLj8192ELj1ELj1ELj8ELj16ENS_18Kernel_traits_baseILj8192EfS2_fS2_fjLj256EEEEELb1ELb0ELb1EEEvNS_9FwdParamsE
        .type           _ZN10layer_norm31ln_parallel_residual_fwd_kernelINS_13Kernel_traitsIf6__halffS2_fjLj8192ELj1ELj1ELj8ELj16ENS_18Kernel_traits_baseILj8192EfS2_fS2_fjLj256EEEEELb1ELb0ELb1EEEvNS_9FwdParamsE,@function
        .size           _ZN10layer_norm31ln_parallel_residual_fwd_kernelINS_13Kernel_traitsIf6__halffS2_fjLj8192ELj1ELj1ELj8ELj16ENS_18Kernel_traits_baseILj8192EfS2_fS2_fjLj256EEEEELb1ELb0ELb1EEEvNS_9FwdParamsE,(.L_x_18065 - _ZN10layer_norm31ln_parallel_residual_fwd_kernelINS_13Kernel_traitsIf6__halffS2_fjLj8192ELj1ELj1ELj8ELj16ENS_18Kernel_traits_baseILj8192EfS2_fS2_fjLj256EEEEELb1ELb0ELb1EEEvNS_9FwdParamsE)
        .other          _ZN10layer_norm31ln_parallel_residual_fwd_kernelINS_13Kernel_traitsIf6__halffS2_fjLj8192ELj1ELj1ELj8ELj16ENS_18Kernel_traits_baseILj8192EfS2_fS2_fjLj256EEEEELb1ELb0ELb1EEEvNS_9FwdParamsE,@"STO_CUDA_ENTRY STV_DEFAULT"
_ZN10layer_norm31ln_parallel_residual_fwd_kernelINS_13Kernel_traitsIf6__halffS2_fjLj8192ELj1ELj1ELj8ELj16ENS_18Kernel_traits_baseILj8192EfS2_fS2_fjLj256EEEEELb1ELb0ELb1EEEvNS_9FwdParamsE:
.text._ZN10layer_norm31ln_parallel_residual_fwd_kernelINS_13Kernel_traitsIf6__halffS2_fjLj8192ELj1ELj1ELj8ELj16ENS_18Kernel_traits_baseILj8192EfS2_fS2_fjLj256EEEEELb1ELb0ELb1EEEvNS_9FwdParamsE:
        /* <DEDUP_REMOVED lines=11> */
[----:B---3--:R-:W-:Y:S01]  /*00b0*/  @P0 MOV R4, R185 ;  /* 0x000000b900040202 */ /* 0x008fe20000000f00 */
[----:B0-----:R-:W-:-:S06]  /*00c0*/  @P0 IMAD.MOV.U32 R5, RZ, RZ, R172 ;  /* 0x000000ffff050224 */ /* 0x001fcc00078e00ac */
        /* <DEDUP_REMOVED lines=91> */
.L_x_13079:
        /* <DEDUP_REMOVED lines=31> */
.L_x_13078:
        /* <DEDUP_REMOVED lines=45> */
.L_x_13081:
        /* <DEDUP_REMOVED lines=46> */
.L_x_13080:
[----:B------:R-:W1:Y:S02]  /*0e20*/  LDCU UR4, c[0x0][0x384] ;  /* 0x00007080ff0477ac */ /* 0x000e640008000800 */
[----:B-1----:R-:W-:-:S06]  /*0e30*/  UISETP.GE.AND UP0, UPT, UR18, UR4, UPT ;  /* 0x000000041200728c */ /* 0x002fcc000bf06270 */
[----:B------:R-:W-:-:S13]  /*0e40*/  PLOP3.LUT P0, PT, PT, PT, UP0, 0x80, 0x8 ;  /* 0x000000000008781c */ /* 0x000fda0003f0f008 */
[----:B------:R-:W-:Y:S05]  /*0e50*/  @P0 EXIT ;  /* 0x000000000000094d */ /* 0x000fea0003800000 */
[----:B0---4-:R-:W-:Y:S01]  /*0e60*/  IMAD.HI.U32 R133, R3, -0x326172a9, RZ ;  /* 0xcd9e8d5703857827 */ /* 0x011fe200078e00ff */
[----:B------:R-:W0:Y:S03]  /*0e70*/  LDCU.64 UR20, c[0x0][0x398] ;  /* 0x00007300ff1477ac */ /* 0x000e260008000a00 */
[----:B------:R-:W-:Y:S01]  /*0e80*/  HFMA2 R175, -RZ, RZ, 0, 0 ;  /* 0x00000000ffaf7431 */ /* 0x000fe200000001ff */
[----:B------:R-:W-:Y:S01]  /*0e90*/  LOP3.LUT R185, R185, 0x3, RZ, 0xc0, !PT ;  /* 0x00000003b9b97812 */ /* 0x000fe200078ec0ff */
        /* <DEDUP_REMOVED lines=70> */
[----:B0-234-:R-:W-:-:S07]  /*1300*/  IMAD R176, R0, -0x326172a9, RZ ;  /* 0xcd9e8d5700b07824 */ /* 0x01dfce00078e02ff */
.L_x_13382:
[----:B------:R-:W-:Y:S01]  /*1310*/  ISETP.NE.U32.AND P0, PT, RZ, UR14, PT ;  /* 0x0000000eff007c0c */ /* 0x000fe2000bf05070 */
[----:B------:R-:W-:Y:S01]  /*1320*/  UIMAD UR4, UR18, UR19, URZ ;  /* 0x00000013120472a4 */ /* 0x000fe2000f8e02ff */
[----:B0-----:R-:W0:Y:S01]  /*1330*/  LDC.64 R164, c[0x0][0x390] ;  /* 0x0000e400ffa47b82 */ /* 0x001e220000000a00 */
[----:B------:R-:W1:Y:S01]  /*1340*/  @UP0 LDCU.64 UR20, c[0x0][0x398] ;  /* 0x00007300ff1407ac */ /* 0x000e620008000a00 */
[----:B------:R-:W-:Y:S01]  /*1350*/  ISETP.NE.AND.EX P0, PT, RZ, UR15, PT, P0 ;  /* 0x0000000fff007c0c */ /* 0x000fe2000bf05300 */
[----:B------:R-:W-:Y:S01]  /*1360*/  IMAD.MOV.U32 R140, RZ, RZ, 0x10 ;  /* 0x00000010ff8c7424 */ /* 0x000fe200078e00ff */
[----:B------:R-:W-:Y:S01]  /*1370*/  PLOP3.LUT P1, PT, PT, PT, UP0, 0x80, 0x8 ;  /* 0x000000000008781c */ /* 0x000fe20003f2f008 */
[----:B------:R-:W-:Y:S01]  /*1380*/  USHF.R.S32.HI UR5, URZ, 0x1f, UR4 ;  /* 0x0000001fff057899 */ /* 0x000fe20008011404 */
[----:B------:R-:W-:-:S03]  /*1390*/  PLOP3.LUT P2, PT, PT, PT, UP0, 0x80, 0x8 ;  /* 0x000000000008781c */ /* 0x000fc60003f4f008 */
[----:B------:R-:W-:-:S06]  /*13a0*/  ULEA.HI UR5, UR5, UR4, URZ, 0x3 ;  /* 0x0000000405057291 */ /* 0x000fcc000f8f18ff */
[----:B------:R-:W2:Y:S01]  /*13b0*/  @P0 LDC.64 R142, c[0x0][0x3a0] ;  /* 0x0000e800ff8e0b82 */ /* 0x000ea20000000a00 */
[----:B------:R-:W-:-:S05]  /*13c0*/  IMAD.U32 R187, RZ, RZ, UR5 ;  /* 0x00000005ffbb7e24 */ /* 0x000fca000f8e00ff */
[----:B------:R-:W-:-:S05]  /*13d0*/  LEA.HI.SX32 R187, R187, R2, 0x1d ;  /* 0x00000002bbbb7211 */ /* 0x000fca00078feaff */
[----:B0-----:R-:W-:-:S04]  /*13e0*/  IMAD.WIDE.U32 R144, R187, 0x10, R164 ;  /* 0x00000010bb907825 */ /* 0x001fc800078e00a4 */
[C---:B-1----:R-:W-:Y:S02]  /*13f0*/  @P1 IMAD.WIDE.U32 R140, R187.reuse, R140, UR20 ;  /* 0x00000014bb8c1e25 */ /* 0x042fe4000f8e008c */
[----:B-----5:R-:W5:Y:S04]  /*1400*/  LDG.E.128 R144, desc[UR8][R144.64] ;  /* 0x0000000890907981 */ /* 0x020f68000c1e1d00 */
[----:B------:R0:W5:Y:S01]  /*1410*/  @P2 LDG.E.128 R188, desc[UR8][R140.64] ;  /* 0x000000088cbc2981 */ /* 0x000162000c1e1d00 */
[----:B--2---:R-:W-:-:S05]  /*1420*/  @P0 IMAD.WIDE.U32 R142, R187, 0x20, R142 ;  /* 0x00000020bb8e0825 */ /* 0x004fca00078e008e */
[----:B------:R0:W5:Y:S04]  /*1430*/  @P0 LDG.E.128 R132, desc[UR8][R142.64] ;  /* 0x000000088e840981 */ /* 0x000168000c1e1d00 */
[----:B------:R0:W5:Y:S01]  /*1440*/  @P0 LDG.E.128 R136, desc[UR8][R142.64+0x10] ;  /* 0x000010088e880981 */ /* 0x000162000c1e1d00 */
[----:B------:R-:W-:-:S04]  /*1450*/  UISETP.NE.U32.AND UP0, UPT, UR12, URZ, UPT ;  /* 0x000000ff0c00728c */ /* 0x000fc8000bf05070 */
[----:B------:R-:W-:Y:S01]  /*1460*/  UISETP.NE.AND.EX UP0, UPT, UR13, URZ, UPT, UP0 ;  /* 0x000000ff0d00728c */ /* 0x000fe2000bf05300 */
[----:B------:R-:W-:-:S08]  /*1470*/  MOV R0, 0x2f800000 ;  /* 0x2f80000000007802 */ /* 0x000fd00000000f00 */
        /* <DEDUP_REMOVED lines=16> */
.L_x_13084:
        /* <DEDUP_REMOVED lines=12> */
.L_x_13085:
        /* <DEDUP_REMOVED lines=42> */
.L_x_13083:
[----:B------:R-:W-:Y:S01]  /*18e0*/  I2FP.F32.U32 R141, R140 ;  /* 0x0000008c008d7245 */ /* 0x000fe20000201000 */
[----:B------:R-:W-:Y:S01]  /*18f0*/  UMOV UR4, UR6 ;  /* 0x0000000600047c82 */ /* 0x000fe20008000000 */
[----:B------:R-:W-:Y:S01]  /*1900*/  ISETP.NE.AND P1, PT, R142, 0x1, PT ;  /* 0x000000018e00780c */ /* 0x000fe20003f25270 */
[----:B-----5:R-:W-:Y:S01]  /*1910*/  HADD2.F32 R140, -RZ, R144.H0_H0 ;  /* 0x20000090ff8c7230 */ /* 0x020fe20000004100 */
[----:B------:R-:W-:Y:S01]  /*1920*/  LOP3.LUT R201, R201, 0xfffffff7, RZ, 0xc0, !PT ;  /* 0xfffffff7c9c97812 */ /* 0x000fe200078ec0ff */
[----:B------:R-:W-:Y:S01]  /*1930*/  FFMA.FTZ R141, R141, R0, 1.1641532182693481445e-10 ;  /* 0x2f0000008d8d7423 */ /* 0x000fe20000010000 */
[----:B------:R-:W-:-:S04]  /*1940*/  IMAD.MOV.U32 R143, RZ, RZ, 0x2 ;  /* 0x00000002ff8f7424 */ /* 0x000fc800078e00ff */
        /* <DEDUP_REMOVED lines=12> */
.L_x_13087:
        /* <DEDUP_REMOVED lines=12> */
.L_x_13088:
        /* <DEDUP_REMOVED lines=43> */
.L_x_13086:
        /* <DEDUP_REMOVED lines=18> */
.L_x_13090:
        /* <DEDUP_REMOVED lines=12> */
.L_x_13091:
        /* <DEDUP_REMOVED lines=43> */
.L_x_13089:
        /* <DEDUP_REMOVED lines=18> */
.L_x_13093:
        /* <DEDUP_REMOVED lines=12> */
.L_x_13094:
        /* <DEDUP_REMOVED lines=43> */
.L_x_13092:
        /* <DEDUP_REMOVED lines=16> */
.L_x_13096:
        /* <DEDUP_REMOVED lines=12> */
.L_x_13097:
        /* <DEDUP_REMOVED lines=43> */
.L_x_13095:
        /* <DEDUP_REMOVED lines=16> */
.L_x_13099:
        /* <DEDUP_REMOVED lines=12> */
.L_x_13100:
        /* <DEDUP_REMOVED lines=43> */
.L_x_13098:
        /* <DEDUP_REMOVED lines=16> */
.L_x_13102:
        /* <DEDUP_REMOVED lines=12> */
.L_x_13103:
        /* <DEDUP_REMOVED lines=43> */
.L_x_13101:
        /* <DEDUP_REMOVED lines=16> */
.L_x_13105:
        /* <DEDUP_REMOVED lines=12> */
.L_x_13106:
        /* <DEDUP_REMOVED lines=43> */
.L_x_13104:
[----:B------:R-:W-:Y:S01]  /*3860*/  UMOV UR5, UR7 ;  /* 0x0000000700057c82 */ /* 0x000fe20008000000 */
[----:B------:R-:W-:Y:S01]  /*3870*/  P2R R153, PR, RZ, 0x1 ;  /* 0x00000001ff997803 */ /* 0x000fe20000000000 */
[----:B------:R-:W-:Y:S01]  /*3880*/  FMUL.FTZ R142, R142, UR5 ;  /* 0x000000058e8e7c20 */ /* 0x000fe20008410000 */
[----:B------:R-:W-:Y:S01]  /*3890*/  I2FP.F32.U32 R151, R149 ;  /* 0x0000009500977245 */ /* 0x000fe20000201000 */
[----:B------:R-:W-:Y:S01]  /*38a0*/  FMUL.FTZ R141, R141, UR5 ;  /* 0x000000058d8d7c20 */ /* 0x000fe20008410000 */
[----:B------:R-:W-:Y:S01]  /*38b0*/  LOP3.LUT P0, RZ, R201, 0x2, RZ, 0xc0, !PT ;  /* 0x00000002c9ff7812 */ /* 0x000fe2000780c0ff */
[----:B------:R-:W-:Y:S01]  /*38c0*/  FMUL.FTZ R150, R144, UR5 ;  /* 0x0000000590967c20 */ /* 0x000fe20008410000 */
[----:B------:R-:W-:Y:S02]  /*38d0*/  HADD2.F32 R152, -RZ, R147.H1_H1 ;  /* 0x30000093ff987230 */ /* 0x000fe40000004100 */
[----:B------:R-:W-:Y:S01]  /*38e0*/  FMUL.FTZ R140, R140, UR5 ;  /* 0x000000058c8c7c20 */ /* 0x000fe20008410000 */
[----:B------:R-:W-:Y:S01]  /*38f0*/  FSEL R144, R142, RZ, P2 ;  /* 0x000000ff8e907208 */ /* 0x000fe20001000000 */
        /* <DEDUP_REMOVED lines=8> */
[----:B------:R-:W-:-:S02]  /*3980*/  FSEL R140, R140, RZ, P5 ;  /* 0x000000ff8c8c7208 */ /* 0x000fc40002800000 */
[----:B------:R-:W-:Y:S02]  /*3990*/  LOP3.LUT P6, RZ, R201, 0x4, RZ, 0xc0, !PT ;  /* 0x00000004c9ff7812 */ /* 0x000fe400078cc0ff */
[----:B------:R-:W-:Y:S02]  /*39a0*/  FSETP.GTU.FTZ.AND P5, PT, R151, UR4, PT ;  /* 0x0000000497007c0b */ /* 0x000fe4000bfbc000 */
[----:B------:R-:W-:Y:S02]  /*39b0*/  FSEL R146, R143, RZ, P4 ;  /* 0x000000ff8f927208 */ /* 0x000fe40002000000 */
[----:B------:R-:W-:Y:S02]  /*39c0*/  FSEL R145, R147, RZ, P3 ;  /* 0x000000ff93917208 */ /* 0x000fe40001800000 */
        /* <DEDUP_REMOVED lines=10> */
[----:B------:R-:W-:Y:S01]  /*3a70*/  @P0 FADD.FTZ R146, R138, R146 ;  /* 0x000000928a920221 */ /* 0x000fe20000010000 */
[----:B------:R-:W-:Y:S01]  /*3a80*/  @P0 FADD.FTZ R147, R139, R147 ;  /* 0x000000938b930221 */ /* 0x000fe20000010000 */
[----:B------:R-:W-:Y:S07]  /*3a90*/  BRA `(.L_x_13107) ;  /* 0x0000004800c87947 */ /* 0x000fee0003800000 */
.L_x_13082:
        /* <DEDUP_REMOVED lines=15> */
.L_x_13109:
        /* <DEDUP_REMOVED lines=12> */
.L_x_13110:
        /* <DEDUP_REMOVED lines=41> */
.L_x_13108:
        /* <DEDUP_REMOVED lines=21> */
.L_x_13112:
        /* <DEDUP_REMOVED lines=12> */
.L_x_13113:
        /* <DEDUP_REMOVED lines=42> */
.L_x_13111:
        /* <DEDUP_REMOVED lines=22> */
.L_x_13115:
        /* <DEDUP_REMOVED lines=12> */
.L_x_13116:
        /* <DEDUP_REMOVED lines=43> */
.L_x_13114:
        /* <DEDUP_REMOVED lines=19> */
.L_x_13118:
        /* <DEDUP_REMOVED lines=12> */
.L_x_13119:
        /* <DEDUP_REMOVED lines=43> */
.L_x_13117:
[----:B------:R-:W-:Y:S01]  /*4d00*/  I2FP.F32.U32 R141, R141 ;  /* 0x0000008d008d7245 */ /* 0x000fe20000201000 */
[----:B------:R-:W-:Y:S01]  /*4d10*/  HADD2.F32 R142, -RZ, R188.H1_H1 ;  /* 0x300000bcff8e7230 */ /* 0x000fe20000004100 */
        /* <DEDUP_REMOVED lines=20> */
.L_x_13121:
        /* <DEDUP_REMOVED lines=12> */
.L_x_13122:
        /* <DEDUP_REMOVED lines=43> */
.L_x_13120:
        /* <DEDUP_REMOVED lines=19> */
.L_x_13124:
        /* <DEDUP_REMOVED lines=12> */
.L_x_13125:
        /* <DEDUP_REMOVED lines=43> */
.L_x_13123:
        /* <DEDUP_REMOVED lines=22> */
.L_x_13127:
        /* <DEDUP_REMOVED lines=12> */
.L_x_13128:
        /* <DEDUP_REMOVED lines=43> */
.L_x_13126:
[----:B------:R-:W-:Y:S01]  /*5b40*/  ISETP.NE.AND P2, PT, R144, 0x1, PT ;  /* 0x000000019000780c */ /* 0x000fe20003f45270 */
[----:B------:R-:W-:Y:S01]  /*5b50*/  HADD2.F32 R149, -RZ, R145.H1_H1 ;  /* 0x30000091ff957230 */ /* 0x000fe20000004100 */
        /* <DEDUP_REMOVED lines=15> */
.L_x_13130:
        /* <DEDUP_REMOVED lines=12> */
.L_x_13131:
        /* <DEDUP_REMOVED lines=43> */
.L_x_13129:
[----:B------:R-:W-:Y:S01]  /*5fc0*/  I2FP.F32.U32 R143, R143 ;  /* 0x0000008f008f7245 */ /* 0x000fe20000201000 */
[----:B------:R-:W-:Y:S01]  /*5fd0*/  HADD2.F32 R144, -RZ, R189.H1_H1 ;  /* 0x300000bdff907230 */ /* 0x000fe20000004100 */
        /* <DEDUP_REMOVED lines=20> */
.L_x_13133:
        /* <DEDUP_REMOVED lines=12> */
.L_x_13134:
        /* <DEDUP_REMOVED lines=43> */
.L_x_13132:
        /* <DEDUP_REMOVED lines=17> */
.L_x_13136:
        /* <DEDUP_REMOVED lines=12> */
.L_x_13137:
        /* <DEDUP_REMOVED lines=43> */
.L_x_13135:
[----:B------:R-:W-:Y:S01]  /*6910*/  I2FP.F32.U32 R145, R144 ;  /* 0x0000009000917245 */ /* 0x000fe20000201000 */
[----:B------:R-:W-:Y:S02]  /*6920*/  HADD2.F32 R144, -RZ, R190.H0_H0 ;  /* 0x200000beff907230 */ /* 0x000fe40000004100 */
        /* <DEDUP_REMOVED lines=20> */
.L_x_13139:
        /* <DEDUP_REMOVED lines=12> */
.L_x_13140:
        /* <DEDUP_REMOVED lines=43> */
.L_x_13138:
        /* <DEDUP_REMOVED lines=17> */
.L_x_13142:
        /* <DEDUP_REMOVED lines=12> */
.L_x_13143:
        /* <DEDUP_REMOVED lines=43> */
.L_x_13141:
[----:B------:R-:W-:Y:S01]  /*7260*/  I2FP.F32.U32 R145, R145 ;  /* 0x0000009100917245 */ /* 0x000fe20000201000 */
[----:B------:R-:W-:Y:S02]  /*7270*/  HADD2.F32 R146, -RZ, R190.H1_H1 ;  /* 0x300000beff927230 */ /* 0x000fe40000004100 */
        /* <DEDUP_REMOVED lines=20> */
.L_x_13145:
        /* <DEDUP_REMOVED lines=12> */
.L_x_13146:
        /* <DEDUP_REMOVED lines=43> */
.L_x_13144:
[----:B------:R-:W-:Y:S01]  /*7730*/  ISETP.NE.AND P5, PT, R150, 0x1, PT ;  /* 0x000000019600780c */ /* 0x000fe20003fa5270 */
[----:B------:R-:W-:Y:S01]  /*7740*/  HADD2.F32 R158, -RZ, R147.H0_H0 ;  /* 0x20000093ff9e7230 */ /* 0x000fe20000004100 */
        /* <DEDUP_REMOVED lines=15> */
.L_x_13148:
        /* <DEDUP_REMOVED lines=12> */
.L_x_13149:
        /* <DEDUP_REMOVED lines=43> */
.L_x_13147:
        /* <DEDUP_REMOVED lines=22> */
.L_x_13151:
        /* <DEDUP_REMOVED lines=12> */
.L_x_13152:
        /* <DEDUP_REMOVED lines=43> */
.L_x_13150:
        /* <DEDUP_REMOVED lines=17> */
.L_x_13154:
        /* <DEDUP_REMOVED lines=14> */
.L_x_13155:
        /* <DEDUP_REMOVED lines=43> */
.L_x_13153:
        /* <DEDUP_REMOVED lines=10> */
.L_x_13107:
        /* <DEDUP_REMOVED lines=54> */
.L_x_13156:
[----:B------:R2:W5:Y:S04]  /*8920*/  @P2 LDG.E.128 R188, desc[UR8][R158.64] ;  /* 0x000000089ebc2981 */ /* 0x000568000c1e1d00 */
[----:B------:R2:W5:Y:S04]  /*8930*/  @P0 LDG.E.128 R132, desc[UR8][R160.64] ;  /* 0x00000008a0840981 */ /* 0x000568000c1e1d00 */
[----:B------:R2:W5:Y:S04]  /*8940*/  @P0 LDG.E.128 R136, desc[UR8][R160.64+0x10] ;  /* 0x00001008a0880981 */ /* 0x000568000c1e1d00 */
[----:B01----:R2:W5:Y:S01]  /*8950*/  LDG.E.128 R152, desc[UR8][R156.64] ;  /* 0x000000089c987981 */ /* 0x003562000c1e1d00 */
[----:B------:R-:W-:Y:S05]  /*8960*/  BRA.U !UP0, `(.L_x_13157) ;  /* 0x0000004908c87547 */ /* 0x000fea000b800000 */
        /* <DEDUP_REMOVED lines=15> */
.L_x_13159:
        /* <DEDUP_REMOVED lines=12> */
.L_x_13160:
        /* <DEDUP_REMOVED lines=42> */
.L_x_13158:
[----:B------:R-:W-:Y:S01]  /*8dc0*/  I2FP.F32.U32 R149, R149 ;  /* 0x0000009500957245 */ /* 0x000fe20000201000 */
[----:B-----5:R-:W-:Y:S01]  /*8dd0*/  HADD2.F32 R148, -RZ, R152.H0_H0 ;  /* 0x20000098ff947230 */ /* 0x020fe20000004100 */
        /* <DEDUP_REMOVED lines=17> */
.L_x_13162:
        /* <DEDUP_REMOVED lines=12> */
.L_x_13163:
        /* <DEDUP_REMOVED lines=40> */
[----:B------:R-:W-:Y:S02]  /*9230*/  LOP3.LUT R173, R148, UR40, R159, 0x96, !PT ;  /* 0x0000002894ad7c12 */ /* 0x000fe4000f8e969f */
[----:B------:R-:W-:-:S07]  /*9240*/  MOV R156, R158 ;  /* 0x0000009e009c7202 */ /* 0x000fce0000000f00 */
.L_x_13161:
        /* <DEDUP_REMOVED lines=22> */
.L_x_13165:
        /* <DEDUP_REMOVED lines=12> */
.L_x_13166:
        /* <DEDUP_REMOVED lines=43> */
.L_x_13164:
        /* <DEDUP_REMOVED lines=19> */
.L_x_13168:
        /* <DEDUP_REMOVED lines=12> */
.L_x_13169:
        /* <DEDUP_REMOVED lines=43> */
.L_x_13167:
        /* <DEDUP_REMOVED lines=22> */
.L_x_13171:
        /* <DEDUP_REMOVED lines=12> */
.L_x_13172:
        /* <DEDUP_REMOVED lines=43> */
.L_x_13170:
[----:B------:R-:W-:Y:S01]  /*a090*/  I2FP.F32.U32 R151, R150 ;  /* 0x0000009600977245 */ /* 0x000fe20000201000 */
[----:B------:R-:W-:Y:S01]  /*a0a0*/  HADD2.F32 R150, -RZ, R153.H0_H0 ;  /* 0x20000099ff967230 */ /* 0x000fe20000004100 */
        /* <DEDUP_REMOVED lines=17> */
.L_x_13174:
        /* <DEDUP_REMOVED lines=12> */
.L_x_13175:
        /* <DEDUP_REMOVED lines=43> */
.L_x_13173:
        /* <DEDUP_REMOVED lines=22> */
.L_x_13177:
        /* <DEDUP_REMOVED lines=12> */
.L_x_13178:
        /* <DEDUP_REMOVED lines=43> */
.L_x_13176:
        /* <DEDUP_REMOVED lines=17> */
.L_x_13180:
        /* <DEDUP_REMOVED lines=12> */
.L_x_13181:
        /* <DEDUP_REMOVED lines=43> */
.L_x_13179:
        /* <DEDUP_REMOVED lines=22> */
.L_x_13183:
        /* <DEDUP_REMOVED lines=12> */
.L_x_13184:
        /* <DEDUP_REMOVED lines=43> */
.L_x_13182:
        /* <DEDUP_REMOVED lines=17> */
.L_x_13186:
        /* <DEDUP_REMOVED lines=12> */
.L_x_13187:
        /* <DEDUP_REMOVED lines=43> */
.L_x_13185:
        /* <DEDUP_REMOVED lines=22> */
.L_x_13189:
        /* <DEDUP_REMOVED lines=12> */
.L_x_13190:
        /* <DEDUP_REMOVED lines=43> */
.L_x_13188:
        /* <DEDUP_REMOVED lines=17> */
.L_x_13192:
        /* <DEDUP_REMOVED lines=12> */
.L_x_13193:
        /* <DEDUP_REMOVED lines=43> */
.L_x_13191:
        /* <DEDUP_REMOVED lines=22> */
.L_x_13195:
        /* <DEDUP_REMOVED lines=12> */
.L_x_13196:
        /* <DEDUP_REMOVED lines=43> */
.L_x_13194:
        /* <DEDUP_REMOVED lines=17> */
.L_x_13198:
        /* <DEDUP_REMOVED lines=12> */
.L_x_13199:
        /* <DEDUP_REMOVED lines=43> */
.L_x_13197:
        /* <DEDUP_REMOVED lines=22> */
.L_x_13201:
        /* <DEDUP_REMOVED lines=12> */
.L_x_13202:
        /* <DEDUP_REMOVED lines=43> */
.L_x_13200:
        /* <DEDUP_REMOVED lines=17> */
.L_x_13204:
        /* <DEDUP_REMOVED lines=14> */
.L_x_13205:
        /* <DEDUP_REMOVED lines=43> */
.L_x_13203:
        /* <DEDUP_REMOVED lines=11> */
.L_x_13157:
        /* <DEDUP_REMOVED lines=15> */
.L_x_13208:
        /* <DEDUP_REMOVED lines=12> */
.L_x_13209:
        /* <DEDUP_REMOVED lines=43> */
.L_x_13207:
        /* <DEDUP_REMOVED lines=18> */
.L_x_13211:
        /* <DEDUP_REMOVED lines=12> */
.L_x_13212:
        /* <DEDUP_REMOVED lines=43> */
.L_x_13210:
        /* <DEDUP_REMOVED lines=18> */
.L_x_13214:
        /* <DEDUP_REMOVED lines=12> */
.L_x_13215:
        /* <DEDUP_REMOVED lines=43> */
.L_x_13213:
        /* <DEDUP_REMOVED lines=18> */
.L_x_13217:
        /* <DEDUP_REMOVED lines=12> */
.L_x_13218:
        /* <DEDUP_REMOVED lines=43> */
.L_x_13216:
        /* <DEDUP_REMOVED lines=16> */
.L_x_13220:
        /* <DEDUP_REMOVED lines=12> */
.L_x_13221:
        /* <DEDUP_REMOVED lines=43> */
.L_x_13219:
        /* <DEDUP_REMOVED lines=16> */
.L_x_13223:
        /* <DEDUP_REMOVED lines=12> */
.L_x_13224:
        /* <DEDUP_REMOVED lines=43> */
.L_x_13222:
        /* <DEDUP_REMOVED lines=16> */
.L_x_13226:
        /* <DEDUP_REMOVED lines=12> */
.L_x_13227:
        /* <DEDUP_REMOVED lines=43> */
.L_x_13225:
        /* <DEDUP_REMOVED lines=16> */
.L_x_13229:
        /* <DEDUP_REMOVED lines=12> */
.L_x_13230:
        /* <DEDUP_REMOVED lines=43> */
.L_x_13228:
[----:B------:R-:W-:Y:S01]  /*f860*/  P2R R161, PR, RZ, 0x1 ;  /* 0x00000001ffa17803 */ /* 0x000fe20000000000 */
[----:B------:R-:W-:Y:S01]  /*f870*/  FMUL.FTZ R148, R148, UR5 ;  /* 0x0000000594947c20 */ /* 0x000fe20008410000 */
[----:B------:R-:W-:Y:S01]  /*f880*/  I2FP.F32.U32 R159, R157 ;  /* 0x0000009d009f7245 */ /* 0x000fe20000201000 */
[----:B------:R-:W-:Y:S01]  /*f890*/  FMUL.FTZ R152, R152, UR5 ;  /* 0x0000000598987c20 */ /* 0x000fe20008410000 */
[C---:B------:R-:W-:Y:S01]  /*f8a0*/  LOP3.LUT P0, RZ, R201.reuse, 0x8, RZ, 0xc0, !PT ;  /* 0x00000008c9ff7812 */ /* 0x040fe2000780c0ff */
[----:B------:R-:W-:Y:S01]  /*f8b0*/  FMUL.FTZ R150, R150, UR5 ;  /* 0x0000000596967c20 */ /* 0x000fe20008410000 */
[----:B------:R-:W-:Y:S01]  /*f8c0*/  LOP3.LUT P6, RZ, R201, 0x4, RZ, 0xc0, !PT ;  /* 0x00000004c9ff7812 */ /* 0x000fe200078cc0ff */
[----:B------:R-:W-:Y:S02]  /*f8d0*/  HADD2.F32 R160, -RZ, R155.H1_H1 ;  /* 0x3000009bffa07230 */ /* 0x000fe40000004100 */
        /* <DEDUP_REMOVED lines=12> */
[----:B------:R-:W-:Y:S02]  /*f9a0*/  FSETP.GTU.FTZ.AND P5, PT, R159, UR4, PT ;  /* 0x000000049f007c0b */ /* 0x000fe4000bfbc000 */
        /* <DEDUP_REMOVED lines=12> */
[----:B------:R-:W-:-:S08]  /*fa70*/  @P0 FADD.FTZ R155, R139, R155 ;  /* 0x0000009b8b9b0221 */ /* 0x000fd00000010000 */
.L_x_13206:
        /* <DEDUP_REMOVED lines=9> */
[----:B------:R-:W-:Y:S01]  /*fb10*/  VIADD R193, R187, 0x200 ;  /* 0x00000200bbc17836 */ /* 0x000fe20000000000 */
[----:B------:R-:W-:Y:S01]  /*fb20*/  SEL R161, RZ, 0x1000000, !P1 ;  /* 0x01000000ffa17807 */ /* 0x000fe20004800000 */
[----:B------:R1:W-:Y:S01]  /*fb30*/  STG.E.128 desc[UR8][R158.64+0x10], R152 ;  /* 0x000010989e007986 */ /* 0x0003e2000c101d08 */
[----:B------:R-:W-:Y:S01]  /*fb40*/  SEL R160, RZ, 0x10000, !P4 ;  /* 0x00010000ffa07807 */ /* 0x000fe20006000000 */
[----:B------:R-:W-:Y:S01]  /*fb50*/  IMAD.MOV.U32 R170, RZ, RZ, 0x10 ;  /* 0x00000010ffaa7424 */ /* 0x000fe200078e00ff */
[----:B------:R-:W-:-:S02]  /*fb60*/  SEL R157, RZ, 0x100, !P5 ;  /* 0x00000100ff9d7807 */ /* 0x000fc40006800000 */
[----:B------:R-:W-:Y:S02]  /*fb70*/  LOP3.LUT P6, RZ, R201, 0x8, RZ, 0xc0, !PT ;  /* 0x00000008c9ff7812 */ /* 0x000fe400078cc0ff */
[----:B------:R-:W-:Y:S01]  /*fb80*/  LOP3.LUT R169, R169, R163, R162, 0xfe, !PT ;  /* 0x000000a3a9a97212 */ /* 0x000fe200078efea2 */
[----:B------:R-:W-:Y:S01]  /*fb90*/  IMAD.WIDE.U32 R162, R192, 0x8, R194 ;  /* 0x00000008c0a27825 */ /* 0x000fe200078e00c2 */
[----:B------:R-:W-:Y:S02]  /*fba0*/  LOP3.LUT R157, R157, R161, R160, 0xfe, !PT ;  /* 0x000000a19d9d7212 */ /* 0x000fe400078efea0 */
[----:B------:R-:W-:Y:S02]  /*fbb0*/  SEL R168, RZ, 0x1, !P2 ;  /* 0x00000001ffa87807 */ /* 0x000fe40005000000 */
[----:B------:R-:W-:Y:S02]  /*fbc0*/  SEL R160, RZ, 0x1, !P6 ;  /* 0x00000001ffa07807 */ /* 0x000fe40007000000 */
[----:B------:R-:W-:Y:S01]  /*fbd0*/  LOP3.LUT R169, R169, R168, RZ, 0xfc, !PT ;  /* 0x000000a8a9a97212 */ /* 0x000fe200078efcff */
[----:B0-----:R-:W-:Y:S01]  /*fbe0*/  @P0 IMAD.WIDE.U32 R166, R193, 0x20, R166 ;  /* 0x00000020c1a60825 */ /* 0x001fe200078e00a6 */
[----:B------:R-:W-:-:S02]  /*fbf0*/  LOP3.LUT R168, R157, R160, RZ, 0xfc, !PT ;  /* 0x000000a09da87212 */ /* 0x000fc400078efcff */
[----:B------:R-:W-:Y:S01]  /*fc00*/  PLOP3.LUT P3, PT, PT, PT, UP0, 0x80, 0x8 ;  /* 0x000000000008781c */ /* 0x000fe20003f6f008 */
[C---:B------:R-:W-:Y:S01]  /*fc10*/  IMAD.WIDE.U32 R160, R193.reuse, 0x10, R164 ;  /* 0x00000010c1a07825 */ /* 0x040fe200078e00a4 */
[----:B------:R-:W-:Y:S01]  /*fc20*/  PLOP3.LUT P1, PT, PT, PT, UP0, 0x80, 0x8 ;  /* 0x000000000008781c */ /* 0x000fe20003f2f008 */
[----:B------:R0:W-:Y:S10]  /*fc30*/  STG.E.64 desc[UR8][R162.64], R168 ;  /* 0x000000a8a2007986 */ /* 0x0001f4000c101b08 */
        /* <DEDUP_REMOVED lines=22> */
.L_x_13231:
[----:B------:R2:W5:Y:S04]  /*fda0*/  @P1 LDG.E.128 R188, desc[UR8][R158.64] ;  /* 0x000000089ebc1981 */ /* 0x000568000c1e1d00 */
[----:B------:R2:W5:Y:S04]  /*fdb0*/  @P0 LDG.E.128 R132, desc[UR8][R166.64] ;  /* 0x00000008a6840981 */ /* 0x000568000c1e1d00 */
[----:B------:R2:W5:Y:S04]  /*fdc0*/  @P0 LDG.E.128 R136, desc[UR8][R166.64+0x10] ;  /* 0x00001008a6880981 */ /* 0x000568000c1e1d00 */
[----:B01----:R-:W5:Y:S01]  /*fdd0*/  LDG.E.128 R160, desc[UR8][R160.64] ;  /* 0x00000008a0a07981 */ /* 0x003f62000c1e1d00 */
[----:B------:R-:W-:Y:S05]  /*fde0*/  BRA.U !UP0, `(.L_x_13232) ;  /* 0x0000004908c87547 */ /* 0x000fea000b800000 */
        /* <DEDUP_REMOVED lines=15> */
.L_x_13234:
        /* <DEDUP_REMOVED lines=12> */
.L_x_13235:
        /* <DEDUP_REMOVED lines=42> */
.L_x_13233:
        /* <DEDUP_REMOVED lines=19> */
.L_x_13237:
        /* <DEDUP_REMOVED lines=12> */
.L_x_13238:
        /* <DEDUP_REMOVED lines=41> */
[----:B------:R-:W-:-:S07]  /*106c0*/  IMAD.MOV.U32 R159, RZ, RZ, RZ ;  /* 0x000000ffff9f7224 */ /* 0x000fce00078e00ff */
.L_x_13236:
        /* <DEDUP_REMOVED lines=22> */
.L_x_13240:
        /* <DEDUP_REMOVED lines=12> */
.L_x_13241:
        /* <DEDUP_REMOVED lines=43> */
.L_x_13239:
        /* <DEDUP_REMOVED lines=19> */
.L_x_13243:
        /* <DEDUP_REMOVED lines=12> */
.L_x_13244:
        /* <DEDUP_REMOVED lines=43> */
.L_x_13242:
        /* <DEDUP_REMOVED lines=22> */
.L_x_13246:
        /* <DEDUP_REMOVED lines=12> */
.L_x_13247:
        /* <DEDUP_REMOVED lines=43> */
.L_x_13245:
        /* <DEDUP_REMOVED lines=19> */
.L_x_13249:
        /* <DEDUP_REMOVED lines=12> */
.L_x_13250:
        /* <DEDUP_REMOVED lines=43> */
.L_x_13248:
        /* <DEDUP_REMOVED lines=22> */
.L_x_13252:
        /* <DEDUP_REMOVED lines=12> */
.L_x_13253:
        /* <DEDUP_REMOVED lines=43> */
.L_x_13251:
[----:B------:R-:W-:Y:S01]  /*11e80*/  ISETP.NE.AND P2, PT, R160, 0x1, PT ;  /* 0x00000001a000780c */ /* 0x000fe20003f45270 */
[----:B------:R-:W-:Y:S01]  /*11e90*/  HADD2.F32 R161, -RZ, R161.H1_H1 ;  /* 0x300000a1ffa17230 */ /* 0x000fe20000004100 */
[----:B------:R-:W-:Y:S01]  /*11ea0*/  I2FP.F32.U32 R159, R159 ;  /* 0x0000009f009f7245 */ /* 0x000fe20000201000 */
[----:B------:R-:W-:-:S03]  /*11eb0*/  IMAD.MOV.U32 R168, RZ, RZ, 0x2 ;  /* 0x00000002ffa87424 */ /* 0x000fc600078e00ff */
        /* <DEDUP_REMOVED lines=13> */
.L_x_13255:
        /* <DEDUP_REMOVED lines=12> */
.L_x_13256:
        /* <DEDUP_REMOVED lines=43> */
.L_x_13254:
[----:B------:R-:W-:Y:S01]  /*12300*/  I2FP.F32.U32 R159, R159 ;  /* 0x0000009f009f7245 */ /* 0x000fe20000201000 */
[----:B------:R-:W-:Y:S01]  /*12310*/  HADD2.F32 R160, -RZ, R189.H1_H1 ;  /* 0x300000bdffa07230 */ /* 0x000fe20000004100 */
[----:B------:R-:W-:-:S03]  /*12320*/  ISETP.NE.AND P3, PT, R168, 0x1, PT ;  /* 0x00000001a800780c */ /* 0x000fc60003f65270 */
[----:B------:R-:W-:Y:S01]  /*12330*/  FFMA.FTZ R159, R159, R0, 1.1641532182693481445e-10 ;  /* 0x2f0000009f9f7423 */ /* 0x000fe20000010000 */
[----:B------:R-:W-:Y:S01]  /*12340*/  FMUL.FTZ R161, R160, UR5 ;  /* 0x00000005a0a17c20 */ /* 0x000fe20008410000 */
[----:B------:R-:W-:Y:S01]  /*12350*/  FSEL R160, R167, RZ, P1 ;  /* 0x000000ffa7a07208 */ /* 0x000fe20000800000 */
[----:B------:R-:W-:Y:S02]  /*12360*/  HFMA2 R167, -RZ, RZ, 0, 1.1920928955078125e-07 ;  /* 0x00000002ffa77431 */ /* 0x000fe400000001ff */
        /* <DEDUP_REMOVED lines=15> */
.L_x_13258:
        /* <DEDUP_REMOVED lines=12> */
.L_x_13259:
        /* <DEDUP_REMOVED lines=43> */
.L_x_13257:
        /* <DEDUP_REMOVED lines=17> */
.L_x_13261:
        /* <DEDUP_REMOVED lines=12> */
.L_x_13262:
        /* <DEDUP_REMOVED lines=43> */
.L_x_13260:
        /* <DEDUP_REMOVED lines=22> */
.L_x_13264:
        /* <DEDUP_REMOVED lines=12> */
.L_x_13265:
        /* <DEDUP_REMOVED lines=43> */
.L_x_13263:
        /* <DEDUP_REMOVED lines=17> */
.L_x_13267:
        /* <DEDUP_REMOVED lines=12> */
.L_x_13268:
        /* <DEDUP_REMOVED lines=43> */
.L_x_13266:
        /* <DEDUP_REMOVED lines=22> */
.L_x_13270:
        /* <DEDUP_REMOVED lines=12> */
.L_x_13271:
        /* <DEDUP_REMOVED lines=43> */
.L_x_13269:
        /* <DEDUP_REMOVED lines=17> */
.L_x_13273:
        /* <DEDUP_REMOVED lines=12> */
.L_x_13274:
        /* <DEDUP_REMOVED lines=43> */
.L_x_13272:
[----:B------:R-:W-:Y:S01]  /*13ef0*/  I2FP.F32.U32 R167, R168 ;  /* 0x000000a800a77245 */ /* 0x000fe20000201000 */
[----:B------:R-:W-:Y:S01]  /*13f00*/  HADD2.F32 R168, -RZ, R191.H0_H0 ;  /* 0x200000bfffa87230 */ /* 0x000fe20000004100 */
        /* <DEDUP_REMOVED lines=20> */
.L_x_13276:
        /* <DEDUP_REMOVED lines=12> */
.L_x_13277:
        /* <DEDUP_REMOVED lines=43> */
.L_x_13275:
        /* <DEDUP_REMOVED lines=17> */
.L_x_13279:
        /* <DEDUP_REMOVED lines=14> */
.L_x_13280:
        /* <DEDUP_REMOVED lines=43> */
.L_x_13278:
        /* <DEDUP_REMOVED lines=11> */
.L_x_13232:
        /* <DEDUP_REMOVED lines=15> */
.L_x_13283:
        /* <DEDUP_REMOVED lines=12> */
.L_x_13284:
        /* <DEDUP_REMOVED lines=43> */
.L_x_13282:
[----:B------:R-:W-:Y:S01]  /*14d70*/  I2FP.F32.U32 R157, R157 ;  /* 0x0000009d009d7245 */ /* 0x000fe20000201000 */
[----:B------:R-:W-:Y:S01]  /*14d80*/  HFMA2 R159, -RZ, RZ, 0, 1.1920928955078125e-07 ;  /* 0x00000002ff9f7431 */ /* 0x000fe200000001ff */
[----:B------:R-:W-:Y:S01]  /*14d90*/  ISETP.NE.AND P1, PT, R158, 0x1, PT ;  /* 0x000000019e00780c */ /* 0x000fe20003f25270 */
[----:B-----5:R-:W-:Y:S01]  /*14da0*/  HADD2.F32 R156, -RZ, R160.H0_H0 ;  /* 0x200000a0ff9c7230 */ /* 0x020fe20000004100 */
        /* <DEDUP_REMOVED lines=14> */
.L_x_13286:
        /* <DEDUP_REMOVED lines=12> */
.L_x_13287:
        /* <DEDUP_REMOVED lines=43> */
.L_x_13285:
[----:B------:R-:W-:Y:S01]  /*15200*/  I2FP.F32.U32 R157, R157 ;  /* 0x0000009d009d7245 */ /* 0x000fe20000201000 */
[----:B------:R-:W-:Y:S01]  /*15210*/  HADD2.F32 R160, -RZ, R160.H1_H1 ;  /* 0x300000a0ffa07230 */ /* 0x000fe20000004100 */
        /* <DEDUP_REMOVED lines=16> */
.L_x_13289:
        /* <DEDUP_REMOVED lines=12> */
.L_x_13290:
        /* <DEDUP_REMOVED lines=43> */
.L_x_13288:
[----:B------:R-:W-:Y:S01]  /*15690*/  I2FP.F32.U32 R157, R157 ;  /* 0x0000009d009d7245 */ /* 0x000fe20000201000 */
[----:B------:R-:W-:Y:S01]  /*156a0*/  IMAD.MOV.U32 R168, RZ, RZ, 0x2 ;  /* 0x00000002ffa87424 */ /* 0x000fe200078e00ff */
        /* <DEDUP_REMOVED lines=16> */
.L_x_13292:
        /* <DEDUP_REMOVED lines=12> */
.L_x_13293:
        /* <DEDUP_REMOVED lines=43> */
.L_x_13291:
        /* <DEDUP_REMOVED lines=16> */
.L_x_13295:
        /* <DEDUP_REMOVED lines=12> */
.L_x_13296:
        /* <DEDUP_REMOVED lines=43> */
.L_x_13294:
[----:B------:R-:W-:Y:S01]  /*15f90*/  ISETP.NE.AND P3, PT, R167, 0x1, PT ;  /* 0x00000001a700780c */ /* 0x000fe20003f65270 */
[----:B------:R-:W-:Y:S01]  /*15fa0*/  IMAD.MOV.U32 R168, RZ, RZ, 0x2 ;  /* 0x00000002ffa87424 */ /* 0x000fe200078e00ff */
[----:B------:R-:W-:Y:S01]  /*15fb0*/  I2FP.F32.U32 R159, R158 ;  /* 0x0000009e009f7245 */ /* 0x000fe20000201000 */
[----:B------:R-:W-:-:S04]  /*15fc0*/  HADD2.F32 R158, -RZ, R162.H0_H0 ;  /* 0x200000a2ff9e7230 */ /* 0x000fc80000004100 */
        /* <DEDUP_REMOVED lines=12> */
.L_x_13298:
        /* <DEDUP_REMOVED lines=12> */
.L_x_13299:
        /* <DEDUP_REMOVED lines=43> */
.L_x_13297:
        /* <DEDUP_REMOVED lines=16> */
.L_x_13301:
        /* <DEDUP_REMOVED lines=12> */
.L_x_13302:
        /* <DEDUP_REMOVED lines=43> */
.L_x_13300:
[----:B------:R-:W-:Y:S01]  /*16870*/  ISETP.NE.AND P5, PT, R169, 0x1, PT ;  /* 0x00000001a900780c */ /* 0x000fe20003fa5270 */
[----:B------:R-:W-:Y:S01]  /*16880*/  HFMA2 R185, -RZ, RZ, 0, 1.1920928955078125e-07 ;  /* 0x00000002ffb97431 */ /* 0x000fe200000001ff */
[----:B------:R-:W-:Y:S01]  /*16890*/  I2FP.F32.U32 R159, R159 ;  /* 0x0000009f009f7245 */ /* 0x000fe20000201000 */
[----:B------:R-:W-:-:S04]  /*168a0*/  IMAD.MOV.U32 R168, RZ, RZ, R176 ;  /* 0x000000ffffa87224 */ /* 0x000fc800078e00b0 */
        /* <DEDUP_REMOVED lines=12> */
.L_x_13304:
        /* <DEDUP_REMOVED lines=12> */
.L_x_13305:
        /* <DEDUP_REMOVED lines=43> */
.L_x_13303:
        /* <DEDUP_REMOVED lines=34> */
.L_x_13281:
        /* <DEDUP_REMOVED lines=13> */
[----:B------:R-:W-:Y:S01]  /*16fd0*/  VIADD R199, R187, 0x300 ;  /* 0x00000300bbc77836 */ /* 0x000fe20000000000 */
[----:B------:R-:W-:Y:S01]  /*16fe0*/  SEL R170, RZ, 0x10000, !P4 ;  /* 0x00010000ffaa7807 */ /* 0x000fe20006000000 */
[----:B------:R-:W-:Y:S01]  /*16ff0*/  HFMA2 R186, -RZ, RZ, 0, 9.5367431640625e-07 ;  /* 0x00000010ffba7431 */ /* 0x000fe200000001ff */
[----:B------:R-:W-:-:S02]  /*17000*/  SEL R167, RZ, 0x100, !P5 ;  /* 0x00000100ffa77807 */ /* 0x000fc40006800000 */
[----:B------:R-:W-:Y:S02]  /*17010*/  LOP3.LUT P6, RZ, R201, 0x8, RZ, 0xc0, !PT ;  /* 0x00000008c9ff7812 */ /* 0x000fe400078cc0ff */
[----:B------:R-:W-:Y:S02]  /*17020*/  SEL R206, RZ, 0x1, !P2 ;  /* 0x00000001ffce7807 */ /* 0x000fe40005000000 */
[----:B------:R-:W-:Y:S02]  /*17030*/  LOP3.LUT R167, R167, R171, R170, 0xfe, !PT ;  /* 0x000000aba7a77212 */ /* 0x000fe400078efeaa */
[----:B------:R-:W-:Y:S02]  /*17040*/  SEL R170, RZ, 0x1, !P6 ;  /* 0x00000001ffaa7807 */ /* 0x000fe40007000000 */
[----:B------:R-:W-:Y:S02]  /*17050*/  LOP3.LUT R207, R207, R206, RZ, 0xfc, !PT ;  /* 0x000000cecfcf7212 */ /* 0x000fe400078efcff */
[----:B------:R-:W-:Y:S01]  /*17060*/  LOP3.LUT R206, R167, R170, RZ, 0xfc, !PT ;  /* 0x000000aaa7ce7212 */ /* 0x000fe200078efcff */
[----:B------:R-:W-:Y:S01]  /*17070*/  IMAD.WIDE.U32 R170, R199, 0x10, R164 ;  /* 0x00000010c7aa7825 */ /* 0x000fe200078e00a4 */
[----:B------:R-:W-:-:S02]  /*17080*/  PLOP3.LUT P3, PT, PT, PT, UP0, 0x80, 0x8 ;  /* 0x000000000008781c */ /* 0x000fc40003f6f008 */
[----:B------:R-:W-:Y:S01]  /*17090*/  PLOP3.LUT P1, PT, PT, PT, UP0, 0x80, 0x8 ;  /* 0x000000000008781c */ /* 0x000fe20003f2f008 */
[----:B------:R2:W-:Y:S01]  /*170a0*/  STG.E.64 desc[UR8][R204.64], R206 ;  /* 0x000000cecc007986 */ /* 0x0005e2000c101b08 */
[----:B0-----:R-:W-:-:S09]  /*170b0*/  @P0 IMAD.WIDE.U32 R202, R199, 0x20, R168 ;  /* 0x00000020c7ca0825 */ /* 0x001fd200078e00a8 */
        /* <DEDUP_REMOVED lines=22> */
.L_x_13306:
[----:B------:R1:W5:Y:S04]  /*17220*/  @P1 LDG.E.128 R188, desc[UR8][R164.64] ;  /* 0x00000008a4bc1981 */ /* 0x000368000c1e1d00 */
[----:B------:R1:W5:Y:S04]  /*17230*/  @P0 LDG.E.128 R132, desc[UR8][R202.64] ;  /* 0x00000008ca840981 */ /* 0x000368000c1e1d00 */
[----:B------:R1:W5:Y:S04]  /*17240*/  @P0 LDG.E.128 R136, desc[UR8][R202.64+0x10] ;  /* 0x00001008ca880981 */ /* 0x000368000c1e1d00 */
[----:B0-----:R-:W5:Y:S01]  /*17250*/  LDG.E.128 R168, desc[UR8][R170.64] ;  /* 0x00000008aaa87981 */ /* 0x001f62000c1e1d00 */
[----:B------:R-:W-:Y:S05]  /*17260*/  BRA.U !UP0, `(.L_x_13307) ;  /* 0x0000004908d07547 */ /* 0x000fea000b800000 */
        /* <DEDUP_REMOVED lines=15> */
.L_x_13309:
        /* <DEDUP_REMOVED lines=12> */
.L_x_13310:
        /* <DEDUP_REMOVED lines=43> */
.L_x_13308:
        /* <DEDUP_REMOVED lines=19> */
.L_x_13312:
        /* <DEDUP_REMOVED lines=12> */
.L_x_13313:
        /* <DEDUP_REMOVED lines=43> */
.L_x_13311:
        /* <DEDUP_REMOVED lines=22> */
.L_x_13315:
        /* <DEDUP_REMOVED lines=12> */
.L_x_13316:
        /* <DEDUP_REMOVED lines=43> */
.L_x_13314:
[----:B------:R-:W-:Y:S01]  /*18040*/  I2FP.F32.U32 R165, R165 ;  /* 0x000000a500a57245 */ /* 0x000fe20000201000 */
[----:B------:R-:W-:Y:S01]  /*18050*/  IMAD.MOV.U32 R179, RZ, RZ, 0x2 ;  /* 0x00000002ffb37424 */ /* 0x000fe200078e00ff */
[----:B------:R-:W-:Y:S02]  /*18060*/  ISETP.NE.AND P1, PT, R167, 0x1, PT ;  /* 0x00000001a700780c */ /* 0x000fe40003f25270 */
[----:B------:R-:W-:Y:S01]  /*18070*/  LOP3.LUT R201, R201, 0xfffffffb, RZ, 0xc0, !PT ;  /* 0xfffffffbc9c97812 */ /* 0x000fe200078ec0ff */
[----:B------:R-:W-:Y:S01]  /*18080*/  FFMA.FTZ R165, R165, R0, 1.1641532182693481445e-10 ;  /* 0x2f000000a5a57423 */ /* 0x000fe20000010000 */
[----:B------:R-:W-:-:S04]  /*18090*/  MOV R166, R176 ;  /* 0x000000b000a67202 */ /* 0x000fc80000000f00 */
[----:B------:R-:W-:Y:S01]  /*180a0*/  FSETP.LE.FTZ.AND P3, PT, R165, UR4, PT ;  /* 0x00000004a5007c0b */ /* 0x000fe2000bf73000 */
[----:B------:R-:W-:-:S05]  /*180b0*/  HADD2.F32 R165, -RZ, R168.H1_H1 ;  /* 0x300000a8ffa57230 */ /* 0x000fca0000004100 */
[----:B------:R-:W-:-:S07]  /*180c0*/  FMUL.FTZ R165, R165, UR5 ;  /* 0x00000005a5a57c20 */ /* 0x000fce0008410000 */
        /* <DEDUP_REMOVED lines=10> */
.L_x_13318:
        /* <DEDUP_REMOVED lines=12> */
.L_x_13319:
        /* <DEDUP_REMOVED lines=43> */
.L_x_13317:
[----:B------:R-:W-:Y:S01]  /*184e0*/  I2FP.F32.U32 R167, R166 ;  /* 0x000000a600a77245 */ /* 0x000fe20000201000 */
[----:B------:R-:W-:Y:S01]  /*184f0*/  HADD2.F32 R166, -RZ, R188.H1_H1 ;  /* 0x300000bcffa67230 */ /* 0x000fe20000004100 */
[----:B------:R-:W-:-:S03]  /*18500*/  ISETP.NE.AND P2, PT, R179, 0x1, PT ;  /* 0x00000001b300780c */ /* 0x000fc60003f45270 */
[----:B------:R-:W-:Y:S01]  /*18510*/  FFMA.FTZ R167, R167, R0, 1.1641532182693481445e-10 ;  /* 0x2f000000a7a77423 */ /* 0x000fe20000010000 */
[----:B------:R-:W-:Y:S01]  /*18520*/  FMUL.FTZ R168, R166, UR5 ;  /* 0x00000005a6a87c20 */ /* 0x000fe20008410000 */
[----:B------:R-:W-:-:S03]  /*18530*/  FSEL R166, R165, RZ, P3 ;  /* 0x000000ffa5a67208 */ /* 0x000fc60001800000 */
[----:B------:R-:W-:-:S04]  /*18540*/  FSETP.GTU.FTZ.AND P1, PT, R167, UR4, PT ;  /* 0x00000004a7007c0b */ /* 0x000fc8000bf3c000 */
        /* <DEDUP_REMOVED lines=15> */
.L_x_13321:
        /* <DEDUP_REMOVED lines=12> */
.L_x_13322:
        /* <DEDUP_REMOVED lines=43> */
.L_x_13320:
        /* <DEDUP_REMOVED lines=19> */
.L_x_13324:
        /* <DEDUP_REMOVED lines=12> */
.L_x_13325:
        /* <DEDUP_REMOVED lines=43> */
.L_x_13323:
        /* <DEDUP_REMOVED lines=22> */
.L_x_13327:
        /* <DEDUP_REMOVED lines=12> */
.L_x_13328:
        /* <DEDUP_REMOVED lines=43> */
.L_x_13326:
        /* <DEDUP_REMOVED lines=17> */
.L_x_13330:
        /* <DEDUP_REMOVED lines=12> */
.L_x_13331:
        /* <DEDUP_REMOVED lines=43> */
.L_x_13329:
        /* <DEDUP_REMOVED lines=22> */
.L_x_13333:
        /* <DEDUP_REMOVED lines=12> */
.L_x_13334:
        /* <DEDUP_REMOVED lines=43> */
.L_x_13332:
        /* <DEDUP_REMOVED lines=17> */
.L_x_13336:
        /* <DEDUP_REMOVED lines=12> */
.L_x_13337:
        /* <DEDUP_REMOVED lines=43> */
.L_x_13335:
        /* <DEDUP_REMOVED lines=22> */
.L_x_13339:
        /* <DEDUP_REMOVED lines=12> */
.L_x_13340:
        /* <DEDUP_REMOVED lines=43> */
.L_x_13338:
[----:B------:R-:W-:Y:S01]  /*1a5c0*/  ISETP.NE.AND P4, PT, R183, 0x1, PT ;  /* 0x00000001b700780c */ /* 0x000fe20003f85270 */
[----:B------:R-:W-:Y:S01]  /*1a5d0*/  HADD2.F32 R170, -RZ, R170.H1_H1 ;  /* 0x300000aaffaa7230 */ /* 0x000fe20000004100 */
[----:B------:R-:W-:Y:S01]  /*1a5e0*/  I2FP.F32.U32 R169, R169 ;  /* 0x000000a900a97245 */ /* 0x000fe20000201000 */
[----:B------:R-:W-:Y:S01]  /*1a5f0*/  IMAD.MOV.U32 R184, RZ, RZ, 0x2 ;  /* 0x00000002ffb87424 */ /* 0x000fe200078e00ff */
[----:B------:R-:W-:-:S03]  /*1a600*/  MOV R182, R176 ;  /* 0x000000b000b67202 */ /* 0x000fc60000000f00 */
        /* <DEDUP_REMOVED lines=12> */
.L_x_13342:
        /* <DEDUP_REMOVED lines=12> */
.L_x_13343:
        /* <DEDUP_REMOVED lines=43> */
.L_x_13341:
        /* <DEDUP_REMOVED lines=22> */
.L_x_13345:
        /* <DEDUP_REMOVED lines=12> */
.L_x_13346:
        /* <DEDUP_REMOVED lines=43> */
.L_x_13344:
        /* <DEDUP_REMOVED lines=17> */
.L_x_13348:
        /* <DEDUP_REMOVED lines=12> */
.L_x_13349:
        /* <DEDUP_REMOVED lines=43> */
.L_x_13347:
        /* <DEDUP_REMOVED lines=22> */
.L_x_13351:
        /* <DEDUP_REMOVED lines=12> */
.L_x_13352:
        /* <DEDUP_REMOVED lines=40> */
[----:B------:R-:W-:Y:S02]  /*1b830*/  LOP3.LUT R173, R184, UR40, R205, 0x96, !PT ;  /* 0x00000028b8ad7c12 */ /* 0x000fe4000f8e96cd */
[----:B------:R-:W-:Y:S01]  /*1b840*/  MOV R184, R186 ;  /* 0x000000ba00b87202 */ /* 0x000fe20000000f00 */
[----:B------:R-:W-:-:S07]  /*1b850*/  IMAD.MOV.U32 R186, RZ, RZ, R204 ;  /* 0x000000ffffba7224 */ /* 0x000fce00078e00cc */
.L_x_13350:
[----:B------:R-:W-:Y:S01]  /*1b860*/  ISETP.NE.AND P6, PT, R203, 0x1, PT ;  /* 0x00000001cb00780c */ /* 0x000fe20003fc5270 */
[----:B------:R-:W-:Y:S01]  /*1b870*/  HADD2.F32 R171, -RZ, R171.H1_H1 ;  /* 0x300000abffab7230 */ /* 0x000fe20000004100 */
[----:B------:R-:W-:Y:S02]  /*1b880*/  I2FP.F32.U32 R185, R184 ;  /* 0x000000b800b97245 */ /* 0x000fe40000201000 */
[----:B------:R-:W-:Y:S02]  /*1b890*/  MOV R202, R176 ;  /* 0x000000b000ca7202 */ /* 0x000fe40000000f00 */
[----:B------:R-:W-:Y:S01]  /*1b8a0*/  FMUL.FTZ R171, R171, UR5 ;  /* 0x00000005abab7c20 */ /* 0x000fe20008410000 */
[----:B------:R-:W-:Y:S01]  /*1b8b0*/  FFMA.FTZ R184, R185, R0, 1.1641532182693481445e-10 ;  /* 0x2f000000b9b87423 */ /* 0x000fe20000010000 */
[----:B------:R-:W-:-:S04]  /*1b8c0*/  IMAD.MOV.U32 R185, RZ, RZ, 0x2 ;  /* 0x00000002ffb97424 */ /* 0x000fc800078e00ff */
        /* <DEDUP_REMOVED lines=10> */
.L_x_13354:
        /* <DEDUP_REMOVED lines=14> */
.L_x_13355:
        /* <DEDUP_REMOVED lines=41> */
[----:B------:R-:W-:Y:S02]  /*1bce0*/  LOP3.LUT R173, R184, UR40, R205, 0x96, !PT ;  /* 0x00000028b8ad7c12 */ /* 0x000fe4000f8e96cd */
[----:B------:R-:W-:-:S07]  /*1bcf0*/  MOV R186, R204 ;  /* 0x000000cc00ba7202 */ /* 0x000fce0000000f00 */
.L_x_13353:
        /* <DEDUP_REMOVED lines=11> */
.L_x_13307:
[----:B------:R-:W-:Y:S01]  /*1bdb0*/  ISETP.NE.AND P1, PT, R185, 0x1, PT ;  /* 0x00000001b900780c */ /* 0x000fe20003f25270 */
[----:B------:R-:W-:Y:S02]  /*1bdc0*/  HFMA2 R167, -RZ, RZ, 0, 1.1920928955078125e-07 ;  /* 0x00000002ffa77431 */ /* 0x000fe400000001ff */
[----:B-1----:R-:W-:Y:S01]  /*1bdd0*/  IMAD.MOV.U32 R164, RZ, RZ, R176 ;  /* 0x000000ffffa47224 */ /* 0x002fe200078e00b0 */
        /* <DEDUP_REMOVED lines=12> */
.L_x_13358:
        /* <DEDUP_REMOVED lines=12> */
.L_x_13359:
        /* <DEDUP_REMOVED lines=43> */
.L_x_13357:
[----:B------:R-:W-:Y:S01]  /*1c210*/  I2FP.F32.U32 R165, R164 ;  /* 0x000000a400a57245 */ /* 0x000fe20000201000 */
[----:B-----5:R-:W-:Y:S01]  /*1c220*/  HADD2.F32 R164, -RZ, R168.H0_H0 ;  /* 0x200000a8ffa47230 */ /* 0x020fe20000004100 */
[----:B------:R-:W-:Y:S02]  /*1c230*/  ISETP.NE.AND P1, PT, R167, 0x1, PT ;  /* 0x00000001a700780c */ /* 0x000fe40003f25270 */
[----:B------:R-:W-:Y:S01]  /*1c240*/  LOP3.LUT R201, R201, 0xfffffff7, RZ, 0xc0, !PT ;  /* 0xfffffff7c9c97812 */ /* 0x000fe200078ec0ff */
[----:B------:R-:W-:Y:S01]  /*1c250*/  FFMA.FTZ R165, R165, R0, 1.1641532182693481445e-10 ;  /* 0x2f000000a5a57423 */ /* 0x000fe20000010000 */
[----:B------:R-:W-:-:S04]  /*1c260*/  MOV R166, 0x2 ;  /* 0x0000000200a67802 */ /* 0x000fc80000000f00 */
        /* <DEDUP_REMOVED lines=12> */
.L_x_13361:
        /* <DEDUP_REMOVED lines=12> */
.L_x_13362:
        /* <DEDUP_REMOVED lines=43> */
.L_x_13360:
        /* <DEDUP_REMOVED lines=18> */
.L_x_13364:
        /* <DEDUP_REMOVED lines=12> */
.L_x_13365:
        /* <DEDUP_REMOVED lines=43> */
.L_x_13363:
        /* <DEDUP_REMOVED lines=18> */
.L_x_13367:
        /* <DEDUP_REMOVED lines=12> */
.L_x_13368:
        /* <DEDUP_REMOVED lines=43> */
.L_x_13366:
        /* <DEDUP_REMOVED lines=16> */
.L_x_13370:
        /* <DEDUP_REMOVED lines=12> */
.L_x_13371:
        /* <DEDUP_REMOVED lines=43> */
.L_x_13369:
        /* <DEDUP_REMOVED lines=16> */
.L_x_13373:
        /* <DEDUP_REMOVED lines=12> */
.L_x_13374:
[----:B------:R-:W-:Y:S01]  /*1d5f0*/  IMAD.WIDE.U32 R204, R3, -0x326172a9, RZ ;  /* 0xcd9e8d5703cc7825 */ /* 0x000fe200078e00ff */
[----:B------:R-:W-:-:S03]  /*1d600*/  LOP3.LUT R208, R175, UR11, R203, 0x96, !PT ;  /* 0x0000000bafd07c12 */ /* 0x000fc6000f8e96cb */
[----:B------:R-:W-:Y:S01]  /*1d610*/  HFMA2 R185, -RZ, RZ, 0, 0 ;  /* 0x00000000ffb97431 */ /* 0x000fe200000001ff */
        /* <DEDUP_REMOVED lines=40> */
.L_x_13372:
[----:B------:R-:W-:Y:S01]  /*1d8a0*/  ISETP.NE.AND P4, PT, R185, 0x1, PT ;  /* 0x00000001b900780c */ /* 0x000fe20003f85270 */
[----:B------:R-:W-:Y:S01]  /*1d8b0*/  HADD2.F32 R170, -RZ, R170.H1_H1 ;  /* 0x300000aaffaa7230 */ /* 0x000fe20000004100 */
        /* <DEDUP_REMOVED lines=14> */
.L_x_13376:
        /* <DEDUP_REMOVED lines=12> */
.L_x_13377:
        /* <DEDUP_REMOVED lines=41> */
[----:B------:R-:W-:Y:S02]  /*1dcf0*/  LOP3.LUT R173, R202, UR40, R207, 0x96, !PT ;  /* 0x00000028caad7c12 */ /* 0x000fe4000f8e96cf */
[----:B------:R-:W-:-:S07]  /*1dd00*/  MOV R186, R206 ;  /* 0x000000ce00ba7202 */ /* 0x000fce0000000f00 */
.L_x_13375:
        /* <DEDUP_REMOVED lines=16> */
.L_x_13379:
        /* <DEDUP_REMOVED lines=12> */
.L_x_13380:
        /* <DEDUP_REMOVED lines=43> */
.L_x_13378:
        /* <DEDUP_REMOVED lines=13> */
[----:B------:R-:W-:Y:S01]  /*1e250*/  LOP3.LUT P6, RZ, R201, 0x4, RZ, 0xc0, !PT ;  /* 0x00000004c9ff7812 */ /* 0x000fe200078cc0ff */
[----:B------:R-:W-:Y:S01]  /*1e260*/  FMUL.FTZ R0, R170, UR5 ;  /* 0x00000005aa007c20 */ /* 0x000fe20008410000 */
[----:B------:R-:W-:Y:S01]  /*1e270*/  FMUL.FTZ R202, R169, UR5 ;  /* 0x00000005a9ca7c20 */ /* 0x000fe20008410000 */
        /* <DEDUP_REMOVED lines=18> */
.L_x_13356:
[----:B------:R-:W-:Y:S01]  /*1e3a0*/  SEL R205, RZ, 0x1000000, !P5 ;  /* 0x01000000ffcd7807 */ /* 0x000fe20006800000 */
[----:B------:R-:W-:Y:S01]  /*1e3b0*/  IMAD.WIDE.U32 R196, R199, 0x20, R196 ;  /* 0x00000020c7c47825 */ /* 0x000fe200078e00c4 */
[C---:B------:R-:W-:Y:S02]  /*1e3c0*/  LOP3.LUT P6, RZ, R201.reuse, 0x4, RZ, 0xc0, !PT ;  /* 0x00000004c9ff7812 */ /* 0x040fe400078cc0ff */
[----:B------:R-:W-:Y:S01]  /*1e3d0*/  LOP3.LUT P5, RZ, R201, 0x2, RZ, 0xc0, !PT ;  /* 0x00000002c9ff7812 */ /* 0x000fe200078ac0ff */
        /* <DEDUP_REMOVED lines=37> */
.L_x_13381:
        /* <DEDUP_REMOVED lines=127> */
[----:B------:R-:W-:Y:S02]  /*1ee20*/  @!P1 LEA R203, R198, UR4, 0x3 ;  /* 0x00000004c6cb9c11 */ /* 0x000fe4000f8e18ff */
[----:B------:R-:W-:Y:S01]  /*1ee30*/  MOV R202, RZ ;  /* 0x000000ff00ca7202 */ /* 0x000fe20000000f00 */
        /* <DEDUP_REMOVED lines=90> */
[----:B------:R-:W-:Y:S01]  /*1f3e0*/  MOV R155, UR18 ;  /* 0x00000012009b7c02 */ /* 0x000fe20008000f00 */
        /* <DEDUP_REMOVED lines=28> */
[----:B------:R-:W-:Y:S01]  /*1f5b0*/  F2FP.F16.F32.PACK_AB R140, R141, R140 ;  /* 0x0000008c8d8c723e */ /* 0x000fe200000000ff */
[----:B------:R0:W-:Y:S01]  /*1f5c0*/  @!P0 STG.E desc[UR8][R150.64], R157 ;  /* 0x0000009d96008986 */ /* 0x0001e2000c101908 */
[----:B------:R-:W-:Y:S01]  /*1f5d0*/  F2FP.F16.F32.PACK_AB R141, R143, R142 ;  /* 0x0000008e8f8d723e */ /* 0x000fe200000000ff */
[----:B------:R-:W-:Y:S01]  /*1f5e0*/  FFMA.FTZ R147, R165, R74, R126 ;  /* 0x0000004aa5937223 */ /* 0x000fe2000001007e */
[----:B------:R-:W-:Y:S01]  /*1f5f0*/  F2FP.F16.F32.PACK_AB R142, R149, R148 ;  /* 0x00000094958e723e */ /* 0x000fe200000000ff */
[----:B------:R-:W-:Y:S01]  /*1f600*/  FADD.FTZ R206, -R228, R159 ;  /* 0x0000009fe4ce7221 */ /* 0x000fe20000010100 */
[----:B------:R-:W1:Y:S01]  /*1f610*/  LDC.64 R148, c[0x0][0x430] ;  /* 0x00010c00ff947b82 */ /* 0x000e620000000a00 */
[----:B------:R-:W-:Y:S01]  /*1f620*/  F2FP.F16.F32.PACK_AB R143, R153, R152 ;  /* 0x00000098998f723e */ /* 0x000fe200000000ff */
        /* <DEDUP_REMOVED lines=21> */
[----:B------:R-:W-:Y:S01]  /*1f780*/  F2FP.F16.F32.PACK_AB R146, R165, R146 ;  /* 0x00000092a592723e */ /* 0x000fe200000000ff */
[----:B------:R-:W-:Y:S01]  /*1f790*/  FFMA.FTZ R160, R171, R44, R24 ;  /* 0x0000002caba07223 */ /* 0x000fe20000010018 */
[----:B--2---:R-:W-:Y:S01]  /*1f7a0*/  FFMA.FTZ R143, R204, R49, R21 ;  /* 0x00000031cc8f7223 */ /* 0x004fe20000010015 */
[----:B------:R-:W-:Y:S01]  /*1f7b0*/  FFMA.FTZ R152, R202, R51, R23 ;  /* 0x00000033ca987223 */ /* 0x000fe20000010017 */
[----:B------:R-:W-:Y:S01]  /*1f7c0*/  FFMA.FTZ R165, R156, R45, R25 ;  /* 0x0000002d9ca57223 */ /* 0x000fe20000010019 */
[----:B------:R-:W-:Y:S01]  /*1f7d0*/  FFMA.FTZ R164, R197, R46, R26 ;  /* 0x0000002ec5a47223 */ /* 0x000fe2000001001a */
[----:B------:R-:W-:Y:S01]  /*1f7e0*/  FFMA.FTZ R167, R170, R47, R27 ;  /* 0x0000002faaa77223 */ /* 0x000fe2000001001b */
[----:B------:R-:W-:Y:S01]  /*1f7f0*/  F2FP.F16.F32.PACK_AB R142, R143, R150 ;  /* 0x000000968f8e723e */ /* 0x000fe200000000ff */
[----:B------:R-:W-:Y:S01]  /*1f800*/  FMUL.FTZ R155, R157, R210 ;  /* 0x000000d29d9b7220 */ /* 0x000fe20000410000 */
[----:B------:R-:W-:Y:S01]  /*1f810*/  F2FP.F16.F32.PACK_AB R143, R152, R151 ;  /* 0x00000097988f723e */ /* 0x000fe200000000ff */
[----:B-1----:R-:W-:Y:S01]  /*1f820*/  IMAD.WIDE.U32 R152, R187, 0x10, R148 ;  /* 0x00000010bb987825 */ /* 0x002fe200078e0094 */
[----:B------:R-:W-:-:S03]  /*1f830*/  F2FP.F16.F32.PACK_AB R147, R244, R147 ;  /* 0x00000093f493723e */ /* 0x000fc600000000ff */
[C---:B------:R-:W-:Y:S01]  /*1f840*/  FMUL.FTZ R0, R157.reuse, R208 ;  /* 0x000000d09d007220 */ /* 0x040fe20000410000 */
[----:B------:R-:W-:Y:S01]  /*1f850*/  F2FP.F16.F32.PACK_AB R145, R230, R145 ;  /* 0x00000091e691723e */ /* 0x000fe200000000ff */
[----:B------:R-:W-:Y:S01]  /*1f860*/  FMUL.FTZ R203, R157, R166 ;  /* 0x000000a69dcb7220 */ /* 0x000fe20000410000 */
[----:B------:R-:W-:Y:S01]  /*1f870*/  F2FP.F16.F32.PACK_AB R144, R161, R144 ;  /* 0x00000090a190723e */ /* 0x000fe200000000ff */
[----:B------:R-:W-:Y:S01]  /*1f880*/  FMUL.FTZ R207, R157, R168 ;  /* 0x000000a89dcf7220 */ /* 0x000fe20000410000 */
[----:B------:R-:W-:Y:S01]  /*1f890*/  F2FP.F16.F32.PACK_AB R140, R165, R160 ;  /* 0x000000a0a58c723e */ /* 0x000fe200000000ff */
[--C-:B------:R-:W-:Y:S01]  /*1f8a0*/  IMAD.WIDE.U32 R168, R199, 0x10, R148.reuse ;  /* 0x00000010c7a87825 */ /* 0x100fe200078e0094 */
[----:B------:R-:W-:Y:S01]  /*1f8b0*/  F2FP.F16.F32.PACK_AB R141, R167, R164 ;  /* 0x000000a4a78d723e */ /* 0x000fe200000000ff */
        /* <DEDUP_REMOVED lines=30> */
[----:B------:R-:W-:Y:S01]  /*1faa0*/  FFMA.FTZ R0, R203, R62, R10 ;  /* 0x0000003ecb007223 */ /* 0x000fe2000001000a */
[----:B------:R-:W-:Y:S01]  /*1fab0*/  F2FP.F16.F32.PACK_AB R146, R148, R147 ;  /* 0x000000939492723e */ /* 0x000fe200000000ff */
[----:B------:R-:W-:Y:S01]  /*1fac0*/  FFMA.FTZ R148, R155, R84, R112 ;  /* 0x000000549b947223 */ /* 0x000fe20000010070 */
[----:B-1----:R-:W-:Y:S01]  /*1fad0*/  FFMA.FTZ R150, R213, R88, R108 ;  /* 0x00000058d5967223 */ /* 0x002fe2000001006c */
[----:B------:R-:W-:Y:S01]  /*1fae0*/  FFMA.FTZ R151, R215, R58, R14 ;  /* 0x0000003ad7977223 */ /* 0x000fe2000001000e */
[----:B------:R-:W-:Y:S01]  /*1faf0*/  F2FP.F16.F32.PACK_AB R140, R156, R171 ;  /* 0x000000ab9c8c723e */ /* 0x000fe200000000ff */
[----:B------:R-:W-:Y:S01]  /*1fb00*/  FFMA.FTZ R155, R158, R61, R9 ;  /* 0x0000003d9e9b7223 */ /* 0x000fe20000010009 */
        /* <DEDUP_REMOVED lines=20> */
[----:B------:R-:W-:Y:S01]  /*1fc50*/  F2FP.F16.F32.PACK_AB R153, R157, R0 ;  /* 0x000000009d99723e */ /* 0x000fe200000000ff */
[C---:B------:R-:W-:Y:S01]  /*1fc60*/  FFMA.FTZ R0, R206.reuse, R67, R7 ;  /* 0x00000043ce007223 */ /* 0x040fe20000010007 */
        /* <DEDUP_REMOVED lines=9> */
[--C-:B------:R-:W-:Y:S01]  /*1fd00*/  IMAD.WIDE.U32 R160, R193, 0x10, R162.reuse ;  /* 0x00000010c1a07825 */ /* 0x100fe200078e00a2 */
[----:B------:R-:W-:Y:S01]  /*1fd10*/  F2FP.F16.F32.PACK_AB R142, R204, R205 ;  /* 0x000000cdcc8e723e */ /* 0x000fe200000000ff */
[----:B------:R-:W-:Y:S01]  /*1fd20*/  UIADD3 UR18, UPT, UPT, UR18, UR16, URZ ;  /* 0x0000001012127290 */ /* 0x000fe2000fffe0ff */
[----:B------:R-:W-:Y:S01]  /*1fd30*/  F2FP.F16.F32.PACK_AB R141, R170, R197 ;  /* 0x000000c5aa8d723e */ /* 0x000fe200000000ff */
[----:B------:R-:W-:Y:S01]  /*1fd40*/  IMAD.WIDE.U32 R162, R199, 0x10, R162 ;  /* 0x00000010c7a27825 */ /* 0x000fe200078e00a2 */
[----:B------:R-:W-:Y:S01]  /*1fd50*/  F2FP.F16.F32.PACK_AB R151, R216, R215 ;  /* 0x000000d7d897723e */ /* 0x000fe200000000ff */
[----:B------:R-:W-:Y:S01]  /*1fd60*/  UISETP.GE.AND UP3, UPT, UR18, UR17, UPT ;  /* 0x000000111200728c */ /* 0x000fe2000bf66270 */
        /* <DEDUP_REMOVED lines=8> */
[----:B------:R0:W-:Y:S04]  /*1fdf0*/  STG.E.128 desc[UR8][R162.64], R152 ;  /* 0x00000098a2007986 */ /* 0x0001e8000c101d08 */
[----:B------:R0:W-:Y:S01]  /*1fe00*/  STG.E.128 desc[UR8][R168.64], R156 ;  /* 0x0000009ca8007986 */ /* 0x0001e2000c101d08 */
[----:B------:R-:W-:Y:S05]  /*1fe10*/  BRA.U !UP3, `(.L_x_13382) ;  /* 0xfffffe150b3c7547 */ /* 0x000fea000b83ffff */
[----:B------:R-:W-:Y:S05]  /*1fe20*/  EXIT ;  /* 0x000000000000794d */ /* 0x000fea0003800000 */
.L_x_13383:
        /* <DEDUP_REMOVED lines=13> */
.L_x_18065:


//--------------------- .text._ZN10layer_norm31ln_parallel_residual_fwd_kernelINS_13Kernel_traitsIf6__halffS2_fjLj8192ELj1ELj1ELj8ELj16ENS_18Kernel_traits_baseILj8192EfS2_fS2_fjLj256EEEEELb1ELb1ELb0EEEvNS_9FwdParamsE --------------------------
	.section	.text._ZN10layer_norm31ln_parallel_residual_fwd_kernelINS_13Kernel_traitsIf6__halffS2_fjLj8192ELj1ELj1ELj8ELj16ENS_18Kernel_traits_baseILj8192EfS2_fS2_fjLj256EEEEELb1ELb1ELb0EEEvNS_9FwdParamsE,"ax",@progbits
	.align	128
        .global         _ZN10layer_norm31ln_parallel_residual_fwd_kernelINS_13Kernel_traitsIf6__halffS2_fjLj8192ELj1ELj1ELj8ELj16ENS_18Kernel_traits_baseILj8192EfS2_fS2_fjLj256EEEEELb1ELb1ELb0EEEvNS_9FwdParamsE
        .type           _ZN10layer_norm31ln_parallel_residual_fwd_kernelINS_13Kernel_traitsIf6__halffS2_fjLj8192ELj1ELj1ELj8ELj16ENS_18Kernel_traits_baseILj8192EfS2_fS2_fjLj256EEEEELb1ELb1ELb0EEEvNS_9FwdParamsE,@function
        .size           _ZN10layer_norm31ln_parallel_residual_fwd_kernelINS_13Kernel_traitsIf6__halffS2_fjLj8192ELj1ELj1ELj8ELj16ENS_18Kernel_traits_baseILj8192EfS2_fS2_fjLj256EEEEELb1ELb1ELb0EEEvNS_9FwdParamsE,(.L_x_18066 - _ZN10layer_norm31ln_parallel_residual_fwd_kernelINS_13Kernel_traitsIf6__halffS2_fjLj8192ELj1ELj1ELj8ELj16ENS_18Kernel_traits_baseILj8192EfS2_fS2_fjLj256EEEEELb1ELb1ELb0EEEvNS_9FwdParamsE)
        .other          _ZN10layer_norm31ln_parallel_residual_fwd_kernelINS_13Kernel_traitsIf6__halffS2_fjLj8192ELj1ELj1ELj8ELj16ENS_18Kernel_traits_baseILj8192EfS2_fS2_fjLj256EEEEELb1ELb1ELb0EEEvNS_9FwdParamsE,@"STO_CUDA_ENTRY STV_DEFAULT"
_ZN10layer_norm31ln_parallel_residual_fwd_kernelINS_13Kernel_traitsIf6__halffS2_fjLj8192ELj1ELj1ELj8ELj16ENS_18Kernel_traits_baseILj8192EfS2_fS2_fjLj256EEEEELb1ELb1ELb0EEEvNS_9FwdParamsE:
.text._ZN10layer_norm31ln_parallel_residual_fwd_kernelINS_13Kernel_traitsIf6__halffS2_fjLj8192ELj1ELj1ELj8ELj16ENS_18Kernel_traits_baseILj8192EfS2_fS2_fjLj256EEEEELb1ELb1ELb0EEEvNS_9FwdParamsE:
        /* <DEDUP_REMOVED lines=38> */
[C---:B------:R-:W-:Y:S01]  /*0260*/  IADD3 R118, PT, PT, R3.reuse, -0x24c28bd8, RZ ;  /* 0xdb3d742803767810 */ /* 0x040fe20007ffe0ff */
        /* <DEDUP_REMOVED lines=50> */
.L_x_13385:
        /* <DEDUP_REMOVED lines=41> */
.L_x_13386:
[----:B------:R-:W-:Y:S05]  /*0820*/  BSYNC.RECONVERGENT B0 ;  /* 0x0000000000007941 */ /* 0x000fea0003800200 */
.L_x_13384:
        /* <DEDUP_REMOVED lines=94> */
.L_x_13898:
        /* <DEDUP_REMOVED lines=41> */
.L_x_13392:
        /* <DEDUP_REMOVED lines=13> */
.L_x_13394:
[----:B------:R-:W-:Y:S05]  /*1170*/  BSYNC.RECONVERGENT B2 ;  /* 0x0000000000027941 */ /* 0x000fea0003800200 */
.L_x_13393:
        /* <DEDUP_REMOVED lines=61> */
.L_x_13391:
[----:B------:R-:W-:Y:S05]  /*1550*/  BSYNC.RECONVERGENT B1 ;  /* 0x0000000000017941 */ /* 0x000fea0003800200 */
.L_x_13390:
        /* <DEDUP_REMOVED lines=21> */
.L_x_13397:
        /* <DEDUP_REMOVED lines=13> */
.L_x_13399:
[----:B------:R-:W-:Y:S05]  /*1780*/  BSYNC.RECONVERGENT B2 ;  /* 0x0000000000027941 */ /* 0x000fea0003800200 */
.L_x_13398:
        /* <DEDUP_REMOVED lines=9> */
[----:B------:R-:W-:Y:S01]  /*1820*/  IMAD.MOV.U32 R114, RZ, RZ, RZ ;  /* 0x000000ffff727224 */ /* 0x000fe200078e00ff */
        /* <DEDUP_REMOVED lines=51> */
.L_x_13396:
[----:B------:R-:W-:Y:S05]  /*1b60*/  BSYNC.RECONVERGENT B1 ;  /* 0x0000000000017941 */ /* 0x000fea0003800200 */
.L_x_13395:
        /* <DEDUP_REMOVED lines=19> */
.L_x_13402:
        /* <DEDUP_REMOVED lines=13> */
.L_x_13404:
[----:B------:R-:W-:Y:S05]  /*1d70*/  BSYNC.RECONVERGENT B2 ;  /* 0x0000000000027941 */ /* 0x000fea0003800200 */
.L_x_13403:
        /* <DEDUP_REMOVED lines=61> */
.L_x_13401:
[----:B------:R-:W-:Y:S05]  /*2150*/  BSYNC.RECONVERGENT B1 ;  /* 0x0000000000017941 */ /* 0x000fea0003800200 */
.L_x_13400:
        /* <DEDUP_REMOVED lines=19> */
.L_x_13407:
        /* <DEDUP_REMOVED lines=13> */
.L_x_13409:
[----:B------:R-:W-:Y:S05]  /*2360*/  BSYNC.RECONVERGENT B2 ;  /* 0x0000000000027941 */ /* 0x000fea0003800200 */
.L_x_13408:
        /* <DEDUP_REMOVED lines=61> */
.L_x_13406:
[----:B------:R-:W-:Y:S05]  /*2740*/  BSYNC.RECONVERGENT B1 ;  /* 0x0000000000017941 */ /* 0x000fea0003800200 */
.L_x_13405:
        /* <DEDUP_REMOVED lines=19> */
.L_x_13412:
        /* <DEDUP_REMOVED lines=13> */
.L_x_13414:
[----:B------:R-:W-:Y:S05]  /*2950*/  BSYNC.RECONVERGENT B2 ;  /* 0x0000000000027941 */ /* 0x000fea0003800200 */
.L_x_13413:
        /* <DEDUP_REMOVED lines=61> */
.L_x_13411:
[----:B------:R-:W-:Y:S05]  /*2d30*/  BSYNC.RECONVERGENT B1 ;  /* 0x0000000000017941 */ /* 0x000fea0003800200 */
.L_x_13410:
        /* <DEDUP_REMOVED lines=17> */
.L_x_13417:
        /* <DEDUP_REMOVED lines=13> */
.L_x_13419:
[----:B------:R-:W-:Y:S05]  /*2f20*/  BSYNC.RECONVERGENT B2 ;  /* 0x0000000000027941 */ /* 0x000fea0003800200 */
.L_x_13418:
        /* <DEDUP_REMOVED lines=58> */
[----:B------:R-:W-:Y:S02]  /*32d0*/  HFMA2 R135, -RZ, RZ, 0, 0 ;  /* 0x00000000ff877431 */ /* 0x000fe400000001ff */
[----:B------:R-:W-:Y:S02]  /*32e0*/  IMAD.MOV.U32 R132, RZ, RZ, R0 ;  /* 0x000000ffff847224 */ /* 0x000fe400078e0000 */
[----:B------:R-:W-:-:S07]  /*32f0*/  IMAD.MOV.U32 R0, RZ, RZ, R134 ;  /* 0x000000ffff007224 */ /* 0x000fce00078e0086 */
.L_x_13416:
[----:B------:R-:W-:Y:S05]  /*3300*/  BSYNC.RECONVERGENT B1 ;  /* 0x0000000000017941 */ /* 0x000fea0003800200 */
.L_x_13415:
        /* <DEDUP_REMOVED lines=17> */
.L_x_13422:
        /* <DEDUP_REMOVED lines=13> */
.L_x_13424:
[----:B------:R-:W-:Y:S05]  /*34f0*/  BSYNC.RECONVERGENT B2 ;  /* 0x0000000000027941 */ /* 0x000fea0003800200 */
.L_x_13423:
        /* <DEDUP_REMOVED lines=61> */
.L_x_13421:
[----:B------:R-:W-:Y:S05]  /*38d0*/  BSYNC.RECONVERGENT B1 ;  /* 0x0000000000017941 */ /* 0x000fea0003800200 */
.L_x_13420:
        /* <DEDUP_REMOVED lines=17> */
.L_x_13427:
        /* <DEDUP_REMOVED lines=13> */
.L_x_13429:
[----:B------:R-:W-:Y:S05]  /*3ac0*/  BSYNC.RECONVERGENT B2 ;  /* 0x0000000000027941 */ /* 0x000fea0003800200 */
.L_x_13428:
        /* <DEDUP_REMOVED lines=61> */
.L_x_13426:
[----:B------:R-:W-:Y:S05]  /*3ea0*/  BSYNC.RECONVERGENT B1 ;  /* 0x0000000000017941 */ /* 0x000fea0003800200 */
.L_x_13425:
        /* <DEDUP_REMOVED lines=38> */
.L_x_13389:
        /* <DEDUP_REMOVED lines=16> */
.L_x_13433:
        /* <DEDUP_REMOVED lines=13> */
.L_x_13435:
[----:B------:R-:W-:Y:S05]  /*42e0*/  BSYNC.RECONVERGENT B2 ;  /* 0x0000000000027941 */ /* 0x000fea0003800200 */
.L_x_13434:
        /* <DEDUP_REMOVED lines=57> */
[----:B------:R-:W-:-:S03]  /*4680*/  IMAD.MOV.U32 R102, RZ, RZ, RZ ;  /* 0x000000ffff667224 */ /* 0x000fc600078e00ff */
[----:B------:R-:W-:Y:S01]  /*4690*/  LOP3.LUT R113, R113, R100, R121, 0x96, !PT ;  /* 0x0000006471717212 */ /* 0x000fe200078e9679 */
[----:B------:R-:W-:-:S07]  /*46a0*/  IMAD.MOV.U32 R100, RZ, RZ, R127 ;  /* 0x000000ffff647224 */ /* 0x000fce00078e007f */
.L_x_13432:
[----:B------:R-:W-:Y:S05]  /*46b0*/  BSYNC.RECONVERGENT B1 ;  /* 0x0000000000017941 */ /* 0x000fea0003800200 */
.L_x_13431:
        /* <DEDUP_REMOVED lines=23> */
.L_x_13438:
        /* <DEDUP_REMOVED lines=13> */
.L_x_13440:
[----:B------:R-:W-:Y:S05]  /*4900*/  BSYNC.RECONVERGENT B2 ;  /* 0x0000000000027941 */ /* 0x000fea0003800200 */
.L_x_13439:
        /* <DEDUP_REMOVED lines=56> */
[----:B------:R-:W-:-:S03]  /*4c90*/  IMAD.MOV.U32 R103, RZ, RZ, RZ ;  /* 0x000000ffff677224 */ /* 0x000fc600078e00ff */
[----:B------:R-:W-:Y:S01]  /*4ca0*/  LOP3.LUT R113, R113, R100, R121, 0x96, !PT ;  /* 0x0000006471717212 */ /* 0x000fe200078e9679 */
[----:B------:R-:W-:Y:S01]  /*4cb0*/  IMAD.MOV.U32 R100, RZ, RZ, R0 ;  /* 0x000000ffff647224 */ /* 0x000fe200078e0000 */
[----:B------:R-:W-:-:S07]  /*4cc0*/  MOV R0, R120 ;  /* 0x0000007800007202 */ /* 0x000fce0000000f00 */
.L_x_13437:
[----:B------:R-:W-:Y:S05]  /*4cd0*/  BSYNC.RECONVERGENT B1 ;  /* 0x0000000000017941 */ /* 0x000fea0003800200 */
.L_x_13436:
        /* <DEDUP_REMOVED lines=23> */
.L_x_13443:
        /* <DEDUP_REMOVED lines=13> */
.L_x_13445:
[----:B------:R-:W-:Y:S05]  /*4f20*/  BSYNC.RECONVERGENT B2 ;  /* 0x0000000000027941 */ /* 0x000fea0003800200 */
.L_x_13444:
        /* <DEDUP_REMOVED lines=61> */
.L_x_13442:
[----:B------:R-:W-:Y:S05]  /*5300*/  BSYNC.RECONVERGENT B1 ;  /* 0x0000000000017941 */ /* 0x000fea0003800200 */
.L_x_13441:
        /* <DEDUP_REMOVED lines=20> */
.L_x_13448:
        /* <DEDUP_REMOVED lines=13> */
.L_x_13450:
[----:B------:R-:W-:Y:S05]  /*5520*/  BSYNC.RECONVERGENT B2 ;  /* 0x0000000000027941 */ /* 0x000fea0003800200 */
.L_x_13449:
        /* <DEDUP_REMOVED lines=61> */
.L_x_13447:
[----:B------:R-:W-:Y:S05]  /*5900*/  BSYNC.RECONVERGENT B1 ;  /* 0x0000000000017941 */ /* 0x000fea0003800200 */
.L_x_13446:
[----:B------:R-:W-:Y:S01]  /*5910*/  I2FP.F32.U32 R101, R101 ;  /* 0x0000006500657245 */ /* 0x000fe20000201000 */
[----:B------:R-:W-:Y:S01]  /*5920*/  HADD2.F32 R102, -RZ, R128.H1_H1 ;  /* 0x30000080ff667230 */ /* 0x000fe20000004100 */
        /* <DEDUP_REMOVED lines=21> */
.L_x_13453:
        /* <DEDUP_REMOVED lines=13> */
.L_x_13455:
[----:B------:R-:W-:Y:S05]  /*5b50*/  BSYNC.RECONVERGENT B2 ;  /* 0x0000000000027941 */ /* 0x000fea0003800200 */
.L_x_13454:
        /* <DEDUP_REMOVED lines=61> */
.L_x_13452:
[----:B------:R-:W-:Y:S05]  /*5f30*/  BSYNC.RECONVERGENT B1 ;  /* 0x0000000000017941 */ /* 0x000fea0003800200 */
.L_x_13451:
        /* <DEDUP_REMOVED lines=20> */
.L_x_13458:
        /* <DEDUP_REMOVED lines=13> */
.L_x_13460:
[----:B------:R-:W-:Y:S05]  /*6150*/  BSYNC.RECONVERGENT B2 ;  /* 0x0000000000027941 */ /* 0x000fea0003800200 */
.L_x_13459:
        /* <DEDUP_REMOVED lines=61> */
.L_x_13457:
[----:B------:R-:W-:Y:S05]  /*6530*/  BSYNC.RECONVERGENT B1 ;  /* 0x0000000000017941 */ /* 0x000fea0003800200 */
.L_x_13456:
[----:B------:R-:W-:Y:S01]  /*6540*/  I2FP.F32.U32 R103, R102 ;  /* 0x0000006600677245 */ /* 0x000fe20000201000 */
[----:B------:R-:W-:Y:S01]  /*6550*/  HADD2.F32 R102, -RZ, R129.H0_H0 ;  /* 0x20000081ff667230 */ /* 0x000fe20000004100 */
[----:B------:R-:W-:Y:S03]  /*6560*/  BSSY.RECONVERGENT B1, `(.L_x_13461) ;  /* 0x0000060000017945 */ /* 0x000fe60003800200 */
[----:B------:R-:W-:Y:S01]  /*6570*/  FFMA.FTZ R103, R103, R132, 1.1641532182693481445e-10 ;  /* 0x2f00000067677423 */ /* 0x000fe20000010084 */
[----:B------:R-:W-:-:S04]  /*6580*/  FMUL.FTZ R102, R102, R127 ;  /* 0x0000007f66667220 */ /* 0x000fc80000410000 */
[----:B------:R-:W-:Y:S02]  /*6590*/  FSETP.GTU.FTZ.AND P2, PT, R103, R126, PT ;  /* 0x0000007e6700720b */ /* 0x000fe40003f5c000 */
        /* <DEDUP_REMOVED lines=17> */
.L_x_13463:
        /* <DEDUP_REMOVED lines=13> */
.L_x_13465:
[----:B------:R-:W-:Y:S05]  /*6780*/  BSYNC.RECONVERGENT B2 ;  /* 0x0000000000027941 */ /* 0x000fea0003800200 */
.L_x_13464:
        /* <DEDUP_REMOVED lines=61> */
.L_x_13462:
[----:B------:R-:W-:Y:S05]  /*6b60*/  BSYNC.RECONVERGENT B1 ;  /* 0x0000000000017941 */ /* 0x000fea0003800200 */
.L_x_13461:
        /* <DEDUP_REMOVED lines=20> */
.L_x_13468:
        /* <DEDUP_REMOVED lines=13> */
.L_x_13470:
[----:B------:R-:W-:Y:S05]  /*6d80*/  BSYNC.RECONVERGENT B2 ;  /* 0x0000000000027941 */ /* 0x000fea0003800200 */
.L_x_13469:
        /* <DEDUP_REMOVED lines=61> */
.L_x_13467:
[----:B------:R-:W-:Y:S05]  /*7160*/  BSYNC.RECONVERGENT B1 ;  /* 0x0000000000017941 */ /* 0x000fea0003800200 */
.L_x_13466:
        /* <DEDUP_REMOVED lines=23> */
.L_x_13473:
        /* <DEDUP_REMOVED lines=13> */
.L_x_13475:
[----:B------:R-:W-:Y:S05]  /*73b0*/  BSYNC.RECONVERGENT B2 ;  /* 0x0000000000027941 */ /* 0x000fea0003800200 */
.L_x_13474:
        /* <DEDUP_REMOVED lines=54> */
[----:B------:R-:W-:-:S04]  /*7720*/  IMAD.WIDE.U32 R124, R123, -0x2daee0ad, RZ ;  /* 0xd2511f537b7c7825 */ /* 0x000fc800078e00ff */
[----:B------:R-:W-:Y:S01]  /*7730*/  HFMA2 R123, -RZ, RZ, 0, 0 ;  /* 0x00000000ff7b7431 */ /* 0x000fe200000001ff */
[----:B------:R-:W-:Y:S02]  /*7740*/  LOP3.LUT R112, R105, R112, R135, 0x96, !PT ;  /* 0x0000007069707212 */ /* 0x000fe400078e9687 */
[----:B------:R-:W-:Y:S02]  /*7750*/  MOV R118, R134 ;  /* 0x0000008600767202 */ /* 0x000fe40000000f00 */
[----:B------:R-:W-:Y:S01]  /*7760*/  LOP3.LUT R113, R113, R104, R125, 0x96, !PT ;  /* 0x0000006871717212 */ /* 0x000fe200078e967d */
[----:B------:R-:W-:Y:S02]  /*7770*/  IMAD.MOV.U32 R104, RZ, RZ, R0 ;  /* 0x000000ffff687224 */ /* 0x000fe400078e0000 */
[----:B------:R-:W-:-:S07]  /*7780*/  IMAD.MOV.U32 R0, RZ, RZ, R124 ;  /* 0x000000ffff007224 */ /* 0x000fce00078e007c */
.L_x_13472:
[----:B------:R-:W-:Y:S05]  /*7790*/  BSYNC.RECONVERGENT B1 ;  /* 0x0000000000017941 */ /* 0x000fea0003800200 */
.L_x_13471:
        /* <DEDUP_REMOVED lines=18> */
.L_x_13478:
        /* <DEDUP_REMOVED lines=13> */
.L_x_13480:
[----:B------:R-:W-:Y:S05]  /*7990*/  BSYNC.RECONVERGENT B2 ;  /* 0x0000000000027941 */ /* 0x000fea0003800200 */
.L_x_13479:
        /* <DEDUP_REMOVED lines=61> */
.L_x_13477:
[----:B------:R-:W-:Y:S05]  /*7d70*/  BSYNC.RECONVERGENT B1 ;  /* 0x0000000000017941 */ /* 0x000fea0003800200 */
.L_x_13476:
        /* <DEDUP_REMOVED lines=23> */
.L_x_13483:
        /* <DEDUP_REMOVED lines=13> */
.L_x_13485:
[----:B------:R-:W-:Y:S05]  /*7fc0*/  BSYNC.RECONVERGENT B2 ;  /* 0x0000000000027941 */ /* 0x000fea0003800200 */
.L_x_13484:
        /* <DEDUP_REMOVED lines=60> */
[----:B------:R-:W-:-:S07]  /*8390*/  MOV R0, R134 ;  /* 0x0000008600007202 */ /* 0x000fce0000000f00 */
.L_x_13482:
[----:B------:R-:W-:Y:S05]  /*83a0*/  BSYNC.RECONVERGENT B1 ;  /* 0x0000000000017941 */ /* 0x000fea0003800200 */
.L_x_13481:
        /* <DEDUP_REMOVED lines=18> */
.L_x_13488:
        /* <DEDUP_REMOVED lines=13> */
.L_x_13490:
[----:B------:R-:W-:Y:S05]  /*85a0*/  BSYNC.RECONVERGENT B2 ;  /* 0x0000000000027941 */ /* 0x000fea0003800200 */
.L_x_13489:
        /* <DEDUP_REMOVED lines=61> */
.L_x_13487:
[----:B------:R-:W-:Y:S05]  /*8980*/  BSYNC.RECONVERGENT B1 ;  /* 0x0000000000017941 */ /* 0x000fea0003800200 */
.L_x_13486:
        /* <DEDUP_REMOVED lines=23> */
.L_x_13493:
        /* <DEDUP_REMOVED lines=13> */
.L_x_13495:
[----:B------:R-:W-:Y:S05]  /*8bd0*/  BSYNC.RECONVERGENT B2 ;  /* 0x0000000000027941 */ /* 0x000fea0003800200 */
.L_x_13494:
        /* <DEDUP_REMOVED lines=61> */
.L_x_13492:
[----:B------:R-:W-:Y:S05]  /*8fb0*/  BSYNC.RECONVERGENT B1 ;  /* 0x0000000000017941 */ /* 0x000fea0003800200 */
.L_x_13491:
        /* <DEDUP_REMOVED lines=18> */
.L_x_13498:
        /* <DEDUP_REMOVED lines=13> */
.L_x_13500:
[----:B------:R-:W-:Y:S05]  /*91b0*/  BSYNC.RECONVERGENT B2 ;  /* 0x0000000000027941 */ /* 0x000fea0003800200 */
.L_x_13499:
        /* <DEDUP_REMOVED lines=61> */
.L_x_13497:
[----:B------:R-:W-:Y:S05]  /*9590*/  BSYNC.RECONVERGENT B1 ;  /* 0x0000000000017941 */ /* 0x000fea0003800200 */
.L_x_13496:
[----:B------:R-:W-:Y:S01]  /*95a0*/  I2FP.F32.U32 R125, R106 ;  /* 0x0000006a007d7245 */ /* 0x000fe20000201000 */
[----:B------:R-:W-:Y:S01]  /*95b0*/  HADD2.F32 R106, -RZ, R131.H0_H0 ;  /* 0x20000083ff6a7230 */ /* 0x000fe20000004100 */
        /* <DEDUP_REMOVED lines=21> */
.L_x_13503:
        /* <DEDUP_REMOVED lines=13> */
.L_x_13505:
[----:B------:R-:W-:Y:S05]  /*97e0*/  BSYNC.RECONVERGENT B2 ;  /* 0x0000000000027941 */ /* 0x000fea0003800200 */
.L_x_13504:
        /* <DEDUP_REMOVED lines=61> */
.L_x_13502:
[----:B------:R-:W-:Y:S05]  /*9bc0*/  BSYNC.RECONVERGENT B1 ;  /* 0x0000000000017941 */ /* 0x000fea0003800200 */
.L_x_13501:
        /* <DEDUP_REMOVED lines=18> */
.L_x_13508:
        /* <DEDUP_REMOVED lines=15> */
.L_x_13510:
[----:B------:R-:W-:Y:S05]  /*9de0*/  BSYNC.RECONVERGENT B2 ;  /* 0x0000000000027941 */ /* 0x000fea0003800200 */
.L_x_13509:
        /* <DEDUP_REMOVED lines=61> */
.L_x_13507:
[----:B------:R-:W-:Y:S05]  /*a1c0*/  BSYNC.RECONVERGENT B1 ;  /* 0x0000000000017941 */ /* 0x000fea0003800200 */
.L_x_13506:
        /* <DEDUP_REMOVED lines=10> */
.L_x_13430:
        /* <DEDUP_REMOVED lines=44> */
.L_x_13511:
[----:B------:R-:W-:Y:S02]  /*a530*/  IMAD.MOV.U32 R127, RZ, RZ, R0 ;  /* 0x000000ffff7f7224 */ /* 0x000fe400078e0000 */
[----:B------:R-:W-:-:S07]  /*a540*/  VIADD R0, R117, 0x100 ;  /* 0x0000010075007836 */ /* 0x000fce0000000000 */
.L_x_13388:
[----:B------:R-:W-:Y:S05]  /*a550*/  BSYNC.RECONVERGENT B0 ;  /* 0x0000000000007941 */ /* 0x000fea0003800200 */
.L_x_13387:
        /* <DEDUP_REMOVED lines=36> */
.L_x_13517:
        /* <DEDUP_REMOVED lines=13> */
.L_x_13519:
[----:B------:R-:W-:Y:S05]  /*a870*/  BSYNC.RECONVERGENT B2 ;  /* 0x0000000000027941 */ /* 0x000fea0003800200 */
.L_x_13518:
        /* <DEDUP_REMOVED lines=56> */
[----:B------:R-:W-:Y:S01]  /*ac00*/  IMAD.MOV.U32 R78, RZ, RZ, RZ ;  /* 0x000000ffff4e7224 */ /* 0x000fe200078e00ff */
[----:B------:R-:W-:Y:S01]  /*ac10*/  LOP3.LUT R113, R113, R76, R133, 0x96, !PT ;  /* 0x0000004c71717212 */ /* 0x000fe200078e9685 */
[----:B------:R-:W-:-:S07]  /*ac20*/  IMAD.MOV.U32 R76, RZ, RZ, R127 ;  /* 0x000000ffff4c7224 */ /* 0x000fce00078e007f */
.L_x_13516:
[----:B------:R-:W-:Y:S05]  /*ac30*/  BSYNC.RECONVERGENT B1 ;  /* 0x0000000000017941 */ /* 0x000fea0003800200 */
.L_x_13515:
        /* <DEDUP_REMOVED lines=9> */
[----:B-----5:R-:W-:-:S03]  /*acd0*/  HADD2.F32 R76, -RZ, R88.H0_H0 ;  /* 0x20000058ff4c7230 */ /* 0x020fc60000004100 */
        /* <DEDUP_REMOVED lines=13> */
.L_x_13522:
        /* <DEDUP_REMOVED lines=13> */
.L_x_13524:
[----:B------:R-:W-:Y:S05]  /*ae80*/  BSYNC.RECONVERGENT B2 ;  /* 0x0000000000027941 */ /* 0x000fea0003800200 */
.L_x_13523:
        /* <DEDUP_REMOVED lines=60> */
.L_x_13521:
[----:B------:R-:W-:Y:S05]  /*b250*/  BSYNC.RECONVERGENT B1 ;  /* 0x0000000000017941 */ /* 0x000fea0003800200 */
.L_x_13520:
[----:B------:R-:W-:Y:S01]  /*b260*/  I2FP.F32.U32 R76, R77 ;  /* 0x0000004d004c7245 */ /* 0x000fe20000201000 */
[----:B------:R-:W-:Y:S01]  /*b270*/  HADD2.F32 R78, -RZ, R128.H0_H0 ;  /* 0x20000080ff4e7230 */ /* 0x000fe20000004100 */
[----:B------:R-:W-:Y:S01]  /*b280*/  ISETP.NE.AND P3, PT, R79, 0x1, PT ;  /* 0x000000014f00780c */ /* 0x000fe20003f65270 */
[----:B------:R-:W-:Y:S02]  /*b290*/  BSSY.RECONVERGENT B1, `(.L_x_13525) ;  /* 0x000005f000017945 */ /* 0x000fe40003800200 */
[----:B------:R-:W-:Y:S01]  /*b2a0*/  FFMA.FTZ R77, R76, R133, 1.1641532182693481445e-10 ;  /* 0x2f0000004c4d7423 */ /* 0x000fe20000010085 */
[----:B------:R-:W-:-:S04]  /*b2b0*/  FMUL.FTZ R76, R78, R127 ;  /* 0x0000007f4e4c7220 */ /* 0x000fc80000410000 */
[----:B------:R-:W-:Y:S02]  /*b2c0*/  FSETP.GTU.FTZ.AND P2, PT, R77, R126, PT ;  /* 0x0000007e4d00720b */ /* 0x000fe40003f5c000 */
        /* <DEDUP_REMOVED lines=16> */
.L_x_13527:
        /* <DEDUP_REMOVED lines=13> */
.L_x_13529:
[----:B------:R-:W-:Y:S05]  /*b4a0*/  BSYNC.RECONVERGENT B2 ;  /* 0x0000000000027941 */ /* 0x000fea0003800200 */
.L_x_13528:
        /* <DEDUP_REMOVED lines=61> */
.L_x_13526:
[----:B------:R-:W-:Y:S05]  /*b880*/  BSYNC.RECONVERGENT B1 ;  /* 0x0000000000017941 */ /* 0x000fea0003800200 */
.L_x_13525:
        /* <DEDUP_REMOVED lines=20> */
.L_x_13532:
        /* <DEDUP_REMOVED lines=13> */
.L_x_13534:
[----:B------:R-:W-:Y:S05]  /*baa0*/  BSYNC.RECONVERGENT B2 ;  /* 0x0000000000027941 */ /* 0x000fea0003800200 */
.L_x_13533:
        /* <DEDUP_REMOVED lines=61> */
.L_x_13531:
[----:B------:R-:W-:Y:S05]  /*be80*/  BSYNC.RECONVERGENT B1 ;  /* 0x0000000000017941 */ /* 0x000fea0003800200 */
.L_x_13530:
[----:B------:R-:W-:Y:S01]  /*be90*/  I2FP.F32.U32 R78, R77 ;  /* 0x0000004d004e7245 */ /* 0x000fe20000201000 */
[----:B------:R-:W-:Y:S01]  /*bea0*/  HADD2.F32 R114, -RZ, R128.H1_H1 ;  /* 0x30000080ff727230 */ /* 0x000fe20000004100 */
        /* <DEDUP_REMOVED lines=21> */
.L_x_13537:
        /* <DEDUP_REMOVED lines=13> */
.L_x_13539:
[----:B------:R-:W-:Y:S05]  /*c0d0*/  BSYNC.RECONVERGENT B2 ;  /* 0x0000000000027941 */ /* 0x000fea0003800200 */
.L_x_13538:
        /* <DEDUP_REMOVED lines=61> */
.L_x_13536:
[----:B------:R-:W-:Y:S05]  /*c4b0*/  BSYNC.RECONVERGENT B1 ;  /* 0x0000000000017941 */ /* 0x000fea0003800200 */
.L_x_13535:
[----:B------:R-:W-:Y:S01]  /*c4c0*/  I2FP.F32.U32 R78, R78 ;  /* 0x0000004e004e7245 */ /* 0x000fe20000201000 */
[----:B------:R-:W-:Y:S01]  /*c4d0*/  BSSY.RECONVERGENT B1, `(.L_x_13540) ;  /* 0x000005e000017945 */ /* 0x000fe20003800200 */
[----:B------:R-:W-:Y:S01]  /*c4e0*/  ISETP.NE.AND P2, PT, R114, 0x1, PT ;  /* 0x000000017200780c */ /* 0x000fe20003f45270 */
[----:B------:R-:W-:Y:S01]  /*c4f0*/  IMAD.MOV.U32 R122, RZ, RZ, 0x2 ;  /* 0x00000002ff7a7424 */ /* 0x000fe200078e00ff */
[----:B------:R-:W-:Y:S01]  /*c500*/  LOP3.LUT R141, R141, 0xfffffffb, RZ, 0xc0, !PT ;  /* 0xfffffffb8d8d7812 */ /* 0x000fe200078ec0ff */
[----:B------:R-:W-:Y:S01]  /*c510*/  FFMA.FTZ R79, R78, R133, 1.1641532182693481445e-10 ;  /* 0x2f0000004e4f7423 */ /* 0x000fe20000010085 */
[----:B------:R-:W-:-:S04]  /*c520*/  HADD2.F32 R78, -RZ, R89.H0_H0 ;  /* 0x20000059ff4e7230 */ /* 0x000fc80000004100 */
        /* <DEDUP_REMOVED lines=13> */
.L_x_13542:
        /* <DEDUP_REMOVED lines=13> */
.L_x_13544:
[----:B------:R-:W-:Y:S05]  /*c6d0*/  BSYNC.RECONVERGENT B2 ;  /* 0x0000000000027941 */ /* 0x000fea0003800200 */
.L_x_13543:
        /* <DEDUP_REMOVED lines=61> */
.L_x_13541:
[----:B------:R-:W-:Y:S05]  /*cab0*/  BSYNC.RECONVERGENT B1 ;  /* 0x0000000000017941 */ /* 0x000fea0003800200 */
.L_x_13540:
        /* <DEDUP_REMOVED lines=23> */
.L_x_13547:
        /* <DEDUP_REMOVED lines=13> */
.L_x_13549:
[----:B------:R-:W-:Y:S05]  /*cd00*/  BSYNC.RECONVERGENT B2 ;  /* 0x0000000000027941 */ /* 0x000fea0003800200 */
.L_x_13548:
        /* <DEDUP_REMOVED lines=61> */
.L_x_13546:
[----:B------:R-:W-:Y:S05]  /*d0e0*/  BSYNC.RECONVERGENT B1 ;  /* 0x0000000000017941 */ /* 0x000fea0003800200 */
.L_x_13545:
        /* <DEDUP_REMOVED lines=20> */
.L_x_13552:
        /* <DEDUP_REMOVED lines=13> */
.L_x_13554:
[----:B------:R-:W-:Y:S05]  /*d300*/  BSYNC.RECONVERGENT B2 ;  /* 0x0000000000027941 */ /* 0x000fea0003800200 */
.L_x_13553:
        /* <DEDUP_REMOVED lines=61> */
.L_x_13551:
[----:B------:R-:W-:Y:S05]  /*d6e0*/  BSYNC.RECONVERGENT B1 ;  /* 0x0000000000017941 */ /* 0x000fea0003800200 */
.L_x_13550:
[----:B------:R-:W-:Y:S01]  /*d6f0*/  I2FP.F32.U32 R88, R88 ;  /* 0x0000005800587245 */ /* 0x000fe20000201000 */
[----:B------:R-:W-:Y:S01]  /*d700*/  HADD2.F32 R122, -RZ, R129.H1_H1 ;  /* 0x30000081ff7a7230 */ /* 0x000fe20000004100 */
        /* <DEDUP_REMOVED lines=21> */
.L_x_13557:
        /* <DEDUP_REMOVED lines=13> */
.L_x_13559:
[----:B------:R-:W-:Y:S05]  /*d930*/  BSYNC.RECONVERGENT B2 ;  /* 0x0000000000027941 */ /* 0x000fea0003800200 */
.L_x_13558:
        /* <DEDUP_REMOVED lines=61> */
.L_x_13556:
[----:B------:R-:W-:Y:S05]  /*dd10*/  BSYNC.RECONVERGENT B1 ;  /* 0x0000000000017941 */ /* 0x000fea0003800200 */
.L_x_13555:
[----:B------:R-:W-:Y:S01]  /*dd20*/  ISETP.NE.AND P3, PT, R123, 0x1, PT ;  /* 0x000000017b00780c */ /* 0x000fe20003f65270 */
[----:B------:R-:W-:Y:S01]  /*dd30*/  HADD2.F32 R114, -RZ, R90.H0_H0 ;  /* 0x2000005aff727230 */ /* 0x000fe20000004100 */
[----:B------:R-:W-:Y:S01]  /*dd40*/  I2FP.F32.U32 R88, R88 ;  /* 0x0000005800587245 */ /* 0x000fe20000201000 */
[----:B------:R-:W-:Y:S01]  /*dd50*/  BSSY.RECONVERGENT B1, `(.L_x_13560) ;  /* 0x000005a000017945 */ /* 0x000fe20003800200 */
[----:B------:R-:W-:Y:S02]  /*dd60*/  IMAD.MOV.U32 R125, RZ, RZ, 0x2 ;  /* 0x00000002ff7d7424 */ /* 0x000fe400078e00ff */
[----:B------:R-:W-:Y:S01]  /*dd70*/  FMUL.FTZ R114, R114, R127 ;  /* 0x0000007f72727220 */ /* 0x000fe20000410000 */
        /* <DEDUP_REMOVED lines=12> */
.L_x_13562:
        /* <DEDUP_REMOVED lines=13> */
.L_x_13564:
[----:B------:R-:W-:Y:S05]  /*df10*/  BSYNC.RECONVERGENT B2 ;  /* 0x0000000000027941 */ /* 0x000fea0003800200 */
.L_x_13563:
        /* <DEDUP_REMOVED lines=61> */
.L_x_13561:
[----:B------:R-:W-:Y:S05]  /*e2f0*/  BSYNC.RECONVERGENT B1 ;  /* 0x0000000000017941 */ /* 0x000fea0003800200 */
.L_x_13560:
[----:B------:R-:W-:Y:S01]  /*e300*/  I2FP.F32.U32 R88, R88 ;  /* 0x0000005800587245 */ /* 0x000fe20000201000 */
[----:B------:R-:W-:Y:S01]  /*e310*/  HADD2.F32 R124, -RZ, R130.H0_H0 ;  /* 0x20000082ff7c7230 */ /* 0x000fe20000004100 */
[----:B------:R-:W-:Y:S03]  /*e320*/  BSSY.RECONVERGENT B1, `(.L_x_13565) ;  /* 0x0000060000017945 */ /* 0x000fe60003800200 */
[----:B------:R-:W-:Y:S01]  /*e330*/  FFMA.FTZ R89, R88, R133, 1.1641532182693481445e-10 ;  /* 0x2f00000058597423 */ /* 0x000fe20000010085 */
[----:B------:R-:W-:Y:S01]  /*e340*/  FMUL.FTZ R88, R124, R127 ;  /* 0x0000007f7c587220 */ /* 0x000fe20000410000 */
[----:B------:R-:W-:-:S03]  /*e350*/  HFMA2 R124, -RZ, RZ, 0, 1.1920928955078125e-07 ;  /* 0x00000002ff7c7431 */ /* 0x000fc600000001ff */
        /* <DEDUP_REMOVED lines=17> */
.L_x_13567:
        /* <DEDUP_REMOVED lines=13> */
.L_x_13569:
[----:B------:R-:W-:Y:S05]  /*e540*/  BSYNC.RECONVERGENT B2 ;  /* 0x0000000000027941 */ /* 0x000fea0003800200 */
.L_x_13568:
        /* <DEDUP_REMOVED lines=61> */
.L_x_13566:
[----:B------:R-:W-:Y:S05]  /*e920*/  BSYNC.RECONVERGENT B1 ;  /* 0x0000000000017941 */ /* 0x000fea0003800200 */
.L_x_13565:
[----:B------:R-:W-:Y:S01]  /*e930*/  ISETP.NE.AND P4, PT, R124, 0x1, PT ;  /* 0x000000017c00780c */ /* 0x000fe20003f85270 */
[----:B------:R-:W-:Y:S01]  /*e940*/  HADD2.F32 R90, -RZ, R90.H1_H1 ;  /* 0x3000005aff5a7230 */ /* 0x000fe20000004100 */
        /* <DEDUP_REMOVED lines=16> */
.L_x_13572:
        /* <DEDUP_REMOVED lines=13> */
.L_x_13574:
[----:B------:R-:W-:Y:S05]  /*eb20*/  BSYNC.RECONVERGENT B2 ;  /* 0x0000000000027941 */ /* 0x000fea0003800200 */
.L_x_13573:
        /* <DEDUP_REMOVED lines=61> */
.L_x_13571:
[----:B------:R-:W-:Y:S05]  /*ef00*/  BSYNC.RECONVERGENT B1 ;  /* 0x0000000000017941 */ /* 0x000fea0003800200 */
.L_x_13570:
        /* <DEDUP_REMOVED lines=23> */
.L_x_13577:
        /* <DEDUP_REMOVED lines=13> */
.L_x_13579:
[----:B------:R-:W-:Y:S05]  /*f150*/  BSYNC.RECONVERGENT B2 ;  /* 0x0000000000027941 */ /* 0x000fea0003800200 */
.L_x_13578:
        /* <DEDUP_REMOVED lines=61> */
.L_x_13576:
[----:B------:R-:W-:Y:S05]  /*f530*/  BSYNC.RECONVERGENT B1 ;  /* 0x0000000000017941 */ /* 0x000fea0003800200 */
.L_x_13575:
[----:B------:R-:W-:Y:S01]  /*f540*/  ISETP.NE.AND P5, PT, R134, 0x1, PT ;  /* 0x000000018600780c */ /* 0x000fe20003fa5270 */
[----:B------:R-:W-:Y:S01]  /*f550*/  HADD2.F32 R114, -RZ, R91.H0_H0 ;  /* 0x2000005bff727230 */ /* 0x000fe20000004100 */
[----:B------:R-:W-:Y:S01]  /*f560*/  I2FP.F32.U32 R90, R90 ;  /* 0x0000005a005a7245 */ /* 0x000fe20000201000 */
[----:B------:R-:W-:Y:S01]  /*f570*/  BSSY.RECONVERGENT B1, `(.L_x_13580) ;  /* 0x000005a000017945 */ /* 0x000fe20003800200 */
[----:B------:R-:W-:Y:S02]  /*f580*/  HFMA2 R136, -RZ, RZ, 0, 1.1920928955078125e-07 ;  /* 0x00000002ff887431 */ /* 0x000fe400000001ff */
        /* <DEDUP_REMOVED lines=13> */
.L_x_13582:
        /* <DEDUP_REMOVED lines=13> */
.L_x_13584:
[----:B------:R-:W-:Y:S05]  /*f730*/  BSYNC.RECONVERGENT B2 ;  /* 0x0000000000027941 */ /* 0x000fea0003800200 */
.L_x_13583:
        /* <DEDUP_REMOVED lines=58> */
[----:B------:R-:W-:Y:S01]  /*fae0*/  MOV R132, R136 ;  /* 0x0000008800847202 */ /* 0x000fe20000000f00 */
[----:B------:R-:W-:Y:S01]  /*faf0*/  IMAD.MOV.U32 R136, RZ, RZ, RZ ;  /* 0x000000ffff887224 */ /* 0x000fe200078e00ff */
[----:B------:R-:W-:-:S07]  /*fb00*/  LOP3.LUT R113, R125, R134, R137, 0x96, !PT ;  /* 0x000000867d717212 */ /* 0x000fce00078e9689 */
.L_x_13581:
[----:B------:R-:W-:Y:S05]  /*fb10*/  BSYNC.RECONVERGENT B1 ;  /* 0x0000000000017941 */ /* 0x000fea0003800200 */
.L_x_13580:
        /* <DEDUP_REMOVED lines=23> */
.L_x_13587:
        /* <DEDUP_REMOVED lines=13> */
.L_x_13589:
[----:B------:R-:W-:Y:S05]  /*fd60*/  BSYNC.RECONVERGENT B2 ;  /* 0x0000000000027941 */ /* 0x000fea0003800200 */
.L_x_13588:
        /* <DEDUP_REMOVED lines=61> */
.L_x_13586:
[----:B------:R-:W-:Y:S05]  /*10140*/  BSYNC.RECONVERGENT B1 ;  /* 0x0000000000017941 */ /* 0x000fea0003800200 */
.L_x_13585:
        /* <DEDUP_REMOVED lines=18> */
.L_x_13592:
        /* <DEDUP_REMOVED lines=15> */
.L_x_13594:
[----:B------:R-:W-:Y:S05]  /*10360*/  BSYNC.RECONVERGENT B2 ;  /* 0x0000000000027941 */ /* 0x000fea0003800200 */
.L_x_13593:
        /* <DEDUP_REMOVED lines=61> */
.L_x_13591:
[----:B------:R-:W-:Y:S05]  /*10740*/  BSYNC.RECONVERGENT B1 ;  /* 0x0000000000017941 */ /* 0x000fea0003800200 */
.L_x_13590:
        /* <DEDUP_REMOVED lines=11> */
.L_x_13514:
        /* <DEDUP_REMOVED lines=16> */
.L_x_13598:
        /* <DEDUP_REMOVED lines=13> */
.L_x_13600:
[----:B------:R-:W-:Y:S05]  /*109d0*/  BSYNC.RECONVERGENT B2 ;  /* 0x0000000000027941 */ /* 0x000fea0003800200 */
.L_x_13599:
        /* <DEDUP_REMOVED lines=54> */
[----:B------:R-:W-:Y:S02]  /*10d40*/  HFMA2 R79, -RZ, RZ, 0, 0 ;  /* 0x00000000ff4f7431 */ /* 0x000fe400000001ff */
[----:B------:R-:W-:Y:S02]  /*10d50*/  IMAD.MOV.U32 R118, RZ, RZ, R134 ;  /* 0x000000ffff767224 */ /* 0x000fe400078e0086 */
[----:B------:R-:W-:Y:S01]  /*10d60*/  IMAD.WIDE.U32 R132, R132, -0x2daee0ad, RZ ;  /* 0xd2511f5384847825 */ /* 0x000fe200078e00ff */
[----:B------:R-:W-:-:S04]  /*10d70*/  LOP3.LUT R112, R77, R78, R135, 0x96, !PT ;  /* 0x0000004e4d707212 */ /* 0x000fc800078e9687 */
[----:B------:R-:W-:Y:S01]  /*10d80*/  LOP3.LUT R113, R113, R76, R133, 0x96, !PT ;  /* 0x0000004c71717212 */ /* 0x000fe200078e9685 */
[----:B------:R-:W-:-:S07]  /*10d90*/  IMAD.MOV.U32 R76, RZ, RZ, R127 ;  /* 0x000000ffff4c7224 */ /* 0x000fce00078e007f */
.L_x_13597:
[----:B------:R-:W-:Y:S05]  /*10da0*/  BSYNC.RECONVERGENT B1 ;  /* 0x0000000000017941 */ /* 0x000fea0003800200 */
.L_x_13596:
[----:B------:R-:W0:Y:S01]  /*10db0*/  LDC R127, c[0x0][0x404] ;  /* 0x00010100ff7f7b82 */ /* 0x000e220000000800 */
[----:B------:R-:W-:Y:S01]  /*10dc0*/  I2FP.F32.U32 R77, R76 ;  /* 0x0000004c004d7245 */ /* 0x000fe20000201000 */
[----:B------:R-:W-:Y:S01]  /*10dd0*/  IMAD.MOV.U32 R76, RZ, RZ, 0x2f800000 ;  /* 0x2f800000ff4c7424 */ /* 0x000fe200078e00ff */
[----:B------:R-:W-:Y:S01]  /*10de0*/  ISETP.NE.AND P2, PT, R79, 0x1, PT ;  /* 0x000000014f00780c */ /* 0x000fe20003f45270 */
[----:B------:R-:W-:Y:S01]  /*10df0*/  BSSY.RECONVERGENT B1, `(.L_x_13601) ;  /* 0x000005c000017945 */ /* 0x000fe20003800200 */
[----:B------:R-:W-:Y:S01]  /*10e00*/  LOP3.LUT R141, R141, 0xffffffef, RZ, 0xc0, !PT ;  /* 0xffffffef8d8d7812 */ /* 0x000fe200078ec0ff */
[----:B------:R-:W-:Y:S01]  /*10e10*/  FFMA.FTZ R78, R77, R76, 1.1641532182693481445e-10 ;  /* 0x2f0000004d4e7423 */ /* 0x000fe2000001004c */
[----:B-----5:R-:W-:Y:S02]  /*10e20*/  HADD2.F32 R77, -RZ, R88.H0_H0 ;  /* 0x20000058ff4d7230 */ /* 0x020fe40000004100 */
[----:B------:R-:W-:Y:S02]  /*10e30*/  IMAD.MOV.U32 R114, RZ, RZ, 0x2 ;  /* 0x00000002ff727424 */ /* 0x000fe400078e00ff */
[----:B0-----:R-:W-:-:S02]  /*10e40*/  FSETP.LE.FTZ.AND P3, PT, R78, R127, PT ;  /* 0x0000007f4e00720b */ /* 0x001fc40003f73000 */
        /* <DEDUP_REMOVED lines=11> */
.L_x_13603:
        /* <DEDUP_REMOVED lines=13> */
.L_x_13605:
[----:B------:R-:W-:Y:S05]  /*10fd0*/  BSYNC.RECONVERGENT B2 ;  /* 0x0000000000027941 */ /* 0x000fea0003800200 */
.L_x_13604:
[----:B------:R-:W-:Y:S01]  /*10fe0*/  IMAD.WIDE.U32 R112, R142, -0x326172a9, RZ ;  /* 0xcd9e8d578e707825 */ /* 0x000fe200078e00ff */
[----:B------:R-:W-:-:S03]  /*10ff0*/  LOP3.LUT R136, R115, R79, R3, 0x96, !PT ;  /* 0x0000004f73887212 */ /* 0x000fc600078e9603 */
[----:B------:R-:W-:Y:S01]  /*11000*/  HFMA2 R114, -RZ, RZ, 0, 0 ;  /* 0x00000000ff727431 */ /* 0x000fe200000001ff */
        /* <DEDUP_REMOVED lines=57> */
[----:B------:R-:W-:-:S07]  /*113a0*/  IMAD.MOV.U32 R132, RZ, RZ, R134 ;  /* 0x000000ffff847224 */ /* 0x000fce00078e0086 */
.L_x_13602:
[----:B------:R-:W-:Y:S05]  /*113b0*/  BSYNC.RECONVERGENT B1 ;  /* 0x0000000000017941 */ /* 0x000fea0003800200 */
.L_x_13601:
        /* <DEDUP_REMOVED lines=19> */
.L_x_13608:
        /* <DEDUP_REMOVED lines=13> */
.L_x_13610:
[----:B------:R-:W-:Y:S05]  /*115c0*/  BSYNC.RECONVERGENT B2 ;  /* 0x0000000000027941 */ /* 0x000fea0003800200 */
.L_x_13609:
        /* <DEDUP_REMOVED lines=61> */
.L_x_13607:
[----:B------:R-:W-:Y:S05]  /*119a0*/  BSYNC.RECONVERGENT B1 ;  /* 0x0000000000017941 */ /* 0x000fea0003800200 */
.L_x_13606:
        /* <DEDUP_REMOVED lines=19> */
.L_x_13613:
        /* <DEDUP_REMOVED lines=13> */
.L_x_13615:
[----:B------:R-:W-:Y:S05]  /*11bb0*/  BSYNC.RECONVERGENT B2 ;  /* 0x0000000000027941 */ /* 0x000fea0003800200 */
.L_x_13614:
        /* <DEDUP_REMOVED lines=61> */
.L_x_13612:
[----:B------:R-:W-:Y:S05]  /*11f90*/  BSYNC.RECONVERGENT B1 ;  /* 0x0000000000017941 */ /* 0x000fea0003800200 */
.L_x_13611:
        /* <DEDUP_REMOVED lines=19> */
.L_x_13618:
        /* <DEDUP_REMOVED lines=13> */
.L_x_13620:
[----:B------:R-:W-:Y:S05]  /*121a0*/  BSYNC.RECONVERGENT B2 ;  /* 0x0000000000027941 */ /* 0x000fea0003800200 */
.L_x_13619:
        /* <DEDUP_REMOVED lines=61> */
.L_x_13617:
[----:B------:R-:W-:Y:S05]  /*12580*/  BSYNC.RECONVERGENT B1 ;  /* 0x0000000000017941 */ /* 0x000fea0003800200 */
.L_x_13616:
        /* <DEDUP_REMOVED lines=17> */
.L_x_13623:
        /* <DEDUP_REMOVED lines=13> */
.L_x_13625:
[----:B------:R-:W-:Y:S05]  /*12770*/  BSYNC.RECONVERGENT B2 ;  /* 0x0000000000027941 */ /* 0x000fea0003800200 */
.L_x_13624:
        /* <DEDUP_REMOVED lines=61> */
.L_x_13622:
[----:B------:R-:W-:Y:S05]  /*12b50*/  BSYNC.RECONVERGENT B1 ;  /* 0x0000000000017941 */ /* 0x000fea0003800200 */
.L_x_13621:
        /* <DEDUP_REMOVED lines=17> */
.L_x_13628:
        /* <DEDUP_REMOVED lines=13> */
.L_x_13630:
[----:B------:R-:W-:Y:S05]  /*12d40*/  BSYNC.RECONVERGENT B2 ;  /* 0x0000000000027941 */ /* 0x000fea0003800200 */
.L_x_13629:
        /* <DEDUP_REMOVED lines=61> */
.L_x_13627:
[----:B------:R-:W-:Y:S05]  /*13120*/  BSYNC.RECONVERGENT B1 ;  /* 0x0000000000017941 */ /* 0x000fea0003800200 */
.L_x_13626:
        /* <DEDUP_REMOVED lines=17> */
.L_x_13633:
        /* <DEDUP_REMOVED lines=13> */
.L_x_13635:
[----:B------:R-:W-:Y:S05]  /*13310*/  BSYNC.RECONVERGENT B2 ;  /* 0x0000000000027941 */ /* 0x000fea0003800200 */
.L_x_13634:
        /* <DEDUP_REMOVED lines=61> */
.L_x_13632:
[----:B------:R-:W-:Y:S05]  /*136f0*/  BSYNC.RECONVERGENT B1 ;  /* 0x0000000000017941 */ /* 0x000fea0003800200 */
.L_x_13631:
        /* <DEDUP_REMOVED lines=37> */
.L_x_13595:
        /* <DEDUP_REMOVED lines=44> */
.L_x_13636:
[----:B------:R-:W-:Y:S01]  /*13c10*/  MOV R127, R132 ;  /* 0x00000084007f7202 */ /* 0x000fe20000000f00 */
[----:B------:R-:W-:-:S07]  /*13c20*/  VIADD R0, R0, 0x100 ;  /* 0x0000010000007836 */ /* 0x000fce0000000000 */
.L_x_13513:
[----:B------:R-:W-:Y:S05]  /*13c30*/  BSYNC.RECONVERGENT B0 ;  /* 0x0000000000007941 */ /* 0x000fea0003800200 */
.L_x_13512:
        /* <DEDUP_REMOVED lines=36> */
.L_x_13642:
        /* <DEDUP_REMOVED lines=13> */
.L_x_13644:
[----:B------:R-:W-:Y:S05]  /*13f50*/  BSYNC.RECONVERGENT B2 ;  /* 0x0000000000027941 */ /* 0x000fea0003800200 */
.L_x_13643:
        /* <DEDUP_REMOVED lines=57> */
[----:B------:R-:W-:Y:S02]  /*142f0*/  LOP3.LUT R113, R113, R80, R133, 0x96, !PT ;  /* 0x0000005071717212 */ /* 0x000fe400078e9685 */
[----:B------:R-:W-:-:S07]  /*14300*/  MOV R80, R127 ;  /* 0x0000007f00507202 */ /* 0x000fce0000000f00 */
.L_x_13641:
[----:B------:R-:W-:Y:S05]  /*14310*/  BSYNC.RECONVERGENT B1 ;  /* 0x0000000000017941 */ /* 0x000fea0003800200 */
.L_x_13640:
        /* <DEDUP_REMOVED lines=23> */
.L_x_13647:
        /* <DEDUP_REMOVED lines=13> */
.L_x_13649:
[----:B------:R-:W-:Y:S05]  /*14560*/  BSYNC.RECONVERGENT B2 ;  /* 0x0000000000027941 */ /* 0x000fea0003800200 */
.L_x_13648:
        /* <DEDUP_REMOVED lines=53> */
[----:B------:R-:W-:Y:S02]  /*148c0*/  HFMA2 R83, -RZ, RZ, 0, 0 ;  /* 0x00000000ff537431 */ /* 0x000fe400000001ff */
[----:B------:R-:W-:Y:S01]  /*148d0*/  IMAD.WIDE.U32 R120, R113, -0x2daee0ad, RZ ;  /* 0xd2511f5371787825 */ /* 0x000fe200078e00ff */
[----:B------:R-:W-:Y:S02]  /*148e0*/  LOP3.LUT R112, R81, R82, R119, 0x96, !PT ;  /* 0x0000005251707212 */ /* 0x000fe400078e9677 */
[----:B------:R-:W-:Y:S01]  /*148f0*/  MOV R81, R132 ;  /* 0x0000008400517202 */ /* 0x000fe20000000f00 */
[----:B------:R-:W-:Y:S02]  /*14900*/  VIADD R113, R3, 0x96a522ad ;  /* 0x96a522ad03717836 */ /* 0x000fe40000000000 */
[----:B------:R-:W-:-:S03]  /*14910*/  IMAD.MOV.U32 R132, RZ, RZ, R120 ;  /* 0x000000ffff847224 */ /* 0x000fc600078e0078 */
[----:B------:R-:W-:-:S07]  /*14920*/  LOP3.LUT R113, R113, R80, R121, 0x96, !PT ;  /* 0x0000005071717212 */ /* 0x000fce00078e9679 */
.L_x_13646:
[----:B------:R-:W-:Y:S05]  /*14930*/  BSYNC.RECONVERGENT B1 ;  /* 0x0000000000017941 */ /* 0x000fea0003800200 */
.L_x_13645:
        /* <DEDUP_REMOVED lines=23> */
.L_x_13652:
        /* <DEDUP_REMOVED lines=13> */
.L_x_13654:
[----:B------:R-:W-:Y:S05]  /*14b80*/  BSYNC.RECONVERGENT B2 ;  /* 0x0000000000027941 */ /* 0x000fea0003800200 */
.L_x_13653:
        /* <DEDUP_REMOVED lines=61> */
.L_x_13651:
[----:B------:R-:W-:Y:S05]  /*14f60*/  BSYNC.RECONVERGENT B1 ;  /* 0x0000000000017941 */ /* 0x000fea0003800200 */
.L_x_13650:
        /* <DEDUP_REMOVED lines=20> */
.L_x_13657:
        /* <DEDUP_REMOVED lines=13> */
.L_x_13659:
[----:B------:R-:W-:Y:S05]  /*15180*/  BSYNC.RECONVERGENT B2 ;  /* 0x0000000000027941 */ /* 0x000fea0003800200 */
.L_x_13658:
        /* <DEDUP_REMOVED lines=61> */
.L_x_13656:
[----:B------:R-:W-:Y:S05]  /*15560*/  BSYNC.RECONVERGENT B1 ;  /* 0x0000000000017941 */ /* 0x000fea0003800200 */
.L_x_13655:
        /* <DEDUP_REMOVED lines=23> */
.L_x_13662:
        /* <DEDUP_REMOVED lines=13> */
.L_x_13664:
[----:B------:R-:W-:Y:S05]  /*157b0*/  BSYNC.RECONVERGENT B2 ;  /* 0x0000000000027941 */ /* 0x000fea0003800200 */
.L_x_13663:
        /* <DEDUP_REMOVED lines=61> */
.L_x_13661:
[----:B------:R-:W-:Y:S05]  /*15b90*/  BSYNC.RECONVERGENT B1 ;  /* 0x0000000000017941 */ /* 0x000fea0003800200 */
.L_x_13660:
        /* <DEDUP_REMOVED lines=20> */
.L_x_13667:
        /* <DEDUP_REMOVED lines=13> */
.L_x_13669:
[----:B------:R-:W-:Y:S05]  /*15db0*/  BSYNC.RECONVERGENT B2 ;  /* 0x0000000000027941 */ /* 0x000fea0003800200 */
.L_x_13668:
        /* <DEDUP_REMOVED lines=60> */
[----:B------:R-:W-:-:S07]  /*16180*/  HFMA2 R122, -RZ, RZ, 0, 0 ;  /* 0x00000000ff7a7431 */ /* 0x000fce00000001ff */
.L_x_13666:
[----:B------:R-:W-:Y:S05]  /*16190*/  BSYNC.RECONVERGENT B1 ;  /* 0x0000000000017941 */ /* 0x000fea0003800200 */
.L_x_13665:
        /* <DEDUP_REMOVED lines=23> */
.L_x_13672:
        /* <DEDUP_REMOVED lines=13> */
.L_x_13674:
[----:B------:R-:W-:Y:S05]  /*163e0*/  BSYNC.RECONVERGENT B2 ;  /* 0x0000000000027941 */ /* 0x000fea0003800200 */
.L_x_13673:
        /* <DEDUP_REMOVED lines=61> */
.L_x_13671:
[----:B------:R-:W-:Y:S05]  /*167c0*/  BSYNC.RECONVERGENT B1 ;  /* 0x0000000000017941 */ /* 0x000fea0003800200 */
.L_x_13670:
        /* <DEDUP_REMOVED lines=20> */
.L_x_13677:
        /* <DEDUP_REMOVED lines=13> */
.L_x_13679:
[----:B------:R-:W-:Y:S05]  /*169e0*/  BSYNC.RECONVERGENT B2 ;  /* 0x0000000000027941 */ /* 0x000fea0003800200 */
.L_x_13678:
        /* <DEDUP_REMOVED lines=61> */
.L_x_13676:
[----:B------:R-:W-:Y:S05]  /*16dc0*/  BSYNC.RECONVERGENT B1 ;  /* 0x0000000000017941 */ /* 0x000fea0003800200 */
.L_x_13675:
        /* <DEDUP_REMOVED lines=23> */
.L_x_13682:
        /* <DEDUP_REMOVED lines=13> */
.L_x_13684:
[----:B------:R-:W-:Y:S05]  /*17010*/  BSYNC.RECONVERGENT B2 ;  /* 0x0000000000027941 */ /* 0x000fea0003800200 */
.L_x_13683:
        /* <DEDUP_REMOVED lines=61> */
.L_x_13681:
[----:B------:R-:W-:Y:S05]  /*173f0*/  BSYNC.RECONVERGENT B1 ;  /* 0x0000000000017941 */ /* 0x000fea0003800200 */
.L_x_13680:
        /* <DEDUP_REMOVED lines=18> */
.L_x_13687:
        /* <DEDUP_REMOVED lines=13> */
.L_x_13689:
[----:B------:R-:W-:Y:S05]  /*175f0*/  BSYNC.RECONVERGENT B2 ;  /* 0x0000000000027941 */ /* 0x000fea0003800200 */
.L_x_13688:
        /* <DEDUP_REMOVED lines=61> */
.L_x_13686:
[----:B------:R-:W-:Y:S05]  /*179d0*/  BSYNC.RECONVERGENT B1 ;  /* 0x0000000000017941 */ /* 0x000fea0003800200 */
.L_x_13685:
[----:B------:R-:W-:Y:S01]  /*179e0*/  I2FP.F32.U32 R92, R92 ;  /* 0x0000005c005c7245 */ /* 0x000fe20000201000 */
[----:B------:R-:W-:Y:S01]  /*179f0*/  HADD2.F32 R124, -RZ, R130.H0_H0 ;  /* 0x20000082ff7c7230 */ /* 0x000fe20000004100 */
[----:B------:R-:W-:Y:S03]  /*17a00*/  BSSY.RECONVERGENT B1, `(.L_x_13690) ;  /* 0x0000060000017945 */ /* 0x000fe60003800200 */
[----:B------:R-:W-:Y:S01]  /*17a10*/  FFMA.FTZ R93, R92, R133, 1.1641532182693481445e-10 ;  /* 0x2f0000005c5d7423 */ /* 0x000fe20000010085 */
[----:B------:R-:W-:Y:S01]  /*17a20*/  FMUL.FTZ R92, R124, R127 ;  /* 0x0000007f7c5c7220 */ /* 0x000fe20000410000 */
[----:B------:R-:W-:-:S03]  /*17a30*/  IMAD.MOV.U32 R124, RZ, RZ, 0x2 ;  /* 0x00000002ff7c7424 */ /* 0x000fc600078e00ff */
        /* <DEDUP_REMOVED lines=17> */
.L_x_13692:
        /* <DEDUP_REMOVED lines=13> */
.L_x_13694:
[----:B------:R-:W-:Y:S05]  /*17c20*/  BSYNC.RECONVERGENT B2 ;  /* 0x0000000000027941 */ /* 0x000fea0003800200 */
.L_x_13693:
        /* <DEDUP_REMOVED lines=61> */
.L_x_13691:
[----:B------:R-:W-:Y:S05]  /*18000*/  BSYNC.RECONVERGENT B1 ;  /* 0x0000000000017941 */ /* 0x000fea0003800200 */
.L_x_13690:
[----:B------:R-:W-:Y:S01]  /*18010*/  ISETP.NE.AND P4, PT, R124, 0x1, PT ;  /* 0x000000017c00780c */ /* 0x000fe20003f85270 */
[----:B------:R-:W-:Y:S01]  /*18020*/  HADD2.F32 R94, -RZ, R94.H1_H1 ;  /* 0x3000005eff5e7230 */ /* 0x000fe20000004100 */
        /* <DEDUP_REMOVED lines=16> */
.L_x_13697:
        /* <DEDUP_REMOVED lines=13> */
.L_x_13699:
[----:B------:R-:W-:Y:S05]  /*18200*/  BSYNC.RECONVERGENT B2 ;  /* 0x0000000000027941 */ /* 0x000fea0003800200 */
.L_x_13698:
        /* <DEDUP_REMOVED lines=61> */
.L_x_13696:
[----:B------:R-:W-:Y:S05]  /*185e0*/  BSYNC.RECONVERGENT B1 ;  /* 0x0000000000017941 */ /* 0x000fea0003800200 */
.L_x_13695:
        /* <DEDUP_REMOVED lines=23> */
.L_x_13702:
        /* <DEDUP_REMOVED lines=13> */
.L_x_13704:
[----:B------:R-:W-:Y:S05]  /*18830*/  BSYNC.RECONVERGENT B2 ;  /* 0x0000000000027941 */ /* 0x000fea0003800200 */
.L_x_13703:
        /* <DEDUP_REMOVED lines=61> */
.L_x_13701:
[----:B------:R-:W-:Y:S05]  /*18c10*/  BSYNC.RECONVERGENT B1 ;  /* 0x0000000000017941 */ /* 0x000fea0003800200 */
.L_x_13700:
        /* <DEDUP_REMOVED lines=18> */
.L_x_13707:
        /* <DEDUP_REMOVED lines=13> */
.L_x_13709:
[----:B------:R-:W-:Y:S05]  /*18e10*/  BSYNC.RECONVERGENT B2 ;  /* 0x0000000000027941 */ /* 0x000fea0003800200 */
.L_x_13708:
        /* <DEDUP_REMOVED lines=61> */
.L_x_13706:
[----:B------:R-:W-:Y:S05]  /*191f0*/  BSYNC.RECONVERGENT B1 ;  /* 0x0000000000017941 */ /* 0x000fea0003800200 */
.L_x_13705:
        /* <DEDUP_REMOVED lines=23> */
.L_x_13712:
        /* <DEDUP_REMOVED lines=13> */
.L_x_13714:
[----:B------:R-:W-:Y:S05]  /*19440*/  BSYNC.RECONVERGENT B2 ;  /* 0x0000000000027941 */ /* 0x000fea0003800200 */
.L_x_13713:
        /* <DEDUP_REMOVED lines=61> */
.L_x_13711:
[----:B------:R-:W-:Y:S05]  /*19820*/  BSYNC.RECONVERGENT B1 ;  /* 0x0000000000017941 */ /* 0x000fea0003800200 */
.L_x_13710:
        /* <DEDUP_REMOVED lines=18> */
.L_x_13717:
        /* <DEDUP_REMOVED lines=15> */
.L_x_13719:
[----:B------:R-:W-:Y:S05]  /*19a40*/  BSYNC.RECONVERGENT B2 ;  /* 0x0000000000027941 */ /* 0x000fea0003800200 */
.L_x_13718:
        /* <DEDUP_REMOVED lines=50> */
[----:B------:R-:W-:Y:S02]  /*19d70*/  LOP3.LUT R137, R137, R136, R135, 0x96, !PT ;  /* 0x0000008889897212 */ /* 0x000fe400078e9687 */
[----:B------:R-:W-:Y:S02]  /*19d80*/  MOV R135, R132 ;  /* 0x0000008400877202 */ /* 0x000fe40000000f00 */
        /* <DEDUP_REMOVED lines=9> */
.L_x_13716:
[----:B------:R-:W-:Y:S05]  /*19e20*/  BSYNC.RECONVERGENT B1 ;  /* 0x0000000000017941 */ /* 0x000fea0003800200 */
.L_x_13715:
        /* <DEDUP_REMOVED lines=11> */
.L_x_13639:
        /* <DEDUP_REMOVED lines=16> */
.L_x_13723:
        /* <DEDUP_REMOVED lines=13> */
.L_x_13725:
[----:B------:R-:W-:Y:S05]  /*1a0b0*/  BSYNC.RECONVERGENT B2 ;  /* 0x0000000000027941 */ /* 0x000fea0003800200 */
.L_x_13724:
        /* <DEDUP_REMOVED lines=60> */
.L_x_13722:
[----:B------:R-:W-:Y:S05]  /*1a480*/  BSYNC.RECONVERGENT B1 ;  /* 0x0000000000017941 */ /* 0x000fea0003800200 */
.L_x_13721:
        /* <DEDUP_REMOVED lines=21> */
.L_x_13728:
        /* <DEDUP_REMOVED lines=13> */
.L_x_13730:
[----:B------:R-:W-:Y:S05]  /*1a6b0*/  BSYNC.RECONVERGENT B2 ;  /* 0x0000000000027941 */ /* 0x000fea0003800200 */
.L_x_13729:
        /* <DEDUP_REMOVED lines=61> */
.L_x_13727:
[----:B------:R-:W-:Y:S05]  /*1aa90*/  BSYNC.RECONVERGENT B1 ;  /* 0x0000000000017941 */ /* 0x000fea0003800200 */
.L_x_13726:
        /* <DEDUP_REMOVED lines=19> */
.L_x_13733:
        /* <DEDUP_REMOVED lines=13> */
.L_x_13735:
[----:B------:R-:W-:Y:S05]  /*1aca0*/  BSYNC.RECONVERGENT B2 ;  /* 0x0000000000027941 */ /* 0x000fea0003800200 */
.L_x_13734:
        /* <DEDUP_REMOVED lines=61> */
.L_x_13732:
[----:B------:R-:W-:Y:S05]  /*1b080*/  BSYNC.RECONVERGENT B1 ;  /* 0x0000000000017941 */ /* 0x000fea0003800200 */
.L_x_13731:
        /* <DEDUP_REMOVED lines=19> */
.L_x_13738:
        /* <DEDUP_REMOVED lines=13> */
.L_x_13740:
[----:B------:R-:W-:Y:S05]  /*1b290*/  BSYNC.RECONVERGENT B2 ;  /* 0x0000000000027941 */ /* 0x000fea0003800200 */
.L_x_13739:
        /* <DEDUP_REMOVED lines=61> */
.L_x_13737:
[----:B------:R-:W-:Y:S05]  /*1b670*/  BSYNC.RECONVERGENT B1 ;  /* 0x0000000000017941 */ /* 0x000fea0003800200 */
.L_x_13736:
        /* <DEDUP_REMOVED lines=19> */
.L_x_13743:
        /* <DEDUP_REMOVED lines=13> */
.L_x_13745:
[----:B------:R-:W-:Y:S05]  /*1b880*/  BSYNC.RECONVERGENT B2 ;  /* 0x0000000000027941 */ /* 0x000fea0003800200 */
.L_x_13744:
        /* <DEDUP_REMOVED lines=61> */
.L_x_13742:
[----:B------:R-:W-:Y:S05]  /*1bc60*/  BSYNC.RECONVERGENT B1 ;  /* 0x0000000000017941 */ /* 0x000fea0003800200 */
.L_x_13741:
        /* <DEDUP_REMOVED lines=17> */
.L_x_13748:
        /* <DEDUP_REMOVED lines=13> */
.L_x_13750:
[----:B------:R-:W-:Y:S05]  /*1be50*/  BSYNC.RECONVERGENT B2 ;  /* 0x0000000000027941 */ /* 0x000fea0003800200 */
.L_x_13749:
        /* <DEDUP_REMOVED lines=61> */
.L_x_13747:
[----:B------:R-:W-:Y:S05]  /*1c230*/  BSYNC.RECONVERGENT B1 ;  /* 0x0000000000017941 */ /* 0x000fea0003800200 */
.L_x_13746:
        /* <DEDUP_REMOVED lines=17> */
.L_x_13753:
        /* <DEDUP_REMOVED lines=13> */
.L_x_13755:
[----:B------:R-:W-:Y:S05]  /*1c420*/  BSYNC.RECONVERGENT B2 ;  /* 0x0000000000027941 */ /* 0x000fea0003800200 */
.L_x_13754:
        /* <DEDUP_REMOVED lines=61> */
.L_x_13752:
[----:B------:R-:W-:Y:S05]  /*1c800*/  BSYNC.RECONVERGENT B1 ;  /* 0x0000000000017941 */ /* 0x000fea0003800200 */
.L_x_13751:
        /* <DEDUP_REMOVED lines=17> */
.L_x_13758:
        /* <DEDUP_REMOVED lines=13> */
.L_x_13760:
[----:B------:R-:W-:Y:S05]  /*1c9f0*/  BSYNC.RECONVERGENT B2 ;  /* 0x0000000000027941 */ /* 0x000fea0003800200 */
.L_x_13759:
        /* <DEDUP_REMOVED lines=61> */
.L_x_13757:
[----:B------:R-:W-:Y:S05]  /*1cdd0*/  BSYNC.RECONVERGENT B1 ;  /* 0x0000000000017941 */ /* 0x000fea0003800200 */
.L_x_13756:
        /* <DEDUP_REMOVED lines=37> */
.L_x_13720:
        /* <DEDUP_REMOVED lines=44> */
.L_x_13761:
[----:B------:R-:W-:Y:S01]  /*1d2f0*/  IMAD.MOV.U32 R127, RZ, RZ, R132 ;  /* 0x000000ffff7f7224 */ /* 0x000fe200078e0084 */
[----:B------:R-:W-:-:S07]  /*1d300*/  IADD3 R0, PT, PT, R0, 0x100, RZ ;  /* 0x0000010000007810 */ /* 0x000fce0007ffe0ff */
.L_x_13638:
[----:B------:R-:W-:Y:S05]  /*1d310*/  BSYNC.RECONVERGENT B0 ;  /* 0x0000000000007941 */ /* 0x000fea0003800200 */
.L_x_13637:
        /* <DEDUP_REMOVED lines=36> */
.L_x_13767:
        /* <DEDUP_REMOVED lines=13> */
.L_x_13769:
[----:B------:R-:W-:Y:S05]  /*1d630*/  BSYNC.RECONVERGENT B2 ;  /* 0x0000000000027941 */ /* 0x000fea0003800200 */
.L_x_13768:
        /* <DEDUP_REMOVED lines=56> */
[----:B------:R-:W-:Y:S01]  /*1d9c0*/  HFMA2 R86, -RZ, RZ, 0, 0 ;  /* 0x00000000ff567431 */ /* 0x000fe200000001ff */
[----:B------:R-:W-:Y:S01]  /*1d9d0*/  LOP3.LUT R113, R113, R84, R133, 0x96, !PT ;  /* 0x0000005471717212 */ /* 0x000fe200078e9685 */
[----:B------:R-:W-:-:S07]  /*1d9e0*/  IMAD.MOV.U32 R84, RZ, RZ, R127 ;  /* 0x000000ffff547224 */ /* 0x000fce00078e007f */
.L_x_13766:
[----:B------:R-:W-:Y:S05]  /*1d9f0*/  BSYNC.RECONVERGENT B1 ;  /* 0x0000000000017941 */ /* 0x000fea0003800200 */
.L_x_13765:
        /* <DEDUP_REMOVED lines=8> */
[----:B------:R-:W1:Y:S01]  /*1da80*/  LDC R127, c[0x0][0x408] ;  /* 0x00010200ff7f7b82 */ /* 0x000e620000000800 */
[----:B------:R-:W-:Y:S02]  /*1da90*/  MOV R87, 0x2 ;  /* 0x0000000200577802 */ /* 0x000fe40000000f00 */
        /* <DEDUP_REMOVED lines=13> */
.L_x_13772:
        /* <DEDUP_REMOVED lines=13> */
.L_x_13774:
[----:B------:R-:W-:Y:S05]  /*1dc40*/  BSYNC.RECONVERGENT B2 ;  /* 0x0000000000027941 */ /* 0x000fea0003800200 */
.L_x_13773:
        /* <DEDUP_REMOVED lines=60> */
.L_x_13771:
[----:B------:R-:W-:Y:S05]  /*1e010*/  BSYNC.RECONVERGENT B1 ;  /* 0x0000000000017941 */ /* 0x000fea0003800200 */
.L_x_13770:
[----:B------:R-:W-:Y:S01]  /*1e020*/  I2FP.F32.U32 R84, R85 ;  /* 0x0000005500547245 */ /* 0x000fe20000201000 */
[----:B------:R-:W-:Y:S01]  /*1e030*/  HADD2.F32 R86, -RZ, R128.H0_H0 ;  /* 0x20000080ff567230 */ /* 0x000fe20000004100 */
[----:B------:R-:W-:Y:S03]  /*1e040*/  BSSY.RECONVERGENT B1, `(.L_x_13775) ;  /* 0x0000060000017945 */ /* 0x000fe60003800200 */
[----:B------:R-:W-:Y:S01]  /*1e050*/  FFMA.FTZ R85, R84, R133, 1.1641532182693481445e-10 ;  /* 0x2f00000054557423 */ /* 0x000fe20000010085 */
[----:B------:R-:W-:-:S04]  /*1e060*/  FMUL.FTZ R84, R86, R127 ;  /* 0x0000007f56547220 */ /* 0x000fc80000410000 */
[----:B------:R-:W-:Y:S02]  /*1e070*/  FSETP.GTU.FTZ.AND P2, PT, R85, R126, PT ;  /* 0x0000007e5500720b */ /* 0x000fe40003f5c000 */
        /* <DEDUP_REMOVED lines=17> */
.L_x_13777:
        /* <DEDUP_REMOVED lines=13> */
.L_x_13779:
[----:B------:R-:W-:Y:S05]  /*1e260*/  BSYNC.RECONVERGENT B2 ;  /* 0x0000000000027941 */ /* 0x000fea0003800200 */
.L_x_13778:
        /* <DEDUP_REMOVED lines=61> */
.L_x_13776:
[----:B------:R-:W-:Y:S05]  /*1e640*/  BSYNC.RECONVERGENT B1 ;  /* 0x0000000000017941 */ /* 0x000fea0003800200 */
.L_x_13775:
        /* <DEDUP_REMOVED lines=20> */
.L_x_13782:
        /* <DEDUP_REMOVED lines=13> */
.L_x_13784:
[----:B------:R-:W-:Y:S05]  /*1e860*/  BSYNC.RECONVERGENT B2 ;  /* 0x0000000000027941 */ /* 0x000fea0003800200 */
.L_x_13783:
        /* <DEDUP_REMOVED lines=61> */
.L_x_13781:
[----:B------:R-:W-:Y:S05]  /*1ec40*/  BSYNC.RECONVERGENT B1 ;  /* 0x0000000000017941 */ /* 0x000fea0003800200 */
.L_x_13780:
        /* <DEDUP_REMOVED lines=23> */
.L_x_13787:
        /* <DEDUP_REMOVED lines=13> */
.L_x_13789:
[----:B------:R-:W-:Y:S05]  /*1ee90*/  BSYNC.RECONVERGENT B2 ;  /* 0x0000000000027941 */ /* 0x000fea0003800200 */
.L_x_13788:
[----:B------:R-:W-:Y:S01]  /*1eea0*/  IMAD.WIDE.U32 R112, R142, -0x326172a9, RZ ;  /* 0xcd9e8d578e707825 */ /* 0x000fe200078e00ff */
[----:B------:R-:W-:-:S03]  /*1eeb0*/  LOP3.LUT R124, R115, R87, R3, 0x96, !PT ;  /* 0x00000057737c7212 */ /* 0x000fc600078e9603 */
[----:B------:R-:W-:Y:S01]  /*1eec0*/  HFMA2 R114, -RZ, RZ, 0, 0 ;  /* 0x00000000ff727431 */ /* 0x000fe200000001ff */
        /* <DEDUP_REMOVED lines=58> */
.L_x_13786:
[----:B------:R-:W-:Y:S05]  /*1f270*/  BSYNC.RECONVERGENT B1 ;  /* 0x0000000000017941 */ /* 0x000fea0003800200 */
.L_x_13785:
        /* <DEDUP_REMOVED lines=20> */
.L_x_13792:
        /* <DEDUP_REMOVED lines=13> */
.L_x_13794:
[----:B------:R-:W-:Y:S05]  /*1f490*/  BSYNC.RECONVERGENT B2 ;  /* 0x0000000000027941 */ /* 0x000fea0003800200 */
.L_x_13793:
        /* <DEDUP_REMOVED lines=61> */
.L_x_13791:
[----:B------:R-:W-:Y:S05]  /*1f870*/  BSYNC.RECONVERGENT B1 ;  /* 0x0000000000017941 */ /* 0x000fea0003800200 */
.L_x_13790:
        /* <DEDUP_REMOVED lines=23> */
.L_x_13797:
        /* <DEDUP_REMOVED lines=13> */
.L_x_13799:
[----:B------:R-:W-:Y:S05]  /*1fac0*/  BSYNC.RECONVERGENT B2 ;  /* 0x0000000000027941 */ /* 0x000fea0003800200 */
.L_x_13798:
        /* <DEDUP_REMOVED lines=61> */
.L_x_13796:
[----:B------:R-:W-:Y:S05]  /*1fea0*/  BSYNC.RECONVERGENT B1 ;  /* 0x0000000000017941 */ /* 0x000fea0003800200 */
.L_x_13795:
        /* <DEDUP_REMOVED lines=20> */
.L_x_13802:
        /* <DEDUP_REMOVED lines=13> */
.L_x_13804:
[----:B------:R-:W-:Y:S05]  /*200c0*/  BSYNC.RECONVERGENT B2 ;  /* 0x0000000000027941 */ /* 0x000fea0003800200 */
.L_x_13803:
        /* <DEDUP_REMOVED lines=61> */
.L_x_13801:
[----:B------:R-:W-:Y:S05]  /*204a0*/  BSYNC.RECONVERGENT B1 ;  /* 0x0000000000017941 */ /* 0x000fea0003800200 */
.L_x_13800:
[----:B------:R-:W-:Y:S01]  /*204b0*/  I2FP.F32.U32 R96, R96 ;  /* 0x0000006000607245 */ /* 0x000fe20000201000 */
[----:B------:R-:W-:Y:S01]  /*204c0*/  HADD2.F32 R122, -RZ, R129.H1_H1 ;  /* 0x30000081ff7a7230 */ /* 0x000fe20000004100 */
        /* <DEDUP_REMOVED lines=21> */
.L_x_13807:
        /* <DEDUP_REMOVED lines=13> */
.L_x_13809:
[----:B------:R-:W-:Y:S05]  /*206f0*/  BSYNC.RECONVERGENT B2 ;  /* 0x0000000000027941 */ /* 0x000fea0003800200 */
.L_x_13808:
        /* <DEDUP_REMOVED lines=61> */
.L_x_13806:
[----:B------:R-:W-:Y:S05]  /*20ad0*/  BSYNC.RECONVERGENT B1 ;  /* 0x0000000000017941 */ /* 0x000fea0003800200 */
.L_x_13805:
[----:B------:R-:W-:Y:S01]  /*20ae0*/  ISETP.NE.AND P3, PT, R123, 0x1, PT ;  /* 0x000000017b00780c */ /* 0x000fe20003f65270 */
[----:B------:R-:W-:Y:S01]  /*20af0*/  HADD2.F32 R114, -RZ, R98.H0_H0 ;  /* 0x20000062ff727230 */ /* 0x000fe20000004100 */
        /* <DEDUP_REMOVED lines=16> */
.L_x_13812:
        /* <DEDUP_REMOVED lines=13> */
.L_x_13814:
[----:B------:R-:W-:Y:S05]  /*20cd0*/  BSYNC.RECONVERGENT B2 ;  /* 0x0000000000027941 */ /* 0x000fea0003800200 */
.L_x_13813:
        /* <DEDUP_REMOVED lines=61> */
.L_x_13811:
[----:B------:R-:W-:Y:S05]  /*210b0*/  BSYNC.RECONVERGENT B1 ;  /* 0x0000000000017941 */ /* 0x000fea0003800200 */
.L_x_13810:
        /* <DEDUP_REMOVED lines=23> */
.L_x_13817:
        /* <DEDUP_REMOVED lines=13> */
.L_x_13819:
[----:B------:R-:W-:Y:S05]  /*21300*/  BSYNC.RECONVERGENT B2 ;  /* 0x0000000000027941 */ /* 0x000fea0003800200 */
.L_x_13818:
        /* <DEDUP_REMOVED lines=61> */
.L_x_13816:
[----:B------:R-:W-:Y:S05]  /*216e0*/  BSYNC.RECONVERGENT B1 ;  /* 0x0000000000017941 */ /* 0x000fea0003800200 */
.L_x_13815:
        /* <DEDUP_REMOVED lines=18> */
.L_x_13822:
        /* <DEDUP_REMOVED lines=13> */
.L_x_13824:
[----:B------:R-:W-:Y:S05]  /*218e0*/  BSYNC.RECONVERGENT B2 ;  /* 0x0000000000027941 */ /* 0x000fea0003800200 */
.L_x_13823:
        /* <DEDUP_REMOVED lines=61> */
.L_x_13821:
[----:B------:R-:W-:Y:S05]  /*21cc0*/  BSYNC.RECONVERGENT B1 ;  /* 0x0000000000017941 */ /* 0x000fea0003800200 */
.L_x_13820:
        /* <DEDUP_REMOVED lines=23> */
.L_x_13827:
        /* <DEDUP_REMOVED lines=13> */
.L_x_13829:
[----:B------:R-:W-:Y:S05]  /*21f10*/  BSYNC.RECONVERGENT B2 ;  /* 0x0000000000027941 */ /* 0x000fea0003800200 */
.L_x_13828:
        /* <DEDUP_REMOVED lines=61> */
.L_x_13826:
[----:B------:R-:W-:Y:S05]  /*222f0*/  BSYNC.RECONVERGENT B1 ;  /* 0x0000000000017941 */ /* 0x000fea0003800200 */
.L_x_13825:
        /* <DEDUP_REMOVED lines=18> */
.L_x_13832:
        /* <DEDUP_REMOVED lines=13> */
.L_x_13834:
[----:B------:R-:W-:Y:S05]  /*224f0*/  BSYNC.RECONVERGENT B2 ;  /* 0x0000000000027941 */ /* 0x000fea0003800200 */
.L_x_13833:
        /* <DEDUP_REMOVED lines=61> */
.L_x_13831:
[----:B------:R-:W-:Y:S05]  /*228d0*/  BSYNC.RECONVERGENT B1 ;  /* 0x0000000000017941 */ /* 0x000fea0003800200 */
.L_x_13830:
[----:B------:R-:W-:Y:S01]  /*228e0*/  I2FP.F32.U32 R98, R98 ;  /* 0x0000006200627245 */ /* 0x000fe20000201000 */
[----:B------:R-:W-:Y:S01]  /*228f0*/  HADD2.F32 R134, -RZ, R131.H0_H0 ;  /* 0x20000083ff867230 */ /* 0x000fe20000004100 */
        /* <DEDUP_REMOVED lines=21> */
.L_x_13837:
        /* <DEDUP_REMOVED lines=13> */
.L_x_13839:
[----:B------:R-:W-:Y:S05]  /*22b20*/  BSYNC.RECONVERGENT B2 ;  /* 0x0000000000027941 */ /* 0x000fea0003800200 */
.L_x_13838:
        /* <DEDUP_REMOVED lines=61> */
.L_x_13836:
[----:B------:R-:W-:Y:S05]  /*22f00*/  BSYNC.RECONVERGENT B1 ;  /* 0x0000000000017941 */ /* 0x000fea0003800200 */
.L_x_13835:
[----:B------:R-:W-:Y:S01]  /*22f10*/  ISETP.NE.AND P6, PT, R137, 0x1, PT ;  /* 0x000000018900780c */ /* 0x000fe20003fc5270 */
[----:B------:R-:W-:Y:S01]  /*22f20*/  HADD2.F32 R134, -RZ, R99.H1_H1 ;  /* 0x30000063ff867230 */ /* 0x000fe20000004100 */
[----:B------:R-:W-:Y:S01]  /*22f30*/  I2FP.F32.U32 R114, R114 ;  /* 0x0000007200727245 */ /* 0x000fe20000201000 */
[----:B------:R-:W-:Y:S01]  /*22f40*/  BSSY.RECONVERGENT B1, `(.L_x_13840) ;  /* 0x000005c000017945 */ /* 0x000fe20003800200 */
[----:B------:R-:W-:Y:S02]  /*22f50*/  MOV R135, R118 ;  /* 0x0000007600877202 */ /* 0x000fe40000000f00 */
        /* <DEDUP_REMOVED lines=13> */
.L_x_13842:
        /* <DEDUP_REMOVED lines=15> */
.L_x_13844:
[----:B------:R-:W-:Y:S05]  /*23120*/  BSYNC.RECONVERGENT B2 ;  /* 0x0000000000027941 */ /* 0x000fea0003800200 */
.L_x_13843:
        /* <DEDUP_REMOVED lines=61> */
.L_x_13841:
[----:B------:R-:W-:Y:S05]  /*23500*/  BSYNC.RECONVERGENT B1 ;  /* 0x0000000000017941 */ /* 0x000fea0003800200 */
.L_x_13840:
        /* <DEDUP_REMOVED lines=11> */
.L_x_13764:
[----:B------:R-:W-:Y:S01]  /*235c0*/  ISETP.NE.AND P2, PT, R114, 0x1, PT ;  /* 0x000000017200780c */ /* 0x000fe20003f45270 */
[----:B------:R-:W-:Y:S01]  /*235d0*/  BSSY.RECONVERGENT B1, `(.L_x_13846) ;  /* 0x0000059000017945 */ /* 0x000fe20003800200 */
[----:B--2---:R-:W-:Y:S02]  /*235e0*/  HFMA2 R87, -RZ, RZ, 0, 1.1920928955078125e-07 ;  /* 0x00000002ff577431 */ /* 0x004fe400000001ff */
[----:B------:R-:W-:Y:S01]  /*235f0*/  IMAD.MOV.U32 R84, RZ, RZ, R118 ;  /* 0x000000ffff547224 */ /* 0x000fe200078e0076 */
[----:B01----:R-:W-:-:S08]  /*23600*/  MOV R132, R127 ;  /* 0x0000007f00847202 */ /* 0x003fd00000000f00 */
        /* <DEDUP_REMOVED lines=11> */
.L_x_13848:
        /* <DEDUP_REMOVED lines=13> */
.L_x_13850:
[----:B------:R-:W-:Y:S05]  /*23790*/  BSYNC.RECONVERGENT B2 ;  /* 0x0000000000027941 */ /* 0x000fea0003800200 */
.L_x_13849:
        /* <DEDUP_REMOVED lines=53> */
[----:B------:R-:W-:Y:S02]  /*23af0*/  VIADD R113, R3, 0x96a522ad ;  /* 0x96a522ad03717836 */ /* 0x000fe40000000000 */
[----:B------:R-:W-:Y:S01]  /*23b00*/  HFMA2 R87, -RZ, RZ, 0, 0 ;  /* 0x00000000ff577431 */ /* 0x000fe200000001ff */
[----:B------:R-:W-:Y:S01]  /*23b10*/  LOP3.LUT R112, R85, R86, R135, 0x96, !PT ;  /* 0x0000005655707212 */ /* 0x000fe200078e9687 */
[----:B------:R-:W-:Y:S01]  /*23b20*/  IMAD.WIDE.U32 R132, R132, -0x2daee0ad, RZ ;  /* 0xd2511f5384847825 */ /* 0x000fe200078e00ff */
[----:B------:R-:W-:-:S04]  /*23b30*/  MOV R118, R134 ;  /* 0x0000008600767202 */ /* 0x000fc80000000f00 */
[----:B------:R-:W-:Y:S01]  /*23b40*/  LOP3.LUT R113, R113, R84, R133, 0x96, !PT ;  /* 0x0000005471717212 */ /* 0x000fe200078e9685 */
[----:B------:R-:W-:-:S07]  /*23b50*/  IMAD.MOV.U32 R84, RZ, RZ, R127 ;  /* 0x000000ffff547224 */ /* 0x000fce00078e007f */
.L_x_13847:
[----:B------:R-:W-:Y:S05]  /*23b60*/  BSYNC.RECONVERGENT B1 ;  /* 0x0000000000017941 */ /* 0x000fea0003800200 */
.L_x_13846:
        /* <DEDUP_REMOVED lines=21> */
.L_x_13853:
        /* <DEDUP_REMOVED lines=13> */
.L_x_13855:
[----:B------:R-:W-:Y:S05]  /*23d90*/  BSYNC.RECONVERGENT B2 ;  /* 0x0000000000027941 */ /* 0x000fea0003800200 */
.L_x_13854:
        /* <DEDUP_REMOVED lines=61> */
.L_x_13852:
[----:B------:R-:W-:Y:S05]  /*24170*/  BSYNC.RECONVERGENT B1 ;  /* 0x0000000000017941 */ /* 0x000fea0003800200 */
.L_x_13851:
        /* <DEDUP_REMOVED lines=19> */
.L_x_13858:
        /* <DEDUP_REMOVED lines=13> */
.L_x_13860:
[----:B------:R-:W-:Y:S05]  /*24380*/  BSYNC.RECONVERGENT B2 ;  /* 0x0000000000027941 */ /* 0x000fea0003800200 */
.L_x_13859:
        /* <DEDUP_REMOVED lines=61> */
.L_x_13857:
[----:B------:R-:W-:Y:S05]  /*24760*/  BSYNC.RECONVERGENT B1 ;  /* 0x0000000000017941 */ /* 0x000fea0003800200 */
.L_x_13856:
        /* <DEDUP_REMOVED lines=19> */
.L_x_13863:
        /* <DEDUP_REMOVED lines=13> */
.L_x_13865:
[----:B------:R-:W-:Y:S05]  /*24970*/  BSYNC.RECONVERGENT B2 ;  /* 0x0000000000027941 */ /* 0x000fea0003800200 */
.L_x_13864:
        /* <DEDUP_REMOVED lines=61> */
.L_x_13862:
[----:B------:R-:W-:Y:S05]  /*24d50*/  BSYNC.RECONVERGENT B1 ;  /* 0x0000000000017941 */ /* 0x000fea0003800200 */
.L_x_13861:
        /* <DEDUP_REMOVED lines=19> */
.L_x_13868:
        /* <DEDUP_REMOVED lines=13> */
.L_x_13870:
[----:B------:R-:W-:Y:S05]  /*24f60*/  BSYNC.RECONVERGENT B2 ;  /* 0x0000000000027941 */ /* 0x000fea0003800200 */
.L_x_13869:
        /* <DEDUP_REMOVED lines=61> */
.L_x_13867:
[----:B------:R-:W-:Y:S05]  /*25340*/  BSYNC.RECONVERGENT B1 ;  /* 0x0000000000017941 */ /* 0x000fea0003800200 */
.L_x_13866:
        /* <DEDUP_REMOVED lines=17> */
.L_x_13873:
        /* <DEDUP_REMOVED lines=13> */
.L_x_13875:
[----:B------:R-:W-:Y:S05]  /*25530*/  BSYNC.RECONVERGENT B2 ;  /* 0x0000000000027941 */ /* 0x000fea0003800200 */
.L_x_13874:
        /* <DEDUP_REMOVED lines=61> */
.L_x_13872:
[----:B------:R-:W-:Y:S05]  /*25910*/  BSYNC.RECONVERGENT B1 ;  /* 0x0000000000017941 */ /* 0x000fea0003800200 */
.L_x_13871:
        /* <DEDUP_REMOVED lines=17> */
.L_x_13878:
        /* <DEDUP_REMOVED lines=13> */
.L_x_13880:
[----:B------:R-:W-:Y:S05]  /*25b00*/  BSYNC.RECONVERGENT B2 ;  /* 0x0000000000027941 */ /* 0x000fea0003800200 */
.L_x_13879:
        /* <DEDUP_REMOVED lines=61> */
.L_x_13877:
[----:B------:R-:W-:Y:S05]  /*25ee0*/  BSYNC.RECONVERGENT B1 ;  /* 0x0000000000017941 */ /* 0x000fea0003800200 */
.L_x_13876:
        /* <DEDUP_REMOVED lines=17> */
.L_x_13883:
        /* <DEDUP_REMOVED lines=13> */
.L_x_13885:
[----:B------:R-:W-:Y:S05]  /*260d0*/  BSYNC.RECONVERGENT B2 ;  /* 0x0000000000027941 */ /* 0x000fea0003800200 */
.L_x_13884:
        /* <DEDUP_REMOVED lines=61> */
.L_x_13882:
[----:B------:R-:W-:Y:S05]  /*264b0*/  BSYNC.RECONVERGENT B1 ;  /* 0x0000000000017941 */ /* 0x000fea0003800200 */
.L_x_13881:
        /* <DEDUP_REMOVED lines=37> */
.L_x_13845:
        /* <DEDUP_REMOVED lines=45> */
.L_x_13763:
[----:B------:R-:W-:Y:S05]  /*269e0*/  BSYNC.RECONVERGENT B0 ;  /* 0x0000000000007941 */ /* 0x000fea0003800200 */
.L_x_13762:
        /* <DEDUP_REMOVED lines=137> */
.L_x_13887:
[----:B------:R-:W-:Y:S05]  /*27280*/  BSYNC.RECONVERGENT B0 ;  /* 0x0000000000007941 */ /* 0x000fea0003800200 */
.L_x_13886:
        /* <DEDUP_REMOVED lines=12> */
.L_x_13889:
[----:B------:R-:W-:Y:S05]  /*27350*/  BSYNC.RECONVERGENT B0 ;  /* 0x0000000000007941 */ /* 0x000fea0003800200 */
.L_x_13888:
        /* <DEDUP_REMOVED lines=100> */
.L_x_13891:
[----:B------:R-:W-:Y:S05]  /*279a0*/  BSYNC.RECONVERGENT B0 ;  /* 0x0000000000007941 */ /* 0x000fea0003800200 */
.L_x_13890:
        /* <DEDUP_REMOVED lines=35> */
.L_x_13893:
[----:B------:R-:W-:Y:S05]  /*27be0*/  BSYNC.RECONVERGENT B0 ;  /* 0x0000000000007941 */ /* 0x000fea0003800200 */
.L_x_13892:
        /* <DEDUP_REMOVED lines=35> */
.L_x_13895:
[----:B------:R-:W-:Y:S05]  /*27e20*/  BSYNC.RECONVERGENT B0 ;  /* 0x0000000000007941 */ /* 0x000fea0003800200 */
.L_x_13894:
        /* <DEDUP_REMOVED lines=34> */
.L_x_13897:
[----:B------:R-:W-:Y:S05]  /*28050*/  BSYNC.RECONVERGENT B0 ;  /* 0x0000000000007941 */ /* 0x000fea0003800200 */
.L_x_13896:
[----:B01234-:R-:W0:Y:S01]  /*28060*/  LDC.64 R134, c[0x0][0x380] ;  /* 0x0000e000ff867b82 */ /* 0x01fe220000000a00 */
[----:B------:R-:W-:Y:S01]  /*28070*/  UPLOP3.LUT UP1, UPT, UPT, UPT, UP1, 0x40, 0x4 ;  /* 0x000000000004789c */ /* 0x000fe20003f2e810 */
[----:B0-----:R-:W-:-:S04]  /*28080*/  IADD3 R108, PT, PT, R108, R134, RZ ;  /* 0x000000866c6c7210 */ /* 0x001fc80007ffe0ff */
[----:B------:R-:W-:-:S13]  /*28090*/  ISETP.GE.AND P0, PT, R108, R135, PT ;  /* 0x000000876c00720c */ /* 0x000fda0003f06270 */
[----:B------:R-:W-:Y:S05]  /*280a0*/  @!P0 BRA `(.L_x_13898) ;  /* 0xfffffd8c00588947 */ /* 0x000fea000383ffff */
[----:B------:R-:W-:Y:S05]  /*280b0*/  EXIT ;  /* 0x000000000000794d */ /* 0x000fea0003800000 */
.L_x_13899:
        /* <DEDUP_REMOVED lines=12> */
.L_x_18066:


//--------------------- .text._ZN10layer_norm31ln_parallel_residual_fwd_kernelINS_13Kernel_traitsIf6__halffS2_fjLj8192ELj1ELj1ELj8ELj16ENS_18Kernel_traits_baseILj8192EfS2_fS2_fjLj256EEEEELb1ELb1ELb1EEEvNS_9FwdParamsE --------------------------
	.section	.text._ZN10layer_norm31ln_parallel_residual_fwd_kernelINS_13Kernel_traitsIf6__halffS2_fjLj8192ELj1ELj1ELj8ELj16ENS_18Kernel_traits_baseILj8192EfS2_fS2_fjLj256EEEEELb1ELb1ELb1EEEvNS_9FwdParamsE,"ax",@progbits
	.align	128
        .global         _ZN10layer_norm31ln_parallel_residual_fwd_kernelINS_13Kernel_traitsIf6__halffS2_fjLj8192ELj1ELj1ELj8ELj16ENS_18Kernel_traits_baseILj8192EfS2_fS2_fjLj256EEEEELb1ELb1ELb1EEEvNS_9FwdParamsE
        .type           _ZN10layer_norm31ln_parallel_residual_fwd_kernelINS_13Kernel_traitsIf6__halffS2_fjLj8192ELj1ELj1ELj8ELj16ENS_18Kernel_traits_baseILj8192EfS2_fS2_fjLj256EEEEELb1ELb1ELb1EEEvNS_9FwdParamsE,@function
        .size           _ZN10layer_norm31ln_parallel_residual_fwd_kernelINS_13Kernel_traitsIf6__halffS2_fjLj8192ELj1ELj1ELj8ELj16ENS_18Kernel_traits_baseILj8192EfS2_fS2_fjLj256EEEEELb1ELb1ELb1EEEvNS_9FwdParamsE,(.L_x_18067 - _ZN10layer_norm31ln_parallel_residual_fwd_kernelINS_13Kernel_traitsIf6__halffS2_fjLj8192ELj1ELj1ELj8ELj16ENS_18Kernel_traits_baseILj8192EfS2_fS2_fjLj256EEEEELb1ELb1ELb1EEEvNS_9FwdParamsE)
        .other          _ZN10layer_norm31ln_parallel_residual_fwd_kernelINS_13Kernel_traitsIf6__halffS2_fjLj8192ELj1ELj1ELj8ELj16ENS_18Kernel_traits_baseILj8192EfS2_fS2_fjLj256EEEEELb1ELb1ELb1EEEvNS_9FwdParamsE,@"STO_CUDA_ENTRY STV_DEFAULT"
_ZN10layer_norm31ln_parallel_residual_fwd_kernelINS_13Kernel_traitsIf6__halffS2_fjLj8192ELj1ELj1ELj8ELj16ENS_18Kernel_traits_baseILj8192EfS2_fS2_fjLj256EEEEELb1ELb1ELb1EEEvNS_9FwdParamsE:
.text._ZN10layer_norm31ln_parallel_residual_fwd_kernelINS_13Kernel_traitsIf6__halffS2_fjLj8192ELj1ELj1ELj8ELj16ENS_18Kernel_traits_baseILj8192EfS2_fS2_fjLj256EEEEELb1ELb1ELb1EEEvNS_9FwdParamsE:
        /* <DEDUP_REMOVED lines=61> */
.L_x_13900:
        /* <DEDUP_REMOVED lines=26> */
.L_x_13901:
        /* <DEDUP_REMOVED lines=81> */
.L_x_14206:
        /* <DEDUP_REMOVED lines=43> */
.L_x_13904:
        /* <DEDUP_REMOVED lines=12> */
.L_x_13905:
        /* <DEDUP_REMOVED lines=51> */
[----:B------:R-:W-:-:S07]  /*1120*/  IMAD.MOV.U32 R76, RZ, RZ, R134 ;  /* 0x000000ffff4c7224 */ /* 0x000fce00078e0086 */
.L_x_13903:
[----:B------:R-:W-:Y:S01]  /*1130*/  ISETP.NE.AND P0, PT, R78, 0x1, PT ;  /* 0x000000014e00780c */ /* 0x000fe20003f05270 */
[----:B------:R-:W-:Y:S01]  /*1140*/  UMOV UR4, UR6 ;  /* 0x0000000600047c82 */ /* 0x000fe20008000000 */
[----:B------:R-:W-:Y:S01]  /*1150*/  I2FP.F32.U32 R76, R76 ;  /* 0x0000004c004c7245 */ /* 0x000fe20000201000 */
[----:B------:R-:W-:Y:S02]  /*1160*/  HFMA2 R79, -RZ, RZ, 0, 1.1920928955078125e-07 ;  /* 0x00000002ff4f7431 */ /* 0x000fe400000001ff */
[----:B------:R-:W-:Y:S02]  /*1170*/  IMAD.MOV.U32 R77, RZ, RZ, R120 ;  /* 0x000000ffff4d7224 */ /* 0x000fe400078e0078 */
[----:B------:R-:W-:-:S05]  /*1180*/  FFMA.FTZ R76, R76, R133, 1.1641532182693481445e-10 ;  /* 0x2f0000004c4c7423 */ /* 0x000fca0000010085 */
[----:B------:R-:W-:Y:S01]  /*1190*/  FSETP.LE.FTZ.AND P2, PT, R76, UR4, PT ;  /* 0x000000044c007c0b */ /* 0x000fe2000bf53000 */
[----:B-----5:R-:W-:-:S03]  /*11a0*/  HADD2.F32 R76, -RZ, R80.H0_H0 ;  /* 0x20000050ff4c7230 */ /* 0x020fc60000004100 */
        /* <DEDUP_REMOVED lines=10> */
.L_x_13907:
        /* <DEDUP_REMOVED lines=12> */
.L_x_13908:
        /* <DEDUP_REMOVED lines=49> */
[----:B------:R-:W-:-:S03]  /*1620*/  IMAD.MOV.U32 R79, RZ, RZ, RZ ;  /* 0x000000ffff4f7224 */ /* 0x000fc600078e00ff */
[----:B------:R-:W-:Y:S02]  /*1630*/  LOP3.LUT R121, R77, R78, R91, 0x96, !PT ;  /* 0x0000004e4d797212 */ /* 0x000fe400078e965b */
[----:B------:R-:W-:Y:S01]  /*1640*/  MOV R77, R86 ;  /* 0x00000056004d7202 */ /* 0x000fe20000000f00 */
[----:B------:R-:W-:-:S07]  /*1650*/  IMAD.MOV.U32 R86, RZ, RZ, R90 ;  /* 0x000000ffff567224 */ /* 0x000fce00078e005a */
.L_x_13906:
[----:B------:R-:W-:Y:S01]  /*1660*/  ISETP.NE.AND P0, PT, R79, 0x1, PT ;  /* 0x000000014f00780c */ /* 0x000fe20003f05270 */
[----:B------:R-:W-:Y:S01]  /*1670*/  HADD2.F32 R80, -RZ, R80.H1_H1 ;  /* 0x30000050ff507230 */ /* 0x000fe20000004100 */
[----:B------:R-:W-:Y:S01]  /*1680*/  I2FP.F32.U32 R78, R77 ;  /* 0x0000004d004e7245 */ /* 0x000fe20000201000 */
[----:B------:R-:W-:Y:S01]  /*1690*/  IMAD.MOV.U32 R77, RZ, RZ, R120 ;  /* 0x000000ffff4d7224 */ /* 0x000fe200078e0078 */
[----:B------:R-:W-:-:S03]  /*16a0*/  MOV R87, 0x2 ;  /* 0x0000000200577802 */ /* 0x000fc60000000f00 */
        /* <DEDUP_REMOVED lines=12> */
.L_x_13910:
        /* <DEDUP_REMOVED lines=12> */
.L_x_13911:
        /* <DEDUP_REMOVED lines=53> */
.L_x_13909:
[----:B------:R-:W-:Y:S01]  /*1b80*/  ISETP.NE.AND P0, PT, R87, 0x1, PT ;  /* 0x000000015700780c */ /* 0x000fe20003f05270 */
[----:B------:R-:W-:Y:S01]  /*1b90*/  HFMA2 R79, -RZ, RZ, 0, 1.1920928955078125e-07 ;  /* 0x00000002ff4f7431 */ /* 0x000fe200000001ff */
[----:B------:R-:W-:Y:S01]  /*1ba0*/  I2FP.F32.U32 R78, R77 ;  /* 0x0000004d004e7245 */ /* 0x000fe20000201000 */
[----:B------:R-:W-:-:S04]  /*1bb0*/  HADD2.F32 R77, -RZ, R81.H0_H0 ;  /* 0x20000051ff4d7230 */ /* 0x000fc80000004100 */
        /* <DEDUP_REMOVED lines=13> */
.L_x_13913:
        /* <DEDUP_REMOVED lines=12> */
.L_x_13914:
        /* <DEDUP_REMOVED lines=53> */
.L_x_13912:
[----:B------:R-:W-:Y:S01]  /*20a0*/  ISETP.NE.AND P0, PT, R79, 0x1, PT ;  /* 0x000000014f00780c */ /* 0x000fe20003f05270 */
[----:B------:R-:W-:Y:S01]  /*20b0*/  HADD2.F32 R81, -RZ, R81.H1_H1 ;  /* 0x30000051ff517230 */ /* 0x000fe20000004100 */
[----:B------:R-:W-:Y:S02]  /*20c0*/  I2FP.F32.U32 R78, R78 ;  /* 0x0000004e004e7245 */ /* 0x000fe40000201000 */
[----:B------:R-:W-:-:S03]  /*20d0*/  MOV R87, 0x2 ;  /* 0x0000000200577802 */ /* 0x000fc60000000f00 */
        /* <DEDUP_REMOVED lines=12> */
.L_x_13916:
        /* <DEDUP_REMOVED lines=12> */
.L_x_13917:
        /* <DEDUP_REMOVED lines=50> */
[----:B------:R-:W-:Y:S01]  /*2580*/  IMAD.MOV.U32 R87, RZ, RZ, RZ ;  /* 0x000000ffff577224 */ /* 0x000fe200078e00ff */
[----:B------:R-:W-:Y:S01]  /*2590*/  MOV R78, R86 ;  /* 0x00000056004e7202 */ /* 0x000fe20000000f00 */
[----:B------:R-:W-:-:S07]  /*25a0*/  IMAD.MOV.U32 R86, RZ, RZ, R90 ;  /* 0x000000ffff567224 */ /* 0x000fce00078e005a */
.L_x_13915:
        /* <DEDUP_REMOVED lines=16> */
.L_x_13919:
        /* <DEDUP_REMOVED lines=12> */
.L_x_13920:
        /* <DEDUP_REMOVED lines=48> */
[----:B------:R-:W-:-:S03]  /*2a70*/  LOP3.LUT R122, R87, R90, R121, 0x96, !PT ;  /* 0x0000005a577a7212 */ /* 0x000fc600078e9679 */
[----:B------:R-:W-:-:S05]  /*2a80*/  VIADD R79, R3, 0x96a522ad ;  /* 0x96a522ad034f7836 */ /* 0x000fca0000000000 */
[----:B------:R-:W-:Y:S02]  /*2a90*/  LOP3.LUT R121, R79, R88, R93, 0x96, !PT ;  /* 0x000000584f797212 */ /* 0x000fe400078e965d */
[----:B------:R-:W-:Y:S01]  /*2aa0*/  MOV R79, R86 ;  /* 0x00000056004f7202 */ /* 0x000fe20000000f00 */
[----:B------:R-:W-:-:S07]  /*2ab0*/  IMAD.MOV.U32 R86, RZ, RZ, R92 ;  /* 0x000000ffff567224 */ /* 0x000fce00078e005c */
.L_x_13918:
[----:B------:R-:W-:Y:S01]  /*2ac0*/  ISETP.NE.AND P4, PT, R89, 0x1, PT ;  /* 0x000000015900780c */ /* 0x000fe20003f85270 */
[----:B------:R-:W-:Y:S01]  /*2ad0*/  HADD2.F32 R82, -RZ, R82.H1_H1 ;  /* 0x30000052ff527230 */ /* 0x000fe20000004100 */
        /* <DEDUP_REMOVED lines=14> */
.L_x_13922:
        /* <DEDUP_REMOVED lines=12> */
.L_x_13923:
        /* <DEDUP_REMOVED lines=49> */
[----:B------:R-:W-:Y:S01]  /*2f90*/  MOV R79, R86 ;  /* 0x00000056004f7202 */ /* 0x000fe20000000f00 */
[----:B------:R-:W-:Y:S01]  /*2fa0*/  IMAD.MOV.U32 R86, RZ, RZ, R90 ;  /* 0x000000ffff567224 */ /* 0x000fe200078e005a */
[----:B------:R-:W-:Y:S01]  /*2fb0*/  LOP3.LUT R121, R87, R88, R91, 0x96, !PT ;  /* 0x0000005857797212 */ /* 0x000fe200078e965b */
[----:B------:R-:W-:-:S07]  /*2fc0*/  IMAD.MOV.U32 R90, RZ, RZ, RZ ;  /* 0x000000ffff5a7224 */ /* 0x000fce00078e00ff */
.L_x_13921:
[----:B------:R-:W-:Y:S01]  /*2fd0*/  ISETP.NE.AND P5, PT, R90, 0x1, PT ;  /* 0x000000015a00780c */ /* 0x000fe20003fa5270 */
[----:B------:R-:W-:Y:S01]  /*2fe0*/  HFMA2 R108, -RZ, RZ, 0, 1.1920928955078125e-07 ;  /* 0x00000002ff6c7431 */ /* 0x000fe200000001ff */
        /* <DEDUP_REMOVED lines=14> */
.L_x_13925:
        /* <DEDUP_REMOVED lines=12> */
.L_x_13926:
        /* <DEDUP_REMOVED lines=29> */
[C---:B------:R-:W-:Y:S02]  /*3360*/  VIADD R95, R3.reuse, 0x646e171e ;  /* 0x646e171e035f7836 */ /* 0x040fe40000000000 */
[----:B------:R-:W-:Y:S02]  /*3370*/  VIADD R79, R3, 0x1fd5c5a3 ;  /* 0x1fd5c5a3034f7836 */ /* 0x000fe40000000000 */
        /* <DEDUP_REMOVED lines=22> */
.L_x_13924:
[----:B------:R-:W-:Y:S01]  /*34e0*/  UMOV UR5, UR7 ;  /* 0x0000000700057c82 */ /* 0x000fe20008000000 */
[----:B------:R-:W-:Y:S01]  /*34f0*/  P2R R91, PR, RZ, 0x2 ;  /* 0x00000002ff5b7803 */ /* 0x000fe20000000000 */
[----:B------:R-:W-:Y:S01]  /*3500*/  FMUL.FTZ R78, R78, UR5 ;  /* 0x000000054e4e7c20 */ /* 0x000fe20008410000 */
[----:B------:R-:W-:Y:S01]  /*3510*/  I2FP.F32.U32 R90, R79 ;  /* 0x0000004f005a7245 */ /* 0x000fe20000201000 */
[----:B------:R-:W-:Y:S01]  /*3520*/  FMUL.FTZ R77, R77, UR5 ;  /* 0x000000054d4d7c20 */ /* 0x000fe20008410000 */
[----:B------:R-:W-:Y:S01]  /*3530*/  ISETP.NE.AND P1, PT, R106, RZ, PT ;  /* 0x000000ff6a00720c */ /* 0x000fe20003f25270 */
[----:B------:R-:W-:Y:S01]  /*3540*/  FMUL.FTZ R88, R80, UR5 ;  /* 0x0000000550587c20 */ /* 0x000fe20008410000 */
[----:B------:R-:W-:Y:S02]  /*3550*/  HADD2.F32 R89, -RZ, R83.H1_H1 ;  /* 0x30000053ff597230 */ /* 0x000fe40000004100 */
[----:B------:R-:W-:Y:S01]  /*3560*/  FMUL.FTZ R76, R76, UR5 ;  /* 0x000000054c4c7c20 */ /* 0x000fe20008410000 */
[----:B------:R-:W-:Y:S01]  /*3570*/  FSEL R80, R78, RZ, P3 ;  /* 0x000000ff4e507208 */ /* 0x000fe20001800000 */
        /* <DEDUP_REMOVED lines=8> */
[----:B------:R-:W-:-:S02]  /*3600*/  FSEL R76, R76, RZ, P5 ;  /* 0x000000ff4c4c7208 */ /* 0x000fc40002800000 */
[----:B------:R-:W-:Y:S02]  /*3610*/  ISETP.NE.AND P6, PT, R105, RZ, PT ;  /* 0x000000ff6900720c */ /* 0x000fe40003fc5270 */
        /* <DEDUP_REMOVED lines=16> */
.L_x_13902:
[----:B------:R-:W-:Y:S01]  /*3720*/  ISETP.NE.AND P0, PT, R140, 0x1, PT ;  /* 0x000000018c00780c */ /* 0x000fe20003f05270 */
[C---:B------:R-:W-:Y:S01]  /*3730*/  VIADD R88, R3.reuse, 0xa9066899 ;  /* 0xa906689903587836 */ /* 0x040fe20000000000 */
[C---:B------:R-:W-:Y:S01]  /*3740*/  IADD3 R87, PT, PT, R3.reuse, -0x695add53, RZ ;  /* 0x96a522ad03577810 */ /* 0x040fe20007ffe0ff */
[C---:B------:R-:W-:Y:S01]  /*3750*/  VIADD R89, R2.reuse, 0xdaa66d2b ;  /* 0xdaa66d2b02597836 */ /* 0x040fe20000000000 */
[C---:B------:R-:W-:Y:S01]  /*3760*/  IADD3 R90, PT, PT, R2.reuse, -0x700cb87f, RZ ;  /* 0x8ff34781025a7810 */ /* 0x040fe20007ffe0ff */
[----:B------:R-:W-:Y:S01]  /*3770*/  VIADD R91, R3, 0xdb3d7428 ;  /* 0xdb3d7428035b7836 */ /* 0x000fe20000000000 */
[C---:B------:R-:W-:Y:S01]  /*3780*/  IADD3 R93, PT, PT, R2.reuse, 0x5384540f, RZ ;  /* 0x5384540f025d7810 */ /* 0x040fe20007ffe0ff */
        /* <DEDUP_REMOVED lines=15> */
.L_x_13929:
        /* <DEDUP_REMOVED lines=12> */
.L_x_13930:
        /* <DEDUP_REMOVED lines=40> */
[----:B------:R-:W-:-:S03]  /*3bc0*/  LOP3.LUT R122, R90, R94, R121, 0x96, !PT ;  /* 0x0000005e5a7a7212 */ /* 0x000fc600078e9679 */
[----:B------:R-:W-:-:S05]  /*3bd0*/  IMAD.WIDE.U32 R76, R76, -0x2daee0ad, RZ ;  /* 0xd2511f534c4c7825 */ /* 0x000fca00078e00ff */
[----:B------:R-:W-:Y:S01]  /*3be0*/  LOP3.LUT R121, R87, R78, R77, 0x96, !PT ;  /* 0x0000004e57797212 */ /* 0x000fe200078e964d */
[----:B------:R-:W-:Y:S01]  /*3bf0*/  IMAD.MOV.U32 R77, RZ, RZ, RZ ;  /* 0x000000ffff4d7224 */ /* 0x000fe200078e00ff */
[----:B------:R-:W-:Y:S01]  /*3c00*/  MOV R86, R76 ;  /* 0x0000004c00567202 */ /* 0x000fe20000000f00 */
[----:B------:R-:W-:-:S07]  /*3c10*/  IMAD.MOV.U32 R76, RZ, RZ, R134 ;  /* 0x000000ffff4c7224 */ /* 0x000fce00078e0086 */
.L_x_13928:
[----:B------:R-:W-:Y:S01]  /*3c20*/  ISETP.NE.AND P0, PT, R77, 0x1, PT ;  /* 0x000000014d00780c */ /* 0x000fe20003f05270 */
[----:B-----5:R-:W-:Y:S01]  /*3c30*/  HADD2.F32 R98, -RZ, R80.H0_H0 ;  /* 0x20000050ff627230 */ /* 0x020fe20000004100 */
[----:B------:R-:W-:Y:S01]  /*3c40*/  I2FP.F32.U32 R76, R76 ;  /* 0x0000004c004c7245 */ /* 0x000fe20000201000 */
[----:B------:R-:W-:Y:S01]  /*3c50*/  UMOV UR4, UR6 ;  /* 0x0000000600047c82 */ /* 0x000fe20008000000 */
[----:B------:R-:W-:Y:S01]  /*3c60*/  UMOV UR5, UR7 ;  /* 0x0000000700057c82 */ /* 0x000fe20008000000 */
[----:B------:R-:W-:Y:S02]  /*3c70*/  HFMA2 R78, -RZ, RZ, 0, 1.1920928955078125e-07 ;  /* 0x00000002ff4e7431 */ /* 0x000fe400000001ff */
[----:B------:R-:W-:Y:S01]  /*3c80*/  FMUL.FTZ R98, R98, UR5 ;  /* 0x0000000562627c20 */ /* 0x000fe20008410000 */
        /* <DEDUP_REMOVED lines=13> */
.L_x_13932:
        /* <DEDUP_REMOVED lines=12> */
.L_x_13933:
        /* <DEDUP_REMOVED lines=39> */
[----:B------:R-:W-:Y:S02]  /*4090*/  LOP3.LUT R95, R95, R96, R79, 0x96, !PT ;  /* 0x000000605f5f7212 */ /* 0x000fe400078e964f */
[----:B------:R-:W-:Y:S01]  /*40a0*/  LOP3.LUT R122, R90, R78, R121, 0x96, !PT ;  /* 0x0000004e5a7a7212 */ /* 0x000fe200078e9679 */
[----:B------:R-:W-:Y:S02]  /*40b0*/  IMAD.MOV.U32 R78, RZ, RZ, RZ ;  /* 0x000000ffff4e7224 */ /* 0x000fe400078e00ff */
[----:B------:R-:W-:-:S05]  /*40c0*/  IMAD.WIDE.U32 R94, R95, -0x2daee0ad, RZ ;  /* 0xd2511f535f5e7825 */ /* 0x000fca00078e00ff */
[----:B------:R-:W-:Y:S01]  /*40d0*/  LOP3.LUT R121, R87, R76, R95, 0x96, !PT ;  /* 0x0000004c57797212 */ /* 0x000fe200078e965f */
[----:B------:R-:W-:Y:S01]  /*40e0*/  IMAD.MOV.U32 R76, RZ, RZ, R86 ;  /* 0x000000ffff4c7224 */ /* 0x000fe200078e0056 */
[----:B------:R-:W-:-:S07]  /*40f0*/  MOV R86, R94 ;  /* 0x0000005e00567202 */ /* 0x000fce0000000f00 */
.L_x_13931:
        /* <DEDUP_REMOVED lines=22> */
.L_x_13935:
        /* <DEDUP_REMOVED lines=12> */
.L_x_13936:
        /* <DEDUP_REMOVED lines=42> */
[----:B------:R-:W-:-:S03]  /*45c0*/  LOP3.LUT R122, R90, R94, R121, 0x96, !PT ;  /* 0x0000005e5a7a7212 */ /* 0x000fc600078e9679 */
[----:B------:R-:W-:Y:S01]  /*45d0*/  IMAD.MOV.U32 R77, RZ, RZ, R86 ;  /* 0x000000ffff4d7224 */ /* 0x000fe200078e0056 */
[----:B------:R-:W-:Y:S01]  /*45e0*/  LOP3.LUT R121, R87, R78, R97, 0x96, !PT ;  /* 0x0000004e57797212 */ /* 0x000fe200078e9661 */
[----:B------:R-:W-:-:S07]  /*45f0*/  IMAD.MOV.U32 R86, RZ, RZ, R96 ;  /* 0x000000ffff567224 */ /* 0x000fce00078e0060 */
.L_x_13934:
[----:B------:R-:W-:Y:S01]  /*4600*/  ISETP.NE.AND P0, PT, R79, 0x1, PT ;  /* 0x000000014f00780c */ /* 0x000fe20003f05270 */
[----:B------:R-:W-:Y:S01]  /*4610*/  HADD2.F32 R80, -RZ, R80.H1_H1 ;  /* 0x30000050ff507230 */ /* 0x000fe20000004100 */
[----:B------:R-:W-:Y:S01]  /*4620*/  I2FP.F32.U32 R78, R77 ;  /* 0x0000004d004e7245 */ /* 0x000fe20000201000 */
[----:B------:R-:W-:Y:S02]  /*4630*/  IMAD.MOV.U32 R94, RZ, RZ, 0x2 ;  /* 0x00000002ff5e7424 */ /* 0x000fe400078e00ff */
[----:B------:R-:W-:Y:S02]  /*4640*/  IMAD.MOV.U32 R77, RZ, RZ, R120 ;  /* 0x000000ffff4d7224 */ /* 0x000fe400078e0078 */
[----:B------:R-:W-:Y:S01]  /*4650*/  FMUL.FTZ R80, R80, UR5 ;  /* 0x0000000550507c20 */ /* 0x000fe20008410000 */
        /* <DEDUP_REMOVED lines=12> */
.L_x_13938:
        /* <DEDUP_REMOVED lines=12> */
.L_x_13939:
        /* <DEDUP_REMOVED lines=42> */
[----:B------:R-:W-:Y:S01]  /*4a80*/  IMAD.WIDE.U32 R96, R77, -0x2daee0ad, RZ ;  /* 0xd2511f534d607825 */ /* 0x000fe200078e00ff */
[----:B------:R-:W-:-:S03]  /*4a90*/  MOV R77, R86 ;  /* 0x00000056004d7202 */ /* 0x000fc60000000f00 */
[----:B------:R-:W-:Y:S01]  /*4aa0*/  IMAD.MOV.U32 R86, RZ, RZ, R96 ;  /* 0x000000ffff567224 */ /* 0x000fe200078e0060 */
[----:B------:R-:W-:-:S07]  /*4ab0*/  LOP3.LUT R121, R87, R78, R97, 0x96, !PT ;  /* 0x0000004e57797212 */ /* 0x000fce00078e9661 */
.L_x_13937:
        /* <DEDUP_REMOVED lines=22> */
.L_x_13941:
        /* <DEDUP_REMOVED lines=12> */
.L_x_13942:
        /* <DEDUP_REMOVED lines=40> */
[----:B------:R-:W-:Y:S01]  /*4f60*/  IMAD.MOV.U32 R79, RZ, RZ, RZ ;  /* 0x000000ffff4f7224 */ /* 0x000fe200078e00ff */
[----:B------:R-:W-:-:S03]  /*4f70*/  LOP3.LUT R122, R90, R94, R121, 0x96, !PT ;  /* 0x0000005e5a7a7212 */ /* 0x000fc600078e9679 */
[----:B------:R-:W-:-:S05]  /*4f80*/  IMAD.WIDE.U32 R96, R97, -0x2daee0ad, RZ ;  /* 0xd2511f5361607825 */ /* 0x000fca00078e00ff */
[----:B------:R-:W-:Y:S01]  /*4f90*/  LOP3.LUT R121, R87, R78, R97, 0x96, !PT ;  /* 0x0000004e57797212 */ /* 0x000fe200078e9661 */
[----:B------:R-:W-:Y:S01]  /*4fa0*/  IMAD.MOV.U32 R78, RZ, RZ, R86 ;  /* 0x000000ffff4e7224 */ /* 0x000fe200078e0056 */
[----:B------:R-:W-:-:S07]  /*4fb0*/  MOV R86, R96 ;  /* 0x0000006000567202 */ /* 0x000fce0000000f00 */
.L_x_13940:
[----:B------:R-:W-:Y:S01]  /*4fc0*/  ISETP.NE.AND P0, PT, R79, 0x1, PT ;  /* 0x000000014f00780c */ /* 0x000fe20003f05270 */
[----:B------:R-:W-:Y:S01]  /*4fd0*/  HADD2.F32 R80, -RZ, R81.H0_H0 ;  /* 0x20000051ff507230 */ /* 0x000fe20000004100 */
[----:B------:R-:W-:Y:S01]  /*4fe0*/  I2FP.F32.U32 R78, R78 ;  /* 0x0000004e004e7245 */ /* 0x000fe20000201000 */
[----:B------:R-:W-:-:S03]  /*4ff0*/  IMAD.MOV.U32 R94, RZ, RZ, 0x2 ;  /* 0x00000002ff5e7424 */ /* 0x000fc600078e00ff */
[----:B------:R-:W-:Y:S01]  /*5000*/  FMUL.FTZ R80, R80, UR5 ;  /* 0x0000000550507c20 */ /* 0x000fe20008410000 */
        /* <DEDUP_REMOVED lines=13> */
.L_x_13944:
        /* <DEDUP_REMOVED lines=12> */
.L_x_13945:
        /* <DEDUP_REMOVED lines=44> */
[----:B------:R-:W-:Y:S02]  /*5460*/  IMAD.MOV.U32 R78, RZ, RZ, R86 ;  /* 0x000000ffff4e7224 */ /* 0x000fe400078e0056 */
[----:B------:R-:W-:-:S07]  /*5470*/  IMAD.MOV.U32 R86, RZ, RZ, R96 ;  /* 0x000000ffff567224 */ /* 0x000fce00078e0060 */
.L_x_13943:
        /* <DEDUP_REMOVED lines=22> */
.L_x_13947:
        /* <DEDUP_REMOVED lines=12> */
.L_x_13948:
        /* <DEDUP_REMOVED lines=42> */
[----:B------:R-:W-:Y:S01]  /*5940*/  IMAD.WIDE.U32 R98, R79, -0x2daee0ad, RZ ;  /* 0xd2511f534f627825 */ /* 0x000fe200078e00ff */
[----:B------:R-:W-:-:S03]  /*5950*/  MOV R79, R86 ;  /* 0x00000056004f7202 */ /* 0x000fc60000000f00 */
[----:B------:R-:W-:Y:S01]  /*5960*/  IMAD.MOV.U32 R86, RZ, RZ, R98 ;  /* 0x000000ffff567224 */ /* 0x000fe200078e0062 */
[----:B------:R-:W-:-:S07]  /*5970*/  LOP3.LUT R121, R87, R94, R99, 0x96, !PT ;  /* 0x0000005e57797212 */ /* 0x000fce00078e9663 */
.L_x_13946:
        /* <DEDUP_REMOVED lines=17> */
.L_x_13950:
        /* <DEDUP_REMOVED lines=12> */
.L_x_13951:
        /* <DEDUP_REMOVED lines=42> */
[----:B------:R-:W-:-:S04]  /*5df0*/  IMAD.WIDE.U32 R96, R79, -0x2daee0ad, RZ ;  /* 0xd2511f534f607825 */ /* 0x000fc800078e00ff */
[----:B------:R-:W-:Y:S01]  /*5e00*/  IMAD.MOV.U32 R79, RZ, RZ, R86 ;  /* 0x000000ffff4f7224 */ /* 0x000fe200078e0056 */
[----:B------:R-:W-:Y:S02]  /*5e10*/  LOP3.LUT R121, R87, R80, R97, 0x96, !PT ;  /* 0x0000005057797212 */ /* 0x000fe400078e9661 */
[----:B------:R-:W-:-:S07]  /*5e20*/  MOV R86, R96 ;  /* 0x0000006000567202 */ /* 0x000fce0000000f00 */
.L_x_13949:
        /* <DEDUP_REMOVED lines=22> */
.L_x_13953:
        /* <DEDUP_REMOVED lines=12> */
.L_x_13954:
        /* <DEDUP_REMOVED lines=46> */
.L_x_13952:
[----:B------:R-:W-:Y:S01]  /*6330*/  ISETP.NE.AND P0, PT, R94, 0x1, PT ;  /* 0x000000015e00780c */ /* 0x000fe20003f05270 */
[----:B------:R-:W-:Y:S01]  /*6340*/  HADD2.F32 R102, -RZ, R82.H0_H0 ;  /* 0x20000052ff667230 */ /* 0x000fe20000004100 */
        /* <DEDUP_REMOVED lines=15> */
.L_x_13956:
        /* <DEDUP_REMOVED lines=12> */
.L_x_13957:
        /* <DEDUP_REMOVED lines=43> */
[----:B------:R-:W-:Y:S02]  /*67b0*/  LOP3.LUT R121, R87, R80, R97, 0x96, !PT ;  /* 0x0000005057797212 */ /* 0x000fe400078e9661 */
[----:B------:R-:W-:Y:S01]  /*67c0*/  MOV R80, R86 ;  /* 0x0000005600507202 */ /* 0x000fe20000000f00 */
[----:B------:R-:W-:-:S07]  /*67d0*/  IMAD.MOV.U32 R86, RZ, RZ, R96 ;  /* 0x000000ffff567224 */ /* 0x000fce00078e0060 */
.L_x_13955:
        /* <DEDUP_REMOVED lines=22> */
.L_x_13959:
        /* <DEDUP_REMOVED lines=12> */
.L_x_13960:
        /* <DEDUP_REMOVED lines=42> */
[----:B------:R-:W-:-:S04]  /*6ca0*/  IMAD.WIDE.U32 R98, R81, -0x2daee0ad, RZ ;  /* 0xd2511f5351627825 */ /* 0x000fc800078e00ff */
[----:B------:R-:W-:Y:S01]  /*6cb0*/  IMAD.MOV.U32 R81, RZ, RZ, R86 ;  /* 0x000000ffff517224 */ /* 0x000fe200078e0056 */
[----:B------:R-:W-:Y:S02]  /*6cc0*/  LOP3.LUT R121, R87, R94, R99, 0x96, !PT ;  /* 0x0000005e57797212 */ /* 0x000fe400078e9663 */
[----:B------:R-:W-:-:S07]  /*6cd0*/  MOV R86, R98 ;  /* 0x0000006200567202 */ /* 0x000fce0000000f00 */
.L_x_13958:
        /* <DEDUP_REMOVED lines=17> */
.L_x_13962:
        /* <DEDUP_REMOVED lines=12> */
.L_x_13963:
        /* <DEDUP_REMOVED lines=46> */
.L_x_13961:
        /* <DEDUP_REMOVED lines=22> */
.L_x_13965:
        /* <DEDUP_REMOVED lines=12> */
.L_x_13966:
        /* <DEDUP_REMOVED lines=42> */
[----:B------:R-:W-:-:S04]  /*7650*/  IMAD.WIDE.U32 R94, R94, -0x2daee0ad, RZ ;  /* 0xd2511f535e5e7825 */ /* 0x000fc800078e00ff */
[----:B------:R-:W-:Y:S01]  /*7660*/  IMAD.MOV.U32 R86, RZ, RZ, R94 ;  /* 0x000000ffff567224 */ /* 0x000fe200078e005e */
[----:B------:R-:W-:Y:S01]  /*7670*/  LOP3.LUT R121, R87, R96, R95, 0x96, !PT ;  /* 0x0000006057797212 */ /* 0x000fe200078e965f */
[----:B------:R-:W-:-:S07]  /*7680*/  IMAD.MOV.U32 R94, RZ, RZ, RZ ;  /* 0x000000ffff5e7224 */ /* 0x000fce00078e00ff */
.L_x_13964:
        /* <DEDUP_REMOVED lines=17> */
.L_x_13968:
        /* <DEDUP_REMOVED lines=12> */
.L_x_13969:
        /* <DEDUP_REMOVED lines=46> */
.L_x_13967:
        /* <DEDUP_REMOVED lines=22> */
.L_x_13971:
        /* <DEDUP_REMOVED lines=12> */
.L_x_13972:
        /* <DEDUP_REMOVED lines=46> */
.L_x_13970:
        /* <DEDUP_REMOVED lines=17> */
.L_x_13974:
        /* <DEDUP_REMOVED lines=14> */
.L_x_13975:
        /* <DEDUP_REMOVED lines=42> */
[----:B------:R-:W-:Y:S01]  /*84d0*/  IMAD.WIDE.U32 R94, R83, -0x2daee0ad, RZ ;  /* 0xd2511f53535e7825 */ /* 0x000fe200078e00ff */
[----:B------:R-:W-:-:S03]  /*84e0*/  MOV R83, R86 ;  /* 0x0000005600537202 */ /* 0x000fc60000000f00 */
[----:B------:R-:W-:Y:S01]  /*84f0*/  IMAD.MOV.U32 R86, RZ, RZ, R94 ;  /* 0x000000ffff567224 */ /* 0x000fe200078e005e */
[----:B------:R-:W-:-:S07]  /*8500*/  LOP3.LUT R121, R87, R88, R95, 0x96, !PT ;  /* 0x0000005857797212 */ /* 0x000fce00078e965f */
.L_x_13973:
[----:B------:R-:W-:Y:S01]  /*8510*/  I2FP.F32.U32 R88, R83 ;  /* 0x0000005300587245 */ /* 0x000fe20000201000 */
[----:B------:R-:W-:-:S04]  /*8520*/  HADD2.F32 R83, -RZ, R139.H1_H1 ;  /* 0x3000008bff537230 */ /* 0x000fc80000004100 */
[----:B------:R-:W-:Y:S01]  /*8530*/  FFMA.FTZ R88, R88, R133, 1.1641532182693481445e-10 ;  /* 0x2f00000058587423 */ /* 0x000fe20000010085 */
[----:B------:R-:W-:-:S04]  /*8540*/  FMUL.FTZ R83, R83, UR5 ;  /* 0x0000000553537c20 */ /* 0x000fc80008410000 */
[----:B------:R-:W-:Y:S02]  /*8550*/  FSETP.GTU.FTZ.AND P6, PT, R88, UR4, PT ;  /* 0x0000000458007c0b */ /* 0x000fe4000bfdc000 */
[----:B------:R-:W-:Y:S02]  /*8560*/  FSEL R88, R107, RZ, P5 ;  /* 0x000000ff6b587208 */ /* 0x000fe40002800000 */
[----:B------:R-:W-:Y:S02]  /*8570*/  FSEL R83, R83, RZ, !P6 ;  /* 0x000000ff53537208 */ /* 0x000fe40007000000 */
[----:B------:R-:W-:-:S03]  /*8580*/  SEL R125, RZ, 0x1, P6 ;  /* 0x00000001ff7d7807 */ /* 0x000fc60003000000 */
[----:B------:R-:W-:-:S04]  /*8590*/  FADD.FTZ R83, R83, R88 ;  /* 0x0000005853537221 */ /* 0x000fc80000010000 */
[----:B------:R-:W-:-:S07]  /*85a0*/  @P1 FADD.FTZ R83, R7, R83 ;  /* 0x0000005307531221 */ /* 0x000fce0000010000 */
.L_x_13927:
[----:B------:R-:W-:Y:S01]  /*85b0*/  SEL R89, RZ, 0x1000000, !P5 ;  /* 0x01000000ff597807 */ /* 0x000fe20006800000 */
[----:B------:R-:W0:Y:S01]  /*85c0*/  @P1 LDC.64 R96, c[0x0][0x3a0] ;  /* 0x0000e800ff601b82 */ /* 0x000e220000000a00 */
[----:B------:R-:W-:Y:S02]  /*85d0*/  ISETP.NE.AND P6, PT, R104, RZ, PT ;  /* 0x000000ff6800720c */ /* 0x000fe40003fc5270 */
[----:B------:R-:W-:Y:S02]  /*85e0*/  ISETP.NE.AND P5, PT, R105, RZ, PT ;  /* 0x000000ff6900720c */ /* 0x000fe40003fa5270 */
[----:B------:R-:W-:Y:S02]  /*85f0*/  SEL R88, RZ, 0x10000, !P4 ;  /* 0x00010000ff587807 */ /* 0x000fe40006000000 */
[----:B------:R-:W-:Y:S01]  /*8600*/  ISETP.NE.AND P4, PT, R106, RZ, PT ;  /* 0x000000ff6a00720c */ /* 0x000fe20003f85270 */
[----:B------:R-:W1:Y:S01]  /*8610*/  LDC.64 R104, c[0x0][0x3a8] ;  /* 0x0000ea00ff687b82 */ /* 0x000e620000000a00 */
[----:B------:R-:W-:-:S02]  /*8620*/  SEL R91, RZ, 0x100, !P0 ;  /* 0x00000100ff5b7807 */ /* 0x000fc40004000000 */
[----:B------:R-:W-:Y:S02]  /*8630*/  ISETP.NE.U32.AND P0, PT, R84, RZ, PT ;  /* 0x000000ff5400720c */ /* 0x000fe40003f05070 */
[----:B------:R-:W-:Y:S02]  /*8640*/  SEL R84, RZ, 0x10000, !P4 ;  /* 0x00010000ff547807 */ /* 0x000fe40006000000 */
[----:B------:R-:W-:Y:S01]  /*8650*/  ISETP.NE.AND.EX P0, PT, R85, RZ, PT, P0 ;  /* 0x000000ff5500720c */ /* 0x000fe20003f05300 */
[----:B------:R-:W2:Y:S01]  /*8660*/  LDC.64 R106, c[0x0][0x3b0] ;  /* 0x0000ec00ff6a7b82 */ /* 0x000ea20000000a00 */
[----:B------:R-:W-:Y:S02]  /*8670*/  SEL R85, RZ, 0x1000000, !P2 ;  /* 0x01000000ff557807 */ /* 0x000fe40005000000 */
[----:B------:R-:W-:Y:S02]  /*8680*/  SEL R87, RZ, 0x100, !P5 ;  /* 0x00000100ff577807 */ /* 0x000fe40006800000 */
[----:B------:R-:W-:-:S02]  /*8690*/  LOP3.LUT R91, R91, R89, R88, 0xfe, !PT ;  /* 0x000000595b5b7212 */ /* 0x000fc400078efe58 */
[----:B------:R-:W-:Y:S02]  /*86a0*/  SEL R90, RZ, 0x1, !P3 ;  /* 0x00000001ff5a7807 */ /* 0x000fe40005800000 */
[----:B------:R-:W-:Y:S02]  /*86b0*/  LOP3.LUT R87, R87, R85, R84, 0xfe, !PT ;  /* 0x0000005557577212 */ /* 0x000fe400078efe54 */
[----:B------:R-:W-:Y:S01]  /*86c0*/  SEL R88, RZ, 0x1, !P6 ;  /* 0x00000001ff587807 */ /* 0x000fe20007000000 */
[----:B------:R-:W3:Y:S01]  /*86d0*/  @P0 LDC.64 R94, c[0x0][0x398] ;  /* 0x0000e600ff5e0b82 */ /* 0x000ee20000000a00 */
[----:B------:R-:W-:Y:S02]  /*86e0*/  LOP3.LUT R91, R91, R90, RZ, 0xfc, !PT ;  /* 0x0000005a5b5b7212 */ /* 0x000fe400078efcff */
[----:B------:R-:W-:Y:S01]  /*86f0*/  LOP3.LUT R90, R87, R88, RZ, 0xfc, !PT ;  /* 0x00000058575a7212 */ /* 0x000fe200078efcff */
[C---:B-1----:R-:W-:Y:S01]  /*8700*/  IMAD.WIDE.U32 R84, R127.reuse, 0x20, R104 ;  /* 0x000000207f547825 */ /* 0x042fe200078e0068 */
[----:B------:R-:W-:-:S04]  /*8710*/  IADD3 R135, PT, PT, R127, 0x100, RZ ;  /* 0x000001007f877810 */ /* 0x000fc80007ffe0ff */
[----:B------:R1:W-:Y:S01]  /*8720*/  STG.E.128 desc[UR8][R84.64], R76 ;  /* 0x0000004c54007986 */ /* 0x0003e2000c101d08 */
[----:B------:R-:W-:-:S03]  /*8730*/  IMAD.WIDE.U32 R92, R135, 0x10, R100 ;  /* 0x00000010875c7825 */ /* 0x000fc600078e0064 */
[----:B------:R1:W-:Y:S01]  /*8740*/  STG.E.128 desc[UR8][R84.64+0x10], R80 ;  /* 0x0000105054007986 */ /* 0x0003e2000c101d08 */
[----:B--2---:R-:W-:-:S04]  /*8750*/  IMAD.WIDE.U32 R88, R127, 0x8, R106 ;  /* 0x000000087f587825 */ /* 0x004fc800078e006a */
[C---:B0-----:R-:W-:Y:S01]  /*8760*/  @P1 IMAD.WIDE.U32 R96, R135.reuse, 0x20, R96 ;  /* 0x0000002087601825 */ /* 0x041fe200078e0060 */
[----:B------:R1:W-:Y:S03]  /*8770*/  STG.E.64 desc[UR8][R88.64], R90 ;  /* 0x0000005a58007986 */ /* 0x0003e6000c101b08 */
[----:B---3--:R-:W-:Y:S01]  /*8780*/  @P0 IMAD.WIDE.U32 R94, R135, 0x10, R94 ;  /* 0x00000010875e0825 */ /* 0x008fe200078e005e */
[----:B------:R-:W-:Y:S06]  /*8790*/  @!P0 BRA `(.L_x_13976) ;  /* 0x0000000000508947 */ /* 0x000fec0003800000 */
[----:B-1----:R-:W-:Y:S01]  /*87a0*/  IMAD.U32 R85, R112, 0x10000, RZ ;  /* 0x0001000070557824 */ /* 0x002fe200078e00ff */
        /* <DEDUP_REMOVED lines=19> */
.L_x_13976:
        /* <DEDUP_REMOVED lines=20> */
.L_x_13979:
        /* <DEDUP_REMOVED lines=12> */
.L_x_13980:
        /* <DEDUP_REMOVED lines=48> */
[----:B------:R-:W-:-:S05]  /*8de0*/  IMAD.WIDE.U32 R92, R92, -0x2daee0ad, RZ ;  /* 0xd2511f535c5c7825 */ /* 0x000fca00078e00ff */
[----:B------:R-:W-:Y:S01]  /*8df0*/  LOP3.LUT R121, R87, R84, R93, 0x96, !PT ;  /* 0x0000005457797212 */ /* 0x000fe200078e965d */
[----:B------:R-:W-:Y:S02]  /*8e00*/  HFMA2 R87, -RZ, RZ, 0, 0 ;  /* 0x00000000ff577431 */ /* 0x000fe400000001ff */
[----:B------:R-:W-:-:S07]  /*8e10*/  IMAD.MOV.U32 R84, RZ, RZ, R86 ;  /* 0x000000ffff547224 */ /* 0x000fce00078e0056 */
.L_x_13978:
[----:B------:R-:W-:Y:S01]  /*8e20*/  I2FP.F32.U32 R84, R84 ;  /* 0x0000005400547245 */ /* 0x000fe20000201000 */
[----:B------:R-:W-:Y:S01]  /*8e30*/  IMAD.MOV.U32 R94, RZ, RZ, 0x2 ;  /* 0x00000002ff5e7424 */ /* 0x000fe200078e00ff */
[----:B------:R-:W-:Y:S01]  /*8e40*/  ISETP.NE.AND P2, PT, R87, 0x1, PT ;  /* 0x000000015700780c */ /* 0x000fe20003f45270 */
[----:B------:R-:W-:Y:S02]  /*8e50*/  IMAD.MOV.U32 R85, RZ, RZ, R120 ;  /* 0x000000ffff557224 */ /* 0x000fe400078e0078 */
[----:B------:R-:W-:-:S05]  /*8e60*/  FFMA.FTZ R84, R84, R133, 1.1641532182693481445e-10 ;  /* 0x2f00000054547423 */ /* 0x000fca0000010085 */
[----:B------:R-:W-:Y:S01]  /*8e70*/  FSETP.LE.FTZ.AND P4, PT, R84, UR4, PT ;  /* 0x0000000454007c0b */ /* 0x000fe2000bf93000 */
[----:B-----5:R-:W-:-:S03]  /*8e80*/  HADD2.F32 R84, -RZ, R88.H0_H0 ;  /* 0x20000058ff547230 */ /* 0x020fc60000004100 */
        /* <DEDUP_REMOVED lines=11> */
.L_x_13982:
        /* <DEDUP_REMOVED lines=12> */
.L_x_13983:
        /* <DEDUP_REMOVED lines=51> */
[----:B------:R-:W-:Y:S02]  /*9330*/  IMAD.MOV.U32 R92, RZ, RZ, R94 ;  /* 0x000000ffff5c7224 */ /* 0x000fe400078e005e */
[----:B------:R-:W-:-:S07]  /*9340*/  HFMA2 R94, -RZ, RZ, 0, 0 ;  /* 0x00000000ff5e7431 */ /* 0x000fce00000001ff */
.L_x_13981:
[----:B------:R-:W-:Y:S01]  /*9350*/  I2FP.F32.U32 R84, R85 ;  /* 0x0000005500547245 */ /* 0x000fe20000201000 */
[----:B------:R-:W-:Y:S01]  /*9360*/  HADD2.F32 R85, -RZ, R136.H0_H0 ;  /* 0x20000088ff557230 */ /* 0x000fe20000004100 */
        /* <DEDUP_REMOVED lines=20> */
.L_x_13985:
        /* <DEDUP_REMOVED lines=12> */
.L_x_13986:
        /* <DEDUP_REMOVED lines=45> */
[----:B------:R-:W-:-:S04]  /*9840*/  VIADD R87, R2, 0x8ff34781 ;  /* 0x8ff3478102577836 */ /* 0x000fc80000000000 */
[----:B------:R-:W-:Y:S01]  /*9850*/  IMAD.WIDE.U32 R96, R85, -0x2daee0ad, RZ ;  /* 0xd2511f5355607825 */ /* 0x000fe200078e00ff */
[----:B------:R-:W-:Y:S02]  /*9860*/  IADD3 R85, PT, PT, R3, -0x695add53, RZ ;  /* 0x96a522ad03557810 */ /* 0x000fe40007ffe0ff */
[----:B------:R-:W-:Y:S01]  /*9870*/  LOP3.LUT R122, R87, R94, R121, 0x96, !PT ;  /* 0x0000005e577a7212 */ /* 0x000fe200078e9679 */
[----:B------:R-:W-:Y:S01]  /*9880*/  HFMA2 R87, -RZ, RZ, 0, 0 ;  /* 0x00000000ff577431 */ /* 0x000fe200000001ff */
[----:B------:R-:W-:Y:S01]  /*9890*/  LOP3.LUT R121, R85, R86, R97, 0x96, !PT ;  /* 0x0000005655797212 */ /* 0x000fe200078e9661 */
[----:B------:R-:W-:Y:S02]  /*98a0*/  IMAD.MOV.U32 R85, RZ, RZ, R92 ;  /* 0x000000ffff557224 */ /* 0x000fe400078e005c */
[----:B------:R-:W-:-:S07]  /*98b0*/  IMAD.MOV.U32 R92, RZ, RZ, R96 ;  /* 0x000000ffff5c7224 */ /* 0x000fce00078e0060 */
.L_x_13984:
        /* <DEDUP_REMOVED lines=18> */
.L_x_13988:
        /* <DEDUP_REMOVED lines=12> */
.L_x_13989:
        /* <DEDUP_REMOVED lines=53> */
.L_x_13987:
        /* <DEDUP_REMOVED lines=22> */
.L_x_13991:
        /* <DEDUP_REMOVED lines=12> */
.L_x_13992:
        /* <DEDUP_REMOVED lines=50> */
[----:B------:R-:W-:Y:S02]  /*a330*/  HFMA2 R95, -RZ, RZ, 0, 0 ;  /* 0x00000000ff5f7431 */ /* 0x000fe400000001ff */
[----:B------:R-:W-:Y:S02]  /*a340*/  IMAD.MOV.U32 R86, RZ, RZ, R92 ;  /* 0x000000ffff567224 */ /* 0x000fe400078e005c */
[----:B------:R-:W-:-:S07]  /*a350*/  IMAD.MOV.U32 R92, RZ, RZ, R96 ;  /* 0x000000ffff5c7224 */ /* 0x000fce00078e0060 */
.L_x_13990:
[----:B------:R-:W-:Y:S01]  /*a360*/  I2FP.F32.U32 R86, R86 ;  /* 0x0000005600567245 */ /* 0x000fe20000201000 */
[----:B------:R-:W-:Y:S01]  /*a370*/  IMAD.MOV.U32 R96, RZ, RZ, 0x2 ;  /* 0x00000002ff607424 */ /* 0x000fe200078e00ff */
[----:B------:R-:W-:Y:S01]  /*a380*/  ISETP.NE.AND P2, PT, R95, 0x1, PT ;  /* 0x000000015f00780c */ /* 0x000fe20003f45270 */
[----:B------:R-:W-:Y:S02]  /*a390*/  IMAD.MOV.U32 R87, RZ, RZ, R120 ;  /* 0x000000ffff577224 */ /* 0x000fe400078e0078 */
[----:B------:R-:W-:-:S05]  /*a3a0*/  FFMA.FTZ R86, R86, R133, 1.1641532182693481445e-10 ;  /* 0x2f00000056567423 */ /* 0x000fca0000010085 */
[----:B------:R-:W-:Y:S01]  /*a3b0*/  FSETP.LE.FTZ.AND P4, PT, R86, UR4, PT ;  /* 0x0000000456007c0b */ /* 0x000fe2000bf93000 */
[----:B------:R-:W-:-:S03]  /*a3c0*/  HADD2.F32 R86, -RZ, R89.H0_H0 ;  /* 0x20000059ff567230 */ /* 0x000fc60000004100 */
        /* <DEDUP_REMOVED lines=11> */
.L_x_13994:
        /* <DEDUP_REMOVED lines=12> */
.L_x_13995:
        /* <DEDUP_REMOVED lines=53> */
.L_x_13993:
[----:B------:R-:W-:Y:S01]  /*a890*/  I2FP.F32.U32 R86, R87 ;  /* 0x0000005700567245 */ /* 0x000fe20000201000 */
[----:B------:R-:W-:Y:S01]  /*a8a0*/  HADD2.F32 R87, -RZ, R137.H0_H0 ;  /* 0x20000089ff577230 */ /* 0x000fe20000004100 */
        /* <DEDUP_REMOVED lines=20> */
.L_x_13997:
        /* <DEDUP_REMOVED lines=12> */
.L_x_13998:
        /* <DEDUP_REMOVED lines=48> */
[----:B------:R-:W-:Y:S02]  /*adb0*/  LOP3.LUT R122, R95, R96, R121, 0x96, !PT ;  /* 0x000000605f7a7212 */ /* 0x000fe400078e9679 */
[----:B------:R-:W-:Y:S01]  /*adc0*/  LOP3.LUT R121, R87, R94, R99, 0x96, !PT ;  /* 0x0000005e57797212 */ /* 0x000fe200078e9663 */
[----:B------:R-:W-:Y:S02]  /*add0*/  HFMA2 R94, -RZ, RZ, 0, 0 ;  /* 0x00000000ff5e7431 */ /* 0x000fe400000001ff */
[----:B------:R-:W-:Y:S02]  /*ade0*/  IMAD.MOV.U32 R87, RZ, RZ, R92 ;  /* 0x000000ffff577224 */ /* 0x000fe400078e005c */
[----:B------:R-:W-:-:S07]  /*adf0*/  IMAD.MOV.U32 R92, RZ, RZ, R98 ;  /* 0x000000ffff5c7224 */ /* 0x000fce00078e0062 */
.L_x_13996:
        /* <DEDUP_REMOVED lines=18> */
.L_x_14000:
        /* <DEDUP_REMOVED lines=12> */
.L_x_14001:
        /* <DEDUP_REMOVED lines=46> */
[----:B------:R-:W-:Y:S02]  /*b2c0*/  HFMA2 R95, -RZ, RZ, 0, 0 ;  /* 0x00000000ff5f7431 */ /* 0x000fe400000001ff */
[----:B------:R-:W-:Y:S01]  /*b2d0*/  IMAD.WIDE.U32 R96, R87, -0x2daee0ad, RZ ;  /* 0xd2511f5357607825 */ /* 0x000fe200078e00ff */
[----:B------:R-:W-:Y:S02]  /*b2e0*/  IADD3 R87, PT, PT, R3, -0x695add53, RZ ;  /* 0x96a522ad03577810 */ /* 0x000fe40007ffe0ff */
[----:B------:R-:W-:Y:S02]  /*b2f0*/  LOP3.LUT R122, R89, R94, R121, 0x96, !PT ;  /* 0x0000005e597a7212 */ /* 0x000fe400078e9679 */
[----:B------:R-:W-:Y:S01]  /*b300*/  LOP3.LUT R121, R87, R88, R97, 0x96, !PT ;  /* 0x0000005857797212 */ /* 0x000fe200078e9661 */
[----:B------:R-:W-:-:S02]  /*b310*/  IMAD.MOV.U32 R87, RZ, RZ, R92 ;  /* 0x000000ffff577224 */ /* 0x000fc400078e005c */
[----:B------:R-:W-:-:S07]  /*b320*/  IMAD.MOV.U32 R92, RZ, RZ, R96 ;  /* 0x000000ffff5c7224 */ /* 0x000fce00078e0060 */
.L_x_13999:
        /* <DEDUP_REMOVED lines=22> */
.L_x_14003:
        /* <DEDUP_REMOVED lines=12> */
.L_x_14004:
        /* <DEDUP_REMOVED lines=50> */
[----:B------:R-:W-:Y:S02]  /*b870*/  IMAD.MOV.U32 R88, RZ, RZ, R92 ;  /* 0x000000ffff587224 */ /* 0x000fe400078e005c */
[----:B------:R-:W-:Y:S02]  /*b880*/  IMAD.MOV.U32 R92, RZ, RZ, R96 ;  /* 0x000000ffff5c7224 */ /* 0x000fe400078e0060 */
[----:B------:R-:W-:-:S07]  /*b890*/  HFMA2 R96, -RZ, RZ, 0, 0 ;  /* 0x00000000ff607431 */ /* 0x000fce00000001ff */
.L_x_14002:
        /* <DEDUP_REMOVED lines=17> */
.L_x_14006:
        /* <DEDUP_REMOVED lines=12> */
.L_x_14007:
        /* <DEDUP_REMOVED lines=49> */
[----:B------:R-:W-:Y:S02]  /*bd80*/  HFMA2 R95, -RZ, RZ, 0, 0 ;  /* 0x00000000ff5f7431 */ /* 0x000fe400000001ff */
[----:B------:R-:W-:Y:S01]  /*bd90*/  IMAD.MOV.U32 R94, RZ, RZ, R92 ;  /* 0x000000ffff5e7224 */ /* 0x000fe200078e005c */
[----:B------:R-:W-:Y:S01]  /*bda0*/  LOP3.LUT R121, R97, R98, R89, 0x96, !PT ;  /* 0x0000006261797212 */ /* 0x000fe200078e9659 */
[----:B------:R-:W-:-:S07]  /*bdb0*/  IMAD.MOV.U32 R92, RZ, RZ, R88 ;  /* 0x000000ffff5c7224 */ /* 0x000fce00078e0058 */
.L_x_14005:
[----:B------:R-:W-:Y:S01]  /*bdc0*/  I2FP.F32.U32 R88, R94 ;  /* 0x0000005e00587245 */ /* 0x000fe20000201000 */
[----:B------:R-:W-:Y:S02]  /*bdd0*/  HADD2.F32 R89, -RZ, R138.H0_H0 ;  /* 0x2000008aff597230 */ /* 0x000fe40000004100 */
        /* <DEDUP_REMOVED lines=20> */
.L_x_14009:
        /* <DEDUP_REMOVED lines=12> */
.L_x_14010:
        /* <DEDUP_REMOVED lines=51> */
[----:B------:R-:W-:Y:S02]  /*c310*/  IMAD.MOV.U32 R92, RZ, RZ, R96 ;  /* 0x000000ffff5c7224 */ /* 0x000fe400078e0060 */
[----:B------:R-:W-:-:S07]  /*c320*/  HFMA2 R96, -RZ, RZ, 0, 0 ;  /* 0x00000000ff607431 */ /* 0x000fce00000001ff */
.L_x_14008:
        /* <DEDUP_REMOVED lines=17> */
.L_x_14012:
        /* <DEDUP_REMOVED lines=12> */
.L_x_14013:
        /* <DEDUP_REMOVED lines=53> */
.L_x_14011:
        /* <DEDUP_REMOVED lines=22> */
.L_x_14015:
        /* <DEDUP_REMOVED lines=12> */
.L_x_14016:
        /* <DEDUP_REMOVED lines=50> */
[----:B------:R-:W-:Y:S02]  /*cd90*/  HFMA2 R96, -RZ, RZ, 0, 0 ;  /* 0x00000000ff607431 */ /* 0x000fe400000001ff */
[----:B------:R-:W-:Y:S01]  /*cda0*/  IMAD.MOV.U32 R92, RZ, RZ, R98 ;  /* 0x000000ffff5c7224 */ /* 0x000fe200078e0062 */
[----:B------:R-:W-:-:S07]  /*cdb0*/  LOP3.LUT R121, R97, R94, R99, 0x96, !PT ;  /* 0x0000005e61797212 */ /* 0x000fce00078e9663 */
.L_x_14014:
        /* <DEDUP_REMOVED lines=17> */
.L_x_14018:
        /* <DEDUP_REMOVED lines=12> */
.L_x_14019:
        /* <DEDUP_REMOVED lines=51> */
[----:B------:R-:W-:Y:S02]  /*d2c0*/  HFMA2 R97, -RZ, RZ, 0, 0 ;  /* 0x00000000ff617431 */ /* 0x000fe400000001ff */
[----:B------:R-:W-:-:S07]  /*d2d0*/  IMAD.MOV.U32 R92, RZ, RZ, R98 ;  /* 0x000000ffff5c7224 */ /* 0x000fce00078e0062 */
.L_x_14017:
[----:B------:R-:W-:Y:S01]  /*d2e0*/  I2FP.F32.U32 R90, R95 ;  /* 0x0000005f005a7245 */ /* 0x000fe20000201000 */
[----:B------:R-:W-:Y:S01]  /*d2f0*/  HADD2.F32 R94, -RZ, R139.H0_H0 ;  /* 0x2000008bff5e7230 */ /* 0x000fe20000004100 */
[----:B------:R-:W-:Y:S01]  /*d300*/  FSEL R95, R111, RZ, P4 ;  /* 0x000000ff6f5f7208 */ /* 0x000fe20002000000 */
[----:B------:R-:W-:Y:S02]  /*d310*/  IMAD.MOV.U32 R96, RZ, RZ, 0x2 ;  /* 0x00000002ff607424 */ /* 0x000fe400078e00ff */
        /* <DEDUP_REMOVED lines=18> */
.L_x_14021:
        /* <DEDUP_REMOVED lines=12> */
.L_x_14022:
        /* <DEDUP_REMOVED lines=51> */
[----:B------:R-:W-:Y:S02]  /*d830*/  IMAD.MOV.U32 R94, RZ, RZ, R92 ;  /* 0x000000ffff5e7224 */ /* 0x000fe400078e005c */
[----:B------:R-:W-:-:S07]  /*d840*/  IMAD.MOV.U32 R92, RZ, RZ, R98 ;  /* 0x000000ffff5c7224 */ /* 0x000fce00078e0062 */
.L_x_14020:
        /* <DEDUP_REMOVED lines=17> */
.L_x_14024:
        /* <DEDUP_REMOVED lines=14> */
.L_x_14025:
        /* <DEDUP_REMOVED lines=50> */
[----:B------:R-:W-:Y:S01]  /*dd60*/  IMAD.MOV.U32 R95, RZ, RZ, R92 ;  /* 0x000000ffff5f7224 */ /* 0x000fe200078e005c */
[----:B------:R-:W-:Y:S01]  /*dd70*/  LOP3.LUT R121, R91, R94, R99, 0x96, !PT ;  /* 0x0000005e5b797212 */ /* 0x000fe200078e9663 */
[----:B------:R-:W-:-:S07]  /*dd80*/  IMAD.MOV.U32 R92, RZ, RZ, R98 ;  /* 0x000000ffff5c7224 */ /* 0x000fce00078e0062 */
.L_x_14023:
        /* <DEDUP_REMOVED lines=9> */
[----:B------:R-:W-:Y:S01]  /*de20*/  @P1 FADD.FTZ R91, R7, R91 ;  /* 0x0000005b075b1221 */ /* 0x000fe20000010000 */
[----:B------:R-:W-:Y:S06]  /*de30*/  BRA `(.L_x_14026) ;  /* 0x0000002800c07947 */ /* 0x000fec0003800000 */
.L_x_13977:
        /* <DEDUP_REMOVED lines=15> */
.L_x_14028:
        /* <DEDUP_REMOVED lines=12> */
.L_x_14029:
        /* <DEDUP_REMOVED lines=51> */
[----:B------:R-:W-:Y:S02]  /*e320*/  HFMA2 R87, -RZ, RZ, 0, 0 ;  /* 0x00000000ff577431 */ /* 0x000fe400000001ff */
[----:B------:R-:W-:-:S07]  /*e330*/  IMAD.MOV.U32 R84, RZ, RZ, R86 ;  /* 0x000000ffff547224 */ /* 0x000fce00078e0056 */
.L_x_14027:
[----:B------:R-:W-:Y:S01]  /*e340*/  ISETP.NE.AND P2, PT, R87, 0x1, PT ;  /* 0x000000015700780c */ /* 0x000fe20003f45270 */
[----:B------:R-:W-:Y:S01]  /*e350*/  IMAD.MOV.U32 R94, RZ, RZ, 0x2 ;  /* 0x00000002ff5e7424 */ /* 0x000fe200078e00ff */
[----:B------:R-:W-:Y:S01]  /*e360*/  I2FP.F32.U32 R84, R84 ;  /* 0x0000005400547245 */ /* 0x000fe20000201000 */
[----:B------:R-:W-:-:S04]  /*e370*/  IMAD.MOV.U32 R85, RZ, RZ, R120 ;  /* 0x000000ffff557224 */ /* 0x000fc800078e0078 */
        /* <DEDUP_REMOVED lines=13> */
.L_x_14031:
        /* <DEDUP_REMOVED lines=12> */
.L_x_14032:
        /* <DEDUP_REMOVED lines=53> */
.L_x_14030:
[----:B------:R-:W-:Y:S01]  /*e860*/  ISETP.NE.AND P2, PT, R94, 0x1, PT ;  /* 0x000000015e00780c */ /* 0x000fe20003f45270 */
[----:B------:R-:W-:Y:S01]  /*e870*/  HADD2.F32 R88, -RZ, R88.H1_H1 ;  /* 0x30000058ff587230 */ /* 0x000fe20000004100 */
        /* <DEDUP_REMOVED lines=15> */
.L_x_14034:
        /* <DEDUP_REMOVED lines=12> */
.L_x_14035:
        /* <DEDUP_REMOVED lines=53> */
.L_x_14033:
[----:B------:R-:W-:Y:S01]  /*ed80*/  ISETP.NE.AND P2, PT, R87, 0x1, PT ;  /* 0x000000015700780c */ /* 0x000fe20003f45270 */
[----:B------:R-:W-:Y:S01]  /*ed90*/  IMAD.MOV.U32 R94, RZ, RZ, 0x2 ;  /* 0x00000002ff5e7424 */ /* 0x000fe200078e00ff */
        /* <DEDUP_REMOVED lines=15> */
.L_x_14037:
        /* <DEDUP_REMOVED lines=12> */
.L_x_14038:
        /* <DEDUP_REMOVED lines=53> */
.L_x_14036:
        /* <DEDUP_REMOVED lines=17> */
.L_x_14040:
        /* <DEDUP_REMOVED lines=12> */
.L_x_14041:
        /* <DEDUP_REMOVED lines=53> */
.L_x_14039:
[----:B------:R-:W-:Y:S01]  /*f7c0*/  ISETP.NE.AND P3, PT, R95, 0x1, PT ;  /* 0x000000015f00780c */ /* 0x000fe20003f65270 */
[----:B------:R-:W-:Y:S01]  /*f7d0*/  IMAD.MOV.U32 R96, RZ, RZ, 0x2 ;  /* 0x00000002ff607424 */ /* 0x000fe200078e00ff */
[----:B------:R-:W-:-:S05]  /*f7e0*/  I2FP.F32.U32 R86, R86 ;  /* 0x0000005600567245 */ /* 0x000fca0000201000 */
[----:B------:R-:W-:Y:S01]  /*f7f0*/  FFMA.FTZ R87, R86, R133, 1.1641532182693481445e-10 ;  /* 0x2f00000056577423 */ /* 0x000fe20000010085 */
[----:B------:R-:W-:-:S04]  /*f800*/  HADD2.F32 R86, -RZ, R90.H0_H0 ;  /* 0x2000005aff567230 */ /* 0x000fc80000004100 */
        /* <DEDUP_REMOVED lines=11> */
.L_x_14043:
        /* <DEDUP_REMOVED lines=12> */
.L_x_14044:
        /* <DEDUP_REMOVED lines=53> */
.L_x_14042:
        /* <DEDUP_REMOVED lines=16> */
.L_x_14046:
        /* <DEDUP_REMOVED lines=12> */
.L_x_14047:
        /* <DEDUP_REMOVED lines=53> */
.L_x_14045:
        /* <DEDUP_REMOVED lines=16> */
.L_x_14049:
        /* <DEDUP_REMOVED lines=12> */
.L_x_14050:
        /* <DEDUP_REMOVED lines=51> */
[----:B------:R-:W-:Y:S02]  /*106d0*/  IMAD.MOV.U32 R87, RZ, RZ, R92 ;  /* 0x000000ffff577224 */ /* 0x000fe400078e005c */
[----:B------:R-:W-:-:S07]  /*106e0*/  IMAD.MOV.U32 R92, RZ, RZ, R98 ;  /* 0x000000ffff5c7224 */ /* 0x000fce00078e0062 */
.L_x_14048:
[----:B------:R-:W-:Y:S01]  /*106f0*/  FMUL.FTZ R94, R90, UR5 ;  /* 0x000000055a5e7c20 */ /* 0x000fe20008410000 */
[----:B------:R-:W-:Y:S01]  /*10700*/  P2R R98, PR, RZ, 0x2 ;  /* 0x00000002ff627803 */ /* 0x000fe20000000000 */
[----:B------:R-:W-:Y:S01]  /*10710*/  FMUL.FTZ R84, R84, UR5 ;  /* 0x0000000554547c20 */ /* 0x000fe20008410000 */
[----:B------:R-:W-:Y:S01]  /*10720*/  I2FP.F32.U32 R90, R87 ;  /* 0x00000057005a7245 */ /* 0x000fe20000201000 */
[----:B------:R-:W-:Y:S01]  /*10730*/  FMUL.FTZ R88, R88, UR5 ;  /* 0x0000000558587c20 */ /* 0x000fe20008410000 */
[----:B------:R-:W-:Y:S01]  /*10740*/  ISETP.NE.AND P1, PT, R93, RZ, PT ;  /* 0x000000ff5d00720c */ /* 0x000fe20003f25270 */
[----:B------:R-:W-:Y:S01]  /*10750*/  FMUL.FTZ R86, R86, UR5 ;  /* 0x0000000556567c20 */ /* 0x000fe20008410000 */
[----:B------:R-:W-:Y:S01]  /*10760*/  P2R R99, PR, RZ, 0x1 ;  /* 0x00000001ff637803 */ /* 0x000fe20000000000 */
        /* <DEDUP_REMOVED lines=9> */
[----:B------:R-:W-:Y:S01]  /*10800*/  FSEL R85, R88, RZ, P0 ;  /* 0x000000ff58557208 */ /* 0x000fe20000000000 */
[----:B------:R-:W-:Y:S01]  /*10810*/  FMUL.FTZ R97, R97, UR5 ;  /* 0x0000000561617c20 */ /* 0x000fe20008410000 */
[----:B------:R-:W-:-:S02]  /*10820*/  FSEL R88, R86, RZ, P2 ;  /* 0x000000ff56587208 */ /* 0x000fc40001000000 */
[----:B------:R-:W-:Y:S02]  /*10830*/  FSEL R86, R95, RZ, P5 ;  /* 0x000000ff5f567208 */ /* 0x000fe40002800000 */
        /* <DEDUP_REMOVED lines=16> */
.L_x_14026:
[----:B------:R-:W-:Y:S01]  /*10940*/  SEL R95, RZ, 0x1000000, !P5 ;  /* 0x01000000ff5f7807 */ /* 0x000fe20006800000 */
[----:B------:R-:W0:Y:S01]  /*10950*/  @P0 LDC.64 R102, c[0x0][0x398] ;  /* 0x0000e600ff660b82 */ /* 0x000e220000000a00 */
[----:B------:R-:W-:Y:S01]  /*10960*/  SEL R94, RZ, 0x10000, !P4 ;  /* 0x00010000ff5e7807 */ /* 0x000fe20006000000 */
[----:B------:R-:W-:Y:S01]  /*10970*/  VIADD R141, R127, 0x200 ;  /* 0x000002007f8d7836 */ /* 0x000fe20000000000 */
[----:B------:R-:W-:Y:S02]  /*10980*/  SEL R111, RZ, 0x100, !P3 ;  /* 0x00000100ff6f7807 */ /* 0x000fe40005800000 */
[----:B------:R-:W-:Y:S01]  /*10990*/  ISETP.NE.AND P5, PT, R108, RZ, PT ;  /* 0x000000ff6c00720c */ /* 0x000fe20003fa5270 */
[----:B------:R-:W-:Y:S01]  /*109a0*/  IMAD.WIDE.U32 R98, R141, 0x10, R100 ;  /* 0x000000108d627825 */ /* 0x000fe200078e0064 */
        /* <DEDUP_REMOVED lines=41> */
.L_x_14051:
[----:B------:R2:W5:Y:S04]  /*10c40*/  @P0 LDG.E.128 R136, desc[UR8][R102.64] ;  /* 0x0000000866880981 */ /* 0x000568000c1e1d00 */
[----:B------:R2:W5:Y:S04]  /*10c50*/  @P1 LDG.E.128 R8, desc[UR8][R108.64] ;  /* 0x000000086c081981 */ /* 0x000568000c1e1d00 */
[----:B------:R2:W5:Y:S04]  /*10c60*/  @P1 LDG.E.128 R4, desc[UR8][R108.64+0x10] ;  /* 0x000010086c041981 */ /* 0x000568000c1e1d00 */
[----:B01----:R-:W5:Y:S01]  /*10c70*/  LDG.E.128 R96, desc[UR8][R98.64] ;  /* 0x0000000862607981 */ /* 0x003f62000c1e1d00 */
[----:B------:R-:W-:Y:S05]  /*10c80*/  @!P0 BRA `(.L_x_14052) ;  /* 0x0000005400448947 */ /* 0x000fea0003800000 */
[----:B------:R-:W-:Y:S01]  /*10c90*/  ISETP.NE.AND P2, PT, R134, 0x1, PT ;  /* 0x000000018600780c */ /* 0x000fe20003f45270 */
[----:B------:R-:W-:Y:S01]  /*10ca0*/  IMAD.MOV.U32 R93, RZ, RZ, R120 ;  /* 0x000000ffff5d7224 */ /* 0x000fe200078e0078 */
[----:B------:R-:W-:Y:S01]  /*10cb0*/  MOV R94, 0x2 ;  /* 0x00000002005e7802 */ /* 0x000fe20000000f00 */
[----:B--2---:R-:W-:-:S10]  /*10cc0*/  IMAD.MOV.U32 R108, RZ, RZ, R92 ;  /* 0x000000ffff6c7224 */ /* 0x004fd400078e005c */
        /* <DEDUP_REMOVED lines=11> */
.L_x_14054:
        /* <DEDUP_REMOVED lines=12> */
.L_x_14055:
        /* <DEDUP_REMOVED lines=51> */
[----:B------:R-:W-:-:S07]  /*11170*/  MOV R93, R92 ;  /* 0x0000005c005d7202 */ /* 0x000fce0000000f00 */
.L_x_14053:
[----:B------:R-:W-:Y:S01]  /*11180*/  I2FP.F32.U32 R92, R93 ;  /* 0x0000005d005c7245 */ /* 0x000fe20000201000 */
[----:B------:R-:W-:Y:S01]  /*11190*/  IMAD.MOV.U32 R95, RZ, RZ, 0x2 ;  /* 0x00000002ff5f7424 */ /* 0x000fe200078e00ff */
[----:B------:R-:W-:Y:S02]  /*111a0*/  ISETP.NE.AND P2, PT, R94, 0x1, PT ;  /* 0x000000015e00780c */ /* 0x000fe40003f45270 */
[----:B------:R-:W-:Y:S01]  /*111b0*/  MOV R93, R120 ;  /* 0x00000078005d7202 */ /* 0x000fe20000000f00 */
        /* <DEDUP_REMOVED lines=14> */
.L_x_14057:
        /* <DEDUP_REMOVED lines=12> */
.L_x_14058:
        /* <DEDUP_REMOVED lines=50> */
[----:B------:R-:W-:Y:S01]  /*11680*/  LOP3.LUT R121, R95, R92, R103, 0x96, !PT ;  /* 0x0000005c5f797212 */ /* 0x000fe200078e9667 */
[----:B------:R-:W-:Y:S01]  /*11690*/  IMAD.MOV.U32 R95, RZ, RZ, RZ ;  /* 0x000000ffff5f7224 */ /* 0x000fe200078e00ff */
[----:B------:R-:W-:-:S07]  /*116a0*/  MOV R108, R102 ;  /* 0x00000066006c7202 */ /* 0x000fce0000000f00 */
.L_x_14056:
        /* <DEDUP_REMOVED lines=22> */
.L_x_14060:
        /* <DEDUP_REMOVED lines=12> */
.L_x_14061:
        /* <DEDUP_REMOVED lines=45> */
[----:B------:R-:W-:-:S04]  /*11ba0*/  LOP3.LUT R93, R93, R112, R103, 0x96, !PT ;  /* 0x000000705d5d7212 */ /* 0x000fc800078e9667 */
[----:B------:R-:W-:Y:S01]  /*11bb0*/  LOP3.LUT R122, R95, R102, R121, 0x96, !PT ;  /* 0x000000665f7a7212 */ /* 0x000fe200078e9679 */
[----:B------:R-:W-:-:S04]  /*11bc0*/  IMAD.WIDE.U32 R110, R93, -0x2daee0ad, RZ ;  /* 0xd2511f535d6e7825 */ /* 0x000fc800078e00ff */
[----:B------:R-:W-:Y:S02]  /*11bd0*/  VIADD R93, R3, 0x96a522ad ;  /* 0x96a522ad035d7836 */ /* 0x000fe40000000000 */
[----:B------:R-:W-:-:S03]  /*11be0*/  IMAD.MOV.U32 R102, RZ, RZ, RZ ;  /* 0x000000ffff667224 */ /* 0x000fc600078e00ff */
[----:B------:R-:W-:Y:S01]  /*11bf0*/  LOP3.LUT R121, R93, R94, R111, 0x96, !PT ;  /* 0x0000005e5d797212 */ /* 0x000fe200078e966f */
[----:B------:R-:W-:Y:S01]  /*11c00*/  IMAD.MOV.U32 R93, RZ, RZ, R108 ;  /* 0x000000ffff5d7224 */ /* 0x000fe200078e006c */
[----:B------:R-:W-:-:S07]  /*11c10*/  MOV R108, R110 ;  /* 0x0000006e006c7202 */ /* 0x000fce0000000f00 */
.L_x_14059:
[----:B------:R-:W-:Y:S01]  /*11c20*/  ISETP.NE.AND P2, PT, R102, 0x1, PT ;  /* 0x000000016600780c */ /* 0x000fe20003f45270 */
[----:B------:R-:W-:Y:S01]  /*11c30*/  HADD2.F32 R96, -RZ, R96.H1_H1 ;  /* 0x30000060ff607230 */ /* 0x000fe20000004100 */
[----:B------:R-:W-:Y:S01]  /*11c40*/  I2FP.F32.U32 R94, R93 ;  /* 0x0000005d005e7245 */ /* 0x000fe20000201000 */
[----:B------:R-:W-:Y:S01]  /*11c50*/  IMAD.MOV.U32 R95, RZ, RZ, 0x2 ;  /* 0x00000002ff5f7424 */ /* 0x000fe200078e00ff */
[----:B------:R-:W-:Y:S02]  /*11c60*/  MOV R93, R120 ;  /* 0x00000078005d7202 */ /* 0x000fe40000000f00 */
        /* <DEDUP_REMOVED lines=13> */
.L_x_14063:
        /* <DEDUP_REMOVED lines=12> */
.L_x_14064:
        /* <DEDUP_REMOVED lines=53> */
.L_x_14062:
        /* <DEDUP_REMOVED lines=22> */
.L_x_14066:
        /* <DEDUP_REMOVED lines=12> */
.L_x_14067:
        /* <DEDUP_REMOVED lines=51> */
[----:B------:R-:W-:Y:S01]  /*126a0*/  IMAD.MOV.U32 R94, RZ, RZ, R108 ;  /* 0x000000ffff5e7224 */ /* 0x000fe200078e006c */
[----:B------:R-:W-:-:S07]  /*126b0*/  MOV R108, R110 ;  /* 0x0000006e006c7202 */ /* 0x000fce0000000f00 */
.L_x_14065:
[----:B------:R-:W-:Y:S01]  /*126c0*/  I2FP.F32.U32 R94, R94 ;  /* 0x0000005e005e7245 */ /* 0x000fe20000201000 */
[----:B------:R-:W-:Y:S01]  /*126d0*/  IMAD.MOV.U32 R103, RZ, RZ, 0x2 ;  /* 0x00000002ff677424 */ /* 0x000fe200078e00ff */
[----:B------:R-:W-:Y:S02]  /*126e0*/  ISETP.NE.AND P2, PT, R102, 0x1, PT ;  /* 0x000000016600780c */ /* 0x000fe40003f45270 */
[----:B------:R-:W-:Y:S01]  /*126f0*/  MOV R95, R120 ;  /* 0x00000078005f7202 */ /* 0x000fe20000000f00 */
        /* <DEDUP_REMOVED lines=14> */
.L_x_14069:
        /* <DEDUP_REMOVED lines=12> */
.L_x_14070:
        /* <DEDUP_REMOVED lines=49> */
[----:B------:R-:W-:-:S04]  /*12bb0*/  IMAD.WIDE.U32 R110, R111, -0x2daee0ad, RZ ;  /* 0xd2511f536f6e7825 */ /* 0x000fc800078e00ff */
[----:B------:R-:W-:Y:S01]  /*12bc0*/  IMAD.MOV.U32 R108, RZ, RZ, R110 ;  /* 0x000000ffff6c7224 */ /* 0x000fe200078e006e */
[----:B------:R-:W-:Y:S01]  /*12bd0*/  LOP3.LUT R121, R103, R94, R111, 0x96, !PT ;  /* 0x0000005e67797212 */ /* 0x000fe200078e966f */
[----:B------:R-:W-:-:S07]  /*12be0*/  HFMA2 R103, -RZ, RZ, 0, 0 ;  /* 0x00000000ff677431 */ /* 0x000fce00000001ff */
.L_x_14068:
        /* <DEDUP_REMOVED lines=22> */
.L_x_14072:
        /* <DEDUP_REMOVED lines=12> */
.L_x_14073:
        /* <DEDUP_REMOVED lines=50> */
[----:B------:R-:W-:Y:S01]  /*13130*/  IMAD.MOV.U32 R95, RZ, RZ, R108 ;  /* 0x000000ffff5f7224 */ /* 0x000fe200078e006c */
[----:B------:R-:W-:Y:S01]  /*13140*/  MOV R108, R112 ;  /* 0x00000070006c7202 */ /* 0x000fe20000000f00 */
[----:B------:R-:W-:-:S07]  /*13150*/  IMAD.MOV.U32 R102, RZ, RZ, RZ ;  /* 0x000000ffff667224 */ /* 0x000fce00078e00ff */
.L_x_14071:
[----:B------:R-:W-:Y:S01]  /*13160*/  ISETP.NE.AND P2, PT, R102, 0x1, PT ;  /* 0x000000016600780c */ /* 0x000fe20003f45270 */
[----:B------:R-:W-:Y:S01]  /*13170*/  HADD2.F32 R97, -RZ, R97.H1_H1 ;  /* 0x30000061ff617230 */ /* 0x000fe20000004100 */
[----:B------:R-:W-:Y:S01]  /*13180*/  I2FP.F32.U32 R96, R95 ;  /* 0x0000005f00607245 */ /* 0x000fe20000201000 */
[----:B------:R-:W-:Y:S02]  /*13190*/  HFMA2 R103, -RZ, RZ, 0, 1.1920928955078125e-07 ;  /* 0x00000002ff677431 */ /* 0x000fe400000001ff */
        /* <DEDUP_REMOVED lines=14> */
.L_x_14075:
        /* <DEDUP_REMOVED lines=12> */
.L_x_14076:
        /* <DEDUP_REMOVED lines=49> */
[----:B------:R-:W-:-:S05]  /*13650*/  VIADD R95, R3, 0x96a522ad ;  /* 0x96a522ad035f7836 */ /* 0x000fca0000000000 */
[----:B------:R-:W-:Y:S02]  /*13660*/  LOP3.LUT R121, R95, R96, R111, 0x96, !PT ;  /* 0x000000605f797212 */ /* 0x000fe400078e966f */
[----:B------:R-:W-:Y:S01]  /*13670*/  MOV R95, R108 ;  /* 0x0000006c005f7202 */ /* 0x000fe20000000f00 */
[----:B------:R-:W-:-:S07]  /*13680*/  IMAD.MOV.U32 R108, RZ, RZ, R110 ;  /* 0x000000ffff6c7224 */ /* 0x000fce00078e006e */
.L_x_14074:
        /* <DEDUP_REMOVED lines=22> */
.L_x_14078:
        /* <DEDUP_REMOVED lines=12> */
.L_x_14079:
        /* <DEDUP_REMOVED lines=51> */
[----:B------:R-:W-:Y:S01]  /*13be0*/  IMAD.MOV.U32 R96, RZ, RZ, R108 ;  /* 0x000000ffff607224 */ /* 0x000fe200078e006c */
[----:B------:R-:W-:-:S07]  /*13bf0*/  MOV R108, R110 ;  /* 0x0000006e006c7202 */ /* 0x000fce0000000f00 */
.L_x_14077:
        /* <DEDUP_REMOVED lines=17> */
.L_x_14081:
        /* <DEDUP_REMOVED lines=12> */
.L_x_14082:
        /* <DEDUP_REMOVED lines=47> */
[----:B------:R-:W-:-:S03]  /*140c0*/  LOP3.LUT R122, R97, R102, R121, 0x96, !PT ;  /* 0x00000066617a7212 */ /* 0x000fc600078e9679 */
[----:B------:R-:W-:-:S05]  /*140d0*/  IMAD.WIDE.U32 R110, R111, -0x2daee0ad, RZ ;  /* 0xd2511f536f6e7825 */ /* 0x000fca00078e00ff */
[----:B------:R-:W-:Y:S01]  /*140e0*/  LOP3.LUT R121, R103, R96, R111, 0x96, !PT ;  /* 0x0000006067797212 */ /* 0x000fe200078e966f */
[----:B------:R-:W-:Y:S01]  /*140f0*/  HFMA2 R103, -RZ, RZ, 0, 0 ;  /* 0x00000000ff677431 */ /* 0x000fe200000001ff */
[----:B------:R-:W-:Y:S01]  /*14100*/  MOV R96, R108 ;  /* 0x0000006c00607202 */ /* 0x000fe20000000f00 */
[----:B------:R-:W-:-:S07]  /*14110*/  IMAD.MOV.U32 R108, RZ, RZ, R110 ;  /* 0x000000ffff6c7224 */ /* 0x000fce00078e006e */
.L_x_14080:
        /* <DEDUP_REMOVED lines=22> */
.L_x_14084:
        /* <DEDUP_REMOVED lines=12> */
.L_x_14085:
        /* <DEDUP_REMOVED lines=48> */
[----:B------:R-:W-:Y:S01]  /*14640*/  LOP3.LUT R122, R103, R110, R121, 0x96, !PT ;  /* 0x0000006e677a7212 */ /* 0x000fe200078e9679 */
[----:B------:R-:W-:Y:S01]  /*14650*/  IMAD.MOV.U32 R110, RZ, RZ, RZ ;  /* 0x000000ffff6e7224 */ /* 0x000fe200078e00ff */
[----:B------:R-:W-:Y:S01]  /*14660*/  LOP3.LUT R121, R97, R102, R113, 0x96, !PT ;  /* 0x0000006661797212 */ /* 0x000fe200078e9671 */
[----:B------:R-:W-:Y:S01]  /*14670*/  IMAD.MOV.U32 R97, RZ, RZ, R108 ;  /* 0x000000ffff617224 */ /* 0x000fe200078e006c */
[----:B------:R-:W-:-:S07]  /*14680*/  MOV R108, R112 ;  /* 0x00000070006c7202 */ /* 0x000fce0000000f00 */
.L_x_14083:
        /* <DEDUP_REMOVED lines=17> */
.L_x_14087:
        /* <DEDUP_REMOVED lines=12> */
.L_x_14088:
        /* <DEDUP_REMOVED lines=49> */
[----:B------:R-:W-:-:S05]  /*14b70*/  VIADD R97, R3, 0x96a522ad ;  /* 0x96a522ad03617836 */ /* 0x000fca0000000000 */
[----:B------:R-:W-:Y:S02]  /*14b80*/  LOP3.LUT R121, R97, R102, R113, 0x96, !PT ;  /* 0x0000006661797212 */ /* 0x000fe400078e9671 */
[----:B------:R-:W-:Y:S01]  /*14b90*/  MOV R97, R108 ;  /* 0x0000006c00617202 */ /* 0x000fe20000000f00 */
[----:B------:R-:W-:-:S07]  /*14ba0*/  IMAD.MOV.U32 R108, RZ, RZ, R112 ;  /* 0x000000ffff6c7224 */ /* 0x000fce00078e0070 */
.L_x_14086:
        /* <DEDUP_REMOVED lines=22> */
.L_x_14090:
        /* <DEDUP_REMOVED lines=12> */
.L_x_14091:
        /* <DEDUP_REMOVED lines=51> */
[----:B------:R-:W-:Y:S02]  /*15100*/  LOP3.LUT R121, R111, R102, R147, 0x96, !PT ;  /* 0x000000666f797212 */ /* 0x000fe400078e9693 */
[----:B------:R-:W-:-:S07]  /*15110*/  MOV R108, R146 ;  /* 0x00000092006c7202 */ /* 0x000fce0000000f00 */
.L_x_14089:
        /* <DEDUP_REMOVED lines=17> */
.L_x_14093:
        /* <DEDUP_REMOVED lines=12> */
.L_x_14094:
        /* <DEDUP_REMOVED lines=50> */
[----:B------:R-:W-:-:S03]  /*15610*/  IMAD.MOV.U32 R108, RZ, RZ, R146 ;  /* 0x000000ffff6c7224 */ /* 0x000fc600078e0092 */
[----:B------:R-:W-:Y:S01]  /*15620*/  LOP3.LUT R121, R111, R102, R147, 0x96, !PT ;  /* 0x000000666f797212 */ /* 0x000fe200078e9693 */
[----:B------:R-:W-:-:S07]  /*15630*/  HFMA2 R111, -RZ, RZ, 0, 0 ;  /* 0x00000000ff6f7431 */ /* 0x000fce00000001ff */
.L_x_14092:
        /* <DEDUP_REMOVED lines=22> */
.L_x_14096:
        /* <DEDUP_REMOVED lines=12> */
.L_x_14097:
        /* <DEDUP_REMOVED lines=53> */
.L_x_14095:
        /* <DEDUP_REMOVED lines=17> */
.L_x_14099:
        /* <DEDUP_REMOVED lines=14> */
.L_x_14100:
        /* <DEDUP_REMOVED lines=50> */
[----:B------:R-:W-:Y:S02]  /*160c0*/  LOP3.LUT R121, R103, R102, R147, 0x96, !PT ;  /* 0x0000006667797212 */ /* 0x000fe400078e9693 */
[----:B------:R-:W-:Y:S01]  /*160d0*/  MOV R103, R108 ;  /* 0x0000006c00677202 */ /* 0x000fe20000000f00 */
[----:B------:R-:W-:-:S07]  /*160e0*/  IMAD.MOV.U32 R108, RZ, RZ, R146 ;  /* 0x000000ffff6c7224 */ /* 0x000fce00078e0092 */
.L_x_14098:
        /* <DEDUP_REMOVED lines=11> */
.L_x_14052:
        /* <DEDUP_REMOVED lines=15> */
.L_x_14103:
        /* <DEDUP_REMOVED lines=12> */
.L_x_14104:
        /* <DEDUP_REMOVED lines=48> */
[----:B------:R-:W-:-:S05]  /*16650*/  VIADD R93, R3, 0x96a522ad ;  /* 0x96a522ad035d7836 */ /* 0x000fca0000000000 */
[----:B------:R-:W-:Y:S01]  /*16660*/  LOP3.LUT R121, R93, R94, R109, 0x96, !PT ;  /* 0x0000005e5d797212 */ /* 0x000fe200078e966d */
[----:B------:R-:W-:Y:S01]  /*16670*/  IMAD.MOV.U32 R94, RZ, RZ, RZ ;  /* 0x000000ffff5e7224 */ /* 0x000fe200078e00ff */
[----:B------:R-:W-:-:S07]  /*16680*/  MOV R93, R92 ;  /* 0x0000005c005d7202 */ /* 0x000fce0000000f00 */
.L_x_14102:
[----:B------:R-:W-:Y:S01]  /*16690*/  ISETP.NE.AND P2, PT, R94, 0x1, PT ;  /* 0x000000015e00780c */ /* 0x000fe20003f45270 */
[----:B------:R-:W-:Y:S01]  /*166a0*/  HFMA2 R95, -RZ, RZ, 0, 1.1920928955078125e-07 ;  /* 0x00000002ff5f7431 */ /* 0x000fe200000001ff */
        /* <DEDUP_REMOVED lines=15> */
.L_x_14106:
        /* <DEDUP_REMOVED lines=12> */
.L_x_14107:
        /* <DEDUP_REMOVED lines=53> */
.L_x_14105:
[----:B------:R-:W-:Y:S01]  /*16bb0*/  ISETP.NE.AND P2, PT, R95, 0x1, PT ;  /* 0x000000015f00780c */ /* 0x000fe20003f45270 */
[----:B------:R-:W-:Y:S01]  /*16bc0*/  HADD2.F32 R96, -RZ, R96.H1_H1 ;  /* 0x30000060ff607230 */ /* 0x000fe20000004100 */
[----:B------:R-:W-:Y:S01]  /*16bd0*/  I2FP.F32.U32 R94, R93 ;  /* 0x0000005d005e7245 */ /* 0x000fe20000201000 */
[----:B------:R-:W-:Y:S01]  /*16be0*/  IMAD.MOV.U32 R102, RZ, RZ, 0x2 ;  /* 0x00000002ff667424 */ /* 0x000fe200078e00ff */
[----:B------:R-:W-:-:S03]  /*16bf0*/  MOV R93, R120 ;  /* 0x00000078005d7202 */ /* 0x000fc60000000f00 */
        /* <DEDUP_REMOVED lines=12> */
.L_x_14109:
        /* <DEDUP_REMOVED lines=12> */
.L_x_14110:
        /* <DEDUP_REMOVED lines=53> */
.L_x_14108:
        /* <DEDUP_REMOVED lines=17> */
.L_x_14112:
        /* <DEDUP_REMOVED lines=12> */
.L_x_14113:
        /* <DEDUP_REMOVED lines=53> */
.L_x_14111:
[----:B------:R-:W-:Y:S01]  /*175f0*/  ISETP.NE.AND P2, PT, R95, 0x1, PT ;  /* 0x000000015f00780c */ /* 0x000fe20003f45270 */
[----:B------:R-:W-:Y:S01]  /*17600*/  HADD2.F32 R97, -RZ, R97.H1_H1 ;  /* 0x30000061ff617230 */ /* 0x000fe20000004100 */
        /* <DEDUP_REMOVED lines=15> */
.L_x_14115:
        /* <DEDUP_REMOVED lines=12> */
.L_x_14116:
        /* <DEDUP_REMOVED lines=53> */
.L_x_14114:
[----:B------:R-:W-:Y:S01]  /*17b10*/  ISETP.NE.AND P3, PT, R102, 0x1, PT ;  /* 0x000000016600780c */ /* 0x000fe20003f65270 */
[----:B------:R-:W-:Y:S01]  /*17b20*/  HFMA2 R103, -RZ, RZ, 0, 1.1920928955078125e-07 ;  /* 0x00000002ff677431 */ /* 0x000fe200000001ff */
        /* <DEDUP_REMOVED lines=14> */
.L_x_14118:
        /* <DEDUP_REMOVED lines=12> */
.L_x_14119:
        /* <DEDUP_REMOVED lines=49> */
[----:B------:R-:W-:Y:S01]  /*17fe0*/  MOV R95, R108 ;  /* 0x0000006c005f7202 */ /* 0x000fe20000000f00 */
[----:B------:R-:W-:Y:S01]  /*17ff0*/  IMAD.MOV.U32 R108, RZ, RZ, R146 ;  /* 0x000000ffff6c7224 */ /* 0x000fe200078e0092 */
[----:B------:R-:W-:Y:S01]  /*18000*/  LOP3.LUT R121, R103, R102, R147, 0x96, !PT ;  /* 0x0000006667797212 */ /* 0x000fe200078e9693 */
[----:B------:R-:W-:-:S07]  /*18010*/  HFMA2 R103, -RZ, RZ, 0, 0 ;  /* 0x00000000ff677431 */ /* 0x000fce00000001ff */
.L_x_14117:
        /* <DEDUP_REMOVED lines=16> */
.L_x_14121:
        /* <DEDUP_REMOVED lines=12> */
.L_x_14122:
        /* <DEDUP_REMOVED lines=53> */
.L_x_14120:
        /* <DEDUP_REMOVED lines=16> */
.L_x_14124:
        /* <DEDUP_REMOVED lines=12> */
.L_x_14125:
        /* <DEDUP_REMOVED lines=52> */
[----:B------:R-:W-:-:S07]  /*18a30*/  LOP3.LUT R121, R103, R102, R147, 0x96, !PT ;  /* 0x0000006667797212 */ /* 0x000fce00078e9693 */
.L_x_14123:
        /* <DEDUP_REMOVED lines=37> */
.L_x_14101:
        /* <DEDUP_REMOVED lines=48> */
.L_x_14126:
        /* <DEDUP_REMOVED lines=20> */
.L_x_14129:
        /* <DEDUP_REMOVED lines=12> */
.L_x_14130:
        /* <DEDUP_REMOVED lines=48> */
[----:B------:R-:W-:Y:S01]  /*19490*/  VIADD R109, R3, 0x96a522ad ;  /* 0x96a522ad036d7836 */ /* 0x000fe20000000000 */
[----:B------:R-:W-:-:S04]  /*194a0*/  MOV R134, R114 ;  /* 0x0000007200867202 */ /* 0x000fc80000000f00 */
[----:B------:R-:W-:Y:S01]  /*194b0*/  LOP3.LUT R121, R109, R110, R115, 0x96, !PT ;  /* 0x0000006e6d797212 */ /* 0x000fe200078e9673 */
[----:B------:R-:W-:Y:S02]  /*194c0*/  HFMA2 R110, -RZ, RZ, 0, 0 ;  /* 0x00000000ff6e7431 */ /* 0x000fe400000001ff */
[----:B------:R-:W-:-:S07]  /*194d0*/  IMAD.MOV.U32 R109, RZ, RZ, R108 ;  /* 0x000000ffff6d7224 */ /* 0x000fce00078e006c */
.L_x_14128:
        /* <DEDUP_REMOVED lines=18> */
.L_x_14132:
        /* <DEDUP_REMOVED lines=12> */
.L_x_14133:
        /* <DEDUP_REMOVED lines=53> */
.L_x_14131:
[----:B------:R-:W-:Y:S01]  /*19a10*/  I2FP.F32.U32 R108, R109 ;  /* 0x0000006d006c7245 */ /* 0x000fe20000201000 */
[----:B------:R-:W-:Y:S01]  /*19a20*/  HADD2.F32 R109, -RZ, R136.H0_H0 ;  /* 0x20000088ff6d7230 */ /* 0x000fe20000004100 */
        /* <DEDUP_REMOVED lines=20> */
.L_x_14135:
        /* <DEDUP_REMOVED lines=12> */
.L_x_14136:
        /* <DEDUP_REMOVED lines=46> */
[----:B------:R-:W-:Y:S01]  /*19f10*/  LOP3.LUT R122, R111, R112, R121, 0x96, !PT ;  /* 0x000000706f7a7212 */ /* 0x000fe200078e9679 */
[----:B------:R-:W-:Y:S02]  /*19f20*/  HFMA2 R112, -RZ, RZ, 0, 0 ;  /* 0x00000000ff707431 */ /* 0x000fe400000001ff */
[----:B------:R-:W-:-:S04]  /*19f30*/  IMAD.WIDE.U32 R114, R109, -0x2daee0ad, RZ ;  /* 0xd2511f536d727825 */ /* 0x000fc800078e00ff */
[----:B------:R-:W-:-:S05]  /*19f40*/  VIADD R109, R3, 0x96a522ad ;  /* 0x96a522ad036d7836 */ /* 0x000fca0000000000 */
[----:B------:R-:W-:Y:S02]  /*19f50*/  LOP3.LUT R121, R109, R110, R115, 0x96, !PT ;  /* 0x0000006e6d797212 */ /* 0x000fe400078e9673 */
[----:B------:R-:W-:Y:S01]  /*19f60*/  MOV R109, R134 ;  /* 0x00000086006d7202 */ /* 0x000fe20000000f00 */
[----:B------:R-:W-:-:S07]  /*19f70*/  IMAD.MOV.U32 R134, RZ, RZ, R114 ;  /* 0x000000ffff867224 */ /* 0x000fce00078e0072 */
.L_x_14134:
[----:B------:R-:W-:Y:S01]  /*19f80*/  ISETP.NE.AND P2, PT, R112, 0x1, PT ;  /* 0x000000017000780c */ /* 0x000fe20003f45270 */
[----:B------:R-:W-:Y:S01]  /*19f90*/  HADD2.F32 R100, -RZ, R100.H1_H1 ;  /* 0x30000064ff647230 */ /* 0x000fe20000004100 */
[----:B------:R-:W-:Y:S02]  /*19fa0*/  I2FP.F32.U32 R110, R109 ;  /* 0x0000006d006e7245 */ /* 0x000fe40000201000 */
[----:B------:R-:W-:Y:S02]  /*19fb0*/  MOV R109, R120 ;  /* 0x00000078006d7202 */ /* 0x000fe40000000f00 */
[----:B------:R-:W-:Y:S01]  /*19fc0*/  FMUL.FTZ R125, R100, UR5 ;  /* 0x00000005647d7c20 */ /* 0x000fe20008410000 */
[----:B------:R-:W-:-:S05]  /*19fd0*/  FFMA.FTZ R110, R110, R133, 1.1641532182693481445e-10 ;  /* 0x2f0000006e6e7423 */ /* 0x000fca0000010085 */
[----:B------:R-:W-:Y:S01]  /*19fe0*/  FSETP.LE.FTZ.AND P4, PT, R110, UR4, PT ;  /* 0x000000046e007c0b */ /* 0x000fe2000bf93000 */
[----:B------:R-:W-:-:S03]  /*19ff0*/  IMAD.MOV.U32 R110, RZ, RZ, 0x2 ;  /* 0x00000002ff6e7424 */ /* 0x000fc600078e00ff */
        /* <DEDUP_REMOVED lines=10> */
.L_x_14138:
        /* <DEDUP_REMOVED lines=12> */
.L_x_14139:
        /* <DEDUP_REMOVED lines=53> */
.L_x_14137:
        /* <DEDUP_REMOVED lines=22> */
.L_x_14141:
        /* <DEDUP_REMOVED lines=12> */
.L_x_14142:
        /* <DEDUP_REMOVED lines=50> */
[----:B------:R-:W-:Y:S02]  /*1a9f0*/  VIADD R113, R3, 0x96a522ad ;  /* 0x96a522ad03717836 */ /* 0x000fe40000000000 */
[----:B------:R-:W-:-:S03]  /*1aa00*/  IMAD.MOV.U32 R134, RZ, RZ, R114 ;  /* 0x000000ffff867224 */ /* 0x000fc600078e0072 */
[----:B------:R-:W-:-:S07]  /*1aa10*/  LOP3.LUT R121, R113, R110, R115, 0x96, !PT ;  /* 0x0000006e71797212 */ /* 0x000fce00078e9673 */
.L_x_14140:
        /* <DEDUP_REMOVED lines=18> */
.L_x_14144:
        /* <DEDUP_REMOVED lines=12> */
.L_x_14145:
        /* <DEDUP_REMOVED lines=53> */
.L_x_14143:
[----:B------:R-:W-:Y:S01]  /*1af50*/  I2FP.F32.U32 R100, R110 ;  /* 0x0000006e00647245 */ /* 0x000fe20000201000 */
[----:B------:R-:W-:Y:S01]  /*1af60*/  HADD2.F32 R110, -RZ, R137.H0_H0 ;  /* 0x20000089ff6e7230 */ /* 0x000fe20000004100 */
[----:B------:R-:W-:Y:S01]  /*1af70*/  ISETP.NE.AND P3, PT, R112, 0x1, PT ;  /* 0x000000017000780c */ /* 0x000fe20003f65270 */
[----:B------:R-:W-:Y:S01]  /*1af80*/  HFMA2 R113, -RZ, RZ, 0, 1.1920928955078125e-07 ;  /* 0x00000002ff717431 */ /* 0x000fe200000001ff */
[----:B------:R-:W-:Y:S01]  /*1af90*/  FSEL R111, R116, RZ, P4 ;  /* 0x000000ff746f7208 */ /* 0x000fe20002000000 */
[----:B------:R-:W-:Y:S01]  /*1afa0*/  FFMA.FTZ R100, R100, R133, 1.1641532182693481445e-10 ;  /* 0x2f00000064647423 */ /* 0x000fe20000010085 */
[----:B------:R-:W-:-:S04]  /*1afb0*/  FMUL.FTZ R110, R110, UR5 ;  /* 0x000000056e6e7c20 */ /* 0x000fc80008410000 */
        /* <DEDUP_REMOVED lines=15> */
.L_x_14147:
        /* <DEDUP_REMOVED lines=12> */
.L_x_14148:
        /* <DEDUP_REMOVED lines=52> */
[----:B------:R-:W-:-:S07]  /*1b4b0*/  HFMA2 R113, -RZ, RZ, 0, 0 ;  /* 0x00000000ff717431 */ /* 0x000fce00000001ff */
.L_x_14146:
[----:B------:R-:W-:Y:S01]  /*1b4c0*/  ISETP.NE.AND P2, PT, R113, 0x1, PT ;  /* 0x000000017100780c */ /* 0x000fe20003f45270 */
[----:B------:R-:W-:Y:S01]  /*1b4d0*/  HADD2.F32 R101, -RZ, R101.H1_H1 ;  /* 0x30000065ff657230 */ /* 0x000fe20000004100 */
        /* <DEDUP_REMOVED lines=16> */
.L_x_14150:
        /* <DEDUP_REMOVED lines=12> */
.L_x_14151:
        /* <DEDUP_REMOVED lines=53> */
.L_x_14149:
[----:B------:R-:W-:Y:S01]  /*1b9f0*/  I2FP.F32.U32 R100, R100 ;  /* 0x0000006400647245 */ /* 0x000fe20000201000 */
[----:B------:R-:W-:Y:S02]  /*1ba00*/  HADD2.F32 R101, -RZ, R137.H1_H1 ;  /* 0x30000089ff657230 */ /* 0x000fe40000004100 */
        /* <DEDUP_REMOVED lines=20> */
.L_x_14153:
        /* <DEDUP_REMOVED lines=12> */
.L_x_14154:
        /* <DEDUP_REMOVED lines=50> */
[----:B------:R-:W-:Y:S01]  /*1bf30*/  HFMA2 R113, -RZ, RZ, 0, 0 ;  /* 0x00000000ff717431 */ /* 0x000fe200000001ff */
[----:B------:R-:W-:Y:S01]  /*1bf40*/  MOV R100, R134 ;  /* 0x0000008600647202 */ /* 0x000fe20000000f00 */
[----:B------:R-:W-:-:S07]  /*1bf50*/  IMAD.MOV.U32 R134, RZ, RZ, R148 ;  /* 0x000000ffff867224 */ /* 0x000fce00078e0094 */
.L_x_14152:
[----:B------:R-:W-:Y:S01]  /*1bf60*/  ISETP.NE.AND P3, PT, R113, 0x1, PT ;  /* 0x000000017100780c */ /* 0x000fe20003f65270 */
[----:B------:R-:W-:Y:S01]  /*1bf70*/  HADD2.F32 R101, -RZ, R102.H0_H0 ;  /* 0x20000066ff657230 */ /* 0x000fe20000004100 */
        /* <DEDUP_REMOVED lines=15> */
.L_x_14156:
        /* <DEDUP_REMOVED lines=12> */
.L_x_14157:
        /* <DEDUP_REMOVED lines=53> */
.L_x_14155:
[----:B------:R-:W-:Y:S01]  /*1c480*/  I2FP.F32.U32 R100, R100 ;  /* 0x0000006400647245 */ /* 0x000fe20000201000 */
[----:B------:R-:W-:Y:S02]  /*1c490*/  HADD2.F32 R101, -RZ, R138.H0_H0 ;  /* 0x2000008aff657230 */ /* 0x000fe40000004100 */
        /* <DEDUP_REMOVED lines=20> */
.L_x_14159:
        /* <DEDUP_REMOVED lines=12> */
.L_x_14160:
        /* <DEDUP_REMOVED lines=54> */
.L_x_14158:
[----:B------:R-:W-:Y:S01]  /*1ca00*/  ISETP.NE.AND P4, PT, R113, 0x1, PT ;  /* 0x000000017100780c */ /* 0x000fe20003f85270 */
[----:B------:R-:W-:Y:S01]  /*1ca10*/  HADD2.F32 R102, -RZ, R102.H1_H1 ;  /* 0x30000066ff667230 */ /* 0x000fe20000004100 */
[----:B------:R-:W-:Y:S01]  /*1ca20*/  I2FP.F32.U32 R112, R101 ;  /* 0x0000006500707245 */ /* 0x000fe20000201000 */
[----:B------:R-:W-:Y:S01]  /*1ca30*/  IMAD.MOV.U32 R101, RZ, RZ, R120 ;  /* 0x000000ffff657224 */ /* 0x000fe200078e0078 */
[----:B------:R-:W-:Y:S02]  /*1ca40*/  MOV R140, 0x2 ;  /* 0x00000002008c7802 */ /* 0x000fe40000000f00 */
        /* <DEDUP_REMOVED lines=12> */
.L_x_14162:
        /* <DEDUP_REMOVED lines=12> */
.L_x_14163:
        /* <DEDUP_REMOVED lines=54> */
.L_x_14161:
        /* <DEDUP_REMOVED lines=22> */
.L_x_14165:
        /* <DEDUP_REMOVED lines=12> */
.L_x_14166:
        /* <DEDUP_REMOVED lines=54> */
.L_x_14164:
[----:B------:R-:W-:Y:S01]  /*1d4b0*/  ISETP.NE.AND P5, PT, R148, 0x1, PT ;  /* 0x000000019400780c */ /* 0x000fe20003fa5270 */
[----:B------:R-:W-:Y:S01]  /*1d4c0*/  HADD2.F32 R112, -RZ, R103.H0_H0 ;  /* 0x20000067ff707230 */ /* 0x000fe20000004100 */
        /* <DEDUP_REMOVED lines=15> */
.L_x_14168:
        /* <DEDUP_REMOVED lines=12> */
.L_x_14169:
        /* <DEDUP_REMOVED lines=54> */
.L_x_14167:
        /* <DEDUP_REMOVED lines=22> */
.L_x_14171:
        /* <DEDUP_REMOVED lines=12> */
.L_x_14172:
        /* <DEDUP_REMOVED lines=54> */
.L_x_14170:
[----:B------:R-:W-:Y:S01]  /*1df60*/  ISETP.NE.AND P6, PT, R152, 0x1, PT ;  /* 0x000000019800780c */ /* 0x000fe20003fc5270 */
[----:B------:R-:W-:Y:S01]  /*1df70*/  IMAD.MOV.U32 R148, RZ, RZ, R120 ;  /* 0x000000ffff947224 */ /* 0x000fe200078e0078 */
[----:B------:R-:W-:Y:S01]  /*1df80*/  I2FP.F32.U32 R140, R125 ;  /* 0x0000007d008c7245 */ /* 0x000fe20000201000 */
[----:B------:R-:W-:-:S04]  /*1df90*/  HADD2.F32 R125, -RZ, R103.H1_H1 ;  /* 0x30000067ff7d7230 */ /* 0x000fc80000004100 */
[----:B------:R-:W-:Y:S01]  /*1dfa0*/  FFMA.FTZ R103, R140, R133, 1.1641532182693481445e-10 ;  /* 0x2f0000008c677423 */ /* 0x000fe20000010085 */
[----:B------:R-:W-:Y:S01]  /*1dfb0*/  FMUL.FTZ R151, R125, UR5 ;  /* 0x000000057d977c20 */ /* 0x000fe20008410000 */
[----:B------:R-:W-:-:S03]  /*1dfc0*/  MOV R140, 0x2 ;  /* 0x00000002008c7802 */ /* 0x000fc60000000f00 */
        /* <DEDUP_REMOVED lines=10> */
.L_x_14174:
        /* <DEDUP_REMOVED lines=14> */
.L_x_14175:
        /* <DEDUP_REMOVED lines=53> */
[----:B------:R-:W-:-:S07]  /*1e4a0*/  LOP3.LUT R121, R103, R128, R131, 0x96, !PT ;  /* 0x0000008067797212 */ /* 0x000fce00078e9683 */
.L_x_14173:
        /* <DEDUP_REMOVED lines=11> */
.L_x_14127:
        /* <DEDUP_REMOVED lines=15> */
.L_x_14178:
        /* <DEDUP_REMOVED lines=12> */
.L_x_14179:
        /* <DEDUP_REMOVED lines=54> */
.L_x_14177:
[----:B------:R-:W-:Y:S01]  /*1ea70*/  ISETP.NE.AND P2, PT, R110, 0x1, PT ;  /* 0x000000016e00780c */ /* 0x000fe20003f45270 */
[----:B------:R-:W-:Y:S01]  /*1ea80*/  IMAD.MOV.U32 R111, RZ, RZ, 0x2 ;  /* 0x00000002ff6f7424 */ /* 0x000fe200078e00ff */
[----:B------:R-:W-:Y:S02]  /*1ea90*/  I2FP.F32.U32 R108, R109 ;  /* 0x0000006d006c7245 */ /* 0x000fe40000201000 */
[----:B------:R-:W-:-:S03]  /*1eaa0*/  MOV R109, R120 ;  /* 0x00000078006d7202 */ /* 0x000fc60000000f00 */
        /* <DEDUP_REMOVED lines=13> */
.L_x_14181:
        /* <DEDUP_REMOVED lines=12> */
.L_x_14182:
[----:B------:R-:W-:Y:S01]  /*1ec40*/  IMAD.WIDE.U32 R120, R142, -0x326172a9, RZ ;  /* 0xcd9e8d578e787825 */ /* 0x000fe200078e00ff */
[----:B--2---:R-:W-:Y:S02]  /*1ec50*/  LOP3.LUT R148, R119, R111, R3, 0x96, !PT ;  /* 0x0000006f77947212 */ /* 0x004fe400078e9603 */
        /* <DEDUP_REMOVED lines=52> */
.L_x_14180:
[----:B------:R-:W-:Y:S01]  /*1efa0*/  ISETP.NE.AND P2, PT, R111, 0x1, PT ;  /* 0x000000016f00780c */ /* 0x000fe20003f45270 */
[----:B------:R-:W-:Y:S01]  /*1efb0*/  HADD2.F32 R100, -RZ, R100.H1_H1 ;  /* 0x30000064ff647230 */ /* 0x000fe20000004100 */
[----:B------:R-:W-:Y:S01]  /*1efc0*/  I2FP.F32.U32 R110, R109 ;  /* 0x0000006d006e7245 */ /* 0x000fe20000201000 */
[----:B------:R-:W-:Y:S01]  /*1efd0*/  IMAD.MOV.U32 R140, RZ, RZ, 0x2 ;  /* 0x00000002ff8c7424 */ /* 0x000fe200078e00ff */
[----:B------:R-:W-:-:S03]  /*1efe0*/  MOV R109, R120 ;  /* 0x00000078006d7202 */ /* 0x000fc60000000f00 */
[----:B------:R-:W-:-:S05]  /*1eff0*/  FFMA.FTZ R110, R110, R133, 1.1641532182693481445e-10 ;  /* 0x2f0000006e6e7423 */ /* 0x000fca0000010085 */
[----:B------:R-:W-:-:S04]  /*1f000*/  FSETP.LE.FTZ.AND P3, PT, R110, UR4, PT ;  /* 0x000000046e007c0b */ /* 0x000fc8000bf73000 */
        /* <DEDUP_REMOVED lines=10> */
.L_x_14184:
        /* <DEDUP_REMOVED lines=12> */
.L_x_14185:
        /* <DEDUP_REMOVED lines=54> */
.L_x_14183:
[----:B------:R-:W-:Y:S01]  /*1f4d0*/  ISETP.NE.AND P2, PT, R140, 0x1, PT ;  /* 0x000000018c00780c */ /* 0x000fe20003f45270 */
[----:B------:R-:W-:Y:S01]  /*1f4e0*/  IMAD.MOV.U32 R111, RZ, RZ, 0x2 ;  /* 0x00000002ff6f7424 */ /* 0x000fe200078e00ff */
[----:B------:R-:W-:Y:S01]  /*1f4f0*/  I2FP.F32.U32 R110, R109 ;  /* 0x0000006d006e7245 */ /* 0x000fe20000201000 */
[----:B------:R-:W-:-:S04]  /*1f500*/  HADD2.F32 R109, -RZ, R101.H0_H0 ;  /* 0x20000065ff6d7230 */ /* 0x000fc80000004100 */
        /* <DEDUP_REMOVED lines=13> */
.L_x_14187:
        /* <DEDUP_REMOVED lines=12> */
.L_x_14188:
        /* <DEDUP_REMOVED lines=54> */
.L_x_14186:
        /* <DEDUP_REMOVED lines=17> */
.L_x_14190:
        /* <DEDUP_REMOVED lines=12> */
.L_x_14191:
        /* <DEDUP_REMOVED lines=54> */
.L_x_14189:
[----:B------:R-:W-:Y:S01]  /*1ff30*/  ISETP.NE.AND P3, PT, R140, 0x1, PT ;  /* 0x000000018c00780c */ /* 0x000fe20003f65270 */
[----:B------:R-:W-:Y:S01]  /*1ff40*/  IMAD.MOV.U32 R148, RZ, RZ, 0x2 ;  /* 0x00000002ff947424 */ /* 0x000fe200078e00ff */
[----:B------:R-:W-:-:S05]  /*1ff50*/  I2FP.F32.U32 R110, R110 ;  /* 0x0000006e006e7245 */ /* 0x000fca0000201000 */
[----:B------:R-:W-:Y:S01]  /*1ff60*/  FFMA.FTZ R111, R110, R133, 1.1641532182693481445e-10 ;  /* 0x2f0000006e6f7423 */ /* 0x000fe20000010085 */
[----:B------:R-:W-:-:S04]  /*1ff70*/  HADD2.F32 R110, -RZ, R102.H0_H0 ;  /* 0x20000066ff6e7230 */ /* 0x000fc80000004100 */
        /* <DEDUP_REMOVED lines=11> */
.L_x_14193:
        /* <DEDUP_REMOVED lines=12> */
.L_x_14194:
[----:B------:R-:W-:Y:S01]  /*200f0*/  IMAD.WIDE.U32 R148, R142, -0x326172a9, RZ ;  /* 0xcd9e8d578e947825 */ /* 0x000fe200078e00ff */
[----:B------:R-:W-:Y:S02]  /*20100*/  LOP3.LUT R154, R119, R121, R3, 0x96, !PT ;  /* 0x00000079779a7212 */ /* 0x000fe400078e9603 */
        /* <DEDUP_REMOVED lines=52> */
.L_x_14192:
        /* <DEDUP_REMOVED lines=16> */
.L_x_14196:
        /* <DEDUP_REMOVED lines=12> */
.L_x_14197:
        /* <DEDUP_REMOVED lines=54> */
.L_x_14195:
[----:B------:R-:W-:Y:S01]  /*20970*/  ISETP.NE.AND P5, PT, R149, 0x1, PT ;  /* 0x000000019500780c */ /* 0x000fe20003fa5270 */
[----:B------:R-:W-:Y:S01]  /*20980*/  HADD2.F32 R151, -RZ, R103.H0_H0 ;  /* 0x20000067ff977230 */ /* 0x000fe20000004100 */
[----:B------:R-:W-:Y:S02]  /*20990*/  I2FP.F32.U32 R140, R111 ;  /* 0x0000006f008c7245 */ /* 0x000fe40000201000 */
[----:B------:R-:W-:-:S03]  /*209a0*/  MOV R148, R120 ;  /* 0x0000007800947202 */ /* 0x000fc60000000f00 */
        /* <DEDUP_REMOVED lines=12> */
.L_x_14199:
        /* <DEDUP_REMOVED lines=12> */
.L_x_14200:
        /* <DEDUP_REMOVED lines=54> */
.L_x_14198:
[----:B------:R-:W-:Y:S01]  /*20e90*/  I2FP.F32.U32 R126, R148 ;  /* 0x00000094007e7245 */ /* 0x000fe20000201000 */
[----:B------:R-:W-:Y:S01]  /*20ea0*/  FMUL.FTZ R108, R108, UR5 ;  /* 0x000000056c6c7c20 */ /* 0x000fe20008410000 */
[----:B------:R-:W-:Y:S01]  /*20eb0*/  P2R R129, PR, RZ, 0x2 ;  /* 0x00000002ff817803 */ /* 0x000fe20000000000 */
[----:B------:R-:W-:Y:S01]  /*20ec0*/  FMUL.FTZ R100, R100, UR5 ;  /* 0x0000000564647c20 */ /* 0x000fe20008410000 */
[----:B------:R-:W-:Y:S01]  /*20ed0*/  ISETP.NE.AND P1, PT, R145, RZ, PT ;  /* 0x000000ff9100720c */ /* 0x000fe20003f25270 */
[----:B------:R-:W-:Y:S01]  /*20ee0*/  FFMA.FTZ R133, R126, R133, 1.1641532182693481445e-10 ;  /* 0x2f0000007e857423 */ /* 0x000fe20000010085 */
[----:B------:R-:W-:Y:S01]  /*20ef0*/  P2R R130, PR, RZ, 0x1 ;  /* 0x00000001ff827803 */ /* 0x000fe20000000000 */
[----:B------:R-:W-:Y:S01]  /*20f00*/  FMUL.FTZ R111, R110, UR5 ;  /* 0x000000056e6f7c20 */ /* 0x000fe20008410000 */
[----:B------:R-:W-:Y:S01]  /*20f10*/  ISETP.NE.AND P0, PT, R146, RZ, PT ;  /* 0x000000ff9200720c */ /* 0x000fe20003f05270 */
[----:B------:R-:W-:Y:S02]  /*20f20*/  HADD2.F32 R128, -RZ, R103.H1_H1 ;  /* 0x30000067ff807230 */ /* 0x000fe40000004100 */
        /* <DEDUP_REMOVED lines=26> */
[----:B------:R-:W-:-:S13]  /*210d0*/  PLOP3.LUT P5, PT, P5, PT, PT, 0x8, 0x80 ;  /* 0x000000000080781c */ /* 0x000fda0002fae170 */
.L_x_14176:
        /* <DEDUP_REMOVED lines=11> */
[----:B------:R-:W-:Y:S01]  /*21190*/  ISETP.NE.AND P1, PT, R145, RZ, PT ;  /* 0x000000ff9100720c */ /* 0x000fe20003f25270 */
        /* <DEDUP_REMOVED lines=11> */
[----:B------:R-:W-:Y:S02]  /*21250*/  SEL R128, RZ, 0x1, !P2 ;  /* 0x00000001ff807807 */ /* 0x000fe40005000000 */
[----:B------:R-:W-:Y:S01]  /*21260*/  SEL R133, RZ, 0x1, !P1 ;  /* 0x00000001ff857807 */ /* 0x000fe20004800000 */
        /* <DEDUP_REMOVED lines=22> */
[----:B------:R-:W-:Y:S02]  /*213d0*/  LOP3.LUT R129, R145, R128, RZ, 0xfc, !PT ;  /* 0x0000008091817212 */ /* 0x000fe400078efcff */
[----:B------:R-:W-:Y:S01]  /*213e0*/  LOP3.LUT R128, R126, R133, RZ, 0xfc, !PT ;  /* 0x000000857e807212 */ /* 0x000fe200078efcff */
[----:B------:R-:W-:-:S04]  /*213f0*/  FADD.FTZ R131, R0, R101 ;  /* 0x0000006500837221 */ /* 0x000fc80000010000 */
[----:B------:R0:W-:Y:S01]  /*21400*/  STG.E.64 desc[UR8][R106.64], R128 ;  /* 0x000000806a007986 */ /* 0x0001e2000c101b08 */
[----:B------:R-:W-:-:S04]  /*21410*/  FADD.FTZ R0, R131, R102 ;  /* 0x0000006683007221 */ /* 0x000fc80000010000 */
        /* <DEDUP_REMOVED lines=22> */
.L_x_14201:
        /* <DEDUP_REMOVED lines=96> */
.L_x_14203:
[----:B------:R-:W-:Y:S05]  /*21b80*/  BSYNC.RECONVERGENT B0 ;  /* 0x0000000000007941 */ /* 0x000fea0003800200 */
.L_x_14202:
        /* <DEDUP_REMOVED lines=15> */
.L_x_14205:
[----:B------:R-:W-:Y:S05]  /*21c80*/  BSYNC.RECONVERGENT B0 ;  /* 0x0000000000007941 */ /* 0x000fea0003800200 */
.L_x_14204:
        /* <DEDUP_REMOVED lines=11> */
[----:B0-----:R-:W-:Y:S02]  /*21d40*/  FMUL.FTZ R146, R131, R132 ;  /* 0x0000008483927220 */ /* 0x001fe40000410000 */
[----:B------:R-:W0:Y:S02]  /*21d50*/  MUFU.RCP R130, R128 ;  /* 0x0000008000827308 */ /* 0x000e240000001000 */
        /* <DEDUP_REMOVED lines=23> */
[----:B------:R-:W-:Y:S01]  /*21ed0*/  IMAD.IADD R128, R131, 0x1, R130 ;  /* 0x0000000183807824 */ /* 0x000fe200078e0282 */
[----:B------:R-:W-:Y:S02]  /*21ee0*/  I2FP.F32.S32 R131, R130 ;  /* 0x0000008200837245 */ /* 0x000fe40000201400 */
[----:B------:R-:W-:Y:S02]  /*21ef0*/  FMUL.FTZ R129, R129, R145 ;  /* 0x0000009181817220 */ /* 0x000fe40000410000 */
[----:B------:R-:W-:Y:S02]  /*21f00*/  I2FP.F32.S32 R128, R128 ;  /* 0x0000008000807245 */ /* 0x000fe40000201400 */
[----:B------:R-:W-:-:S04]  /*21f10*/  FFMA.FTZ R105, R126, R129, R105 ;  /* 0x000000817e697223 */ /* 0x000fc80000010069 */
[----:B------:R-:W1:Y:S01]  /*21f20*/  MUFU.RCP R128, R128 ;  /* 0x0000008000807308 */ /* 0x000e620000001000 */
[----:B------:R-:W2:Y:S01]  /*21f30*/  SHFL.DOWN PT, R104, R105, 0x1, 0x1f ;  /* 0x08201f0069687f89 */ /* 0x000ea200000e0000 */
[----:B0-----:R-:W-:Y:S01]  /*21f40*/  FMUL.FTZ R129, R0, R131 ;  /* 0x0000008300817220 */ /* 0x001fe20000410000 */
[----:B------:R-:W-:-:S03]  /*21f50*/  FADD.FTZ R0, R133, -R0 ;  /* 0x8000000085007221 */ /* 0x000fc60000010000 */
[----:B------:R-:W-:-:S04]  /*21f60*/  FFMA.FTZ R129, R106, R133, R129 ;  /* 0x000000856a817223 */ /* 0x000fc80000010081 */
[----:B-1----:R-:W-:Y:S01]  /*21f70*/  FMUL.FTZ R126, R128, R129 ;  /* 0x00000081807e7220 */ /* 0x002fe20000410000 */
[----:B------:R-:W-:Y:S02]  /*21f80*/  FMUL.FTZ R129, R0, R0 ;  /* 0x0000000000817220 */ /* 0x000fe40000410000 */
[----:B------:R-:W0:Y:S02]  /*21f90*/  LDC R0, c[0x0][0x448] ;  /* 0x00011200ff007b82 */ /* 0x000e240000000800 */
[----:B------:R-:W-:Y:S01]  /*21fa0*/  FMUL.FTZ R106, R106, R129 ;  /* 0x000000816a6a7220 */ /* 0x000fe20000410000 */
[----:B------:R-:W1:Y:S01]  /*21fb0*/  SHFL.IDX PT, R163, R126, RZ, 0x1f ;  /* 0x00001fff7ea37589 */ /* 0x000e6200000e0000 */
[----:B--2---:R-:W-:Y:S02]  /*21fc0*/  FADD.FTZ R129, R105, R104 ;  /* 0x0000006869817221 */ /* 0x004fe40000010000 */
[----:B------:R-:W-:-:S04]  /*21fd0*/  FMUL.FTZ R106, R106, R131 ;  /* 0x000000836a6a7220 */ /* 0x000fc80000410000 */
[----:B------:R-:W-:-:S05]  /*21fe0*/  FFMA.FTZ R106, R128, R106, R129 ;  /* 0x0000006a806a7223 */ /* 0x000fca0000010081 */
[----:B------:R-:W0:Y:S01]  /*21ff0*/  SHFL.IDX PT, R133, R106, RZ, 0x1f ;  /* 0x00001fff6a857589 */ /* 0x000e2200000e0000 */
        /* <DEDUP_REMOVED lines=47> */
[C---:B------:R-:W-:Y:S01]  /*222f0*/  FMUL.FTZ R126, R165.reuse, R126 ;  /* 0x0000007ea57e7220 */ /* 0x040fe20000410000 */
[----:B------:R-:W-:Y:S01]  /*22300*/  FFMA.FTZ R96, R96, R63, R31 ;  /* 0x0000003f60607223 */ /* 0x000fe2000001001f */
[----:B------:R-:W-:Y:S01]  /*22310*/  FMUL.FTZ R93, R165, R146 ;  /* 0x00000092a55d7220 */ /* 0x000fe20000410000 */
[----:B------:R-:W-:Y:S01]  /*22320*/  IMAD.WIDE.U32 R88, R141, 0x10, R78 ;  /* 0x000000108d587825 */ /* 0x000fe200078e004e */
[----:B------:R0:W-:Y:S03]  /*22330*/  @!P1 STG.E desc[UR8][R76.64], R163 ;  /* 0x000000a34c009986 */ /* 0x0001e6000c101908 */
[----:B------:R-:W-:Y:S01]  /*22340*/  FMUL.FTZ R94, R165, R147 ;  /* 0x00000093a55e7220 */ /* 0x000fe20000410000 */
[----:B------:R-:W-:Y:S01]  /*22350*/  FFMA.FTZ R92, R93, R60, R28 ;  /* 0x0000003c5d5c7223 */ /* 0x000fe2000001001c */
[----:B------:R-:W-:Y:S01]  /*22360*/  IMAD.WIDE.U32 R90, R143, 0x10, R78 ;  /* 0x000000108f5a7825 */ /* 0x000fe200078e004e */
[----:B------:R-:W-:-:S03]  /*22370*/  F2FP.F16.F32.PACK_AB R79, R87, R84 ;  /* 0x00000054574f723e */ /* 0x000fc600000000ff */
[----:B------:R-:W-:Y:S01]  /*22380*/  FMUL.FTZ R87, R165, R86 ;  /* 0x00000056a5577220 */ /* 0x000fe20000410000 */
[----:B------:R-:W-:Y:S01]  /*22390*/  F2FP.F16.F32.PACK_AB R78, R85, R0 ;  /* 0x00000000554e723e */ /* 0x000fe200000000ff */
[C---:B------:R-:W-:Y:S01]  /*223a0*/  FMUL.FTZ R86, R165.reuse, R145 ;  /* 0x00000091a5567220 */ /* 0x040fe20000410000 */
[----:B------:R-:W-:Y:S01]  /*223b0*/  FMUL.FTZ R0, R165, R129 ;  /* 0x00000081a5007220 */ /* 0x000fe20000410000 */
[----:B------:R-:W-:Y:S01]  /*223c0*/  FFMA.FTZ R84, R87, R66, R34 ;  /* 0x0000004257547223 */ /* 0x000fe20000010022 */
[----:B------:R-:W-:Y:S01]  /*223d0*/  FFMA.FTZ R87, R95, R62, R30 ;  /* 0x0000003e5f577223 */ /* 0x000fe2000001001e */
[----:B------:R-:W-:Y:S01]  /*223e0*/  FFMA.FTZ R85, R126, R73, R41 ;  /* 0x000000497e557223 */ /* 0x000fe20000010029 */
[----:B0-----:R-:W-:Y:S01]  /*223f0*/  FMUL.FTZ R77, R165, R128 ;  /* 0x00000080a54d7220 */ /* 0x001fe20000410000 */
[----:B------:R-:W-:Y:S01]  /*22400*/  FFMA.FTZ R76, R105, R72, R40 ;  /* 0x00000048694c7223 */ /* 0x000fe20000010028 */
[----:B------:R-:W-:Y:S01]  /*22410*/  FFMA.FTZ R93, R86, R67, R35 ;  /* 0x00000043565d7223 */ /* 0x000fe20000010023 */
[----:B------:R-:W-:Y:S01]  /*22420*/  F2FP.F16.F32.PACK_AB R87, R96, R87 ;  /* 0x000000576057723e */ /* 0x000fe200000000ff */
[----:B------:R-:W-:Y:S01]  /*22430*/  FFMA.FTZ R77, R77, R74, R42 ;  /* 0x0000004a4d4d7223 */ /* 0x000fe2000001002a */
[----:B------:R-:W0:Y:S01]  /*22440*/  @!P1 LDC.64 R96, c[0x0][0x3c8] ;  /* 0x0000f200ff609b82 */ /* 0x000e220000000a00 */
[----:B------:R-:W-:Y:S01]  /*22450*/  FFMA.FTZ R0, R0, R75, R43 ;  /* 0x0000004b00007223 */ /* 0x000fe2000001002b */
[----:B------:R-:W-:Y:S01]  /*22460*/  FFMA.FTZ R95, R94, R61, R29 ;  /* 0x0000003d5e5f7223 */ /* 0x000fe2000001001d */
[----:B------:R-:W-:Y:S01]  /*22470*/  F2FP.F16.F32.PACK_AB R76, R85, R76 ;  /* 0x0000004c554c723e */ /* 0x000fe200000000ff */
[----:B------:R-:W-:Y:S01]  /*22480*/  FADD.FTZ R161, -R104, R103 ;  /* 0x0000006768a17221 */ /* 0x000fe20000010100 */
[----:B------:R-:W-:Y:S01]  /*22490*/  F2FP.F16.F32.PACK_AB R85, R93, R84 ;  /* 0x000000545d55723e */ /* 0x000fe200000000ff */
[C---:B------:R-:W-:Y:S01]  /*224a0*/  FMUL.FTZ R93, R165.reuse, R132 ;  /* 0x00000084a55d7220 */ /* 0x040fe20000410000 */
[----:B------:R-:W-:Y:S01]  /*224b0*/  F2FP.F16.F32.PACK_AB R77, R0, R77 ;  /* 0x0000004d004d723e */ /* 0x000fe200000000ff */
[----:B------:R-:W-:Y:S01]  /*224c0*/  FMUL.FTZ R0, R165, R133 ;  /* 0x00000085a5007220 */ /* 0x000fe20000410000 */
[----:B------:R-:W-:Y:S01]  /*224d0*/  F2FP.F16.F32.PACK_AB R86, R95, R92 ;  /* 0x0000005c5f56723e */ /* 0x000fe200000000ff */
[C---:B------:R-:W-:Y:S01]  /*224e0*/  FMUL.FTZ R95, R165.reuse, R150 ;  /* 0x00000096a55f7220 */ /* 0x040fe20000410000 */
[C---:B------:R-:W-:Y:S01]  /*224f0*/  FADD.FTZ R160, -R104.reuse, R102 ;  /* 0x0000006668a07221 */ /* 0x040fe20000010100 */
[C---:B------:R-:W-:Y:S01]  /*22500*/  FMUL.FTZ R99, R165.reuse, R152 ;  /* 0x00000098a5637220 */ /* 0x040fe20000410000 */
[C---:B------:R-:W-:Y:S01]  /*22510*/  FMUL.FTZ R101, R165.reuse, R154 ;  /* 0x0000009aa5657220 */ /* 0x040fe20000410000 */
[C---:B------:R-:W-:Y:S01]  /*22520*/  FMUL.FTZ R103, R165.reuse, R156 ;  /* 0x0000009ca5677220 */ /* 0x040fe20000410000 */
[C---:B------:R-:W-:Y:S01]  /*22530*/  FMUL.FTZ R94, R165.reuse, R151 ;  /* 0x00000097a55e7220 */ /* 0x040fe20000410000 */
        /* <DEDUP_REMOVED lines=41> */
[----:B------:R-:W-:Y:S02]  /*227d0*/  F2FP.F16.F32.PACK_AB R111, R102, R105 ;  /* 0x00000069666f723e */ /* 0x000fe400000000ff */
[----:B------:R-:W-:Y:S01]  /*227e0*/  F2FP.F16.F32.PACK_AB R110, R100, R103 ;  /* 0x00000067646e723e */ /* 0x000fe200000000ff */
[----:B------:R0:W-:Y:S01]  /*227f0*/  @!P1 STG.E desc[UR8][R96.64], R165 ;  /* 0x000000a560009986 */ /* 0x0001e2000c101908 */
[----:B------:R-:W-:Y:S02]  /*22800*/  F2FP.F16.F32.PACK_AB R109, R98, R101 ;  /* 0x00000065626d723e */ /* 0x000fe400000000ff */
[----:B------:R-:W-:Y:S01]  /*22810*/  F2FP.F16.F32.PACK_AB R108, R0, R99 ;  /* 0x00000063006c723e */ /* 0x000fe200000000ff */
        /* <DEDUP_REMOVED lines=8> */
.L_x_14207:
        /* <DEDUP_REMOVED lines=14> */
.L_x_18067:


//--------------------- .text._ZN10layer_norm31ln_parallel_residual_fwd_kernelINS_13Kernel_traitsI6__halfffffjLj8192ELj1ELj1ELj8ELj16ENS_18Kernel_traits_baseILj8192ES2_ffffjLj256EEEEELb0ELb0ELb0EEEvNS_9FwdParamsE --------------------------
	.section	.text._ZN10layer_norm31ln_parallel_residual_fwd_kernelINS_13Kernel_traitsI6__halfffffjLj8192ELj1ELj1ELj8ELj16ENS_18Kernel_traits_baseILj8192ES2_ffffjLj256EEEEELb0ELb0ELb0EEEvNS_9FwdParamsE,"ax",@progbits
	.align	128
        .global         _ZN10layer_norm31ln_parallel_residual_fwd_kernelINS_13Kernel_traitsI6__halfffffjLj8192ELj1ELj1ELj8ELj16ENS_18Kernel_traits_baseILj8192ES2_ffffjLj256EEEEELb0ELb0ELb0EEEvNS_9FwdParamsE
        .type           _ZN10layer_norm31ln_parallel_residual_fwd_kernelINS_13Kernel_traitsI6__halfffffjLj8192ELj1ELj1ELj8ELj16ENS_18Kernel_traits_baseILj8192ES2_ffffjLj256EEEEELb0ELb0ELb0EEEvNS_9FwdParamsE,@function
        .size           _ZN10layer_norm31ln_parallel_residual_fwd_kernelINS_13Kernel_traitsI6__halfffffjLj8192ELj1ELj1ELj8ELj16ENS_18Kernel_traits_baseILj8192ES2_ffffjLj256EEEEELb0ELb0ELb0EEEvNS_9FwdParamsE,(.L_x_18068 - _ZN10layer_norm31ln_parallel_residual_fwd_kernelINS_13Kernel_traitsI6__halfffffjLj8192ELj1ELj1ELj8ELj16ENS_18Kernel_traits_baseILj8192ES2_ffffjLj256EEEEELb0ELb0ELb0EEEvNS_9FwdParamsE)
        .other          _ZN10layer_norm31ln_parallel_residual_fwd_kernelINS_13Kernel_traitsI6__halfffffjLj8192ELj1ELj1ELj8ELj16ENS_18Kernel_traits_baseILj8192ES2_ffffjLj256EEEEELb0ELb0ELb0EEEvNS_9FwdParamsE,@"STO_CUDA_ENTRY STV_DEFAULT"
_ZN10layer_norm31ln_parallel_residual_fwd_kernelINS_13Kernel_traitsI6__halfffffjLj8192ELj1ELj1ELj8ELj16ENS_18Kernel_traits_baseILj8192ES2_ffffjLj256EEEEELb0ELb0ELb0EEEvNS_9FwdParamsE:
.text._ZN10layer_norm31ln_parallel_residual_fwd_kernelINS_13Kernel_traitsI6__halfffffjLj8192ELj1ELj1ELj8ELj16ENS_18Kernel_traits_baseILj8192ES2_ffffjLj256EEEEELb0ELb0ELb0EEEvNS_9FwdParamsE:
        /* <DEDUP_REMOVED lines=11> */
[----:B0-----:R-:W-:Y:S02]  /*00b0*/  LOP3.LUT R3, R118, 0xff, RZ, 0x3c, !PT ;  /* 0x000000ff76037812 */ /* 0x001fe400078e3cff */
[----:B------:R-:W-:Y:S02]  /*00c0*/  MOV R5, R118 ;  /* 0x0000007600057202 */ /* 0x000fe40000000f00 */
[----:B------:R-:W-:Y:S01]  /*00d0*/  LEA.HI.SX32 R0, R4, R3, 0x1e ;  /* 0x0000000304007211 */ /* 0x000fe200078ff2ff */
[----:B---34-:R-:W-:Y:S06]  /*00e0*/  BRA.U UP0, `(.L_x_14209) ;  /* 0x0000000d002c7547 */ /* 0x018fec000b800000 */
[----:B------:R-:W0:Y:S02]  /*00f0*/  LDCU.64 UR8, c[0x0][0x440] ;  /* 0x00008800ff0877ac */ /* 0x000e240008000a00 */
[----:B0-----:R-:W-:-:S04]  /*0100*/  UISETP.NE.U32.AND UP0, UPT, UR8, URZ, UPT ;  /* 0x000000ff0800728c */ /* 0x001fc8000bf05070 */
[----:B------:R-:W-:-:S09]  /*0110*/  UISETP.NE.AND.EX UP0, UPT, UR9, URZ, UPT, UP0 ;  /* 0x000000ff0900728c */ /* 0x000fd2000bf05300 */
[----:B------:R-:W-:Y:S05]  /*0120*/  BRA.U UP0, `(.L_x_14210) ;  /* 0x0000000500987547 */ /* 0x000fea000b800000 */
[----:B------:R-:W0:Y:S01]  /*0130*/  LDC.64 R2, c[0x0][0x3d0] ;  /* 0x0000f400ff027b82 */ /* 0x000e220000000a00 */
[C---:B------:R-:W-:Y:S02]  /*0140*/  ISETP.GE.U32.AND P0, PT, R0.reuse, 0x100, PT ;  /* 0x000001000000780c */ /* 0x040fe40003f06070 */
[C---:B------:R-:W-:Y:S02]  /*0150*/  ISETP.GE.U32.AND P6, PT, R0.reuse, 0x200, PT ;  /* 0x000002000000780c */ /* 0x040fe40003fc6070 */
[C---:B------:R-:W-:Y:S02]  /*0160*/  ISETP.GE.U32.AND P5, PT, R0.reuse, 0x300, PT ;  /* 0x000003000000780c */ /* 0x040fe40003fa6070 */
[C---:B------:R-:W-:Y:S01]  /*0170*/  ISETP.GE.U32.AND P4, PT, R0.reuse, 0x400, PT ;  /* 0x000004000000780c */ /* 0x040fe20003f86070 */
[----:B------:R-:W1:Y:S01]  /*0180*/  LDC.64 R24, c[0x0][0x3d8] ;  /* 0x0000f600ff187b82 */ /* 0x000e620000000a00 */
[C---:B------:R-:W-:Y:S02]  /*0190*/  ISETP.GE.U32.AND P3, PT, R0.reuse, 0x500, PT ;  /* 0x000005000000780c */ /* 0x040fe40003f66070 */
[----:B------:R-:W-:-:S05]  /*01a0*/  ISETP.GE.U32.AND P2, PT, R0, 0x600, PT ;  /* 0x000006000000780c */ /* 0x000fca0003f46070 */
[----:B------:R-:W2:Y:S08]  /*01b0*/  LDC.64 R26, c[0x0][0x3d0] ;  /* 0x0000f400ff1a7b82 */ /* 0x000eb00000000a00 */
[----:B------:R-:W3:Y:S01]  /*01c0*/  LDC.64 R28, c[0x0][0x3d8] ;  /* 0x0000f600ff1c7b82 */ /* 0x000ee20000000a00 */
[----:B0-----:R-:W-:-:S07]  /*01d0*/  @P0 IMAD.WIDE.U32 R2, R5, 0x8, R2 ;  /* 0x0000000805020825 */ /* 0x001fce00078e0002 */
[----:B------:R-:W0:Y:S01]  /*01e0*/  LDC.64 R30, c[0x0][0x3d0] ;  /* 0x0000f400ff1e7b82 */ /* 0x000e220000000a00 */
[C---:B-1----:R-:W-:Y:S01]  /*01f0*/  @P0 IMAD.WIDE.U32 R24, R5.reuse, 0x8, R24 ;  /* 0x0000000805180825 */ /* 0x042fe200078e0018 */
[----:B------:R-:W-:Y:S01]  /*0200*/  @P0 LOP3.LUT R5, R5, 0x100, RZ, 0xfc, !PT ;  /* 0x0000010005050812 */ /* 0x000fe200078efcff */
[----:B------:R-:W5:Y:S05]  /*0210*/  @P0 LDG.E.64 R6, desc[UR6][R2.64] ;  /* 0x0000000602060981 */ /* 0x000f6a000c1e1b00 */
[----:B------:R-:W1:Y:S01]  /*0220*/  LDC.64 R32, c[0x0][0x3d8] ;  /* 0x0000f600ff207b82 */ /* 0x000e620000000a00 */
[----:B--2---:R-:W-:-:S07]  /*0230*/  @P6 IMAD.WIDE.U32 R26, R5, 0x8, R26 ;  /* 0x00000008051a6825 */ /* 0x004fce00078e001a */
[----:B------:R-:W2:Y:S01]  /*0240*/  LDC.64 R34, c[0x0][0x3d0] ;  /* 0x0000f400ff227b82 */ /* 0x000ea20000000a00 */
[C---:B---3--:R-:W-:Y:S01]  /*0250*/  @P6 IMAD.WIDE.U32 R28, R5.reuse, 0x8, R28 ;  /* 0x00000008051c6825 */ /* 0x048fe200078e001c */
[----:B------:R-:W-:Y:S01]  /*0260*/  @P6 IADD3 R5, PT, PT, R5, 0x100, RZ ;  /* 0x0000010005056810 */ /* 0x000fe20007ffe0ff */
[----:B------:R-:W5:Y:S05]  /*0270*/  @P0 LDG.E.64 R8, desc[UR6][R24.64] ;  /* 0x0000000618080981 */ /* 0x000f6a000c1e1b00 */
[----:B------:R-:W3:Y:S01]  /*0280*/  LDC.64 R36, c[0x0][0x3d8] ;  /* 0x0000f600ff247b82 */ /* 0x000ee20000000a00 */
[----:B0-----:R-:W-:-:S07]  /*0290*/  @P5 IMAD.WIDE.U32 R30, R5, 0x8, R30 ;  /* 0x00000008051e5825 */ /* 0x001fce00078e001e */
[----:B------:R-:W0:Y:S01]  /*02a0*/  LDC.64 R38, c[0x0][0x3d0] ;  /* 0x0000f400ff267b82 */ /* 0x000e220000000a00 */
[C---:B-1----:R-:W-:Y:S01]  /*02b0*/  @P5 IMAD.WIDE.U32 R32, R5.reuse, 0x8, R32 ;  /* 0x0000000805205825 */ /* 0x042fe200078e0020 */
[----:B------:R-:W-:Y:S01]  /*02c0*/  @P5 IADD3 R5, PT, PT, R5, 0x100, RZ ;  /* 0x0000010005055810 */ /* 0x000fe20007ffe0ff */
[----:B------:R-:W5:Y:S05]  /*02d0*/  @P6 LDG.E.64 R10, desc[UR6][R26.64] ;  /* 0x000000061a0a6981 */ /* 0x000f6a000c1e1b00 */
[----:B------:R-:W1:Y:S01]  /*02e0*/  LDC.64 R64, c[0x0][0x3d8] ;  /* 0x0000f600ff407b82 */ /* 0x000e620000000a00 */
[----:B--2---:R-:W-:-:S07]  /*02f0*/  @P4 IMAD.WIDE.U32 R34, R5, 0x8, R34 ;  /* 0x0000000805224825 */ /* 0x004fce00078e0022 */
[----:B------:R-:W2:Y:S01]  /*0300*/  LDC.64 R66, c[0x0][0x3d0] ;  /* 0x0000f400ff427b82 */ /* 0x000ea20000000a00 */
[C---:B---3--:R-:W-:Y:S01]  /*0310*/  @P4 IMAD.WIDE.U32 R36, R5.reuse, 0x8, R36 ;  /* 0x0000000805244825 */ /* 0x048fe200078e0024 */
[----:B------:R-:W-:Y:S01]  /*0320*/  @P4 IADD3 R5, PT, PT, R5, 0x100, RZ ;  /* 0x0000010005054810 */ /* 0x000fe20007ffe0ff */
[----:B------:R-:W5:Y:S05]  /*0330*/  @P6 LDG.E.64 R12, desc[UR6][R28.64] ;  /* 0x000000061c0c6981 */ /* 0x000f6a000c1e1b00 */
[----:B------:R-:W3:Y:S08]  /*0340*/  LDC.64 R68, c[0x0][0x3d8] ;  /* 0x0000f600ff447b82 */ /* 0x000ef00000000a00 */
[----:B------:R-:W4:Y:S08]  /*0350*/  LDC.64 R70, c[0x0][0x3d0] ;  /* 0x0000f400ff467b82 */ /* 0x000f300000000a00 */
[----:B------:R-:W4:Y:S01]  /*0360*/  LDC.64 R72, c[0x0][0x3d8] ;  /* 0x0000f600ff487b82 */ /* 0x000f220000000a00 */
[----:B------:R-:W-:Y:S01]  /*0370*/  ISETP.GE.U32.AND P1, PT, R0, 0x700, PT ;  /* 0x000007000000780c */ /* 0x000fe20003f26070 */
[----:B0-----:R-:W-:Y:S01]  /*0380*/  @P3 IMAD.WIDE.U32 R38, R5, 0x8, R38 ;  /* 0x0000000805263825 */ /* 0x001fe200078e0026 */
[----:B------:R-:W-:-:S02]  /*0390*/  @P6 CS2R R52, SRZ ;  /* 0x0000000000346805 */ /* 0x000fc4000001ff00 */
[----:B------:R-:W-:Y:S02]  /*03a0*/  @P0 CS2R R50, SRZ ;  /* 0x0000000000320805 */ /* 0x000fe4000001ff00 */
[----:B------:R-:W-:Y:S01]  /*03b0*/  @P5 CS2R R48, SRZ ;  /* 0x0000000000305805 */ /* 0x000fe2000001ff00 */
[C---:B-1----:R-:W-:Y:S01]  /*03c0*/  @P3 IMAD.WIDE.U32 R64, R5.reuse, 0x8, R64 ;  /* 0x0000000805403825 */ /* 0x042fe200078e0040 */
[----:B------:R-:W-:Y:S02]  /*03d0*/  @P3 IADD3 R5, PT, PT, R5, 0x100, RZ ;  /* 0x0000010005053810 */ /* 0x000fe40007ffe0ff */
[----:B------:R-:W-:Y:S02]  /*03e0*/  @P4 CS2R R46, SRZ ;  /* 0x00000000002e4805 */ /* 0x000fe4000001ff00 */
[----:B------:R-:W-:Y:S02]  /*03f0*/  @P3 CS2R R44, SRZ ;  /* 0x00000000002c3805 */ /* 0x000fe4000001ff00 */
[----:B------:R-:W-:Y:S01]  /*0400*/  @P2 CS2R R40, SRZ ;  /* 0x0000000000282805 */ /* 0x000fe2000001ff00 */
[----:B------:R-:W5:Y:S01]  /*0410*/  @P3 LDG.E.64 R54, desc[UR6][R64.64] ;  /* 0x0000000640363981 */ /* 0x000f62000c1e1b00 */
[----:B--2---:R-:W-:Y:S01]  /*0420*/  @P2 IMAD.WIDE.U32 R66, R5, 0x8, R66 ;  /* 0x0000000805422825 */ /* 0x004fe200078e0042 */
[----:B------:R-:W-:-:S02]  /*0430*/  @P1 CS2R R42, SRZ ;  /* 0x00000000002a1805 */ /* 0x000fc4000001ff00 */
[----:B------:R0:W5:Y:S01]  /*0440*/  @P5 LDG.E.64 R14, desc[UR6][R30.64] ;  /* 0x000000061e0e5981 */ /* 0x000162000c1e1b00 */
[C---:B---3--:R-:W-:Y:S01]  /*0450*/  @P2 IMAD.WIDE.U32 R68, R5.reuse, 0x8, R68 ;  /* 0x0000000805442825 */ /* 0x048fe200078e0044 */
[----:B------:R-:W-:Y:S02]  /*0460*/  @P2 IADD3 R5, PT, PT, R5, 0x100, RZ ;  /* 0x0000010005052810 */ /* 0x000fe40007ffe0ff */
[----:B------:R-:W5:Y:S03]  /*0470*/  @P2 LDG.E.64 R56, desc[UR6][R66.64] ;  /* 0x0000000642382981 */ /* 0x000f66000c1e1b00 */
[C---:B----4-:R-:W-:Y:S01]  /*0480*/  @P1 IMAD.WIDE.U32 R70, R5.reuse, 0x8, R70 ;  /* 0x0000000805461825 */ /* 0x050fe200078e0046 */
[----:B------:R-:W5:Y:S03]  /*0490*/  @P2 LDG.E.64 R58, desc[UR6][R68.64] ;  /* 0x00000006443a2981 */ /* 0x000f66000c1e1b00 */
[----:B------:R-:W-:Y:S01]  /*04a0*/  @P1 IMAD.WIDE.U32 R72, R5, 0x8, R72 ;  /* 0x0000000805481825 */ /* 0x000fe200078e0048 */
[----:B------:R-:W5:Y:S04]  /*04b0*/  @P1 LDG.E.64 R60, desc[UR6][R70.64] ;  /* 0x00000006463c1981 */ /* 0x000f68000c1e1b00 */
[----:B------:R-:W5:Y:S01]  /*04c0*/  @P1 LDG.E.64 R62, desc[UR6][R72.64] ;  /* 0x00000006483e1981 */ /* 0x000f62000c1e1b00 */
[----:B------:R-:W-:-:S02]  /*04d0*/  ISETP.GE.U32.AND P6, PT, R0, 0x800, PT ;  /* 0x000008000000780c */ /* 0x000fc40003fc6070 */
[----:B0-----:R-:W-:Y:S01]  /*04e0*/  MOV R30, R48 ;  /* 0x00000030001e7202 */ /* 0x001fe20000000f00 */
[----:B------:R0:W5:Y:S01]  /*04f0*/  @P5 LDG.E.64 R16, desc[UR6][R32.64] ;  /* 0x0000000620105981 */ /* 0x000162000c1e1b00 */
[----:B------:R-:W-:Y:S02]  /*0500*/  MOV R31, R49 ;  /* 0x00000031001f7202 */ /* 0x000fe40000000f00 */
[----:B------:R-:W-:Y:S01]  /*0510*/  MOV R28, R52 ;  /* 0x00000034001c7202 */ /* 0x000fe20000000f00 */
[----:B------:R1:W5:Y:S01]  /*0520*/  @P4 LDG.E.64 R18, desc[UR6][R34.64] ;  /* 0x0000000622124981 */ /* 0x000362000c1e1b00 */
[----:B------:R-:W-:Y:S02]  /*0530*/  MOV R29, R53 ;  /* 0x00000035001d7202 */ /* 0x000fe40000000f00 */
[----:B------:R-:W-:Y:S01]  /*0540*/  MOV R26, R50 ;  /* 0x00000032001a7202 */ /* 0x000fe20000000f00 */
[----:B------:R2:W5:Y:S01]  /*0550*/  @P4 LDG.E.64 R20, desc[UR6][R36.64] ;  /* 0x0000000624144981 */ /* 0x000562000c1e1b00 */
[----:B------:R-:W-:-:S02]  /*0560*/  MOV R27, R51 ;  /* 0x00000033001b7202 */ /* 0x000fc40000000f00 */
[----:B0-----:R-:W-:Y:S01]  /*0570*/  MOV R32, R46 ;  /* 0x0000002e00207202 */ /* 0x001fe20000000f00 */
[----:B------:R0:W5:Y:S01]  /*0580*/  @P3 LDG.E.64 R22, desc[UR6][R38.64] ;  /* 0x0000000626163981 */ /* 0x000162000c1e1b00 */
[----:B------:R-:W-:Y:S02]  /*0590*/  MOV R33, R47 ;  /* 0x0000002f00217202 */ /* 0x000fe40000000f00 */
[----:B-1----:R-:W-:Y:S02]  /*05a0*/  MOV R34, R44 ;  /* 0x0000002c00227202 */ /* 0x002fe40000000f00 */
[----:B------:R-:W-:Y:S02]  /*05b0*/  MOV R35, R45 ;  /* 0x0000002d00237202 */ /* 0x000fe40000000f00 */
[----:B--2---:R-:W-:Y:S02]  /*05c0*/  MOV R36, R40 ;  /* 0x0000002800247202 */ /* 0x004fe40000000f00 */
[----:B------:R-:W-:-:S02]  /*05d0*/  MOV R37, R41 ;  /* 0x0000002900257202 */ /* 0x000fc40000000f00 */
[----:B0-----:R-:W-:Y:S02]  /*05e0*/  MOV R38, R42 ;  /* 0x0000002a00267202 */ /* 0x001fe40000000f00 */
[----:B------:R-:W-:Y:S02]  /*05f0*/  MOV R39, R43 ;  /* 0x0000002b00277202 */ /* 0x000fe40000000f00 */
[----:B------:R-:W-:Y:S01]  /*0600*/  @P1 IADD3 R5, PT, PT, R5, 0x100, RZ ;  /* 0x0000010005051810 */ /* 0x000fe20007ffe0ff */
[----:B------:R-:W-:Y:S06]  /*0610*/  @!P6 BRA `(.L_x_14211) ;  /* 0x000000140030e947 */ /* 0x000fec0003800000 */
[----:B------:R-:W0:Y:S08]  /*0620*/  LDC.64 R64, c[0x0][0x3d8] ;  /* 0x0000f600ff407b82 */ /* 0x000e300000000a00 */
[----:B------:R-:W1:Y:S01]  /*0630*/  LDC.64 R66, c[0x0][0x3d0] ;  /* 0x0000f400ff427b82 */ /* 0x000e620000000a00 */
[----:B0-----:R-:W-:-:S06]  /*0640*/  IMAD.WIDE.U32 R64, R5, 0x8, R64 ;  /* 0x0000000805407825 */ /* 0x001fcc00078e0040 */
[----:B------:R-:W5:Y:S01]  /*0650*/  LDG.E.64 R64, desc[UR6][R64.64] ;  /* 0x0000000640407981 */ /* 0x000f62000c1e1b00 */
[----:B-1----:R-:W-:-:S06]  /*0660*/  IMAD.WIDE.U32 R66, R5, 0x8, R66 ;  /* 0x0000000805427825 */ /* 0x002fcc00078e0042 */
[----:B------:R-:W5:Y:S01]  /*0670*/  LDG.E.64 R66, desc[UR6][R66.64] ;  /* 0x0000000642427981 */ /* 0x000f62000c1e1b00 */
[----:B------:R-:W-:Y:S02]  /*0680*/  CS2R R24, SRZ ;  /* 0x0000000000187805 */ /* 0x000fe4000001ff00 */
[----:B------:R-:W-:Y:S02]  /*0690*/  CS2R R2, SRZ ;  /* 0x0000000000027805 */ /* 0x000fe4000001ff00 */
[----:B------:R-:W-:Y:S02]  /*06a0*/  MOV R38, R42 ;  /* 0x0000002a00267202 */ /* 0x000fe40000000f00 */
[----:B------:R-:W-:Y:S02]  /*06b0*/  MOV R39, R43 ;  /* 0x0000002b00277202 */ /* 0x000fe40000000f00 */
[----:B------:R-:W-:Y:S02]  /*06c0*/  MOV R36, R40 ;  /* 0x0000002800247202 */ /* 0x000fe40000000f00 */
[----:B------:R-:W-:-:S02]  /*06d0*/  MOV R37, R41 ;  /* 0x0000002900257202 */ /* 0x000fc40000000f00 */
[----:B------:R-:W-:Y:S02]  /*06e0*/  MOV R34, R44 ;  /* 0x0000002c00227202 */ /* 0x000fe40000000f00 */
[----:B------:R-:W-:Y:S02]  /*06f0*/  MOV R35, R45 ;  /* 0x0000002d00237202 */ /* 0x000fe40000000f00 */
[----:B------:R-:W-:Y:S02]  /*0700*/  MOV R32, R46 ;  /* 0x0000002e00207202 */ /* 0x000fe40000000f00 */
[----:B------:R-:W-:Y:S02]  /*0710*/  MOV R33, R47 ;  /* 0x0000002f00217202 */ /* 0x000fe40000000f00 */
[----:B------:R-:W-:Y:S02]  /*0720*/  MOV R30, R48 ;  /* 0x00000030001e7202 */ /* 0x000fe40000000f00 */
[----:B------:R-:W-:-:S02]  /*0730*/  MOV R31, R49 ;  /* 0x00000031001f7202 */ /* 0x000fc40000000f00 */
[----:B------:R-:W-:Y:S02]  /*0740*/  MOV R28, R52 ;  /* 0x00000034001c7202 */ /* 0x000fe40000000f00 */
[----:B------:R-:W-:Y:S02]  /*0750*/  MOV R29, R53 ;  /* 0x00000035001d7202 */ /* 0x000fe40000000f00 */
[----:B------:R-:W-:Y:S02]  /*0760*/  MOV R26, R50 ;  /* 0x00000032001a7202 */ /* 0x000fe40000000f00 */
[----:B------:R-:W-:Y:S01]  /*0770*/  MOV R27, R51 ;  /* 0x00000033001b7202 */ /* 0x000fe20000000f00 */
[----:B------:R-:W-:Y:S06]  /*0780*/  BRA `(.L_x_14211) ;  /* 0x0000001000d47947 */ /* 0x000fec0003800000 */
.L_x_14210:
[C---:B------:R-:W-:Y:S01]  /*0790*/  ISETP.GE.U32.AND P0, PT, R0.reuse, 0x100, PT ;  /* 0x000001000000780c */ /* 0x040fe20003f06070 */
[----:B------:R-:W0:Y:S01]  /*07a0*/  LDC.64 R24, c[0x0][0x3d0] ;  /* 0x0000f400ff187b82 */ /* 0x000e220000000a00 */
[C---:B------:R-:W-:Y:S02]  /*07b0*/  ISETP.GE.U32.AND P6, PT, R0.reuse, 0x200, PT ;  /* 0x000002000000780c */ /* 0x040fe40003fc6070 */
[C---:B------:R-:W-:Y:S02]  /*07c0*/  ISETP.GE.U32.AND P5, PT, R0.reuse, 0x300, PT ;  /* 0x000003000000780c */ /* 0x040fe40003fa6070 */
[C---:B------:R-:W-:Y:S02]  /*07d0*/  ISETP.GE.U32.AND P4, PT, R0.reuse, 0x400, PT ;  /* 0x000004000000780c */ /* 0x040fe40003f86070 */
[C---:B------:R-:W-:Y:S01]  /*07e0*/  ISETP.GE.U32.AND P3, PT, R0.reuse, 0x500, PT ;  /* 0x000005000000780c */ /* 0x040fe20003f66070 */
[----:B------:R-:W1:Y:S01]  /*07f0*/  LDC.64 R64, c[0x0][0x3d8] ;  /* 0x0000f600ff407b82 */ /* 0x000e620000000a00 */
[----:B------:R-:W-:-:S02]  /*0800*/  ISETP.GE.U32.AND P2, PT, R0, 0x600, PT ;  /* 0x000006000000780c */ /* 0x000fc40003f46070 */
[----:B------:R-:W-:-:S05]  /*0810*/  ISETP.GE.U32.AND P1, PT, R0, 0x700, PT ;  /* 0x000007000000780c */ /* 0x000fca0003f26070 */
[----:B------:R-:W2:Y:S08]  /*0820*/  @P0 LDC.64 R2, c[0x0][0x440] ;  /* 0x00011000ff020b82 */ /* 0x000eb00000000a00 */
[----:B------:R-:W3:Y:S01]  /*0830*/  LDC.64 R66, c[0x0][0x3d0] ;  /* 0x0000f400ff427b82 */ /* 0x000ee20000000a00 */
[----:B0-----:R-:W-:-:S05]  /*0840*/  @P0 IMAD.WIDE.U32 R24, R5, 0x8, R24 ;  /* 0x0000000805180825 */ /* 0x001fca00078e0018 */
[----:B------:R0:W5:Y:S02]  /*0850*/  @P0 LDG.E.64 R6, desc[UR6][R24.64] ;  /* 0x0000000618060981 */ /* 0x000164000c1e1b00 */
[----:B------:R-:W4:Y:S01]  /*0860*/  LDC.64 R68, c[0x0][0x3d8] ;  /* 0x0000f600ff447b82 */ /* 0x000f220000000a00 */
[----:B-1----:R-:W-:-:S05]  /*0870*/  @P0 IMAD.WIDE.U32 R64, R5, 0x8, R64 ;  /* 0x0000000805400825 */ /* 0x002fca00078e0040 */
[----:B------:R0:W5:Y:S02]  /*0880*/  @P0 LDG.E.64 R8, desc[UR6][R64.64] ;  /* 0x0000000640080981 */ /* 0x000164000c1e1b00 */
[----:B------:R-:W1:Y:S01]  /*0890*/  @P6 LDC.64 R70, c[0x0][0x440] ;  /* 0x00011000ff466b82 */ /* 0x000e620000000a00 */
[C---:B--2---:R-:W-:Y:S01]  /*08a0*/  @P0 IMAD.WIDE.U32 R2, R5.reuse, 0x8, R2 ;  /* 0x0000000805020825 */ /* 0x044fe200078e0002 */
[----:B------:R-:W-:-:S04]  /*08b0*/  @P0 LOP3.LUT R5, R5, 0x100, RZ, 0xfc, !PT ;  /* 0x0000010005050812 */ /* 0x000fc800078efcff */
[----:B------:R0:W5:Y:S02]  /*08c0*/  @P0 LD.E.64 R26, desc[UR6][R2.64] ;  /* 0x00000006021a0980 */ /* 0x000164000c101b00 */
[----:B------:R-:W2:Y:S01]  /*08d0*/  LDC.64 R72, c[0x0][0x3d0] ;  /* 0x0000f400ff487b82 */ /* 0x000ea20000000a00 */
[----:B---3--:R-:W-:-:S07]  /*08e0*/  @P6 IMAD.WIDE.U32 R66, R5, 0x8, R66 ;  /* 0x0000000805426825 */ /* 0x008fce00078e0042 */
[----:B------:R-:W3:Y:S01]  /*08f0*/  LDC.64 R74, c[0x0][0x3d8] ;  /* 0x0000f600ff4a7b82 */ /* 0x000ee20000000a00 */
[C---:B----4-:R-:W-:Y:S01]  /*0900*/  @P6 IMAD.WIDE.U32 R68, R5.reuse, 0x8, R68 ;  /* 0x0000000805446825 */ /* 0x050fe200078e0044 */
[----:B------:R0:W5:Y:S06]  /*0910*/  @P6 LDG.E.64 R10, desc[UR6][R66.64] ;  /* 0x00000006420a6981 */ /* 0x00016c000c1e1b00 */
[----:B------:R-:W4:Y:S01]  /*0920*/  LDC.64 R78, c[0x0][0x3d0] ;  /* 0x0000f400ff4e7b82 */ /* 0x000f220000000a00 */
[C---:B-1----:R-:W-:Y:S01]  /*0930*/  @P6 IMAD.WIDE.U32 R70, R5.reuse, 0x8, R70 ;  /* 0x0000000805466825 */ /* 0x042fe200078e0046 */
[----:B------:R-:W-:Y:S01]  /*0940*/  @P6 IADD3 R5, PT, PT, R5, 0x100, RZ ;  /* 0x0000010005056810 */ /* 0x000fe20007ffe0ff */
[----:B------:R0:W5:Y:S05]  /*0950*/  @P6 LDG.E.64 R12, desc[UR6][R68.64] ;  /* 0x00000006440c6981 */ /* 0x00016a000c1e1b00 */
[----:B------:R-:W1:Y:S01]  /*0960*/  LDC.64 R80, c[0x0][0x3d8] ;  /* 0x0000f600ff507b82 */ /* 0x000e620000000a00 */
[C---:B--2---:R-:W-:Y:S01]  /*0970*/  @P5 IMAD.WIDE.U32 R72, R5.reuse, 0x8, R72 ;  /* 0x0000000805485825 */ /* 0x044fe200078e0048 */
[----:B------:R0:W5:Y:S04]  /*0980*/  @P6 LD.E.64 R28, desc[UR6][R70.64] ;  /* 0x00000006461c6980 */ /* 0x000168000c101b00 */
[----:B------:R0:W5:Y:S02]  /*0990*/  @P5 LDG.E.64 R14, desc[UR6][R72.64] ;  /* 0x00000006480e5981 */ /* 0x000164000c1e1b00 */
[----:B------:R-:W2:Y:S01]  /*09a0*/  @P5 LDC.64 R76, c[0x0][0x440] ;  /* 0x00011000ff4c5b82 */ /* 0x000ea20000000a00 */
[----:B---3--:R-:W-:-:S05]  /*09b0*/  @P5 IMAD.WIDE.U32 R74, R5, 0x8, R74 ;  /* 0x00000008054a5825 */ /* 0x008fca00078e004a */
[----:B------:R0:W5:Y:S02]  /*09c0*/  @P5 LDG.E.64 R16, desc[UR6][R74.64] ;  /* 0x000000064a105981 */ /* 0x000164000c1e1b00 */
[----:B------:R-:W3:Y:S08]  /*09d0*/  @P4 LDC.64 R82, c[0x0][0x440] ;  /* 0x00011000ff524b82 */ /* 0x000ef00000000a00 */
[----:B------:R-:W0:Y:S08]  /*09e0*/  LDC.64 R84, c[0x0][0x3d0] ;  /* 0x0000f400ff547b82 */ /* 0x000e300000000a00 */
[----:B------:R-:W0:Y:S01]  /*09f0*/  LDC.64 R86, c[0x0][0x3d8] ;  /* 0x0000f600ff567b82 */ /* 0x000e220000000a00 */
[C---:B--2---:R-:W-:Y:S01]  /*0a00*/  @P5 IMAD.WIDE.U32 R76, R5.reuse, 0x8, R76 ;  /* 0x00000008054c5825 */ /* 0x044fe200078e004c */
[----:B------:R-:W-:-:S04]  /*0a10*/  @P5 IADD3 R5, PT, PT, R5, 0x100, RZ ;  /* 0x0000010005055810 */ /* 0x000fc80007ffe0ff */
[----:B------:R2:W5:Y:S01]  /*0a20*/  @P5 LD.E.64 R30, desc[UR6][R76.64] ;  /* 0x000000064c1e5980 */ /* 0x000562000c101b00 */
[C---:B----4-:R-:W-:Y:S01]  /*0a30*/  @P4 IMAD.WIDE.U32 R78, R5.reuse, 0x8, R78 ;  /* 0x00000008054e4825 */ /* 0x050fe200078e004e */
[----:B------:R-:W4:Y:S03]  /*0a40*/  @P3 LDC.64 R88, c[0x0][0x440] ;  /* 0x00011000ff583b82 */ /* 0x000f260000000a00 */
[C---:B-1----:R-:W-:Y:S01]  /*0a50*/  @P4 IMAD.WIDE.U32 R80, R5.reuse, 0x8, R80 ;  /* 0x0000000805504825 */ /* 0x042fe200078e0050 */
[----:B------:R2:W5:Y:S03]  /*0a60*/  @P4 LDG.E.64 R18, desc[UR6][R78.64] ;  /* 0x000000064e124981 */ /* 0x000566000c1e1b00 */
[C---:B---3--:R-:W-:Y:S01]  /*0a70*/  @P4 IMAD.WIDE.U32 R82, R5.reuse, 0x8, R82 ;  /* 0x0000000805524825 */ /* 0x048fe200078e0052 */
[----:B------:R-:W1:Y:S01]  /*0a80*/  LDC.64 R90, c[0x0][0x3d0] ;  /* 0x0000f400ff5a7b82 */ /* 0x000e620000000a00 */
[----:B------:R-:W-:Y:S01]  /*0a90*/  @P4 IADD3 R5, PT, PT, R5, 0x100, RZ ;  /* 0x0000010005054810 */ /* 0x000fe20007ffe0ff */
[----:B------:R2:W5:Y:S06]  /*0aa0*/  @P4 LDG.E.64 R20, desc[UR6][R80.64] ;  /* 0x0000000650144981 */ /* 0x00056c000c1e1b00 */
[----:B------:R-:W3:Y:S08]  /*0ab0*/  LDC.64 R92, c[0x0][0x3d8] ;  /* 0x0000f600ff5c7b82 */ /* 0x000ef00000000a00 */
[----:B------:R-:W2:Y:S08]  /*0ac0*/  @P2 LDC.64 R94, c[0x0][0x440] ;  /* 0x00011000ff5e2b82 */ /* 0x000eb00000000a00 */
[----:B------:R-:W2:Y:S08]  /*0ad0*/  LDC.64 R96, c[0x0][0x3d0] ;  /* 0x0000f400ff607b82 */ /* 0x000eb00000000a00 */
[----:B------:R-:W2:Y:S08]  /*0ae0*/  LDC.64 R98, c[0x0][0x3d8] ;  /* 0x0000f600ff627b82 */ /* 0x000eb00000000a00 */
[----:B------:R-:W2:Y:S01]  /*0af0*/  @P1 LDC.64 R100, c[0x0][0x440] ;  /* 0x00011000ff641b82 */ /* 0x000ea20000000a00 */
[C---:B0-----:R-:W-:Y:S01]  /*0b00*/  @P3 IMAD.WIDE.U32 R84, R5.reuse, 0x8, R84 ;  /* 0x0000000805543825 */ /* 0x041fe200078e0054 */
[----:B------:R0:W5:Y:S03]  /*0b10*/  @P4 LD.E.64 R32, desc[UR6][R82.64] ;  /* 0x0000000652204980 */ /* 0x000166000c101b00 */
[C---:B------:R-:W-:Y:S01]  /*0b20*/  @P3 IMAD.WIDE.U32 R86, R5.reuse, 0x8, R86 ;  /* 0x0000000805563825 */ /* 0x040fe200078e0056 */
[----:B------:R0:W5:Y:S03]  /*0b30*/  @P3 LDG.E.64 R22, desc[UR6][R84.64] ;  /* 0x0000000654163981 */ /* 0x000166000c1e1b00 */
[C---:B----4-:R-:W-:Y:S01]  /*0b40*/  @P3 IMAD.WIDE.U32 R88, R5.reuse, 0x8, R88 ;  /* 0x0000000805583825 */ /* 0x050fe200078e0058 */
[----:B------:R-:W-:Y:S01]  /*0b50*/  @P3 IADD3 R5, PT, PT, R5, 0x100, RZ ;  /* 0x0000010005053810 */ /* 0x000fe20007ffe0ff */
[----:B------:R0:W5:Y:S04]  /*0b60*/  @P3 LDG.E.64 R54, desc[UR6][R86.64] ;  /* 0x0000000656363981 */ /* 0x000168000c1e1b00 */
[C---:B-1----:R-:W-:Y:S01]  /*0b70*/  @P2 IMAD.WIDE.U32 R90, R5.reuse, 0x8, R90 ;  /* 0x00000008055a2825 */ /* 0x042fe200078e005a */
[----:B------:R0:W5:Y:S03]  /*0b80*/  @P3 LD.E.64 R34, desc[UR6][R88.64] ;  /* 0x0000000658223980 */ /* 0x000166000c101b00 */
[C---:B---3--:R-:W-:Y:S01]  /*0b90*/  @P2 IMAD.WIDE.U32 R92, R5.reuse, 0x8, R92 ;  /* 0x00000008055c2825 */ /* 0x048fe200078e005c */
[----:B------:R0:W5:Y:S03]  /*0ba0*/  @P2 LDG.E.64 R56, desc[UR6][R90.64] ;  /* 0x000000065a382981 */ /* 0x000166000c1e1b00 */
[C---:B--2---:R-:W-:Y:S01]  /*0bb0*/  @P2 IMAD.WIDE.U32 R94, R5.reuse, 0x8, R94 ;  /* 0x00000008055e2825 */ /* 0x044fe200078e005e */
[----:B------:R-:W-:Y:S01]  /*0bc0*/  @P2 IADD3 R5, PT, PT, R5, 0x100, RZ ;  /* 0x0000010005052810 */ /* 0x000fe20007ffe0ff */
[----:B------:R0:W5:Y:S04]  /*0bd0*/  @P2 LDG.E.64 R58, desc[UR6][R92.64] ;  /* 0x000000065c3a2981 */ /* 0x000168000c1e1b00 */
[C---:B------:R-:W-:Y:S01]  /*0be0*/  @P1 IMAD.WIDE.U32 R96, R5.reuse, 0x8, R96 ;  /* 0x0000000805601825 */ /* 0x040fe200078e0060 */
[----:B------:R0:W5:Y:S03]  /*0bf0*/  @P2 LD.E.64 R36, desc[UR6][R94.64] ;  /* 0x000000065e242980 */ /* 0x000166000c101b00 */
[C---:B------:R-:W-:Y:S01]  /*0c00*/  @P1 IMAD.WIDE.U32 R98, R5.reuse, 0x8, R98 ;  /* 0x0000000805621825 */ /* 0x040fe200078e0062 */
[----:B------:R0:W5:Y:S03]  /*0c10*/  @P1 LDG.E.64 R60, desc[UR6][R96.64] ;  /* 0x00000006603c1981 */ /* 0x000166000c1e1b00 */
[----:B------:R-:W-:Y:S01]  /*0c20*/  @P1 IMAD.WIDE.U32 R100, R5, 0x8, R100 ;  /* 0x0000000805641825 */ /* 0x000fe200078e0064 */
[----:B------:R0:W5:Y:S04]  /*0c30*/  @P1 LDG.E.64 R62, desc[UR6][R98.64] ;  /* 0x00000006623e1981 */ /* 0x000168000c1e1b00 */
[----:B------:R0:W5:Y:S01]  /*0c40*/  @P1 LD.E.64 R38, desc[UR6][R100.64] ;  /* 0x0000000664261980 */ /* 0x000162000c101b00 */
[----:B------:R-:W-:-:S02]  /*0c50*/  @P6 CS2R R52, SRZ ;  /* 0x0000000000346805 */ /* 0x000fc4000001ff00 */
[----:B------:R-:W-:Y:S02]  /*0c60*/  ISETP.GE.U32.AND P6, PT, R0, 0x800, PT ;  /* 0x000008000000780c */ /* 0x000fe40003fc6070 */
[----:B------:R-:W-:Y:S02]  /*0c70*/  @P0 CS2R R50, SRZ ;  /* 0x0000000000320805 */ /* 0x000fe4000001ff00 */
[----:B------:R-:W-:Y:S02]  /*0c80*/  @P5 CS2R R48, SRZ ;  /* 0x0000000000305805 */ /* 0x000fe4000001ff00 */
[----:B------:R-:W-:Y:S02]  /*0c90*/  @P4 CS2R R46, SRZ ;  /* 0x00000000002e4805 */ /* 0x000fe4000001ff00 */
[----:B------:R-:W-:Y:S02]  /*0ca0*/  @P3 CS2R R44, SRZ ;  /* 0x00000000002c3805 */ /* 0x000fe4000001ff00 */
[----:B------:R-:W-:-:S02]  /*0cb0*/  @P2 CS2R R40, SRZ ;  /* 0x0000000000282805 */ /* 0x000fc4000001ff00 */
[----:B------:R-:W-:Y:S02]  /*0cc0*/  @P1 CS2R R42, SRZ ;  /* 0x00000000002a1805 */ /* 0x000fe4000001ff00 */
[----:B------:R-:W-:Y:S01]  /*0cd0*/  @P1 IADD3 R5, PT, PT, R5, 0x100, RZ ;  /* 0x0000010005051810 */ /* 0x000fe20007ffe0ff */
[----:B0-----:R-:W-:Y:S06]  /*0ce0*/  @!P6 BRA `(.L_x_14211) ;  /* 0x0000000c007ce947 */ /* 0x001fec0003800000 */
[----:B------:R-:W0:Y:S08]  /*0cf0*/  LDC.64 R66, c[0x0][0x3d0] ;  /* 0x0000f400ff427b82 */ /* 0x000e300000000a00 */
[----:B------:R-:W1:Y:S08]  /*0d00*/  LDC.64 R64, c[0x0][0x3d8] ;  /* 0x0000f600ff407b82 */ /* 0x000e700000000a00 */
[----:B------:R-:W2:Y:S01]  /*0d10*/  LDC.64 R2, c[0x0][0x440] ;  /* 0x00011000ff027b82 */ /* 0x000ea20000000a00 */
[----:B0-----:R-:W-:-:S06]  /*0d20*/  IMAD.WIDE.U32 R66, R5, 0x8, R66 ;  /* 0x0000000805427825 */ /* 0x001fcc00078e0042 */
[----:B------:R-:W5:Y:S01]  /*0d30*/  LDG.E.64 R66, desc[UR6][R66.64] ;  /* 0x0000000642427981 */ /* 0x000f62000c1e1b00 */
[----:B-1----:R-:W-:-:S06]  /*0d40*/  IMAD.WIDE.U32 R64, R5, 0x8, R64 ;  /* 0x0000000805407825 */ /* 0x002fcc00078e0040 */
[----:B------:R-:W5:Y:S01]  /*0d50*/  LDG.E.64 R64, desc[UR6][R64.64] ;  /* 0x0000000640407981 */ /* 0x000f62000c1e1b00 */
[----:B--2---:R-:W-:-:S06]  /*0d60*/  IMAD.WIDE.U32 R2, R5, 0x8, R2 ;  /* 0x0000000805027825 */ /* 0x004fcc00078e0002 */
[----:B------:R-:W5:Y:S01]  /*0d70*/  LD.E.64 R2, desc[UR6][R2.64] ;  /* 0x0000000602027980 */ /* 0x000f62000c101b00 */
[----:B------:R-:W-:Y:S01]  /*0d80*/  CS2R R24, SRZ ;  /* 0x0000000000187805 */ /* 0x000fe2000001ff00 */
[----:B------:R-:W-:Y:S06]  /*0d90*/  BRA `(.L_x_14211) ;  /* 0x0000000c00507947 */ /* 0x000fec0003800000 */
.L_x_14209:
[----:B------:R-:W0:Y:S02]  /*0da0*/  LDCU.64 UR8, c[0x0][0x440] ;  /* 0x00008800ff0877ac */ /* 0x000e240008000a00 */
[----:B0-----:R-:W-:-:S04]  /*0db0*/  UISETP.NE.U32.AND UP0, UPT, UR8, URZ, UPT ;  /* 0x000000ff0800728c */ /* 0x001fc8000bf05070 */
[----:B------:R-:W-:-:S09]  /*0dc0*/  UISETP.NE.AND.EX UP0, UPT, UR9, URZ, UPT, UP0 ;  /* 0x000000ff0900728c */ /* 0x000fd2000bf05300 */
[----:B------:R-:W-:Y:S05]  /*0dd0*/  BRA.U !UP0, `(.L_x_14212) ;  /* 0x0000000508c47547 */ /* 0x000fea000b800000 */
        /* <DEDUP_REMOVED lines=10> */
[----:B------:R-:W3:Y:S01]  /*0e80*/  @P0 LDC.64 R66, c[0x0][0x440] ;  /* 0x00011000ff420b82 */ /* 0x000ee20000000a00 */
[----:B0-----:R-:W-:-:S05]  /*0e90*/  @P0 IMAD.WIDE.U32 R24, R5, 0x8, R24 ;  /* 0x0000000805180825 */ /* 0x001fca00078e0018 */
[----:B------:R0:W5:Y:S02]  /*0ea0*/  @P0 LDG.E.64 R6, desc[UR6][R24.64] ;  /* 0x0000000618060981 */ /* 0x000164000c1e1b00 */
[----:B------:R-:W4:Y:S01]  /*0eb0*/  LDC.64 R68, c[0x0][0x3d0] ;  /* 0x0000f400ff447b82 */ /* 0x000f220000000a00 */
[----:B-1----:R-:W-:-:S05]  /*0ec0*/  @P0 IMAD.WIDE.U32 R64, R5, 0x8, R64 ;  /* 0x0000000805400825 */ /* 0x002fca00078e0040 */
[----:B------:R1:W5:Y:S02]  /*0ed0*/  @P0 LDG.E.64 R8, desc[UR6][R64.64] ;  /* 0x0000000640080981 */ /* 0x000364000c1e1b00 */
[----:B------:R-:W0:Y:S01]  /*0ee0*/  @P2 LDC.64 R70, c[0x0][0x438] ;  /* 0x00010e00ff462b82 */ /* 0x000e220000000a00 */
[----:B--2---:R-:W-:-:S05]  /*0ef0*/  @P0 IMAD.WIDE.U32 R2, R5, 0x8, R2 ;  /* 0x0000000805020825 */ /* 0x004fca00078e0002 */
[----:B------:R1:W5:Y:S02]  /*0f00*/  @P0 LD.E.64 R50, desc[UR6][R2.64] ;  /* 0x0000000602320980 */ /* 0x000364000c101b00 */
[----:B------:R-:W2:Y:S01]  /*0f10*/  LDC.64 R72, c[0x0][0x3d8] ;  /* 0x0000f600ff487b82 */ /* 0x000ea20000000a00 */
[C---:B---3--:R-:W-:Y:S01]  /*0f20*/  @P0 IMAD.WIDE.U32 R66, R5.reuse, 0x8, R66 ;  /* 0x0000000805420825 */ /* 0x048fe200078e0042 */
[----:B------:R-:W-:-:S04]  /*0f30*/  @P0 LOP3.LUT R5, R5, 0x100, RZ, 0xfc, !PT ;  /* 0x0000010005050812 */ /* 0x000fc800078efcff */
[----:B------:R1:W5:Y:S02]  /*0f40*/  @P0 LD.E.64 R26, desc[UR6][R66.64] ;  /* 0x00000006421a0980 */ /* 0x000364000c101b00 */
[----:B------:R-:W3:Y:S01]  /*0f50*/  @P2 LDC.64 R74, c[0x0][0x440] ;  /* 0x00011000ff4a2b82 */ /* 0x000ee20000000a00 */
[----:B----4-:R-:W-:-:S05]  /*0f60*/  @P2 IMAD.WIDE.U32 R68, R5, 0x8, R68 ;  /* 0x0000000805442825 */ /* 0x010fca00078e0044 */
[----:B------:R1:W5:Y:S02]  /*0f70*/  @P2 LDG.E.64 R10, desc[UR6][R68.64] ;  /* 0x00000006440a2981 */ /* 0x000364000c1e1b00 */
[----:B------:R-:W4:Y:S01]  /*0f80*/  LDC.64 R76, c[0x0][0x3d0] ;  /* 0x0000f400ff4c7b82 */ /* 0x000f220000000a00 */
[----:B0-----:R-:W-:-:S05]  /*0f90*/  @P2 IMAD.WIDE.U32 R70, R5, 0x8, R70 ;  /* 0x0000000805462825 */ /* 0x001fca00078e0046 */
[----:B------:R1:W5:Y:S02]  /*0fa0*/  @P2 LD.E.64 R52, desc[UR6][R70.64] ;  /* 0x0000000646342980 */ /* 0x000364000c101b00 */
[----:B------:R-:W0:Y:S01]  /*0fb0*/  @P3 LDC.64 R78, c[0x0][0x438] ;  /* 0x00010e00ff4e3b82 */ /* 0x000e220000000a00 */
[----:B--2---:R-:W-:-:S05]  /*0fc0*/  @P2 IMAD.WIDE.U32 R72, R5, 0x8, R72 ;  /* 0x0000000805482825 */ /* 0x004fca00078e0048 */
[----:B------:R1:W5:Y:S02]  /*0fd0*/  @P2 LDG.E.64 R12, desc[UR6][R72.64] ;  /* 0x00000006480c2981 */ /* 0x000364000c1e1b00 */
[----:B------:R-:W2:Y:S01]  /*0fe0*/  LDC.64 R80, c[0x0][0x3d8] ;  /* 0x0000f600ff507b82 */ /* 0x000ea20000000a00 */
[C---:B---3--:R-:W-:Y:S01]  /*0ff0*/  @P2 IMAD.WIDE.U32 R74, R5.reuse, 0x8, R74 ;  /* 0x00000008054a2825 */ /* 0x048fe200078e004a */
[----:B------:R-:W-:-:S04]  /*1000*/  @P2 IADD3 R5, PT, PT, R5, 0x100, RZ ;  /* 0x0000010005052810 */ /* 0x000fc80007ffe0ff */
        /* <DEDUP_REMOVED lines=27> */
[----:B------:R-:W3:Y:S08]  /*11c0*/  @P5 LDC.64 R98, c[0x0][0x440] ;  /* 0x00011000ff625b82 */ /* 0x000ef00000000a00 */
[----:B------:R-:W1:Y:S08]  /*11d0*/  LDC.64 R100, c[0x0][0x3d0] ;  /* 0x0000f400ff647b82 */ /* 0x000e700000000a00 */
[----:B------:R-:W1:Y:S08]  /*11e0*/  @P6 LDC.64 R102, c[0x0][0x438] ;  /* 0x00010e00ff666b82 */ /* 0x000e700000000a00 */
[----:B------:R-:W1:Y:S08]  /*11f0*/  LDC.64 R104, c[0x0][0x3d8] ;  /* 0x0000f600ff687b82 */ /* 0x000e700000000a00 */
[----:B------:R-:W1:Y:S08]  /*1200*/  @P6 LDC.64 R106, c[0x0][0x440] ;  /* 0x00011000ff6a6b82 */ /* 0x000e700000000a00 */
[----:B------:R-:W1:Y:S08]  /*1210*/  LDC.64 R108, c[0x0][0x3d0] ;  /* 0x0000f400ff6c7b82 */ /* 0x000e700000000a00 */
[----:B------:R-:W1:Y:S08]  /*1220*/  LDC.64 R112, c[0x0][0x3d8] ;  /* 0x0000f600ff707b82 */ /* 0x000e700000000a00 */
[----:B------:R-:W1:Y:S08]  /*1230*/  @P1 LDC.64 R110, c[0x0][0x438] ;  /* 0x00010e00ff6e1b82 */ /* 0x000e700000000a00 */
[----:B------:R-:W1:Y:S01]  /*1240*/  @P1 LDC.64 R24, c[0x0][0x440] ;  /* 0x00011000ff181b82 */ /* 0x000e620000000a00 */
[----:B----4-:R-:W-:-:S04]  /*1250*/  @P5 IMAD.WIDE.U32 R92, R5, 0x8, R92 ;  /* 0x00000008055c5825 */ /* 0x010fc800078e005c */
[C---:B0-----:R-:W-:Y:S01]  /*1260*/  @P5 IMAD.WIDE.U32 R94, R5.reuse, 0x8, R94 ;  /* 0x00000008055e5825 */ /* 0x041fe200078e005e */
[----:B------:R0:W5:Y:S03]  /*1270*/  @P5 LDG.E.64 R22, desc[UR6][R92.64] ;  /* 0x000000065c165981 */ /* 0x000166000c1e1b00 */
[C---:B--2---:R-:W-:Y:S01]  /*1280*/  @P5 IMAD.WIDE.U32 R96, R5.reuse, 0x8, R96 ;  /* 0x0000000805605825 */ /* 0x044fe200078e0060 */
[----:B------:R0:W5:Y:S03]  /*1290*/  @P5 LD.E.64 R44, desc[UR6][R94.64] ;  /* 0x000000065e2c5980 */ /* 0x000166000c101b00 */
[C---:B---3--:R-:W-:Y:S01]  /*12a0*/  @P5 IMAD.WIDE.U32 R98, R5.reuse, 0x8, R98 ;  /* 0x0000000805625825 */ /* 0x048fe200078e0062 */
[----:B------:R-:W-:Y:S01]  /*12b0*/  @P5 IADD3 R5, PT, PT, R5, 0x100, RZ ;  /* 0x0000010005055810 */ /* 0x000fe20007ffe0ff */
[----:B------:R0:W5:Y:S04]  /*12c0*/  @P5 LDG.E.64 R54, desc[UR6][R96.64] ;  /* 0x0000000660365981 */ /* 0x000168000c1e1b00 */
[C---:B-1----:R-:W-:Y:S01]  /*12d0*/  @P6 IMAD.WIDE.U32 R100, R5.reuse, 0x8, R100 ;  /* 0x0000000805646825 */ /* 0x042fe200078e0064 */
[----:B------:R0:W5:Y:S03]  /*12e0*/  @P5 LD.E.64 R34, desc[UR6][R98.64] ;  /* 0x0000000662225980 */ /* 0x000166000c101b00 */
[C---:B------:R-:W-:Y:S01]  /*12f0*/  @P6 IMAD.WIDE.U32 R102, R5.reuse, 0x8, R102 ;  /* 0x0000000805666825 */ /* 0x040fe200078e0066 */
[----:B------:R0:W5:Y:S03]  /*1300*/  @P6 LDG.E.64 R56, desc[UR6][R100.64] ;  /* 0x0000000664386981 */ /* 0x000166000c1e1b00 */
[C---:B------:R-:W-:Y:S01]  /*1310*/  @P6 IMAD.WIDE.U32 R104, R5.reuse, 0x8, R104 ;  /* 0x0000000805686825 */ /* 0x040fe200078e0068 */
[----:B------:R0:W5:Y:S03]  /*1320*/  @P6 LD.E.64 R40, desc[UR6][R102.64] ;  /* 0x0000000666286980 */ /* 0x000166000c101b00 */
[C---:B------:R-:W-:Y:S01]  /*1330*/  @P6 IMAD.WIDE.U32 R106, R5.reuse, 0x8, R106 ;  /* 0x00000008056a6825 */ /* 0x040fe200078e006a */
[----:B------:R-:W-:Y:S01]  /*1340*/  @P6 IADD3 R5, PT, PT, R5, 0x100, RZ ;  /* 0x0000010005056810 */ /* 0x000fe20007ffe0ff */
[----:B------:R0:W5:Y:S04]  /*1350*/  @P6 LDG.E.64 R58, desc[UR6][R104.64] ;  /* 0x00000006683a6981 */ /* 0x000168000c1e1b00 */
[C---:B------:R-:W-:Y:S01]  /*1360*/  @P1 IMAD.WIDE.U32 R108, R5.reuse, 0x8, R108 ;  /* 0x00000008056c1825 */ /* 0x040fe200078e006c */
[----:B------:R0:W5:Y:S03]  /*1370*/  @P6 LD.E.64 R36, desc[UR6][R106.64] ;  /* 0x000000066a246980 */ /* 0x000166000c101b00 */
[C---:B------:R-:W-:Y:S01]  /*1380*/  @P1 IMAD.WIDE.U32 R112, R5.reuse, 0x8, R112 ;  /* 0x0000000805701825 */ /* 0x040fe200078e0070 */
[----:B------:R0:W5:Y:S03]  /*1390*/  @P1 LDG.E.64 R60, desc[UR6][R108.64] ;  /* 0x000000066c3c1981 */ /* 0x000166000c1e1b00 */
[C---:B------:R-:W-:Y:S01]  /*13a0*/  @P1 IMAD.WIDE.U32 R110, R5.reuse, 0x8, R110 ;  /* 0x00000008056e1825 */ /* 0x040fe200078e006e */
[----:B------:R0:W5:Y:S03]  /*13b0*/  @P1 LDG.E.64 R62, desc[UR6][R112.64] ;  /* 0x00000006703e1981 */ /* 0x000166000c1e1b00 */
[----:B------:R-:W-:Y:S01]  /*13c0*/  @P1 IMAD.WIDE.U32 R24, R5, 0x8, R24 ;  /* 0x0000000805181825 */ /* 0x000fe200078e0018 */
[----:B------:R0:W5:Y:S04]  /*13d0*/  @P1 LD.E.64 R42, desc[UR6][R110.64] ;  /* 0x000000066e2a1980 */ /* 0x000168000c101b00 */
[----:B------:R0:W5:Y:S01]  /*13e0*/  @P1 LD.E.64 R38, desc[UR6][R24.64] ;  /* 0x0000000618261980 */ /* 0x000162000c101b00 */
[----:B------:R-:W-:-:S02]  /*13f0*/  ISETP.GE.U32.AND P2, PT, R0, 0x800, PT ;  /* 0x000008000000780c */ /* 0x000fc40003f46070 */
[----:B------:R-:W-:-:S11]  /*1400*/  @P1 IADD3 R5, PT, PT, R5, 0x100, RZ ;  /* 0x0000010005051810 */ /* 0x000fd60007ffe0ff */
[----:B0-----:R-:W-:Y:S05]  /*1410*/  @!P2 BRA `(.L_x_14211) ;  /* 0x0000000400b0a947 */ /* 0x001fea0003800000 */
[----:B------:R-:W0:Y:S08]  /*1420*/  LDC.64 R66, c[0x0][0x3d0] ;  /* 0x0000f400ff427b82 */ /* 0x000e300000000a00 */
[----:B------:R-:W1:Y:S08]  /*1430*/  LDC.64 R64, c[0x0][0x3d8] ;  /* 0x0000f600ff407b82 */ /* 0x000e700000000a00 */
[----:B------:R-:W2:Y:S08]  /*1440*/  LDC.64 R2, c[0x0][0x440] ;  /* 0x00011000ff027b82 */ /* 0x000eb00000000a00 */
[----:B------:R-:W3:Y:S01]  /*1450*/  LDC.64 R24, c[0x0][0x438] ;  /* 0x00010e00ff187b82 */ /* 0x000ee20000000a00 */
[----:B0-----:R-:W-:-:S06]  /*1460*/  IMAD.WIDE.U32 R66, R5, 0x8, R66 ;  /* 0x0000000805427825 */ /* 0x001fcc00078e0042 */
[----:B------:R-:W5:Y:S01]  /*1470*/  LDG.E.64 R66, desc[UR6][R66.64] ;  /* 0x0000000642427981 */ /* 0x000f62000c1e1b00 */
[----:B-1----:R-:W-:-:S06]  /*1480*/  IMAD.WIDE.U32 R64, R5, 0x8, R64 ;  /* 0x0000000805407825 */ /* 0x002fcc00078e0040 */
[----:B------:R-:W5:Y:S01]  /*1490*/  LDG.E.64 R64, desc[UR6][R64.64] ;  /* 0x0000000640407981 */ /* 0x000f62000c1e1b00 */
[----:B--2---:R-:W-:-:S06]  /*14a0*/  IMAD.WIDE.U32 R2, R5, 0x8, R2 ;  /* 0x0000000805027825 */ /* 0x004fcc00078e0002 */
[----:B------:R-:W5:Y:S01]  /*14b0*/  LD.E.64 R2, desc[UR6][R2.64] ;  /* 0x0000000602027980 */ /* 0x000f62000c101b00 */
[----:B---3--:R-:W-:-:S06]  /*14c0*/  IMAD.WIDE.U32 R24, R5, 0x8, R24 ;  /* 0x0000000805187825 */ /* 0x008fcc00078e0018 */
[----:B------:R-:W5:Y:S01]  /*14d0*/  LD.E.64 R24, desc[UR6][R24.64] ;  /* 0x0000000618187980 */ /* 0x000f62000c101b00 */
[----:B------:R-:W-:Y:S05]  /*14e0*/  BRA `(.L_x_14211) ;  /* 0x00000004007c7947 */ /* 0x000fea0003800000 */
.L_x_14212:
[C---:B------:R-:W-:Y:S01]  /*14f0*/  ISETP.GE.U32.AND P0, PT, R0.reuse, 0x100, PT ;  /* 0x000001000000780c */ /* 0x040fe20003f06070 */
[----:B------:R-:W0:Y:S01]  /*1500*/  LDC.64 R68, c[0x0][0x3d0] ;  /* 0x0000f400ff447b82 */ /* 0x000e220000000a00 */
[C---:B------:R-:W-:Y:S02]  /*1510*/  ISETP.GE.U32.AND P6, PT, R0.reuse, 0x200, PT ;  /* 0x000002000000780c */ /* 0x040fe40003fc6070 */
[C---:B------:R-:W-:Y:S02]  /*1520*/  ISETP.GE.U32.AND P5, PT, R0.reuse, 0x300, PT ;  /* 0x000003000000780c */ /* 0x040fe40003fa6070 */
[C---:B------:R-:W-:Y:S02]  /*1530*/  ISETP.GE.U32.AND P4, PT, R0.reuse, 0x400, PT ;  /* 0x000004000000780c */ /* 0x040fe40003f86070 */
[C---:B------:R-:W-:Y:S01]  /*1540*/  ISETP.GE.U32.AND P3, PT, R0.reuse, 0x500, PT ;  /* 0x000005000000780c */ /* 0x040fe20003f66070 */
[----:B------:R-:W1:Y:S01]  /*1550*/  LDC.64 R72, c[0x0][0x3d8] ;  /* 0x0000f600ff487b82 */ /* 0x000e620000000a00 */
[----:B------:R-:W-:-:S07]  /*1560*/  ISETP.GE.U32.AND P2, PT, R0, 0x600, PT ;  /* 0x000006000000780c */ /* 0x000fce0003f46070 */
        /* <DEDUP_REMOVED lines=10> */
[----:B------:R-:W-:-:S06]  /*1610*/  ISETP.GE.U32.AND P1, PT, R0, 0x700, PT ;  /* 0x000007000000780c */ /* 0x000fcc0003f26070 */
[----:B------:R-:W3:Y:S01]  /*1620*/  LDC.64 R90, c[0x0][0x3d8] ;  /* 0x0000f600ff5a7b82 */ /* 0x000ee20000000a00 */
[----:B0-----:R-:W-:Y:S01]  /*1630*/  @P6 IMAD.WIDE.U32 R80, R5, 0x8, R80 ;  /* 0x0000000805506825 */ /* 0x001fe200078e0050 */
[----:B------:R0:W5:Y:S01]  /*1640*/  @P6 LDG.E.64 R10, desc[UR6][R76.64] ;  /* 0x000000064c0a6981 */ /* 0x000162000c1e1b00 */
[----:B------:R-:W-:-:S03]  /*1650*/  @P6 CS2R R28, SRZ ;  /* 0x00000000001c6805 */ /* 0x000fc6000001ff00 */
[----:B------:R4:W5:Y:S02]  /*1660*/  @P6 LDG.E.64 R12, desc[UR6][R80.64] ;  /* 0x00000006500c6981 */ /* 0x000964000c1e1b00 */
[----:B------:R-:W1:Y:S02]  /*1670*/  @P6 LDC.64 R78, c[0x0][0x438] ;  /* 0x00010e00ff4e6b82 */ /* 0x000e640000000a00 */
[----:B------:R-:W5:Y:S04]  /*1680*/  @P0 LDG.E.64 R6, desc[UR6][R68.64] ;  /* 0x0000000644060981 */ /* 0x000f68000c1e1b00 */
[----:B------:R-:W5:Y:S02]  /*1690*/  @P0 LDG.E.64 R8, desc[UR6][R72.64] ;  /* 0x0000000648080981 */ /* 0x000f64000c1e1b00 */
[----:B------:R-:W0:Y:S02]  /*16a0*/  @P5 LDC.64 R84, c[0x0][0x438] ;  /* 0x00010e00ff545b82 */ /* 0x000e240000000a00 */
[----:B------:R-:W5:Y:S06]  /*16b0*/  @P0 LD.E.64 R50, desc[UR6][R74.64] ;  /* 0x000000064a320980 */ /* 0x000f6c000c101b00 */
[----:B------:R-:W4:Y:S08]  /*16c0*/  LDC.64 R70, c[0x0][0x3d8] ;  /* 0x0000f600ff467b82 */ /* 0x000f300000000a00 */
[----:B------:R-:W3:Y:S01]  /*16d0*/  @P4 LDC.64 R88, c[0x0][0x438] ;  /* 0x00010e00ff584b82 */ /* 0x000ee20000000a00 */
[C---:B-1----:R-:W-:Y:S01]  /*16e0*/  @P6 IMAD.WIDE.U32 R78, R5.reuse, 0x8, R78 ;  /* 0x00000008054e6825 */ /* 0x042fe200078e004e */
[----:B------:R-:W-:-:S04]  /*16f0*/  @P6 IADD3 R5, PT, PT, R5, 0x100, RZ ;  /* 0x0000010005056810 */ /* 0x000fc80007ffe0ff */
[----:B------:R1:W5:Y:S02]  /*1700*/  @P6 LD.E.64 R52, desc[UR6][R78.64] ;  /* 0x000000064e346980 */ /* 0x000364000c101b00 */
[----:B------:R-:W1:Y:S01]  /*1710*/  LDC.64 R92, c[0x0][0x3d0] ;  /* 0x0000f400ff5c7b82 */ /* 0x000e620000000a00 */
[----:B------:R-:W-:-:S07]  /*1720*/  ISETP.GE.U32.AND P6, PT, R0, 0x800, PT ;  /* 0x000008000000780c */ /* 0x000fce0003fc6070 */
[----:B------:R-:W1:Y:S08]  /*1730*/  LDC.64 R96, c[0x0][0x3d8] ;  /* 0x0000f600ff607b82 */ /* 0x000e700000000a00 */
[----:B------:R-:W1:Y:S01]  /*1740*/  @P3 LDC.64 R94, c[0x0][0x438] ;  /* 0x00010e00ff5e3b82 */ /* 0x000e620000000a00 */
[----:B------:R-:W-:-:S07]  /*1750*/  @P5 IMAD.WIDE.U32 R82, R5, 0x8, R82 ;  /* 0x0000000805525825 */ /* 0x000fce00078e0052 */
[----:B------:R-:W1:Y:S01]  /*1760*/  LDC.64 R98, c[0x0][0x3d0] ;  /* 0x0000f400ff627b82 */ /* 0x000e620000000a00 */
[C---:B0-----:R-:W-:Y:S01]  /*1770*/  @P5 IMAD.WIDE.U32 R84, R5.reuse, 0x8, R84 ;  /* 0x0000000805545825 */ /* 0x041fe200078e0054 */
[----:B------:R-:W5:Y:S06]  /*1780*/  @P5 LDG.E.64 R14, desc[UR6][R82.64] ;  /* 0x00000006520e5981 */ /* 0x000f6c000c1e1b00 */
[----:B------:R-:W0:Y:S01]  /*1790*/  LDC.64 R102, c[0x0][0x3d8] ;  /* 0x0000f600ff667b82 */ /* 0x000e220000000a00 */
[----:B----4-:R-:W-:-:S07]  /*17a0*/  @P5 IMAD.WIDE.U32 R70, R5, 0x8, R70 ;  /* 0x0000000805465825 */ /* 0x010fce00078e0046 */
[----:B------:R-:W4:Y:S01]  /*17b0*/  @P2 LDC.64 R100, c[0x0][0x438] ;  /* 0x00010e00ff642b82 */ /* 0x000f220000000a00 */
[----:B------:R-:W-:Y:S01]  /*17c0*/  @P5 IADD3 R5, PT, PT, R5, 0x100, RZ ;  /* 0x0000010005055810 */ /* 0x000fe20007ffe0ff */
[----:B------:R0:W5:Y:S06]  /*17d0*/  @P5 LDG.E.64 R16, desc[UR6][R70.64] ;  /* 0x0000000646105981 */ /* 0x00016c000c1e1b00 */
[----:B------:R-:W0:Y:S01]  /*17e0*/  LDC.64 R76, c[0x0][0x3d0] ;  /* 0x0000f400ff4c7b82 */ /* 0x000e220000000a00 */
[C---:B--2---:R-:W-:Y:S01]  /*17f0*/  @P4 IMAD.WIDE.U32 R86, R5.reuse, 0x8, R86 ;  /* 0x0000000805564825 */ /* 0x044fe200078e0056 */
[----:B------:R2:W5:Y:S06]  /*1800*/  @P5 LD.E.64 R48, desc[UR6][R84.64] ;  /* 0x0000000654305980 */ /* 0x00056c000c101b00 */
[----:B------:R-:W2:Y:S01]  /*1810*/  LDC.64 R80, c[0x0][0x3d8] ;  /* 0x0000f600ff507b82 */ /* 0x000ea20000000a00 */
[C---:B---3--:R-:W-:Y:S01]  /*1820*/  @P4 IMAD.WIDE.U32 R88, R5.reuse, 0x8, R88 ;  /* 0x0000000805584825 */ /* 0x048fe200078e0058 */
[----:B------:R3:W5:Y:S06]  /*1830*/  @P4 LDG.E.64 R18, desc[UR6][R86.64] ;  /* 0x0000000656124981 */ /* 0x00076c000c1e1b00 */
[----:B-1----:R-:W1:Y:S01]  /*1840*/  @P1 LDC.64 R78, c[0x0][0x438] ;  /* 0x00010e00ff4e1b82 */ /* 0x002e620000000a00 */
[C---:B------:R-:W-:Y:S01]  /*1850*/  @P4 IMAD.WIDE.U32 R90, R5.reuse, 0x8, R90 ;  /* 0x00000008055a4825 */ /* 0x040fe200078e005a */
[----:B------:R-:W-:Y:S01]  /*1860*/  @P4 IADD3 R5, PT, PT, R5, 0x100, RZ ;  /* 0x0000010005054810 */ /* 0x000fe20007ffe0ff */
[----:B------:R3:W5:Y:S05]  /*1870*/  @P4 LD.E.64 R46, desc[UR6][R88.64] ;  /* 0x00000006582e4980 */ /* 0x00076a000c101b00 */
[----:B------:R-:W3:Y:S01]  /*1880*/  LDC.64 R108, c[0x0][0x3d8] ;  /* 0x0000f600ff6c7b82 */ /* 0x000ee20000000a00 */
[C---:B------:R-:W-:Y:S01]  /*1890*/  @P3 IMAD.WIDE.U32 R92, R5.reuse, 0x8, R92 ;  /* 0x00000008055c3825 */ /* 0x040fe200078e005c */
[----:B------:R0:W5:Y:S06]  /*18a0*/  @P4 LDG.E.64 R20, desc[UR6][R90.64] ;  /* 0x000000065a144981 */ /* 0x00016c000c1e1b00 */
[----:B------:R-:W3:Y:S01]  /*18b0*/  LDC.64 R104, c[0x0][0x3d0] ;  /* 0x0000f400ff687b82 */ /* 0x000ee20000000a00 */
[C---:B------:R-:W-:Y:S01]  /*18c0*/  @P3 IMAD.WIDE.U32 R94, R5.reuse, 0x8, R94 ;  /* 0x00000008055e3825 */ /* 0x040fe200078e005e */
[----:B------:R0:W5:Y:S06]  /*18d0*/  @P3 LDG.E.64 R22, desc[UR6][R92.64] ;  /* 0x000000065c163981 */ /* 0x00016c000c1e1b00 */
[----:B------:R-:W3:Y:S01]  /*18e0*/  @P6 LDC.64 R106, c[0x0][0x438] ;  /* 0x00010e00ff6a6b82 */ /* 0x000ee20000000a00 */
[C---:B------:R-:W-:Y:S01]  /*18f0*/  @P3 IMAD.WIDE.U32 R96, R5.reuse, 0x8, R96 ;  /* 0x0000000805603825 */ /* 0x040fe200078e0060 */
[----:B------:R-:W-:Y:S01]  /*1900*/  @P3 IADD3 R5, PT, PT, R5, 0x100, RZ ;  /* 0x0000010005053810 */ /* 0x000fe20007ffe0ff */
[----:B------:R0:W5:Y:S04]  /*1910*/  @P3 LD.E.64 R44, desc[UR6][R94.64] ;  /* 0x000000065e2c3980 */ /* 0x000168000c101b00 */
[C---:B------:R-:W-:Y:S01]  /*1920*/  @P2 IMAD.WIDE.U32 R98, R5.reuse, 0x8, R98 ;  /* 0x0000000805622825 */ /* 0x040fe200078e0062 */
[----:B------:R1:W5:Y:S03]  /*1930*/  @P3 LDG.E.64 R54, desc[UR6][R96.64] ;  /* 0x0000000660363981 */ /* 0x000366000c1e1b00 */
[C---:B----4-:R-:W-:Y:S01]  /*1940*/  @P2 IMAD.WIDE.U32 R100, R5.reuse, 0x8, R100 ;  /* 0x0000000805642825 */ /* 0x050fe200078e0064 */
[----:B------:R4:W5:Y:S03]  /*1950*/  @P2 LDG.E.64 R56, desc[UR6][R98.64] ;  /* 0x0000000662382981 */ /* 0x000966000c1e1b00 */
[C---:B0-----:R-:W-:Y:S01]  /*1960*/  @P2 IMAD.WIDE.U32 R102, R5.reuse, 0x8, R102 ;  /* 0x0000000805662825 */ /* 0x041fe200078e0066 */
[----:B------:R-:W-:Y:S01]  /*1970*/  @P2 IADD3 R5, PT, PT, R5, 0x100, RZ ;  /* 0x0000010005052810 */ /* 0x000fe20007ffe0ff */
[----:B------:R4:W5:Y:S04]  /*1980*/  @P2 LD.E.64 R40, desc[UR6][R100.64] ;  /* 0x0000000664282980 */ /* 0x000968000c101b00 */
[C---:B------:R-:W-:Y:S01]  /*1990*/  @P1 IMAD.WIDE.U32 R76, R5.reuse, 0x8, R76 ;  /* 0x00000008054c1825 */ /* 0x040fe200078e004c */
[----:B------:R4:W5:Y:S03]  /*19a0*/  @P2 LDG.E.64 R58, desc[UR6][R102.64] ;  /* 0x00000006663a2981 */ /* 0x000966000c1e1b00 */
[C---:B-1----:R-:W-:Y:S01]  /*19b0*/  @P1 IMAD.WIDE.U32 R78, R5.reuse, 0x8, R78 ;  /* 0x00000008054e1825 */ /* 0x042fe200078e004e */
[----:B------:R4:W5:Y:S03]  /*19c0*/  @P1 LDG.E.64 R60, desc[UR6][R76.64] ;  /* 0x000000064c3c1981 */ /* 0x000966000c1e1b00 */
[C---:B--2---:R-:W-:Y:S01]  /*19d0*/  @P1 IMAD.WIDE.U32 R80, R5.reuse, 0x8, R80 ;  /* 0x0000000805501825 */ /* 0x044fe200078e0050 */
[----:B------:R-:W-:Y:S01]  /*19e0*/  @P1 IADD3 R5, PT, PT, R5, 0x100, RZ ;  /* 0x0000010005051810 */ /* 0x000fe20007ffe0ff */
[----:B------:R4:W5:Y:S04]  /*19f0*/  @P1 LD.E.64 R42, desc[UR6][R78.64] ;  /* 0x000000064e2a1980 */ /* 0x000968000c101b00 */
[C---:B---3--:R-:W-:Y:S01]  /*1a00*/  @P6 IMAD.WIDE.U32 R72, R5.reuse, 0x8, R108 ;  /* 0x0000000805486825 */ /* 0x048fe200078e006c */
[----:B------:R4:W5:Y:S03]  /*1a10*/  @P1 LDG.E.64 R62, desc[UR6][R80.64] ;  /* 0x00000006503e1981 */ /* 0x000966000c1e1b00 */
[C---:B------:R-:W-:Y:S01]  /*1a20*/  @P6 IMAD.WIDE.U32 R68, R5.reuse, 0x8, R104 ;  /* 0x0000000805446825 */ /* 0x040fe200078e0068 */
[----:B------:R4:W5:Y:S03]  /*1a30*/  @P6 LDG.E.64 R64, desc[UR6][R72.64] ;  /* 0x0000000648406981 */ /* 0x000966000c1e1b00 */
[----:B------:R-:W-:Y:S01]  /*1a40*/  @P6 IMAD.WIDE.U32 R70, R5, 0x8, R106 ;  /* 0x0000000805466825 */ /* 0x000fe200078e006a */
[----:B------:R4:W5:Y:S04]  /*1a50*/  @P6 LDG.E.64 R66, desc[UR6][R68.64] ;  /* 0x0000000644426981 */ /* 0x000968000c1e1b00 */
[----:B------:R4:W5:Y:S01]  /*1a60*/  @P6 LD.E.64 R24, desc[UR6][R70.64] ;  /* 0x0000000646186980 */ /* 0x000962000c101b00 */
[----:B------:R-:W-:-:S02]  /*1a70*/  @P0 CS2R R26, SRZ ;  /* 0x00000000001a0805 */ /* 0x000fc4000001ff00 */
[----:B------:R-:W-:Y:S02]  /*1a80*/  @P5 CS2R R30, SRZ ;  /* 0x00000000001e5805 */ /* 0x000fe4000001ff00 */
[----:B------:R-:W-:Y:S02]  /*1a90*/  @P4 CS2R R32, SRZ ;  /* 0x0000000000204805 */ /* 0x000fe4000001ff00 */
[----:B------:R-:W-:Y:S02]  /*1aa0*/  @P3 CS2R R34, SRZ ;  /* 0x0000000000223805 */ /* 0x000fe4000001ff00 */
[----:B------:R-:W-:Y:S02]  /*1ab0*/  @P2 CS2R R36, SRZ ;  /* 0x0000000000242805 */ /* 0x000fe4000001ff00 */
[----:B------:R-:W-:Y:S02]  /*1ac0*/  @P1 CS2R R38, SRZ ;  /* 0x0000000000261805 */ /* 0x000fe4000001ff00 */
[----:B----4-:R-:W-:-:S07]  /*1ad0*/  @P6 CS2R R2, SRZ ;  /* 0x0000000000026805 */ /* 0x010fce000001ff00 */
.L_x_14211:
[----:B------:R-:W-:Y:S05]  /*1ae0*/  BSYNC.RECONVERGENT B0 ;  /* 0x0000000000007941 */ /* 0x000fea0003800200 */
.L_x_14208:
[----:B------:R-:W0:Y:S02]  /*1af0*/  LDC R5, c[0x0][0x384] ;  /* 0x0000e100ff057b82 */ /* 0x000e240000000800 */
[----:B0-----:R-:W-:-:S13]  /*1b00*/  ISETP.LE.AND P1, PT, R5, UR4, PT ;  /* 0x0000000405007c0c */ /* 0x001fda000bf23270 */
[----:B------:R-:W-:Y:S05]  /*1b10*/  @P1 EXIT ;  /* 0x000000000000194d */ /* 0x000fea0003800000 */
[----:B-----5:R-:W-:Y:S01]  /*1b20*/  MOV R5, R6 ;  /* 0x0000000600057202 */ /* 0x020fe20000000f00 */
[----:B------:R-:W0:Y:S01]  /*1b30*/  LDCU.64 UR8, c[0x0][0x3a0] ;  /* 0x00007400ff0877ac */ /* 0x000e220008000a00 */
[----:B------:R-:W-:Y:S02]  /*1b40*/  MOV R68, R7 ;  /* 0x0000000700447202 */ /* 0x000fe40000000f00 */
[----:B------:R-:W-:Y:S01]  /*1b50*/  MOV R102, R58 ;  /* 0x0000003a00667202 */ /* 0x000fe20000000f00 */
[----:B------:R-:W1:Y:S01]  /*1b60*/  LDCU UR12, c[0x0][0x388] ;  /* 0x00007100ff0c77ac */ /* 0x000e620008000800 */
[----:B------:R-:W-:Y:S02]  /*1b70*/  SHF.R.U64 R104, R58, 0x10, R59 ;  /* 0x000000103a687819 */ /* 0x000fe4000000123b */
[--C-:B------:R-:W-:Y:S01]  /*1b80*/  SHF.R.U64 R69, R6, 0x10, R7.reuse ;  /* 0x0000001006457819 */ /* 0x100fe20000001207 */
[----:B------:R-:W2:Y:S01]  /*1b90*/  LDCU.U8 UR10, c[0x0][0x410] ;  /* 0x00008200ff0a77ac */ /* 0x000ea20008000000 */
[----:B------:R-:W-:-:S02]  /*1ba0*/  SHF.R.U32.HI R72, RZ, 0x10, R7 ;  /* 0x00000010ff487819 */ /* 0x000fc40000011607 */
[----:B------:R-:W-:Y:S01]  /*1bb0*/  PRMT R58, R5, 0x5410, R68 ;  /* 0x00005410053a7816 */ /* 0x000fe20000000044 */
[----:B------:R-:W3:Y:S01]  /*1bc0*/  LDCU UR11, c[0x0][0x400] ;  /* 0x00008000ff0b77ac */ /* 0x000ee20008000800 */
[----:B------:R-:W-:Y:S02]  /*1bd0*/  MOV R6, R8 ;  /* 0x0000000800067202 */ /* 0x000fe40000000f00 */
[----:B------:R-:W-:Y:S01]  /*1be0*/  MOV R7, R9 ;  /* 0x0000000900077202 */ /* 0x000fe20000000f00 */
[----:B------:R-:W4:Y:S01]  /*1bf0*/  LDCU.64 UR14, c[0x0][0x398] ;  /* 0x00007300ff0e77ac */ /* 0x000f220008000a00 */
[----:B------:R-:W-:Y:S02]  /*1c00*/  SHF.R.U64 R129, R50, 0x10, R51 ;  /* 0x0000001032817819 */ /* 0x000fe40000001233 */
[----:B------:R-:W-:Y:S01]  /*1c10*/  SHF.R.U64 R5, R26, 0x10, R27 ;  /* 0x000000101a057819 */ /* 0x000fe2000000121b */
[----:B------:R-:W0:Y:S01]  /*1c20*/  LDCU.64 UR16, c[0x0][0x3a0] ;  /* 0x00007400ff1077ac */ /* 0x000e220008000a00 */
[----:B------:R-:W-:-:S02]  /*1c30*/  MOV R110, R62 ;  /* 0x0000003e006e7202 */ /* 0x000fc40000000f00 */
[----:B------:R-:W-:Y:S01]  /*1c40*/  SHF.R.U64 R112, R62, 0x10, R63 ;  /* 0x000000103e707819 */ /* 0x000fe2000000123f */
[----:B------:R-:W-:Y:S01]  /*1c50*/  UPLOP3.LUT UP1, UPT, UPT, UPT, UPT, 0x40, 0x4 ;  /* 0x000000000004789c */ /* 0x000fe20003f2e870 */
[----:B------:R-:W-:Y:S02]  /*1c60*/  PRMT R62, R6, 0x5410, R7 ;  /* 0x00005410063e7816 */ /* 0x000fe40000000007 */
[----:B------:R-:W-:Y:S02]  /*1c70*/  PRMT R129, R129, 0x5410, R5 ;  /* 0x0000541081817816 */ /* 0x000fe40000000005 */
[----:B------:R-:W-:Y:S02]  /*1c80*/  SHF.R.U32.HI R130, RZ, 0x10, R51 ;  /* 0x00000010ff827819 */ /* 0x000fe40000011633 */
[----:B------:R-:W-:Y:S02]  /*1c90*/  SHF.R.U32.HI R5, RZ, 0x10, R27 ;  /* 0x00000010ff057819 */ /* 0x000fe4000001161b */
[----:B------:R-:W-:-:S02]  /*1ca0*/  SHF.R.U64 R131, R52, 0x10, R53 ;  /* 0x0000001034837819 */ /* 0x000fc40000001235 */
[----:B------:R-:W-:Y:S02]  /*1cb0*/  SHF.R.U64 R6, R28, 0x10, R29 ;  /* 0x000000101c067819 */ /* 0x000fe4000000121d */
        /* <DEDUP_REMOVED lines=30> */
[----:B------:R-:W-:Y:S02]  /*1ea0*/  SHF.R.S32.HI R4, RZ, 0x2, R4 ;  /* 0x00000002ff047819 */ /* 0x000fe40000011404 */
[--C-:B------:R-:W-:Y:S02]  /*1eb0*/  SHF.R.U64 R71, R8, 0x10, R9.reuse ;  /* 0x0000001008477819 */ /* 0x100fe40000001209 */
[----:B------:R-:W-:Y:S02]  /*1ec0*/  SHF.R.U32.HI R73, RZ, 0x10, R9 ;  /* 0x00000010ff497819 */ /* 0x000fe40000011609 */
[----:B------:R-:W-:Y:S02]  /*1ed0*/  MOV R8, R10 ;  /* 0x0000000a00087202 */ /* 0x000fe40000000f00 */
[----:B------:R-:W-:-:S02]  /*1ee0*/  MOV R9, R11 ;  /* 0x0000000b00097202 */ /* 0x000fc40000000f00 */
[----:B------:R-:W-:Y:S02]  /*1ef0*/  PRMT R140, R140, 0x5410, R5 ;  /* 0x000054108c8c7816 */ /* 0x000fe40000000005 */
[----:B------:R-:W-:Y:S02]  /*1f00*/  PRMT R141, R141, 0x5410, R6 ;  /* 0x000054108d8d7816 */ /* 0x000fe40000000006 */
[----:B------:R-:W-:Y:S02]  /*1f10*/  LOP3.LUT R6, R118, 0xe0, RZ, 0xc0, !PT ;  /* 0x000000e076067812 */ /* 0x000fe400078ec0ff */
[----:B------:R-:W-:Y:S02]  /*1f20*/  LOP3.LUT R5, R4, 0xff, RZ, 0xc0, !PT ;  /* 0x000000ff04057812 */ /* 0x000fe400078ec0ff */
[----:B------:R-:W-:Y:S02]  /*1f30*/  MOV R78, R16 ;  /* 0x00000010004e7202 */ /* 0x000fe40000000f00 */
[----:B------:R-:W-:-:S02]  /*1f40*/  SHF.R.U64 R81, R16, 0x10, R17 ;  /* 0x0000001010517819 */ /* 0x000fc40000001211 */
[----:B------:R-:W-:Y:S02]  /*1f50*/  MOV R94, R54 ;  /* 0x00000036005e7202 */ /* 0x000fe40000000f00 */
[--C-:B------:R-:W-:Y:S02]  /*1f60*/  SHF.R.U64 R96, R54, 0x10, R55.reuse ;  /* 0x0000001036607819 */ /* 0x100fe40000001237 */
[----:B------:R-:W-:Y:S02]  /*1f70*/  MOV R16, R55 ;  /* 0x0000003700107202 */ /* 0x000fe40000000f00 */
[----:B------:R-:W-:Y:S02]  /*1f80*/  SHF.R.U32.HI R54, RZ, 0x10, R55 ;  /* 0x00000010ff367819 */ /* 0x000fe40000011637 */
[----:B------:R-:W-:Y:S02]  /*1f90*/  MOV R114, R66 ;  /* 0x0000004200727202 */ /* 0x000fe40000000f00 */
[----:B------:R-:W-:-:S02]  /*1fa0*/  SHF.R.U64 R125, R66, 0x10, R67 ;  /* 0x00000010427d7819 */ /* 0x000fc40000001243 */
[--C-:B------:R-:W-:Y:S02]  /*1fb0*/  SHF.R.U64 R100, R56, 0x10, R57.reuse ;  /* 0x0000001038647819 */ /* 0x100fe40000001239 */
[----:B------:R-:W-:Y:S02]  /*1fc0*/  SHF.R.U32.HI R55, RZ, 0x10, R57 ;  /* 0x00000010ff377819 */ /* 0x000fe40000011639 */
[----:B------:R-:W-:Y:S02]  /*1fd0*/  PRMT R66, R8, 0x5410, R9 ;  /* 0x0000541008427816 */ /* 0x000fe40000000009 */
[----:B------:R-:W0:Y:S01]  /*1fe0*/  LDC.64 R8, c[0x0][0x398] ;  /* 0x0000e600ff087b82 */ /* 0x000e220000000a00 */
[----:B------:R-:W-:Y:S02]  /*1ff0*/  SHF.R.U32.HI R4, RZ, 0x1, R4 ;  /* 0x00000001ff047819 */ /* 0x000fe40000011604 */
[----:B------:R-:W-:Y:S02]  /*2000*/  VIADDMNMX R6, R5, -R6, RZ, !PT ;  /* 0x8000000605067246 */ /* 0x000fe400078001ff */
[----:B------:R-:W-:-:S02]  /*2010*/  PRMT R100, R100, 0x5410, R55 ;  /* 0x0000541064647816 */ /* 0x000fc40000000037 */
[----:B------:R-:W-:Y:S02]  /*2020*/  LOP3.LUT R55, R4, 0x7fffff80, RZ, 0xc0, !PT ;  /* 0x7fffff8004377812 */ /* 0x000fe400078ec0ff */
[----:B------:R-:W-:Y:S02]  /*2030*/  VIMNMX R6, PT, PT, R6, 0x20, PT ;  /* 0x0000002006067848 */ /* 0x000fe40003fe0100 */
[----:B------:R-:W-:Y:S02]  /*2040*/  SHF.L.U32 R4, R118, 0x5, RZ ;  /* 0x0000000576047819 */ /* 0x000fe400000006ff */
[----:B------:R-:W-:Y:S02]  /*2050*/  LEA R6, R6, R55, 0x2 ;  /* 0x0000003706067211 */ /* 0x000fe400078e10ff */
[----:B------:R-:W-:Y:S02]  /*2060*/  PRMT R96, R96, 0x5410, R54 ;  /* 0x0000541060607816 */ /* 0x000fe40000000036 */
[----:B------:R-:W-:-:S02]  /*2070*/  I2FP.F32.U32 R6, R6 ;  /* 0x0000000600067245 */ /* 0x000fc40000201000 */
[----:B------:R-:W-:Y:S02]  /*2080*/  LOP3.LUT R4, R4, 0x3e0, RZ, 0xc0, !PT ;  /* 0x000003e004047812 */ /* 0x000fe400078ec0ff */
[----:B------:R0:W0:Y:S01]  /*2090*/  MUFU.RCP R54, R6 ;  /* 0x0000000600367308 */ /* 0x0000220000001000 */
[----:B------:R-:W-:Y:S02]  /*20a0*/  SHF.R.U32.HI R142, RZ, 0x10, R43 ;  /* 0x00000010ff8e7819 */ /* 0x000fe4000001162b */
[----:B------:R-:W-:Y:S02]  /*20b0*/  SHF.R.U32.HI R7, RZ, 0x10, R39 ;  /* 0x00000010ff077819 */ /* 0x000fe40000011627 */
[----:B------:R-:W-:Y:S02]  /*20c0*/  SHF.R.U64 R75, R10, 0x10, R11 ;  /* 0x000000100a4b7819 */ /* 0x000fe4000000120b */
[----:B------:R-:W-:Y:S02]  /*20d0*/  MOV R70, R12 ;  /* 0x0000000c00467202 */ /* 0x000fe40000000f00 */
[----:B------:R-:W-:-:S02]  /*20e0*/  SHF.R.U64 R76, R12, 0x10, R13 ;  /* 0x000000100c4c7819 */ /* 0x000fc4000000120d */
[----:B------:R-:W-:Y:S02]  /*20f0*/  VIADDMNMX R4, R5, -R4, RZ, !PT ;  /* 0x8000000405047246 */ /* 0x000fe400078001ff */
[----:B------:R-:W-:Y:S02]  /*2100*/  SHF.R.U32.HI R77, RZ, 0x10, R11 ;  /* 0x00000010ff4d7819 */ /* 0x000fe4000001160b */
[----:B------:R-:W-:Y:S02]  /*2110*/  MOV R10, R13 ;  /* 0x0000000d000a7202 */ /* 0x000fe40000000f00 */
[----:B------:R-:W-:Y:S02]  /*2120*/  SHF.R.U32.HI R79, RZ, 0x10, R13 ;  /* 0x00000010ff4f7819 */ /* 0x000fe4000001160d */
[----:B------:R-:W-:Y:S02]  /*2130*/  MOV R12, R17 ;  /* 0x00000011000c7202 */ /* 0x000fe40000000f00 */
[----:B------:R-:W-:-:S02]  /*2140*/  SHF.R.U32.HI R84, RZ, 0x10, R17 ;  /* 0x00000010ff547819 */ /* 0x000fc40000011611 */
[----:B------:R-:W-:Y:S02]  /*2150*/  MOV R82, R18 ;  /* 0x0000001200527202 */ /* 0x000fe40000000f00 */
[----:B------:R-:W-:Y:S02]  /*2160*/  SHF.R.U64 R85, R18, 0x10, R19 ;  /* 0x0000001012557819 */ /* 0x000fe40000001213 */
[----:B------:R-:W-:Y:S02]  /*2170*/  MOV R98, R56 ;  /* 0x0000003800627202 */ /* 0x000fe40000000f00 */
[----:B------:R-:W-:Y:S02]  /*2180*/  MOV R74, R14 ;  /* 0x0000000e004a7202 */ /* 0x000fe40000000f00 */
[----:B------:R-:W-:Y:S02]  /*2190*/  MOV R11, R15 ;  /* 0x0000000f000b7202 */ /* 0x000fe40000000f00 */
[----:B------:R-:W-:-:S02]  /*21a0*/  SHF.R.U64 R80, R14, 0x10, R15 ;  /* 0x000000100e507819 */ /* 0x000fc4000000120f */
[----:B------:R-:W-:Y:S02]  /*21b0*/  SHF.R.U32.HI R83, RZ, 0x10, R15 ;  /* 0x00000010ff537819 */ /* 0x000fe4000001160f */
[----:B------:R-:W-:Y:S02]  /*21c0*/  MOV R13, R19 ;  /* 0x00000013000d7202 */ /* 0x000fe40000000f00 */
[----:B------:R-:W-:Y:S02]  /*21d0*/  SHF.R.U32.HI R87, RZ, 0x10, R19 ;  /* 0x00000010ff577819 */ /* 0x000fe40000011613 */
[----:B------:R-:W-:Y:S02]  /*21e0*/  MOV R86, R20 ;  /* 0x0000001400567202 */ /* 0x000fe40000000f00 */
[----:B------:R-:W-:Y:S02]  /*21f0*/  SHF.R.U64 R88, R20, 0x10, R21 ;  /* 0x0000001014587819 */ /* 0x000fe40000001215 */
[----:B------:R-:W-:-:S02]  /*2200*/  MOV R17, R57 ;  /* 0x0000003900117202 */ /* 0x000fc40000000f00 */
[----:B------:R-:W-:Y:S02]  /*2210*/  MOV R18, R59 ;  /* 0x0000003b00127202 */ /* 0x000fe40000000f00 */
[----:B------:R-:W-:Y:S02]  /*2220*/  SHF.R.U32.HI R56, RZ, 0x10, R59 ;  /* 0x00000010ff387819 */ /* 0x000fe4000001163b */
[----:B------:R-:W-:Y:S02]  /*2230*/  MOV R14, R21 ;  /* 0x00000015000e7202 */ /* 0x000fe40000000f00 */
[----:B------:R-:W-:Y:S02]  /*2240*/  SHF.R.U32.HI R89, RZ, 0x10, R21 ;  /* 0x00000010ff597819 */ /* 0x000fe40000011615 */
[----:B------:R-:W-:Y:S02]  /*2250*/  MOV R90, R22 ;  /* 0x00000016005a7202 */ /* 0x000fe40000000f00 */
[----:B------:R-:W-:-:S02]  /*2260*/  MOV R15, R23 ;  /* 0x00000017000f7202 */ /* 0x000fc40000000f00 */
[----:B------:R-:W-:Y:S02]  /*2270*/  SHF.R.U64 R92, R22, 0x10, R23 ;  /* 0x00000010165c7819 */ /* 0x000fe40000001217 */
[----:B------:R-:W-:Y:S02]  /*2280*/  MOV R106, R60 ;  /* 0x0000003c006a7202 */ /* 0x000fe40000000f00 */
[----:B------:R-:W-:Y:S02]  /*2290*/  MOV R19, R61 ;  /* 0x0000003d00137202 */ /* 0x000fe40000000f00 */
[--C-:B------:R-:W-:Y:S02]  /*22a0*/  SHF.R.U64 R108, R60, 0x10, R61.reuse ;  /* 0x000000103c6c7819 */ /* 0x100fe4000000123d */
[----:B------:R-:W-:Y:S02]  /*22b0*/  SHF.R.U32.HI R57, RZ, 0x10, R61 ;  /* 0x00000010ff397819 */ /* 0x000fe4000001163d */
[----:B------:R-:W-:-:S02]  /*22c0*/  MOV R20, R63 ;  /* 0x0000003f00147202 */ /* 0x000fc40000000f00 */
[----:B------:R-:W-:Y:S02]  /*22d0*/  SHF.R.U32.HI R59, RZ, 0x10, R63 ;  /* 0x00000010ff3b7819 */ /* 0x000fe4000001163f */
[----:B------:R-:W-:Y:S02]  /*22e0*/  PRMT R142, R142, 0x5410, R7 ;  /* 0x000054108e8e7816 */ /* 0x000fe40000000007 */
[----:B------:R-:W-:Y:S02]  /*22f0*/  SHF.R.U32.HI R23, RZ, 0x10, R23 ;  /* 0x00000010ff177819 */ /* 0x000fe40000011617 */
[----:B------:R-:W-:Y:S02]  /*2300*/  MOV R21, R67 ;  /* 0x0000004300157202 */ /* 0x000fe40000000f00 */
[----:B------:R-:W-:Y:S02]  /*2310*/  SHF.R.U32.HI R61, RZ, 0x10, R67 ;  /* 0x00000010ff3d7819 */ /* 0x000fe40000011643 */
[----:B------:R-:W-:-:S02]  /*2320*/  MOV R127, R64 ;  /* 0x00000040007f7202 */ /* 0x000fc40000000f00 */
[----:B------:R-:W-:Y:S02]  /*2330*/  MOV R22, R65 ;  /* 0x0000004100167202 */ /* 0x000fe40000000f00 */
[--C-:B------:R-:W-:Y:S02]  /*2340*/  SHF.R.U64 R128, R64, 0x10, R65.reuse ;  /* 0x0000001040807819 */ /* 0x100fe40000001241 */
[----:B------:R-:W-:Y:S02]  /*2350*/  SHF.R.U32.HI R63, RZ, 0x10, R65 ;  /* 0x00000010ff3f7819 */ /* 0x000fe40000011641 */
[----:B------:R-:W-:Y:S02]  /*2360*/  PRMT R60, R69, 0x5410, R72 ;  /* 0x00005410453c7816 */ /* 0x000fe40000000048 */
[----:B------:R-:W-:Y:S02]  /*2370*/  SHF.R.U64 R143, R24, 0x10, R25 ;  /* 0x00000010188f7819 */ /* 0x000fe40000001219 */
[----:B0-----:R-:W-:-:S02]  /*2380*/  LOP3.LUT P1, RZ, R8, UR8, RZ, 0xfc, !PT ;  /* 0x0000000808ff7c12 */ /* 0x001fc4000f82fcff */
[----:B------:R-:W-:Y:S02]  /*2390*/  SHF.R.U64 R7, R2, 0x10, R3 ;  /* 0x0000001002077819 */ /* 0x000fe40000001203 */
[----:B------:R-:W-:Y:S02]  /*23a0*/  SHF.R.U32.HI R144, RZ, 0x10, R25 ;  /* 0x00000010ff907819 */ /* 0x000fe40000011619 */
[----:B------:R-:W-:Y:S02]  /*23b0*/  SHF.R.U32.HI R5, RZ, 0x10, R3 ;  /* 0x00000010ff057819 */ /* 0x000fe40000011603 */
[----:B------:R-:W-:Y:S02]  /*23c0*/  VIMNMX R4, PT, PT, R4, 0x20, PT ;  /* 0x0000002004047848 */ /* 0x000fe40003fe0100 */
        /* <DEDUP_REMOVED lines=27> */
[----:B------:R-:W-:Y:S02]  /*2580*/  LOP3.LUT P1, RZ, R9, UR9, RZ, 0xfc, P1 ;  /* 0x0000000909ff7c12 */ /* 0x000fe4000882fcff */
[----:B------:R-:W-:Y:S02]  /*2590*/  PRMT R144, R144, 0x5410, R5 ;  /* 0x0000541090907816 */ /* 0x000fe40000000005 */
[----:B------:R-:W-:Y:S02]  /*25a0*/  LEA R55, R4, R55, 0x2 ;  /* 0x0000003704377211 */ /* 0x000fe400078e10ff */
[----:B-1234-:R-:W-:-:S07]  /*25b0*/  MOV R56, UR4 ;  /* 0x0000000400387c02 */ /* 0x01efce0008000f00 */
.L_x_14266:
        /* <DEDUP_REMOVED lines=22> */
[----:B-----5:R-:W-:Y:S01]  /*2720*/  FADD.FTZ R57, R16, R12 ;  /* 0x0000000c10397221 */ /* 0x020fe20000010000 */
[----:B------:R-:W-:Y:S01]  /*2730*/  FADD.FTZ R4, R17, R13 ;  /* 0x0000000d11047221 */ /* 0x000fe20000010000 */
[----:B------:R-:W-:Y:S01]  /*2740*/  FADD.FTZ R61, R18, R14 ;  /* 0x0000000e123d7221 */ /* 0x000fe20000010000 */
[----:B------:R-:W-:Y:S01]  /*2750*/  FADD.FTZ R6, R19, R15 ;  /* 0x0000000f13067221 */ /* 0x000fe20000010000 */
[----:B------:R-:W-:Y:S01]  /*2760*/  FADD.FTZ R57, R8, R57 ;  /* 0x0000003908397221 */ /* 0x000fe20000010000 */
[----:B------:R-:W-:Y:S01]  /*2770*/  FADD.FTZ R59, R9, R4 ;  /* 0x00000004093b7221 */ /* 0x000fe20000010000 */
[----:B------:R-:W-:Y:S01]  /*2780*/  FADD.FTZ R61, R10, R61 ;  /* 0x0000003d0a3d7221 */ /* 0x000fe20000010000 */
[----:B------:R-:W-:Y:S02]  /*2790*/  FADD.FTZ R63, R11, R6 ;  /* 0x000000060b3f7221 */ /* 0x000fe40000010000 */
[----:B------:R-:W-:Y:S02]  /*27a0*/  MOV R4, R57 ;  /* 0x0000003900047202 */ /* 0x000fe40000000f00 */
[----:B------:R-:W-:-:S02]  /*27b0*/  MOV R5, R59 ;  /* 0x0000003b00057202 */ /* 0x000fc40000000f00 */
[----:B------:R-:W-:Y:S02]  /*27c0*/  MOV R6, R61 ;  /* 0x0000003d00067202 */ /* 0x000fe40000000f00 */
[----:B------:R-:W-:Y:S01]  /*27d0*/  MOV R7, R63 ;  /* 0x0000003f00077202 */ /* 0x000fe20000000f00 */
[----:B------:R-:W-:Y:S06]  /*27e0*/  BRA `(.L_x_14217) ;  /* 0x0000000000547947 */ /* 0x000fec0003800000 */
.L_x_14216:
[----:B-----5:R-:W-:Y:S01]  /*27f0*/  FADD.FTZ R57, R16, R12 ;  /* 0x0000000c10397221 */ /* 0x020fe20000010000 */
[----:B------:R-:W-:Y:S01]  /*2800*/  FADD.FTZ R59, R17, R13 ;  /* 0x0000000d113b7221 */ /* 0x000fe20000010000 */
[----:B------:R-:W-:Y:S01]  /*2810*/  FADD.FTZ R61, R18, R14 ;  /* 0x0000000e123d7221 */ /* 0x000fe20000010000 */
[----:B------:R-:W-:Y:S02]  /*2820*/  FADD.FTZ R63, R19, R15 ;  /* 0x0000000f133f7221 */ /* 0x000fe40000010000 */
[----:B------:R-:W-:Y:S02]  /*2830*/  MOV R4, R57 ;  /* 0x0000003900047202 */ /* 0x000fe40000000f00 */
[----:B------:R-:W-:Y:S02]  /*2840*/  MOV R5, R59 ;  /* 0x0000003b00057202 */ /* 0x000fe40000000f00 */
[----:B------:R-:W-:Y:S02]  /*2850*/  MOV R6, R61 ;  /* 0x0000003d00067202 */ /* 0x000fe40000000f00 */
[----:B------:R-:W-:Y:S01]  /*2860*/  MOV R7, R63 ;  /* 0x0000003f00077202 */ /* 0x000fe20000000f00 */
[----:B------:R-:W-:Y:S06]  /*2870*/  BRA `(.L_x_14217) ;  /* 0x0000000000307947 */ /* 0x000fec0003800000 */
.L_x_14215:
[----:B-----5:R-:W-:Y:S01]  /*2880*/  @P2 FADD.FTZ R4, R16, R8 ;  /* 0x0000000810042221 */ /* 0x020fe20000010000 */
[----:B------:R-:W-:Y:S01]  /*2890*/  @P2 FADD.FTZ R5, R17, R9 ;  /* 0x0000000911052221 */ /* 0x000fe20000010000 */
[----:B------:R-:W-:Y:S01]  /*28a0*/  @P2 FADD.FTZ R6, R18, R10 ;  /* 0x0000000a12062221 */ /* 0x000fe20000010000 */
[----:B------:R-:W-:Y:S02]  /*28b0*/  @P2 FADD.FTZ R7, R19, R11 ;  /* 0x0000000b13072221 */ /* 0x000fe40000010000 */
[----:B------:R-:W-:Y:S02]  /*28c0*/  @P2 MOV R57, R4 ;  /* 0x0000000400392202 */ /* 0x000fe40000000f00 */
[----:B------:R-:W-:Y:S02]  /*28d0*/  @P2 MOV R59, R5 ;  /* 0x00000005003b2202 */ /* 0x000fe40000000f00 */
[----:B------:R-:W-:Y:S02]  /*28e0*/  @P2 MOV R61, R6 ;  /* 0x00000006003d2202 */ /* 0x000fe40000000f00 */
[----:B------:R-:W-:-:S02]  /*28f0*/  @P2 MOV R63, R7 ;  /* 0x00000007003f2202 */ /* 0x000fc40000000f00 */
[----:B------:R-:W-:Y:S02]  /*2900*/  @!P2 MOV R57, R16 ;  /* 0x000000100039a202 */ /* 0x000fe40000000f00 */
[----:B------:R-:W-:Y:S02]  /*2910*/  @!P2 MOV R59, R17 ;  /* 0x00000011003ba202 */ /* 0x000fe40000000f00 */
[----:B------:R-:W-:Y:S02]  /*2920*/  @!P2 MOV R61, R18 ;  /* 0x00000012003da202 */ /* 0x000fe40000000f00 */
[----:B------:R-:W-:-:S07]  /*2930*/  @!P2 MOV R63, R19 ;  /* 0x00000013003fa202 */ /* 0x000fce0000000f00 */
.L_x_14217:
[----:B------:R-:W1:Y:S01]  /*2940*/  @P1 LDC.64 R16, c[0x0][0x3a8] ;  /* 0x0000ea00ff101b82 */ /* 0x000e620000000a00 */
[C---:B------:R-:W-:Y:S01]  /*2950*/  IADD3 R121, PT, PT, R116.reuse, 0x100, RZ ;  /* 0x0000010074797810 */ /* 0x040fe20007ffe0ff */
[----:B-1----:R-:W-:-:S05]  /*2960*/  @P1 IMAD.WIDE.U32 R16, R116, 0x10, R16 ;  /* 0x0000001074101825 */ /* 0x002fca00078e0010 */
[----:B------:R1:W-:Y:S02]  /*2970*/  @P1 STG.E.128 desc[UR6][R16.64], R4 ;  /* 0x0000000410001986 */ /* 0x0003e4000c101d06 */
.L_x_14214:
[----:B------:R-:W-:Y:S05]  /*2980*/  BSYNC.RECONVERGENT B0 ;  /* 0x0000000000007941 */ /* 0x000fea0003800200 */
.L_x_14213:
[----:B------:R-:W-:Y:S01]  /*2990*/  ISETP.GE.U32.AND P0, PT, R0, 0x200, PT ;  /* 0x000002000000780c */ /* 0x000fe20003f06070 */
[----:B------:R-:W-:Y:S03]  /*29a0*/  BSSY.RECONVERGENT B0, `(.L_x_14218) ;  /* 0x000003d000007945 */ /* 0x000fe60003800200 */
[----:B-1----:R-:W-:-:S09]  /*29b0*/  P2R R16, PR, RZ, 0x1 ;  /* 0x00000001ff107803 */ /* 0x002fd20000000000 */
[----:B------:R-:W-:Y:S05]  /*29c0*/  @!P0 BRA `(.L_x_14219) ;  /* 0x0000000000e88947 */ /* 0x000fea0003800000 */
[----:B------:R-:W-:Y:S01]  /*29d0*/  ISETP.NE.U32.AND P0, PT, RZ, UR14, PT ;  /* 0x0000000eff007c0c */ /* 0x000fe2000bf05070 */
[----:B------:R-:W1:Y:S01]  /*29e0*/  LDC.64 R16, c[0x0][0x390] ;  /* 0x0000e400ff107b82 */ /* 0x000e620000000a00 */
        /* <DEDUP_REMOVED lines=14> */
[----:B------:R-:W-:-:S04]  /*2ad0*/  ISETP.NE.U32.AND P0, PT, RZ, UR16, PT ;  /* 0x00000010ff007c0c */ /* 0x000fc8000bf05070 */
[----:B------:R-:W-:-:S13]  /*2ae0*/  ISETP.NE.AND.EX P0, PT, RZ, UR17, PT, P0 ;  /* 0x00000011ff007c0c */ /* 0x000fda000bf05300 */
[----:B-----5:R-:W-:Y:S01]  /*2af0*/  @!P0 MOV R65, R16 ;  /* 0x0000001000418202 */ /* 0x020fe20000000f00 */
[----:B------:R-:W-:Y:S01]  /*2b00*/  @P0 FADD.FTZ R65, R8, R16 ;  /* 0x0000001008410221 */ /* 0x000fe20000010000 */
[----:B------:R-:W-:Y:S01]  /*2b10*/  @!P0 MOV R67, R17 ;  /* 0x0000001100438202 */ /* 0x000fe20000000f00 */
[----:B------:R-:W-:Y:S01]  /*2b20*/  @P0 FADD.FTZ R67, R9, R17 ;  /* 0x0000001109430221 */ /* 0x000fe20000010000 */
[----:B------:R-:W-:Y:S01]  /*2b30*/  @!P0 MOV R69, R18 ;  /* 0x0000001200458202 */ /* 0x000fe20000000f00 */
[----:B------:R-:W-:Y:S01]  /*2b40*/  @P0 FADD.FTZ R69, R10, R18 ;  /* 0x000000120a450221 */ /* 0x000fe20000010000 */
[----:B------:R-:W-:Y:S01]  /*2b50*/  @!P0 MOV R71, R19 ;  /* 0x0000001300478202 */ /* 0x000fe20000000f00 */
[----:B------:R-:W-:Y:S01]  /*2b60*/  @P0 FADD.FTZ R71, R11, R19 ;  /* 0x000000130b470221 */ /* 0x000fe20000010000 */
[----:B------:R-:W-:Y:S02]  /*2b70*/  @P0 MOV R4, R65 ;  /* 0x0000004100040202 */ /* 0x000fe40000000f00 */
[----:B------:R-:W-:-:S02]  /*2b80*/  @P0 MOV R5, R67 ;  /* 0x0000004300050202 */ /* 0x000fc40000000f00 */
[----:B------:R-:W-:Y:S02]  /*2b90*/  @P0 MOV R6, R69 ;  /* 0x0000004500060202 */ /* 0x000fe40000000f00 */
[----:B------:R-:W-:Y:S01]  /*2ba0*/  @P0 MOV R7, R71 ;  /* 0x0000004700070202 */ /* 0x000fe20000000f00 */
[----:B------:R-:W-:Y:S06]  /*2bb0*/  BRA `(.L_x_14221) ;  /* 0x00000000005c7947 */ /* 0x000fec0003800000 */
.L_x_14220:
[----:B------:R-:W-:-:S04]  /*2bc0*/  ISETP.NE.U32.AND P0, PT, RZ, UR16, PT ;  /* 0x00000010ff007c0c */ /* 0x000fc8000bf05070 */
[----:B------:R-:W-:-:S13]  /*2bd0*/  ISETP.NE.AND.EX P0, PT, RZ, UR17, PT, P0 ;  /* 0x00000011ff007c0c */ /* 0x000fda000bf05300 */
[----:B-----5:R-:W-:Y:S01]  /*2be0*/  @!P0 FADD.FTZ R65, R12, R16 ;  /* 0x000000100c418221 */ /* 0x020fe20000010000 */
[----:B------:R-:W-:Y:S01]  /*2bf0*/  @!P0 FADD.FTZ R67, R13, R17 ;  /* 0x000000110d438221 */ /* 0x000fe20000010000 */
[----:B------:R-:W-:Y:S01]  /*2c00*/  @!P0 FADD.FTZ R69, R14, R18 ;  /* 0x000000120e458221 */ /* 0x000fe20000010000 */
[----:B------:R-:W-:Y:S02]  /*2c10*/  @!P0 FADD.FTZ R71, R15, R19 ;  /* 0x000000130f478221 */ /* 0x000fe40000010000 */
[----:B------:R-:W-:Y:S02]  /*2c20*/  @!P0 MOV R4, R65 ;  /* 0x0000004100048202 */ /* 0x000fe40000000f00 */
[----:B------:R-:W-:Y:S02]  /*2c30*/  @!P0 MOV R5, R67 ;  /* 0x0000004300058202 */ /* 0x000fe40000000f00 */
[----:B------:R-:W-:Y:S02]  /*2c40*/  @!P0 MOV R6, R69 ;  /* 0x0000004500068202 */ /* 0x000fe40000000f00 */
[----:B------:R-:W-:Y:S01]  /*2c50*/  @!P0 MOV R7, R71 ;  /* 0x0000004700078202 */ /* 0x000fe20000000f00 */
[----:B------:R-:W-:Y:S06]  /*2c60*/  @!P0 BRA `(.L_x_14221) ;  /* 0x0000000000308947 */ /* 0x000fec0003800000 */
[----:B------:R-:W-:Y:S01]  /*2c70*/  FADD.FTZ R65, R12, R16 ;  /* 0x000000100c417221 */ /* 0x000fe20000010000 */
        /* <DEDUP_REMOVED lines=10> */
[----:B------:R-:W-:-:S07]  /*2d20*/  MOV R7, R71 ;  /* 0x0000004700077202 */ /* 0x000fce0000000f00 */
.L_x_14221:
[----:B------:R-:W0:Y:S02]  /*2d30*/  @P1 LDC.64 R16, c[0x0][0x3a8] ;  /* 0x0000ea00ff101b82 */ /* 0x000e240000000a00 */
[C---:B0-----:R-:W-:Y:S01]  /*2d40*/  @P1 IMAD.WIDE.U32 R16, R121.reuse, 0x10, R16 ;  /* 0x0000001079101825 */ /* 0x041fe200078e0010 */
[----:B------:R-:W-:-:S04]  /*2d50*/  IADD3 R121, PT, PT, R121, 0x100, RZ ;  /* 0x0000010079797810 */ /* 0x000fc80007ffe0ff */
[----:B------:R1:W-:Y:S03]  /*2d60*/  @P1 STG.E.128 desc[UR6][R16.64], R4 ;  /* 0x0000000410001986 */ /* 0x0003e6000c101d06 */
.L_x_14219:
[----:B------:R-:W-:Y:S05]  /*2d70*/  BSYNC.RECONVERGENT B0 ;  /* 0x0000000000007941 */ /* 0x000fea0003800200 */
.L_x_14218:
        /* <DEDUP_REMOVED lines=35> */
.L_x_14224:
        /* <DEDUP_REMOVED lines=23> */
.L_x_14225:
[----:B------:R-:W0:Y:S02]  /*3120*/  @P1 LDC.64 R16, c[0x0][0x3a8] ;  /* 0x0000ea00ff101b82 */ /* 0x000e240000000a00 */
[C---:B0-----:R-:W-:Y:S01]  /*3130*/  @P1 IMAD.WIDE.U32 R16, R121.reuse, 0x10, R16 ;  /* 0x0000001079101825 */ /* 0x041fe200078e0010 */
[----:B------:R-:W-:-:S04]  /*3140*/  IADD3 R121, PT, PT, R121, 0x100, RZ ;  /* 0x0000010079797810 */ /* 0x000fc80007ffe0ff */
[----:B------:R1:W-:Y:S03]  /*3150*/  @P1 STG.E.128 desc[UR6][R16.64], R4 ;  /* 0x0000000410001986 */ /* 0x0003e6000c101d06 */
.L_x_14223:
[----:B------:R-:W-:Y:S05]  /*3160*/  BSYNC.RECONVERGENT B0 ;  /* 0x0000000000007941 */ /* 0x000fea0003800200 */
.L_x_14222:
        /* <DEDUP_REMOVED lines=35> */
.L_x_14228:
        /* <DEDUP_REMOVED lines=23> */
.L_x_14229:
[----:B------:R-:W0:Y:S02]  /*3510*/  @P1 LDC.64 R16, c[0x0][0x3a8] ;  /* 0x0000ea00ff101b82 */ /* 0x000e240000000a00 */
[C---:B0-----:R-:W-:Y:S01]  /*3520*/  @P1 IMAD.WIDE.U32 R16, R121.reuse, 0x10, R16 ;  /* 0x0000001079101825 */ /* 0x041fe200078e0010 */
[----:B------:R-:W-:-:S04]  /*3530*/  IADD3 R121, PT, PT, R121, 0x100, RZ ;  /* 0x0000010079797810 */ /* 0x000fc80007ffe0ff */
[----:B------:R1:W-:Y:S03]  /*3540*/  @P1 STG.E.128 desc[UR6][R16.64], R4 ;  /* 0x0000000410001986 */ /* 0x0003e6000c101d06 */
.L_x_14227:
[----:B------:R-:W-:Y:S05]  /*3550*/  BSYNC.RECONVERGENT B0 ;  /* 0x0000000000007941 */ /* 0x000fea0003800200 */
.L_x_14226:
        /* <DEDUP_REMOVED lines=34> */
.L_x_14232:
        /* <DEDUP_REMOVED lines=23> */
.L_x_14233:
[----:B------:R-:W0:Y:S02]  /*38f0*/  @P1 LDC.64 R16, c[0x0][0x3a8] ;  /* 0x0000ea00ff101b82 */ /* 0x000e240000000a00 */
[C---:B0-----:R-:W-:Y:S01]  /*3900*/  @P1 IMAD.WIDE.U32 R16, R121.reuse, 0x10, R16 ;  /* 0x0000001079101825 */ /* 0x041fe200078e0010 */
[----:B------:R-:W-:-:S04]  /*3910*/  IADD3 R121, PT, PT, R121, 0x100, RZ ;  /* 0x0000010079797810 */ /* 0x000fc80007ffe0ff */
[----:B------:R2:W-:Y:S03]  /*3920*/  @P1 STG.E.128 desc[UR6][R16.64], R4 ;  /* 0x0000000410001986 */ /* 0x0005e6000c101d06 */
.L_x_14231:
[----:B------:R-:W-:Y:S05]  /*3930*/  BSYNC.RECONVERGENT B0 ;  /* 0x0000000000007941 */ /* 0x000fea0003800200 */
.L_x_14230:
[----:B------:R-:W-:Y:S01]  /*3940*/  ISETP.GE.U32.AND P3, PT, R0, 0x600, PT ;  /* 0x000006000000780c */ /* 0x000fe20003f66070 */
[----:B------:R-:W-:-:S12]  /*3950*/  BSSY.RECONVERGENT B0, `(.L_x_14234) ;  /* 0x000003c000007945 */ /* 0x000fd80003800200 */
[----:B------:R-:W-:Y:S05]  /*3960*/  @!P3 BRA `(.L_x_14235) ;  /* 0x0000000000e8b947 */ /* 0x000fea0003800000 */
[----:B------:R-:W-:-:S04]  /*3970*/  ISETP.NE.U32.AND P0, PT, RZ, UR14, PT ;  /* 0x0000000eff007c0c */ /* 0x000fc8000bf05070 */
[----:B------:R-:W-:-:S13]  /*3980*/  ISETP.NE.AND.EX P0, PT, RZ, UR15, PT, P0 ;  /* 0x0000000fff007c0c */ /* 0x000fda000bf05300 */
[----:B-12---:R-:W0:Y:S02]  /*3990*/  @P0 LDC.64 R16, c[0x0][0x398] ;  /* 0x0000e600ff100b82 */ /* 0x006e240000000a00 */
[----:B0-----:R-:W-:-:S06]  /*39a0*/  @P0 IMAD.WIDE.U32 R22, R121, 0x10, R16 ;  /* 0x0000001079160825 */ /* 0x001fcc00078e0010 */
[----:B------:R-:W0:Y:S01]  /*39b0*/  LDC.64 R16, c[0x0][0x390] ;  /* 0x0000e400ff107b82 */ /* 0x000e220000000a00 */
[----:B------:R1:W5:Y:S01]  /*39c0*/  @P0 LDG.E.128 R12, desc[UR6][R22.64] ;  /* 0x00000006160c0981 */ /* 0x000362000c1e1d00 */
[----:B------:R-:W-:-:S04]  /*39d0*/  ISETP.NE.U32.AND P0, PT, RZ, UR16, PT ;  /* 0x00000010ff007c0c */ /* 0x000fc8000bf05070 */
[----:B------:R-:W-:-:S13]  /*39e0*/  ISETP.NE.AND.EX P0, PT, RZ, UR17, PT, P0 ;  /* 0x00000011ff007c0c */ /* 0x000fda000bf05300 */
[----:B------:R-:W2:Y:S01]  /*39f0*/  @P0 LDC.64 R20, c[0x0][0x3a0] ;  /* 0x0000e800ff140b82 */ /* 0x000ea20000000a00 */
[----:B0-----:R-:W-:-:S06]  /*3a00*/  IMAD.WIDE.U32 R16, R121, 0x10, R16 ;  /* 0x0000001079107825 */ /* 0x001fcc00078e0010 */
[----:B------:R-:W5:Y:S01]  /*3a10*/  LDG.E.128 R16, desc[UR6][R16.64] ;  /* 0x0000000610107981 */ /* 0x000f62000c1e1d00 */
[----:B--2---:R-:W-:-:S05]  /*3a20*/  @P0 IMAD.WIDE.U32 R20, R121, 0x10, R20 ;  /* 0x0000001079140825 */ /* 0x004fca00078e0014 */
[----:B------:R1:W5:Y:S01]  /*3a30*/  @P0 LDG.E.128 R8, desc[UR6][R20.64] ;  /* 0x0000000614080981 */ /* 0x000362000c1e1d00 */
[----:B------:R-:W-:-:S04]  /*3a40*/  UISETP.NE.U32.AND UP0, UPT, UR14, URZ, UPT ;  /* 0x000000ff0e00728c */ /* 0x000fc8000bf05070 */
[----:B------:R-:W-:-:S09]  /*3a50*/  UISETP.NE.AND.EX UP0, UPT, UR15, URZ, UPT, UP0 ;  /* 0x000000ff0f00728c */ /* 0x000fd2000bf05300 */
[----:B-1----:R-:W-:Y:S05]  /*3a60*/  BRA.U UP0, `(.L_x_14236) ;  /* 0x00000001003c7547 */ /* 0x002fea000b800000 */
        /* <DEDUP_REMOVED lines=15> */
.L_x_14236:
        /* <DEDUP_REMOVED lines=23> */
.L_x_14237:
[----:B------:R-:W0:Y:S02]  /*3cd0*/  @P1 LDC.64 R16, c[0x0][0x3a8] ;  /* 0x0000ea00ff101b82 */ /* 0x000e240000000a00 */
[C---:B0-----:R-:W-:Y:S01]  /*3ce0*/  @P1 IMAD.WIDE.U32 R16, R121.reuse, 0x10, R16 ;  /* 0x0000001079101825 */ /* 0x041fe200078e0010 */
[----:B------:R-:W-:-:S04]  /*3cf0*/  IADD3 R121, PT, PT, R121, 0x100, RZ ;  /* 0x0000010079797810 */ /* 0x000fc80007ffe0ff */
[----:B------:R3:W-:Y:S03]  /*3d00*/  @P1 STG.E.128 desc[UR6][R16.64], R4 ;  /* 0x0000000410001986 */ /* 0x0007e6000c101d06 */
.L_x_14235:
[----:B------:R-:W-:Y:S05]  /*3d10*/  BSYNC.RECONVERGENT B0 ;  /* 0x0000000000007941 */ /* 0x000fea0003800200 */
.L_x_14234:
[----:B------:R-:W-:Y:S01]  /*3d20*/  ISETP.GE.U32.AND P4, PT, R0, 0x700, PT ;  /* 0x000007000000780c */ /* 0x000fe20003f86070 */
[----:B------:R-:W-:-:S12]  /*3d30*/  BSSY.RECONVERGENT B0, `(.L_x_14238) ;  /* 0x000003c000007945 */ /* 0x000fd80003800200 */
[----:B------:R-:W-:Y:S05]  /*3d40*/  @!P4 BRA `(.L_x_14239) ;  /* 0x0000000000e8c947 */ /* 0x000fea0003800000 */
[----:B------:R-:W-:-:S04]  /*3d50*/  ISETP.NE.U32.AND P0, PT, RZ, UR14, PT ;  /* 0x0000000eff007c0c */ /* 0x000fc8000bf05070 */
[----:B------:R-:W-:-:S13]  /*3d60*/  ISETP.NE.AND.EX P0, PT, RZ, UR15, PT, P0 ;  /* 0x0000000fff007c0c */ /* 0x000fda000bf05300 */
[----:B-123--:R-:W0:Y:S02]  /*3d70*/  @P0 LDC.64 R16, c[0x0][0x398] ;  /* 0x0000e600ff100b82 */ /* 0x00ee240000000a00 */
[----:B0-----:R-:W-:-:S05]  /*3d80*/  @P0 IMAD.WIDE.U32 R20, R121, 0x10, R16 ;  /* 0x0000001079140825 */ /* 0x001fca00078e0010 */
[----:B------:R0:W5:Y:S01]  /*3d90*/  @P0 LDG.E.128 R12, desc[UR6][R20.64] ;  /* 0x00000006140c0981 */ /* 0x000162000c1e1d00 */
[----:B------:R-:W-:-:S04]  /*3da0*/  ISETP.NE.U32.AND P0, PT, RZ, UR16, PT ;  /* 0x00000010ff007c0c */ /* 0x000fc8000bf05070 */
[----:B------:R-:W-:-:S13]  /*3db0*/  ISETP.NE.AND.EX P0, PT, RZ, UR17, PT, P0 ;  /* 0x00000011ff007c0c */ /* 0x000fda000bf05300 */
[----:B------:R-:W1:Y:S02]  /*3dc0*/  @P0 LDC.64 R16, c[0x0][0x3a0] ;  /* 0x0000e800ff100b82 */ /* 0x000e640000000a00 */
[----:B-1----:R-:W-:-:S06]  /*3dd0*/  @P0 IMAD.WIDE.U32 R22, R121, 0x10, R16 ;  /* 0x0000001079160825 */ /* 0x002fcc00078e0010 */
[----:B------:R-:W1:Y:S01]  /*3de0*/  LDC.64 R16, c[0x0][0x390] ;  /* 0x0000e400ff107b82 */ /* 0x000e620000000a00 */
[----:B------:R0:W5:Y:S01]  /*3df0*/  @P0 LDG.E.128 R8, desc[UR6][R22.64] ;  /* 0x0000000616080981 */ /* 0x000162000c1e1d00 */
[----:B-1----:R-:W-:-:S06]  /*3e00*/  IMAD.WIDE.U32 R16, R121, 0x10, R16 ;  /* 0x0000001079107825 */ /* 0x002fcc00078e0010 */
[----:B------:R-:W5:Y:S01]  /*3e10*/  LDG.E.128 R16, desc[UR6][R16.64] ;  /* 0x0000000610107981 */ /* 0x000f62000c1e1d00 */
        /* <DEDUP_REMOVED lines=18> */
.L_x_14240:
        /* <DEDUP_REMOVED lines=23> */
.L_x_14241:
[----:B------:R-:W0:Y:S02]  /*40b0*/  @P1 LDC.64 R16, c[0x0][0x3a8] ;  /* 0x0000ea00ff101b82 */ /* 0x000e240000000a00 */
[C---:B0-----:R-:W-:Y:S01]  /*40c0*/  @P1 IMAD.WIDE.U32 R16, R121.reuse, 0x10, R16 ;  /* 0x0000001079101825 */ /* 0x041fe200078e0010 */
[----:B------:R-:W-:-:S04]  /*40d0*/  IADD3 R121, PT, PT, R121, 0x100, RZ ;  /* 0x0000010079797810 */ /* 0x000fc80007ffe0ff */
[----:B------:R4:W-:Y:S03]  /*40e0*/  @P1 STG.E.128 desc[UR6][R16.64], R4 ;  /* 0x0000000410001986 */ /* 0x0009e6000c101d06 */
.L_x_14239:
[----:B------:R-:W-:Y:S05]  /*40f0*/  BSYNC.RECONVERGENT B0 ;  /* 0x0000000000007941 */ /* 0x000fea0003800200 */
.L_x_14238:
[----:B------:R-:W-:Y:S01]  /*4100*/  ISETP.GE.U32.AND P5, PT, R0, 0x800, PT ;  /* 0x000008000000780c */ /* 0x000fe20003fa6070 */
[----:B------:R-:W-:-:S12]  /*4110*/  BSSY.RECONVERGENT B0, `(.L_x_14242) ;  /* 0x000003b000007945 */ /* 0x000fd80003800200 */
[----:B------:R-:W-:Y:S05]  /*4120*/  @!P5 BRA `(.L_x_14243) ;  /* 0x0000000000e4d947 */ /* 0x000fea0003800000 */
[----:B------:R-:W-:-:S04]  /*4130*/  ISETP.NE.U32.AND P0, PT, RZ, UR14, PT ;  /* 0x0000000eff007c0c */ /* 0x000fc8000bf05070 */
[----:B------:R-:W-:-:S13]  /*4140*/  ISETP.NE.AND.EX P0, PT, RZ, UR15, PT, P0 ;  /* 0x0000000fff007c0c */ /* 0x000fda000bf05300 */
[----:B-1234-:R-:W0:Y:S02]  /*4150*/  @P0 LDC.64 R16, c[0x0][0x398] ;  /* 0x0000e600ff100b82 */ /* 0x01ee240000000a00 */
        /* <DEDUP_REMOVED lines=28> */
.L_x_14244:
        /* <DEDUP_REMOVED lines=23> */
.L_x_14245:
[----:B------:R-:W0:Y:S02]  /*4490*/  @P1 LDC.64 R16, c[0x0][0x3a8] ;  /* 0x0000ea00ff101b82 */ /* 0x000e240000000a00 */
[----:B0-----:R-:W-:-:S05]  /*44a0*/  @P1 IMAD.WIDE.U32 R16, R121, 0x10, R16 ;  /* 0x0000001079101825 */ /* 0x001fca00078e0010 */
[----:B------:R0:W-:Y:S02]  /*44b0*/  @P1 STG.E.128 desc[UR6][R16.64], R4 ;  /* 0x0000000410001986 */ /* 0x0001e4000c101d06 */
.L_x_14243:
[----:B------:R-:W-:Y:S05]  /*44c0*/  BSYNC.RECONVERGENT B0 ;  /* 0x0000000000007941 */ /* 0x000fea0003800200 */
.L_x_14242:
[----:B01234-:R-:W-:Y:S01]  /*44d0*/  FADD.FTZ R16, RZ, R57 ;  /* 0x00000039ff107221 */ /* 0x01ffe20000010000 */
[C---:B------:R-:W-:Y:S01]  /*44e0*/  ISETP.GE.U32.AND P0, PT, R0.reuse, 0x100, PT ;  /* 0x000001000000780c */ /* 0x040fe20003f06070 */
[----:B------:R-:W-:Y:S01]  /*44f0*/  BSSY.RECONVERGENT B0, `(.L_x_14246) ;  /* 0x0000092000007945 */ /* 0x000fe20003800200 */
[C---:B------:R-:W-:Y:S01]  /*4500*/  ISETP.GT.U32.AND P6, PT, R0.reuse, 0x1ff, PT ;  /* 0x000001ff0000780c */ /* 0x040fe20003fc4070 */
[----:B------:R-:W-:Y:S01]  /*4510*/  FADD.FTZ R16, R59, R16 ;  /* 0x000000103b107221 */ /* 0x000fe20000010000 */
[----:B------:R-:W-:Y:S01]  /*4520*/  P2R R17, PR, RZ, 0x2 ;  /* 0x00000002ff117803 */ /* 0x000fe20000000000 */
[----:B------:R-:W-:Y:S01]  /*4530*/  HFMA2 R120, -RZ, RZ, 0, 0 ;  /* 0x00000000ff787431 */ /* 0x000fe200000001ff */
[----:B------:R-:W-:Y:S01]  /*4540*/  ISETP.GT.U32.AND P1, PT, R0, 0x2ff, PT ;  /* 0x000002ff0000780c */ /* 0x000fe20003f24070 */
[----:B------:R-:W-:-:S04]  /*4550*/  FADD.FTZ R16, R61, R16 ;  /* 0x000000103d107221 */ /* 0x000fc80000010000 */
[----:B------:R-:W-:-:S05]  /*4560*/  FADD.FTZ R16, R63, R16 ;  /* 0x000000103f107221 */ /* 0x000fca0000010000 */
[----:B------:R-:W-:-:S05]  /*4570*/  FSEL R18, R16, RZ, P0 ;  /* 0x000000ff10127208 */ /* 0x000fca0000000000 */
[----:B------:R-:W-:-:S04]  /*4580*/  FADD.FTZ R16, R65, R18 ;  /* 0x0000001241107221 */ /* 0x000fc80000010000 */
[----:B------:R-:W-:-:S04]  /*4590*/  FADD.FTZ R16, R67, R16 ;  /* 0x0000001043107221 */ /* 0x000fc80000010000 */
[----:B------:R-:W-:-:S04]  /*45a0*/  FADD.FTZ R16, R69, R16 ;  /* 0x0000001045107221 */ /* 0x000fc80000010000 */
[----:B------:R-:W-:-:S04]  /*45b0*/  @P6 FADD.FTZ R18, R71, R16 ;  /* 0x0000001047126221 */ /* 0x000fc80000010000 */
[----:B------:R-:W-:-:S04]  /*45c0*/  FADD.FTZ R16, R73, R18 ;  /* 0x0000001249107221 */ /* 0x000fc80000010000 */
[----:B------:R-:W-:-:S04]  /*45d0*/  FADD.FTZ R16, R75, R16 ;  /* 0x000000104b107221 */ /* 0x000fc80000010000 */
[----:B------:R-:W-:-:S04]  /*45e0*/  FADD.FTZ R16, R77, R16 ;  /* 0x000000104d107221 */ /* 0x000fc80000010000 */
[----:B------:R-:W-:Y:S01]  /*45f0*/  @P1 FADD.FTZ R18, R79, R16 ;  /* 0x000000104f121221 */ /* 0x000fe20000010000 */
[----:B------:R-:W-:-:S03]  /*4600*/  ISETP.GT.U32.AND P1, PT, R0, 0x3ff, PT ;  /* 0x000003ff0000780c */ /* 0x000fc60003f24070 */
        /* <DEDUP_REMOVED lines=44> */
[----:B------:R-:W-:Y:S02]  /*48d0*/  FFMA.FTZ R17, R118, R118, R17 ;  /* 0x0000007676117223 */ /* 0x000fe40000010011 */
[----:B------:R-:W0:Y:S02]  /*48e0*/  S2R R118, SR_TID.X ;  /* 0x0000000000767919 */ /* 0x000e240000002100 */
        /* <DEDUP_REMOVED lines=8> */
[----:B------:R-:W-:Y:S01]  /*4970*/  @P6 FFMA.FTZ R17, R19, R19, R18 ;  /* 0x0000001313116223 */ /* 0x000fe20000010012 */
[--C-:B------:R-:W-:Y:S01]  /*4980*/  FADD.FTZ R18, R73, -R16.reuse ;  /* 0x8000001049127221 */ /* 0x100fe20000010000 */
[----:B------:R-:W-:Y:S01]  /*4990*/  ISETP.GT.U32.AND P6, PT, R0, 0x2ff, PT ;  /* 0x000002ff0000780c */ /* 0x000fe20003fc4070 */
[----:B------:R-:W-:Y:S02]  /*49a0*/  FADD.FTZ R19, R75, -R16 ;  /* 0x800000104b137221 */ /* 0x000fe40000010000 */
[----:B------:R-:W-:Y:S01]  /*49b0*/  FFMA.FTZ R18, R18, R18, R17 ;  /* 0x0000001212127223 */ /* 0x000fe20000010011 */
[----:B0-----:R-:W-:-:S03]  /*49c0*/  LOP3.LUT R23, R118, 0x1f, RZ, 0xc0, !PT ;  /* 0x0000001f76177812 */ /* 0x001fc600078ec0ff */
        /* <DEDUP_REMOVED lines=68> */
.L_x_14247:
[----:B------:R-:W-:Y:S05]  /*4e10*/  BSYNC.RECONVERGENT B0 ;  /* 0x0000000000007941 */ /* 0x000fea0003800200 */
.L_x_14246:
[----:B------:R-:W-:Y:S01]  /*4e20*/  BAR.SYNC.DEFER_BLOCKING 0x0 ;  /* 0x0000000000007b1d */ /* 0x000fe20000010000 */
[----:B------:R-:W-:Y:S02]  /*4e30*/  ISETP.GT.U32.AND P6, PT, R23, 0x7, PT ;  /* 0x000000071700780c */ /* 0x000fe40003fc4070 */
[----:B0-----:R-:W-:-:S03]  /*4e40*/  CS2R R16, SRZ ;  /* 0x0000000000107805 */ /* 0x001fc6000001ff00 */
[----:B------:R-:W-:Y:S08]  /*4e50*/  BSSY.RECONVERGENT B0, `(.L_x_14248) ;  /* 0x000000a000007945 */ /* 0x000ff00003800200 */
        /* <DEDUP_REMOVED lines=9> */
.L_x_14249:
[----:B------:R-:W-:Y:S05]  /*4ef0*/  BSYNC.RECONVERGENT B0 ;  /* 0x0000000000007941 */ /* 0x000fea0003800200 */
.L_x_14248:
[----:B------:R-:W1:Y:S01]  /*4f00*/  SHFL.DOWN PT, R19, R120, 0x4, 0x1f ;  /* 0x08801f0078137f89 */ /* 0x000e6200000e0000 */
[----:B------:R-:W-:Y:S01]  /*4f10*/  ISETP.NE.AND P6, PT, RZ, UR10, PT ;  /* 0x0000000aff007c0c */ /* 0x000fe2000bfc5270 */
[----:B------:R-:W-:Y:S02]  /*4f20*/  BSSY.RECONVERGENT B0, `(.L_x_14250) ;  /* 0x0000069000007945 */ /* 0x000fe40003800200 */
[----:B0-----:R-:W0:Y:S01]  /*4f30*/  SHFL.DOWN PT, R21, R16, 0x4, 0x1f ;  /* 0x08801f0010157f89 */ /* 0x001e2200000e0000 */
[----:B-1----:R-:W-:Y:S02]  /*4f40*/  IADD3 R18, PT, PT, R19, R120, RZ ;  /* 0x0000007813127210 */ /* 0x002fe40007ffe0ff */
[----:B------:R-:W-:Y:S02]  /*4f50*/  I2FP.F32.S32 R23, R19 ;  /* 0x0000001300177245 */ /* 0x000fe40000201400 */
[----:B------:R-:W-:Y:S01]  /*4f60*/  I2FP.F32.S32 R20, R18 ;  /* 0x0000001200147245 */ /* 0x000fe20000201400 */
[----:B------:R-:W1:Y:S01]  /*4f70*/  SHFL.DOWN PT, R123, R18, 0x2, 0x1f ;  /* 0x08401f00127b7f89 */ /* 0x000e6200000e0000 */
[----:B------:R-:W-:Y:S01]  /*4f80*/  I2FP.F32.S32 R19, R120 ;  /* 0x0000007800137245 */ /* 0x000fe20000201400 */
[----:B0-----:R-:W-:Y:S01]  /*4f90*/  FMUL.FTZ R122, R21, R23 ;  /* 0x00000017157a7220 */ /* 0x001fe20000410000 */
[----:B------:R-:W0:Y:S03]  /*4fa0*/  MUFU.RCP R22, R20 ;  /* 0x0000001400167308 */ /* 0x000e260000001000 */
        /* <DEDUP_REMOVED lines=8> */
[----:B------:R-:W-:Y:S02]  /*5030*/  I2FP.F32.S32 R123, R123 ;  /* 0x0000007b007b7245 */ /* 0x000fe40000201400 */
[----:B------:R-:W-:Y:S01]  /*5040*/  I2FP.F32.S32 R124, R122 ;  /* 0x0000007a007c7245 */ /* 0x000fe20000201400 */
[----:B------:R-:W1:Y:S03]  /*5050*/  SHFL.DOWN PT, R149, R122, 0x1, 0x1f ;  /* 0x08201f007a957f89 */ /* 0x000e6600000e0000 */
[----:B------:R-:W2:Y:S01]  /*5060*/  MUFU.RCP R145, R124 ;  /* 0x0000007c00917308 */ /* 0x000ea20000001000 */
[----:B0-----:R-:W-:Y:S01]  /*5070*/  FMUL.FTZ R147, R120, R123 ;  /* 0x0000007b78937220 */ /* 0x001fe20000410000 */
[----:B------:R-:W-:-:S03]  /*5080*/  FADD.FTZ R120, R121, -R120 ;  /* 0x8000007879787221 */ /* 0x000fc60000010000 */
[----:B------:R-:W-:Y:S01]  /*5090*/  FFMA.FTZ R18, R20, R121, R147 ;  /* 0x0000007914127223 */ /* 0x000fe20000010093 */
[----:B------:R-:W-:-:S03]  /*50a0*/  FMUL.FTZ R21, R120, R120 ;  /* 0x0000007878157220 */ /* 0x000fc60000410000 */
[----:B--2---:R-:W-:Y:S01]  /*50b0*/  FMUL.FTZ R147, R145, R18 ;  /* 0x0000001291937220 */ /* 0x004fe20000410000 */
[----:B-1----:R-:W-:Y:S01]  /*50c0*/  IADD3 R18, PT, PT, R122, R149, RZ ;  /* 0x000000957a127210 */ /* 0x002fe20007ffe0ff */
[----:B------:R-:W-:Y:S01]  /*50d0*/  FMUL.FTZ R21, R20, R21 ;  /* 0x0000001514157220 */ /* 0x000fe20000410000 */
[----:B------:R-:W-:Y:S01]  /*50e0*/  I2FP.F32.S32 R149, R149 ;  /* 0x0000009500957245 */ /* 0x000fe20000201400 */
[----:B------:R-:W0:Y:S01]  /*50f0*/  LDC R20, c[0x0][0x448] ;  /* 0x00011200ff147b82 */ /* 0x000e220000000800 */
[----:B------:R-:W1:Y:S01]  /*5100*/  SHFL.DOWN PT, R146, R147, 0x1, 0x1f ;  /* 0x08201f0093927f89 */ /* 0x000e6200000e0000 */
[----:B------:R-:W-:Y:S01]  /*5110*/  I2FP.F32.S32 R148, R18 ;  /* 0x0000001200947245 */ /* 0x000fe20000201400 */
[----:B------:R-:W-:-:S05]  /*5120*/  FMUL.FTZ R21, R21, R123 ;  /* 0x0000007b15157220 */ /* 0x000fca0000410000 */
[----:B------:R-:W2:Y:S01]  /*5130*/  MUFU.RCP R148, R148 ;  /* 0x0000009400947308 */ /* 0x000ea20000001000 */
[----:B-1----:R-:W-:Y:S01]  /*5140*/  FMUL.FTZ R151, R146, R149 ;  /* 0x0000009592977220 */ /* 0x002fe20000410000 */
[----:B------:R-:W-:-:S03]  /*5150*/  FADD.FTZ R146, R147, -R146 ;  /* 0x8000009293927221 */ /* 0x000fc60000010000 */
[----:B------:R-:W-:-:S04]  /*5160*/  FFMA.FTZ R151, R124, R147, R151 ;  /* 0x000000937c977223 */ /* 0x000fc80000010097 */
[----:B--2---:R-:W-:-:S06]  /*5170*/  FMUL.FTZ R151, R148, R151 ;  /* 0x0000009794977220 */ /* 0x004fcc0000410000 */
[----:B------:R-:W1:Y:S02]  /*5180*/  SHFL.IDX PT, R151, R151, RZ, 0x1f ;  /* 0x00001fff97977589 */ /* 0x000e6400000e0000 */
[C---:B-1----:R-:W-:Y:S01]  /*5190*/  FMUL.FTZ R18, R151.reuse, R151 ;  /* 0x0000009797127220 */ /* 0x042fe20000410000 */
[----:B------:R-:W-:-:S04]  /*51a0*/  FSEL R126, R151, RZ, !P6 ;  /* 0x000000ff977e7208 */ /* 0x000fc80007000000 */
[----:B------:R-:W-:Y:S02]  /*51b0*/  FSEL R153, R18, RZ, P6 ;  /* 0x000000ff12997208 */ /* 0x000fe40003000000 */
[----:B------:R-:W1:Y:S01]  /*51c0*/  SHFL.DOWN PT, R18, R17, 0x4, 0x1f ;  /* 0x08801f0011127f89 */ /* 0x000e6200000e0000 */
[----:B------:R-:W-:Y:S01]  /*51d0*/  ISETP.NE.AND P6, PT, R118, RZ, PT ;  /* 0x000000ff7600720c */ /* 0x000fe20003fc5270 */
[----:B-1----:R-:W-:Y:S01]  /*51e0*/  FADD.FTZ R19, R18, R17 ;  /* 0x0000001112137221 */ /* 0x002fe20000010000 */
[----:B------:R-:W-:-:S03]  /*51f0*/  FMUL.FTZ R17, R146, R146 ;  /* 0x0000009292117220 */ /* 0x000fc60000410000 */
[----:B------:R-:W-:Y:S01]  /*5200*/  FFMA.FTZ R16, R22, R16, R19 ;  /* 0x0000001016107223 */ /* 0x000fe20000010013 */
[----:B------:R-:W-:-:S04]  /*5210*/  FMUL.FTZ R124, R124, R17 ;  /* 0x000000117c7c7220 */ /* 0x000fc80000410000 */
[----:B------:R-:W1:Y:S01]  /*5220*/  SHFL.DOWN PT, R19, R16, 0x2, 0x1f ;  /* 0x08401f0010137f89 */ /* 0x000e6200000e0000 */
[----:B------:R-:W-:Y:S01]  /*5230*/  FMUL.FTZ R124, R124, R149 ;  /* 0x000000957c7c7220 */ /* 0x000fe20000410000 */
[----:B-1----:R-:W-:-:S04]  /*5240*/  FADD.FTZ R18, R16, R19 ;  /* 0x0000001310127221 */ /* 0x002fc80000010000 */
[----:B------:R-:W-:-:S05]  /*5250*/  FFMA.FTZ R21, R145, R21, R18 ;  /* 0x0000001591157223 */ /* 0x000fca0000010012 */
[----:B------:R-:W1:Y:S02]  /*5260*/  SHFL.DOWN PT, R18, R21, 0x1, 0x1f ;  /* 0x08201f0015127f89 */ /* 0x000e6400000e0000 */
[----:B-1----:R-:W-:Y:S02]  /*5270*/  FADD.FTZ R17, R21, R18 ;  /* 0x0000001215117221 */ /* 0x002fe40000010000 */
[----:B------:R-:W1:Y:S02]  /*5280*/  @!P6 LDC.64 R18, c[0x0][0x3c0] ;  /* 0x0000f000ff12eb82 */ /* 0x000e640000000a00 */
[----:B------:R-:W-:-:S05]  /*5290*/  FFMA.FTZ R148, R148, R124, R17 ;  /* 0x0000007c94947223 */ /* 0x000fca0000010011 */
[----:B------:R-:W0:Y:S01]  /*52a0*/  SHFL.IDX PT, R23, R148, RZ, 0x1f ;  /* 0x00001fff94177589 */ /* 0x000e2200000e0000 */
[----:B------:R-:W2:Y:S01]  /*52b0*/  @!P6 LDC.64 R16, c[0x0][0x3c8] ;  /* 0x0000f200ff10eb82 */ /* 0x000ea20000000a00 */
[----:B-1----:R-:W-:-:S05]  /*52c0*/  @!P6 IMAD.WIDE R18, R56, 0x4, R18 ;  /* 0x000000043812e825 */ /* 0x002fca00078e0212 */
[----:B------:R1:W-:Y:S01]  /*52d0*/  @!P6 STG.E desc[UR6][R18.64], R151 ;  /* 0x000000971200e986 */ /* 0x0003e2000c101906 */
[----:B0-----:R-:W-:Y:S01]  /*52e0*/  FFMA.FTZ R20, R23, UR11, R20 ;  /* 0x0000000b17147c23 */ /* 0x001fe20008010014 */
[----:B--2---:R-:W-:-:S04]  /*52f0*/  @!P6 IMAD.WIDE R16, R56, 0x4, R16 ;  /* 0x000000043810e825 */ /* 0x004fc800078e0210 */
[----:B------:R-:W-:-:S04]  /*5300*/  FADD.FTZ R20, R20, R153 ;  /* 0x0000009914147221 */ /* 0x000fc80000010000 */
[----:B------:R-:W0:Y:S02]  /*5310*/  MUFU.RSQ R124, R20 ;  /* 0x00000014007c7308 */ /* 0x000e240000001400 */
[----:B0-----:R1:W-:Y:S01]  /*5320*/  @!P6 STG.E desc[UR6][R16.64], R124 ;  /* 0x0000007c1000e986 */ /* 0x0013e2000c101906 */
[----:B------:R-:W-:Y:S05]  /*5330*/  @!P0 BRA `(.L_x_14251) ;  /* 0x00000000009c8947 */ /* 0x000fea0003800000 */
[----:B------:R-:W0:Y:S01]  /*5340*/  LDC.64 R122, c[0x0][0x428] ;  /* 0x00010a00ff7a7b82 */ /* 0x000e220000000a00 */
[--C-:B-1----:R-:W-:Y:S01]  /*5350*/  FADD.FTZ R17, R57, -R126.reuse ;  /* 0x8000007e39117221 */ /* 0x102fe20000010000 */
[----:B------:R-:W-:Y:S02]  /*5360*/  HADD2.F32 R20, -RZ, R62.H0_H0 ;  /* 0x2000003eff147230 */ /* 0x000fe40000004100 */
[----:B------:R-:W-:Y:S01]  /*5370*/  FADD.FTZ R21, R59, -R126 ;  /* 0x8000007e3b157221 */ /* 0x000fe20000010000 */
[----:B------:R-:W-:Y:S02]  /*5380*/  HADD2.F32 R19, -RZ, R26.H0_H0 ;  /* 0x2000001aff137230 */ /* 0x000fe40000004100 */
[C---:B------:R-:W-:Y:S01]  /*5390*/  FMUL.FTZ R17, R124.reuse, R17 ;  /* 0x000000117c117220 */ /* 0x040fe20000410000 */
[----:B------:R-:W-:Y:S02]  /*53a0*/  HADD2.F32 R16, -RZ, R58.H0_H0 ;  /* 0x2000003aff107230 */ /* 0x000fe40000004100 */
[----:B------:R-:W-:Y:S01]  /*53b0*/  FMUL.FTZ R21, R124, R21 ;  /* 0x000000157c157220 */ /* 0x000fe20000410000 */
[----:B------:R-:W1:Y:S01]  /*53c0*/  LDC.64 R120, c[0x0][0x430] ;  /* 0x00010c00ff787b82 */ /* 0x000e620000000a00 */
[----:B------:R-:W-:-:S02]  /*53d0*/  HADD2.F32 R18, -RZ, R50.H0_H0 ;  /* 0x20000032ff127230 */ /* 0x000fc40000004100 */
[----:B------:R-:W-:Y:S01]  /*53e0*/  FFMA.FTZ R20, R17, R20, R19 ;  /* 0x0000001411147223 */ /* 0x000fe20000010013 */
[----:B------:R-:W-:Y:S02]  /*53f0*/  HADD2.F32 R22, -RZ, R60.H0_H0 ;  /* 0x2000003cff167230 */ /* 0x000fe40000004100 */
[----:B------:R-:W-:Y:S01]  /*5400*/  FADD.FTZ R19, R61, -R126 ;  /* 0x8000007e3d137221 */ /* 0x000fe20000010000 */
[--C-:B------:R-:W-:Y:S02]  /*5410*/  HADD2.F32 R146, -RZ, R129.reuse.H0_H0 ;  /* 0x20000081ff927230 */ /* 0x100fe40000004100 */
[----:B------:R-:W-:Y:S01]  /*5420*/  FFMA.FTZ R16, R17, R16, R18 ;  /* 0x0000001011107223 */ /* 0x000fe20000010012 */
[----:B------:R-:W-:Y:S02]  /*5430*/  HADD2.F32 R148, -RZ, R64.H0_H0 ;  /* 0x20000040ff947230 */ /* 0x000fe40000004100 */
[----:B------:R-:W-:Y:S01]  /*5440*/  FADD.FTZ R145, R63, -R126 ;  /* 0x8000007e3f917221 */ /* 0x000fe20000010000 */
[----:B------:R-:W-:-:S02]  /*5450*/  HADD2.F32 R23, -RZ, R129.H1_H1 ;  /* 0x30000081ff177230 */ /* 0x000fc40000004100 */
[C---:B------:R-:W-:Y:S01]  /*5460*/  FFMA.FTZ R17, R21.reuse, R22, R146 ;  /* 0x0000001615117223 */ /* 0x040fe20000010092 */
[----:B------:R-:W-:Y:S02]  /*5470*/  HADD2.F32 R18, -RZ, R58.H1_H1 ;  /* 0x3000003aff127230 */ /* 0x000fe40000004100 */
[C---:B------:R-:W-:Y:S01]  /*5480*/  FMUL.FTZ R19, R124.reuse, R19 ;  /* 0x000000137c137220 */ /* 0x040fe20000410000 */
[----:B------:R-:W-:Y:S02]  /*5490*/  HADD2.F32 R22, -RZ, R51.H0_H0 ;  /* 0x20000033ff167230 */ /* 0x000fe40000004100 */
[----:B------:R-:W-:Y:S01]  /*54a0*/  FFMA.FTZ R21, R21, R148, R23 ;  /* 0x0000009415157223 */ /* 0x000fe20000010017 */
[----:B------:R-:W-:Y:S02]  /*54b0*/  HADD2.F32 R146, -RZ, R62.H1_H1 ;  /* 0x3000003eff927230 */ /* 0x000fe40000004100 */
[----:B------:R-:W-:Y:S01]  /*54c0*/  FMUL.FTZ R145, R124, R145 ;  /* 0x000000917c917220 */ /* 0x000fe20000410000 */
[----:B------:R-:W-:-:S02]  /*54d0*/  HADD2.F32 R23, -RZ, R27.H0_H0 ;  /* 0x2000001bff177230 */ /* 0x000fc40000004100 */
[C---:B------:R-:W-:Y:S01]  /*54e0*/  FFMA.FTZ R18, R19.reuse, R18, R22 ;  /* 0x0000001213127223 */ /* 0x040fe20000010016 */
[----:B------:R-:W-:Y:S02]  /*54f0*/  HADD2.F32 R148, -RZ, R60.H1_H1 ;  /* 0x3000003cff947230 */ /* 0x000fe40000004100 */
[----:B------:R-:W-:Y:S02]  /*5500*/  HADD2.F32 R150, -RZ, R130.H0_H0 ;  /* 0x20000082ff967230 */ /* 0x000fe40000004100 */
[----:B------:R-:W-:Y:S01]  /*5510*/  FFMA.FTZ R22, R19, R146, R23 ;  /* 0x0000009213167223 */ /* 0x000fe20000010017 */
[----:B------:R-:W-:Y:S02]  /*5520*/  HADD2.F32 R152, -RZ, R64.H1_H1 ;  /* 0x30000040ff987230 */ /* 0x000fe40000004100 */
[----:B------:R-:W-:Y:S02]  /*5530*/  HADD2.F32 R147, -RZ, R130.H1_H1 ;  /* 0x30000082ff937230 */ /* 0x000fe40000004100 */
[----:B------:R-:W-:Y:S01]  /*5540*/  FFMA.FTZ R19, R145, R148, R150 ;  /* 0x0000009491137223 */ /* 0x000fe20000010096 */
[----:B0-----:R-:W-:-:S04]  /*5550*/  IMAD.WIDE.U32 R122, R116, 0x10, R122 ;  /* 0x00000010747a7825 */ /* 0x001fc800078e007a */
[----:B------:R-:W-:Y:S01]  /*5560*/  FFMA.FTZ R23, R145, R152, R147 ;  /* 0x0000009891177223 */ /* 0x000fe20000010093 */
[C---:B-1----:R-:W-:Y:S01]  /*5570*/  IMAD.WIDE.U32 R120, R116.reuse, 0x10, R120 ;  /* 0x0000001074787825 */ /* 0x042fe200078e0078 */
[----:B------:R0:W-:Y:S01]  /*5580*/  STG.E.128 desc[UR6][R122.64], R16 ;  /* 0x000000107a007986 */ /* 0x0001e2000c101d06 */
[----:B------:R-:W-:-:S03]  /*5590*/  IADD3 R116, PT, PT, R116, 0x100, RZ ;  /* 0x0000010074747810 */ /* 0x000fc60007ffe0ff */
[----:B------:R0:W-:Y:S04]  /*55a0*/  STG.E.128 desc[UR6][R120.64], R20 ;  /* 0x0000001478007986 */ /* 0x0001e8000c101d06 */
.L_x_14251:
[----:B------:R-:W-:Y:S05]  /*55b0*/  BSYNC.RECONVERGENT B0 ;  /* 0x0000000000007941 */ /* 0x000fea0003800200 */
.L_x_14250:
[----:B------:R-:W-:Y:S01]  /*55c0*/  ISETP.GE.U32.AND P6, PT, R0, 0x200, PT ;  /* 0x000002000000780c */ /* 0x000fe20003fc6070 */
[----:B------:R-:W-:-:S12]  /*55d0*/  BSSY.RECONVERGENT B0, `(.L_x_14252) ;  /* 0x0000029000007945 */ /* 0x000fd80003800200 */
[----:B------:R-:W-:Y:S05]  /*55e0*/  @!P6 BRA `(.L_x_14253) ;  /* 0x00000000009ce947 */ /* 0x000fea0003800000 */
[----:B0-----:R-:W0:Y:S01]  /*55f0*/  LDC.64 R122, c[0x0][0x428] ;  /* 0x00010a00ff7a7b82 */ /* 0x001e220000000a00 */
        /* <DEDUP_REMOVED lines=38> */
.L_x_14253:
[----:B------:R-:W-:Y:S05]  /*5860*/  BSYNC.RECONVERGENT B0 ;  /* 0x0000000000007941 */ /* 0x000fea0003800200 */
.L_x_14252:
[----:B------:R-:W-:Y:S01]  /*5870*/  ISETP.GE.U32.AND P6, PT, R0, 0x300, PT ;  /* 0x000003000000780c */ /* 0x000fe20003fc6070 */
[----:B------:R-:W-:-:S12]  /*5880*/  BSSY.RECONVERGENT B0, `(.L_x_14254) ;  /* 0x0000029000007945 */ /* 0x000fd80003800200 */
[----:B------:R-:W-:Y:S05]  /*5890*/  @!P6 BRA `(.L_x_14255) ;  /* 0x00000000009ce947 */ /* 0x000fea0003800000 */
[----:B0-2---:R-:W0:Y:S01]  /*58a0*/  LDC.64 R122, c[0x0][0x428] ;  /* 0x00010a00ff7a7b82 */ /* 0x005e220000000a00 */
        /* <DEDUP_REMOVED lines=38> */
.L_x_14255:
[----:B------:R-:W-:Y:S05]  /*5b10*/  BSYNC.RECONVERGENT B0 ;  /* 0x0000000000007941 */ /* 0x000fea0003800200 */
.L_x_14254:
[----:B------:R-:W-:Y:S01]  /*5b20*/  ISETP.GE.U32.AND P6, PT, R0, 0x400, PT ;  /* 0x000004000000780c */ /* 0x000fe20003fc6070 */
[----:B------:R-:W-:-:S12]  /*5b30*/  BSSY.RECONVERGENT B0, `(.L_x_14256) ;  /* 0x0000029000007945 */ /* 0x000fd80003800200 */
[----:B------:R-:W-:Y:S05]  /*5b40*/  @!P6 BRA `(.L_x_14257) ;  /* 0x00000000009ce947 */ /* 0x000fea0003800000 */
[----:B0-23--:R-:W0:Y:S01]  /*5b50*/  LDC.64 R122, c[0x0][0x428] ;  /* 0x00010a00ff7a7b82 */ /* 0x00de220000000a00 */
        /* <DEDUP_REMOVED lines=38> */
.L_x_14257:
[----:B------:R-:W-:Y:S05]  /*5dc0*/  BSYNC.RECONVERGENT B0 ;  /* 0x0000000000007941 */ /* 0x000fea0003800200 */
.L_x_14256:
[----:B------:R-:W-:Y:S04]  /*5dd0*/  BSSY.RECONVERGENT B0, `(.L_x_14258) ;  /* 0x0000029000007945 */ /* 0x000fe80003800200 */
[----:B------:R-:W-:Y:S05]  /*5de0*/  @!P2 BRA `(.L_x_14259) ;  /* 0x00000000009ca947 */ /* 0x000fea0003800000 */
[----:B0-234-:R-:W0:Y:S01]  /*5df0*/  LDC.64 R122, c[0x0][0x428] ;  /* 0x00010a00ff7a7b82 */ /* 0x01de220000000a00 */
        /* <DEDUP_REMOVED lines=38> */
.L_x_14259:
[----:B------:R-:W-:Y:S05]  /*6060*/  BSYNC.RECONVERGENT B0 ;  /* 0x0000000000007941 */ /* 0x000fea0003800200 */
.L_x_14258:
        /* <DEDUP_REMOVED lines=41> */
.L_x_14261:
[----:B------:R-:W-:Y:S05]  /*6300*/  BSYNC.RECONVERGENT B0 ;  /* 0x0000000000007941 */ /* 0x000fea0003800200 */
.L_x_14260:
        /* <DEDUP_REMOVED lines=41> */
.L_x_14263:
[----:B------:R-:W-:Y:S05]  /*65a0*/  BSYNC.RECONVERGENT B0 ;  /* 0x0000000000007941 */ /* 0x000fea0003800200 */
.L_x_14262:
[----:B------:R-:W-:Y:S04]  /*65b0*/  BSSY.RECONVERGENT B0, `(.L_x_14264) ;  /* 0x0000028000007945 */ /* 0x000fe80003800200 */
[----:B------:R-:W-:Y:S05]  /*65c0*/  @!P5 BRA `(.L_x_14265) ;  /* 0x000000000098d947 */ /* 0x000fea0003800000 */
[----:B0-234-:R-:W0:Y:S01]  /*65d0*/  LDC.64 R120, c[0x0][0x428] ;  /* 0x00010a00ff787b82 */ /* 0x01de220000000a00 */
[--C-:B-1----:R-:W-:Y:S01]  /*65e0*/  FADD.FTZ R19, R115, -R126.reuse ;  /* 0x8000007e73137221 */ /* 0x102fe20000010000 */
[--C-:B------:R-:W-:Y:S01]  /*65f0*/  FADD.FTZ R17, R113, -R126.reuse ;  /* 0x8000007e71117221 */ /* 0x100fe20000010000 */
[--C-:B------:R-:W-:Y:S01]  /*6600*/  FADD.FTZ R23, R117, -R126.reuse ;  /* 0x8000007e75177221 */ /* 0x100fe20000010000 */
[----:B------:R-:W-:Y:S01]  /*6610*/  FADD.FTZ R145, R119, -R126 ;  /* 0x8000007e77917221 */ /* 0x000fe20000010000 */
[C---:B------:R-:W-:Y:S01]  /*6620*/  FMUL.FTZ R21, R124.reuse, R19 ;  /* 0x000000137c157220 */ /* 0x040fe20000410000 */
[C---:B------:R-:W-:Y:S01]  /*6630*/  FMUL.FTZ R17, R124.reuse, R17 ;  /* 0x000000117c117220 */ /* 0x040fe20000410000 */
[C---:B------:R-:W-:Y:S01]  /*6640*/  FMUL.FTZ R23, R124.reuse, R23 ;  /* 0x000000177c177220 */ /* 0x040fe20000410000 */
[----:B------:R-:W1:Y:S01]  /*6650*/  LDC.64 R122, c[0x0][0x430] ;  /* 0x00010c00ff7a7b82 */ /* 0x000e620000000a00 */
[----:B------:R-:W-:Y:S01]  /*6660*/  FMUL.FTZ R145, R124, R145 ;  /* 0x000000917c917220 */ /* 0x000fe20000410000 */
[----:B------:R-:W-:-:S02]  /*6670*/  HADD2.F32 R16, -RZ, R114.H0_H0 ;  /* 0x20000072ff107230 */ /* 0x000fc40000004100 */
[----:B------:R-:W-:Y:S02]  /*6680*/  HADD2.F32 R18, -RZ, R24.H0_H0 ;  /* 0x20000018ff127230 */ /* 0x000fe40000004100 */
[----:B------:R-:W-:Y:S02]  /*6690*/  HADD2.F32 R20, -RZ, R127.H0_H0 ;  /* 0x2000007fff147230 */ /* 0x000fe40000004100 */
[----:B------:R-:W-:Y:S02]  /*66a0*/  HADD2.F32 R19, -RZ, R2.H0_H0 ;  /* 0x20000002ff137230 */ /* 0x000fe40000004100 */
[C---:B------:R-:W-:Y:S01]  /*66b0*/  FFMA.FTZ R16, R17.reuse, R16, R18 ;  /* 0x0000001011107223 */ /* 0x040fe20000010012 */
[----:B------:R-:W-:Y:S02]  /*66c0*/  HADD2.F32 R22, -RZ, R125.H0_H0 ;  /* 0x2000007dff167230 */ /* 0x000fe40000004100 */
[----:B------:R-:W-:Y:S02]  /*66d0*/  HADD2.F32 R124, -RZ, R143.H0_H0 ;  /* 0x2000008fff7c7230 */ /* 0x000fe40000004100 */
[----:B------:R-:W-:Y:S01]  /*66e0*/  FFMA.FTZ R20, R17, R20, R19 ;  /* 0x0000001411147223 */ /* 0x000fe20000010013 */
[----:B------:R-:W-:-:S02]  /*66f0*/  HADD2.F32 R18, -RZ, R128.H0_H0 ;  /* 0x20000080ff127230 */ /* 0x000fc40000004100 */
[----:B0-----:R-:W-:-:S04]  /*6700*/  IMAD.WIDE.U32 R120, R116, 0x10, R120 ;  /* 0x0000001074787825 */ /* 0x001fc800078e0078 */
[----:B------:R-:W-:Y:S01]  /*6710*/  FFMA.FTZ R17, R21, R22, R124 ;  /* 0x0000001615117223 */ /* 0x000fe2000001007c */
[----:B------:R-:W-:Y:S02]  /*6720*/  HADD2.F32 R22, -RZ, R143.H1_H1 ;  /* 0x3000008fff167230 */ /* 0x000fe40000004100 */
[----:B------:R-:W-:Y:S02]  /*6730*/  HADD2.F32 R126, -RZ, R127.H1_H1 ;  /* 0x3000007fff7e7230 */ /* 0x000fe40000004100 */
[----:B-1----:R-:W-:-:S04]  /*6740*/  IMAD.WIDE.U32 R122, R116, 0x10, R122 ;  /* 0x00000010747a7825 */ /* 0x002fc800078e007a */
[----:B------:R-:W-:Y:S01]  /*6750*/  FFMA.FTZ R21, R21, R18, R22 ;  /* 0x0000001215157223 */ /* 0x000fe20000010016 */
[----:B------:R-:W-:Y:S02]  /*6760*/  HADD2.F32 R19, -RZ, R3.H0_H0 ;  /* 0x20000003ff137230 */ /* 0x000fe40000004100 */
[----:B------:R-:W-:Y:S02]  /*6770*/  HADD2.F32 R116, -RZ, R114.H1_H1 ;  /* 0x30000072ff747230 */ /* 0x000fe40000004100 */
[----:B------:R-:W-:Y:S02]  /*6780*/  HADD2.F32 R124, -RZ, R25.H0_H0 ;  /* 0x20000019ff7c7230 */ /* 0x000fe40000004100 */
[----:B------:R-:W-:Y:S01]  /*6790*/  FFMA.FTZ R22, R23, R126, R19 ;  /* 0x0000007e17167223 */ /* 0x000fe20000010013 */
[----:B------:R-:W-:Y:S02]  /*67a0*/  HADD2.F32 R146, -RZ, R125.H1_H1 ;  /* 0x3000007dff927230 */ /* 0x000fe40000004100 */
[----:B------:R-:W-:-:S02]  /*67b0*/  HADD2.F32 R148, -RZ, R144.H0_H0 ;  /* 0x20000090ff947230 */ /* 0x000fc40000004100 */
[----:B------:R-:W-:Y:S01]  /*67c0*/  FFMA.FTZ R18, R23, R116, R124 ;  /* 0x0000007417127223 */ /* 0x000fe2000001007c */
[----:B------:R-:W-:Y:S02]  /*67d0*/  HADD2.F32 R150, -RZ, R128.H1_H1 ;  /* 0x30000080ff967230 */ /* 0x000fe40000004100 */
[----:B------:R-:W-:Y:S02]  /*67e0*/  HADD2.F32 R147, -RZ, R144.H1_H1 ;  /* 0x30000090ff937230 */ /* 0x000fe40000004100 */
[----:B------:R-:W-:-:S03]  /*67f0*/  FFMA.FTZ R19, R145, R146, R148 ;  /* 0x0000009291137223 */ /* 0x000fc60000010094 */
[----:B------:R-:W-:Y:S02]  /*6800*/  FFMA.FTZ R23, R145, R150, R147 ;  /* 0x0000009691177223 */ /* 0x000fe40000010093 */
[----:B------:R0:W-:Y:S04]  /*6810*/  STG.E.128 desc[UR6][R120.64], R16 ;  /* 0x0000001078007986 */ /* 0x0001e8000c101d06 */
[----:B------:R0:W-:Y:S02]  /*6820*/  STG.E.128 desc[UR6][R122.64], R20 ;  /* 0x000000147a007986 */ /* 0x0001e4000c101d06 */
.L_x_14265:
[----:B------:R-:W-:Y:S05]  /*6830*/  BSYNC.RECONVERGENT B0 ;  /* 0x0000000000007941 */ /* 0x000fea0003800200 */
.L_x_14264:
[----:B01234-:R-:W0:Y:S01]  /*6840*/  LDC.64 R16, c[0x0][0x380] ;  /* 0x0000e000ff107b82 */ /* 0x01fe220000000a00 */
[----:B------:R-:W-:Y:S01]  /*6850*/  UPLOP3.LUT UP1, UPT, UPT, UPT, UP1, 0x40, 0x4 ;  /* 0x000000000004789c */ /* 0x000fe20003f2e810 */
[----:B0-----:R-:W-:-:S04]  /*6860*/  IADD3 R56, PT, PT, R56, R16, RZ ;  /* 0x0000001038387210 */ /* 0x001fc80007ffe0ff */
[----:B------:R-:W-:-:S13]  /*6870*/  ISETP.GE.AND P2, PT, R56, R17, PT ;  /* 0x000000113800720c */ /* 0x000fda0003f46270 */
[----:B------:R-:W-:Y:S05]  /*6880*/  @!P2 BRA `(.L_x_14266) ;  /* 0xffffffbc004ca947 */ /* 0x000fea000383ffff */
[----:B------:R-:W-:Y:S05]  /*6890*/  EXIT ;  /* 0x000000000000794d */ /* 0x000fea0003800000 */
.L_x_14267:
        /* <DEDUP_REMOVED lines=14> */
.L_x_18068:


//--------------------- .text._ZN10layer_norm31ln_parallel_residual_fwd_kernelINS_13Kernel_traitsI6__halfffffjLj8192ELj1ELj1ELj8ELj16ENS_18Kernel_traits_baseILj8192ES2_ffffjLj256EEEEELb0ELb0ELb1EEEvNS_9FwdParamsE --------------------------
	.section	.text._ZN10layer_norm31ln_parallel_residual_fwd_kernelINS_13Kernel_traitsI6__halfffffjLj8192ELj1ELj1ELj8ELj16ENS_18Kernel_traits_baseILj8192ES2_ffffjLj256EEEEELb0ELb0ELb1EEEvNS_9FwdParamsE,"ax",@progbits
	.align	128
        .global         _ZN10layer_norm31ln_parallel_residual_fwd_kernelINS_13Kernel_traitsI6__halfffffjLj8192ELj1ELj1ELj8ELj16ENS_18Kernel_traits_baseILj8192ES2_ffffjLj256EEEEELb0ELb0ELb1EEEvNS_9FwdParamsE
        .type           _ZN10layer_norm31ln_parallel_residual_fwd_kernelINS_13Kernel_traitsI6__halfffffjLj8192ELj1ELj1ELj8ELj16ENS_18Kernel_traits_baseILj8192ES2_ffffjLj256EEEEELb0ELb0ELb1EEEvNS_9FwdParamsE,@function
        .size           _ZN10layer_norm31ln_parallel_residual_fwd_kernelINS_13Kernel_traitsI6__halfffffjLj8192ELj1ELj1ELj8ELj16ENS_18Kernel_traits_baseILj8192ES2_ffffjLj256EEEEELb0ELb0ELb1EEEvNS_9FwdParamsE,(.L_x_18069 - _ZN10layer_norm31ln_parallel_residual_fwd_kernelINS_13Kernel_traitsI6__halfffffjLj8192ELj1ELj1ELj8ELj16ENS_18Kernel_traits_baseILj8192ES2_ffffjLj256EEEEELb0ELb0ELb1EEEvNS_9FwdParamsE)
        .other          _ZN10layer_norm31ln_parallel_residual_fwd_kernelINS_13Kernel_traitsI6__halfffffjLj8192ELj1ELj1ELj8ELj16ENS_18Kernel_traits_baseILj8192ES2_ffffjLj256EEEEELb0ELb0ELb1EEEvNS_9FwdParamsE,@"STO_CUDA_ENTRY STV_DEFAULT"
_ZN10layer_norm31ln_parallel_residual_fwd_kernelINS_13Kernel_traitsI6__halfffffjLj8192ELj1ELj1ELj8ELj16ENS_18Kernel_traits_baseILj8192ES2_ffffjLj256EEEEELb0ELb0ELb1EEEvNS_9FwdParamsE:
.text._ZN10layer_norm31ln_parallel_residual_fwd_kernelINS_13Kernel_traitsI6__halfffffjLj8192ELj1ELj1ELj8ELj16ENS_18Kernel_traits_baseILj8192ES2_ffffjLj256EEEEELb0ELb0ELb1EEEvNS_9FwdParamsE:
        /* <DEDUP_REMOVED lines=10> */
[----:B------:R-:W-:-:S04]  /*00a0*/  LOP3.LUT P0, RZ, R71, UR9, RZ, 0xfc, P0 ;  /* 0x0000000947ff7c12 */ /* 0x000fc8000800fcff */
[----:B--234-:R-:W-:Y:S09]  /*00b0*/  BRA.U UP0, `(.L_x_14268) ;  /* 0x0000000500407547 */ /* 0x01cff2000b800000 */
[----:B------:R-:W0:Y:S02]  /*00c0*/  LDCU.64 UR8, c[0x0][0x440] ;  /* 0x00008800ff0877ac */ /* 0x000e240008000a00 */
[----:B0-----:R-:W-:-:S04]  /*00d0*/  UISETP.NE.U32.AND UP0, UPT, UR8, URZ, UPT ;  /* 0x000000ff0800728c */ /* 0x001fc8000bf05070 */
[----:B------:R-:W-:-:S09]  /*00e0*/  UISETP.NE.AND.EX UP0, UPT, UR9, URZ, UPT, UP0 ;  /* 0x000000ff0900728c */ /* 0x000fd2000bf05300 */
[----:B------:R-:W-:Y:S05]  /*00f0*/  BRA.U UP0, `(.L_x_14269) ;  /* 0x0000000100947547 */ /* 0x000fea000b800000 */
[----:B------:R-:W0:Y:S08]  /*0100*/  LDC.64 R4, c[0x0][0x3d8] ;  /* 0x0000f600ff047b82 */ /* 0x000e300000000a00 */
[----:B------:R-:W1:Y:S01]  /*0110*/  LDC.64 R2, c[0x0][0x3d0] ;  /* 0x0000f400ff027b82 */ /* 0x000e620000000a00 */
[----:B0-----:R-:W-:-:S05]  /*0120*/  IMAD.WIDE.U32 R4, R128, 0x8, R4 ;  /* 0x0000000880047825 */ /* 0x001fca00078e0004 */
[----:B------:R-:W5:Y:S01]  /*0130*/  LDG.E.64 R8, desc[UR6][R4.64] ;  /* 0x0000000604087981 */ /* 0x000f62000c1e1b00 */
[----:B-1----:R-:W-:-:S03]  /*0140*/  IMAD.WIDE.U32 R2, R128, 0x8, R2 ;  /* 0x0000000880027825 */ /* 0x002fc600078e0002 */
[----:B------:R-:W5:Y:S04]  /*0150*/  LDG.E.64 R12, desc[UR6][R4.64+0x800] ;  /* 0x00080006040c7981 */ /* 0x000f68000c1e1b00 */
[----:B------:R-:W5:Y:S04]  /*0160*/  LDG.E.64 R16, desc[UR6][R4.64+0x1000] ;  /* 0x0010000604107981 */ /* 0x000f68000c1e1b00 */
[----:B------:R-:W5:Y:S04]  /*0170*/  LDG.E.64 R20, desc[UR6][R4.64+0x1800] ;  /* 0x0018000604147981 */ /* 0x000f68000c1e1b00 */
[----:B------:R-:W5:Y:S04]  /*0180*/  LDG.E.64 R24, desc[UR6][R4.64+0x2000] ;  /* 0x0020000604187981 */ /* 0x000f68000c1e1b00 */
[----:B------:R-:W5:Y:S04]  /*0190*/  LDG.E.64 R28, desc[UR6][R4.64+0x2800] ;  /* 0x00280006041c7981 */ /* 0x000f68000c1e1b00 */
[----:B------:R-:W5:Y:S04]  /*01a0*/  LDG.E.64 R32, desc[UR6][R4.64+0x3000] ;  /* 0x0030000604207981 */ /* 0x000f68000c1e1b00 */
[----:B------:R-:W5:Y:S01]  /*01b0*/  LDG.E.64 R66, desc[UR6][R4.64+0x3800] ;  /* 0x0038000604427981 */ /* 0x000f62000c1e1b00 */
[----:B------:R-:W-:-:S02]  /*01c0*/  CS2R R64, SRZ ;  /* 0x0000000000407805 */ /* 0x000fc4000001ff00 */
[----:B------:R-:W-:Y:S02]  /*01d0*/  CS2R R62, SRZ ;  /* 0x00000000003e7805 */ /* 0x000fe4000001ff00 */
[----:B------:R-:W-:Y:S01]  /*01e0*/  CS2R R60, SRZ ;  /* 0x00000000003c7805 */ /* 0x000fe2000001ff00 */
[----:B------:R-:W5:Y:S01]  /*01f0*/  LDG.E.64 R6, desc[UR6][R2.64] ;  /* 0x0000000602067981 */ /* 0x000f62000c1e1b00 */
[----:B------:R-:W-:Y:S02]  /*0200*/  CS2R R58, SRZ ;  /* 0x00000000003a7805 */ /* 0x000fe4000001ff00 */
[----:B------:R-:W-:Y:S02]  /*0210*/  CS2R R56, SRZ ;  /* 0x0000000000387805 */ /* 0x000fe4000001ff00 */
[----:B------:R-:W-:Y:S01]  /*0220*/  CS2R R54, SRZ ;  /* 0x0000000000367805 */ /* 0x000fe2000001ff00 */
        /* <DEDUP_REMOVED lines=12> */
[----:B------:R-:W5:Y:S04]  /*02f0*/  LDG.E.64 R22, desc[UR6][R2.64+0x2000] ;  /* 0x0020000602167981 */ /* 0x000f68000c1e1b00 */
[----:B------:R-:W5:Y:S04]  /*0300*/  LDG.E.64 R26, desc[UR6][R2.64+0x2800] ;  /* 0x00280006021a7981 */ /* 0x000f68000c1e1b00 */
[----:B------:R-:W5:Y:S04]  /*0310*/  LDG.E.64 R30, desc[UR6][R2.64+0x3000] ;  /* 0x00300006021e7981 */ /* 0x000f68000c1e1b00 */
[----:B------:R0:W5:Y:S02]  /*0320*/  LDG.E.64 R34, desc[UR6][R2.64+0x3800] ;  /* 0x0038000602227981 */ /* 0x000164000c1e1b00 */
[----:B0-----:R-:W-:Y:S01]  /*0330*/  CS2R R2, SRZ ;  /* 0x0000000000027805 */ /* 0x001fe2000001ff00 */
[----:B------:R-:W-:Y:S06]  /*0340*/  BRA `(.L_x_14270) ;  /* 0x0000000400e87947 */ /* 0x000fec0003800000 */
.L_x_14269:
[----:B------:R-:W0:Y:S08]  /*0350*/  LDC.64 R2, c[0x0][0x3d0] ;  /* 0x0000f400ff027b82 */ /* 0x000e300000000a00 */
[----:B------:R-:W1:Y:S08]  /*0360*/  LDC.64 R4, c[0x0][0x440] ;  /* 0x00011000ff047b82 */ /* 0x000e700000000a00 */
[----:B------:R-:W2:Y:S01]  /*0370*/  LDC.64 R6, c[0x0][0x3d8] ;  /* 0x0000f600ff067b82 */ /* 0x000ea20000000a00 */
[----:B0-----:R-:W-:-:S05]  /*0380*/  IMAD.WIDE.U32 R38, R128, 0x8, R2 ;  /* 0x0000000880267825 */ /* 0x001fca00078e0002 */
[----:B------:R-:W5:Y:S01]  /*0390*/  LDG.E.64 R10, desc[UR6][R38.64+0x800] ;  /* 0x00080006260a7981 */ /* 0x000f62000c1e1b00 */
[----:B-1----:R-:W-:-:S03]  /*03a0*/  IMAD.WIDE.U32 R4, R128, 0x8, R4 ;  /* 0x0000000880047825 */ /* 0x002fc600078e0004 */
[----:B------:R-:W5:Y:S04]  /*03b0*/  LDG.E.64 R14, desc[UR6][R38.64+0x1000] ;  /* 0x00100006260e7981 */ /* 0x000f68000c1e1b00 */
[----:B------:R-:W5:Y:S01]  /*03c0*/  LDG.E.64 R18, desc[UR6][R38.64+0x1800] ;  /* 0x0018000626127981 */ /* 0x000f62000c1e1b00 */
[----:B--2---:R-:W-:-:S03]  /*03d0*/  IMAD.WIDE.U32 R50, R128, 0x8, R6 ;  /* 0x0000000880327825 */ /* 0x004fc600078e0006 */
[----:B------:R-:W5:Y:S04]  /*03e0*/  LDG.E.64 R22, desc[UR6][R38.64+0x2000] ;  /* 0x0020000626167981 */ /* 0x000f68000c1e1b00 */
        /* <DEDUP_REMOVED lines=20> */
[----:B------:R-:W-:-:S03]  /*0530*/  CS2R R52, SRZ ;  /* 0x0000000000347805 */ /* 0x000fc6000001ff00 */
[----:B------:R-:W5:Y:S04]  /*0540*/  LDG.E.64 R16, desc[UR6][R50.64+0x1000] ;  /* 0x0010000632107981 */ /* 0x000f68000c1e1b00 */
[----:B------:R-:W5:Y:S04]  /*0550*/  LDG.E.64 R20, desc[UR6][R50.64+0x1800] ;  /* 0x0018000632147981 */ /* 0x000f68000c1e1b00 */
[----:B------:R-:W5:Y:S04]  /*0560*/  LDG.E.64 R24, desc[UR6][R50.64+0x2000] ;  /* 0x0020000632187981 */ /* 0x000f68000c1e1b00 */
[----:B------:R-:W5:Y:S04]  /*0570*/  LDG.E.64 R28, desc[UR6][R50.64+0x2800] ;  /* 0x00280006321c7981 */ /* 0x000f68000c1e1b00 */
[----:B------:R-:W5:Y:S04]  /*0580*/  LDG.E.64 R32, desc[UR6][R50.64+0x3000] ;  /* 0x0030000632207981 */ /* 0x000f68000c1e1b00 */
[----:B------:R0:W5:Y:S02]  /*0590*/  LDG.E.64 R66, desc[UR6][R50.64+0x3800] ;  /* 0x0038000632427981 */ /* 0x000164000c1e1b00 */
[----:B0-----:R-:W-:Y:S01]  /*05a0*/  CS2R R50, SRZ ;  /* 0x0000000000327805 */ /* 0x001fe2000001ff00 */
[----:B------:R-:W-:Y:S06]  /*05b0*/  BRA `(.L_x_14270) ;  /* 0x00000004004c7947 */ /* 0x000fec0003800000 */
.L_x_14268:
        /* <DEDUP_REMOVED lines=9> */
[----:B------:R0:W5:Y:S01]  /*0650*/  LDG.E.64 R10, desc[UR6][R2.64+0x800] ;  /* 0x00080006020a7981 */ /* 0x000162000c1e1b00 */
[----:B-1----:R-:W-:-:S03]  /*0660*/  IMAD.WIDE.U32 R38, R128, 0x8, R6 ;  /* 0x0000000880267825 */ /* 0x002fc600078e0006 */
[----:B------:R0:W5:Y:S04]  /*0670*/  LDG.E.64 R6, desc[UR6][R2.64] ;  /* 0x0000000602067981 */ /* 0x000168000c1e1b00 */
[----:B------:R0:W5:Y:S01]  /*0680*/  LDG.E.64 R14, desc[UR6][R2.64+0x1000] ;  /* 0x00100006020e7981 */ /* 0x000162000c1e1b00 */
[----:B--2---:R-:W-:-:S03]  /*0690*/  IMAD.WIDE.U32 R4, R128, 0x8, R4 ;  /* 0x0000000880047825 */ /* 0x004fc600078e0004 */
[----:B------:R0:W5:Y:S04]  /*06a0*/  LDG.E.64 R18, desc[UR6][R2.64+0x1800] ;  /* 0x0018000602127981 */ /* 0x000168000c1e1b00 */
[----:B------:R0:W5:Y:S01]  /*06b0*/  LDG.E.64 R22, desc[UR6][R2.64+0x2000] ;  /* 0x0020000602167981 */ /* 0x000162000c1e1b00 */
[----:B---3--:R-:W-:-:S03]  /*06c0*/  IMAD.WIDE.U32 R68, R128, 0x8, R8 ;  /* 0x0000000880447825 */ /* 0x008fc600078e0008 */
[----:B------:R0:W5:Y:S04]  /*06d0*/  LDG.E.64 R26, desc[UR6][R2.64+0x2800] ;  /* 0x00280006021a7981 */ /* 0x000168000c1e1b00 */
        /* <DEDUP_REMOVED lines=25> */
[----:B------:R0:W5:Y:S01]  /*0870*/  LDG.E.64 R48, desc[UR6][R68.64+0x3800] ;  /* 0x0038000644307981 */ /* 0x000162000c1e1b00 */
[----:B------:R-:W-:Y:S05]  /*0880*/  BRA `(.L_x_14270) ;  /* 0x0000000000987947 */ /* 0x000fea0003800000 */
.L_x_14271:
        /* <DEDUP_REMOVED lines=21> */
[----:B------:R-:W5:Y:S04]  /*09e0*/  LDG.E.64 R10, desc[UR6][R2.64+0x800] ;  /* 0x00080006020a7981 */ /* 0x000f68000c1e1b00 */
[----:B------:R-:W5:Y:S04]  /*09f0*/  LDG.E.64 R14, desc[UR6][R2.64+0x1000] ;  /* 0x00100006020e7981 */ /* 0x000f68000c1e1b00 */
[----:B------:R-:W5:Y:S04]  /*0a00*/  LDG.E.64 R18, desc[UR6][R2.64+0x1800] ;  /* 0x0018000602127981 */ /* 0x000f68000c1e1b00 */
[----:B------:R-:W5:Y:S04]  /*0a10*/  LDG.E.64 R22, desc[UR6][R2.64+0x2000] ;  /* 0x0020000602167981 */ /* 0x000f68000c1e1b00 */
[----:B------:R-:W5:Y:S04]  /*0a20*/  LDG.E.64 R26, desc[UR6][R2.64+0x2800] ;  /* 0x00280006021a7981 */ /* 0x000f68000c1e1b00 */
[----:B------:R-:W5:Y:S04]  /*0a30*/  LDG.E.64 R30, desc[UR6][R2.64+0x3000] ;  /* 0x00300006021e7981 */ /* 0x000f68000c1e1b00 */
[----:B------:R0:W5:Y:S04]  /*0a40*/  LDG.E.64 R34, desc[UR6][R2.64+0x3800] ;  /* 0x0038000602227981 */ /* 0x000168000c1e1b00 */
[----:B------:R-:W5:Y:S04]  /*0a50*/  LDG.E.64 R8, desc[UR6][R36.64] ;  /* 0x0000000624087981 */ /* 0x000f68000c1e1b00 */
[----:B------:R-:W5:Y:S01]  /*0a60*/  LDG.E.64 R12, desc[UR6][R36.64+0x800] ;  /* 0x00080006240c7981 */ /* 0x000f62000c1e1b00 */
[----:B0-----:R-:W-:-:S03]  /*0a70*/  CS2R R2, SRZ ;  /* 0x0000000000027805 */ /* 0x001fc6000001ff00 */
[----:B------:R-:W5:Y:S04]  /*0a80*/  LDG.E.64 R16, desc[UR6][R36.64+0x1000] ;  /* 0x0010000624107981 */ /* 0x000f68000c1e1b00 */
[----:B------:R-:W5:Y:S04]  /*0a90*/  LDG.E.64 R20, desc[UR6][R36.64+0x1800] ;  /* 0x0018000624147981 */ /* 0x000f68000c1e1b00 */
[----:B------:R-:W5:Y:S04]  /*0aa0*/  LDG.E.64 R24, desc[UR6][R36.64+0x2000] ;  /* 0x0020000624187981 */ /* 0x000f68000c1e1b00 */
[----:B------:R-:W5:Y:S04]  /*0ab0*/  LDG.E.64 R28, desc[UR6][R36.64+0x2800] ;  /* 0x00280006241c7981 */ /* 0x000f68000c1e1b00 */
[----:B------:R-:W5:Y:S04]  /*0ac0*/  LDG.E.64 R32, desc[UR6][R36.64+0x3000] ;  /* 0x0030000624207981 */ /* 0x000f68000c1e1b00 */
[----:B------:R0:W5:Y:S02]  /*0ad0*/  LDG.E.64 R66, desc[UR6][R36.64+0x3800] ;  /* 0x0038000624427981 */ /* 0x000164000c1e1b00 */
[----:B0-----:R-:W-:-:S07]  /*0ae0*/  CS2R R36, SRZ ;  /* 0x0000000000247805 */ /* 0x001fce000001ff00 */
.L_x_14270:
[----:B------:R-:W1:Y:S02]  /*0af0*/  LDC R0, c[0x0][0x384] ;  /* 0x0000e100ff007b82 */ /* 0x000e640000000800 */
[----:B-1----:R-:W-:-:S13]  /*0b00*/  ISETP.LE.AND P1, PT, R0, UR4, PT ;  /* 0x0000000400007c0c */ /* 0x002fda000bf23270 */
[----:B------:R-:W-:Y:S05]  /*0b10*/  @P1 EXIT ;  /* 0x000000000000194d */ /* 0x000fea0003800000 */
[----:B-----5:R-:W-:Y:S01]  /*0b20*/  MOV R125, R7 ;  /* 0x00000007007d7202 */ /* 0x020fe20000000f00 */
[----:B------:R-:W1:Y:S01]  /*0b30*/  LDCU UR8, c[0x0][0x388] ;  /* 0x00007100ff0877ac */ /* 0x000e620008000800 */
[----:B------:R-:W-:Y:S02]  /*0b40*/  SHF.R.U64 R0, R6, 0x10, R7 ;  /* 0x0000001006007819 */ /* 0x000fe40000001207 */
[----:B------:R-:W-:Y:S01]  /*0b50*/  SHF.R.U64 R93, R2, 0x10, R3 ;  /* 0x00000010025d7819 */ /* 0x000fe20000001203 */
[----:B------:R-:W2:Y:S01]  /*0b60*/  LDCU.U8 UR9, c[0x0][0x410] ;  /* 0x00008200ff0977ac */ /* 0x000ea20008000000 */
[----:B------:R-:W-:Y:S02]  /*0b70*/  PRMT R125, R0, 0x5410, R125 ;  /* 0x00005410007d7816 */ /* 0x000fe4000000007d */
[----:B------:R-:W-:Y:S01]  /*0b80*/  SHF.R.U32.HI R0, RZ, 0x10, R51 ;  /* 0x00000010ff007819 */ /* 0x000fe20000011633 */
[----:B------:R-:W3:Y:S01]  /*0b90*/  LDCU UR10, c[0x0][0x400] ;  /* 0x00008000ff0a77ac */ /* 0x000ee20008000800 */
[----:B------:R-:W-:-:S02]  /*0ba0*/  SHF.R.U32.HI R92, RZ, 0x10, R3 ;  /* 0x00000010ff5c7819 */ /* 0x000fc40000011603 */
[----:B------:R-:W-:Y:S01]  /*0bb0*/  PRMT R93, R0, 0x5410, R93 ;  /* 0x00005410005d7816 */ /* 0x000fe2000000005d */
[----:B------:R-:W4:Y:S01]  /*0bc0*/  LDCU.64 UR12, c[0x0][0x3a0] ;  /* 0x00007400ff0c77ac */ /* 0x000f220008000a00 */
[----:B------:R-:W-:Y:S02]  /*0bd0*/  SHF.R.U64 R0, R52, 0x10, R53 ;  /* 0x0000001034007819 */ /* 0x000fe40000001235 */
[----:B------:R-:W-:Y:S01]  /*0be0*/  MOV R123, R9 ;  /* 0x00000009007b7202 */ /* 0x000fe20000000f00 */
[----:B------:R-:W-:Y:S01]  /*0bf0*/  UPLOP3.LUT UP1, UPT, UPT, UPT, UPT, 0x40, 0x4 ;  /* 0x000000000004789c */ /* 0x000fe20003f2e870 */
[----:B0-----:R-:W-:Y:S02]  /*0c00*/  SHF.R.U64 R4, R8, 0x10, R9 ;  /* 0x0000001008047819 */ /* 0x001fe40000001209 */
[----:B------:R-:W-:Y:S02]  /*0c10*/  PRMT R92, R0, 0x5410, R92 ;  /* 0x00005410005c7816 */ /* 0x000fe4000000005c */
[----:B------:R-:W-:-:S02]  /*0c20*/  PRMT R123, R4, 0x5410, R123 ;  /* 0x00005410047b7816 */ /* 0x000fc4000000007b */
[----:B------:R-:W-:Y:S02]  /*0c30*/  SHF.R.U32.HI R90, RZ, 0x10, R37 ;  /* 0x00000010ff5a7819 */ /* 0x000fe40000011625 */
[----:B------:R-:W-:Y:S02]  /*0c40*/  SHF.R.U64 R0, R54, 0x10, R55 ;  /* 0x0000001036007819 */ /* 0x000fe40000001237 */
[----:B------:R-:W-:Y:S02]  /*0c50*/  SHF.R.U64 R91, R36, 0x10, R37 ;  /* 0x00000010245b7819 */ /* 0x000fe40000001225 */
[----:B------:R-:W-:Y:S02]  /*0c60*/  SHF.R.U32.HI R4, RZ, 0x10, R53 ;  /* 0x00000010ff047819 */ /* 0x000fe40000011635 */
        /* <DEDUP_REMOVED lines=15> */
[--C-:B------:R-:W-:Y:S02]  /*0d60*/  SHF.R.U32.HI R0, RZ, 0x10, R43.reuse ;  /* 0x00000010ff007819 */ /* 0x100fe4000001162b */
[----:B------:R-:W-:Y:S02]  /*0d70*/  MOV R126, R6 ;  /* 0x00000006007e7202 */ /* 0x000fe40000000f00 */
[----:B------:R-:W-:Y:S02]  /*0d80*/  SHF.R.U64 R4, R42, 0x10, R43 ;  /* 0x000000102a047819 */ /* 0x000fe4000000122b */
[----:B------:R-:W-:Y:S02]  /*0d90*/  PRMT R130, R130, 0x5410, R0 ;  /* 0x0000541082827816 */ /* 0x000fe40000000000 */
[----:B------:R-:W-:-:S02]  /*0da0*/  SHF.R.U32.HI R5, RZ, 0x10, R7 ;  /* 0x00000010ff057819 */ /* 0x000fc40000011607 */
[----:B------:R-:W-:Y:S02]  /*0db0*/  PRMT R126, R126, 0x5410, R4 ;  /* 0x000054107e7e7816 */ /* 0x000fe40000000004 */
[----:B------:R-:W-:Y:S02]  /*0dc0*/  SHF.R.U32.HI R134, RZ, 0x10, R61 ;  /* 0x00000010ff867819 */ /* 0x000fe4000001163d */
[----:B------:R-:W-:Y:S02]  /*0dd0*/  SHF.R.U32.HI R0, RZ, 0x10, R45 ;  /* 0x00000010ff007819 */ /* 0x000fe4000001162d */
[----:B------:R-:W-:Y:S02]  /*0de0*/  MOV R124, R8 ;  /* 0x00000008007c7202 */ /* 0x000fe40000000f00 */
[----:B------:R-:W-:Y:S02]  /*0df0*/  SHF.R.U32.HI R6, RZ, 0x10, R9 ;  /* 0x00000010ff067819 */ /* 0x000fe40000011609 */
[----:B------:R-:W-:-:S02]  /*0e00*/  MOV R122, R10 ;  /* 0x0000000a007a7202 */ /* 0x000fc40000000f00 */
[----:B------:R-:W-:Y:S02]  /*0e10*/  SHF.R.U64 R7, R10, 0x10, R11 ;  /* 0x000000100a077819 */ /* 0x000fe4000000120b */
[----:B------:R-:W-:Y:S02]  /*0e20*/  SHF.R.U64 R132, R60, 0x10, R61 ;  /* 0x000000103c847819 */ /* 0x000fe4000000123d */
[----:B------:R-:W-:Y:S02]  /*0e30*/  SHF.R.U64 R4, R44, 0x10, R45 ;  /* 0x000000102c047819 */ /* 0x000fe4000000122d */
[----:B------:R-:W-:Y:S02]  /*0e40*/  MOV R121, R11 ;  /* 0x0000000b00797202 */ /* 0x000fe40000000f00 */
[----:B------:R-:W-:Y:S02]  /*0e50*/  SHF.R.U32.HI R9, RZ, 0x10, R11 ;  /* 0x00000010ff097819 */ /* 0x000fe4000001160b */
[----:B------:R-:W-:-:S02]  /*0e60*/  MOV R119, R13 ;  /* 0x0000000d00777202 */ /* 0x000fc40000000f00 */
[--C-:B------:R-:W-:Y:S02]  /*0e70*/  SHF.R.U64 R8, R12, 0x10, R13.reuse ;  /* 0x000000100c087819 */ /* 0x100fe4000000120d */
[----:B------:R-:W-:Y:S02]  /*0e80*/  SHF.R.U32.HI R10, RZ, 0x10, R13 ;  /* 0x00000010ff0a7819 */ /* 0x000fe4000001160d */
[----:B------:R-:W-:Y:S02]  /*0e90*/  MOV R120, R12 ;  /* 0x0000000c00787202 */ /* 0x000fe40000000f00 */
[----:B------:R-:W-:Y:S02]  /*0ea0*/  MOV R118, R14 ;  /* 0x0000000e00767202 */ /* 0x000fe40000000f00 */
[----:B------:R-:W-:Y:S02]  /*0eb0*/  MOV R117, R15 ;  /* 0x0000000f00757202 */ /* 0x000fe40000000f00 */
[----:B------:R-:W-:-:S02]  /*0ec0*/  SHF.R.U64 R11, R14, 0x10, R15 ;  /* 0x000000100e0b7819 */ /* 0x000fc4000000120f */
[----:B------:R-:W-:Y:S02]  /*0ed0*/  SHF.R.U32.HI R13, RZ, 0x10, R15 ;  /* 0x00000010ff0d7819 */ /* 0x000fe4000001160f */
[----:B------:R-:W-:Y:S02]  /*0ee0*/  MOV R116, R16 ;  /* 0x0000001000747202 */ /* 0x000fe40000000f00 */
[----:B------:R-:W-:Y:S02]  /*0ef0*/  MOV R115, R17 ;  /* 0x0000001100737202 */ /* 0x000fe40000000f00 */
[--C-:B------:R-:W-:Y:S02]  /*0f00*/  SHF.R.U64 R12, R16, 0x10, R17.reuse ;  /* 0x00000010100c7819 */ /* 0x100fe40000001211 */
[----:B------:R-:W-:Y:S02]  /*0f10*/  SHF.R.U32.HI R14, RZ, 0x10, R17 ;  /* 0x00000010ff0e7819 */ /* 0x000fe40000011611 */
[----:B------:R-:W-:-:S02]  /*0f20*/  MOV R114, R18 ;  /* 0x0000001200727202 */ /* 0x000fc40000000f00 */
[--C-:B------:R-:W-:Y:S02]  /*0f30*/  SHF.R.U64 R15, R18, 0x10, R19.reuse ;  /* 0x00000010120f7819 */ /* 0x100fe40000001213 */
[----:B------:R-:W-:Y:S02]  /*0f40*/  PRMT R134, R134, 0x5410, R0 ;  /* 0x0000541086867816 */ /* 0x000fe40000000000 */
[----:B------:R-:W-:Y:S02]  /*0f50*/  MOV R113, R19 ;  /* 0x0000001300717202 */ /* 0x000fe40000000f00 */
[----:B------:R-:W-:Y:S02]  /*0f60*/  SHF.R.U32.HI R17, RZ, 0x10, R19 ;  /* 0x00000010ff117819 */ /* 0x000fe40000011613 */
[----:B------:R-:W-:Y:S02]  /*0f70*/  MOV R111, R21 ;  /* 0x00000015006f7202 */ /* 0x000fe40000000f00 */
[----:B------:R-:W-:-:S02]  /*0f80*/  SHF.R.U64 R16, R20, 0x10, R21 ;  /* 0x0000001014107819 */ /* 0x000fc40000001215 */
[----:B------:R-:W-:Y:S02]  /*0f90*/  SHF.R.U32.HI R18, RZ, 0x10, R21 ;  /* 0x00000010ff127819 */ /* 0x000fe40000011615 */
[----:B------:R-:W-:Y:S02]  /*0fa0*/  PRMT R132, R132, 0x5410, R4 ;  /* 0x0000541084847816 */ /* 0x000fe40000000004 */
[----:B------:R-:W-:Y:S02]  /*0fb0*/  SHF.R.U32.HI R138, RZ, 0x10, R63 ;  /* 0x00000010ff8a7819 */ /* 0x000fe4000001163f */
[----:B------:R-:W-:Y:S02]  /*0fc0*/  SHF.R.U32.HI R0, RZ, 0x10, R47 ;  /* 0x00000010ff007819 */ /* 0x000fe4000001162f */
[----:B------:R-:W-:Y:S02]  /*0fd0*/  MOV R112, R20 ;  /* 0x0000001400707202 */ /* 0x000fe40000000f00 */
[----:B------:R-:W-:-:S02]  /*0fe0*/  MOV R110, R22 ;  /* 0x00000016006e7202 */ /* 0x000fc40000000f00 */
[----:B------:R-:W-:Y:S02]  /*0ff0*/  MOV R109, R23 ;  /* 0x00000017006d7202 */ /* 0x000fe40000000f00 */
[--C-:B------:R-:W-:Y:S02]  /*1000*/  SHF.R.U64 R19, R22, 0x10, R23.reuse ;  /* 0x0000001016137819 */ /* 0x100fe40000001217 */
[----:B------:R-:W-:Y:S02]  /*1010*/  SHF.R.U32.HI R21, RZ, 0x10, R23 ;  /* 0x00000010ff157819 */ /* 0x000fe40000011617 */
[----:B------:R-:W-:Y:S02]  /*1020*/  SHF.R.U64 R136, R62, 0x10, R63 ;  /* 0x000000103e887819 */ /* 0x000fe4000000123f */
[----:B------:R-:W-:Y:S02]  /*1030*/  SHF.R.U64 R4, R46, 0x10, R47 ;  /* 0x000000102e047819 */ /* 0x000fe4000000122f */
[----:B------:R-:W-:-:S02]  /*1040*/  MOV R108, R24 ;  /* 0x00000018006c7202 */ /* 0x000fc40000000f00 */
[----:B------:R-:W-:Y:S02]  /*1050*/  MOV R107, R25 ;  /* 0x00000019006b7202 */ /* 0x000fe40000000f00 */
[--C-:B------:R-:W-:Y:S02]  /*1060*/  SHF.R.U64 R20, R24, 0x10, R25.reuse ;  /* 0x0000001018147819 */ /* 0x100fe40000001219 */
[----:B------:R-:W-:Y:S02]  /*1070*/  SHF.R.U32.HI R22, RZ, 0x10, R25 ;  /* 0x00000010ff167819 */ /* 0x000fe40000011619 */
[----:B------:R-:W-:Y:S02]  /*1080*/  MOV R106, R26 ;  /* 0x0000001a006a7202 */ /* 0x000fe40000000f00 */
[----:B------:R-:W-:Y:S02]  /*1090*/  SHF.R.U64 R23, R26, 0x10, R27 ;  /* 0x000000101a177819 */ /* 0x000fe4000000121b */
[----:B------:R-:W-:-:S02]  /*10a0*/  MOV R105, R27 ;  /* 0x0000001b00697202 */ /* 0x000fc40000000f00 */
[----:B------:R-:W-:Y:S02]  /*10b0*/  SHF.R.U32.HI R25, RZ, 0x10, R27 ;  /* 0x00000010ff197819 */ /* 0x000fe4000001161b */
[----:B------:R-:W-:Y:S02]  /*10c0*/  MOV R103, R29 ;  /* 0x0000001d00677202 */ /* 0x000fe40000000f00 */
[--C-:B------:R-:W-:Y:S02]  /*10d0*/  SHF.R.U64 R24, R28, 0x10, R29.reuse ;  /* 0x000000101c187819 */ /* 0x100fe4000000121d */
[----:B------:R-:W-:Y:S02]  /*10e0*/  SHF.R.U32.HI R26, RZ, 0x10, R29 ;  /* 0x00000010ff1a7819 */ /* 0x000fe4000001161d */
[----:B------:R-:W-:Y:S02]  /*10f0*/  MOV R104, R28 ;  /* 0x0000001c00687202 */ /* 0x000fe40000000f00 */
[----:B------:R-:W-:-:S02]  /*1100*/  MOV R102, R30 ;  /* 0x0000001e00667202 */ /* 0x000fc40000000f00 */
[----:B------:R-:W-:Y:S02]  /*1110*/  MOV R101, R31 ;  /* 0x0000001f00657202 */ /* 0x000fe40000000f00 */
[--C-:B------:R-:W-:Y:S02]  /*1120*/  SHF.R.U64 R27, R30, 0x10, R31.reuse ;  /* 0x000000101e1b7819 */ /* 0x100fe4000000121f */
[----:B------:R-:W-:Y:S02]  /*1130*/  SHF.R.U32.HI R29, RZ, 0x10, R31 ;  /* 0x00000010ff1d7819 */ /* 0x000fe4000001161f */
[----:B------:R-:W-:Y:S02]  /*1140*/  PRMT R138, R138, 0x5410, R0 ;  /* 0x000054108a8a7816 */ /* 0x000fe40000000000 */
[----:B------:R-:W-:Y:S02]  /*1150*/  MOV R100, R32 ;  /* 0x0000002000647202 */ /* 0x000fe40000000f00 */
[----:B------:R-:W-:-:S02]  /*1160*/  MOV R99, R33 ;  /* 0x0000002100637202 */ /* 0x000fc40000000f00 */
[--C-:B------:R-:W-:Y:S02]  /*1170*/  SHF.R.U64 R28, R32, 0x10, R33.reuse ;  /* 0x00000010201c7819 */ /* 0x100fe40000001221 */
[----:B------:R-:W-:Y:S02]  /*1180*/  SHF.R.U32.HI R30, RZ, 0x10, R33 ;  /* 0x00000010ff1e7819 */ /* 0x000fe40000011621 */
[----:B------:R-:W-:Y:S02]  /*1190*/  MOV R98, R34 ;  /* 0x0000002200627202 */ /* 0x000fe40000000f00 */
[----:B------:R-:W-:Y:S02]  /*11a0*/  SHF.R.U64 R31, R34, 0x10, R35 ;  /* 0x00000010221f7819 */ /* 0x000fe40000001223 */
[----:B------:R-:W-:Y:S02]  /*11b0*/  PRMT R136, R136, 0x5410, R4 ;  /* 0x0000541088887816 */ /* 0x000fe40000000004 */
[----:B------:R-:W-:-:S02]  /*11c0*/  SHF.R.U64 R140, R64, 0x10, R65 ;  /* 0x00000010408c7819 */ /* 0x000fc40000001241 */
[----:B------:R-:W-:Y:S02]  /*11d0*/  SHF.R.U64 R0, R48, 0x10, R49 ;  /* 0x0000001030007819 */ /* 0x000fe40000001231 */
[----:B------:R-:W-:Y:S02]  /*11e0*/  MOV R97, R35 ;  /* 0x0000002300617202 */ /* 0x000fe40000000f00 */
[----:B------:R-:W-:Y:S02]  /*11f0*/  SHF.R.U32.HI R33, RZ, 0x10, R35 ;  /* 0x00000010ff217819 */ /* 0x000fe40000011623 */
[----:B------:R-:W-:Y:S02]  /*1200*/  ISETP.NE.U32.AND P1, PT, R70, RZ, PT ;  /* 0x000000ff4600720c */ /* 0x000fe40003f25070 */
[----:B------:R-:W-:Y:S02]  /*1210*/  MOV R96, R66 ;  /* 0x0000004200607202 */ /* 0x000fe40000000f00 */
[----:B------:R-:W-:-:S02]  /*1220*/  MOV R95, R67 ;  /* 0x00000043005f7202 */ /* 0x000fc40000000f00 */
[--C-:B------:R-:W-:Y:S02]  /*1230*/  SHF.R.U64 R32, R66, 0x10, R67.reuse ;  /* 0x0000001042207819 */ /* 0x100fe40000001243 */
[----:B------:R-:W-:Y:S02]  /*1240*/  SHF.R.U32.HI R34, RZ, 0x10, R67 ;  /* 0x00000010ff227819 */ /* 0x000fe40000011643 */
[----:B------:R-:W-:Y:S02]  /*1250*/  SHF.R.U64 R94, R50, 0x10, R51 ;  /* 0x00000010325e7819 */ /* 0x000fe40000001233 */
[----:B------:R-:W-:Y:S02]  /*1260*/  SHF.R.U32.HI R142, RZ, 0x10, R65 ;  /* 0x00000010ff8e7819 */ /* 0x000fe40000011641 */
[----:B------:R-:W-:Y:S02]  /*1270*/  SHF.R.U32.HI R4, RZ, 0x10, R49 ;  /* 0x00000010ff047819 */ /* 0x000fe40000011631 */
[----:B------:R-:W-:-:S02]  /*1280*/  PRMT R140, R140, 0x5410, R0 ;  /* 0x000054108c8c7816 */ /* 0x000fc40000000000 */
[----:B------:R-:W-:Y:S02]  /*1290*/  ISETP.NE.AND.EX P1, PT, R71, RZ, PT, P1 ;  /* 0x000000ff4700720c */ /* 0x000fe40003f25310 */
        /* <DEDUP_REMOVED lines=31> */
[----:B-1234-:R-:W-:-:S07]  /*1490*/  MOV R0, UR4 ;  /* 0x0000000400007c02 */ /* 0x01efce0008000f00 */
.L_x_14293:
        /* <DEDUP_REMOVED lines=8> */
[----:B------:R-:W2:Y:S08]  /*1520*/  @P2 LDC.64 R16, c[0x0][0x3a0] ;  /* 0x0000e800ff102b82 */ /* 0x000eb00000000a00 */
[----:B------:R-:W3:Y:S01]  /*1530*/  LDC.64 R22, c[0x0][0x398] ;  /* 0x0000e600ff167b82 */ /* 0x000ee20000000a00 */
[----:B-1----:R-:W-:-:S05]  /*1540*/  @P1 IMAD.WIDE.U32 R26, R25, 0x10, R18 ;  /* 0x00000010191a1825 */ /* 0x002fca00078e0012 */
[----:B------:R1:W5:Y:S01]  /*1550*/  @P1 LDG.E.128 R4, desc[UR6][R26.64] ;  /* 0x000000061a041981 */ /* 0x000362000c1e1d00 */
[----:B--2---:R-:W-:-:S04]  /*1560*/  @P2 IMAD.WIDE.U32 R28, R25, 0x10, R16 ;  /* 0x00000010191c2825 */ /* 0x004fc800078e0010 */
[----:B0-----:R-:W-:Y:S01]  /*1570*/  IMAD.WIDE.U32 R16, R25, 0x10, R20 ;  /* 0x0000001019107825 */ /* 0x001fe200078e0014 */
[----:B------:R1:W5:Y:S05]  /*1580*/  @P2 LDG.E.128 R8, desc[UR6][R28.64] ;  /* 0x000000061c082981 */ /* 0x00036a000c1e1d00 */
[----:B------:R-:W5:Y:S01]  /*1590*/  LDG.E.128 R16, desc[UR6][R16.64] ;  /* 0x0000000610107981 */ /* 0x000f62000c1e1d00 */
[----:B---3--:R-:W-:-:S04]  /*15a0*/  ISETP.NE.U32.AND P1, PT, R22, RZ, PT ;  /* 0x000000ff1600720c */ /* 0x008fc80003f25070 */
[----:B------:R-:W-:-:S13]  /*15b0*/  ISETP.NE.AND.EX P1, PT, R23, RZ, PT, P1 ;  /* 0x000000ff1700720c */ /* 0x000fda0003f25310 */
[----:B-1----:R-:W-:Y:S05]  /*15c0*/  @!P1 BRA `(.L_x_14272) ;  /* 0x00000000005c9947 */ /* 0x002fea0003800000 */
        /* <DEDUP_REMOVED lines=14> */
.L_x_14273:
        /* <DEDUP_REMOVED lines=9> */
.L_x_14272:
        /* <DEDUP_REMOVED lines=12> */
.L_x_14274:
[----:B------:R-:W0:Y:S01]  /*1800*/  @P0 LDC.64 R26, c[0x0][0x3a8] ;  /* 0x0000ea00ff1a0b82 */ /* 0x000e220000000a00 */
[----:B------:R-:W-:-:S05]  /*1810*/  IADD3 R67, PT, PT, R25, 0x100, RZ ;  /* 0x0000010019437810 */ /* 0x000fca0007ffe0ff */
[----:B------:R-:W-:Y:S02]  /*1820*/  IMAD.WIDE.U32 R16, R67, 0x10, R20 ;  /* 0x0000001043107825 */ /* 0x000fe400078e0014 */
        /* <DEDUP_REMOVED lines=13> */
[----:B------:R-:W-:-:S06]  /*1900*/  UISETP.NE.AND.EX UP0, UPT, UR13, URZ, UPT, UP0 ;  /* 0x000000ff0d00728c */ /* 0x000fcc000bf05300 */
[----:B------:R-:W-:-:S13]  /*1910*/  PLOP3.LUT P4, PT, PT, PT, UP0, 0x80, 0x8 ;  /* 0x000000000008781c */ /* 0x000fda0003f8f008 */
        /* <DEDUP_REMOVED lines=13> */
.L_x_14275:
        /* <DEDUP_REMOVED lines=23> */
.L_x_14276:
        /* <DEDUP_REMOVED lines=12> */
[----:B------:R-:W-:Y:S05]  /*1c20*/  @P3 BRA `(.L_x_14277) ;  /* 0x0000000000343947 */ /* 0x000fea0003800000 */
        /* <DEDUP_REMOVED lines=8> */
[----:B0-----:R-:W-:Y:S02]  /*1cb0*/  @P4 MOV R12, R81 ;  /* 0x00000051000c4202 */ /* 0x001fe40000000f00 */
[----:B------:R-:W-:-:S02]  /*1cc0*/  @P4 MOV R13, R79 ;  /* 0x0000004f000d4202 */ /* 0x000fc40000000f00 */
[----:B------:R-:W-:Y:S02]  /*1cd0*/  @P4 MOV R14, R77 ;  /* 0x0000004d000e4202 */ /* 0x000fe40000000f00 */
[----:B------:R-:W-:Y:S01]  /*1ce0*/  @P4 MOV R15, R75 ;  /* 0x0000004b000f4202 */ /* 0x000fe20000000f00 */
[----:B------:R-:W-:Y:S06]  /*1cf0*/  BRA `(.L_x_14278) ;  /* 0x0000000000547947 */ /* 0x000fec0003800000 */
.L_x_14277:
[----:B-----5:R-:W-:Y:S01]  /*1d00*/  @!P4 FADD.FTZ R81, R4, R16 ;  /* 0x000000100451c221 */ /* 0x020fe20000010000 */
[----:B------:R-:W-:Y:S01]  /*1d10*/  @!P4 FADD.FTZ R79, R5, R17 ;  /* 0x00000011054fc221 */ /* 0x000fe20000010000 */
[----:B------:R-:W-:Y:S01]  /*1d20*/  @!P4 FADD.FTZ R77, R6, R18 ;  /* 0x00000012064dc221 */ /* 0x000fe20000010000 */
[----:B------:R-:W-:Y:S02]  /*1d30*/  @!P4 FADD.FTZ R75, R7, R19 ;  /* 0x00000013074bc221 */ /* 0x000fe40000010000 */
[----:B0-----:R-:W-:Y:S02]  /*1d40*/  @!P4 MOV R12, R81 ;  /* 0x00000051000cc202 */ /* 0x001fe40000000f00 */
        /* <DEDUP_REMOVED lines=16> */
.L_x_14278:
        /* <DEDUP_REMOVED lines=26> */
.L_x_14279:
        /* <DEDUP_REMOVED lines=21> */
.L_x_14280:
        /* <DEDUP_REMOVED lines=26> */
.L_x_14281:
        /* <DEDUP_REMOVED lines=21> */
.L_x_14282:
        /* <DEDUP_REMOVED lines=26> */
.L_x_14283:
        /* <DEDUP_REMOVED lines=21> */
.L_x_14284:
        /* <DEDUP_REMOVED lines=26> */
.L_x_14285:
        /* <DEDUP_REMOVED lines=21> */
.L_x_14286:
        /* <DEDUP_REMOVED lines=26> */
.L_x_14287:
        /* <DEDUP_REMOVED lines=21> */
.L_x_14288:
[----:B------:R-:W-:Y:S01]  /*2d00*/  FADD.FTZ R16, RZ, R135 ;  /* 0x00000087ff107221 */ /* 0x000fe20000010000 */
[----:B------:R-:W0:Y:S01]  /*2d10*/  S2R R128, SR_TID.X ;  /* 0x0000000000807919 */ /* 0x000e220000002100 */
        /* <DEDUP_REMOVED lines=9> */
[----:B0-----:R-:W-:-:S03]  /*2db0*/  LOP3.LUT P2, RZ, R128, 0x1f, RZ, 0xc0, !PT ;  /* 0x0000001f80ff7812 */ /* 0x001fc6000784c0ff */
        /* <DEDUP_REMOVED lines=119> */
.L_x_14290:
[----:B------:R-:W-:Y:S05]  /*3530*/  BSYNC.RECONVERGENT B0 ;  /* 0x0000000000007941 */ /* 0x000fea0003800200 */
.L_x_14289:
        /* <DEDUP_REMOVED lines=15> */
.L_x_14292:
[----:B------:R-:W-:Y:S05]  /*3630*/  BSYNC.RECONVERGENT B0 ;  /* 0x0000000000007941 */ /* 0x000fea0003800200 */
.L_x_14291:
[----:B------:R-:W1:Y:S01]  /*3640*/  SHFL.DOWN PT, R19, R18, 0x4, 0x1f ;  /* 0x08801f0012137f89 */ /* 0x000e6200000e0000 */
[----:B------:R-:W-:Y:S01]  /*3650*/  ISETP.NE.AND P3, PT, RZ, UR9, PT ;  /* 0x00000009ff007c0c */ /* 0x000fe2000bf65270 */
[----:B------:R-:W-:Y:S01]  /*3660*/  HADD2.F32 R183, -RZ, R50.H0_H0 ;  /* 0x20000032ffb77230 */ /* 0x000fe20000004100 */
[----:B------:R-:W-:Y:S01]  /*3670*/  ISETP.NE.AND P2, PT, R128, RZ, PT ;  /* 0x000000ff8000720c */ /* 0x000fe20003f45270 */
[----:B0-----:R-:W0:Y:S01]  /*3680*/  SHFL.DOWN PT, R21, R16, 0x4, 0x1f ;  /* 0x08801f0010157f89 */ /* 0x001e2200000e0000 */
[----:B------:R-:W-:-:S03]  /*3690*/  UPLOP3.LUT UP1, UPT, UPT, UPT, UP1, 0x40, 0x4 ;  /* 0x000000000004789c */ /* 0x000fc60003f2e810 */
[----:B------:R-:W2:Y:S01]  /*36a0*/  SHFL.DOWN PT, R20, R17, 0x4, 0x1f ;  /* 0x08801f0011147f89 */ /* 0x000ea200000e0000 */
[----:B-1----:R-:W-:Y:S02]  /*36b0*/  IADD3 R22, PT, PT, R19, R18, RZ ;  /* 0x0000001213167210 */ /* 0x002fe40007ffe0ff */
[----:B------:R-:W-:Y:S02]  /*36c0*/  I2FP.F32.S32 R26, R19 ;  /* 0x00000013001a7245 */ /* 0x000fe40000201400 */
[----:B------:R-:W-:Y:S01]  /*36d0*/  I2FP.F32.S32 R23, R22 ;  /* 0x0000001600177245 */ /* 0x000fe20000201400 */
[----:B------:R-:W1:Y:S01]  /*36e0*/  SHFL.DOWN PT, R69, R22, 0x2, 0x1f ;  /* 0x08401f0016457f89 */ /* 0x000e6200000e0000 */
[----:B------:R-:W-:Y:S01]  /*36f0*/  I2FP.F32.U32 R19, R18 ;  /* 0x0000001200137245 */ /* 0x000fe20000201000 */
[C---:B0-----:R-:W-:Y:S01]  /*3700*/  FMUL.FTZ R28, R21.reuse, R26 ;  /* 0x0000001a151c7220 */ /* 0x041fe20000410000 */
[----:B------:R-:W0:Y:S01]  /*3710*/  MUFU.RCP R24, R23 ;  /* 0x0000001700187308 */ /* 0x000e220000001000 */
[----:B------:R-:W-:Y:S01]  /*3720*/  FADD.FTZ R21, -R21, R16 ;  /* 0x0000001015157221 */ /* 0x000fe20000010100 */
[----:B--2---:R-:W-:Y:S01]  /*3730*/  FADD.FTZ R17, R20, R17 ;  /* 0x0000001114117221 */ /* 0x004fe20000010000 */
[----:B------:R-:W-:-:S02]  /*3740*/  FFMA.FTZ R27, R19, R16, R28 ;  /* 0x00000010131b7223 */ /* 0x000fc4000001001c */
        /* <DEDUP_REMOVED lines=15> */
[----:B------:R-:W-:Y:S02]  /*3840*/  FMUL.FTZ R16, R27, R27 ;  /* 0x0000001b1b107220 */ /* 0x000fe40000410000 */
[----:B------:R-:W0:Y:S01]  /*3850*/  @!P2 LDC.64 R26, c[0x0][0x3c0] ;  /* 0x0000f000ff1aab82 */ /* 0x000e220000000a00 */
[----:B--2---:R-:W-:Y:S01]  /*3860*/  FMUL.FTZ R24, R20, R21 ;  /* 0x0000001514187220 */ /* 0x004fe20000410000 */
[----:B------:R-:W-:Y:S01]  /*3870*/  FMUL.FTZ R16, R23, R16 ;  /* 0x0000001017107220 */ /* 0x000fe20000410000 */
[----:B-1----:R-:W-:Y:S01]  /*3880*/  FADD.FTZ R21, R17, R18 ;  /* 0x0000001211157221 */ /* 0x002fe20000010000 */
[----:B---3--:R-:W-:Y:S02]  /*3890*/  IADD3 R22, PT, PT, R22, R179, RZ ;  /* 0x000000b316167210 */ /* 0x008fe40007ffe0ff */
[----:B------:R-:W1:Y:S01]  /*38a0*/  SHFL.DOWN PT, R23, R24, 0x1, 0x1f ;  /* 0x08201f0018177f89 */ /* 0x000e6200000e0000 */
[----:B------:R-:W-:Y:S01]  /*38b0*/  FMUL.FTZ R16, R16, R69 ;  /* 0x0000004510107220 */ /* 0x000fe20000410000 */
[----:B------:R-:W-:Y:S01]  /*38c0*/  I2FP.F32.S32 R22, R22 ;  /* 0x0000001600167245 */ /* 0x000fe20000201400 */
[----:B------:R-:W2:Y:S01]  /*38d0*/  LDC.64 R68, c[0x0][0x428] ;  /* 0x00010a00ff447b82 */ /* 0x000ea20000000a00 */
[----:B------:R-:W-:Y:S01]  /*38e0*/  I2FP.F32.S32 R179, R179 ;  /* 0x000000b300b37245 */ /* 0x000fe20000201400 */
[----:B------:R-:W-:-:S03]  /*38f0*/  FFMA.FTZ R16, R20, R16, R21 ;  /* 0x0000001014107223 */ /* 0x000fc60000010015 */
[----:B------:R-:W3:Y:S02]  /*3900*/  MUFU.RCP R22, R22 ;  /* 0x0000001600167308 */ /* 0x000ee40000001000 */
[----:B------:R-:W4:Y:S01]  /*3910*/  SHFL.DOWN PT, R17, R16, 0x1, 0x1f ;  /* 0x08201f0010117f89 */ /* 0x000f2200000e0000 */
[----:B0-----:R-:W-:-:S04]  /*3920*/  @!P2 IMAD.WIDE R26, R0, 0x4, R26 ;  /* 0x00000004001aa825 */ /* 0x001fc800078e021a */
[----:B-1----:R-:W-:Y:S01]  /*3930*/  FADD.FTZ R18, R24, -R23 ;  /* 0x8000001718127221 */ /* 0x002fe20000010000 */
[----:B------:R-:W-:-:S03]  /*3940*/  FMUL.FTZ R20, R23, R179 ;  /* 0x000000b317147220 */ /* 0x000fc60000410000 */
[----:B------:R-:W-:Y:S01]  /*3950*/  FMUL.FTZ R18, R18, R18 ;  /* 0x0000001212127220 */ /* 0x000fe20000410000 */
[----:B------:R-:W-:-:S03]  /*3960*/  FFMA.FTZ R21, R19, R24, R20 ;  /* 0x0000001813157223 */ /* 0x000fc60000010014 */
[----:B------:R-:W-:Y:S01]  /*3970*/  FMUL.FTZ R18, R19, R18 ;  /* 0x0000001213127220 */ /* 0x000fe20000410000 */
[----:B---3--:R-:W-:Y:S01]  /*3980*/  FMUL.FTZ R21, R22, R21 ;  /* 0x0000001516157220 */ /* 0x008fe20000410000 */
[----:B----4-:R-:W-:Y:S02]  /*3990*/  FADD.FTZ R17, R16, R17 ;  /* 0x0000001110117221 */ /* 0x010fe40000010000 */
[----:B------:R-:W-:Y:S02]  /*39a0*/  FMUL.FTZ R18, R18, R179 ;  /* 0x000000b312127220 */ /* 0x000fe40000410000 */
[----:B------:R0:W1:Y:S02]  /*39b0*/  SHFL.IDX PT, R181, R21, RZ, 0x1f ;  /* 0x00001fff15b57589 */ /* 0x00006400000e0000 */
[----:B------:R-:W-:Y:S02]  /*39c0*/  FFMA.FTZ R17, R22, R18, R17 ;  /* 0x0000001216117223 */ /* 0x000fe40000010011 */
[----:B------:R-:W3:Y:S04]  /*39d0*/  LDC R18, c[0x0][0x448] ;  /* 0x00011200ff127b82 */ /* 0x000ee80000000800 */
[----:B------:R-:W3:Y:S01]  /*39e0*/  SHFL.IDX PT, R17, R17, RZ, 0x1f ;  /* 0x00001fff11117589 */ /* 0x000ee200000e0000 */
[----:B0-----:R-:W-:-:S03]  /*39f0*/  HADD2.F32 R21, -RZ, R126.H0_H0 ;  /* 0x2000007eff157230 */ /* 0x001fc60000004100 */
[----:B------:R-:W0:Y:S01]  /*3a00*/  @!P2 LDC.64 R22, c[0x0][0x3c8] ;  /* 0x0000f200ff16ab82 */ /* 0x000e220000000a00 */
[C---:B-1----:R-:W-:Y:S01]  /*3a10*/  FMUL.FTZ R16, R181.reuse, R181 ;  /* 0x000000b5b5107220 */ /* 0x042fe20000410000 */
[----:B------:R-:W-:Y:S01]  /*3a20*/  FSEL R34, R181, RZ, !P3 ;  /* 0x000000ffb5227208 */ /* 0x000fe20005800000 */
[----:B------:R1:W-:Y:S03]  /*3a30*/  @!P2 STG.E desc[UR6][R26.64], R181 ;  /* 0x000000b51a00a986 */ /* 0x0003e6000c101906 */
[----:B------:R-:W-:Y:S01]  /*3a40*/  FSEL R19, R16, RZ, P3 ;  /* 0x000000ff10137208 */ /* 0x000fe20001800000 */
[C---:B------:R-:W-:Y:S01]  /*3a50*/  FADD.FTZ R24, -R34.reuse, R135 ;  /* 0x0000008722187221 */ /* 0x040fe20000010100 */
[C---:B------:R-:W-:Y:S01]  /*3a60*/  FADD.FTZ R146, -R34.reuse, R75 ;  /* 0x0000004b22927221 */ /* 0x040fe20000010100 */
[----:B---3--:R-:W-:Y:S01]  /*3a70*/  FFMA.FTZ R16, R17, UR10, R18 ;  /* 0x0000000a11107c23 */ /* 0x008fe20008010012 */
[----:B------:R-:W3:Y:S01]  /*3a80*/  LDC.64 R74, c[0x0][0x430] ;  /* 0x00010c00ff4a7b82 */ /* 0x000ee20000000a00 */
[C---:B------:R-:W-:Y:S01]  /*3a90*/  FADD.FTZ R30, -R34.reuse, R133 ;  /* 0x00000085221e7221 */ /* 0x040fe20000010100 */
[----:B------:R-:W-:Y:S01]  /*3aa0*/  FADD.FTZ R32, -R34, R131 ;  /* 0x0000008322207221 */ /* 0x000fe20000010100 */
[----:B------:R-:W-:Y:S01]  /*3ab0*/  FADD.FTZ R19, R16, R19 ;  /* 0x0000001310137221 */ /* 0x000fe20000010000 */
[----:B------:R-:W-:Y:S01]  /*3ac0*/  FADD.FTZ R28, -R34, R129 ;  /* 0x00000081221c7221 */ /* 0x000fe20000010100 */
[----:B------:R-:W-:-:S02]  /*3ad0*/  HADD2.F32 R17, -RZ, R125.H0_H0 ;  /* 0x2000007dff117230 */ /* 0x000fc40000004100 */
[C---:B------:R-:W-:Y:S01]  /*3ae0*/  FADD.FTZ R66, -R34.reuse, R29 ;  /* 0x0000001d22427221 */ /* 0x040fe20000010100 */
[----:B------:R4:W5:Y:S01]  /*3af0*/  MUFU.RSQ R179, R19 ;  /* 0x0000001300b37308 */ /* 0x0009620000001400 */
[----:B------:R-:W-:Y:S02]  /*3b00*/  HADD2.F32 R135, -RZ, R51.H0_H0 ;  /* 0x20000033ff877230 */ /* 0x000fe40000004100 */
[C---:B------:R-:W-:Y:S01]  /*3b10*/  FADD.FTZ R76, -R34.reuse, R81 ;  /* 0x00000051224c7221 */ /* 0x040fe20000010100 */
[----:B------:R-:W-:Y:S02]  /*3b20*/  HADD2.F32 R131, -RZ, R124.H1_H1 ;  /* 0x3000007cff837230 */ /* 0x000fe40000004100 */
[C---:B------:R-:W-:Y:S01]  /*3b30*/  FADD.FTZ R160, -R34.reuse, R151 ;  /* 0x0000009722a07221 */ /* 0x040fe20000010100 */
[----:B------:R-:W-:Y:S02]  /*3b40*/  HADD2.F32 R129, -RZ, R93.H0_H0 ;  /* 0x2000005dff817230 */ /* 0x000fe40000004100 */
[----:B------:R-:W-:Y:S01]  /*3b50*/  FADD.FTZ R162, -R34, R153 ;  /* 0x0000009922a27221 */ /* 0x000fe20000010100 */
[----:B0-----:R-:W-:-:S04]  /*3b60*/  @!P2 IMAD.WIDE R22, R0, 0x4, R22 ;  /* 0x000000040016a825 */ /* 0x001fc800078e0216 */
[C---:B------:R-:W-:Y:S01]  /*3b70*/  FADD.FTZ R70, -R34.reuse, R31 ;  /* 0x0000001f22467221 */ /* 0x040fe20000010100 */
[C---:B------:R-:W-:Y:S01]  /*3b80*/  FADD.FTZ R72, -R34.reuse, R33 ;  /* 0x0000002122487221 */ /* 0x040fe20000010100 */
[C---:B------:R-:W-:Y:S01]  /*3b90*/  FADD.FTZ R168, -R34.reuse, R157 ;  /* 0x0000009d22a87221 */ /* 0x040fe20000010100 */
[----:B----4-:R-:W-:Y:S02]  /*3ba0*/  HADD2.F32 R19, -RZ, R94.H0_H0 ;  /* 0x2000005eff137230 */ /* 0x010fe40000004100 */
[C---:B------:R-:W-:Y:S01]  /*3bb0*/  FADD.FTZ R170, -R34.reuse, R155 ;  /* 0x0000009b22aa7221 */ /* 0x040fe20000010100 */
[----:B------:R-:W-:Y:S02]  /*3bc0*/  HADD2.F32 R29, -RZ, R124.H0_H0 ;  /* 0x2000007cff1d7230 */ /* 0x000fe40000004100 */
[C---:B------:R-:W-:Y:S01]  /*3bd0*/  FADD.FTZ R80, -R34.reuse, R35 ;  /* 0x0000002322507221 */ /* 0x040fe20000010100 */
[----:B------:R-:W-:Y:S02]  /*3be0*/  HADD2.F32 R81, -RZ, R2.H0_H0 ;  /* 0x20000002ff517230 */ /* 0x000fe40000004100 */
[----:B------:R-:W-:Y:S01]  /*3bf0*/  FADD.FTZ R78, -R34, R79 ;  /* 0x0000004f224e7221 */ /* 0x000fe20000010100 */
[----:B------:R-:W-:-:S02]  /*3c00*/  HADD2.F32 R151, -RZ, R123.H0_H0 ;  /* 0x2000007bff977230 */ /* 0x000fc40000004100 */
[C---:B-----5:R-:W-:Y:S01]  /*3c10*/  FMUL.FTZ R24, R179.reuse, R24 ;  /* 0x00000018b3187220 */ /* 0x060fe20000410000 */
[C---:B------:R-:W-:Y:S01]  /*3c20*/  FMUL.FTZ R30, R179.reuse, R30 ;  /* 0x0000001eb31e7220 */ /* 0x040fe20000410000 */
[C---:B------:R-:W-:Y:S01]  /*3c30*/  FMUL.FTZ R32, R179.reuse, R32 ;  /* 0x00000020b3207220 */ /* 0x040fe20000410000 */
[----:B------:R-:W-:Y:S01]  /*3c40*/  FMUL.FTZ R28, R179, R28 ;  /* 0x0000001cb31c7220 */ /* 0x000fe20000410000 */
[----:B------:R-:W-:Y:S01]  /*3c50*/  FFMA.FTZ R16, R24, R21, R183 ;  /* 0x0000001518107223 */ /* 0x000fe200000100b7 */
[----:B------:R-:W-:Y:S02]  /*3c60*/  HADD2.F32 R21, -RZ, R125.H1_H1 ;  /* 0x3000007dff157230 */ /* 0x000fe40000004100 */
[----:B------:R-:W-:Y:S01]  /*3c70*/  FFMA.FTZ R17, R30, R17, R19 ;  /* 0x000000111e117223 */ /* 0x000fe20000010013 */
[----:B------:R-:W-:Y:S01]  /*3c80*/  FFMA.FTZ R19, R28, R131, R129 ;  /* 0x000000831c137223 */ /* 0x000fe20000010081 */
[----:B------:R-:W-:Y:S01]  /*3c90*/  HADD2.F32 R153, -RZ, R93.H1_H1 ;  /* 0x3000005dff997230 */ /* 0x000fe20000004100 */
[----:B------:R0:W-:Y:S01]  /*3ca0*/  @!P2 STG.E desc[UR6][R22.64], R179 ;  /* 0x000000b31600a986 */ /* 0x0001e2000c101906 */
[----:B------:R-:W-:Y:S01]  /*3cb0*/  FFMA.FTZ R18, R32, R21, R135 ;  /* 0x0000001520127223 */ /* 0x000fe20000010087 */
[----:B--2---:R-:W-:-:S04]  /*3cc0*/  IMAD.WIDE.U32 R20, R25, 0x10, R68 ;  /* 0x0000001019147825 */ /* 0x004fc800078e0044 */
[C---:B------:R-:W-:Y:S01]  /*3cd0*/  FMUL.FTZ R82, R179.reuse, R66 ;  /* 0x00000042b3527220 */ /* 0x040fe20000410000 */
[C---:B------:R-:W-:Y:S01]  /*3ce0*/  FMUL.FTZ R84, R179.reuse, R70 ;  /* 0x00000046b3547220 */ /* 0x040fe20000410000 */
[C---:B------:R-:W-:Y:S01]  /*3cf0*/  FMUL.FTZ R66, R179.reuse, R72 ;  /* 0x00000048b3427220 */ /* 0x040fe20000410000 */
[----:B------:R-:W-:Y:S01]  /*3d00*/  HADD2.F32 R155, -RZ, R123.H1_H1 ;  /* 0x3000007bff9b7230 */ /* 0x000fe20000004100 */
[----:B------:R2:W-:Y:S01]  /*3d10*/  STG.E.128 desc[UR6][R20.64], R16 ;  /* 0x0000001014007986 */ /* 0x0005e2000c101d06 */
[----:B------:R-:W-:Y:S02]  /*3d20*/  HADD2.F32 R157, -RZ, R3.H0_H0 ;  /* 0x20000003ff9d7230 */ /* 0x000fe40000004100 */
[C---:B------:R-:W-:Y:S01]  /*3d30*/  FMUL.FTZ R80, R179.reuse, R80 ;  /* 0x00000050b3507220 */ /* 0x040fe20000410000 */
[----:B-1----:R-:W-:Y:S02]  /*3d40*/  HADD2.F32 R27, -RZ, R52.H0_H0 ;  /* 0x20000034ff1b7230 */ /* 0x002fe40000004100 */
[----:B------:R-:W-:Y:S01]  /*3d50*/  FMUL.FTZ R31, R179, R76 ;  /* 0x0000004cb31f7220 */ /* 0x000fe20000410000 */
[----:B0-----:R-:W-:-:S02]  /*3d60*/  HADD2.F32 R23, -RZ, R122.H0_H0 ;  /* 0x2000007aff177230 */ /* 0x001fc40000004100 */
        /* <DEDUP_REMOVED lines=12> */
[----:B--2---:R-:W-:Y:S01]  /*3e30*/  FFMA.FTZ R16, R24, R29, R81 ;  /* 0x0000001d18107223 */ /* 0x004fe20000010051 */
[----:B------:R-:W-:Y:S01]  /*3e40*/  FFMA.FTZ R17, R30, R151, R153 ;  /* 0x000000971e117223 */ /* 0x000fe20000010099 */
[----:B------:R-:W-:-:S02]  /*3e50*/  HADD2.F32 R19, -RZ, R122.H1_H1 ;  /* 0x3000007aff137230 */ /* 0x000fc40000004100 */
[----:B------:R-:W-:Y:S01]  /*3e60*/  FFMA.FTZ R18, R32, R155, R157 ;  /* 0x0000009b20127223 */ /* 0x000fe2000001009d */
[--C-:B------:R-:W-:Y:S02]  /*3e70*/  HADD2.F32 R21, -RZ, R92.reuse.H1_H1 ;  /* 0x3000005cff157230 */ /* 0x100fe40000004100 */
[----:B------:R-:W-:Y:S01]  /*3e80*/  FFMA.FTZ R20, R82, R23, R27 ;  /* 0x0000001752147223 */ /* 0x000fe2000001001b */
[--C-:B------:R-:W-:Y:S02]  /*3e90*/  HADD2.F32 R29, -RZ, R121.reuse.H0_H0 ;  /* 0x20000079ff1d7230 */ /* 0x100fe40000004100 */
[----:B------:R-:W-:Y:S01]  /*3ea0*/  FADD.FTZ R176, -R34, R167 ;  /* 0x000000a722b07221 */ /* 0x000fe20000010100 */
[----:B------:R-:W-:Y:S02]  /*3eb0*/  HADD2.F32 R81, -RZ, R92.H0_H0 ;  /* 0x2000005cff517230 */ /* 0x000fe40000004100 */
[----:B------:R-:W-:Y:S01]  /*3ec0*/  FFMA.FTZ R19, R28, R19, R21 ;  /* 0x000000131c137223 */ /* 0x000fe20000010015 */
[----:B------:R-:W-:-:S02]  /*3ed0*/  HADD2.F32 R151, -RZ, R121.H1_H1 ;  /* 0x30000079ff977230 */ /* 0x000fc40000004100 */
[----:B------:R-:W-:Y:S01]  /*3ee0*/  FADD.FTZ R178, -R34, R169 ;  /* 0x000000a922b27221 */ /* 0x000fe20000010100 */
[----:B------:R-:W-:Y:S02]  /*3ef0*/  HADD2.F32 R153, -RZ, R53.H0_H0 ;  /* 0x20000035ff997230 */ /* 0x000fe40000004100 */
[----:B------:R-:W-:Y:S01]  /*3f00*/  FFMA.FTZ R21, R84, R29, R81 ;  /* 0x0000001d54157223 */ /* 0x000fe20000010051 */
[--C-:B------:R-:W-:Y:S02]  /*3f10*/  HADD2.F32 R155, -RZ, R120.reuse.H1_H1 ;  /* 0x30000078ff9b7230 */ /* 0x100fe40000004100 */
[----:B------:R-:W-:Y:S01]  /*3f20*/  FADD.FTZ R180, -R34, R173 ;  /* 0x000000ad22b47221 */ /* 0x000fe20000010100 */
[----:B------:R-:W-:Y:S02]  /*3f30*/  HADD2.F32 R157, -RZ, R91.H0_H0 ;  /* 0x2000005bff9d7230 */ /* 0x000fe40000004100 */
[----:B------:R-:W-:Y:S01]  /*3f40*/  FFMA.FTZ R22, R66, R151, R153 ;  /* 0x0000009742167223 */ /* 0x000fe20000010099 */
[----:B------:R-:W-:-:S02]  /*3f50*/  HADD2.F32 R81, -RZ, R120.H0_H0 ;  /* 0x20000078ff517230 */ /* 0x000fc40000004100 */
[----:B------:R-:W-:Y:S01]  /*3f60*/  FADD.FTZ R182, -R34, R175 ;  /* 0x000000af22b67221 */ /* 0x000fe20000010100 */
[----:B------:R-:W-:Y:S02]  /*3f70*/  HADD2.F32 R151, -RZ, R36.H0_H0 ;  /* 0x20000024ff977230 */ /* 0x000fe40000004100 */
[----:B------:R-:W-:Y:S01]  /*3f80*/  FFMA.FTZ R23, R80, R155, R157 ;  /* 0x0000009b50177223 */ /* 0x000fe2000001009d */
[----:B---3--:R-:W-:-:S04]  /*3f90*/  IMAD.WIDE.U32 R26, R25, 0x10, R74 ;  /* 0x00000010191a7825 */ /* 0x008fc800078e004a */
[C---:B------:R-:W-:Y:S01]  /*3fa0*/  FADD.FTZ R184, -R34.reuse, R177 ;  /* 0x000000b122b87221 */ /* 0x040fe20000010100 */
[----:B------:R-:W-:Y:S01]  /*3fb0*/  FADD.FTZ R186, -R34, R171 ;  /* 0x000000ab22ba7221 */ /* 0x000fe20000010100 */
[----:B------:R-:W-:Y:S01]  /*3fc0*/  FFMA.FTZ R24, R82, R81, R151 ;  /* 0x0000005152187223 */ /* 0x000fe20000010097 */
[----:B------:R-:W-:Y:S01]  /*3fd0*/  HADD2.F32 R25, -RZ, R119.H0_H0 ;  /* 0x20000077ff197230 */ /* 0x000fe20000004100 */
[----:B------:R0:W-:Y:S01]  /*3fe0*/  STG.E.128 desc[UR6][R26.64], R16 ;  /* 0x000000101a007986 */ /* 0x0001e2000c101d06 */
[----:B------:R-:W-:Y:S02]  /*3ff0*/  HADD2.F32 R153, -RZ, R91.H1_H1 ;  /* 0x3000005bff997230 */ /* 0x000fe40000004100 */
[----:B------:R-:W-:Y:S01]  /*4000*/  FMUL.FTZ R34, R179, R144 ;  /* 0x00000090b3227220 */ /* 0x000fe20000410000 */
[----:B------:R-:W-:-:S04]  /*4010*/  IMAD.WIDE.U32 R28, R67, 0x10, R68 ;  /* 0x00000010431c7825 */ /* 0x000fc800078e0044 */
[C---:B------:R-:W-:Y:S01]  /*4020*/  FMUL.FTZ R35, R179.reuse, R146 ;  /* 0x00000092b3237220 */ /* 0x040fe20000410000 */
[C---:B------:R-:W-:Y:S01]  /*4030*/  FMUL.FTZ R77, R179.reuse, R152 ;  /* 0x00000098b34d7220 */ /* 0x040fe20000410000 */
[----:B------:R-:W-:Y:S01]  /*4040*/  FFMA.FTZ R25, R84, R25, R153 ;  /* 0x0000001954197223 */ /* 0x000fe20000010099 */
[----:B------:R-:W-:Y:S01]  /*4050*/  HADD2.F32 R30, -RZ, R118.H0_H0 ;  /* 0x20000076ff1e7230 */ /* 0x000fe20000004100 */
[----:B------:R1:W-:Y:S01]  /*4060*/  STG.E.128 desc[UR6][R28.64], R20 ;  /* 0x000000141c007986 */ /* 0x0003e2000c101d06 */
[----:B------:R-:W-:Y:S02]  /*4070*/  HADD2.F32 R32, -RZ, R54.H0_H0 ;  /* 0x20000036ff207230 */ /* 0x000fe40000004100 */
[C---:B------:R-:W-:Y:S01]  /*4080*/  FMUL.FTZ R76, R179.reuse, R154 ;  /* 0x0000009ab34c7220 */ /* 0x040fe20000410000 */
[----:B------:R-:W-:Y:S02]  /*4090*/  HADD2.F32 R81, -RZ, R119.H1_H1 ;  /* 0x30000077ff517230 */ /* 0x000fe40000004100 */
[----:B------:R-:W-:Y:S01]  /*40a0*/  FMUL.FTZ R79, R179, R148 ;  /* 0x00000094b34f7220 */ /* 0x000fe20000410000 */
[----:B------:R-:W-:-:S02]  /*40b0*/  HADD2.F32 R151, -RZ, R37.H0_H0 ;  /* 0x20000025ff977230 */ /* 0x000fc40000004100 */
[C---:B------:R-:W-:Y:S01]  /*40c0*/  FMUL.FTZ R72, R179.reuse, R156 ;  /* 0x0000009cb3487220 */ /* 0x040fe20000410000 */
[----:B------:R-:W-:Y:S02]  /*40d0*/  HADD2.F32 R82, -RZ, R116.H0_H0 ;  /* 0x20000074ff527230 */ /* 0x000fe40000004100 */
[C---:B------:R-:W-:Y:S01]  /*40e0*/  FMUL.FTZ R70, R179.reuse, R158 ;  /* 0x0000009eb3467220 */ /* 0x040fe20000410000 */
[----:B------:R-:W-:Y:S02]  /*40f0*/  HADD2.F32 R153, -RZ, R118.H1_H1 ;  /* 0x30000076ff997230 */ /* 0x000fe40000004100 */
[----:B0-----:R-:W-:Y:S01]  /*4100*/  FFMA.FTZ R26, R66, R81, R151 ;  /* 0x00000051421a7223 */ /* 0x001fe20000010097 */
[----:B------:R-:W-:Y:S02]  /*4110*/  HADD2.F32 R17, -RZ, R38.H0_H0 ;  /* 0x20000026ff117230 */ /* 0x000fe40000004100 */
[----:B------:R-:W-:Y:S01]  /*4120*/  FMUL.FTZ R78, R179, R150 ;  /* 0x00000096b34e7220 */ /* 0x000fe20000410000 */
[----:B------:R-:W-:-:S02]  /*4130*/  HADD2.F32 R16, -RZ, R117.H0_H0 ;  /* 0x20000075ff107230 */ /* 0x000fc40000004100 */
[C---:B------:R-:W-:Y:S01]  /*4140*/  FMUL.FTZ R150, R179.reuse, R160 ;  /* 0x000000a0b3967220 */ /* 0x040fe20000410000 */
[--C-:B------:R-:W-:Y:S02]  /*4150*/  HADD2.F32 R18, -RZ, R90.reuse.H0_H0 ;  /* 0x2000005aff127230 */ /* 0x100fe40000004100 */
[----:B------:R-:W-:Y:S01]  /*4160*/  FMUL.FTZ R149, R179, R162 ;  /* 0x000000a2b3957220 */ /* 0x000fe20000410000 */
[----:B------:R-:W-:Y:S02]  /*4170*/  HADD2.F32 R155, -RZ, R90.H1_H1 ;  /* 0x3000005aff9b7230 */ /* 0x000fe40000004100 */
[C---:B-1----:R-:W-:Y:S01]  /*4180*/  FFMA.FTZ R28, R31.reuse, R30, R32 ;  /* 0x0000001e1f1c7223 */ /* 0x042fe20000010020 */
[----:B------:R-:W-:Y:S01]  /*4190*/  FFMA.FTZ R32, R31, R82, R17 ;  /* 0x000000521f207223 */ /* 0x000fe20000010011 */
[----:B------:R-:W-:Y:S01]  /*41a0*/  FFMA.FTZ R29, R33, R16, R18 ;  /* 0x00000010211d7223 */ /* 0x000fe20000010012 */
[----:B------:R-:W-:Y:S02]  /*41b0*/  HADD2.F32 R16, -RZ, R115.H0_H0 ;  /* 0x20000073ff107230 */ /* 0x000fe40000004100 */
[----:B------:R-:W-:Y:S01]  /*41c0*/  FFMA.FTZ R27, R80, R153, R155 ;  /* 0x00000099501b7223 */ /* 0x000fe2000001009b */
[----:B------:R-:W-:-:S02]  /*41d0*/  HADD2.F32 R18, -RZ, R89.H1_H1 ;  /* 0x30000059ff127230 */ /* 0x000fc40000004100 */
[C---:B------:R-:W-:Y:S01]  /*41e0*/  FMUL.FTZ R148, R179.reuse, R164 ;  /* 0x000000a4b3947220 */ /* 0x040fe20000410000 */
[----:B------:R-:W-:Y:S02]  /*41f0*/  HADD2.F32 R17, -RZ, R117.H1_H1 ;  /* 0x30000075ff117230 */ /* 0x000fe40000004100 */
[----:B------:R-:W-:Y:S01]  /*4200*/  FMUL.FTZ R147, R179, R166 ;  /* 0x000000a6b3937220 */ /* 0x000fe20000410000 */
[----:B------:R-:W-:Y:S02]  /*4210*/  HADD2.F32 R19, -RZ, R55.H0_H0 ;  /* 0x20000037ff137230 */ /* 0x000fe40000004100 */
[----:B------:R-:W-:Y:S01]  /*4220*/  FFMA.FTZ R33, R33, R16, R18 ;  /* 0x0000001021217223 */ /* 0x000fe20000010012 */
[----:B------:R-:W-:Y:S02]  /*4230*/  HADD2.F32 R22, -RZ, R116.H1_H1 ;  /* 0x30000074ff167230 */ /* 0x000fe40000004100 */
[----:B------:R-:W-:Y:S01]  /*4240*/  FMUL.FTZ R146, R179, R168 ;  /* 0x000000a8b3927220 */ /* 0x000fe20000410000 */
[----:B------:R-:W-:-:S02]  /*4250*/  HADD2.F32 R66, -RZ, R89.H0_H0 ;  /* 0x20000059ff427230 */ /* 0x000fc40000004100 */
[----:B------:R-:W-:Y:S01]  /*4260*/  FFMA.FTZ R30, R34, R17, R19 ;  /* 0x00000011221e7223 */ /* 0x000fe20000010013 */
[----:B------:R-:W-:Y:S02]  /*4270*/  HADD2.F32 R80, -RZ, R114.H1_H1 ;  /* 0x30000072ff507230 */ /* 0x000fe40000004100 */
[----:B------:R-:W-:Y:S01]  /*4280*/  FMUL.FTZ R144, R179, R170 ;  /* 0x000000aab3907220 */ /* 0x000fe20000410000 */
[----:B------:R-:W-:Y:S02]  /*4290*/  HADD2.F32 R23, -RZ, R88.H1_H1 ;  /* 0x30000058ff177230 */ /* 0x000fe40000004100 */
[----:B------:R-:W-:Y:S01]  /*42a0*/  FFMA.FTZ R31, R35, R22, R66 ;  /* 0x00000016231f7223 */ /* 0x000fe20000010042 */
[----:B------:R-:W-:-:S04]  /*42b0*/  IMAD.WIDE.U32 R18, R67, 0x10, R74 ;  /* 0x0000001043127825 */ /* 0x000fc800078e004a */
[C---:B------:R-:W-:Y:S01]  /*42c0*/  FMUL.FTZ R143, R179.reuse, R172 ;  /* 0x000000acb38f7220 */ /* 0x040fe20000410000 */
[----:B------:R-:W-:Y:S01]  /*42d0*/  FMUL.FTZ R141, R179, R174 ;  /* 0x000000aeb38d7220 */ /* 0x000fe20000410000 */
[----:B------:R-:W-:Y:S01]  /*42e0*/  FFMA.FTZ R35, R35, R80, R23 ;  /* 0x0000005023237223 */ /* 0x000fe20000010017 */
[----:B------:R-:W-:Y:S01]  /*42f0*/  IMAD.WIDE.U32 R22, R73, 0x10, R68 ;  /* 0x0000001049167825 */ /* 0x000fe200078e0044 */
[----:B------:R0:W-:Y:S03]  /*4300*/  STG.E.128 desc[UR6][R18.64], R24 ;  /* 0x0000001812007986 */ /* 0x0001e6000c101d06 */
[C---:B------:R-:W-:Y:S01]  /*4310*/  FMUL.FTZ R139, R179.reuse, R176 ;  /* 0x000000b0b38b7220 */ /* 0x040fe20000410000 */
[----:B------:R-:W-:Y:S01]  /*4320*/  FMUL.FTZ R137, R179, R178 ;  /* 0x000000b2b3897220 */ /* 0x000fe20000410000 */
[----:B------:R-:W-:Y:S01]  /*4330*/  HADD2.F32 R21, -RZ, R115.H1_H1 ;  /* 0x30000073ff157230 */ /* 0x000fe20000004100 */
[----:B------:R1:W-:Y:S01]  /*4340*/  STG.E.128 desc[UR6][R22.64], R28 ;  /* 0x0000001c16007986 */ /* 0x0003e2000c101d06 */
[----:B------:R-:W-:-:S02]  /*4350*/  HADD2.F32 R20, -RZ, R39.H0_H0 ;  /* 0x20000027ff147230 */ /* 0x000fc40000004100 */
[----:B------:R-:W-:Y:S01]  /*4360*/  FMUL.FTZ R135, R179, R180 ;  /* 0x000000b4b3877220 */ /* 0x000fe20000410000 */
[----:B------:R-:W-:-:S04]  /*4370*/  IMAD.WIDE.U32 R66, R73, 0x10, R74 ;  /* 0x0000001049427825 */ /* 0x000fc800078e004a */
[C---:B------:R-:W-:Y:S01]  /*4380*/  FMUL.FTZ R133, R179.reuse, R182 ;  /* 0x000000b6b3857220 */ /* 0x040fe20000410000 */
[C---:B------:R-:W-:Y:S01]  /*4390*/  FMUL.FTZ R131, R179.reuse, R184 ;  /* 0x000000b8b3837220 */ /* 0x040fe20000410000 */
[----:B------:R-:W-:Y:S01]  /*43a0*/  FFMA.FTZ R34, R34, R21, R20 ;  /* 0x0000001522227223 */ /* 0x000fe20000010014 */
[----:B------:R-:W-:Y:S02]  /*43b0*/  HADD2.F32 R16, -RZ, R114.H0_H0 ;  /* 0x20000072ff107230 */ /* 0x000fe40000004100 */
[----:B------:R-:W-:Y:S01]  /*43c0*/  FMUL.FTZ R129, R179, R186 ;  /* 0x000000bab3817220 */ /* 0x000fe20000410000 */
[----:B------:R-:W-:Y:S02]  /*43d0*/  HADD2.F32 R20, -RZ, R56.H0_H0 ;  /* 0x20000038ff147230 */ /* 0x000fe40000004100 */
[----:B------:R-:W-:Y:S01]  /*43e0*/  HADD2.F32 R80, -RZ, R112.H0_H0 ;  /* 0x20000070ff507230 */ /* 0x000fe20000004100 */
[----:B------:R2:W-:Y:S01]  /*43f0*/  STG.E.128 desc[UR6][R66.64], R32 ;  /* 0x0000002042007986 */ /* 0x0005e2000c101d06 */
[----:B------:R-:W-:-:S02]  /*4400*/  HADD2.F32 R17, -RZ, R40.H0_H0 ;  /* 0x20000028ff117230 */ /* 0x000fc40000004100 */
[C---:B------:R-:W-:Y:S01]  /*4410*/  FFMA.FTZ R16, R79.reuse, R16, R20 ;  /* 0x000000104f107223 */ /* 0x040fe20000010014 */
[----:B0-----:R-:W-:Y:S02]  /*4420*/  HADD2.F32 R24, -RZ, R111.H1_H1 ;  /* 0x3000006fff187230 */ /* 0x001fe40000004100 */
[----:B------:R-:W-:Y:S02]  /*4430*/  HADD2.F32 R19, -RZ, R41.H0_H0 ;  /* 0x20000029ff137230 */ /* 0x000fe40000004100 */
[----:B------:R-:W-:Y:S01]  /*4440*/  FFMA.FTZ R20, R79, R80, R17 ;  /* 0x000000504f147223 */ /* 0x000fe20000010011 */
[----:B-1----:R-:W-:Y:S02]  /*4450*/  HADD2.F32 R23, -RZ, R112.H1_H1 ;  /* 0x30000070ff177230 */ /* 0x002fe40000004100 */
[----:B------:R-:W-:Y:S02]  /*4460*/  HADD2.F32 R25, -RZ, R87.H0_H0 ;  /* 0x20000057ff197230 */ /* 0x000fe40000004100 */
[----:B------:R-:W-:Y:S01]  /*4470*/  FFMA.FTZ R22, R77, R24, R19 ;  /* 0x000000184d167223 */ /* 0x000fe20000010013 */
[----:B------:R-:W-:-:S02]  /*4480*/  HADD2.F32 R27, -RZ, R110.H0_H0 ;  /* 0x2000006eff1b7230 */ /* 0x000fc40000004100 */
[----:B------:R-:W-:Y:S02]  /*4490*/  HADD2.F32 R29, -RZ, R58.H0_H0 ;  /* 0x2000003aff1d7230 */ /* 0x000fe40000004100 */
[----:B------:R-:W-:Y:S01]  /*44a0*/  FFMA.FTZ R19, R76, R23, R25 ;  /* 0x000000174c137223 */ /* 0x000fe20000010019 */
[----:B------:R-:W-:Y:S02]  /*44b0*/  HADD2.F32 R23, -RZ, R110.H1_H1 ;  /* 0x3000006eff177230 */ /* 0x000fe40000004100 */
[----:B------:R-:W-:Y:S02]  /*44c0*/  HADD2.F32 R25, -RZ, R86.H1_H1 ;  /* 0x30000056ff197230 */ /* 0x000fe40000004100 */
[----:B------:R-:W-:Y:S01]  /*44d0*/  FFMA.FTZ R24, R72, R27, R29 ;  /* 0x0000001b48187223 */ /* 0x000fe2000001001d */
[----:B------:R-:W-:Y:S02]  /*44e0*/  HADD2.F32 R31, -RZ, R108.H0_H0 ;  /* 0x2000006cff1f7230 */ /* 0x000fe40000004100 */
[----:B------:R-:W-:-:S02]  /*44f0*/  HADD2.F32 R28, -RZ, R42.H0_H0 ;  /* 0x2000002aff1c7230 */ /* 0x000fc40000004100 */
[----:B------:R-:W-:Y:S01]  /*4500*/  FFMA.FTZ R23, R76, R23, R25 ;  /* 0x000000174c177223 */ /* 0x000fe20000010019 */
[----:B--2---:R-:W-:Y:S02]  /*4510*/  HADD2.F32 R33, -RZ, R109.H0_H0 ;  /* 0x2000006dff217230 */ /* 0x004fe40000004100 */
[----:B------:R-:W-:Y:S02]  /*4520*/  HADD2.F32 R35, -RZ, R86.H0_H0 ;  /* 0x20000056ff237230 */ /* 0x000fe40000004100 */
[----:B------:R-:W-:Y:S01]  /*4530*/  FFMA.FTZ R28, R72, R31, R28 ;  /* 0x0000001f481c7223 */ /* 0x000fe2000001001c */
[----:B------:R-:W-:Y:S02]  /*4540*/  HADD2.F32 R17, -RZ, R113.H0_H0 ;  /* 0x20000071ff117230 */ /* 0x000fe40000004100 */
[----:B------:R-:W-:Y:S02]  /*4550*/  HADD2.F32 R21, -RZ, R88.H0_H0 ;  /* 0x20000058ff157230 */ /* 0x000fe40000004100 */
[----:B------:R-:W-:Y:S01]  /*4560*/  FFMA.FTZ R25, R70, R33, R35 ;  /* 0x0000002146197223 */ /* 0x000fe20000010023 */
[----:B------:R-:W-:-:S02]  /*4570*/  HADD2.F32 R67, -RZ, R107.H0_H0 ;  /* 0x2000006bff437230 */ /* 0x000fc40000004100 */
[----:B------:R-:W-:Y:S02]  /*4580*/  HADD2.F32 R26, -RZ, R126.H1_H1 ;  /* 0x3000007eff1a7230 */ /* 0x000fe40000004100 */
[----:B------:R-:W-:Y:S01]  /*4590*/  FFMA.FTZ R17, R78, R17, R21 ;  /* 0x000000114e117223 */ /* 0x000fe20000010015 */
[----:B------:R-:W-:Y:S02]  /*45a0*/  HADD2.F32 R73, -RZ, R111.H0_H0 ;  /* 0x2000006fff497230 */ /* 0x000fe40000004100 */
[----:B------:R-:W-:Y:S02]  /*45b0*/  HADD2.F32 R80, -RZ, R87.H1_H1 ;  /* 0x30000057ff507230 */ /* 0x000fe40000004100 */
[----:B------:R-:W-:Y:S01]  /*45c0*/  FFMA.FTZ R29, R70, R67, R26 ;  /* 0x00000043461d7223 */ /* 0x000fe2000001001a */
[----:B------:R-:W-:Y:S02]  /*45d0*/  HADD2.F32 R82, -RZ, R113.H1_H1 ;  /* 0x30000071ff527230 */ /* 0x000fe40000004100 */
[----:B------:R-:W-:-:S02]  /*45e0*/  HADD2.F32 R84, -RZ, R57.H0_H0 ;  /* 0x20000039ff547230 */ /* 0x000fc40000004100 */
[----:B------:R-:W-:Y:S01]  /*45f0*/  FFMA.FTZ R21, R78, R73, R80 ;  /* 0x000000494e157223 */ /* 0x000fe20000010050 */
[----:B------:R-:W-:Y:S02]  /*4600*/  HADD2.F32 R27, -RZ, R109.H1_H1 ;  /* 0x3000006dff1b7230 */ /* 0x000fe40000004100 */
[----:B------:R-:W-:Y:S02]  /*4610*/  HADD2.F32 R31, -RZ, R59.H0_H0 ;  /* 0x2000003bff1f7230 */ /* 0x000fe40000004100 */
[----:B------:R-:W-:Y:S01]  /*4620*/  FFMA.FTZ R18, R77, R82, R84 ;  /* 0x000000524d127223 */ /* 0x000fe20000010054 */
[----:B------:R-:W-:Y:S02]  /*4630*/  HADD2.F32 R33, -RZ, R107.H1_H1 ;  /* 0x3000006bff217230 */ /* 0x000fe40000004100 */
[----:B------:R-:W-:Y:S02]  /*4640*/  HADD2.F32 R30, -RZ, R43.H0_H0 ;  /* 0x2000002bff1e7230 */ /* 0x000fe40000004100 */
[----:B------:R-:W-:Y:S01]  /*4650*/  FFMA.FTZ R26, R150, R27, R31 ;  /* 0x0000001b961a7223 */ /* 0x000fe2000001001f */
[----:B------:R-:W-:-:S02]  /*4660*/  HADD2.F32 R152, -RZ, R106.H1_H1 ;  /* 0x3000006aff987230 */ /* 0x000fc40000004100 */
[----:B------:R-:W-:Y:S02]  /*4670*/  HADD2.F32 R35, -RZ, R130.H1_H1 ;  /* 0x30000082ff237230 */ /* 0x000fe40000004100 */
[----:B------:R-:W-:Y:S01]  /*4680*/  FFMA.FTZ R30, R150, R33, R30 ;  /* 0x00000021961e7223 */ /* 0x000fe2000001001e */
[----:B------:R-:W-:Y:S02]  /*4690*/  HADD2.F32 R32, -RZ, R108.H1_H1 ;  /* 0x3000006cff207230 */ /* 0x000fe40000004100 */
[----:B------:R-:W-:Y:S02]  /*46a0*/  HADD2.F32 R34, -RZ, R130.H0_H0 ;  /* 0x20000082ff227230 */ /* 0x000fe40000004100 */
[----:B------:R-:W-:Y:S01]  /*46b0*/  FFMA.FTZ R31, R149, R152, R35 ;  /* 0x00000098951f7223 */ /* 0x000fe20000010023 */
[----:B------:R-:W-:-:S04]  /*46c0*/  IMAD.WIDE.U32 R76, R83, 0x10, R68 ;  /* 0x00000010534c7825 */ /* 0x000fc800078e0044 */
[----:B------:R-:W-:Y:S01]  /*46d0*/  FFMA.FTZ R27, R149, R32, R34 ;  /* 0x00000020951b7223 */ /* 0x000fe20000010022 */
[--C-:B------:R-:W-:Y:S01]  /*46e0*/  IMAD.WIDE.U32 R78, R85, 0x10, R68.reuse ;  /* 0x00000010554e7825 */ /* 0x100fe200078e0044 */
[----:B------:R-:W-:Y:S03]  /*46f0*/  STG.E.128 desc[UR6][R76.64], R16 ;  /* 0x000000104c007986 */ /* 0x000fe6000c101d06 */
[----:B------:R-:W-:-:S04]  /*4700*/  IMAD.WIDE.U32 R80, R71, 0x10, R68 ;  /* 0x0000001047507825 */ /* 0x000fc800078e0044 */
[----:B------:R-:W-:-:S04]  /*4710*/  IMAD.WIDE.U32 R66, R127, 0x10, R68 ;  /* 0x000000107f427825 */ /* 0x000fc800078e0044 */
[----:B------:R-:W-:-:S04]  /*4720*/  IMAD.WIDE.U32 R82, R83, 0x10, R74 ;  /* 0x0000001053527825 */ /* 0x000fc800078e004a */
[--C-:B------:R-:W-:Y:S01]  /*4730*/  IMAD.WIDE.U32 R84, R85, 0x10, R74.reuse ;  /* 0x0000001055547825 */ /* 0x100fe200078e004a */
[----:B------:R0:W-:Y:S03]  /*4740*/  STG.E.128 desc[UR6][R82.64], R20 ;  /* 0x0000001452007986 */ /* 0x0001e6000c101d06 */
[--C-:B------:R-:W-:Y:S01]  /*4750*/  IMAD.WIDE.U32 R70, R71, 0x10, R74.reuse ;  /* 0x0000001047467825 */ /* 0x100fe200078e004a */
[----:B------:R1:W-:Y:S03]  /*4760*/  STG.E.128 desc[UR6][R78.64], R24 ;  /* 0x000000184e007986 */ /* 0x0003e6000c101d06 */
[----:B------:R-:W-:Y:S01]  /*4770*/  IMAD.WIDE.U32 R72, R127, 0x10, R74 ;  /* 0x000000107f487825 */ /* 0x000fe200078e004a */
[----:B------:R2:W-:Y:S03]  /*4780*/  STG.E.128 desc[UR6][R84.64], R28 ;  /* 0x0000001c54007986 */ /* 0x0005e6000c101d06 */
[----:B------:R-:W-:-:S02]  /*4790*/  HADD2.F32 R33, -RZ, R106.H0_H0 ;  /* 0x2000006aff217230 */ /* 0x000fc40000004100 */
[----:B------:R-:W-:Y:S02]  /*47a0*/  HADD2.F32 R35, -RZ, R60.H0_H0 ;  /* 0x2000003cff237230 */ /* 0x000fe40000004100 */
[----:B------:R-:W-:-:S04]  /*47b0*/  IMAD.WIDE.U32 R68, R145, 0x10, R68 ;  /* 0x0000001091447825 */ /* 0x000fc800078e0044 */
[----:B------:R-:W-:Y:S01]  /*47c0*/  FFMA.FTZ R32, R148, R33, R35 ;  /* 0x0000002194207223 */ /* 0x000fe20000010023 */
[----:B------:R-:W-:-:S04]  /*47d0*/  IMAD.WIDE.U32 R74, R145, 0x10, R74 ;  /* 0x00000010914a7825 */ /* 0x000fc800078e004a */
[--C-:B------:R-:W-:Y:S02]  /*47e0*/  HADD2.F32 R34, -RZ, R105.reuse.H0_H0 ;  /* 0x20000069ff227230 */ /* 0x100fe40000004100 */
[----:B------:R-:W-:Y:S02]  /*47f0*/  HADD2.F32 R150, -RZ, R132.H0_H0 ;  /* 0x20000084ff967230 */ /* 0x000fe40000004100 */
[----:B------:R-:W-:Y:S02]  /*4800*/  HADD2.F32 R127, -RZ, R105.H1_H1 ;  /* 0x30000069ff7f7230 */ /* 0x000fe40000004100 */
[----:B------:R-:W-:Y:S02]  /*4810*/  HADD2.F32 R145, -RZ, R61.H0_H0 ;  /* 0x2000003dff917230 */ /* 0x000fe40000004100 */
[----:B------:R-:W-:Y:S01]  /*4820*/  FFMA.FTZ R33, R147, R34, R150 ;  /* 0x0000002293217223 */ /* 0x000fe20000010096 */
[----:B------:R-:W-:Y:S02]  /*4830*/  HADD2.F32 R149, -RZ, R104.H1_H1 ;  /* 0x30000068ff957230 */ /* 0x000fe40000004100 */
[----:B------:R-:W-:-:S02]  /*4840*/  HADD2.F32 R151, -RZ, R134.H0_H0 ;  /* 0x20000086ff977230 */ /* 0x000fc40000004100 */
[----:B------:R-:W-:Y:S01]  /*4850*/  FFMA.FTZ R34, R146, R127, R145 ;  /* 0x0000007f92227223 */ /* 0x000fe20000010091 */
[----:B0-----:R-:W-:Y:S02]  /*4860*/  HADD2.F32 R20, -RZ, R102.H0_H0 ;  /* 0x20000066ff147230 */ /* 0x001fe40000004100 */
[----:B------:R-:W-:Y:S02]  /*4870*/  HADD2.F32 R22, -RZ, R62.H0_H0 ;  /* 0x2000003eff167230 */ /* 0x000fe40000004100 */
[----:B------:R-:W-:Y:S01]  /*4880*/  FFMA.FTZ R35, R144, R149, R151 ;  /* 0x0000009590237223 */ /* 0x000fe20000010097 */
[----:B------:R-:W-:Y:S02]  /*4890*/  HADD2.F32 R19, -RZ, R102.H1_H1 ;  /* 0x30000066ff137230 */ /* 0x000fe40000004100 */
[----:B------:R-:W-:Y:S02]  /*48a0*/  HADD2.F32 R21, -RZ, R134.H1_H1 ;  /* 0x30000086ff157230 */ /* 0x000fe40000004100 */
[----:B------:R-:W-:Y:S01]  /*48b0*/  FFMA.FTZ R20, R143, R20, R22 ;  /* 0x000000148f147223 */ /* 0x000fe20000010016 */
[----:B------:R0:W-:Y:S01]  /*48c0*/  STG.E.128 desc[UR6][R80.64], R32 ;  /* 0x0000002050007986 */ /* 0x0001e2000c101d06 */
[----:B-1----:R-:W-:-:S02]  /*48d0*/  HADD2.F32 R24, -RZ, R100.H0_H0 ;  /* 0x20000064ff187230 */ /* 0x002fc40000004100 */
[----:B------:R-:W-:Y:S02]  /*48e0*/  HADD2.F32 R22, -RZ, R46.H0_H0 ;  /* 0x2000002eff167230 */ /* 0x000fe40000004100 */
[----:B------:R-:W-:Y:S01]  /*48f0*/  FFMA.FTZ R19, R144, R19, R21 ;  /* 0x0000001390137223 */ /* 0x000fe20000010015 */
[----:B------:R-:W-:Y:S02]  /*4900*/  HADD2.F32 R26, -RZ, R101.H0_H0 ;  /* 0x20000065ff1a7230 */ /* 0x000fe40000004100 */
[--C-:B--2---:R-:W-:Y:S02]  /*4910*/  HADD2.F32 R28, -RZ, R136.reuse.H0_H0 ;  /* 0x20000088ff1c7230 */ /* 0x104fe40000004100 */
[----:B------:R-:W-:Y:S01]  /*4920*/  FFMA.FTZ R24, R143, R24, R22 ;  /* 0x000000188f187223 */ /* 0x000fe20000010016 */
[----:B------:R-:W-:Y:S02]  /*4930*/  HADD2.F32 R30, -RZ, R99.H0_H0 ;  /* 0x20000063ff1e7230 */ /* 0x000fe40000004100 */
[----:B------:R-:W-:-:S02]  /*4940*/  HADD2.F32 R25, -RZ, R136.H1_H1 ;  /* 0x30000088ff197230 */ /* 0x000fc40000004100 */
[C---:B------:R-:W-:Y:S01]  /*4950*/  FFMA.FTZ R21, R141.reuse, R26, R28 ;  /* 0x0000001a8d157223 */ /* 0x040fe2000001001c */
[----:B------:R-:W-:Y:S02]  /*4960*/  HADD2.F32 R76, -RZ, R99.H1_H1 ;  /* 0x30000063ff4c7230 */ /* 0x000fe40000004100 */
[----:B------:R-:W-:Y:S02]  /*4970*/  HADD2.F32 R23, -RZ, R47.H0_H0 ;  /* 0x2000002fff177230 */ /* 0x000fe40000004100 */
[----:B------:R-:W-:Y:S01]  /*4980*/  FFMA.FTZ R25, R141, R30, R25 ;  /* 0x0000001e8d197223 */ /* 0x000fe20000010019 */
[----:B------:R-:W-:Y:S02]  /*4990*/  HADD2.F32 R28, -RZ, R100.H1_H1 ;  /* 0x30000064ff1c7230 */ /* 0x000fe40000004100 */
[----:B0-----:R-:W-:Y:S02]  /*49a0*/  HADD2.F32 R32, -RZ, R101.H1_H1 ;  /* 0x30000065ff207230 */ /* 0x001fe40000004100 */
[----:B------:R-:W-:Y:S01]  /*49b0*/  FFMA.FTZ R26, R139, R76, R23 ;  /* 0x0000004c8b1a7223 */ /* 0x000fe20000010017 */
[----:B------:R-:W-:-:S02]  /*49c0*/  HADD2.F32 R34, -RZ, R63.H0_H0 ;  /* 0x2000003fff227230 */ /* 0x000fc40000004100 */
[----:B------:R-:W-:Y:S02]  /*49d0*/  HADD2.F32 R30, -RZ, R138.H0_H0 ;  /* 0x2000008aff1e7230 */ /* 0x000fe40000004100 */
[----:B------:R-:W-:Y:S02]  /*49e0*/  HADD2.F32 R76, -RZ, R64.H0_H0 ;  /* 0x20000040ff4c7230 */ /* 0x000fe40000004100 */
[----:B------:R-:W-:Y:S01]  /*49f0*/  FFMA.FTZ R22, R139, R32, R34 ;  /* 0x000000208b167223 */ /* 0x000fe20000010022 */
[--C-:B------:R-:W-:Y:S02]  /*4a00*/  HADD2.F32 R34, -RZ, R98.reuse.H0_H0 ;  /* 0x20000062ff227230 */ /* 0x100fe40000004100 */
[----:B------:R-:W-:Y:S01]  /*4a10*/  FFMA.FTZ R23, R137, R28, R30 ;  /* 0x0000001c89177223 */ /* 0x000fe2000001001e */
[----:B------:R-:W-:Y:S02]  /*4a20*/  HADD2.F32 R32, -RZ, R98.H1_H1 ;  /* 0x30000062ff207230 */ /* 0x000fe40000004100 */
[----:B------:R-:W-:-:S02]  /*4a30*/  HADD2.F32 R27, -RZ, R138.H1_H1 ;  /* 0x3000008aff1b7230 */ /* 0x000fc40000004100 */
[----:B------:R-:W-:Y:S01]  /*4a40*/  FFMA.FTZ R28, R135, R34, R76 ;  /* 0x00000022871c7223 */ /* 0x000fe2000001004c */
[----:B------:R-:W-:Y:S01]  /*4a50*/  HADD2.F32 R78, -RZ, R96.H0_H0 ;  /* 0x20000060ff4e7230 */ /* 0x000fe20000004100 */
[----:B------:R-:W0:Y:S01]  /*4a60*/  LDC.64 R76, c[0x0][0x380] ;  /* 0x0000e000ff4c7b82 */ /* 0x000e220000000a00 */
[----:B------:R-:W-:Y:S02]  /*4a70*/  HADD2.F32 R29, -RZ, R48.H0_H0 ;  /* 0x20000030ff1d7230 */ /* 0x000fe40000004100 */
[----:B------:R-:W-:Y:S01]  /*4a80*/  FFMA.FTZ R27, R137, R32, R27 ;  /* 0x00000020891b7223 */ /* 0x000fe2000001001b */
[----:B------:R-:W-:Y:S02]  /*4a90*/  HADD2.F32 R80, -RZ, R97.H0_H0 ;  /* 0x20000061ff507230 */ /* 0x000fe40000004100 */
[----:B------:R-:W-:Y:S02]  /*4aa0*/  HADD2.F32 R82, -RZ, R140.H0_H0 ;  /* 0x2000008cff527230 */ /* 0x000fe40000004100 */
[----:B------:R-:W-:Y:S01]  /*4ab0*/  FFMA.FTZ R32, R135, R78, R29 ;  /* 0x0000004e87207223 */ /* 0x000fe2000001001d */
[----:B------:R-:W-:-:S02]  /*4ac0*/  HADD2.F32 R149, -RZ, R103.H1_H1 ;  /* 0x30000067ff957230 */ /* 0x000fc40000004100 */
[----:B------:R-:W-:Y:S02]  /*4ad0*/  HADD2.F32 R151, -RZ, R45.H0_H0 ;  /* 0x2000002dff977230 */ /* 0x000fe40000004100 */
[----:B------:R-:W-:Y:S01]  /*4ae0*/  FFMA.FTZ R29, R133, R80, R82 ;  /* 0x00000050851d7223 */ /* 0x000fe20000010052 */
[----:B------:R-:W-:Y:S02]  /*4af0*/  HADD2.F32 R127, -RZ, R104.H0_H0 ;  /* 0x20000068ff7f7230 */ /* 0x000fe40000004100 */
[----:B------:R-:W-:Y:S02]  /*4b00*/  HADD2.F32 R145, -RZ, R44.H0_H0 ;  /* 0x2000002cff917230 */ /* 0x000fe40000004100 */
[----:B------:R-:W-:Y:S01]  /*4b10*/  FFMA.FTZ R18, R146, R149, R151 ;  /* 0x0000009592127223 */ /* 0x000fe20000010097 */
[----:B------:R-:W-:Y:S02]  /*4b20*/  HADD2.F32 R150, -RZ, R103.H0_H0 ;  /* 0x20000067ff967230 */ /* 0x000fe40000004100 */
[----:B------:R-:W-:-:S02]  /*4b30*/  HADD2.F32 R152, -RZ, R132.H1_H1 ;  /* 0x30000084ff987230 */ /* 0x000fc40000004100 */
[----:B------:R-:W-:Y:S01]  /*4b40*/  FFMA.FTZ R16, R148, R127, R145 ;  /* 0x0000007f94107223 */ /* 0x000fe20000010091 */
[--C-:B------:R-:W-:Y:S02]  /*4b50*/  HADD2.F32 R30, -RZ, R95.reuse.H0_H0 ;  /* 0x2000005fff1e7230 */ /* 0x100fe40000004100 */
[----:B------:R-:W-:Y:S02]  /*4b60*/  HADD2.F32 R34, -RZ, R140.H1_H1 ;  /* 0x3000008cff227230 */ /* 0x000fe40000004100 */
[----:B------:R-:W-:Y:S01]  /*4b70*/  FFMA.FTZ R17, R147, R150, R152 ;  /* 0x0000009693117223 */ /* 0x000fe20000010098 */
[----:B------:R-:W-:Y:S01]  /*4b80*/  HADD2.F32 R82, -RZ, R95.H1_H1 ;  /* 0x3000005fff527230 */ /* 0x000fe20000004100 */
[----:B0-----:R-:W-:Y:S01]  /*4b90*/  IADD3 R0, PT, PT, R0, R76, RZ ;  /* 0x0000004c00007210 */ /* 0x001fe20007ffe0ff */
[----:B------:R-:W-:Y:S02]  /*4ba0*/  HADD2.F32 R31, -RZ, R49.H0_H0 ;  /* 0x20000031ff1f7230 */ /* 0x000fe40000004100 */
[----:B------:R-:W-:Y:S01]  /*4bb0*/  FFMA.FTZ R33, R133, R30, R34 ;  /* 0x0000001e85217223 */ /* 0x000fe20000010022 */
[----:B------:R-:W-:Y:S01]  /*4bc0*/  HADD2.F32 R78, -RZ, R97.H1_H1 ;  /* 0x30000061ff4e7230 */ /* 0x000fe20000004100 */
[----:B------:R0:W-:Y:S01]  /*4bd0*/  STG.E.128 desc[UR6][R70.64], R16 ;  /* 0x0000001046007986 */ /* 0x0001e2000c101d06 */
[----:B------:R-:W-:-:S02]  /*4be0*/  HADD2.F32 R80, -RZ, R65.H0_H0 ;  /* 0x20000041ff507230 */ /* 0x000fc40000004100 */
[C---:B------:R-:W-:Y:S01]  /*4bf0*/  FFMA.FTZ R34, R131.reuse, R82, R31 ;  /* 0x0000005283227223 */ /* 0x040fe2000001001f */
[----:B------:R-:W-:Y:S01]  /*4c00*/  HADD2.F32 R84, -RZ, R96.H1_H1 ;  /* 0x30000060ff547230 */ /* 0x000fe20000004100 */
[----:B------:R0:W-:Y:S01]  /*4c10*/  STG.E.128 desc[UR6][R66.64], R20 ;  /* 0x0000001442007986 */ /* 0x0001e2000c101d06 */
[----:B------:R-:W-:Y:S02]  /*4c20*/  HADD2.F32 R144, -RZ, R142.H0_H0 ;  /* 0x2000008eff907230 */ /* 0x000fe40000004100 */
[----:B------:R-:W-:Y:S01]  /*4c30*/  FFMA.FTZ R30, R131, R78, R80 ;  /* 0x0000004e831e7223 */ /* 0x000fe20000010050 */
[----:B------:R-:W-:Y:S01]  /*4c40*/  HADD2.F32 R146, -RZ, R94.H1_H1 ;  /* 0x3000005eff927230 */ /* 0x000fe20000004100 */
[----:B------:R0:W-:Y:S01]  /*4c50*/  STG.E.128 desc[UR6][R72.64], R24 ;  /* 0x0000001848007986 */ /* 0x0001e2000c101d06 */
[----:B------:R-:W-:Y:S02]  /*4c60*/  HADD2.F32 R35, -RZ, R142.H1_H1 ;  /* 0x3000008eff237230 */ /* 0x000fe40000004100 */
[----:B------:R-:W-:Y:S01]  /*4c70*/  FFMA.FTZ R31, R129, R84, R144 ;  /* 0x00000054811f7223 */ /* 0x000fe20000010090 */
[----:B------:R-:W-:-:S02]  /*4c80*/  ISETP.GE.AND P2, PT, R0, R77, PT ;  /* 0x0000004d0000720c */ /* 0x000fc40003f46270 */
[----:B------:R-:W-:Y:S02]  /*4c90*/  FFMA.FTZ R35, R129, R146, R35 ;  /* 0x0000009281237223 */ /* 0x000fe40000010023 */
[----:B------:R0:W-:Y:S04]  /*4ca0*/  STG.E.128 desc[UR6][R68.64], R28 ;  /* 0x0000001c44007986 */ /* 0x0001e8000c101d06 */
[----:B------:R0:W-:Y:S05]  /*4cb0*/  STG.E.128 desc[UR6][R74.64], R32 ;  /* 0x000000204a007986 */ /* 0x0001ea000c101d06 */
[----:B------:R-:W-:Y:S05]  /*4cc0*/  @!P2 BRA `(.L_x_14293) ;  /* 0xffffffc400f4a947 */ /* 0x000fea000383ffff */
[----:B------:R-:W-:Y:S05]  /*4cd0*/  EXIT ;  /* 0x000000000000794d */ /* 0x000fea0003800000 */
.L_x_14294:
        /* <DEDUP_REMOVED lines=10> */
.L_x_18069:


//--------------------- .text._ZN10layer_norm31ln_parallel_residual_fwd_kernelINS_13Kernel_traitsI6__halfffffjLj8192ELj1ELj1ELj8ELj16ENS_18Kernel_traits_baseILj8192ES2_ffffjLj256EEEEELb0ELb1ELb0EEEvNS_9FwdParamsE --------------------------
	.section	.text._ZN10layer_norm31ln_parallel_residual_fwd_kernelINS_13Kernel_traitsI6__halfffffjLj8192ELj1ELj1ELj8ELj16ENS_18Kernel_traits_baseILj8192ES2_ffffjLj256EEEEELb0ELb1ELb0EEEvNS_9FwdParamsE,"ax",@progbits
	.align	128
        .global         _ZN10layer_norm31ln_parallel_residual_fwd_kernelINS_13Kernel_traitsI6__halfffffjLj8192ELj1ELj1ELj8ELj16ENS_18Kernel_traits_baseILj8192ES2_ffffjLj256EEEEELb0ELb1ELb0EEEvNS_9FwdParamsE
        .type           _ZN10layer_norm31ln_parallel_residual_fwd_kernelINS_13Kernel_traitsI6__halfffffjLj8192ELj1ELj1ELj8ELj16ENS_18Kernel_traits_baseILj8192ES2_ffffjLj256EEEEELb0ELb1ELb0EEEvNS_9FwdParamsE,@function
        .size           _ZN10layer_norm31ln_parallel_residual_fwd_kernelINS_13Kernel_traitsI6__halfffffjLj8192ELj1ELj1ELj8ELj16ENS_18Kernel_traits_baseILj8192ES2_ffffjLj256EEEEELb0ELb1ELb0EEEvNS_9FwdParamsE,(.L_x_18070 - _ZN10layer_norm31ln_parallel_residual_fwd_kernelINS_13Kernel_traitsI6__halfffffjLj8192ELj1ELj1ELj8ELj16ENS_18Kernel_traits_baseILj8192ES2_ffffjLj256EEEEELb0ELb1ELb0EEEvNS_9FwdParamsE)
        .other          _ZN10layer_norm31ln_parallel_residual_fwd_kernelINS_13Kernel_traitsI6__halfffffjLj8192ELj1ELj1ELj8ELj16ENS_18Kernel_traits_baseILj8192ES2_ffffjLj256EEEEELb0ELb1ELb0EEEvNS_9FwdParamsE,@"STO_CUDA_ENTRY STV_DEFAULT"
_ZN10layer_norm31ln_parallel_residual_fwd_kernelINS_13Kernel_traitsI6__halfffffjLj8192ELj1ELj1ELj8ELj16ENS_18Kernel_traits_baseILj8192ES2_ffffjLj256EEEEELb0ELb1ELb0EEEvNS_9FwdParamsE:
.text._ZN10layer_norm31ln_parallel_residual_fwd_kernelINS_13Kernel_traitsI6__halfffffjLj8192ELj1ELj1ELj8ELj16ENS_18Kernel_traits_baseILj8192ES2_ffffjLj256EEEEELb0ELb1ELb0EEEvNS_9FwdParamsE:
        /* <DEDUP_REMOVED lines=19> */
[C---:B------:R-:W-:Y:S02]  /*0130*/  ISETP.GE.U32.AND P3, PT, R12.reuse, 0x300, PT ;  /* 0x000003000c00780c */ /* 0x040fe40003f66070 */
[C---:B------:R-:W-:Y:S02]  /*0140*/  ISETP.GE.U32.AND P4, PT, R12.reuse, 0x400, PT ;  /* 0x000004000c00780c */ /* 0x040fe40003f86070 */
[C---:B------:R-:W-:Y:S02]  /*0150*/  ISETP.GE.U32.AND P5, PT, R12.reuse, 0x500, PT ;  /* 0x000005000c00780c */ /* 0x040fe40003fa6070 */
[----:B------:R-:W-:-:S02]  /*0160*/  ISETP.GE.U32.AND P6, PT, R12, 0x600, PT ;  /* 0x000006000c00780c */ /* 0x000fc40003fc6070 */
[----:B------:R-:W-:Y:S01]  /*0170*/  ISETP.GE.U32.AND P1, PT, R12, 0x700, PT ;  /* 0x000007000c00780c */ /* 0x000fe20003f26070 */
[----:B------:R-:W0:Y:S08]  /*0180*/  @P0 LDC.64 R14, c[0x0][0x3d0] ;  /* 0x0000f400ff0e0b82 */ /* 0x000e300000000a00 */
[----:B------:R-:W1:Y:S08]  /*0190*/  @P0 LDC.64 R18, c[0x0][0x438] ;  /* 0x00010e00ff120b82 */ /* 0x000e700000000a00 */
[----:B------:R-:W2:Y:S08]  /*01a0*/  @P2 LDC.64 R20, c[0x0][0x3d0] ;  /* 0x0000f400ff142b82 */ /* 0x000eb00000000a00 */
[----:B------:R-:W3:Y:S01]  /*01b0*/  @P2 LDC.64 R22, c[0x0][0x438] ;  /* 0x00010e00ff162b82 */ /* 0x000ee20000000a00 */
[----:B0-----:R-:W-:-:S05]  /*01c0*/  @P0 IMAD.WIDE.U32 R14, R13, 0x8, R14 ;  /* 0x000000080d0e0825 */ /* 0x001fca00078e000e */
[----:B------:R0:W5:Y:S02]  /*01d0*/  @P0 LDG.E.64 R4, desc[UR8][R14.64] ;  /* 0x000000080e040981 */ /* 0x000164000c1e1b00 */
[----:B------:R-:W4:Y:S01]  /*01e0*/  @P3 LDC.64 R24, c[0x0][0x3d0] ;  /* 0x0000f400ff183b82 */ /* 0x000f220000000a00 */
[C---:B-1----:R-:W-:Y:S01]  /*01f0*/  @P0 IMAD.WIDE.U32 R18, R13.reuse, 0x8, R18 ;  /* 0x000000080d120825 */ /* 0x042fe200078e0012 */
[----:B------:R-:W-:-:S04]  /*0200*/  @P0 LOP3.LUT R13, R13, 0x100, RZ, 0xfc, !PT ;  /* 0x000001000d0d0812 */ /* 0x000fc800078efcff */
[----:B------:R0:W5:Y:S02]  /*0210*/  @P0 LD.E.64 R40, desc[UR8][R18.64] ;  /* 0x0000000812280980 */ /* 0x000164000c101b00 */
[----:B------:R-:W1:Y:S01]  /*0220*/  @P3 LDC.64 R26, c[0x0][0x438] ;  /* 0x00010e00ff1a3b82 */ /* 0x000e620000000a00 */
[----:B--2---:R-:W-:-:S05]  /*0230*/  @P2 IMAD.WIDE.U32 R20, R13, 0x8, R20 ;  /* 0x000000080d142825 */ /* 0x004fca00078e0014 */
[----:B------:R0:W5:Y:S02]  /*0240*/  @P2 LDG.E.64 R6, desc[UR8][R20.64] ;  /* 0x0000000814062981 */ /* 0x000164000c1e1b00 */
[----:B------:R-:W2:Y:S01]  /*0250*/  @P4 LDC.64 R28, c[0x0][0x3d0] ;  /* 0x0000f400ff1c4b82 */ /* 0x000ea20000000a00 */
[C---:B---3--:R-:W-:Y:S01]  /*0260*/  @P2 IMAD.WIDE.U32 R22, R13.reuse, 0x8, R22 ;  /* 0x000000080d162825 */ /* 0x048fe200078e0016 */
[----:B------:R-:W-:-:S04]  /*0270*/  @P2 IADD3 R13, PT, PT, R13, 0x100, RZ ;  /* 0x000001000d0d2810 */ /* 0x000fc80007ffe0ff */
[----:B------:R0:W5:Y:S02]  /*0280*/  @P2 LD.E.64 R42, desc[UR8][R22.64] ;  /* 0x00000008162a2980 */ /* 0x000164000c101b00 */
[----:B------:R-:W3:Y:S01]  /*0290*/  @P4 LDC.64 R30, c[0x0][0x438] ;  /* 0x00010e00ff1e4b82 */ /* 0x000ee20000000a00 */
[----:B----4-:R-:W-:-:S05]  /*02a0*/  @P3 IMAD.WIDE.U32 R24, R13, 0x8, R24 ;  /* 0x000000080d183825 */ /* 0x010fca00078e0018 */
[----:B------:R0:W5:Y:S02]  /*02b0*/  @P3 LDG.E.64 R108, desc[UR8][R24.64] ;  /* 0x00000008186c3981 */ /* 0x000164000c1e1b00 */
[----:B------:R-:W4:Y:S01]  /*02c0*/  @P5 LDC.64 R32, c[0x0][0x3d0] ;  /* 0x0000f400ff205b82 */ /* 0x000f220000000a00 */
[C---:B-1----:R-:W-:Y:S01]  /*02d0*/  @P3 IMAD.WIDE.U32 R26, R13.reuse, 0x8, R26 ;  /* 0x000000080d1a3825 */ /* 0x042fe200078e001a */
[----:B------:R-:W-:-:S04]  /*02e0*/  @P3 IADD3 R13, PT, PT, R13, 0x100, RZ ;  /* 0x000001000d0d3810 */ /* 0x000fc80007ffe0ff */
        /* <DEDUP_REMOVED lines=17> */
[----:B------:R0:W5:Y:S01]  /*0400*/  @P6 LDG.E.64 R8, desc[UR8][R36.64] ;  /* 0x0000000824086981 */ /* 0x000162000c1e1b00 */
[C---:B---3--:R-:W-:Y:S01]  /*0410*/  @P6 IMAD.WIDE.U32 R38, R13.reuse, 0x8, R38 ;  /* 0x000000080d266825 */ /* 0x048fe200078e0026 */
[----:B------:R-:W-:-:S04]  /*0420*/  @P6 IADD3 R13, PT, PT, R13, 0x100, RZ ;  /* 0x000001000d0d6810 */ /* 0x000fc80007ffe0ff */
[----:B------:R0:W5:Y:S01]  /*0430*/  @P6 LD.E.64 R50, desc[UR8][R38.64] ;  /* 0x0000000826326980 */ /* 0x000162000c101b00 */
[----:B----4-:R-:W-:-:S05]  /*0440*/  @P1 IMAD.WIDE.U32 R54, R13, 0x8, R54 ;  /* 0x000000080d361825 */ /* 0x010fca00078e0036 */
[----:B------:R0:W5:Y:S01]  /*0450*/  @P1 LDG.E.64 R10, desc[UR8][R54.64] ;  /* 0x00000008360a1981 */ /* 0x000162000c1e1b00 */
[----:B-1----:R-:W-:-:S05]  /*0460*/  @P1 IMAD.WIDE.U32 R56, R13, 0x8, R56 ;  /* 0x000000080d381825 */ /* 0x002fca00078e0038 */
[----:B------:R0:W5:Y:S01]  /*0470*/  @P1 LD.E.64 R52, desc[UR8][R56.64] ;  /* 0x0000000838341980 */ /* 0x000162000c101b00 */
[----:B------:R-:W-:Y:S02]  /*0480*/  ISETP.GE.U32.AND P2, PT, R12, 0x800, PT ;  /* 0x000008000c00780c */ /* 0x000fe40003f46070 */
[----:B------:R-:W-:-:S11]  /*0490*/  @P1 IADD3 R13, PT, PT, R13, 0x100, RZ ;  /* 0x000001000d0d1810 */ /* 0x000fd60007ffe0ff */
[----:B0-----:R-:W-:Y:S05]  /*04a0*/  @!P2 BRA `(.L_x_14297) ;  /* 0x0000000000d8a947 */ /* 0x001fea0003800000 */
[----:B------:R-:W0:Y:S08]  /*04b0*/  LDC.64 R18, c[0x0][0x3d0] ;  /* 0x0000f400ff127b82 */ /* 0x000e300000000a00 */
[----:B------:R-:W1:Y:S01]  /*04c0*/  LDC.64 R90, c[0x0][0x438] ;  /* 0x00010e00ff5a7b82 */ /* 0x000e620000000a00 */
[----:B0-----:R-:W-:-:S06]  /*04d0*/  IMAD.WIDE.U32 R18, R13, 0x8, R18 ;  /* 0x000000080d127825 */ /* 0x001fcc00078e0012 */
[----:B------:R-:W5:Y:S01]  /*04e0*/  LDG.E.64 R18, desc[UR8][R18.64] ;  /* 0x0000000812127981 */ /* 0x000f62000c1e1b00 */
[----:B-1----:R-:W-:-:S06]  /*04f0*/  IMAD.WIDE.U32 R90, R13, 0x8, R90 ;  /* 0x000000080d5a7825 */ /* 0x002fcc00078e005a */
[----:B------:R-:W5:Y:S01]  /*0500*/  LD.E.64 R90, desc[UR8][R90.64] ;  /* 0x000000085a5a7980 */ /* 0x000f62000c101b00 */
[----:B------:R-:W-:Y:S05]  /*0510*/  BRA `(.L_x_14297) ;  /* 0x0000000000bc7947 */ /* 0x000fea0003800000 */
.L_x_14296:
        /* <DEDUP_REMOVED lines=9> */
[----:B------:R-:W2:Y:S01]  /*05b0*/  @P5 LDC.64 R24, c[0x0][0x3d0] ;  /* 0x0000f400ff185b82 */ /* 0x000ea20000000a00 */
[C---:B0-----:R-:W-:Y:S01]  /*05c0*/  @P0 IMAD.WIDE.U32 R20, R13.reuse, 0x8, R14 ;  /* 0x000000080d140825 */ /* 0x041fe200078e000e */
[----:B------:R-:W-:-:S06]  /*05d0*/  @P0 LOP3.LUT R13, R13, 0x100, RZ, 0xfc, !PT ;  /* 0x000001000d0d0812 */ /* 0x000fcc00078efcff */
[----:B------:R-:W0:Y:S01]  /*05e0*/  @P4 LDC.64 R14, c[0x0][0x3d0] ;  /* 0x0000f400ff0e4b82 */ /* 0x000e220000000a00 */
[----:B------:R-:W-:Y:S01]  /*05f0*/  @P6 CS2R R42, SRZ ;  /* 0x00000000002a6805 */ /* 0x000fe2000001ff00 */
[----:B------:R-:W5:Y:S01]  /*0600*/  @P0 LDG.E.64 R4, desc[UR8][R20.64] ;  /* 0x0000000814040981 */ /* 0x000f62000c1e1b00 */
[----:B-1----:R-:W-:-:S05]  /*0610*/  @P6 IMAD.WIDE.U32 R22, R13, 0x8, R22 ;  /* 0x000000080d166825 */ /* 0x002fca00078e0016 */
[----:B------:R-:W1:Y:S01]  /*0620*/  @P3 LDC.64 R26, c[0x0][0x3d0] ;  /* 0x0000f400ff1a3b82 */ /* 0x000e620000000a00 */
[----:B------:R-:W-:Y:S01]  /*0630*/  @P6 IADD3 R13, PT, PT, R13, 0x100, RZ ;  /* 0x000001000d0d6810 */ /* 0x000fe20007ffe0ff */
[----:B------:R0:W5:Y:S01]  /*0640*/  @P6 LDG.E.64 R6, desc[UR8][R22.64] ;  /* 0x0000000816066981 */ /* 0x000162000c1e1b00 */
[----:B------:R-:W-:-:S03]  /*0650*/  ISETP.GE.U32.AND P6, PT, R12, 0x800, PT ;  /* 0x000008000c00780c */ /* 0x000fc60003fc6070 */
[C---:B--2---:R-:W-:Y:S01]  /*0660*/  @P5 IMAD.WIDE.U32 R24, R13.reuse, 0x8, R24 ;  /* 0x000000080d185825 */ /* 0x044fe200078e0018 */
[----:B------:R-:W-:Y:S01]  /*0670*/  @P5 IADD3 R13, PT, PT, R13, 0x100, RZ ;  /* 0x000001000d0d5810 */ /* 0x000fe20007ffe0ff */
[----:B------:R-:W2:Y:S03]  /*0680*/  @P2 LDC.64 R28, c[0x0][0x3d0] ;  /* 0x0000f400ff1c2b82 */ /* 0x000ea60000000a00 */
[----:B------:R3:W5:Y:S05]  /*0690*/  @P5 LDG.E.64 R108, desc[UR8][R24.64] ;  /* 0x00000008186c5981 */ /* 0x00076a000c1e1b00 */
[----:B------:R-:W4:Y:S01]  /*06a0*/  @P1 LDC.64 R30, c[0x0][0x3d0] ;  /* 0x0000f400ff1e1b82 */ /* 0x000f220000000a00 */
[C---:B0-----:R-:W-:Y:S01]  /*06b0*/  @P4 IMAD.WIDE.U32 R22, R13.reuse, 0x8, R14 ;  /* 0x000000080d164825 */ /* 0x041fe200078e000e */
[----:B------:R-:W-:-:S04]  /*06c0*/  @P4 IADD3 R13, PT, PT, R13, 0x100, RZ ;  /* 0x000001000d0d4810 */ /* 0x000fc80007ffe0ff */
[----:B------:R3:W5:Y:S02]  /*06d0*/  @P4 LDG.E.64 R106, desc[UR8][R22.64] ;  /* 0x00000008166a4981 */ /* 0x000764000c1e1b00 */
[----:B------:R-:W0:Y:S01]  /*06e0*/  @P6 LDC.64 R32, c[0x0][0x3d0] ;  /* 0x0000f400ff206b82 */ /* 0x000e220000000a00 */
[C---:B-1----:R-:W-:Y:S01]  /*06f0*/  @P3 IMAD.WIDE.U32 R26, R13.reuse, 0x8, R26 ;  /* 0x000000080d1a3825 */ /* 0x042fe200078e001a */
[----:B------:R-:W-:-:S04]  /*0700*/  @P3 IADD3 R13, PT, PT, R13, 0x100, RZ ;  /* 0x000001000d0d3810 */ /* 0x000fc80007ffe0ff */
[----:B------:R3:W5:Y:S01]  /*0710*/  @P3 LDG.E.64 R104, desc[UR8][R26.64] ;  /* 0x000000081a683981 */ /* 0x000762000c1e1b00 */
[C---:B--2---:R-:W-:Y:S01]  /*0720*/  @P2 IMAD.WIDE.U32 R28, R13.reuse, 0x8, R28 ;  /* 0x000000080d1c2825 */ /* 0x044fe200078e001c */
[----:B------:R-:W-:-:S04]  /*0730*/  @P2 IADD3 R13, PT, PT, R13, 0x100, RZ ;  /* 0x000001000d0d2810 */ /* 0x000fc80007ffe0ff */
[----:B------:R3:W5:Y:S01]  /*0740*/  @P2 LDG.E.64 R8, desc[UR8][R28.64] ;  /* 0x000000081c082981 */ /* 0x000762000c1e1b00 */
[C---:B----4-:R-:W-:Y:S01]  /*0750*/  @P1 IMAD.WIDE.U32 R30, R13.reuse, 0x8, R30 ;  /* 0x000000080d1e1825 */ /* 0x050fe200078e001e */
[----:B------:R-:W-:-:S04]  /*0760*/  @P1 IADD3 R13, PT, PT, R13, 0x100, RZ ;  /* 0x000001000d0d1810 */ /* 0x000fc80007ffe0ff */
[----:B------:R3:W5:Y:S01]  /*0770*/  @P1 LDG.E.64 R10, desc[UR8][R30.64] ;  /* 0x000000081e0a1981 */ /* 0x000762000c1e1b00 */
[----:B0-----:R-:W-:-:S05]  /*0780*/  @P6 IMAD.WIDE.U32 R14, R13, 0x8, R32 ;  /* 0x000000080d0e6825 */ /* 0x001fca00078e0020 */
[----:B------:R3:W5:Y:S01]  /*0790*/  @P6 LDG.E.64 R18, desc[UR8][R14.64] ;  /* 0x000000080e126981 */ /* 0x000762000c1e1b00 */
[----:B------:R-:W-:Y:S02]  /*07a0*/  @P0 CS2R R40, SRZ ;  /* 0x0000000000280805 */ /* 0x000fe4000001ff00 */
[----:B------:R-:W-:Y:S02]  /*07b0*/  @P5 CS2R R44, SRZ ;  /* 0x00000000002c5805 */ /* 0x000fe4000001ff00 */
[----:B------:R-:W-:Y:S02]  /*07c0*/  @P4 CS2R R46, SRZ ;  /* 0x00000000002e4805 */ /* 0x000fe4000001ff00 */
[----:B------:R-:W-:Y:S02]  /*07d0*/  @P3 CS2R R48, SRZ ;  /* 0x0000000000303805 */ /* 0x000fe4000001ff00 */
[----:B------:R-:W-:Y:S02]  /*07e0*/  @P2 CS2R R50, SRZ ;  /* 0x0000000000322805 */ /* 0x000fe4000001ff00 */
[----:B------:R-:W-:-:S02]  /*07f0*/  @P1 CS2R R52, SRZ ;  /* 0x0000000000341805 */ /* 0x000fc4000001ff00 */
[----:B---3--:R-:W-:-:S07]  /*0800*/  @P6 CS2R R90, SRZ ;  /* 0x00000000005a6805 */ /* 0x008fce000001ff00 */
.L_x_14297:
[----:B------:R-:W-:Y:S05]  /*0810*/  BSYNC.RECONVERGENT B0 ;  /* 0x0000000000007941 */ /* 0x000fea0003800200 */
.L_x_14295:
[----:B------:R-:W0:Y:S02]  /*0820*/  LDCU UR4, c[0x0][0x384] ;  /* 0x00007080ff0477ac */ /* 0x000e240008000800 */
[----:B0-----:R-:W-:-:S06]  /*0830*/  UISETP.GE.AND UP0, UPT, UR6, UR4, UPT ;  /* 0x000000040600728c */ /* 0x001fcc000bf06270 */
[----:B------:R-:W-:-:S13]  /*0840*/  PLOP3.LUT P1, PT, PT, PT, UP0, 0x80, 0x8 ;  /* 0x000000000008781c */ /* 0x000fda0003f2f008 */
[----:B------:R-:W-:Y:S05]  /*0850*/  @P1 EXIT ;  /* 0x000000000000194d */ /* 0x000fea0003800000 */
[----:B-----5:R-:W-:Y:S01]  /*0860*/  MOV R22, R4 ;  /* 0x0000000400167202 */ /* 0x020fe20000000f00 */
[----:B------:R-:W0:Y:S01]  /*0870*/  LDCU.64 UR4, c[0x0][0x3a0] ;  /* 0x00007400ff0477ac */ /* 0x000e220008000a00 */
[----:B------:R-:W-:Y:S01]  /*0880*/  MOV R13, R5 ;  /* 0x00000005000d7202 */ /* 0x000fe20000000f00 */
[----:B------:R-:W-:Y:S01]  /*0890*/  HADD2.F32 R93, -RZ, R90.H0_H0 ;  /* 0x2000005aff5d7230 */ /* 0x000fe20000004100 */
[--C-:B------:R-:W-:Y:S01]  /*08a0*/  SHF.R.U64 R24, R4, 0x10, R5.reuse ;  /* 0x0000001004187819 */ /* 0x100fe20000001205 */
[----:B------:R-:W0:Y:S01]  /*08b0*/  LDCU.64 UR10, c[0x0][0x398] ;  /* 0x00007300ff0a77ac */ /* 0x000e220008000a00 */
[----:B------:R-:W-:Y:S02]  /*08c0*/  SHF.R.U32.HI R14, RZ, 0x10, R5 ;  /* 0x00000010ff0e7819 */ /* 0x000fe40000011605 */
[----:B------:R-:W-:Y:S01]  /*08d0*/  MOV R26, R6 ;  /* 0x00000006001a7202 */ /* 0x000fe20000000f00 */
[----:B------:R-:W1:Y:S01]  /*08e0*/  LDCU.U8 UR7, c[0x0][0x410] ;  /* 0x00008200ff0777ac */ /* 0x000e620008000000 */
[----:B------:R-:W-:-:S02]  /*08f0*/  MOV R4, R7 ;  /* 0x0000000700047202 */ /* 0x000fc40000000f00 */
[----:B------:R-:W-:Y:S01]  /*0900*/  MOV R30, R8 ;  /* 0x00000008001e7202 */ /* 0x000fe20000000f00 */
[----:B------:R-:W2:Y:S01]  /*0910*/  LDCU.64 UR14, c[0x0][0x398] ;  /* 0x00007300ff0e77ac */ /* 0x000ea20008000a00 */
[----:B------:R-:W-:Y:S02]  /*0920*/  MOV R5, R9 ;  /* 0x0000000900057202 */ /* 0x000fe40000000f00 */
[----:B------:R-:W-:Y:S01]  /*0930*/  SHF.R.U64 R32, R8, 0x10, R9 ;  /* 0x0000001008207819 */ /* 0x000fe20000001209 */
[----:B------:R-:W3:Y:S01]  /*0940*/  LDCU.64 UR16, c[0x0][0x3a0] ;  /* 0x00007400ff1077ac */ /* 0x000ee20008000a00 */
[----:B------:R-:W-:Y:S02]  /*0950*/  MOV R34, R10 ;  /* 0x0000000a00227202 */ /* 0x000fe40000000f00 */
[----:B------:R-:W-:Y:S01]  /*0960*/  MOV R8, R11 ;  /* 0x0000000b00087202 */ /* 0x000fe20000000f00 */
[----:B------:R-:W4:Y:S01]  /*0970*/  LDCU.64 UR12, c[0x0][0x380] ;  /* 0x00007000ff0c77ac */ /* 0x000f220008000a00 */
[----:B------:R-:W-:-:S02]  /*0980*/  PRMT R26, R26, 0x5410, R4 ;  /* 0x000054101a1a7816 */ /* 0x000fc40000000004 */
[----:B------:R-:W-:Y:S01]  /*0990*/  PRMT R30, R30, 0x5410, R5 ;  /* 0x000054101e1e7816 */ /* 0x000fe20000000005 */
[----:B0-----:R-:W-:Y:S01]  /*09a0*/  ULOP3.LUT UP0, URZ, UR4, UR10, URZ, 0xfc, !UPT ;  /* 0x0000000a04ff7292 */ /* 0x001fe2000f80fcff */
[----:B------:R-:W-:Y:S01]  /*09b0*/  PRMT R34, R34, 0x5410, R8 ;  /* 0x0000541022227816 */ /* 0x000fe20000000008 */
[----:B------:R-:W0:Y:S01]  /*09c0*/  LDCU UR10, c[0x0][0x400] ;  /* 0x00008000ff0a77ac */ /* 0x000e220008000800 */
[----:B------:R-:W-:Y:S02]  /*09d0*/  MOV R4, R108 ;  /* 0x0000006c00047202 */ /* 0x000fe40000000f00 */
[----:B------:R-:W-:Y:S01]  /*09e0*/  MOV R5, R109 ;  /* 0x0000006d00057202 */ /* 0x000fe20000000f00 */
[----:B------:R-:W-:Y:S01]  /*09f0*/  ULOP3.LUT UP0, URZ, UR5, UR11, URZ, 0xfc, UP0 ;  /* 0x0000000b05ff7292 */ /* 0x000fe2000800fcff */
[----:B------:R-:W-:Y:S01]  /*0a00*/  MOV R8, R106 ;  /* 0x0000006a00087202 */ /* 0x000fe20000000f00 */
[----:B------:R-:W0:Y:S01]  /*0a10*/  LDCU UR11, c[0x0][0x388] ;  /* 0x00007100ff0b77ac */ /* 0x000e220008000800 */
[----:B------:R-:W-:-:S02]  /*0a20*/  PRMT R38, R4, 0x5410, R5 ;  /* 0x0000541004267816 */ /* 0x000fc40000000005 */
[----:B------:R-:W-:Y:S01]  /*0a30*/  PRMT R54, R8, 0x7610, R54 ;  /* 0x0000761008367816 */ /* 0x000fe20000000036 */
[----:B------:R-:W-:Y:S01]  /*0a40*/  UPLOP3.LUT UP2, UPT, UPT, UPT, UPT, 0x40, 0x4 ;  /* 0x000000000004789c */ /* 0x000fe20003f4e870 */
[----:B------:R-:W-:Y:S02]  /*0a50*/  MOV R4, R107 ;  /* 0x0000006b00047202 */ /* 0x000fe40000000f00 */
[--C-:B------:R-:W-:Y:S02]  /*0a60*/  SHF.R.U64 R74, R40, 0x10, R41.reuse ;  /* 0x00000010284a7819 */ /* 0x100fe40000001229 */
[----:B------:R-:W-:Y:S02]  /*0a70*/  PRMT R54, R54, 0x5410, R4 ;  /* 0x0000541036367816 */ /* 0x000fe40000000004 */
[----:B------:R-:W-:Y:S02]  /*0a80*/  SHF.R.U32.HI R4, RZ, 0x10, R41 ;  /* 0x00000010ff047819 */ /* 0x000fe40000011629 */
[----:B------:R-:W-:-:S02]  /*0a90*/  SHF.R.S32.HI R2, RZ, 0x2, R2 ;  /* 0x00000002ff027819 */ /* 0x000fc40000011402 */
[----:B------:R-:W-:Y:S02]  /*0aa0*/  PRMT R74, R74, 0x5410, R4 ;  /* 0x000054104a4a7816 */ /* 0x000fe40000000004 */
[----:B------:R-:W-:Y:S02]  /*0ab0*/  LOP3.LUT R4, R2, 0xff, RZ, 0xc0, !PT ;  /* 0x000000ff02047812 */ /* 0x000fe400078ec0ff */
[----:B------:R-:W-:Y:S02]  /*0ac0*/  SHF.R.U32.HI R2, RZ, 0x1, R2 ;  /* 0x00000001ff027819 */ /* 0x000fe40000011602 */
[----:B------:R-:W-:Y:S01]  /*0ad0*/  VIADDMNMX R3, R4, -R3, RZ, !PT ;  /* 0x8000000304037246 */ /* 0x000fe200078001ff */
[----:B------:R-:W-:Y:S01]  /*0ae0*/  IMAD R0, R0, -0x20, R4 ;  /* 0xffffffe000007824 */ /* 0x000fe200078e0204 */
[----:B------:R-:W-:Y:S02]  /*0af0*/  MOV R5, R104 ;  /* 0x0000006800057202 */ /* 0x000fe40000000f00 */
[----:B------:R-:W-:-:S02]  /*0b00*/  MOV R8, R105 ;  /* 0x0000006900087202 */ /* 0x000fc40000000f00 */
[----:B------:R-:W-:Y:S02]  /*0b10*/  LOP3.LUT R2, R2, 0x7fffff80, RZ, 0xc0, !PT ;  /* 0x7fffff8002027812 */ /* 0x000fe400078ec0ff */
[----:B------:R-:W-:Y:S02]  /*0b20*/  VIMNMX R3, PT, PT, R3, 0x20, PT ;  /* 0x0000002003037848 */ /* 0x000fe40003fe0100 */
[----:B------:R-:W-:Y:S02]  /*0b30*/  PRMT R72, R5, 0x5410, R8 ;  /* 0x0000541005487816 */ /* 0x000fe40000000008 */
[--C-:B------:R-:W-:Y:S02]  /*0b40*/  SHF.R.U64 R76, R42, 0x10, R43.reuse ;  /* 0x000000102a4c7819 */ /* 0x100fe4000000122b */
[----:B------:R-:W-:Y:S02]  /*0b50*/  SHF.R.U32.HI R5, RZ, 0x10, R43 ;  /* 0x00000010ff057819 */ /* 0x000fe4000001162b */
[----:B------:R-:W-:-:S02]  /*0b60*/  LEA R3, R3, R2, 0x2 ;  /* 0x0000000203037211 */ /* 0x000fc400078e10ff */
[--C-:B------:R-:W-:Y:S02]  /*0b70*/  SHF.R.U64 R36, R10, 0x10, R11.reuse ;  /* 0x000000100a247819 */ /* 0x100fe4000000120b */
[----:B------:R-:W-:Y:S02]  /*0b80*/  SHF.R.U32.HI R10, RZ, 0x10, R11 ;  /* 0x00000010ff0a7819 */ /* 0x000fe4000001160b */
[----:B------:R-:W-:Y:S02]  /*0b90*/  PRMT R76, R76, 0x5410, R5 ;  /* 0x000054104c4c7816 */ /* 0x000fe40000000005 */
[----:B------:R-:W-:Y:S02]  /*0ba0*/  I2FP.F32.U32 R3, R3 ;  /* 0x0000000300037245 */ /* 0x000fe40000201000 */
[--C-:B------:R-:W-:Y:S02]  /*0bb0*/  SHF.R.U64 R78, R50, 0x10, R51.reuse ;  /* 0x00000010324e7819 */ /* 0x100fe40000001233 */
[----:B------:R-:W-:-:S02]  /*0bc0*/  SHF.R.U32.HI R5, RZ, 0x10, R51 ;  /* 0x00000010ff057819 */ /* 0x000fc40000011633 */
[----:B------:R-:W-:Y:S02]  /*0bd0*/  VIMNMX R0, PT, PT, RZ, R0, !PT ;  /* 0x00000000ff007248 */ /* 0x000fe40007fe0100 */
[----:B------:R-:W-:Y:S02]  /*0be0*/  PRMT R36, R36, 0x5410, R10 ;  /* 0x0000541024247816 */ /* 0x000fe4000000000a */
[----:B------:R0:W0:Y:S01]  /*0bf0*/  MUFU.RCP R10, R3 ;  /* 0x00000003000a7308 */ /* 0x0000220000001000 */
[----:B------:R-:W-:Y:S02]  /*0c00*/  PRMT R78, R78, 0x5410, R5 ;  /* 0x000054104e4e7816 */ /* 0x000fe40000000005 */
[----:B------:R-:W-:Y:S02]  /*0c10*/  VIMNMX R5, PT, PT, R0, 0x20, PT ;  /* 0x0000002000057848 */ /* 0x000fe40003fe0100 */
[--C-:B------:R-:W-:Y:S02]  /*0c20*/  SHF.R.U64 R28, R6, 0x10, R7.reuse ;  /* 0x00000010061c7819 */ /* 0x100fe40000001207 */
[----:B------:R-:W-:-:S02]  /*0c30*/  SHF.R.U32.HI R15, RZ, 0x10, R7 ;  /* 0x00000010ff0f7819 */ /* 0x000fc40000011607 */
[----:B------:R-:W-:Y:S02]  /*0c40*/  LEA R8, R5, R2, 0x2 ;  /* 0x0000000205087211 */ /* 0x000fe400078e10ff */
[----:B------:R-:W-:Y:S02]  /*0c50*/  MOV R6, R18 ;  /* 0x0000001200067202 */ /* 0x000fe40000000f00 */
[----:B------:R-:W-:Y:S02]  /*0c60*/  MOV R7, R19 ;  /* 0x0000001300077202 */ /* 0x000fe40000000f00 */
[--C-:B------:R-:W-:Y:S01]  /*0c70*/  SHF.R.U64 R89, R18, 0x10, R19.reuse ;  /* 0x0000001012597819 */ /* 0x100fe20000001213 */
[----:B------:R-:W-:Y:S01]  /*0c80*/  HADD2.F32 R6, -RZ, R6.H0_H0 ;  /* 0x20000006ff067230 */ /* 0x000fe20000004100 */
[----:B------:R-:W-:Y:S02]  /*0c90*/  SHF.R.U32.HI R87, RZ, 0x10, R19 ;  /* 0x00000010ff577819 */ /* 0x000fe40000011613 */
[--C-:B------:R-:W-:Y:S01]  /*0ca0*/  SHF.R.U64 R96, R52, 0x10, R53.reuse ;  /* 0x0000001034607819 */ /* 0x100fe20000001235 */
[----:B------:R-:W-:Y:S01]  /*0cb0*/  HADD2.F32 R89, -RZ, R89.H0_H0 ;  /* 0x20000059ff597230 */ /* 0x000fe20000004100 */
[----:B------:R-:W-:Y:S01]  /*0cc0*/  SHF.R.U32.HI R4, RZ, 0x10, R53 ;  /* 0x00000010ff047819 */ /* 0x000fe20000011635 */
[----:B------:R-:W-:Y:S01]  /*0cd0*/  HADD2.F32 R87, -RZ, R87.H0_H0 ;  /* 0x20000057ff577230 */ /* 0x000fe20000004100 */
[----:B------:R-:W-:-:S02]  /*0ce0*/  SHF.R.U64 R2, R90, 0x10, R91 ;  /* 0x000000105a027819 */ /* 0x000fc4000000125b */
[----:B------:R-:W-:Y:S01]  /*0cf0*/  SHF.R.U32.HI R0, RZ, 0x10, R91 ;  /* 0x00000010ff007819 */ /* 0x000fe2000001165b */
[----:B------:R-:W-:Y:S01]  /*0d00*/  HADD2.F32 R91, -RZ, R91.H0_H0 ;  /* 0x2000005bff5b7230 */ /* 0x000fe20000004100 */
[----:B------:R-:W-:Y:S01]  /*0d10*/  SHF.R.U32.HI R9, RZ, 0x10, R9 ;  /* 0x00000010ff097819 */ /* 0x000fe20000011609 */
[----:B------:R-:W-:Y:S01]  /*0d20*/  HADD2.F32 R2, -RZ, R2.H0_H0 ;  /* 0x20000002ff027230 */ /* 0x000fe20000004100 */
[----:B------:R-:W-:Y:S01]  /*0d30*/  PRMT R96, R96, 0x5410, R4 ;  /* 0x0000541060607816 */ /* 0x000fe20000000004 */
[----:B------:R-:W-:Y:S01]  /*0d40*/  HADD2.F32 R4, -RZ, R7.H0_H0 ;  /* 0x20000007ff047230 */ /* 0x000fe20000004100 */
[----:B------:R-:W-:Y:S01]  /*0d50*/  PRMT R22, R22, 0x5410, R13 ;  /* 0x0000541016167816 */ /* 0x000fe2000000000d */
[----:B------:R-:W-:Y:S01]  /*0d60*/  HADD2.F32 R0, -RZ, R0.H0_H0 ;  /* 0x20000000ff007230 */ /* 0x000fe20000004100 */
[----:B------:R-:W-:Y:S02]  /*0d70*/  PRMT R24, R24, 0x5410, R14 ;  /* 0x0000541018187816 */ /* 0x000fe4000000000e */
[----:B------:R-:W-:-:S02]  /*0d80*/  PRMT R28, R28, 0x5410, R15 ;  /* 0x000054101c1c7816 */ /* 0x000fc4000000000f */
[----:B01234-:R-:W-:-:S07]  /*0d90*/  PRMT R32, R32, 0x5410, R9 ;  /* 0x0000541020207816 */ /* 0x01ffce0000000009 */
.L_x_14351:
[----:B------:R-:W-:Y:S01]  /*0da0*/  UIMAD UR4, UR6, UR11, URZ ;  /* 0x0000000b060472a4 */ /* 0x000fe2000f8e02ff */
[----:B------:R-:W-:Y:S03]  /*0db0*/  BSSY.RECONVERGENT B0, `(.L_x_14298) ;  /* 0x000003f000007945 */ /* 0x000fe60003800200 */
[----:B------:R-:W-:-:S04]  /*0dc0*/  USHF.R.S32.HI UR5, URZ, 0x1f, UR4 ;  /* 0x0000001fff057899 */ /* 0x000fc80008011404 */
[----:B------:R-:W-:-:S06]  /*0dd0*/  ULEA.HI UR5, UR5, UR4, URZ, 0x2 ;  /* 0x0000000405057291 */ /* 0x000fcc000f8f10ff */
[----:B01234-:R-:W-:-:S04]  /*0de0*/  MOV R69, UR5 ;  /* 0x0000000500457c02 */ /* 0x01ffc80008000f00 */
        /* <DEDUP_REMOVED lines=20> */
[----:B0-----:R-:W-:Y:S01]  /*0f30*/  FADD.FTZ R81, R70, R58 ;  /* 0x0000003a46517221 */ /* 0x001fe20000010000 */
        /* <DEDUP_REMOVED lines=10> */
.L_x_14301:
[----:B-----5:R-:W-:Y:S01]  /*0fe0*/  FADD.FTZ R85, R68, R56 ;  /* 0x0000003844557221 */ /* 0x020fe20000010000 */
[----:B0-----:R-:W-:Y:S01]  /*0ff0*/  FADD.FTZ R83, R69, R57 ;  /* 0x0000003945537221 */ /* 0x001fe20000010000 */
[----:B------:R-:W-:Y:S01]  /*1000*/  FADD.FTZ R81, R70, R58 ;  /* 0x0000003a46517221 */ /* 0x000fe20000010000 */
[----:B------:R-:W-:Y:S02]  /*1010*/  FADD.FTZ R79, R71, R59 ;  /* 0x0000003b474f7221 */ /* 0x000fe40000010000 */
[----:B------:R-:W-:Y:S02]  /*1020*/  MOV R64, R85 ;  /* 0x0000005500407202 */ /* 0x000fe40000000f00 */
[----:B------:R-:W-:Y:S02]  /*1030*/  MOV R65, R83 ;  /* 0x0000005300417202 */ /* 0x000fe40000000f00 */
[----:B------:R-:W-:Y:S02]  /*1040*/  MOV R66, R81 ;  /* 0x0000005100427202 */ /* 0x000fe40000000f00 */
[----:B------:R-:W-:Y:S01]  /*1050*/  MOV R67, R79 ;  /* 0x0000004f00437202 */ /* 0x000fe20000000f00 */
[----:B------:R-:W-:Y:S06]  /*1060*/  BRA `(.L_x_14302) ;  /* 0x0000000000307947 */ /* 0x000fec0003800000 */
.L_x_14300:
[----:B-----5:R-:W-:Y:S01]  /*1070*/  @P1 FADD.FTZ R64, R68, R60 ;  /* 0x0000003c44401221 */ /* 0x020fe20000010000 */
[----:B------:R-:W-:Y:S01]  /*1080*/  @P1 FADD.FTZ R65, R69, R61 ;  /* 0x0000003d45411221 */ /* 0x000fe20000010000 */
[----:B------:R-:W-:Y:S01]  /*1090*/  @P1 FADD.FTZ R66, R70, R62 ;  /* 0x0000003e46421221 */ /* 0x000fe20000010000 */
[----:B------:R-:W-:Y:S02]  /*10a0*/  @P1 FADD.FTZ R67, R71, R63 ;  /* 0x0000003f47431221 */ /* 0x000fe40000010000 */
[----:B------:R-:W-:Y:S02]  /*10b0*/  @P1 MOV R85, R64 ;  /* 0x0000004000551202 */ /* 0x000fe40000000f00 */
[----:B0-----:R-:W-:Y:S02]  /*10c0*/  @P1 MOV R83, R65 ;  /* 0x0000004100531202 */ /* 0x001fe40000000f00 */
[----:B------:R-:W-:Y:S02]  /*10d0*/  @P1 MOV R81, R66 ;  /* 0x0000004200511202 */ /* 0x000fe40000000f00 */
[----:B------:R-:W-:-:S02]  /*10e0*/  @P1 MOV R79, R67 ;  /* 0x00000043004f1202 */ /* 0x000fc40000000f00 */
[----:B------:R-:W-:Y:S02]  /*10f0*/  @!P1 MOV R85, R68 ;  /* 0x0000004400559202 */ /* 0x000fe40000000f00 */
[----:B------:R-:W-:Y:S02]  /*1100*/  @!P1 MOV R83, R69 ;  /* 0x0000004500539202 */ /* 0x000fe40000000f00 */
[----:B------:R-:W-:Y:S02]  /*1110*/  @!P1 MOV R81, R70 ;  /* 0x0000004600519202 */ /* 0x000fe40000000f00 */
[----:B------:R-:W-:-:S07]  /*1120*/  @!P1 MOV R79, R71 ;  /* 0x00000047004f9202 */ /* 0x000fce0000000f00 */
.L_x_14302:
[----:B------:R-:W0:Y:S01]  /*1130*/  @UP0 LDCU.64 UR4, c[0x0][0x3a8] ;  /* 0x00007500ff0407ac */ /* 0x000e220008000a00 */
[----:B------:R-:W-:Y:S01]  /*1140*/  PLOP3.LUT P0, PT, PT, PT, UP0, 0x80, 0x8 ;  /* 0x000000000008781c */ /* 0x000fe20003f0f008 */
[----:B------:R-:W-:Y:S01]  /*1150*/  HFMA2 R69, -RZ, RZ, 0, 9.5367431640625e-07 ;  /* 0x00000010ff457431 */ /* 0x000fe200000001ff */
[----:B------:R-:W-:Y:S02]  /*1160*/  PLOP3.LUT P1, PT, PT, PT, UP0, 0x80, 0x8 ;  /* 0x000000000008781c */ /* 0x000fe40003f2f008 */
[----:B------:R-:W-:-:S09]  /*1170*/  IADD3 R16, PT, PT, R14, 0x100, RZ ;  /* 0x000001000e107810 */ /* 0x000fd20007ffe0ff */
[----:B0-----:R-:W-:-:S05]  /*1180*/  @P0 IMAD.WIDE.U32 R68, R14, R69, UR4 ;  /* 0x000000040e440e25 */ /* 0x001fca000f8e0045 */
[----:B------:R0:W-:Y:S02]  /*1190*/  @P1 STG.E.128 desc[UR8][R68.64], R64 ;  /* 0x0000004044001986 */ /* 0x0001e4000c101d08 */
.L_x_14299:
[----:B------:R-:W-:Y:S05]  /*11a0*/  BSYNC.RECONVERGENT B0 ;  /* 0x0000000000007941 */ /* 0x000fea0003800200 */
.L_x_14298:
[----:B------:R-:W-:Y:S01]  /*11b0*/  ISETP.GE.U32.AND P0, PT, R12, 0x200, PT ;  /* 0x000002000c00780c */ /* 0x000fe20003f06070 */
[----:B------:R-:W-:Y:S03]  /*11c0*/  BSSY.RECONVERGENT B0, `(.L_x_14303) ;  /* 0x0000040000007945 */ /* 0x000fe60003800200 */
[----:B------:R-:W-:-:S09]  /*11d0*/  P2R R18, PR, RZ, 0x1 ;  /* 0x00000001ff127803 */ /* 0x000fd20000000000 */
        /* <DEDUP_REMOVED lines=32> */
.L_x_14305:
        /* <DEDUP_REMOVED lines=23> */
.L_x_14306:
[----:B------:R-:W0:Y:S01]  /*1550*/  @UP0 LDCU.64 UR4, c[0x0][0x3a8] ;  /* 0x00007500ff0407ac */ /* 0x000e220008000a00 */
[----:B------:R-:W-:Y:S01]  /*1560*/  PLOP3.LUT P0, PT, PT, PT, UP0, 0x80, 0x8 ;  /* 0x000000000008781c */ /* 0x000fe20003f0f008 */
[----:B------:R-:W-:Y:S01]  /*1570*/  HFMA2 R69, -RZ, RZ, 0, 9.5367431640625e-07 ;  /* 0x00000010ff457431 */ /* 0x000fe200000001ff */
[----:B------:R-:W-:-:S11]  /*1580*/  PLOP3.LUT P1, PT, PT, PT, UP0, 0x80, 0x8 ;  /* 0x000000000008781c */ /* 0x000fd60003f2f008 */
[C---:B0-----:R-:W-:Y:S01]  /*1590*/  @P0 IMAD.WIDE.U32 R68, R16.reuse, R69, UR4 ;  /* 0x0000000410440e25 */ /* 0x041fe2000f8e0045 */
[----:B------:R-:W-:-:S04]  /*15a0*/  IADD3 R16, PT, PT, R16, 0x100, RZ ;  /* 0x0000010010107810 */ /* 0x000fc80007ffe0ff */
[----:B------:R1:W-:Y:S03]  /*15b0*/  @P1 STG.E.128 desc[UR8][R68.64], R64 ;  /* 0x0000004044001986 */ /* 0x0003e6000c101d08 */
.L_x_14304:
[----:B------:R-:W-:Y:S05]  /*15c0*/  BSYNC.RECONVERGENT B0 ;  /* 0x0000000000007941 */ /* 0x000fea0003800200 */
.L_x_14303:
        /* <DEDUP_REMOVED lines=35> */
.L_x_14309:
        /* <DEDUP_REMOVED lines=23> */
.L_x_14310:
[----:B------:R-:W0:Y:S01]  /*1970*/  @UP0 LDCU.64 UR4, c[0x0][0x3a8] ;  /* 0x00007500ff0407ac */ /* 0x000e220008000a00 */
[----:B------:R-:W-:Y:S01]  /*1980*/  PLOP3.LUT P0, PT, PT, PT, UP0, 0x80, 0x8 ;  /* 0x000000000008781c */ /* 0x000fe20003f0f008 */
[----:B------:R-:W-:Y:S01]  /*1990*/  HFMA2 R69, -RZ, RZ, 0, 9.5367431640625e-07 ;  /* 0x00000010ff457431 */ /* 0x000fe200000001ff */
[----:B------:R-:W-:-:S11]  /*19a0*/  PLOP3.LUT P1, PT, PT, PT, UP0, 0x80, 0x8 ;  /* 0x000000000008781c */ /* 0x000fd60003f2f008 */
[C---:B0-----:R-:W-:Y:S01]  /*19b0*/  @P0 IMAD.WIDE.U32 R68, R16.reuse, R69, UR4 ;  /* 0x0000000410440e25 */ /* 0x041fe2000f8e0045 */
[----:B------:R-:W-:-:S04]  /*19c0*/  IADD3 R16, PT, PT, R16, 0x100, RZ ;  /* 0x0000010010107810 */ /* 0x000fc80007ffe0ff */
[----:B------:R2:W-:Y:S03]  /*19d0*/  @P1 STG.E.128 desc[UR8][R68.64], R64 ;  /* 0x0000004044001986 */ /* 0x0005e6000c101d08 */
.L_x_14308:
[----:B------:R-:W-:Y:S05]  /*19e0*/  BSYNC.RECONVERGENT B0 ;  /* 0x0000000000007941 */ /* 0x000fea0003800200 */
.L_x_14307:
        /* <DEDUP_REMOVED lines=34> */
.L_x_14313:
        /* <DEDUP_REMOVED lines=23> */
.L_x_14314:
[----:B------:R-:W0:Y:S01]  /*1d80*/  @UP0 LDCU.64 UR4, c[0x0][0x3a8] ;  /* 0x00007500ff0407ac */ /* 0x000e220008000a00 */
[----:B------:R-:W-:Y:S01]  /*1d90*/  PLOP3.LUT P0, PT, PT, PT, UP0, 0x80, 0x8 ;  /* 0x000000000008781c */ /* 0x000fe20003f0f008 */
[----:B------:R-:W-:Y:S01]  /*1da0*/  HFMA2 R69, -RZ, RZ, 0, 9.5367431640625e-07 ;  /* 0x00000010ff457431 */ /* 0x000fe200000001ff */
[----:B------:R-:W-:-:S11]  /*1db0*/  PLOP3.LUT P2, PT, PT, PT, UP0, 0x80, 0x8 ;  /* 0x000000000008781c */ /* 0x000fd60003f4f008 */
[C---:B0-----:R-:W-:Y:S01]  /*1dc0*/  @P0 IMAD.WIDE.U32 R68, R16.reuse, R69, UR4 ;  /* 0x0000000410440e25 */ /* 0x041fe2000f8e0045 */
[----:B------:R-:W-:-:S04]  /*1dd0*/  IADD3 R16, PT, PT, R16, 0x100, RZ ;  /* 0x0000010010107810 */ /* 0x000fc80007ffe0ff */
[----:B------:R3:W-:Y:S03]  /*1de0*/  @P2 STG.E.128 desc[UR8][R68.64], R64 ;  /* 0x0000004044002986 */ /* 0x0007e6000c101d08 */
.L_x_14312:
[----:B------:R-:W-:Y:S05]  /*1df0*/  BSYNC.RECONVERGENT B0 ;  /* 0x0000000000007941 */ /* 0x000fea0003800200 */
.L_x_14311:
[----:B------:R-:W-:Y:S01]  /*1e00*/  ISETP.GE.U32.AND P2, PT, R12, 0x500, PT ;  /* 0x000005000c00780c */ /* 0x000fe20003f46070 */
[----:B------:R-:W-:-:S12]  /*1e10*/  BSSY.RECONVERGENT B0, `(.L_x_14315) ;  /* 0x000003f000007945 */ /* 0x000fd80003800200 */
[----:B------:R-:W-:Y:S05]  /*1e20*/  @!P2 BRA `(.L_x_14316) ;  /* 0x0000000000f4a947 */ /* 0x000fea0003800000 */
[----:B------:R-:W-:Y:S01]  /*1e30*/  ISETP.NE.U32.AND P0, PT, RZ, UR14, PT ;  /* 0x0000000eff007c0c */ /* 0x000fe2000bf05070 */
[----:B0123--:R-:W0:Y:S01]  /*1e40*/  LDC.64 R68, c[0x0][0x390] ;  /* 0x0000e400ff447b82 */ /* 0x00fe220000000a00 */
        /* <DEDUP_REMOVED lines=29> */
.L_x_14317:
        /* <DEDUP_REMOVED lines=23> */
.L_x_14318:
[----:B------:R-:W0:Y:S01]  /*2190*/  @UP0 LDCU.64 UR4, c[0x0][0x3a8] ;  /* 0x00007500ff0407ac */ /* 0x000e220008000a00 */
[----:B------:R-:W-:Y:S01]  /*21a0*/  PLOP3.LUT P0, PT, PT, PT, UP0, 0x80, 0x8 ;  /* 0x000000000008781c */ /* 0x000fe20003f0f008 */
[----:B------:R-:W-:Y:S01]  /*21b0*/  HFMA2 R69, -RZ, RZ, 0, 9.5367431640625e-07 ;  /* 0x00000010ff457431 */ /* 0x000fe200000001ff */
[----:B------:R-:W-:-:S11]  /*21c0*/  PLOP3.LUT P3, PT, PT, PT, UP0, 0x80, 0x8 ;  /* 0x000000000008781c */ /* 0x000fd60003f6f008 */
[C---:B0-----:R-:W-:Y:S01]  /*21d0*/  @P0 IMAD.WIDE.U32 R68, R16.reuse, R69, UR4 ;  /* 0x0000000410440e25 */ /* 0x041fe2000f8e0045 */
[----:B------:R-:W-:-:S04]  /*21e0*/  IADD3 R16, PT, PT, R16, 0x100, RZ ;  /* 0x0000010010107810 */ /* 0x000fc80007ffe0ff */
[----:B------:R4:W-:Y:S03]  /*21f0*/  @P3 STG.E.128 desc[UR8][R68.64], R64 ;  /* 0x0000004044003986 */ /* 0x0009e6000c101d08 */
.L_x_14316:
[----:B------:R-:W-:Y:S05]  /*2200*/  BSYNC.RECONVERGENT B0 ;  /* 0x0000000000007941 */ /* 0x000fea0003800200 */
.L_x_14315:
[----:B------:R-:W-:Y:S01]  /*2210*/  ISETP.GE.U32.AND P3, PT, R12, 0x600, PT ;  /* 0x000006000c00780c */ /* 0x000fe20003f66070 */
[----:B------:R-:W-:-:S12]  /*2220*/  BSSY.RECONVERGENT B0, `(.L_x_14319) ;  /* 0x000003f000007945 */ /* 0x000fd80003800200 */
[----:B------:R-:W-:Y:S05]  /*2230*/  @!P3 BRA `(.L_x_14320) ;  /* 0x0000000000f4b947 */ /* 0x000fea0003800000 */
[----:B------:R-:W-:Y:S01]  /*2240*/  ISETP.NE.U32.AND P4, PT, RZ, UR14, PT ;  /* 0x0000000eff007c0c */ /* 0x000fe2000bf85070 */
[----:B01234-:R-:W0:Y:S01]  /*2250*/  LDC.64 R68, c[0x0][0x390] ;  /* 0x0000e400ff447b82 */ /* 0x01fe220000000a00 */
        /* <DEDUP_REMOVED lines=29> */
.L_x_14321:
        /* <DEDUP_REMOVED lines=23> */
.L_x_14322:
[----:B------:R-:W0:Y:S01]  /*25a0*/  @UP0 LDCU.64 UR4, c[0x0][0x3a8] ;  /* 0x00007500ff0407ac */ /* 0x000e220008000a00 */
[----:B------:R-:W-:Y:S01]  /*25b0*/  PLOP3.LUT P0, PT, PT, PT, UP0, 0x80, 0x8 ;  /* 0x000000000008781c */ /* 0x000fe20003f0f008 */
[----:B------:R-:W-:Y:S01]  /*25c0*/  HFMA2 R69, -RZ, RZ, 0, 9.5367431640625e-07 ;  /* 0x00000010ff457431 */ /* 0x000fe200000001ff */
[----:B------:R-:W-:-:S11]  /*25d0*/  PLOP3.LUT P4, PT, PT, PT, UP0, 0x80, 0x8 ;  /* 0x000000000008781c */ /* 0x000fd60003f8f008 */
[C---:B0-----:R-:W-:Y:S01]  /*25e0*/  @P0 IMAD.WIDE.U32 R68, R16.reuse, R69, UR4 ;  /* 0x0000000410440e25 */ /* 0x041fe2000f8e0045 */
[----:B------:R-:W-:-:S04]  /*25f0*/  IADD3 R16, PT, PT, R16, 0x100, RZ ;  /* 0x0000010010107810 */ /* 0x000fc80007ffe0ff */
[----:B------:R0:W-:Y:S03]  /*2600*/  @P4 STG.E.128 desc[UR8][R68.64], R64 ;  /* 0x0000004044004986 */ /* 0x0001e6000c101d08 */
.L_x_14320:
[----:B------:R-:W-:Y:S05]  /*2610*/  BSYNC.RECONVERGENT B0 ;  /* 0x0000000000007941 */ /* 0x000fea0003800200 */
.L_x_14319:
[----:B------:R-:W-:Y:S01]  /*2620*/  ISETP.GE.U32.AND P4, PT, R12, 0x700, PT ;  /* 0x000007000c00780c */ /* 0x000fe20003f86070 */
[----:B------:R-:W-:-:S12]  /*2630*/  BSSY.RECONVERGENT B0, `(.L_x_14323) ;  /* 0x000003f000007945 */ /* 0x000fd80003800200 */
[----:B------:R-:W-:Y:S05]  /*2640*/  @!P4 BRA `(.L_x_14324) ;  /* 0x0000000000f4c947 */ /* 0x000fea0003800000 */
[----:B------:R-:W-:-:S04]  /*2650*/  ISETP.NE.U32.AND P0, PT, RZ, UR14, PT ;  /* 0x0000000eff007c0c */ /* 0x000fc8000bf05070 */
[----:B------:R-:W-:-:S13]  /*2660*/  ISETP.NE.AND.EX P0, PT, RZ, UR15, PT, P0 ;  /* 0x0000000fff007c0c */ /* 0x000fda000bf05300 */
[----:B01234-:R-:W0:Y:S02]  /*2670*/  @P0 LDC.64 R68, c[0x0][0x398] ;  /* 0x0000e600ff440b82 */ /* 0x01fe240000000a00 */
        /* <DEDUP_REMOVED lines=28> */
.L_x_14325:
        /* <DEDUP_REMOVED lines=23> */
.L_x_14326:
[----:B------:R-:W0:Y:S01]  /*29b0*/  @UP0 LDCU.64 UR4, c[0x0][0x3a8] ;  /* 0x00007500ff0407ac */ /* 0x000e220008000a00 */
[----:B------:R-:W-:Y:S01]  /*29c0*/  PLOP3.LUT P0, PT, PT, PT, UP0, 0x80, 0x8 ;  /* 0x000000000008781c */ /* 0x000fe20003f0f008 */
[----:B------:R-:W-:-:S12]  /*29d0*/  HFMA2 R69, -RZ, RZ, 0, 9.5367431640625e-07 ;  /* 0x00000010ff457431 */ /* 0x000fd800000001ff */
[C---:B0-----:R-:W-:Y:S01]  /*29e0*/  @P0 IMAD.WIDE.U32 R68, R16.reuse, R69, UR4 ;  /* 0x0000000410440e25 */ /* 0x041fe2000f8e0045 */
[----:B------:R-:W-:Y:S02]  /*29f0*/  PLOP3.LUT P0, PT, PT, PT, UP0, 0x80, 0x8 ;  /* 0x000000000008781c */ /* 0x000fe40003f0f008 */
[----:B------:R-:W-:-:S11]  /*2a00*/  IADD3 R16, PT, PT, R16, 0x100, RZ ;  /* 0x0000010010107810 */ /* 0x000fd60007ffe0ff */
[----:B------:R0:W-:Y:S02]  /*2a10*/  @P0 STG.E.128 desc[UR8][R68.64], R64 ;  /* 0x0000004044000986 */ /* 0x0001e4000c101d08 */
.L_x_14324:
[----:B------:R-:W-:Y:S05]  /*2a20*/  BSYNC.RECONVERGENT B0 ;  /* 0x0000000000007941 */ /* 0x000fea0003800200 */
.L_x_14323:
[----:B------:R-:W-:Y:S01]  /*2a30*/  ISETP.GE.U32.AND P5, PT, R12, 0x800, PT ;  /* 0x000008000c00780c */ /* 0x000fe20003fa6070 */
[----:B------:R-:W-:-:S12]  /*2a40*/  BSSY.RECONVERGENT B0, `(.L_x_14327) ;  /* 0x000003e000007945 */ /* 0x000fd80003800200 */
[----:B------:R-:W-:Y:S05]  /*2a50*/  @!P5 BRA `(.L_x_14328) ;  /* 0x0000000000f0d947 */ /* 0x000fea0003800000 */
[----:B------:R-:W-:-:S04]  /*2a60*/  ISETP.NE.U32.AND P0, PT, RZ, UR14, PT ;  /* 0x0000000eff007c0c */ /* 0x000fc8000bf05070 */
[----:B------:R-:W-:-:S13]  /*2a70*/  ISETP.NE.AND.EX P0, PT, RZ, UR15, PT, P0 ;  /* 0x0000000fff007c0c */ /* 0x000fda000bf05300 */
[----:B01234-:R-:W0:Y:S02]  /*2a80*/  @P0 LDC.64 R68, c[0x0][0x398] ;  /* 0x0000e600ff440b82 */ /* 0x01fe240000000a00 */
        /* <DEDUP_REMOVED lines=28> */
.L_x_14329:
        /* <DEDUP_REMOVED lines=23> */
.L_x_14330:
[----:B------:R-:W0:Y:S01]  /*2dc0*/  @UP0 LDCU.64 UR4, c[0x0][0x3a8] ;  /* 0x00007500ff0407ac */ /* 0x000e220008000a00 */
[----:B------:R-:W-:Y:S01]  /*2dd0*/  PLOP3.LUT P0, PT, PT, PT, UP0, 0x80, 0x8 ;  /* 0x000000000008781c */ /* 0x000fe20003f0f008 */
[----:B------:R-:W-:-:S12]  /*2de0*/  HFMA2 R69, -RZ, RZ, 0, 9.5367431640625e-07 ;  /* 0x00000010ff457431 */ /* 0x000fd800000001ff */
[----:B0-----:R-:W-:Y:S01]  /*2df0*/  @P0 IMAD.WIDE.U32 R68, R16, R69, UR4 ;  /* 0x0000000410440e25 */ /* 0x001fe2000f8e0045 */
[----:B------:R-:W-:-:S13]  /*2e00*/  PLOP3.LUT P0, PT, PT, PT, UP0, 0x80, 0x8 ;  /* 0x000000000008781c */ /* 0x000fda0003f0f008 */
[----:B------:R0:W-:Y:S02]  /*2e10*/  @P0 STG.E.128 desc[UR8][R68.64], R64 ;  /* 0x0000004044000986 */ /* 0x0001e4000c101d08 */
.L_x_14328:
[----:B------:R-:W-:Y:S05]  /*2e20*/  BSYNC.RECONVERGENT B0 ;  /* 0x0000000000007941 */ /* 0x000fea0003800200 */
.L_x_14327:
[----:B------:R-:W-:Y:S01]  /*2e30*/  FADD.FTZ R16, RZ, R85 ;  /* 0x00000055ff107221 */ /* 0x000fe20000010000 */
[C---:B------:R-:W-:Y:S01]  /*2e40*/  ISETP.GE.U32.AND P0, PT, R12.reuse, 0x100, PT ;  /* 0x000001000c00780c */ /* 0x040fe20003f06070 */
[----:B------:R-:W-:Y:S01]  /*2e50*/  BSSY.RECONVERGENT B0, `(.L_x_14331) ;  /* 0x0000092000007945 */ /* 0x000fe20003800200 */
[C---:B------:R-:W-:Y:S01]  /*2e60*/  ISETP.GT.U32.AND P6, PT, R12.reuse, 0x1ff, PT ;  /* 0x000001ff0c00780c */ /* 0x040fe20003fc4070 */
[----:B------:R-:W-:Y:S01]  /*2e70*/  FADD.FTZ R16, R83, R16 ;  /* 0x0000001053107221 */ /* 0x000fe20000010000 */
[----:B------:R-:W-:Y:S02]  /*2e80*/  P2R R20, PR, RZ, 0x2 ;  /* 0x00000002ff147803 */ /* 0x000fe40000000000 */
[----:B------:R-:W-:Y:S01]  /*2e90*/  ISETP.GT.U32.AND P1, PT, R12, 0x2ff, PT ;  /* 0x000002ff0c00780c */ /* 0x000fe20003f24070 */
[----:B------:R-:W-:Y:S01]  /*2ea0*/  FADD.FTZ R16, R81, R16 ;  /* 0x0000001051107221 */ /* 0x000fe20000010000 */
[----:B------:R-:W-:-:S03]  /*2eb0*/  MOV R84, RZ ;  /* 0x000000ff00547202 */ /* 0x000fc60000000f00 */
        /* <DEDUP_REMOVED lines=36> */
[----:B01234-:R-:W0:Y:S02]  /*3100*/  SHFL.BFLY PT, R69, R16, 0x1, 0x1f ;  /* 0x0c201f0010457f89 */ /* 0x01fe2400000e0000 */
[----:B0-----:R-:W-:-:S05]  /*3110*/  FADD.FTZ R69, R16, R69 ;  /* 0x0000004510457221 */ /* 0x001fca0000010000 */
[----:B------:R-:W0:Y:S02]  /*3120*/  SHFL.BFLY PT, R18, R69, 0x2, 0x1f ;  /* 0x0c401f0045127f89 */ /* 0x000e2400000e0000 */
[----:B0-----:R-:W-:-:S05]  /*3130*/  FADD.FTZ R18, R69, R18 ;  /* 0x0000001245127221 */ /* 0x001fca0000010000 */
[----:B------:R-:W0:Y:S02]  /*3140*/  SHFL.BFLY PT, R71, R18, 0x4, 0x1f ;  /* 0x0c801f0012477f89 */ /* 0x000e2400000e0000 */
[----:B0-----:R-:W-:-:S05]  /*3150*/  FADD.FTZ R71, R18, R71 ;  /* 0x0000004712477221 */ /* 0x001fca0000010000 */
[----:B------:R-:W0:Y:S02]  /*3160*/  SHFL.BFLY PT, R20, R71, 0x8, 0x1f ;  /* 0x0d001f0047147f89 */ /* 0x000e2400000e0000 */
[----:B0-----:R-:W-:Y:S01]  /*3170*/  FADD.FTZ R20, R71, R20 ;  /* 0x0000001447147221 */ /* 0x001fe20000010000 */
[----:B------:R-:W-:-:S04]  /*3180*/  HFMA2 R71, -RZ, RZ, 0, 0 ;  /* 0x00000000ff477431 */ /* 0x000fc800000001ff */
[----:B------:R-:W0:Y:S02]  /*3190*/  SHFL.BFLY PT, R111, R20, 0x10, 0x1f ;  /* 0x0e001f00146f7f89 */ /* 0x000e2400000e0000 */
[----:B0-----:R-:W-:-:S04]  /*31a0*/  FADD.FTZ R111, R20, R111 ;  /* 0x0000006f146f7221 */ /* 0x001fc80000010000 */
[----:B------:R-:W-:-:S04]  /*31b0*/  FMUL.FTZ R68, R10, R111 ;  /* 0x0000006f0a447220 */ /* 0x000fc80000410000 */
[--C-:B------:R-:W-:Y:S01]  /*31c0*/  FADD.FTZ R16, R85, -R68.reuse ;  /* 0x8000004455107221 */ /* 0x100fe20000010000 */
[--C-:B------:R-:W-:Y:S01]  /*31d0*/  FADD.FTZ R111, R83, -R68.reuse ;  /* 0x80000044536f7221 */ /* 0x100fe20000010000 */
[--C-:B------:R-:W-:Y:S01]  /*31e0*/  FADD.FTZ R69, R81, -R68.reuse ;  /* 0x8000004451457221 */ /* 0x100fe20000010000 */
[----:B------:R-:W-:Y:S01]  /*31f0*/  FADD.FTZ R20, R73, -R68 ;  /* 0x8000004449147221 */ /* 0x000fe20000010000 */
[----:B------:R-:W-:-:S04]  /*3200*/  FFMA.FTZ R16, R16, R16, RZ ;  /* 0x0000001010107223 */ /* 0x000fc800000100ff */
        /* <DEDUP_REMOVED lines=65> */
[----:B------:R-:W-:Y:S02]  /*3620*/  @P6 FFMA.FTZ R18, R16, R16, R69 ;  /* 0x0000001010126223 */ /* 0x000fe40000010045 */
[----:B------:R-:W0:Y:S03]  /*3630*/  S2R R16, SR_TID.X ;  /* 0x0000000000107919 */ /* 0x000e260000002100 */
[----:B------:R-:W1:Y:S02]  /*3640*/  SHFL.BFLY PT, R69, R18, 0x1, 0x1f ;  /* 0x0c201f0012457f89 */ /* 0x000e6400000e0000 */
[----:B-1----:R-:W-:Y:S01]  /*3650*/  FADD.FTZ R20, R18, R69 ;  /* 0x0000004512147221 */ /* 0x002fe20000010000 */
[----:B0-----:R-:W-:-:S04]  /*3660*/  LOP3.LUT P6, R18, R16, 0x1f, RZ, 0xc0, !PT ;  /* 0x0000001f10127812 */ /* 0x001fc800078cc0ff */
        /* <DEDUP_REMOVED lines=16> */
.L_x_14332:
[----:B------:R-:W-:Y:S05]  /*3770*/  BSYNC.RECONVERGENT B0 ;  /* 0x0000000000007941 */ /* 0x000fea0003800200 */
.L_x_14331:
[----:B------:R-:W-:Y:S01]  /*3780*/  BAR.SYNC.DEFER_BLOCKING 0x0 ;  /* 0x0000000000007b1d */ /* 0x000fe20000010000 */
[----:B------:R-:W-:Y:S02]  /*3790*/  ISETP.GT.U32.AND P6, PT, R18, 0x7, PT ;  /* 0x000000071200780c */ /* 0x000fe40003fc4070 */
[----:B------:R-:W-:-:S03]  /*37a0*/  MOV R70, RZ ;  /* 0x000000ff00467202 */ /* 0x000fc60000000f00 */
[----:B------:R-:W-:Y:S08]  /*37b0*/  BSSY.RECONVERGENT B0, `(.L_x_14333) ;  /* 0x000000a000007945 */ /* 0x000ff00003800200 */
[----:B------:R-:W-:Y:S05]  /*37c0*/  @P6 BRA `(.L_x_14334) ;  /* 0x0000000000206947 */ /* 0x000fea0003800000 */
[----:B------:R-:W1:Y:S01]  /*37d0*/  S2UR UR5, SR_CgaCtaId ;  /* 0x00000000000579c3 */ /* 0x000e620000008800 */
[----:B------:R-:W-:Y:S01]  /*37e0*/  UMOV UR4, 0x400 ;  /* 0x0000040000047882 */ /* 0x000fe20000000000 */
[----:B------:R-:W-:Y:S02]  /*37f0*/  SHF.L.U32 R18, R16, 0x3, RZ ;  /* 0x0000000310127819 */ /* 0x000fe400000006ff */
[----:B------:R-:W-:Y:S02]  /*3800*/  MOV R84, R8 ;  /* 0x0000000800547202 */ /* 0x000fe40000000f00 */
[----:B------:R-:W-:Y:S01]  /*3810*/  LOP3.LUT R18, R18, 0xf8, RZ, 0xc0, !PT ;  /* 0x000000f812127812 */ /* 0x000fe200078ec0ff */
[----:B-1----:R-:W-:-:S04]  /*3820*/  ULEA UR4, UR5, UR4, 0x18 ;  /* 0x0000000405047291 */ /* 0x002fc8000f8ec0ff */
[----:B------:R-:W-:-:S09]  /*3830*/  @UP2 UIADD3 UR4, UPT, UPT, UR4, 0x40, URZ ;  /* 0x0000004004042890 */ /* 0x000fd2000fffe0ff */
[----:B------:R1:W2:Y:S03]  /*3840*/  LDS.64 R70, [R18+UR4] ;  /* 0x0000000412467984 */ /* 0x0002a60008000a00 */
.L_x_14334:
[----:B------:R-:W-:Y:S05]  /*3850*/  BSYNC.RECONVERGENT B0 ;  /* 0x0000000000007941 */ /* 0x000fea0003800200 */
.L_x_14333:
[----:B------:R-:W3:Y:S01]  /*3860*/  SHFL.DOWN PT, R111, R84, 0x4, 0x1f ;  /* 0x08801f00546f7f89 */ /* 0x000ee200000e0000 */
[-C--:B------:R-:W-:Y:S01]  /*3870*/  I2FP.F32.S32 R113, R84.reuse ;  /* 0x0000005400717245 */ /* 0x080fe20000201400 */
[----:B------:R-:W-:Y:S01]  /*3880*/  BSSY.RECONVERGENT B0, `(.L_x_14335) ;  /* 0x000005c000007945 */ /* 0x000fe20003800200 */
[----:B------:R-:W-:Y:S01]  /*3890*/  ISETP.NE.AND P6, PT, RZ, UR7, PT ;  /* 0x00000007ff007c0c */ /* 0x000fe2000bfc5270 */
[----:B0-2---:R-:W1:Y:S04]  /*38a0*/  SHFL.DOWN PT, R69, R70, 0x4, 0x1f ;  /* 0x08801f0046457f89 */ /* 0x005e6800000e0000 */
[----:B------:R-:W0:Y:S01]  /*38b0*/  SHFL.DOWN PT, R94, R71, 0x4, 0x1f ;  /* 0x08801f00475e7f89 */ /* 0x000e2200000e0000 */
[----:B---3--:R-:W-:Y:S02]  /*38c0*/  IADD3 R20, PT, PT, R111, R84, RZ ;  /* 0x000000546f147210 */ /* 0x008fe40007ffe0ff */
[----:B------:R-:W-:-:S02]  /*38d0*/  I2FP.F32.S32 R82, R111 ;  /* 0x0000006f00527245 */ /* 0x000fc40000201400 */
[----:B------:R-:W-:Y:S01]  /*38e0*/  I2FP.F32.S32 R68, R20 ;  /* 0x0000001400447245 */ /* 0x000fe20000201400 */
[----:B------:R-:W2:Y:S02]  /*38f0*/  SHFL.DOWN PT, R117, R20, 0x2, 0x1f ;  /* 0x08401f0014757f89 */ /* 0x000ea400000e0000 */
[C---:B-1----:R-:W-:Y:S01]  /*3900*/  FMUL.FTZ R18, R69.reuse, R82 ;  /* 0x0000005245127220 */ /* 0x042fe20000410000 */
[----:B------:R-:W1:Y:S01]  /*3910*/  MUFU.RCP R80, R68 ;  /* 0x0000004400507308 */ /* 0x000e620000001000 */
[----:B------:R-:W-:Y:S02]  /*3920*/  FADD.FTZ R69, -R69, R70 ;  /* 0x0000004645457221 */ /* 0x000fe40000010100 */
[----:B------:R-:W-:Y:S02]  /*3930*/  FFMA.FTZ R115, R113, R70, R18 ;  /* 0x0000004671737223 */ /* 0x000fe40000010012 */
[----:B------:R-:W-:Y:S01]  /*3940*/  FMUL.FTZ R70, R69, R69 ;  /* 0x0000004545467220 */ /* 0x000fe20000410000 */
[----:B0-----:R-:W-:-:S03]  /*3950*/  FADD.FTZ R69, R94, R71 ;  /* 0x000000475e457221 */ /* 0x001fc60000010000 */
[----:B------:R-:W-:-:S04]  /*3960*/  FMUL.FTZ R113, R70, R113 ;  /* 0x0000007146717220 */ /* 0x000fc80000410000 */
[----:B------:R-:W-:Y:S01]  /*3970*/  FMUL.FTZ R113, R113, R82 ;  /* 0x0000005271717220 */ /* 0x000fe20000410000 */
[----:B-1----:R-:W-:-:S03]  /*3980*/  FMUL.FTZ R115, R80, R115 ;  /* 0x0000007350737220 */ /* 0x002fc60000410000 */
[----:B------:R-:W-:Y:S01]  /*3990*/  FFMA.FTZ R69, R80, R113, R69 ;  /* 0x0000007150457223 */ /* 0x000fe20000010045 */
[-C--:B--2---:R-:W-:Y:S01]  /*39a0*/  IADD3 R18, PT, PT, R20, R117.reuse, RZ ;  /* 0x0000007514127210 */ /* 0x084fe20007ffe0ff */
        /* <DEDUP_REMOVED lines=9> */
[-C--:B-1----:R-:W-:Y:S01]  /*3a40*/  IADD3 R20, PT, PT, R18, R121.reuse, RZ ;  /* 0x0000007912147210 */ /* 0x082fe20007ffe0ff */
[----:B------:R-:W-:Y:S01]  /*3a50*/  FMUL.FTZ R113, R84, R84 ;  /* 0x0000005454717220 */ /* 0x000fe20000410000 */
[----:B------:R-:W-:Y:S01]  /*3a60*/  I2FP.F32.S32 R121, R121 ;  /* 0x0000007900797245 */ /* 0x000fe20000201400 */
[----:B--2---:R-:W-:Y:S01]  /*3a70*/  FMUL.FTZ R119, R88, R111 ;  /* 0x0000006f58777220 */ /* 0x004fe20000410000 */
[----:B------:R-:W-:Y:S01]  /*3a80*/  I2FP.F32.S32 R92, R20 ;  /* 0x00000014005c7245 */ /* 0x000fe20000201400 */
[----:B------:R-:W-:Y:S01]  /*3a90*/  FMUL.FTZ R68, R68, R113 ;  /* 0x0000007144447220 */ /* 0x000fe20000410000 */
[----:B---3--:R-:W-:Y:S01]  /*3aa0*/  FADD.FTZ R71, R69, R70 ;  /* 0x0000004645477221 */ /* 0x008fe20000010000 */
[----:B------:R-:W-:Y:S01]  /*3ab0*/  MOV R115, UR6 ;  /* 0x0000000600737c02 */ /* 0x000fe20008000f00 */
[----:B------:R-:W0:Y:S01]  /*3ac0*/  SHFL.DOWN PT, R90, R119, 0x1, 0x1f ;  /* 0x08201f00775a7f89 */ /* 0x000e2200000e0000 */
[----:B------:R-:W-:Y:S01]  /*3ad0*/  FMUL.FTZ R68, R68, R117 ;  /* 0x0000007544447220 */ /* 0x000fe20000410000 */
[----:B------:R-:W1:Y:S03]  /*3ae0*/  MUFU.RCP R92, R92 ;  /* 0x0000005c005c7308 */ /* 0x000e660000001000 */
[----:B------:R-:W-:-:S05]  /*3af0*/  FFMA.FTZ R68, R88, R68, R71 ;  /* 0x0000004458447223 */ /* 0x000fca0000010047 */
[----:B------:R-:W2:Y:S01]  /*3b00*/  SHFL.DOWN PT, R71, R68, 0x1, 0x1f ;  /* 0x08201f0044477f89 */ /* 0x000ea200000e0000 */
[----:B0-----:R-:W-:Y:S01]  /*3b10*/  FMUL.FTZ R111, R90, R121 ;  /* 0x000000795a6f7220 */ /* 0x001fe20000410000 */
[----:B------:R-:W-:-:S03]  /*3b20*/  FADD.FTZ R90, R119, -R90 ;  /* 0x8000005a775a7221 */ /* 0x000fc60000010000 */
[----:B------:R-:W-:Y:S01]  /*3b30*/  FFMA.FTZ R111, R86, R119, R111 ;  /* 0x00000077566f7223 */ /* 0x000fe2000001006f */
[----:B------:R-:W-:-:S03]  /*3b40*/  FMUL.FTZ R113, R90, R90 ;  /* 0x0000005a5a717220 */ /* 0x000fc60000410000 */
[----:B-1----:R-:W-:Y:S01]  /*3b50*/  FMUL.FTZ R111, R92, R111 ;  /* 0x0000006f5c6f7220 */ /* 0x002fe20000410000 */
[----:B------:R-:W-:Y:S01]  /*3b60*/  FMUL.FTZ R86, R86, R113 ;  /* 0x0000007156567220 */ /* 0x000fe20000410000 */
[----:B--2---:R-:W-:Y:S01]  /*3b70*/  FADD.FTZ R71, R68, R71 ;  /* 0x0000004744477221 */ /* 0x004fe20000010000 */
[----:B------:R-:W0:Y:S02]  /*3b80*/  LDC R113, c[0x0][0x448] ;  /* 0x00011200ff717b82 */ /* 0x000e240000000800 */
[----:B------:R-:W-:Y:S01]  /*3b90*/  FMUL.FTZ R86, R86, R121 ;  /* 0x0000007956567220 */ /* 0x000fe20000410000 */
[----:B------:R-:W1:Y:S03]  /*3ba0*/  SHFL.IDX PT, R111, R111, RZ, 0x1f ;  /* 0x00001fff6f6f7589 */ /* 0x000e6600000e0000 */
[----:B------:R-:W-:-:S06]  /*3bb0*/  FFMA.FTZ R86, R92, R86, R71 ;  /* 0x000000565c567223 */ /* 0x000fcc0000010047 */
[----:B------:R-:W0:Y:S01]  /*3bc0*/  SHFL.IDX PT, R86, R86, RZ, 0x1f ;  /* 0x00001fff56567589 */ /* 0x000e2200000e0000 */
[C---:B-1----:R-:W-:Y:S01]  /*3bd0*/  FMUL.FTZ R20, R111.reuse, R111 ;  /* 0x0000006f6f147220 */ /* 0x042fe20000410000 */
[----:B------:R-:W-:-:S04]  /*3be0*/  FSEL R18, R111, RZ, !P6 ;  /* 0x000000ff6f127208 */ /* 0x000fc80007000000 */
[----:B------:R-:W-:Y:S02]  /*3bf0*/  FSEL R20, R20, RZ, P6 ;  /* 0x000000ff14147208 */ /* 0x000fe40003000000 */
[----:B------:R-:W-:Y:S01]  /*3c00*/  ISETP.NE.AND P6, PT, R16, RZ, PT ;  /* 0x000000ff1000720c */ /* 0x000fe20003fc5270 */
[----:B0-----:R-:W-:-:S04]  /*3c10*/  FFMA.FTZ R113, R86, UR10, R113 ;  /* 0x0000000a56717c23 */ /* 0x001fc80008010071 */
[----:B------:R-:W-:Y:S01]  /*3c20*/  FADD.FTZ R20, R113, R20 ;  /* 0x0000001471147221 */ /* 0x000fe20000010000 */
[----:B------:R-:W-:-:S05]  /*3c30*/  MOV R113, UR6 ;  /* 0x0000000600717c02 */ /* 0x000fca0008000f00 */
[----:B------:R-:W0:Y:S02]  /*3c40*/  MUFU.RSQ R20, R20 ;  /* 0x0000001400147308 */ /* 0x000e240000001400 */
[----:B------:R-:W1:Y:S08]  /*3c50*/  @!P6 LDC.64 R70, c[0x0][0x3c0] ;  /* 0x0000f000ff46eb82 */ /* 0x000e700000000a00 */
[----:B------:R-:W2:Y:S01]  /*3c60*/  @!P6 LDC.64 R68, c[0x0][0x3c8] ;  /* 0x0000f200ff44eb82 */ /* 0x000ea20000000a00 */
[----:B-1----:R-:W-:-:S05]  /*3c70*/  @!P6 IMAD.WIDE R70, R113, 0x4, R70 ;  /* 0x000000047146e825 */ /* 0x002fca00078e0246 */
[----:B------:R1:W-:Y:S01]  /*3c80*/  @!P6 STG.E desc[UR8][R70.64], R111 ;  /* 0x0000006f4600e986 */ /* 0x0003e2000c101908 */
[----:B--2---:R-:W-:-:S05]  /*3c90*/  @!P6 IMAD.WIDE R68, R115, 0x4, R68 ;  /* 0x000000047344e825 */ /* 0x004fca00078e0244 */
[----:B0-----:R1:W-:Y:S01]  /*3ca0*/  @!P6 STG.E desc[UR8][R68.64], R20 ;  /* 0x000000144400e986 */ /* 0x0013e2000c101908 */
[----:B------:R-:W-:Y:S05]  /*3cb0*/  @!P0 BRA `(.L_x_14336) ;  /* 0x0000000000608947 */ /* 0x000fea0003800000 */
[----:B-1----:R-:W0:Y:S01]  /*3cc0*/  LDC.64 R110, c[0x0][0x428] ;  /* 0x00010a00ff6e7b82 */ /* 0x002e220000000a00 */
[--C-:B------:R-:W-:Y:S01]  /*3cd0*/  FADD.FTZ R115, R85, -R18.reuse ;  /* 0x8000001255737221 */ /* 0x100fe20000010000 */
[--C-:B------:R-:W-:Y:S01]  /*3ce0*/  FADD.FTZ R121, R83, -R18.reuse ;  /* 0x8000001253797221 */ /* 0x100fe20000010000 */
[--C-:B------:R-:W-:Y:S01]  /*3cf0*/  FADD.FTZ R123, R81, -R18.reuse ;  /* 0x80000012517b7221 */ /* 0x100fe20000010000 */
[----:B------:R-:W-:Y:S01]  /*3d00*/  FADD.FTZ R119, R79, -R18 ;  /* 0x800000124f777221 */ /* 0x000fe20000010000 */
[----:B------:R-:W-:Y:S02]  /*3d10*/  HADD2.F32 R68, -RZ, R22.H0_H0 ;  /* 0x20000016ff447230 */ /* 0x000fe40000004100 */
[C---:B------:R-:W-:Y:S01]  /*3d20*/  FMUL.FTZ R86, R20.reuse, R115 ;  /* 0x0000007314567220 */ /* 0x040fe20000410000 */
[----:B------:R-:W-:Y:S02]  /*3d30*/  HADD2.F32 R117, -RZ, R40.H0_H0 ;  /* 0x20000028ff757230 */ /* 0x000fe40000004100 */
[----:B------:R-:W-:Y:S01]  /*3d40*/  FMUL.FTZ R121, R20, R121 ;  /* 0x0000007914797220 */ /* 0x000fe20000410000 */
[----:B------:R-:W-:-:S02]  /*3d50*/  HADD2.F32 R69, -RZ, R24.H0_H0 ;  /* 0x20000018ff457230 */ /* 0x000fc40000004100 */
[C---:B------:R-:W-:Y:S01]  /*3d60*/  FMUL.FTZ R115, R20.reuse, R123 ;  /* 0x0000007b14737220 */ /* 0x040fe20000410000 */
[----:B------:R-:W-:Y:S02]  /*3d70*/  HADD2.F32 R84, -RZ, R74.H0_H0 ;  /* 0x2000004aff547230 */ /* 0x000fe40000004100 */
[----:B------:R-:W-:Y:S01]  /*3d80*/  FMUL.FTZ R82, R20, R119 ;  /* 0x0000007714527220 */ /* 0x000fe20000410000 */
[----:B------:R-:W-:Y:S02]  /*3d90*/  HADD2.F32 R113, -RZ, R22.H1_H1 ;  /* 0x30000016ff717230 */ /* 0x000fe40000004100 */
[----:B------:R-:W-:Y:S01]  /*3da0*/  FFMA.FTZ R68, R86, R68, R117 ;  /* 0x0000004456447223 */ /* 0x000fe20000010075 */
[----:B------:R-:W-:Y:S02]  /*3db0*/  HADD2.F32 R70, -RZ, R41.H0_H0 ;  /* 0x20000029ff467230 */ /* 0x000fe40000004100 */
[----:B------:R-:W-:Y:S01]  /*3dc0*/  FFMA.FTZ R69, R121, R69, R84 ;  /* 0x0000004579457223 */ /* 0x000fe20000010054 */
[----:B------:R-:W-:-:S02]  /*3dd0*/  HADD2.F32 R80, -RZ, R24.H1_H1 ;  /* 0x30000018ff507230 */ /* 0x000fc40000004100 */
[----:B------:R-:W-:Y:S02]  /*3de0*/  HADD2.F32 R71, -RZ, R74.H1_H1 ;  /* 0x3000004aff477230 */ /* 0x000fe40000004100 */
[----:B------:R-:W-:-:S03]  /*3df0*/  FFMA.FTZ R70, R115, R113, R70 ;  /* 0x0000007173467223 */ /* 0x000fc60000010046 */
[----:B------:R-:W-:Y:S01]  /*3e00*/  FFMA.FTZ R71, R82, R80, R71 ;  /* 0x0000005052477223 */ /* 0x000fe20000010047 */
[C---:B0-----:R-:W-:Y:S01]  /*3e10*/  IMAD.WIDE.U32 R110, R14.reuse, 0x10, R110 ;  /* 0x000000100e6e7825 */ /* 0x041fe200078e006e */
[----:B------:R-:W-:-:S04]  /*3e20*/  IADD3 R14, PT, PT, R14, 0x100, RZ ;  /* 0x000001000e0e7810 */ /* 0x000fc80007ffe0ff */
[----:B------:R0:W-:Y:S03]  /*3e30*/  STG.E.128 desc[UR8][R110.64], R68 ;  /* 0x000000446e007986 */ /* 0x0001e6000c101d08 */
.L_x_14336:
[----:B------:R-:W-:Y:S05]  /*3e40*/  BSYNC.RECONVERGENT B0 ;  /* 0x0000000000007941 */ /* 0x000fea0003800200 */
.L_x_14335:
[----:B------:R-:W-:Y:S01]  /*3e50*/  ISETP.GE.U32.AND P6, PT, R12, 0x200, PT ;  /* 0x000002000c00780c */ /* 0x000fe20003fc6070 */
[----:B------:R-:W-:-:S12]  /*3e60*/  BSSY.RECONVERGENT B0, `(.L_x_14337) ;  /* 0x000001a000007945 */ /* 0x000fd80003800200 */
[----:B------:R-:W-:Y:S05]  /*3e70*/  @!P6 BRA `(.L_x_14338) ;  /* 0x000000000060e947 */ /* 0x000fea0003800000 */
[----:B01----:R-:W0:Y:S01]  /*3e80*/  LDC.64 R110, c[0x0][0x428] ;  /* 0x00010a00ff6e7b82 */ /* 0x003e220000000a00 */
        /* <DEDUP_REMOVED lines=23> */
.L_x_14338:
[----:B------:R-:W-:Y:S05]  /*4000*/  BSYNC.RECONVERGENT B0 ;  /* 0x0000000000007941 */ /* 0x000fea0003800200 */
.L_x_14337:
[----:B------:R-:W-:Y:S01]  /*4010*/  ISETP.GE.U32.AND P6, PT, R12, 0x300, PT ;  /* 0x000003000c00780c */ /* 0x000fe20003fc6070 */
[----:B------:R-:W-:-:S12]  /*4020*/  BSSY.RECONVERGENT B0, `(.L_x_14339) ;  /* 0x000001e000007945 */ /* 0x000fd80003800200 */
[----:B------:R-:W-:Y:S05]  /*4030*/  @!P6 BRA `(.L_x_14340) ;  /* 0x000000000070e947 */ /* 0x000fea0003800000 */
[----:B012---:R-:W0:Y:S01]  /*4040*/  LDC.64 R110, c[0x0][0x428] ;  /* 0x00010a00ff6e7b82 */ /* 0x007e220000000a00 */
[----:B------:R-:W-:Y:S01]  /*4050*/  SHF.R.U64 R82, R108, 0x10, R109 ;  /* 0x000000106c527819 */ /* 0x000fe2000000126d */
[--C-:B------:R-:W-:Y:S01]  /*4060*/  FADD.FTZ R121, R39, -R18.reuse ;  /* 0x8000001227797221 */ /* 0x100fe20000010000 */
[----:B------:R-:W-:Y:S01]  /*4070*/  SHF.R.U64 R84, R44, 0x10, R45 ;  /* 0x000000102c547819 */ /* 0x000fe2000000122d */
[--C-:B------:R-:W-:Y:S01]  /*4080*/  FADD.FTZ R69, R37, -R18.reuse ;  /* 0x8000001225457221 */ /* 0x100fe20000010000 */
[----:B------:R-:W-:Y:S01]  /*4090*/  SHF.R.U32.HI R71, RZ, 0x10, R109 ;  /* 0x00000010ff477819 */ /* 0x000fe2000001166d */
[--C-:B------:R-:W-:Y:S01]  /*40a0*/  FADD.FTZ R117, R35, -R18.reuse ;  /* 0x8000001223757221 */ /* 0x100fe20000010000 */
[----:B------:R-:W-:Y:S01]  /*40b0*/  SHF.R.U32.HI R80, RZ, 0x10, R45 ;  /* 0x00000010ff507819 */ /* 0x000fe2000001162d */
[----:B------:R-:W-:Y:S01]  /*40c0*/  FADD.FTZ R113, R33, -R18 ;  /* 0x8000001221717221 */ /* 0x000fe20000010000 */
[----:B------:R-:W-:Y:S02]  /*40d0*/  HADD2.F32 R119, -RZ, R38.H0_H0 ;  /* 0x20000026ff777230 */ /* 0x000fe40000004100 */
[----:B------:R-:W-:Y:S01]  /*40e0*/  FMUL.FTZ R121, R20, R121 ;  /* 0x0000007914797220 */ /* 0x000fe20000410000 */
[----:B------:R-:W-:-:S02]  /*40f0*/  HADD2.F32 R68, -RZ, R44.H0_H0 ;  /* 0x2000002cff447230 */ /* 0x000fc40000004100 */
[C---:B------:R-:W-:Y:S01]  /*4100*/  FMUL.FTZ R69, R20.reuse, R69 ;  /* 0x0000004514457220 */ /* 0x040fe20000410000 */
[----:B------:R-:W-:Y:S02]  /*4110*/  HADD2.F32 R115, -RZ, R38.H1_H1 ;  /* 0x30000026ff737230 */ /* 0x000fe40000004100 */
[C---:B------:R-:W-:Y:S01]  /*4120*/  FMUL.FTZ R117, R20.reuse, R117 ;  /* 0x0000007514757220 */ /* 0x040fe20000410000 */
[----:B------:R-:W-:Y:S02]  /*4130*/  HADD2.F32 R70, -RZ, R45.H0_H0 ;  /* 0x2000002dff467230 */ /* 0x000fe40000004100 */
[----:B------:R-:W-:Y:S01]  /*4140*/  FMUL.FTZ R113, R20, R113 ;  /* 0x0000007114717220 */ /* 0x000fe20000410000 */
[----:B------:R-:W-:Y:S02]  /*4150*/  HADD2.F32 R82, -RZ, R82.H0_H0 ;  /* 0x20000052ff527230 */ /* 0x000fe40000004100 */
[----:B------:R-:W-:Y:S01]  /*4160*/  FFMA.FTZ R68, R121, R119, R68 ;  /* 0x0000007779447223 */ /* 0x000fe20000010044 */
[----:B------:R-:W-:-:S02]  /*4170*/  HADD2.F32 R84, -RZ, R84.H0_H0 ;  /* 0x20000054ff547230 */ /* 0x000fc40000004100 */
[----:B------:R-:W-:Y:S01]  /*4180*/  FFMA.FTZ R70, R117, R115, R70 ;  /* 0x0000007375467223 */ /* 0x000fe20000010046 */
[----:B------:R-:W-:Y:S02]  /*4190*/  HADD2.F32 R71, -RZ, R71.H0_H0 ;  /* 0x20000047ff477230 */ /* 0x000fe40000004100 */
[----:B------:R-:W-:Y:S02]  /*41a0*/  HADD2.F32 R80, -RZ, R80.H0_H0 ;  /* 0x20000050ff507230 */ /* 0x000fe40000004100 */
[----:B------:R-:W-:Y:S01]  /*41b0*/  FFMA.FTZ R69, R69, R82, R84 ;  /* 0x0000005245457223 */ /* 0x000fe20000010054 */
[C---:B0-----:R-:W-:Y:S01]  /*41c0*/  IMAD.WIDE.U32 R110, R14.reuse, 0x10, R110 ;  /* 0x000000100e6e7825 */ /* 0x041fe200078e006e */
[----:B------:R-:W-:-:S03]  /*41d0*/  IADD3 R14, PT, PT, R14, 0x100, RZ ;  /* 0x000001000e0e7810 */ /* 0x000fc60007ffe0ff */
[----:B------:R-:W-:-:S05]  /*41e0*/  FFMA.FTZ R71, R113, R71, R80 ;  /* 0x0000004771477223 */ /* 0x000fca0000010050 */
[----:B------:R3:W-:Y:S02]  /*41f0*/  STG.E.128 desc[UR8][R110.64], R68 ;  /* 0x000000446e007986 */ /* 0x0007e4000c101d08 */
.L_x_14340:
[----:B------:R-:W-:Y:S05]  /*4200*/  BSYNC.RECONVERGENT B0 ;  /* 0x0000000000007941 */ /* 0x000fea0003800200 */
.L_x_14339:
[----:B------:R-:W-:Y:S04]  /*4210*/  BSSY.RECONVERGENT B0, `(.L_x_14341) ;  /* 0x000001e000007945 */ /* 0x000fe80003800200 */
[----:B------:R-:W-:Y:S05]  /*4220*/  @!P1 BRA `(.L_x_14342) ;  /* 0x0000000000709947 */ /* 0x000fea0003800000 */
[----:B0123--:R-:W0:Y:S01]  /*4230*/  LDC.64 R110, c[0x0][0x428] ;  /* 0x00010a00ff6e7b82 */ /* 0x00fe220000000a00 */
        /* <DEDUP_REMOVED lines=27> */
.L_x_14342:
[----:B------:R-:W-:Y:S05]  /*43f0*/  BSYNC.RECONVERGENT B0 ;  /* 0x0000000000007941 */ /* 0x000fea0003800200 */
.L_x_14341:
[----:B------:R-:W-:Y:S04]  /*4400*/  BSSY.RECONVERGENT B0, `(.L_x_14343) ;  /* 0x000001e000007945 */ /* 0x000fe80003800200 */
[----:B------:R-:W-:Y:S05]  /*4410*/  @!P2 BRA `(.L_x_14344) ;  /* 0x000000000070a947 */ /* 0x000fea0003800000 */
[----:B01234-:R-:W0:Y:S01]  /*4420*/  LDC.64 R110, c[0x0][0x428] ;  /* 0x00010a00ff6e7b82 */ /* 0x01fe220000000a00 */
        /* <DEDUP_REMOVED lines=27> */
.L_x_14344:
[----:B------:R-:W-:Y:S05]  /*45e0*/  BSYNC.RECONVERGENT B0 ;  /* 0x0000000000007941 */ /* 0x000fea0003800200 */
.L_x_14343:
[----:B------:R-:W-:Y:S04]  /*45f0*/  BSSY.RECONVERGENT B0, `(.L_x_14345) ;  /* 0x000001a000007945 */ /* 0x000fe80003800200 */
[----:B------:R-:W-:Y:S05]  /*4600*/  @!P3 BRA `(.L_x_14346) ;  /* 0x000000000060b947 */ /* 0x000fea0003800000 */
[----:B01234-:R-:W0:Y:S01]  /*4610*/  LDC.64 R110, c[0x0][0x428] ;  /* 0x00010a00ff6e7b82 */ /* 0x01fe220000000a00 */
        /* <DEDUP_REMOVED lines=23> */
.L_x_14346:
[----:B------:R-:W-:Y:S05]  /*4790*/  BSYNC.RECONVERGENT B0 ;  /* 0x0000000000007941 */ /* 0x000fea0003800200 */
.L_x_14345:
        /* <DEDUP_REMOVED lines=26> */
.L_x_14348:
[----:B------:R-:W-:Y:S05]  /*4940*/  BSYNC.RECONVERGENT B0 ;  /* 0x0000000000007941 */ /* 0x000fea0003800200 */
.L_x_14347:
[----:B------:R-:W-:Y:S04]  /*4950*/  BSSY.RECONVERGENT B0, `(.L_x_14349) ;  /* 0x0000011000007945 */ /* 0x000fe80003800200 */
[----:B------:R-:W-:Y:S05]  /*4960*/  @!P5 BRA `(.L_x_14350) ;  /* 0x00000000003cd947 */ /* 0x000fea0003800000 */
[----:B01234-:R-:W0:Y:S01]  /*4970*/  LDC.64 R68, c[0x0][0x428] ;  /* 0x00010a00ff447b82 */ /* 0x01fe220000000a00 */
[--C-:B------:R-:W-:Y:S01]  /*4980*/  FADD.FTZ R71, R97, -R18.reuse ;  /* 0x8000001261477221 */ /* 0x100fe20000010000 */
[--C-:B------:R-:W-:Y:S01]  /*4990*/  FADD.FTZ R111, R99, -R18.reuse ;  /* 0x80000012636f7221 */ /* 0x100fe20000010000 */
[--C-:B------:R-:W-:Y:S01]  /*49a0*/  FADD.FTZ R113, R101, -R18.reuse ;  /* 0x8000001265717221 */ /* 0x100fe20000010000 */
[----:B------:R-:W-:Y:S01]  /*49b0*/  FADD.FTZ R115, R103, -R18 ;  /* 0x8000001267737221 */ /* 0x000fe20000010000 */
[C---:B------:R-:W-:Y:S01]  /*49c0*/  FMUL.FTZ R18, R20.reuse, R71 ;  /* 0x0000004714127220 */ /* 0x040fe20000410000 */
[C---:B------:R-:W-:Y:S01]  /*49d0*/  FMUL.FTZ R71, R20.reuse, R111 ;  /* 0x0000006f14477220 */ /* 0x040fe20000410000 */
[C---:B------:R-:W-:Y:S01]  /*49e0*/  FMUL.FTZ R70, R20.reuse, R113 ;  /* 0x0000007114467220 */ /* 0x040fe20000410000 */
[----:B------:R-:W-:-:S03]  /*49f0*/  FMUL.FTZ R115, R20, R115 ;  /* 0x0000007314737220 */ /* 0x000fc60000410000 */
[----:B------:R-:W-:Y:S01]  /*4a00*/  FFMA.FTZ R70, R70, R4, R91 ;  /* 0x0000000446467223 */ /* 0x000fe2000001005b */
[----:B0-----:R-:W-:-:S04]  /*4a10*/  IMAD.WIDE.U32 R110, R14, 0x10, R68 ;  /* 0x000000100e6e7825 */ /* 0x001fc800078e0044 */
[----:B------:R-:W-:Y:S01]  /*4a20*/  FFMA.FTZ R69, R71, R89, R2 ;  /* 0x0000005947457223 */ /* 0x000fe20000010002 */
[----:B------:R-:W-:Y:S01]  /*4a30*/  FFMA.FTZ R68, R18, R6, R93 ;  /* 0x0000000612447223 */ /* 0x000fe2000001005d */
[----:B------:R-:W-:-:S05]  /*4a40*/  FFMA.FTZ R71, R115, R87, R0 ;  /* 0x0000005773477223 */ /* 0x000fca0000010000 */
[----:B------:R0:W-:Y:S02]  /*4a50*/  STG.E.128 desc[UR8][R110.64], R68 ;  /* 0x000000446e007986 */ /* 0x0001e4000c101d08 */
.L_x_14350:
[----:B------:R-:W-:Y:S05]  /*4a60*/  BSYNC.RECONVERGENT B0 ;  /* 0x0000000000007941 */ /* 0x000fea0003800200 */
.L_x_14349:
[----:B------:R-:W-:Y:S02]  /*4a70*/  UIADD3 UR6, UPT, UPT, UR6, UR12, URZ ;  /* 0x0000000c06067290 */ /* 0x000fe4000fffe0ff */
[----:B------:R-:W-:Y:S02]  /*4a80*/  UPLOP3.LUT UP2, UPT, UPT, UPT, UP2, 0x40, 0x4 ;  /* 0x000000000004789c */ /* 0x000fe40003f4e820 */
[----:B------:R-:W-:-:S09]  /*4a90*/  UISETP.GE.AND UP1, UPT, UR6, UR13, UPT ;  /* 0x0000000d0600728c */ /* 0x000fd2000bf26270 */
[----:B------:R-:W-:Y:S05]  /*4aa0*/  BRA.U !UP1, `(.L_x_14351) ;  /* 0xffffffc109bc7547 */ /* 0x000fea000b83ffff */
[----:B------:R-:W-:Y:S05]  /*4ab0*/  EXIT ;  /* 0x000000000000794d */ /* 0x000fea0003800000 */
.L_x_14352:
        /* <DEDUP_REMOVED lines=12> */
.L_x_18070:


//--------------------- .text._ZN10layer_norm31ln_parallel_residual_fwd_kernelINS_13Kernel_traitsI6__halfffffjLj8192ELj1ELj1ELj8ELj16ENS_18Kernel_traits_baseILj8192ES2_ffffjLj256EEEEELb0ELb1ELb1EEEvNS_9FwdParamsE --------------------------
	.section	.text._ZN10layer_norm31ln_parallel_residual_fwd_kernelINS_13Kernel_traitsI6__halfffffjLj8192ELj1ELj1ELj8ELj16ENS_18Kernel_traits_baseILj8192ES2_ffffjLj256EEEEELb0ELb1ELb1EEEvNS_9FwdParamsE,"ax",@progbits
	.align	128
        .global         _ZN10layer_norm31ln_parallel_residual_fwd_kernelINS_13Kernel_traitsI6__halfffffjLj8192ELj1ELj1ELj8ELj16ENS_18Kernel_traits_baseILj8192ES2_ffffjLj256EEEEELb0ELb1ELb1EEEvNS_9FwdParamsE
        .type           _ZN10layer_norm31ln_parallel_residual_fwd_kernelINS_13Kernel_traitsI6__halfffffjLj8192ELj1ELj1ELj8ELj16ENS_18Kernel_traits_baseILj8192ES2_ffffjLj256EEEEELb0ELb1ELb1EEEvNS_9FwdParamsE,@function
        .size           _ZN10layer_norm31ln_parallel_residual_fwd_kernelINS_13Kernel_traitsI6__halfffffjLj8192ELj1ELj1ELj8ELj16ENS_18Kernel_traits_baseILj8192ES2_ffffjLj256EEEEELb0ELb1ELb1EEEvNS_9FwdParamsE,(.L_x_18071 - _ZN10layer_norm31ln_parallel_residual_fwd_kernelINS_13Kernel_traitsI6__halfffffjLj8192ELj1ELj1ELj8ELj16ENS_18Kernel_traits_baseILj8192ES2_ffffjLj256EEEEELb0ELb1ELb1EEEvNS_9FwdParamsE)
        .other          _ZN10layer_norm31ln_parallel_residual_fwd_kernelINS_13Kernel_traitsI6__halfffffjLj8192ELj1ELj1ELj8ELj16ENS_18Kernel_traits_baseILj8192ES2_ffffjLj256EEEEELb0ELb1ELb1EEEvNS_9FwdParamsE,@"STO_CUDA_ENTRY STV_DEFAULT"
_ZN10layer_norm31ln_parallel_residual_fwd_kernelINS_13Kernel_traitsI6__halfffffjLj8192ELj1ELj1ELj8ELj16ENS_18Kernel_traits_baseILj8192ES2_ffffjLj256EEEEELb0ELb1ELb1EEEvNS_9FwdParamsE:
.text._ZN10layer_norm31ln_parallel_residual_fwd_kernelINS_13Kernel_traitsI6__halfffffjLj8192ELj1ELj1ELj8ELj16ENS_18Kernel_traits_baseILj8192ES2_ffffjLj256EEEEELb0ELb1ELb1EEEvNS_9FwdParamsE:
        /* <DEDUP_REMOVED lines=16> */
[----:B------:R0:W5:Y:S01]  /*0100*/  LDG.E.64 R12, desc[UR6][R30.64] ;  /* 0x000000061e0c7981 */ /* 0x000162000c1e1b00 */
[----:B-1----:R-:W-:-:S03]  /*0110*/  IMAD.WIDE.U32 R32, R100, 0x8, R32 ;  /* 0x0000000864207825 */ /* 0x002fc600078e0020 */
        /* <DEDUP_REMOVED lines=16> */
.L_x_14353:
[----:B------:R-:W0:Y:S01]  /*0220*/  LDC.64 R2, c[0x0][0x3d0] ;  /* 0x0000f400ff027b82 */ /* 0x000e220000000a00 */
[----:B------:R-:W-:Y:S02]  /*0230*/  CS2R R14, SRZ ;  /* 0x00000000000e7805 */ /* 0x000fe4000001ff00 */
[----:B------:R-:W-:Y:S02]  /*0240*/  CS2R R4, SRZ ;  /* 0x0000000000047805 */ /* 0x000fe4000001ff00 */
[----:B------:R-:W-:Y:S02]  /*0250*/  CS2R R6, SRZ ;  /* 0x0000000000067805 */ /* 0x000fe4000001ff00 */
[----:B------:R-:W-:Y:S02]  /*0260*/  CS2R R8, SRZ ;  /* 0x0000000000087805 */ /* 0x000fe4000001ff00 */
[----:B------:R-:W-:Y:S02]  /*0270*/  CS2R R36, SRZ ;  /* 0x0000000000247805 */ /* 0x000fe4000001ff00 */
[----:B------:R-:W-:Y:S01]  /*0280*/  CS2R R34, SRZ ;  /* 0x0000000000227805 */ /* 0x000fe2000001ff00 */
[----:B0-----:R-:W-:Y:S01]  /*0290*/  IMAD.WIDE.U32 R10, R100, 0x8, R2 ;  /* 0x00000008640a7825 */ /* 0x001fe200078e0002 */
[----:B------:R-:W-:-:S04]  /*02a0*/  CS2R R2, SRZ ;  /* 0x0000000000027805 */ /* 0x000fc8000001ff00 */
[----:B------:R-:W5:Y:S04]  /*02b0*/  LDG.E.64 R12, desc[UR6][R10.64] ;  /* 0x000000060a0c7981 */ /* 0x000f68000c1e1b00 */
[----:B------:R-:W5:Y:S04]  /*02c0*/  LDG.E.64 R16, desc[UR6][R10.64+0x800] ;  /* 0x000800060a107981 */ /* 0x000f68000c1e1b00 */
[----:B------:R-:W5:Y:S04]  /*02d0*/  LDG.E.64 R18, desc[UR6][R10.64+0x1000] ;  /* 0x001000060a127981 */ /* 0x000f68000c1e1b00 */
[----:B------:R-:W5:Y:S04]  /*02e0*/  LDG.E.64 R20, desc[UR6][R10.64+0x1800] ;  /* 0x001800060a147981 */ /* 0x000f68000c1e1b00 */
[----:B------:R-:W5:Y:S04]  /*02f0*/  LDG.E.64 R22, desc[UR6][R10.64+0x2000] ;  /* 0x002000060a167981 */ /* 0x000f68000c1e1b00 */
[----:B------:R-:W5:Y:S04]  /*0300*/  LDG.E.64 R24, desc[UR6][R10.64+0x2800] ;  /* 0x002800060a187981 */ /* 0x000f68000c1e1b00 */
[----:B------:R-:W5:Y:S04]  /*0310*/  LDG.E.64 R26, desc[UR6][R10.64+0x3000] ;  /* 0x003000060a1a7981 */ /* 0x000f68000c1e1b00 */
[----:B------:R0:W5:Y:S02]  /*0320*/  LDG.E.64 R28, desc[UR6][R10.64+0x3800] ;  /* 0x003800060a1c7981 */ /* 0x000164000c1e1b00 */
[----:B0-----:R-:W-:-:S07]  /*0330*/  CS2R R10, SRZ ;  /* 0x00000000000a7805 */ /* 0x001fce000001ff00 */
.L_x_14354:
[----:B------:R-:W1:Y:S02]  /*0340*/  LDCU UR4, c[0x0][0x384] ;  /* 0x00007080ff0477ac */ /* 0x000e640008000800 */
[----:B-1----:R-:W-:-:S13]  /*0350*/  ISETP.GE.AND P1, PT, R99, UR4, PT ;  /* 0x0000000463007c0c */ /* 0x002fda000bf26270 */
[----:B------:R-:W-:Y:S05]  /*0360*/  @P1 EXIT ;  /* 0x000000000000194d */ /* 0x000fea0003800000 */
[----:B-----5:R-:W-:Y:S01]  /*0370*/  MOV R86, R17 ;  /* 0x0000001100567202 */ /* 0x020fe20000000f00 */
[----:B------:R-:W-:Y:S01]  /*0380*/  HADD2.F32 R0, -RZ, R15.H0_H0 ;  /* 0x2000000fff007230 */ /* 0x000fe20000004100 */
[--C-:B------:R-:W-:Y:S01]  /*0390*/  SHF.R.U64 R88, R16, 0x10, R17.reuse ;  /* 0x0000001010587819 */ /* 0x100fe20000001211 */
[----:B------:R-:W-:Y:S01]  /*03a0*/  HADD2.F32 R97, -RZ, R34.H0_H0 ;  /* 0x20000022ff617230 */ /* 0x000fe20000004100 */
[----:B------:R-:W-:Y:S01]  /*03b0*/  SHF.R.U32.HI R84, RZ, 0x10, R17 ;  /* 0x00000010ff547819 */ /* 0x000fe20000011611 */
[----:B------:R-:W-:Y:S01]  /*03c0*/  HADD2.F32 R93, -RZ, R35.H0_H0 ;  /* 0x20000023ff5d7230 */ /* 0x000fe20000004100 */
[----:B------:R-:W-:Y:S01]  /*03d0*/  MOV R94, R13 ;  /* 0x0000000d005e7202 */ /* 0x000fe20000000f00 */
[----:B------:R-:W-:Y:S01]  /*03e0*/  HADD2.F32 R89, -RZ, R36.H0_H0 ;  /* 0x20000024ff597230 */ /* 0x000fe20000004100 */
[--C-:B------:R-:W-:Y:S01]  /*03f0*/  SHF.R.U64 R96, R12, 0x10, R13.reuse ;  /* 0x000000100c607819 */ /* 0x100fe2000000120d */
[----:B------:R-:W-:Y:S01]  /*0400*/  HADD2.F32 R85, -RZ, R37.H0_H0 ;  /* 0x20000025ff557230 */ /* 0x000fe20000004100 */
[----:B------:R-:W-:Y:S01]  /*0410*/  SHF.R.U32.HI R92, RZ, 0x10, R13 ;  /* 0x00000010ff5c7819 */ /* 0x000fe2000001160d */
[----:B------:R-:W-:Y:S01]  /*0420*/  HADD2.F32 R94, -RZ, R94.H0_H0 ;  /* 0x2000005eff5e7230 */ /* 0x000fe20000004100 */
[----:B------:R-:W-:Y:S01]  /*0430*/  MOV R90, R16 ;  /* 0x00000010005a7202 */ /* 0x000fe20000000f00 */
[----:B------:R-:W-:Y:S01]  /*0440*/  HADD2.F32 R96, -RZ, R96.H0_H0 ;  /* 0x20000060ff607230 */ /* 0x000fe20000004100 */
[----:B------:R-:W-:Y:S01]  /*0450*/  MOV R82, R18 ;  /* 0x0000001200527202 */ /* 0x000fe20000000f00 */
[----:B------:R-:W-:Y:S01]  /*0460*/  HADD2.F32 R92, -RZ, R92.H0_H0 ;  /* 0x2000005cff5c7230 */ /* 0x000fe20000004100 */
[--C-:B------:R-:W-:Y:S01]  /*0470*/  SHF.R.U64 R17, R18, 0x10, R19.reuse ;  /* 0x0000001012117819 */ /* 0x100fe20000001213 */
[----:B------:R-:W-:Y:S01]  /*0480*/  HADD2.F32 R90, -RZ, R90.H0_H0 ;  /* 0x2000005aff5a7230 */ /* 0x000fe20000004100 */
[----:B------:R-:W-:Y:S01]  /*0490*/  MOV R98, R12 ;  /* 0x0000000c00627202 */ /* 0x000fe20000000f00 */
[----:B------:R-:W-:Y:S01]  /*04a0*/  HADD2.F32 R12, -RZ, R10.H0_H0 ;  /* 0x2000000aff0c7230 */ /* 0x000fe20000004100 */
[----:B------:R-:W-:Y:S01]  /*04b0*/  MOV R13, R19 ;  /* 0x00000013000d7202 */ /* 0x000fe20000000f00 */
[----:B------:R-:W-:Y:S01]  /*04c0*/  HADD2.F32 R86, -RZ, R86.H0_H0 ;  /* 0x20000056ff567230 */ /* 0x000fe20000004100 */
[----:B------:R-:W-:Y:S01]  /*04d0*/  SHF.R.U32.HI R16, RZ, 0x10, R19 ;  /* 0x00000010ff107819 */ /* 0x000fe20000011613 */
[----:B------:R-:W-:Y:S01]  /*04e0*/  HADD2.F32 R98, -RZ, R98.H0_H0 ;  /* 0x20000062ff627230 */ /* 0x000fe20000004100 */
[----:B0-----:R-:W-:Y:S01]  /*04f0*/  MOV R30, R20 ;  /* 0x00000014001e7202 */ /* 0x001fe20000000f00 */
[----:B------:R-:W-:Y:S01]  /*0500*/  HADD2.F32 R88, -RZ, R88.H0_H0 ;  /* 0x20000058ff587230 */ /* 0x000fe20000004100 */
[--C-:B------:R-:W-:Y:S01]  /*0510*/  SHF.R.U64 R18, R20, 0x10, R21.reuse ;  /* 0x0000001014127819 */ /* 0x100fe20000001215 */
[----:B------:R-:W-:Y:S01]  /*0520*/  HADD2.F32 R84, -RZ, R84.H0_H0 ;  /* 0x20000054ff547230 */ /* 0x000fe20000004100 */
[----:B------:R-:W-:Y:S01]  /*0530*/  MOV R31, R21 ;  /* 0x00000015001f7202 */ /* 0x000fe20000000f00 */
[----:B------:R-:W-:Y:S01]  /*0540*/  HADD2.F32 R82, -RZ, R82.H0_H0 ;  /* 0x20000052ff527230 */ /* 0x000fe20000004100 */
[----:B------:R-:W-:Y:S01]  /*0550*/  SHF.R.U32.HI R19, RZ, 0x10, R21 ;  /* 0x00000010ff137819 */ /* 0x000fe20000011615 */
[----:B------:R-:W-:Y:S01]  /*0560*/  HADD2.F32 R13, -RZ, R13.H0_H0 ;  /* 0x2000000dff0d7230 */ /* 0x000fe20000004100 */
[----:B------:R-:W-:Y:S01]  /*0570*/  MOV R20, R22 ;  /* 0x0000001600147202 */ /* 0x000fe20000000f00 */
[----:B------:R-:W-:Y:S01]  /*0580*/  HADD2.F32 R18, -RZ, R18.H0_H0 ;  /* 0x20000012ff127230 */ /* 0x000fe20000004100 */
[----:B------:R-:W-:Y:S01]  /*0590*/  SHF.R.U64 R68, R10, 0x10, R11 ;  /* 0x000000100a447819 */ /* 0x000fe2000000120b */
[----:B------:R-:W-:Y:S01]  /*05a0*/  HADD2.F32 R10, -RZ, R8.H0_H0 ;  /* 0x20000008ff0a7230 */ /* 0x000fe20000004100 */
[----:B------:R-:W-:Y:S01]  /*05b0*/  MOV R21, R23 ;  /* 0x0000001700157202 */ /* 0x000fe20000000f00 */
[----:B------:R-:W-:Y:S01]  /*05c0*/  HADD2.F32 R19, -RZ, R19.H0_H0 ;  /* 0x20000013ff137230 */ /* 0x000fe20000004100 */
[----:B------:R-:W-:Y:S01]  /*05d0*/  SHF.R.U64 R22, R22, 0x10, R23 ;  /* 0x0000001016167819 */ /* 0x000fe20000001217 */
[----:B------:R-:W-:Y:S01]  /*05e0*/  HADD2.F32 R20, -RZ, R20.H0_H0 ;  /* 0x20000014ff147230 */ /* 0x000fe20000004100 */
[----:B------:R-:W-:Y:S01]  /*05f0*/  SHF.R.U64 R70, R8, 0x10, R9 ;  /* 0x0000001008467819 */ /* 0x000fe20000001209 */
        /* <DEDUP_REMOVED lines=35> */
[----:B------:R-:W-:Y:S01]  /*0830*/  SHF.R.U32.HI R69, RZ, 0x10, R11 ;  /* 0x00000010ff457819 */ /* 0x000fe2000001160b */
        /* <DEDUP_REMOVED lines=19> */
[----:B------:R-:W-:Y:S01]  /*0970*/  ISETP.NE.U32.AND P1, PT, R38, RZ, PT ;  /* 0x000000ff2600720c */ /* 0x000fe20003f25070 */
[----:B------:R-:W-:Y:S01]  /*0980*/  HADD2.F32 R16, -RZ, R30.H0_H0 ;  /* 0x2000001eff107230 */ /* 0x000fe20000004100 */
[----:B------:R-:W-:Y:S01]  /*0990*/  UPLOP3.LUT UP1, UPT, UPT, UPT, UPT, 0x40, 0x4 ;  /* 0x000000000004789c */ /* 0x000fe20003f2e870 */
[----:B------:R-:W-:Y:S01]  /*09a0*/  HADD2.F32 R17, -RZ, R31.H0_H0 ;  /* 0x2000001fff117230 */ /* 0x000fe20000004100 */
[----:B------:R-:W-:Y:S01]  /*09b0*/  ISETP.NE.AND.EX P1, PT, R39, RZ, PT, P1 ;  /* 0x000000ff2700720c */ /* 0x000fe20003f25310 */
[----:B------:R-:W-:Y:S01]  /*09c0*/  HADD2.F32 R87, -RZ, R87.H0_H0 ;  /* 0x20000057ff577230 */ /* 0x000fe20000004100 */
[----:B------:R-:W0:Y:S01]  /*09d0*/  LDCU UR8, c[0x0][0x388] ;  /* 0x00007100ff0877ac */ /* 0x000e220008000800 */
[----:B------:R-:W-:-:S02]  /*09e0*/  HADD2.F32 R83, -RZ, R83.H0_H0 ;  /* 0x20000053ff537230 */ /* 0x000fc40000004100 */
[----:B------:R-:W-:Y:S01]  /*09f0*/  HADD2.F32 R68, -RZ, R68.H0_H0 ;  /* 0x20000044ff447230 */ /* 0x000fe20000004100 */
[----:B------:R-:W1:Y:S01]  /*0a00*/  LDCU.U8 UR14, c[0x0][0x410] ;  /* 0x00008200ff0e77ac */ /* 0x000e620008000000 */
[----:B------:R-:W-:Y:S02]  /*0a10*/  HADD2.F32 R69, -RZ, R69.H0_H0 ;  /* 0x20000045ff457230 */ /* 0x000fe40000004100 */
[----:B------:R-:W-:Y:S01]  /*0a20*/  HADD2.F32 R70, -RZ, R70.H0_H0 ;  /* 0x20000046ff467230 */ /* 0x000fe20000004100 */
[----:B------:R-:W2:Y:S01]  /*0a30*/  LDCU UR9, c[0x0][0x400] ;  /* 0x00008000ff0977ac */ /* 0x000ea20008000800 */
[----:B------:R-:W-:Y:S02]  /*0a40*/  HADD2.F32 R71, -RZ, R71.H0_H0 ;  /* 0x20000047ff477230 */ /* 0x000fe40000004100 */
[----:B------:R-:W-:Y:S01]  /*0a50*/  HADD2.F32 R72, -RZ, R72.H0_H0 ;  /* 0x20000048ff487230 */ /* 0x000fe20000004100 */
[----:B------:R-:W3:Y:S01]  /*0a60*/  LDCU.64 UR10, c[0x0][0x3a0] ;  /* 0x00007400ff0a77ac */ /* 0x000ee20008000a00 */
[----:B------:R-:W-:-:S02]  /*0a70*/  HADD2.F32 R73, -RZ, R73.H0_H0 ;  /* 0x20000049ff497230 */ /* 0x000fc40000004100 */
[----:B------:R-:W-:Y:S01]  /*0a80*/  HADD2.F32 R74, -RZ, R74.H0_H0 ;  /* 0x2000004aff4a7230 */ /* 0x000fe20000004100 */
[----:B------:R-:W4:Y:S01]  /*0a90*/  LDCU.64 UR12, c[0x0][0x398] ;  /* 0x00007300ff0c77ac */ /* 0x000f220008000a00 */
[----:B------:R-:W-:Y:S02]  /*0aa0*/  HADD2.F32 R75, -RZ, R75.H0_H0 ;  /* 0x2000004bff4b7230 */ /* 0x000fe40000004100 */
[----:B------:R-:W-:Y:S02]  /*0ab0*/  HADD2.F32 R76, -RZ, R76.H0_H0 ;  /* 0x2000004cff4c7230 */ /* 0x000fe40000004100 */
[----:B------:R-:W-:Y:S02]  /*0ac0*/  HADD2.F32 R77, -RZ, R77.H0_H0 ;  /* 0x2000004dff4d7230 */ /* 0x000fe40000004100 */
[----:B------:R-:W-:Y:S02]  /*0ad0*/  HADD2.F32 R80, -RZ, R80.H0_H0 ;  /* 0x20000050ff507230 */ /* 0x000fe40000004100 */
[----:B01----:R-:W-:-:S07]  /*0ae0*/  HADD2.F32 R81, -RZ, R81.H0_H0 ;  /* 0x20000051ff517230 */ /* 0x003fce0000004100 */
.L_x_14376:
[----:B---3--:R-:W-:Y:S01]  /*0af0*/  ISETP.NE.U32.AND P2, PT, RZ, UR10, PT ;  /* 0x0000000aff007c0c */ /* 0x008fe2000bf45070 */
[----:B--2---:R-:W0:Y:S01]  /*0b00*/  @P1 LDC.64 R38, c[0x0][0x398] ;  /* 0x0000e600ff261b82 */ /* 0x004e220000000a00 */
[----:B------:R-:W-:Y:S02]  /*0b10*/  IMAD R40, R99, UR8, RZ ;  /* 0x0000000863287c24 */ /* 0x000fe4000f8e02ff */
[----:B------:R-:W-:-:S03]  /*0b20*/  ISETP.NE.AND.EX P2, PT, RZ, UR11, PT, P2 ;  /* 0x0000000bff007c0c */ /* 0x000fc6000bf45320 */
[----:B------:R-:W-:Y:S02]  /*0b30*/  SHF.R.S32.HI R41, RZ, 0x1f, R40 ;  /* 0x0000001fff297819 */ /* 0x000fe40000011428 */
[----:B------:R-:W1:Y:S02]  /*0b40*/  LDC.64 R112, c[0x0][0x390] ;  /* 0x0000e400ff707b82 */ /* 0x000e640000000a00 */
[----:B------:R-:W-:-:S04]  /*0b50*/  LEA.HI R41, R41, R40, RZ, 0x2 ;  /* 0x0000002829297211 */ /* 0x000fc800078f10ff */
[----:B------:R-:W-:Y:S02]  /*0b60*/  LEA.HI.SX32 R44, R41, R100, 0x1e ;  /* 0x00000064292c7211 */ /* 0x000fe400078ff2ff */
[----:B------:R-:W3:Y:S03]  /*0b70*/  @P2 LDC.64 R36, c[0x0][0x3a0] ;  /* 0x0000e800ff242b82 */ /* 0x000ee60000000a00 */
[----:B0-----:R-:W-:-:S05]  /*0b80*/  @P1 IMAD.WIDE.U32 R38, R44, 0x10, R38 ;  /* 0x000000102c261825 */ /* 0x001fca00078e0026 */
[----:B------:R0:W5:Y:S01]  /*0b90*/  @P1 LDG.E.128 R24, desc[UR6][R38.64] ;  /* 0x0000000626181981 */ /* 0x000162000c1e1d00 */
[----:B-1----:R-:W-:-:S04]  /*0ba0*/  IMAD.WIDE.U32 R40, R44, 0x10, R112 ;  /* 0x000000102c287825 */ /* 0x002fc800078e0070 */
[----:B---3--:R-:W-:-:S05]  /*0bb0*/  @P2 IMAD.WIDE.U32 R36, R44, 0x10, R36 ;  /* 0x000000102c242825 */ /* 0x008fca00078e0024 */
[----:B------:R0:W5:Y:S04]  /*0bc0*/  @P2 LDG.E.128 R28, desc[UR6][R36.64] ;  /* 0x00000006241c2981 */ /* 0x000168000c1e1d00 */
[----:B------:R0:W5:Y:S01]  /*0bd0*/  LDG.E.128 R36, desc[UR6][R40.64] ;  /* 0x0000000628247981 */ /* 0x000162000c1e1d00 */
        /* <DEDUP_REMOVED lines=15> */
.L_x_14356:
        /* <DEDUP_REMOVED lines=9> */
.L_x_14355:
        /* <DEDUP_REMOVED lines=12> */
.L_x_14357:
[----:B------:R-:W1:Y:S01]  /*0e20*/  @P0 LDC.64 R42, c[0x0][0x3a8] ;  /* 0x0000ea00ff2a0b82 */ /* 0x000e620000000a00 */
[----:B------:R-:W-:-:S05]  /*0e30*/  IADD3 R49, PT, PT, R44, 0x100, RZ ;  /* 0x000001002c317810 */ /* 0x000fca0007ffe0ff */
[----:B0-----:R-:W-:Y:S02]  /*0e40*/  IMAD.WIDE.U32 R40, R49, 0x10, R112 ;  /* 0x0000001031287825 */ /* 0x001fe400078e0070 */
[----:B------:R-:W0:Y:S08]  /*0e50*/  @P1 LDC.64 R38, c[0x0][0x398] ;  /* 0x0000e600ff261b82 */ /* 0x000e300000000a00 */
[----:B------:R-:W3:Y:S01]  /*0e60*/  @P2 LDC.64 R36, c[0x0][0x3a0] ;  /* 0x0000e800ff242b82 */ /* 0x000ee20000000a00 */
[----:B-1----:R-:W-:-:S05]  /*0e70*/  @P0 IMAD.WIDE.U32 R42, R44, 0x10, R42 ;  /* 0x000000102c2a0825 */ /* 0x002fca00078e002a */
[----:B------:R1:W-:Y:S01]  /*0e80*/  @P0 STG.E.128 desc[UR6][R42.64], R32 ;  /* 0x000000202a000986 */ /* 0x0003e2000c101d06 */
[----:B0-----:R-:W-:-:S05]  /*0e90*/  @P1 IMAD.WIDE.U32 R38, R49, 0x10, R38 ;  /* 0x0000001031261825 */ /* 0x001fca00078e0026 */
[----:B------:R1:W5:Y:S01]  /*0ea0*/  @P1 LDG.E.128 R24, desc[UR6][R38.64] ;  /* 0x0000000626181981 */ /* 0x000362000c1e1d00 */
[----:B---3--:R-:W-:-:S05]  /*0eb0*/  @P2 IMAD.WIDE.U32 R36, R49, 0x10, R36 ;  /* 0x0000001031242825 */ /* 0x008fca00078e0024 */
[----:B------:R1:W5:Y:S04]  /*0ec0*/  @P2 LDG.E.128 R28, desc[UR6][R36.64] ;  /* 0x00000006241c2981 */ /* 0x000368000c1e1d00 */
[----:B------:R1:W5:Y:S01]  /*0ed0*/  LDG.E.128 R36, desc[UR6][R40.64] ;  /* 0x0000000628247981 */ /* 0x000362000c1e1d00 */
[----:B----4-:R-:W-:-:S04]  /*0ee0*/  UISETP.NE.U32.AND UP0, UPT, UR12, URZ, UPT ;  /* 0x000000ff0c00728c */ /* 0x010fc8000bf05070 */
[----:B------:R-:W-:-:S09]  /*0ef0*/  UISETP.NE.AND.EX UP0, UPT, UR13, URZ, UPT, UP0 ;  /* 0x000000ff0d00728c */ /* 0x000fd2000bf05300 */
[----:B-1----:R-:W-:Y:S05]  /*0f00*/  BRA.U UP0, `(.L_x_14358) ;  /* 0x0000000100407547 */ /* 0x002fea000b800000 */
        /* <DEDUP_REMOVED lines=16> */
.L_x_14358:
        /* <DEDUP_REMOVED lines=23> */
.L_x_14359:
[----:B------:R-:W0:Y:S01]  /*1180*/  @P0 LDC.64 R52, c[0x0][0x3a8] ;  /* 0x0000ea00ff340b82 */ /* 0x000e220000000a00 */
[----:B------:R-:W-:-:S05]  /*1190*/  IADD3 R55, PT, PT, R44, 0x200, RZ ;  /* 0x000002002c377810 */ /* 0x000fca0007ffe0ff */
[----:B------:R-:W-:Y:S02]  /*11a0*/  IMAD.WIDE.U32 R50, R55, 0x10, R112 ;  /* 0x0000001037327825 */ /* 0x000fe400078e0070 */
[----:B------:R-:W1:Y:S08]  /*11b0*/  @P1 LDC.64 R38, c[0x0][0x398] ;  /* 0x0000e600ff261b82 */ /* 0x000e700000000a00 */
[----:B------:R-:W3:Y:S01]  /*11c0*/  @P2 LDC.64 R36, c[0x0][0x3a0] ;  /* 0x0000e800ff242b82 */ /* 0x000ee20000000a00 */
[----:B0-----:R-:W-:-:S05]  /*11d0*/  @P0 IMAD.WIDE.U32 R52, R49, 0x10, R52 ;  /* 0x0000001031340825 */ /* 0x001fca00078e0034 */
[----:B------:R0:W-:Y:S01]  /*11e0*/  @P0 STG.E.128 desc[UR6][R52.64], R32 ;  /* 0x0000002034000986 */ /* 0x0001e2000c101d06 */
[----:B-1----:R-:W-:-:S05]  /*11f0*/  @P1 IMAD.WIDE.U32 R38, R55, 0x10, R38 ;  /* 0x0000001037261825 */ /* 0x002fca00078e0026 */
[----:B------:R0:W5:Y:S01]  /*1200*/  @P1 LDG.E.128 R24, desc[UR6][R38.64] ;  /* 0x0000000626181981 */ /* 0x000162000c1e1d00 */
[----:B---3--:R-:W-:-:S05]  /*1210*/  @P2 IMAD.WIDE.U32 R36, R55, 0x10, R36 ;  /* 0x0000001037242825 */ /* 0x008fca00078e0024 */
[----:B------:R0:W5:Y:S04]  /*1220*/  @P2 LDG.E.128 R28, desc[UR6][R36.64] ;  /* 0x00000006241c2981 */ /* 0x000168000c1e1d00 */
[----:B------:R0:W5:Y:S01]  /*1230*/  LDG.E.128 R36, desc[UR6][R50.64] ;  /* 0x0000000632247981 */ /* 0x000162000c1e1d00 */
[----:B------:R-:W-:Y:S05]  /*1240*/  BRA.U UP0, `(.L_x_14360) ;  /* 0x0000000100347547 */ /* 0x000fea000b800000 */
[----:B0----5:R-:W-:Y:S01]  /*1250*/  @!P3 MOV R52, R36 ;  /* 0x000000240034b202 */ /* 0x021fe20000000f00 */
        /* <DEDUP_REMOVED lines=12> */
.L_x_14360:
[----:B0----5:R-:W-:Y:S01]  /*1320*/  @!P3 FADD.FTZ R52, R24, R36 ;  /* 0x000000241834b221 */ /* 0x021fe20000010000 */
        /* <DEDUP_REMOVED lines=20> */
.L_x_14361:
[----:B------:R-:W0:Y:S01]  /*1470*/  @P0 LDC.64 R78, c[0x0][0x3a8] ;  /* 0x0000ea00ff4e0b82 */ /* 0x000e220000000a00 */
[----:B------:R-:W-:-:S07]  /*1480*/  IADD3 R101, PT, PT, R44, 0x300, RZ ;  /* 0x000003002c657810 */ /* 0x000fce0007ffe0ff */
[----:B------:R-:W1:Y:S08]  /*1490*/  @P1 LDC.64 R38, c[0x0][0x398] ;  /* 0x0000e600ff261b82 */ /* 0x000e700000000a00 */
[----:B------:R-:W3:Y:S01]  /*14a0*/  @P2 LDC.64 R36, c[0x0][0x3a0] ;  /* 0x0000e800ff242b82 */ /* 0x000ee20000000a00 */
[----:B0-----:R-:W-:-:S04]  /*14b0*/  @P0 IMAD.WIDE.U32 R78, R55, 0x10, R78 ;  /* 0x00000010374e0825 */ /* 0x001fc800078e004e */
[C---:B------:R-:W-:Y:S01]  /*14c0*/  IMAD.WIDE.U32 R54, R101.reuse, 0x10, R112 ;  /* 0x0000001065367825 */ /* 0x040fe200078e0070 */
[----:B------:R0:W-:Y:S03]  /*14d0*/  @P0 STG.E.128 desc[UR6][R78.64], R32 ;  /* 0x000000204e000986 */ /* 0x0001e6000c101d06 */
        /* <DEDUP_REMOVED lines=19> */
.L_x_14362:
        /* <DEDUP_REMOVED lines=21> */
.L_x_14363:
        /* <DEDUP_REMOVED lines=26> */
.L_x_14364:
        /* <DEDUP_REMOVED lines=21> */
.L_x_14365:
        /* <DEDUP_REMOVED lines=26> */
.L_x_14366:
        /* <DEDUP_REMOVED lines=21> */
.L_x_14367:
        /* <DEDUP_REMOVED lines=26> */
.L_x_14368:
        /* <DEDUP_REMOVED lines=21> */
.L_x_14369:
        /* <DEDUP_REMOVED lines=26> */
.L_x_14370:
        /* <DEDUP_REMOVED lines=21> */
.L_x_14371:
        /* <DEDUP_REMOVED lines=44> */
[----:B------:R-:W-:Y:S01]  /*25e0*/  FMUL.FTZ R36, R36, 0.0009765625 ;  /* 0x3a80000024247820 */ /* 0x000fe20000410000 */
[----:B0-----:R-:W-:-:S03]  /*25f0*/  LOP3.LUT P2, RZ, R100, 0x1f, RZ, 0xc0, !PT ;  /* 0x0000001f64ff7812 */ /* 0x001fc6000784c0ff */
        /* <DEDUP_REMOVED lines=85> */
.L_x_14373:
[----:B--2---:R-:W-:Y:S05]  /*2b50*/  BSYNC.RECONVERGENT B0 ;  /* 0x0000000000007941 */ /* 0x004fea0003800200 */
.L_x_14372:
        /* <DEDUP_REMOVED lines=15> */
.L_x_14375:
[----:B------:R-:W-:Y:S05]  /*2c50*/  BSYNC.RECONVERGENT B0 ;  /* 0x0000000000007941 */ /* 0x000fea0003800200 */
.L_x_14374:
        /* <DEDUP_REMOVED lines=9> */
[----:B------:R-:W-:Y:S01]  /*2cf0*/  FMUL.FTZ R120, R38, R113 ;  /* 0x0000007126787220 */ /* 0x000fe20000410000 */
[----:B------:R-:W-:Y:S01]  /*2d00*/  I2FP.F32.S32 R38, R118 ;  /* 0x0000007600267245 */ /* 0x000fe20000201400 */
[----:B------:R-:W0:Y:S01]  /*2d10*/  SHFL.DOWN PT, R119, R118, 0x2, 0x1f ;  /* 0x08401f0076777f89 */ /* 0x000e2200000e0000 */
[----:B------:R-:W-:Y:S01]  /*2d20*/  FMUL.FTZ R122, R122, R122 ;  /* 0x0000007a7a7a7220 */ /* 0x000fe20000410000 */
[----:B------:R-:W-:Y:S01]  /*2d30*/  FFMA.FTZ R124, R121, R36, R120 ;  /* 0x00000024797c7223 */ /* 0x000fe20000010078 */
[----:B------:R-:W1:Y:S01]  /*2d40*/  MUFU.RCP R117, R38 ;  /* 0x0000002600757308 */ /* 0x000e620000001000 */
[----:B------:R-:W2:Y:S01]  /*2d50*/  SHFL.DOWN PT, R120, R37, 0x4, 0x1f ;  /* 0x08801f0025787f89 */ /* 0x000ea200000e0000 */
[----:B------:R-:W-:-:S04]  /*2d60*/  FMUL.FTZ R122, R122, R121 ;  /* 0x000000797a7a7220 */ /* 0x000fc80000410000 */
[----:B------:R-:W-:Y:S01]  /*2d70*/  FMUL.FTZ R122, R122, R113 ;  /* 0x000000717a7a7220 */ /* 0x000fe20000410000 */
[----:B-1----:R-:W-:Y:S01]  /*2d80*/  FMUL.FTZ R39, R117, R124 ;  /* 0x0000007c75277220 */ /* 0x002fe20000410000 */
[----:B0-----:R-:W-:-:S04]  /*2d90*/  I2FP.F32.S32 R121, R119 ;  /* 0x0000007700797245 */ /* 0x001fc80000201400 */
[----:B------:R-:W0:Y:S01]  /*2da0*/  SHFL.DOWN PT, R36, R39, 0x2, 0x1f ;  /* 0x08401f0027247f89 */ /* 0x000e2200000e0000 */
[----:B--2---:R-:W-:-:S04]  /*2db0*/  FADD.FTZ R120, R120, R37 ;  /* 0x0000002578787221 */ /* 0x004fc80000010000 */
[----:B------:R-:W-:Y:S01]  /*2dc0*/  FFMA.FTZ R120, R117, R122, R120 ;  /* 0x0000007a75787223 */ /* 0x000fe20000010078 */
[----:B------:R-:W-:-:S04]  /*2dd0*/  IADD3 R117, PT, PT, R118, R119, RZ ;  /* 0x0000007776757210 */ /* 0x000fc80007ffe0ff */
[----:B------:R-:W-:Y:S01]  /*2de0*/  I2FP.F32.S32 R113, R117 ;  /* 0x0000007500717245 */ /* 0x000fe20000201400 */
[----:B------:R-:W1:Y:S03]  /*2df0*/  SHFL.DOWN PT, R119, R120, 0x2, 0x1f ;  /* 0x08401f0078777f89 */ /* 0x000e6600000e0000 */
[----:B------:R-:W2:Y:S01]  /*2e00*/  MUFU.RCP R37, R113 ;  /* 0x0000007100257308 */ /* 0x000ea20000001000 */
[----:B0-----:R-:W-:Y:S01]  /*2e10*/  FADD.FTZ R118, R39, -R36 ;  /* 0x8000002427767221 */ /* 0x001fe20000010000 */
[----:B------:R-:W-:Y:S02]  /*2e20*/  FMUL.FTZ R125, R36, R121 ;  /* 0x00000079247d7220 */ /* 0x000fe40000410000 */
[----:B------:R-:W0:Y:S01]  /*2e30*/  SHFL.DOWN PT, R36, R117, 0x1, 0x1f ;  /* 0x08201f0075247f89 */ /* 0x000e2200000e0000 */
[----:B------:R-:W-:Y:S01]  /*2e40*/  FMUL.FTZ R123, R118, R118 ;  /* 0x00000076767b7220 */ /* 0x000fe20000410000 */
[----:B------:R-:W-:-:S03]  /*2e50*/  FFMA.FTZ R122, R38, R39, R125 ;  /* 0x00000027267a7223 */ /* 0x000fc6000001007d */
[----:B------:R-:W-:Y:S01]  /*2e60*/  FMUL.FTZ R118, R38, R123 ;  /* 0x0000007b26767220 */ /* 0x000fe20000410000 */
[C---:B--2---:R-:W-:Y:S01]  /*2e70*/  FMUL.FTZ R38, R37.reuse, R122 ;  /* 0x0000007a25267220 */ /* 0x044fe20000410000 */
[----:B------:R-:W-:Y:S02]  /*2e80*/  IADD3 R123, PT, PT, R44, 0x700, RZ ;  /* 0x000007002c7b7810 */ /* 0x000fe40007ffe0ff */
[----:B------:R-:W-:Y:S01]  /*2e90*/  FMUL.FTZ R121, R118, R121 ;  /* 0x0000007976797220 */ /* 0x000fe20000410000 */
[----:B-1----:R-:W-:Y:S01]  /*2ea0*/  FADD.FTZ R118, R120, R119 ;  /* 0x0000007778767221 */ /* 0x002fe20000010000 */
[----:B------:R-:W1:Y:S03]  /*2eb0*/  SHFL.DOWN PT, R39, R38, 0x1, 0x1f ;  /* 0x08201f0026277f89 */ /* 0x000e6600000e0000 */
[----:B------:R-:W-:-:S05]  /*2ec0*/  FFMA.FTZ R37, R37, R121, R118 ;  /* 0x0000007925257223 */ /* 0x000fca0000010076 */
[----:B------:R-:W2:Y:S01]  /*2ed0*/  SHFL.DOWN PT, R118, R37, 0x1, 0x1f ;  /* 0x08201f0025767f89 */ /* 0x000ea200000e0000 */
[-C--:B0-----:R-:W-:Y:S02]  /*2ee0*/  IADD3 R119, PT, PT, R117, R36.reuse, RZ ;  /* 0x0000002475777210 */ /* 0x081fe40007ffe0ff */
[----:B------:R-:W-:Y:S02]  /*2ef0*/  I2FP.F32.S32 R36, R36 ;  /* 0x0000002400247245 */ /* 0x000fe40000201400 */
[----:B------:R-:W-:-:S06]  /*2f00*/  I2FP.F32.S32 R119, R119 ;  /* 0x0000007700777245 */ /* 0x000fcc0000201400 */
[----:B------:R-:W0:Y:S01]  /*2f10*/  MUFU.RCP R119, R119 ;  /* 0x0000007700777308 */ /* 0x000e220000001000 */
[----:B-1----:R-:W-:Y:S01]  /*2f20*/  FADD.FTZ R120, R38, -R39 ;  /* 0x8000002726787221 */ /* 0x002fe20000010000 */
[----:B------:R-:W-:-:S03]  /*2f30*/  FMUL.FTZ R122, R39, R36 ;  /* 0x00000024277a7220 */ /* 0x000fc60000410000 */
[----:B------:R-:W-:Y:S01]  /*2f40*/  FMUL.FTZ R120, R120, R120 ;  /* 0x0000007878787220 */ /* 0x000fe20000410000 */
[C---:B------:R-:W-:Y:S02]  /*2f50*/  FFMA.FTZ R122, R113.reuse, R38, R122 ;  /* 0x00000026717a7223 */ /* 0x040fe4000001007a */
[----:B------:R-:W1:Y:S01]  /*2f60*/  @!P2 LDC.64 R38, c[0x0][0x3c0] ;  /* 0x0000f000ff26ab82 */ /* 0x000e620000000a00 */
[----:B------:R-:W-:Y:S01]  /*2f70*/  FMUL.FTZ R120, R113, R120 ;  /* 0x0000007871787220 */ /* 0x000fe20000410000 */
[----:B--2---:R-:W-:-:S03]  /*2f80*/  FADD.FTZ R118, R37, R118 ;  /* 0x0000007625767221 */ /* 0x004fc60000010000 */
[----:B------:R-:W-:-:S03]  /*2f90*/  FMUL.FTZ R120, R120, R36 ;  /* 0x0000002478787220 */ /* 0x000fc60000410000 */
[----:B------:R-:W2:Y:S01]  /*2fa0*/  LDC R113, c[0x0][0x448] ;  /* 0x00011200ff717b82 */ /* 0x000ea20000000800 */
[C---:B0-----:R-:W-:Y:S01]  /*2fb0*/  FMUL.FTZ R121, R119.reuse, R122 ;  /* 0x0000007a77797220 */ /* 0x041fe20000410000 */
[----:B------:R-:W-:-:S05]  /*2fc0*/  FFMA.FTZ R118, R119, R120, R118 ;  /* 0x0000007877767223 */ /* 0x000fca0000010076 */
[----:B------:R-:W0:Y:S04]  /*2fd0*/  SHFL.IDX PT, R121, R121, RZ, 0x1f ;  /* 0x00001fff79797589 */ /* 0x000e2800000e0000 */
[----:B------:R-:W2:Y:S01]  /*2fe0*/  SHFL.IDX PT, R118, R118, RZ, 0x1f ;  /* 0x00001fff76767589 */ /* 0x000ea200000e0000 */
[----:B-1----:R-:W-:-:S04]  /*2ff0*/  @!P2 IMAD.WIDE R38, R99, 0x4, R38 ;  /* 0x000000046326a825 */ /* 0x002fc800078e0226 */
[C---:B0-----:R-:W-:Y:S01]  /*3000*/  FMUL.FTZ R36, R121.reuse, R121 ;  /* 0x0000007979247220 */ /* 0x041fe20000410000 */
[----:B------:R-:W-:Y:S01]  /*3010*/  FSEL R117, R121, RZ, !P3 ;  /* 0x000000ff79757208 */ /* 0x000fe20005800000 */
[----:B------:R0:W-:Y:S01]  /*3020*/  @!P2 STG.E desc[UR6][R38.64], R121 ;  /* 0x000000792600a986 */ /* 0x0001e2000c101906 */
[----:B--2---:R-:W-:Y:S02]  /*3030*/  FFMA.FTZ R113, R118, UR9, R113 ;  /* 0x0000000976717c23 */ /* 0x004fe40008010071 */
[----:B------:R-:W-:Y:S01]  /*3040*/  FSEL R120, R36, RZ, P3 ;  /* 0x000000ff24787208 */ /* 0x000fe20001800000 */
[----:B------:R-:W1:Y:S01]  /*3050*/  LDC.64 R118, c[0x0][0x428] ;  /* 0x00010a00ff767b82 */ /* 0x000e620000000a00 */
[C---:B------:R-:W-:Y:S01]  /*3060*/  FADD.FTZ R48, -R117.reuse, R48 ;  /* 0x0000003075307221 */ /* 0x040fe20000010100 */
[C---:B------:R-:W-:Y:S01]  /*3070*/  FADD.FTZ R46, -R117.reuse, R46 ;  /* 0x0000002e752e7221 */ /* 0x040fe20000010100 */
[----:B------:R-:W-:Y:S01]  /*3080*/  FADD.FTZ R122, -R117, R45 ;  /* 0x0000002d757a7221 */ /* 0x000fe20000010100 */
[----:B------:R-:W-:Y:S01]  /*3090*/  FADD.FTZ R113, R113, R120 ;  /* 0x0000007871717221 */ /* 0x000fe20000010000 */
[C---:B------:R-:W-:Y:S01]  /*30a0*/  FADD.FTZ R120, -R117.reuse, R47 ;  /* 0x0000002f75787221 */ /* 0x040fe20000010100 */
[C---:B------:R-:W-:Y:S01]  /*30b0*/  FADD.FTZ R40, -R117.reuse, R40 ;  /* 0x0000002875287221 */ /* 0x040fe20000010100 */
[C---:B------:R-:W-:Y:S01]  /*30c0*/  FADD.FTZ R45, -R117.reuse, R49 ;  /* 0x00000031752d7221 */ /* 0x040fe20000010100 */
[----:B------:R-:W2:Y:S01]  /*30d0*/  @!P2 LDC.64 R36, c[0x0][0x3c8] ;  /* 0x0000f200ff24ab82 */ /* 0x000ea20000000a00 */
[C---:B------:R-:W-:Y:S01]  /*30e0*/  FADD.FTZ R49, -R117.reuse, R53 ;  /* 0x0000003575317221 */ /* 0x040fe20000010100 */
[----:B------:R-:W3:Y:S01]  /*30f0*/  MUFU.RSQ R113, R113 ;  /* 0x0000007100717308 */ /* 0x000ee20000001400 */
[C---:B------:R-:W-:Y:S01]  /*3100*/  FADD.FTZ R53, -R117.reuse, R79 ;  /* 0x0000004f75357221 */ /* 0x040fe20000010100 */
[----:B------:R-:W-:Y:S01]  /*3110*/  FADD.FTZ R79, -R117, R116 ;  /* 0x00000074754f7221 */ /* 0x000fe20000010100 */
[----:B0-----:R-:W-:Y:S01]  /*3120*/  IADD3 R121, PT, PT, R44, 0x300, RZ ;  /* 0x000003002c797810 */ /* 0x001fe20007ffe0ff */
[C---:B---3--:R-:W-:Y:S01]  /*3130*/  FMUL.FTZ R48, R113.reuse, R48 ;  /* 0x0000003071307220 */ /* 0x048fe20000410000 */
[C---:B------:R-:W-:Y:S01]  /*3140*/  FMUL.FTZ R120, R113.reuse, R120 ;  /* 0x0000007871787220 */ /* 0x040fe20000410000 */
[C---:B------:R-:W-:Y:S01]  /*3150*/  FMUL.FTZ R38, R113.reuse, R46 ;  /* 0x0000002e71267220 */ /* 0x040fe20000410000 */
[----:B------:R-:W-:Y:S01]  /*3160*/  FMUL.FTZ R122, R113, R122 ;  /* 0x0000007a717a7220 */ /* 0x000fe20000410000 */
[----:B--2---:R-:W-:-:S04]  /*3170*/  @!P2 IMAD.WIDE R36, R99, 0x4, R36 ;  /* 0x000000046324a825 */ /* 0x004fc800078e0224 */
[----:B------:R-:W-:Y:S01]  /*3180*/  FMUL.FTZ R53, R113, R53 ;  /* 0x0000003571357220 */ /* 0x000fe20000410000 */
[----:B------:R-:W-:Y:S01]  /*3190*/  FFMA.FTZ R38, R38, R94, R93 ;  /* 0x0000005e26267223 */ /* 0x000fe2000001005d */
[----:B------:R-:W-:Y:S01]  /*31a0*/  FFMA.FTZ R39, R122, R92, R91 ;  /* 0x0000005c7a277223 */ /* 0x000fe2000001005b */
[----:B-1----:R-:W-:Y:S01]  /*31b0*/  IMAD.WIDE.U32 R46, R44, 0x10, R118 ;  /* 0x000000102c2e7825 */ /* 0x002fe200078e0076 */
[----:B------:R0:W-:Y:S03]  /*31c0*/  @!P2 STG.E desc[UR6][R36.64], R113 ;  /* 0x000000712400a986 */ /* 0x0001e6000c101906 */
[----:B0-----:R-:W-:Y:S01]  /*31d0*/  FFMA.FTZ R36, R48, R98, R97 ;  /* 0x0000006230247223 */ /* 0x001fe20000010061 */
[----:B------:R-:W-:Y:S01]  /*31e0*/  FFMA.FTZ R37, R120, R96, R95 ;  /* 0x0000006078257223 */ /* 0x000fe2000001005f */
[C---:B------:R-:W-:Y:S01]  /*31f0*/  FADD.FTZ R48, -R117.reuse, R54 ;  /* 0x0000003675307221 */ /* 0x040fe20000010100 */
[C---:B------:R-:W-:Y:S01]  /*3200*/  FADD.FTZ R54, -R117.reuse, R107 ;  /* 0x0000006b75367221 */ /* 0x040fe20000010100 */
[C---:B------:R-:W-:Y:S01]  /*3210*/  FADD.FTZ R107, -R117.reuse, R108 ;  /* 0x0000006c756b7221 */ /* 0x040fe20000010100 */
[----:B------:R-:W-:Y:S01]  /*3220*/  FADD.FTZ R108, -R117, R114 ;  /* 0x00000072756c7221 */ /* 0x000fe20000010100 */
[----:B------:R0:W-:Y:S01]  /*3230*/  STG.E.128 desc[UR6][R46.64], R36 ;  /* 0x000000242e007986 */ /* 0x0001e2000c101d06 */
[C---:B------:R-:W-:Y:S01]  /*3240*/  FMUL.FTZ R54, R113.reuse, R54 ;  /* 0x0000003671367220 */ /* 0x040fe20000410000 */
[C---:B------:R-:W-:Y:S01]  /*3250*/  FMUL.FTZ R107, R113.reuse, R107 ;  /* 0x0000006b716b7220 */ /* 0x040fe20000410000 */
[----:B------:R-:W-:Y:S01]  /*3260*/  FMUL.FTZ R108, R113, R108 ;  /* 0x0000006c716c7220 */ /* 0x000fe20000410000 */
[----:B------:R-:W-:Y:S01]  /*3270*/  IMAD.WIDE.U32 R120, R121, 0x10, R118 ;  /* 0x0000001079787825 */ /* 0x000fe200078e0076 */
[----:B0-----:R-:W-:-:S03]  /*3280*/  IADD3 R36, PT, PT, R44, 0x100, RZ ;  /* 0x000001002c247810 */ /* 0x001fc60007ffe0ff */
[C---:B------:R-:W-:Y:S01]  /*3290*/  FADD.FTZ R37, -R117.reuse, R43 ;  /* 0x0000002b75257221 */ /* 0x040fe20000010100 */
[C---:B------:R-:W-:Y:S01]  /*32a0*/  FADD.FTZ R38, -R117.reuse, R42 ;  /* 0x0000002a75267221 */ /* 0x040fe20000010100 */
[C---:B------:R-:W-:Y:S01]  /*32b0*/  FADD.FTZ R46, -R117.reuse, R78 ;  /* 0x0000004e752e7221 */ /* 0x040fe20000010100 */
[C---:B------:R-:W-:Y:S01]  /*32c0*/  FADD.FTZ R39, -R117.reuse, R41 ;  /* 0x0000002975277221 */ /* 0x040fe20000010100 */
[----:B------:R-:W-:Y:S01]  /*32d0*/  FADD.FTZ R78, -R117, R115 ;  /* 0x00000073754e7221 */ /* 0x000fe20000010100 */
[----:B------:R-:W-:-:S04]  /*32e0*/  IMAD.WIDE.U32 R114, R36, 0x10, R118 ;  /* 0x0000001024727825 */ /* 0x000fc800078e0076 */
[----:B------:R-:W-:Y:S01]  /*32f0*/  FADD.FTZ R41, -R117, R52 ;  /* 0x0000003475297221 */ /* 0x000fe20000010100 */
[----:B------:R-:W-:Y:S01]  /*3300*/  FMUL.FTZ R36, R113, R37 ;  /* 0x0000002571247220 */ /* 0x000fe20000410000 */
[----:B------:R-:W-:Y:S01]  /*3310*/  FADD.FTZ R42, -R117, R51 ;  /* 0x00000033752a7221 */ /* 0x000fe20000010100 */
[----:B------:R-:W-:Y:S01]  /*3320*/  FMUL.FTZ R37, R113, R38 ;  /* 0x0000002671257220 */ /* 0x000fe20000410000 */
[----:B------:R-:W-:Y:S01]  /*3330*/  FADD.FTZ R43, -R117, R50 ;  /* 0x00000032752b7221 */ /* 0x000fe20000010100 */
[----:B------:R-:W-:Y:S01]  /*3340*/  FMUL.FTZ R38, R113, R39 ;  /* 0x0000002771267220 */ /* 0x000fe20000410000 */
[----:B------:R-:W-:Y:S01]  /*3350*/  FADD.FTZ R47, -R117, R55 ;  /* 0x00000037752f7221 */ /* 0x000fe20000010100 */
[----:B------:R-:W-:Y:S01]  /*3360*/  FMUL.FTZ R39, R113, R40 ;  /* 0x0000002871277220 */ /* 0x000fe20000410000 */
[----:B------:R-:W-:Y:S01]  /*3370*/  FADD.FTZ R55, -R117, R106 ;  /* 0x0000006a75377221 */ /* 0x000fe20000010100 */
[C---:B------:R-:W-:Y:S01]  /*3380*/  FMUL.FTZ R40, R113.reuse, R41 ;  /* 0x0000002971287220 */ /* 0x040fe20000410000 */
[C---:B------:R-:W-:Y:S01]  /*3390*/  FMUL.FTZ R41, R113.reuse, R42 ;  /* 0x0000002a71297220 */ /* 0x040fe20000410000 */
[C---:B------:R-:W-:Y:S01]  /*33a0*/  FMUL.FTZ R42, R113.reuse, R43 ;  /* 0x0000002b712a7220 */ /* 0x040fe20000410000 */
[C---:B------:R-:W-:Y:S01]  /*33b0*/  FMUL.FTZ R43, R113.reuse, R45 ;  /* 0x0000002d712b7220 */ /* 0x040fe20000410000 */
[----:B------:R-:W-:Y:S01]  /*33c0*/  FMUL.FTZ R45, R113, R55 ;  /* 0x00000037712d7220 */ /* 0x000fe20000410000 */
[----:B------:R-:W-:Y:S01]  /*33d0*/  FADD.FTZ R52, -R117, R101 ;  /* 0x0000006575347221 */ /* 0x000fe20000010100 */
[----:B------:R-:W-:Y:S01]  /*33e0*/  FFMA.FTZ R36, R36, R90, R89 ;  /* 0x0000005a24247223 */ /* 0x000fe20000010059 */
[----:B------:R-:W-:Y:S01]  /*33f0*/  FFMA.FTZ R37, R37, R88, R87 ;  /* 0x0000005825257223 */ /* 0x000fe20000010057 */
[----:B------:R-:W-:Y:S01]  /*3400*/  FFMA.FTZ R38, R38, R86, R85 ;  /* 0x0000005626267223 */ /* 0x000fe20000010055 */
[----:B------:R-:W-:Y:S01]  /*3410*/  FFMA.FTZ R39, R39, R84, R83 ;  /* 0x0000005427277223 */ /* 0x000fe20000010053 */
[----:B------:R-:W-:Y:S01]  /*3420*/  FMUL.FTZ R55, R113, R79 ;  /* 0x0000004f71377220 */ /* 0x000fe20000410000 */
[C---:B------:R-:W-:Y:S01]  /*3430*/  FADD.FTZ R50, -R117.reuse, R103 ;  /* 0x0000006775327221 */ /* 0x040fe20000010100 */
[C---:B------:R-:W-:Y:S01]  /*3440*/  FADD.FTZ R51, -R117.reuse, R102 ;  /* 0x0000006675337221 */ /* 0x040fe20000010100 */
[C---:B------:R-:W-:Y:S01]  /*3450*/  FADD.FTZ R101, -R117.reuse, R105 ;  /* 0x0000006975657221 */ /* 0x040fe20000010100 */
[C---:B------:R-:W-:Y:S01]  /*3460*/  IADD3 R79, PT, PT, R44.reuse, 0x400, RZ ;  /* 0x000004002c4f7810 */ /* 0x040fe20007ffe0ff */
[C---:B------:R-:W-:Y:S01]  /*3470*/  FADD.FTZ R102, -R117.reuse, R104 ;  /* 0x0000006875667221 */ /* 0x040fe20000010100 */
[C---:B------:R-:W-:Y:S01]  /*3480*/  FADD.FTZ R103, -R117.reuse, R111 ;  /* 0x0000006f75677221 */ /* 0x040fe20000010100 */
[C---:B------:R-:W-:Y:S01]  /*3490*/  FADD.FTZ R105, -R117.reuse, R110 ;  /* 0x0000006e75697221 */ /* 0x040fe20000010100 */
[C---:B------:R-:W-:Y:S01]  /*34a0*/  FADD.FTZ R106, -R117.reuse, R109 ;  /* 0x0000006d756a7221 */ /* 0x040fe20000010100 */
[----:B------:R-:W-:Y:S01]  /*34b0*/  FADD.FTZ R117, -R117, R112 ;  /* 0x0000007075757221 */ /* 0x000fe20000010100 */
[C---:B------:R-:W-:Y:S01]  /*34c0*/  FMUL.FTZ R112, R113.reuse, R46 ;  /* 0x0000002e71707220 */ /* 0x040fe20000410000 */
[C---:B------:R-:W-:Y:S01]  /*34d0*/  FMUL.FTZ R46, R113.reuse, R101 ;  /* 0x00000065712e7220 */ /* 0x040fe20000410000 */
[----:B------:R0:W-:Y:S01]  /*34e0*/  STG.E.128 desc[UR6][R114.64], R36 ;  /* 0x0000002472007986 */ /* 0x0001e2000c101d06 */
[C---:B------:R-:W-:Y:S01]  /*34f0*/  FMUL.FTZ R101, R113.reuse, R78 ;  /* 0x0000004e71657220 */ /* 0x040fe20000410000 */
[----:B------:R-:W-:Y:S01]  /*3500*/  IADD3 R104, PT, PT, R44, 0x200, RZ ;  /* 0x000002002c687810 */ /* 0x000fe20007ffe0ff */
[C---:B------:R-:W-:Y:S01]  /*3510*/  FMUL.FTZ R109, R113.reuse, R49 ;  /* 0x00000031716d7220 */ /* 0x040fe20000410000 */
[C---:B------:R-:W-:Y:S01]  /*3520*/  FMUL.FTZ R49, R113.reuse, R105 ;  /* 0x0000006971317220 */ /* 0x040fe20000410000 */
[----:B------:R-:W-:Y:S01]  /*3530*/  FMUL.FTZ R110, R113, R48 ;  /* 0x00000030716e7220 */ /* 0x000fe20000410000 */
[----:B------:R-:W-:Y:S01]  /*3540*/  FFMA.FTZ R40, R40, R82, R12 ;  /* 0x0000005228287223 */ /* 0x000fe2000001000c */
[----:B------:R-:W-:Y:S01]  /*3550*/  FFMA.FTZ R41, R41, R14, R68 ;  /* 0x0000000e29297223 */ /* 0x000fe20000010044 */
        /* <DEDUP_REMOVED lines=9> */
[----:B------:R-:W-:Y:S01]  /*35f0*/  FMUL.FTZ R106, R113, R106 ;  /* 0x0000006a716a7220 */ /* 0x000fe20000410000 */
[----:B0-----:R-:W-:-:S04]  /*3600*/  IMAD.WIDE.U32 R114, R79, 0x10, R118 ;  /* 0x000000104f727825 */ /* 0x001fc800078e0076 */
[----:B------:R-:W-:Y:S01]  /*3610*/  FMUL.FTZ R117, R113, R117 ;  /* 0x0000007571757220 */ /* 0x000fe20000410000 */
[----:B------:R-:W0:Y:S01]  /*3620*/  LDC.64 R78, c[0x0][0x380] ;  /* 0x0000e000ff4e7b82 */ /* 0x000e220000000a00 */
[C---:B------:R-:W-:Y:S01]  /*3630*/  IADD3 R103, PT, PT, R44.reuse, 0x500, RZ ;  /* 0x000005002c677810 */ /* 0x040fe20007ffe0ff */
[----:B------:R1:W-:Y:S01]  /*3640*/  STG.E.128 desc[UR6][R104.64], R40 ;  /* 0x0000002868007986 */ /* 0x0003e2000c101d06 */
[----:B------:R-:W-:Y:S01]  /*3650*/  IADD3 R113, PT, PT, R44, 0x600, RZ ;  /* 0x000006002c717810 */ /* 0x000fe20007ffe0ff */
        /* <DEDUP_REMOVED lines=12> */
[----:B------:R2:W-:Y:S01]  /*3720*/  STG.E.128 desc[UR6][R120.64], R36 ;  /* 0x0000002478007986 */ /* 0x0005e2000c101d06 */
[----:B-1----:R-:W-:Y:S01]  /*3730*/  FFMA.FTZ R40, R50, R20, R8 ;  /* 0x0000001432287223 */ /* 0x002fe20000010008 */
[----:B------:R-:W-:Y:S01]  /*3740*/  FFMA.FTZ R41, R51, R22, R72 ;  /* 0x0000001633297223 */ /* 0x000fe20000010048 */
[----:B------:R-:W-:Y:S01]  /*3750*/  FFMA.FTZ R42, R52, R21, R7 ;  /* 0x00000015342a7223 */ /* 0x000fe20000010007 */
[----:B------:R-:W-:Y:S01]  /*3760*/  FFMA.FTZ R43, R53, R23, R73 ;  /* 0x00000017352b7223 */ /* 0x000fe20000010049 */
[----:B------:R-:W-:-:S04]  /*3770*/  IMAD.WIDE.U32 R104, R103, 0x10, R118 ;  /* 0x0000001067687825 */ /* 0x000fc800078e0076 */
[----:B------:R-:W-:Y:S01]  /*3780*/  FFMA.FTZ R50, R106, R61, R3 ;  /* 0x0000003d6a327223 */ /* 0x000fe20000010003 */
[----:B------:R-:W-:Y:S01]  /*3790*/  FFMA.FTZ R51, R107, R63, R77 ;  /* 0x0000003f6b337223 */ /* 0x000fe2000001004d */
[----:B------:R-:W-:Y:S01]  /*37a0*/  FFMA.FTZ R52, R108, R64, R2 ;  /* 0x000000406c347223 */ /* 0x000fe20000010002 */
[----:B------:R-:W-:-:S04]  /*37b0*/  IMAD.WIDE.U32 R102, R113, 0x10, R118 ;  /* 0x0000001071667825 */ /* 0x000fc800078e0076 */
[----:B------:R-:W-:Y:S01]  /*37c0*/  FFMA.FTZ R53, R101, R66, R80 ;  /* 0x0000004265357223 */ /* 0x000fe20000010050 */
[----:B------:R2:W-:Y:S01]  /*37d0*/  STG.E.128 desc[UR6][R114.64], R40 ;  /* 0x0000002872007986 */ /* 0x0005e2000c101d06 */
[----:B0-----:R-:W-:Y:S01]  /*37e0*/  IADD3 R99, PT, PT, R99, R78, RZ ;  /* 0x0000004e63637210 */ /* 0x001fe20007ffe0ff */
[----:B------:R-:W-:Y:S02]  /*37f0*/  IMAD.WIDE.U32 R118, R123, 0x10, R118 ;  /* 0x000000107b767825 */ /* 0x000fe400078e0076 */
[----:B------:R2:W-:Y:S01]  /*3800*/  STG.E.128 desc[UR6][R104.64], R44 ;  /* 0x0000002c68007986 */ /* 0x0005e2000c101d06 */
[----:B------:R-:W-:-:S03]  /*3810*/  ISETP.GE.AND P2, PT, R99, R79, PT ;  /* 0x0000004f6300720c */ /* 0x000fc60003f46270 */
[----:B------:R2:W-:Y:S04]  /*3820*/  STG.E.128 desc[UR6][R102.64], R48 ;  /* 0x0000003066007986 */ /* 0x0005e8000c101d06 */
[----:B------:R2:W-:Y:S06]  /*3830*/  STG.E.128 desc[UR6][R118.64], R52 ;  /* 0x0000003476007986 */ /* 0x0005ec000c101d06 */
[----:B------:R-:W-:Y:S05]  /*3840*/  @!P2 BRA `(.L_x_14376) ;  /* 0xffffffd000a8a947 */ /* 0x000fea000383ffff */
[----:B------:R-:W-:Y:S05]  /*3850*/  EXIT ;  /* 0x000000000000794d */ /* 0x000fea0003800000 */
.L_x_14377:
        /* <DEDUP_REMOVED lines=10> */
.L_x_18071:


//--------------------- .text._ZN10layer_norm31ln_parallel_residual_fwd_kernelINS_13Kernel_traitsI6__halfffffjLj8192ELj1ELj1ELj8ELj16ENS_18Kernel_traits_baseILj8192ES2_ffffjLj256EEEEELb1ELb0ELb0EEEvNS_9FwdParamsE --------------------------
	.section	.text._ZN10layer_norm31ln_parallel_residual_fwd_kernelINS_13Kernel_traitsI6__halfffffjLj8192ELj1ELj1ELj8ELj16ENS_18Kernel_traits_baseILj8192ES2_ffffjLj256EEEEELb1ELb0ELb0EEEvNS_9FwdParamsE,"ax",@progbits
	.align	128
        .global         _ZN10layer_norm31ln_parallel_residual_fwd_kernelINS_13Kernel_traitsI6__halfffffjLj8192ELj1ELj1ELj8ELj16ENS_18Kernel_traits_baseILj8192ES2_ffffjLj256EEEEELb1ELb0ELb0EEEvNS_9FwdParamsE
        .type           _ZN10layer_norm31ln_parallel_residual_fwd_kernelINS_13Kernel_traitsI6__halfffffjLj8192ELj1ELj1ELj8ELj16ENS_18Kernel_traits_baseILj8192ES2_ffffjLj256EEEEELb1ELb0ELb0EEEvNS_9FwdParamsE,@function
        .size           _ZN10layer_norm31ln_parallel_residual_fwd_kernelINS_13Kernel_traitsI6__halfffffjLj8192ELj1ELj1ELj8ELj16ENS_18Kernel_traits_baseILj8192ES2_ffffjLj256EEEEELb1ELb0ELb0EEEvNS_9FwdParamsE,(.L_x_18072 - _ZN10layer_norm31ln_parallel_residual_fwd_kernelINS_13Kernel_traitsI6__halfffffjLj8192ELj1ELj1ELj8ELj16ENS_18Kernel_traits_baseILj8192ES2_ffffjLj256EEEEELb1ELb0ELb0EEEvNS_9FwdParamsE)
        .other          _ZN10layer_norm31ln_parallel_residual_fwd_kernelINS_13Kernel_traitsI6__halfffffjLj8192ELj1ELj1ELj8ELj16ENS_18Kernel_traits_baseILj8192ES2_ffffjLj256EEEEELb1ELb0ELb0EEEvNS_9FwdParamsE,@"STO_CUDA_ENTRY STV_DEFAULT"
_ZN10layer_norm31ln_parallel_residual_fwd_kernelINS_13Kernel_traitsI6__halfffffjLj8192ELj1ELj1ELj8ELj16ENS_18Kernel_traits_baseILj8192ES2_ffffjLj256EEEEELb1ELb0ELb0EEEvNS_9FwdParamsE:
.text._ZN10layer_norm31ln_parallel_residual_fwd_kernelINS_13Kernel_traitsI6__halfffffjLj8192ELj1ELj1ELj8ELj16ENS_18Kernel_traits_baseILj8192ES2_ffffjLj256EEEEELb1ELb0ELb0EEEvNS_9FwdParamsE:
[----:B------:R-:W-:Y:S01]  /*0000*/  LDC R1, c[0x0][0x37c] ;  /* 0x0000df00ff017b82 */ /* 0x000fe20000000800 */
[----:B------:R-:W0:Y:S07]  /*0010*/  LDCU.U8 UR4, c[0x0][0x464] ;  /* 0x00008c80ff0477ac */ /* 0x000e2e0008000000 */
[----:B------:R-:W1:Y:S01]  /*0020*/  LDC R92, c[0x0][0x458] ;  /* 0x00011600ff5c7b82 */ /* 0x000e620000000800 */
[----:B------:R-:W2:Y:S07]  /*0030*/  LDCU.64 UR6, c[0x0][0x358] ;  /* 0x00006b00ff0677ac */ /* 0x000eae0008000a00 */
[----:B------:R-:W3:Y:S01]  /*0040*/  LDC R93, c[0x0][0x45c] ;  /* 0x00011700ff5d7b82 */ /* 0x000ee20000000800 */
[----:B------:R-:W4:Y:S01]  /*0050*/  S2R R137, SR_TID.X ;  /* 0x0000000000897919 */ /* 0x000f220000002100 */
[----:B------:R-:W2:Y:S06]  /*0060*/  LDCU.64 UR8, c[0x0][0x438] ;  /* 0x00008700ff0877ac */ /* 0x000eac0008000a00 */
[----:B------:R-:W4:Y:S01]  /*0070*/  LDC R7, c[0x0][0x388] ;  /* 0x0000e200ff077b82 */ /* 0x000f220000000800 */
        /* <DEDUP_REMOVED lines=8> */
[----:B------:R-:W5:Y:S01]  /*0100*/  @P0 LDG.E.64 R82, desc[UR6][R82.64] ;  /* 0x0000000652520981 */ /* 0x000f62000c1e1b00 */
[----:B------:R-:W0:Y:S01]  /*0110*/  S2UR UR4, SR_CTAID.X ;  /* 0x00000000000479c3 */ /* 0x000e220000002500 */
[----:B------:R-:W-:Y:S01]  /*0120*/  UISETP.NE.U32.AND UP0, UPT, UR8, URZ, UPT ;  /* 0x000000ff0800728c */ /* 0x000fe2000bf05070 */
[----:B----4-:R-:W-:Y:S01]  /*0130*/  IMAD.MOV.U32 R0, RZ, RZ, R137 ;  /* 0x000000ffff007224 */ /* 0x010fe200078e0089 */
[----:B------:R-:W-:Y:S01]  /*0140*/  SHF.R.S32.HI R4, RZ, 0x1f, R7 ;  /* 0x0000001fff047819 */ /* 0x000fe20000011407 */
[----:B------:R-:W-:Y:S01]  /*0150*/  BSSY.RECONVERGENT B0, `(.L_x_14378) ;  /* 0x00001ad000007945 */ /* 0x000fe20003800200 */
[----:B------:R-:W-:Y:S02]  /*0160*/  UISETP.NE.AND.EX UP0, UPT, UR9, URZ, UPT, UP0 ;  /* 0x000000ff0900728c */ /* 0x000fe4000bf05300 */
[----:B------:R-:W-:Y:S02]  /*0170*/  LEA.HI R4, R4, R7, RZ, 0x2 ;  /* 0x0000000704047211 */ /* 0x000fe400078f10ff */
[----:B-1----:R-:W-:-:S02]  /*0180*/  @P0 IADD3 R92, P1, PT, R2, R5, RZ ;  /* 0x00000005025c0210 */ /* 0x002fc40007f3e0ff */
[----:B------:R-:W-:Y:S02]  /*0190*/  LOP3.LUT R5, R0, 0xff, RZ, 0x3c, !PT ;  /* 0x000000ff00057812 */ /* 0x000fe400078e3cff */
[----:B------:R-:W-:Y:S02]  /*01a0*/  @P0 IADD3.X R93, PT, PT, RZ, R3, RZ, P1, !PT ;  /* 0x00000003ff5d0210 */ /* 0x000fe40000ffe4ff */
[----:B------:R-:W-:Y:S02]  /*01b0*/  LEA.HI.SX32 R100, R4, R5, 0x1e ;  /* 0x0000000504647211 */ /* 0x000fe400078ff2ff */
[--C-:B------:R-:W-:Y:S02]  /*01c0*/  SHF.R.U64 R98, R92, 0x2, R93.reuse ;  /* 0x000000025c627819 */ /* 0x100fe4000000125d */
[----:B------:R-:W-:Y:S01]  /*01d0*/  SHF.R.U32.HI R99, RZ, 0x2, R93 ;  /* 0x00000002ff637819 */ /* 0x000fe2000001165d */
[----:B0-----:R-:W-:Y:S06]  /*01e0*/  BRA.U UP0, `(.L_x_14379) ;  /* 0x0000000d00347547 */ /* 0x001fec000b800000 */
        /* <DEDUP_REMOVED lines=20> */
[C---:B--2---:R-:W-:Y:S01]  /*0330*/  @P5 IMAD.WIDE.U32 R36, R0.reuse, 0x8, R36 ;  /* 0x0000000800245825 */ /* 0x044fe200078e0024 */
[----:B------:R-:W5:Y:S06]  /*0340*/  @P6 LDG.E.64 R30, desc[UR6][R34.64] ;  /* 0x00000006221e6981 */ /* 0x000f6c000c1e1b00 */
[----:B------:R-:W2:Y:S01]  /*0350*/  LDC.64 R44, c[0x0][0x3d0] ;  /* 0x0000f400ff2c7b82 */ /* 0x000ea20000000a00 */
[----:B---3--:R-:W-:-:S07]  /*0360*/  @P5 IMAD.WIDE.U32 R38, R0, 0x8, R38 ;  /* 0x0000000800265825 */ /* 0x008fce00078e0026 */
[----:B------:R-:W3:Y:S01]  /*0370*/  LDC.64 R46, c[0x0][0x3d8] ;  /* 0x0000f600ff2e7b82 */ /* 0x000ee20000000a00 */
[----:B------:R-:W-:-:S07]  /*0380*/  @P5 VIADD R0, R0, 0x100 ;  /* 0x0000010000005836 */ /* 0x000fce0000000000 */
[----:B------:R-:W4:Y:S01]  /*0390*/  LDC.64 R48, c[0x0][0x3d0] ;  /* 0x0000f400ff307b82 */ /* 0x000f220000000a00 */
[----:B0-----:R-:W-:-:S07]  /*03a0*/  @P4 IMAD.WIDE.U32 R40, R0, 0x8, R40 ;  /* 0x0000000800284825 */ /* 0x001fce00078e0028 */
[----:B------:R-:W0:Y:S01]  /*03b0*/  LDC.64 R50, c[0x0][0x3d8] ;  /* 0x0000f600ff327b82 */ /* 0x000e220000000a00 */
[C---:B-1----:R-:W-:Y:S01]  /*03c0*/  @P4 IMAD.WIDE.U32 R42, R0.reuse, 0x8, R42 ;  /* 0x00000008002a4825 */ /* 0x042fe200078e002a */
[----:B------:R-:W5:Y:S06]  /*03d0*/  @P4 LDG.E.64 R24, desc[UR6][R40.64] ;  /* 0x0000000628184981 */ /* 0x000f6c000c1e1b00 */
[----:B------:R-:W1:Y:S01]  /*03e0*/  LDC.64 R52, c[0x0][0x3d0] ;  /* 0x0000f400ff347b82 */ /* 0x000e620000000a00 */
[----:B------:R-:W-:Y:S01]  /*03f0*/  @P4 VIADD R0, R0, 0x100 ;  /* 0x0000010000004836 */ /* 0x000fe20000000000 */
[----:B------:R-:W5:Y:S06]  /*0400*/  @P4 LDG.E.64 R22, desc[UR6][R42.64] ;  /* 0x000000062a164981 */ /* 0x000f6c000c1e1b00 */
[----:B------:R-:W1:Y:S01]  /*0410*/  LDC.64 R54, c[0x0][0x3d8] ;  /* 0x0000f600ff367b82 */ /* 0x000e620000000a00 */
[----:B--2---:R-:W-:-:S07]  /*0420*/  @P3 IMAD.WIDE.U32 R44, R0, 0x8, R44 ;  /* 0x00000008002c3825 */ /* 0x004fce00078e002c */
[----:B------:R-:W2:Y:S01]  /*0430*/  LDC.64 R56, c[0x0][0x3d0] ;  /* 0x0000f400ff387b82 */ /* 0x000ea20000000a00 */
[C---:B---3--:R-:W-:Y:S01]  /*0440*/  @P3 IMAD.WIDE.U32 R46, R0.reuse, 0x8, R46 ;  /* 0x00000008002e3825 */ /* 0x048fe200078e002e */
[----:B------:R-:W-:Y:S01]  /*0450*/  @P3 IADD3 R0, PT, PT, R0, 0x100, RZ ;  /* 0x0000010000003810 */ /* 0x000fe20007ffe0ff */
[----:B------:R-:W5:Y:S05]  /*0460*/  @P3 LDG.E.64 R20, desc[UR6][R44.64] ;  /* 0x000000062c143981 */ /* 0x000f6a000c1e1b00 */
[----:B------:R-:W3:Y:S01]  /*0470*/  LDC.64 R58, c[0x0][0x3d8] ;  /* 0x0000f600ff3a7b82 */ /* 0x000ee20000000a00 */
[----:B----4-:R-:W-:Y:S01]  /*0480*/  @P2 IMAD.WIDE.U32 R48, R0, 0x8, R48 ;  /* 0x0000000800302825 */ /* 0x010fe200078e0030 */
[----:B------:R-:W5:Y:S01]  /*0490*/  @P3 LDG.E.64 R18, desc[UR6][R46.64] ;  /* 0x000000062e123981 */ /* 0x000f62000c1e1b00 */
[----:B------:R-:W-:-:S02]  /*04a0*/  ISETP.GE.U32.AND P0, PT, R100, 0x700, PT ;  /* 0x000007006400780c */ /* 0x000fc40003f06070 */
[C---:B0-----:R-:W-:Y:S01]  /*04b0*/  @P2 IMAD.WIDE.U32 R50, R0.reuse, 0x8, R50 ;  /* 0x0000000800322825 */ /* 0x041fe200078e0032 */
[----:B------:R-:W5:Y:S01]  /*04c0*/  @P2 LDG.E.64 R16, desc[UR6][R48.64] ;  /* 0x0000000630102981 */ /* 0x000f62000c1e1b00 */
[----:B------:R-:W-:Y:S02]  /*04d0*/  @P6 CS2R R78, SRZ ;  /* 0x00000000004e6805 */ /* 0x000fe4000001ff00 */
[----:B------:R-:W-:Y:S01]  /*04e0*/  P2R R87, PR, RZ, 0x40 ;  /* 0x00000040ff577803 */ /* 0x000fe20000000000 */
[----:B------:R-:W-:Y:S01]  /*04f0*/  @P2 VIADD R0, R0, 0x100 ;  /* 0x0000010000002836 */ /* 0x000fe20000000000 */
[----:B------:R-:W5:Y:S03]  /*0500*/  @P2 LDG.E.64 R14, desc[UR6][R50.64] ;  /* 0x00000006320e2981 */ /* 0x000f66000c1e1b00 */
[----:B-1----:R-:W-:Y:S01]  /*0510*/  @P1 IMAD.WIDE.U32 R52, R0, 0x8, R52 ;  /* 0x0000000800341825 */ /* 0x002fe200078e0034 */
[----:B------:R-:W5:Y:S04]  /*0520*/  @P5 LDG.E.64 R28, desc[UR6][R36.64] ;  /* 0x00000006241c5981 */ /* 0x000f68000c1e1b00 */
[----:B------:R-:W5:Y:S01]  /*0530*/  @P1 LDG.E.64 R12, desc[UR6][R52.64] ;  /* 0x00000006340c1981 */ /* 0x000f62000c1e1b00 */
[----:B------:R-:W-:-:S03]  /*0540*/  @P5 CS2R R80, SRZ ;  /* 0x0000000000505805 */ /* 0x000fc6000001ff00 */
[----:B------:R-:W5:Y:S01]  /*0550*/  @P5 LDG.E.64 R26, desc[UR6][R38.64] ;  /* 0x00000006261a5981 */ /* 0x000f62000c1e1b00 */
[----:B------:R-:W-:Y:S01]  /*0560*/  ISETP.GE.U32.AND P5, PT, R100, 0x800, PT ;  /* 0x000008006400780c */ /* 0x000fe20003fa6070 */
[----:B------:R-:W-:-:S04]  /*0570*/  @P1 IMAD.WIDE.U32 R54, R0, 0x8, R54 ;  /* 0x0000000800361825 */ /* 0x000fc800078e0036 */
[----:B------:R-:W-:Y:S01]  /*0580*/  @P1 VIADD R0, R0, 0x100 ;  /* 0x0000010000001836 */ /* 0x000fe20000000000 */
[----:B------:R-:W-:Y:S02]  /*0590*/  @P4 CS2R R76, SRZ ;  /* 0x00000000004c4805 */ /* 0x000fe4000001ff00 */
[----:B------:R-:W-:Y:S02]  /*05a0*/  @P3 CS2R R74, SRZ ;  /* 0x00000000004a3805 */ /* 0x000fe4000001ff00 */
[----:B------:R-:W-:Y:S01]  /*05b0*/  @P2 CS2R R72, SRZ ;  /* 0x0000000000482805 */ /* 0x000fe2000001ff00 */
[C---:B--2---:R-:W-:Y:S01]  /*05c0*/  @P0 IMAD.WIDE.U32 R56, R0.reuse, 0x8, R56 ;  /* 0x0000000800380825 */ /* 0x044fe200078e0038 */
[----:B------:R-:W-:Y:S02]  /*05d0*/  @P0 CS2R R70, SRZ ;  /* 0x0000000000460805 */ /* 0x000fe4000001ff00 */
[----:B------:R-:W-:Y:S01]  /*05e0*/  @P1 CS2R R68, SRZ ;  /* 0x0000000000441805 */ /* 0x000fe2000001ff00 */
[----:B------:R0:W5:Y:S01]  /*05f0*/  @P1 LDG.E.64 R10, desc[UR6][R54.64] ;  /* 0x00000006360a1981 */ /* 0x000162000c1e1b00 */
[----:B---3--:R-:W-:Y:S01]  /*0600*/  @P0 IMAD.WIDE.U32 R58, R0, 0x8, R58 ;  /* 0x00000008003a0825 */ /* 0x008fe200078e003a */
[----:B------:R-:W-:-:S02]  /*0610*/  MOV R60, R74 ;  /* 0x0000004a003c7202 */ /* 0x000fc40000000f00 */
[----:B------:R1:W5:Y:S01]  /*0620*/  @P0 LDG.E.64 R8, desc[UR6][R56.64] ;  /* 0x0000000638080981 */ /* 0x000362000c1e1b00 */
[----:B------:R-:W-:Y:S01]  /*0630*/  MOV R66, R70 ;  /* 0x0000004600427202 */ /* 0x000fe20000000f00 */
[----:B------:R-:W-:Y:S01]  /*0640*/  IMAD.MOV.U32 R67, RZ, RZ, R71 ;  /* 0x000000ffff437224 */ /* 0x000fe200078e0047 */
[----:B------:R-:W-:Y:S01]  /*0650*/  MOV R65, R69 ;  /* 0x0000004500417202 */ /* 0x000fe20000000f00 */
[----:B------:R2:W5:Y:S01]  /*0660*/  @P0 LDG.E.64 R6, desc[UR6][R58.64] ;  /* 0x000000063a060981 */ /* 0x000562000c1e1b00 */
[----:B------:R-:W-:Y:S01]  /*0670*/  IMAD.MOV.U32 R64, RZ, RZ, R68 ;  /* 0x000000ffff407224 */ /* 0x000fe200078e0044 */
[----:B0-----:R-:W-:Y:S01]  /*0680*/  MOV R54, R78 ;  /* 0x0000004e00367202 */ /* 0x001fe20000000f00 */
[----:B------:R-:W-:Y:S02]  /*0690*/  IMAD.MOV.U32 R62, RZ, RZ, R72 ;  /* 0x000000ffff3e7224 */ /* 0x000fe400078e0048 */
[----:B------:R-:W-:Y:S02]  /*06a0*/  IMAD.MOV.U32 R63, RZ, RZ, R73 ;  /* 0x000000ffff3f7224 */ /* 0x000fe400078e0049 */
[----:B------:R-:W-:-:S02]  /*06b0*/  IMAD.MOV.U32 R61, RZ, RZ, R75 ;  /* 0x000000ffff3d7224 */ /* 0x000fc400078e004b */
[----:B-1----:R-:W-:Y:S01]  /*06c0*/  IMAD.MOV.U32 R56, RZ, RZ, R80 ;  /* 0x000000ffff387224 */ /* 0x002fe200078e0050 */
[----:B--2---:R-:W-:Y:S01]  /*06d0*/  MOV R59, R77 ;  /* 0x0000004d003b7202 */ /* 0x004fe20000000f00 */
[----:B------:R-:W-:Y:S02]  /*06e0*/  IMAD.MOV.U32 R58, RZ, RZ, R76 ;  /* 0x000000ffff3a7224 */ /* 0x000fe400078e004c */
[----:B------:R-:W-:Y:S02]  /*06f0*/  IMAD.MOV.U32 R57, RZ, RZ, R81 ;  /* 0x000000ffff397224 */ /* 0x000fe400078e0051 */
[----:B------:R-:W-:Y:S02]  /*0700*/  IMAD.MOV.U32 R55, RZ, RZ, R79 ;  /* 0x000000ffff377224 */ /* 0x000fe400078e004f */
[----:B------:R-:W-:Y:S01]  /*0710*/  @P0 VIADD R0, R0, 0x100 ;  /* 0x0000010000000836 */ /* 0x000fe20000000000 */
        /* <DEDUP_REMOVED lines=9> */
[----:B------:R-:W-:Y:S01]  /*07b0*/  MOV R66, R70 ;  /* 0x0000004600427202 */ /* 0x000fe20000000f00 */
[----:B------:R-:W-:Y:S01]  /*07c0*/  IMAD.MOV.U32 R67, RZ, RZ, R71 ;  /* 0x000000ffff437224 */ /* 0x000fe200078e0047 */
[----:B------:R-:W-:Y:S01]  /*07d0*/  MOV R65, R69 ;  /* 0x0000004500417202 */ /* 0x000fe20000000f00 */
[----:B------:R-:W-:Y:S01]  /*07e0*/  IMAD.MOV.U32 R64, RZ, RZ, R68 ;  /* 0x000000ffff407224 */ /* 0x000fe200078e0044 */
[----:B------:R-:W-:Y:S01]  /*07f0*/  MOV R60, R74 ;  /* 0x0000004a003c7202 */ /* 0x000fe20000000f00 */
[----:B------:R-:W-:Y:S01]  /*0800*/  IMAD.MOV.U32 R62, RZ, RZ, R72 ;  /* 0x000000ffff3e7224 */ /* 0x000fe200078e0048 */
[----:B------:R-:W-:Y:S01]  /*0810*/  MOV R59, R77 ;  /* 0x0000004d003b7202 */ /* 0x000fe20000000f00 */
[----:B------:R-:W-:Y:S01]  /*0820*/  IMAD.MOV.U32 R63, RZ, RZ, R73 ;  /* 0x000000ffff3f7224 */ /* 0x000fe200078e0049 */
[----:B------:R-:W-:Y:S01]  /*0830*/  MOV R54, R78 ;  /* 0x0000004e00367202 */ /* 0x000fe20000000f00 */
[----:B------:R-:W-:-:S02]  /*0840*/  IMAD.MOV.U32 R61, RZ, RZ, R75 ;  /* 0x000000ffff3d7224 */ /* 0x000fc400078e004b */
[----:B------:R-:W-:Y:S02]  /*0850*/  IMAD.MOV.U32 R58, RZ, RZ, R76 ;  /* 0x000000ffff3a7224 */ /* 0x000fe400078e004c */
[----:B------:R-:W-:Y:S02]  /*0860*/  IMAD.MOV.U32 R56, RZ, RZ, R80 ;  /* 0x000000ffff387224 */ /* 0x000fe400078e0050 */
[----:B------:R-:W-:Y:S02]  /*0870*/  IMAD.MOV.U32 R57, RZ, RZ, R81 ;  /* 0x000000ffff397224 */ /* 0x000fe400078e0051 */
[----:B------:R-:W-:Y:S01]  /*0880*/  IMAD.MOV.U32 R55, RZ, RZ, R79 ;  /* 0x000000ffff377224 */ /* 0x000fe200078e004f */
[----:B------:R-:W-:Y:S06]  /*0890*/  BRA `(.L_x_14381) ;  /* 0x0000001000e07947 */ /* 0x000fec0003800000 */
.L_x_14380:
        /* <DEDUP_REMOVED lines=9> */
[----:B------:R-:W2:Y:S01]  /*0930*/  LDC.64 R38, c[0x0][0x3d0] ;  /* 0x0000f400ff267b82 */ /* 0x000ea20000000a00 */
[----:B------:R-:W-:-:S07]  /*0940*/  P2R R87, PR, RZ, 0x40 ;  /* 0x00000040ff577803 */ /* 0x000fce0000000000 */
[----:B------:R-:W3:Y:S01]  /*0950*/  @P6 LDC.64 R2, c[0x0][0x440] ;  /* 0x00011000ff026b82 */ /* 0x000ee20000000a00 */
[----:B0-----:R-:W-:-:S05]  /*0960*/  @P6 IMAD.WIDE.U32 R34, R0, 0x8, R34 ;  /* 0x0000000800226825 */ /* 0x001fca00078e0022 */
[----:B------:R0:W5:Y:S02]  /*0970*/  @P6 LDG.E.64 R32, desc[UR6][R34.64] ;  /* 0x0000000622206981 */ /* 0x000164000c1e1b00 */
[----:B------:R-:W4:Y:S01]  /*0980*/  LDC.64 R40, c[0x0][0x3d8] ;  /* 0x0000f600ff287b82 */ /* 0x000f220000000a00 */
[----:B-1----:R-:W-:-:S05]  /*0990*/  @P6 IMAD.WIDE.U32 R36, R0, 0x8, R36 ;  /* 0x0000000800246825 */ /* 0x002fca00078e0024 */
[----:B------:R0:W5:Y:S02]  /*09a0*/  @P6 LDG.E.64 R30, desc[UR6][R36.64] ;  /* 0x00000006241e6981 */ /* 0x000164000c1e1b00 */
[----:B------:R-:W1:Y:S08]  /*09b0*/  @P5 LDC.64 R42, c[0x0][0x440] ;  /* 0x00011000ff2a5b82 */ /* 0x000e700000000a00 */
[----:B------:R-:W0:Y:S01]  /*09c0*/  LDC.64 R44, c[0x0][0x3d0] ;  /* 0x0000f400ff2c7b82 */ /* 0x000e220000000a00 */
[C---:B---3--:R-:W-:Y:S01]  /*09d0*/  @P6 IMAD.WIDE.U32 R2, R0.reuse, 0x8, R2 ;  /* 0x0000000800026825 */ /* 0x048fe200078e0002 */
[----:B------:R-:W-:-:S04]  /*09e0*/  @P6 LOP3.LUT R0, R0, 0x100, RZ, 0xfc, !PT ;  /* 0x0000010000006812 */ /* 0x000fc800078efcff */
[----:B------:R3:W5:Y:S01]  /*09f0*/  @P6 LD.E.64 R54, desc[UR6][R2.64] ;  /* 0x0000000602366980 */ /* 0x000762000c101b00 */
[C---:B--2---:R-:W-:Y:S01]  /*0a00*/  @P5 IMAD.WIDE.U32 R38, R0.reuse, 0x8, R38 ;  /* 0x0000000800265825 */ /* 0x044fe200078e0026 */
[----:B------:R-:W2:Y:S03]  /*0a10*/  LDC.64 R46, c[0x0][0x3d8] ;  /* 0x0000f600ff2e7b82 */ /* 0x000ea60000000a00 */
[C---:B----4-:R-:W-:Y:S01]  /*0a20*/  @P5 IMAD.WIDE.U32 R40, R0.reuse, 0x8, R40 ;  /* 0x0000000800285825 */ /* 0x050fe200078e0028 */
[----:B------:R3:W5:Y:S04]  /*0a30*/  @P5 LDG.E.64 R28, desc[UR6][R38.64] ;  /* 0x00000006261c5981 */ /* 0x000768000c1e1b00 */
[----:B------:R-:W4:Y:S01]  /*0a40*/  @P4 LDC.64 R48, c[0x0][0x440] ;  /* 0x00011000ff304b82 */ /* 0x000f220000000a00 */
[C---:B-1----:R-:W-:Y:S01]  /*0a50*/  @P5 IMAD.WIDE.U32 R42, R0.reuse, 0x8, R42 ;  /* 0x00000008002a5825 */ /* 0x042fe200078e002a */
[----:B------:R3:W5:Y:S03]  /*0a60*/  @P5 LDG.E.64 R26, desc[UR6][R40.64] ;  /* 0x00000006281a5981 */ /* 0x000766000c1e1b00 */
[----:B------:R-:W-:Y:S01]  /*0a70*/  @P5 VIADD R0, R0, 0x100 ;  /* 0x0000010000005836 */ /* 0x000fe20000000000 */
[----:B------:R3:W5:Y:S02]  /*0a80*/  @P5 LD.E.64 R56, desc[UR6][R42.64] ;  /* 0x000000062a385980 */ /* 0x000764000c101b00 */
[----:B------:R-:W1:Y:S01]  /*0a90*/  LDC.64 R50, c[0x0][0x3d0] ;  /* 0x0000f400ff327b82 */ /* 0x000e620000000a00 */
[----:B0-----:R-:W-:-:S05]  /*0aa0*/  @P4 IMAD.WIDE.U32 R44, R0, 0x8, R44 ;  /* 0x00000008002c4825 */ /* 0x001fca00078e002c */
[----:B------:R3:W5:Y:S02]  /*0ab0*/  @P4 LDG.E.64 R24, desc[UR6][R44.64] ;  /* 0x000000062c184981 */ /* 0x000764000c1e1b00 */
[----:B------:R-:W0:Y:S01]  /*0ac0*/  LDC.64 R52, c[0x0][0x3d8] ;  /* 0x0000f600ff347b82 */ /* 0x000e220000000a00 */
[----:B--2---:R-:W-:-:S05]  /*0ad0*/  @P4 IMAD.WIDE.U32 R46, R0, 0x8, R46 ;  /* 0x00000008002e4825 */ /* 0x004fca00078e002e */
[----:B------:R3:W5:Y:S02]  /*0ae0*/  @P4 LDG.E.64 R22, desc[UR6][R46.64] ;  /* 0x000000062e164981 */ /* 0x000764000c1e1b00 */
[----:B------:R-:W2:Y:S01]  /*0af0*/  @P3 LDC.64 R84, c[0x0][0x440] ;  /* 0x00011000ff543b82 */ /* 0x000ea20000000a00 */
[C---:B----4-:R-:W-:Y:S01]  /*0b00*/  @P4 IMAD.WIDE.U32 R48, R0.reuse, 0x8, R48 ;  /* 0x0000000800304825 */ /* 0x050fe200078e0030 */
[----:B------:R-:W-:-:S04]  /*0b10*/  @P4 IADD3 R0, PT, PT, R0, 0x100, RZ ;  /* 0x0000010000004810 */ /* 0x000fc80007ffe0ff */
[----:B------:R3:W5:Y:S02]  /*0b20*/  @P4 LD.E.64 R58, desc[UR6][R48.64] ;  /* 0x00000006303a4980 */ /* 0x000764000c101b00 */
[----:B------:R-:W4:Y:S01]  /*0b30*/  LDC.64 R88, c[0x0][0x3d0] ;  /* 0x0000f400ff587b82 */ /* 0x000f220000000a00 */
[----:B-1----:R-:W-:-:S05]  /*0b40*/  @P3 IMAD.WIDE.U32 R50, R0, 0x8, R50 ;  /* 0x0000000800323825 */ /* 0x002fca00078e0032 */
[----:B------:R3:W5:Y:S02]  /*0b50*/  @P3 LDG.E.64 R20, desc[UR6][R50.64] ;  /* 0x0000000632143981 */ /* 0x000764000c1e1b00 */
[----:B------:R-:W1:Y:S01]  /*0b60*/  LDC.64 R90, c[0x0][0x3d8] ;  /* 0x0000f600ff5a7b82 */ /* 0x000e620000000a00 */
[----:B0-----:R-:W-:-:S05]  /*0b70*/  @P3 IMAD.WIDE.U32 R52, R0, 0x8, R52 ;  /* 0x0000000800343825 */ /* 0x001fca00078e0034 */
[----:B------:R3:W5:Y:S02]  /*0b80*/  @P3 LDG.E.64 R18, desc[UR6][R52.64] ;  /* 0x0000000634123981 */ /* 0x000764000c1e1b00 */
[----:B------:R-:W0:Y:S01]  /*0b90*/  @P2 LDC.64 R94, c[0x0][0x440] ;  /* 0x00011000ff5e2b82 */ /* 0x000e220000000a00 */
[----:B--2---:R-:W-:-:S04]  /*0ba0*/  @P3 IMAD.WIDE.U32 R84, R0, 0x8, R84 ;  /* 0x0000000800543825 */ /* 0x004fc800078e0054 */
[----:B------:R-:W-:Y:S01]  /*0bb0*/  @P3 VIADD R0, R0, 0x100 ;  /* 0x0000010000003836 */ /* 0x000fe20000000000 */
[----:B------:R3:W5:Y:S02]  /*0bc0*/  @P3 LD.E.64 R60, desc[UR6][R84.64] ;  /* 0x00000006543c3980 */ /* 0x000764000c101b00 */
[----:B------:R-:W2:Y:S08]  /*0bd0*/  LDC.64 R96, c[0x0][0x3d0] ;  /* 0x0000f400ff607b82 */ /* 0x000eb00000000a00 */
[----:B------:R-:W3:Y:S08]  /*0be0*/  LDC.64 R102, c[0x0][0x3d8] ;  /* 0x0000f600ff667b82 */ /* 0x000ef00000000a00 */
[----:B------:R-:W3:Y:S08]  /*0bf0*/  @P1 LDC.64 R104, c[0x0][0x440] ;  /* 0x00011000ff681b82 */ /* 0x000ef00000000a00 */
[----:B------:R-:W3:Y:S08]  /*0c00*/  LDC.64 R106, c[0x0][0x3d0] ;  /* 0x0000f400ff6a7b82 */ /* 0x000ef00000000a00 */
[----:B------:R-:W3:Y:S08]  /*0c10*/  LDC.64 R108, c[0x0][0x3d8] ;  /* 0x0000f600ff6c7b82 */ /* 0x000ef00000000a00 */
[----:B------:R-:W3:Y:S01]  /*0c20*/  @P0 LDC.64 R110, c[0x0][0x440] ;  /* 0x00011000ff6e0b82 */ /* 0x000ee20000000a00 */
[----:B----4-:R-:W-:-:S04]  /*0c30*/  @P2 IMAD.WIDE.U32 R88, R0, 0x8, R88 ;  /* 0x0000000800582825 */ /* 0x010fc800078e0058 */
[C---:B-1----:R-:W-:Y:S01]  /*0c40*/  @P2 IMAD.WIDE.U32 R90, R0.reuse, 0x8, R90 ;  /* 0x00000008005a2825 */ /* 0x042fe200078e005a */
[----:B------:R1:W5:Y:S03]  /*0c50*/  @P2 LDG.E.64 R16, desc[UR6][R88.64] ;  /* 0x0000000658102981 */ /* 0x000366000c1e1b00 */
[C---:B0-----:R-:W-:Y:S01]  /*0c60*/  @P2 IMAD.WIDE.U32 R94, R0.reuse, 0x8, R94 ;  /* 0x00000008005e2825 */ /* 0x041fe200078e005e */
[----:B------:R1:W5:Y:S03]  /*0c70*/  @P2 LDG.E.64 R14, desc[UR6][R90.64] ;  /* 0x000000065a0e2981 */ /* 0x000366000c1e1b00 */
[----:B------:R-:W-:Y:S01]  /*0c80*/  @P2 VIADD R0, R0, 0x100 ;  /* 0x0000010000002836 */ /* 0x000fe20000000000 */
[----:B------:R1:W5:Y:S03]  /*0c90*/  @P2 LD.E.64 R62, desc[UR6][R94.64] ;  /* 0x000000065e3e2980 */ /* 0x000366000c101b00 */
[----:B--2---:R-:W-:-:S04]  /*0ca0*/  @P1 IMAD.WIDE.U32 R96, R0, 0x8, R96 ;  /* 0x0000000800601825 */ /* 0x004fc800078e0060 */
[C---:B---3--:R-:W-:Y:S01]  /*0cb0*/  @P1 IMAD.WIDE.U32 R102, R0.reuse, 0x8, R102 ;  /* 0x0000000800661825 */ /* 0x048fe200078e0066 */
[----:B------:R1:W5:Y:S03]  /*0cc0*/  @P1 LDG.E.64 R12, desc[UR6][R96.64] ;  /* 0x00000006600c1981 */ /* 0x000366000c1e1b00 */
[C---:B------:R-:W-:Y:S01]  /*0cd0*/  @P1 IMAD.WIDE.U32 R104, R0.reuse, 0x8, R104 ;  /* 0x0000000800681825 */ /* 0x040fe200078e0068 */
        /* <DEDUP_REMOVED lines=16> */
[----:B------:R-:W-:Y:S01]  /*0de0*/  @P0 CS2R R70, SRZ ;  /* 0x0000000000460805 */ /* 0x000fe2000001ff00 */
[----:B------:R-:W-:Y:S01]  /*0df0*/  @P0 VIADD R0, R0, 0x100 ;  /* 0x0000010000000836 */ /* 0x000fe20000000000 */
[----:B-1----:R-:W-:Y:S06]  /*0e00*/  @!P5 BRA `(.L_x_14381) ;  /* 0x0000000c0084d947 */ /* 0x002fec0003800000 */
        /* <DEDUP_REMOVED lines=11> */
.L_x_14379:
        /* <DEDUP_REMOVED lines=12> */
[----:B------:R-:W-:Y:S02]  /*0f80*/  ISETP.GE.U32.AND P0, PT, R100, 0x700, PT ;  /* 0x000007006400780c */ /* 0x000fe40003f06070 */
[----:B------:R-:W-:-:S03]  /*0f90*/  P2R R87, PR, RZ, 0x40 ;  /* 0x00000040ff577803 */ /* 0x000fc60000000000 */
        /* <DEDUP_REMOVED lines=24> */
[----:B---3--:R-:W-:-:S04]  /*1120*/  @P1 IMAD.WIDE.U32 R46, R0, 0x8, R46 ;  /* 0x00000008002e1825 */ /* 0x008fc800078e002e */
[----:B------:R-:W-:Y:S01]  /*1130*/  @P1 VIADD R0, R0, 0x100 ;  /* 0x0000010000001836 */ /* 0x000fe20000000000 */
        /* <DEDUP_REMOVED lines=42> */
[----:B------:R0:W5:Y:S03]  /*13e0*/  @P4 LDG.E.64 R14, desc[UR6][R106.64] ;  /* 0x000000066a0e4981 */ /* 0x000166000c1e1b00 */
[----:B------:R-:W-:Y:S01]  /*13f0*/  @P4 VIADD R0, R0, 0x100 ;  /* 0x0000010000004836 */ /* 0x000fe20000000000 */
[----:B------:R0:W5:Y:S03]  /*1400*/  @P4 LD.E.64 R62, desc[UR6][R108.64] ;  /* 0x000000066c3e4980 */ /* 0x000166000c101b00 */
[----:B-1----:R-:W-:-:S04]  /*1410*/  @P5 IMAD.WIDE.U32 R110, R0, 0x8, R110 ;  /* 0x00000008006e5825 */ /* 0x002fc800078e006e */
        /* <DEDUP_REMOVED lines=16> */
[----:B------:R-:W-:Y:S01]  /*1520*/  ISETP.GE.U32.AND P1, PT, R100, 0x800, PT ;  /* 0x000008006400780c */ /* 0x000fe20003f26070 */
[----:B------:R-:W-:-:S12]  /*1530*/  @P0 VIADD R0, R0, 0x100 ;  /* 0x0000010000000836 */ /* 0x000fd80000000000 */
        /* <DEDUP_REMOVED lines=14> */
.L_x_14382:
        /* <DEDUP_REMOVED lines=8> */
[----:B------:R-:W2:Y:S08]  /*16a0*/  LDC.64 R46, c[0x0][0x3d0] ;  /* 0x0000f400ff2e7b82 */ /* 0x000eb00000000a00 */
[----:B------:R-:W3:Y:S01]  /*16b0*/  LDC.64 R50, c[0x0][0x3d8] ;  /* 0x0000f600ff327b82 */ /* 0x000ee20000000a00 */
[----:B0-----:R-:W-:-:S07]  /*16c0*/  @P6 IMAD.WIDE.U32 R38, R0, 0x8, R38 ;  /* 0x0000000800266825 */ /* 0x001fce00078e0026 */
[----:B------:R-:W0:Y:S01]  /*16d0*/  @P6 LDC.64 R40, c[0x0][0x438] ;  /* 0x00010e00ff286b82 */ /* 0x000e220000000a00 */
[----:B-1----:R-:W-:-:S07]  /*16e0*/  @P6 IMAD.WIDE.U32 R42, R0, 0x8, R42 ;  /* 0x00000008002a6825 */ /* 0x002fce00078e002a */
[----:B------:R-:W1:Y:S01]  /*16f0*/  LDC.64 R84, c[0x0][0x3d0] ;  /* 0x0000f400ff547b82 */ /* 0x000e620000000a00 */
[----:B------:R-:W-:-:S07]  /*1700*/  ISETP.GE.U32.AND P0, PT, R100, 0x700, PT ;  /* 0x000007006400780c */ /* 0x000fce0003f06070 */
[----:B------:R-:W4:Y:S01]  /*1710*/  LDC.64 R90, c[0x0][0x3d0] ;  /* 0x0000f400ff5a7b82 */ /* 0x000f220000000a00 */
[----:B------:R-:W-:Y:S01]  /*1720*/  @P5 CS2R R56, SRZ ;  /* 0x0000000000385805 */ /* 0x000fe2000001ff00 */
[----:B------:R-:W5:Y:S01]  /*1730*/  @P6 LDG.E.64 R32, desc[UR6][R38.64] ;  /* 0x0000000626206981 */ /* 0x000f62000c1e1b00 */
[----:B------:R-:W-:-:S03]  /*1740*/  P2R R87, PR, RZ, 0x40 ;  /* 0x00000040ff577803 */ /* 0x000fc60000000000 */
[----:B------:R-:W5:Y:S02]  /*1750*/  @P6 LDG.E.64 R30, desc[UR6][R42.64] ;  /* 0x000000062a1e6981 */ /* 0x000f64000c1e1b00 */
[----:B------:R-:W1:Y:S01]  /*1760*/  @P5 LDC.64 R48, c[0x0][0x438] ;  /* 0x00010e00ff305b82 */ /* 0x000e620000000a00 */
[C---:B0-----:R-:W-:Y:S01]  /*1770*/  @P6 IMAD.WIDE.U32 R44, R0.reuse, 0x8, R40 ;  /* 0x00000008002c6825 */ /* 0x041fe200078e0028 */
[----:B------:R-:W-:-:S04]  /*1780*/  @P6 LOP3.LUT R0, R0, 0x100, RZ, 0xfc, !PT ;  /* 0x0000010000006812 */ /* 0x000fc800078efcff */
[----:B------:R-:W5:Y:S01]  /*1790*/  @P6 LD.E.64 R78, desc[UR6][R44.64] ;  /* 0x000000062c4e6980 */ /* 0x000f62000c101b00 */
[C---:B--2---:R-:W-:Y:S01]  /*17a0*/  @P5 IMAD.WIDE.U32 R46, R0.reuse, 0x8, R46 ;  /* 0x00000008002e5825 */ /* 0x044fe200078e002e */
[----:B------:R-:W0:Y:S03]  /*17b0*/  @P4 LDC.64 R88, c[0x0][0x438] ;  /* 0x00010e00ff584b82 */ /* 0x000e260000000a00 */
[C---:B---3--:R-:W-:Y:S01]  /*17c0*/  @P5 IMAD.WIDE.U32 R50, R0.reuse, 0x8, R50 ;  /* 0x0000000800325825 */ /* 0x048fe200078e0032 */
[----:B------:R2:W5:Y:S04]  /*17d0*/  @P5 LDG.E.64 R28, desc[UR6][R46.64] ;  /* 0x000000062e1c5981 */ /* 0x000568000c1e1b00 */
[----:B------:R-:W3:Y:S01]  /*17e0*/  LDC.64 R40, c[0x0][0x3d8] ;  /* 0x0000f600ff287b82 */ /* 0x000ee20000000a00 */
[----:B------:R4:W5:Y:S07]  /*17f0*/  @P5 LDG.E.64 R26, desc[UR6][R50.64] ;  /* 0x00000006321a5981 */ /* 0x00096e000c1e1b00 */
[----:B------:R-:W4:Y:S01]  /*1800*/  @P3 LDC.64 R94, c[0x0][0x438] ;  /* 0x00010e00ff5e3b82 */ /* 0x000f220000000a00 */
[----:B-1----:R-:W-:-:S07]  /*1810*/  @P5 IMAD.WIDE.U32 R48, R0, 0x8, R48 ;  /* 0x0000000800305825 */ /* 0x002fce00078e0030 */
[----:B------:R-:W1:Y:S01]  /*1820*/  LDC.64 R96, c[0x0][0x3d8] ;  /* 0x0000f600ff607b82 */ /* 0x000e620000000a00 */
[----:B------:R4:W5:Y:S01]  /*1830*/  @P5 LD.E.64 R80, desc[UR6][R48.64] ;  /* 0x0000000630505980 */ /* 0x000962000c101b00 */
[----:B------:R-:W-:Y:S01]  /*1840*/  @P5 VIADD R0, R0, 0x100 ;  /* 0x0000010000005836 */ /* 0x000fe20000000000 */
[----:B------:R-:W-:-:S05]  /*1850*/  ISETP.GE.U32.AND P5, PT, R100, 0x800, PT ;  /* 0x000008006400780c */ /* 0x000fca0003fa6070 */
[----:B------:R-:W1:Y:S08]  /*1860*/  LDC.64 R102, c[0x0][0x3d0] ;  /* 0x0000f400ff667b82 */ /* 0x000e700000000a00 */
[----:B------:R-:W1:Y:S08]  /*1870*/  LDC.64 R106, c[0x0][0x3d8] ;  /* 0x0000f600ff6a7b82 */ /* 0x000e700000000a00 */
[----:B------:R-:W1:Y:S08]  /*1880*/  @P2 LDC.64 R104, c[0x0][0x438] ;  /* 0x00010e00ff682b82 */ /* 0x000e700000000a00 */
[----:B------:R-:W1:Y:S08]  /*1890*/  LDC.64 R108, c[0x0][0x3d0] ;  /* 0x0000f400ff6c7b82 */ /* 0x000e700000000a00 */
[----:B------:R-:W1:Y:S08]  /*18a0*/  LDC.64 R112, c[0x0][0x3d8] ;  /* 0x0000f600ff707b82 */ /* 0x000e700000000a00 */
[----:B------:R-:W1:Y:S01]  /*18b0*/  @P1 LDC.64 R110, c[0x0][0x438] ;  /* 0x00010e00ff6e1b82 */ /* 0x000e620000000a00 */
[----:B------:R-:W-:-:S04]  /*18c0*/  @P4 IMAD.WIDE.U32 R84, R0, 0x8, R84 ;  /* 0x0000000800544825 */ /* 0x000fc800078e0054 */
[C---:B0-----:R-:W-:Y:S01]  /*18d0*/  @P4 IMAD.WIDE.U32 R88, R0.reuse, 0x8, R88 ;  /* 0x0000000800584825 */ /* 0x041fe200078e0058 */
[----:B------:R-:W5:Y:S02]  /*18e0*/  @P4 LDG.E.64 R24, desc[UR6][R84.64] ;  /* 0x0000000654184981 */ /* 0x000f64000c1e1b00 */
[----:B--2---:R-:W0:Y:S01]  /*18f0*/  LDC.64 R46, c[0x0][0x3d0] ;  /* 0x0000f400ff2e7b82 */ /* 0x004e220000000a00 */
[C---:B---3--:R-:W-:Y:S01]  /*1900*/  @P4 IMAD.WIDE.U32 R40, R0.reuse, 0x8, R40 ;  /* 0x0000000800284825 */ /* 0x048fe200078e0028 */
[----:B------:R-:W-:Y:S01]  /*1910*/  @P4 IADD3 R0, PT, PT, R0, 0x100, RZ ;  /* 0x0000010000004810 */ /* 0x000fe20007ffe0ff */
[----:B------:R-:W5:Y:S05]  /*1920*/  @P4 LD.E.64 R76, desc[UR6][R88.64] ;  /* 0x00000006584c4980 */ /* 0x000f6a000c101b00 */
[----:B----4-:R-:W2:Y:S08]  /*1930*/  LDC.64 R50, c[0x0][0x3d8] ;  /* 0x0000f600ff327b82 */ /* 0x010eb00000000a00 */
[----:B------:R-:W3:Y:S01]  /*1940*/  @P0 LDC.64 R48, c[0x0][0x438] ;  /* 0x00010e00ff300b82 */ /* 0x000ee20000000a00 */
[C---:B------:R-:W-:Y:S01]  /*1950*/  @P3 IMAD.WIDE.U32 R90, R0.reuse, 0x8, R90 ;  /* 0x00000008005a3825 */ /* 0x040fe200078e005a */
[----:B------:R4:W5:Y:S03]  /*1960*/  @P4 LDG.E.64 R22, desc[UR6][R40.64] ;  /* 0x0000000628164981 */ /* 0x000966000c1e1b00 */
[C---:B------:R-:W-:Y:S01]  /*1970*/  @P3 IMAD.WIDE.U32 R94, R0.reuse, 0x8, R94 ;  /* 0x00000008005e3825 */ /* 0x040fe200078e005e */
[----:B------:R0:W5:Y:S02]  /*1980*/  @P3 LDG.E.64 R20, desc[UR6][R90.64] ;  /* 0x000000065a143981 */ /* 0x000164000c1e1b00 */
[----:B------:R-:W4:Y:S01]  /*1990*/  LDC.64 R118, c[0x0][0x3d8] ;  /* 0x0000f600ff767b82 */ /* 0x000f220000000a00 */
[C---:B-1----:R-:W-:Y:S01]  /*19a0*/  @P3 IMAD.WIDE.U32 R96, R0.reuse, 0x8, R96 ;  /* 0x0000000800603825 */ /* 0x042fe200078e0060 */
[----:B------:R1:W5:Y:S06]  /*19b0*/  @P3 LD.E.64 R74, desc[UR6][R94.64] ;  /* 0x000000065e4a3980 */ /* 0x00036c000c101b00 */
[----:B------:R-:W1:Y:S01]  /*19c0*/  LDC.64 R114, c[0x0][0x3d0] ;  /* 0x0000f400ff727b82 */ /* 0x000e620000000a00 */
[----:B------:R-:W-:Y:S01]  /*19d0*/  @P3 VIADD R0, R0, 0x100 ;  /* 0x0000010000003836 */ /* 0x000fe20000000000 */
[----:B------:R0:W5:Y:S06]  /*19e0*/  @P3 LDG.E.64 R18, desc[UR6][R96.64] ;  /* 0x0000000660123981 */ /* 0x00016c000c1e1b00 */
[----:B------:R-:W1:Y:S01]  /*19f0*/  @P5 LDC.64 R116, c[0x0][0x438] ;  /* 0x00010e00ff745b82 */ /* 0x000e620000000a00 */
[----:B------:R-:W-:-:S04]  /*1a00*/  @P2 IMAD.WIDE.U32 R102, R0, 0x8, R102 ;  /* 0x0000000800662825 */ /* 0x000fc800078e0066 */
[C---:B------:R-:W-:Y:S01]  /*1a10*/  @P2 IMAD.WIDE.U32 R104, R0.reuse, 0x8, R104 ;  /* 0x0000000800682825 */ /* 0x040fe200078e0068 */
[----:B------:R0:W5:Y:S03]  /*1a20*/  @P2 LDG.E.64 R16, desc[UR6][R102.64] ;  /* 0x0000000666102981 */ /* 0x000166000c1e1b00 */
[C---:B------:R-:W-:Y:S01]  /*1a30*/  @P2 IMAD.WIDE.U32 R106, R0.reuse, 0x8, R106 ;  /* 0x00000008006a2825 */ /* 0x040fe200078e006a */
[----:B------:R0:W5:Y:S03]  /*1a40*/  @P2 LD.E.64 R72, desc[UR6][R104.64] ;  /* 0x0000000668482980 */ /* 0x000166000c101b00 */
[----:B------:R-:W-:Y:S01]  /*1a50*/  @P2 VIADD R0, R0, 0x100 ;  /* 0x0000010000002836 */ /* 0x000fe20000000000 */
[----:B------:R0:W5:Y:S03]  /*1a60*/  @P2 LDG.E.64 R14, desc[UR6][R106.64] ;  /* 0x000000066a0e2981 */ /* 0x000166000c1e1b00 */
[----:B------:R-:W-:-:S04]  /*1a70*/  @P1 IMAD.WIDE.U32 R108, R0, 0x8, R108 ;  /* 0x00000008006c1825 */ /* 0x000fc800078e006c */
[C---:B------:R-:W-:Y:S01]  /*1a80*/  @P1 IMAD.WIDE.U32 R110, R0.reuse, 0x8, R110 ;  /* 0x00000008006e1825 */ /* 0x040fe200078e006e */
[----:B------:R1:W5:Y:S03]  /*1a90*/  @P1 LDG.E.64 R12, desc[UR6][R108.64] ;  /* 0x000000066c0c1981 */ /* 0x000366000c1e1b00 */
[C---:B------:R-:W-:Y:S01]  /*1aa0*/  @P1 IMAD.WIDE.U32 R112, R0.reuse, 0x8, R112 ;  /* 0x0000000800701825 */ /* 0x040fe200078e0070 */
[----:B------:R-:W-:Y:S01]  /*1ab0*/  @P1 IADD3 R0, PT, PT, R0, 0x100, RZ ;  /* 0x0000010000001810 */ /* 0x000fe20007ffe0ff */
[----:B------:R1:W5:Y:S04]  /*1ac0*/  @P1 LD.E.64 R68, desc[UR6][R110.64] ;  /* 0x000000066e441980 */ /* 0x000368000c101b00 */
[C---:B0-----:R-:W-:Y:S01]  /*1ad0*/  @P0 IMAD.WIDE.U32 R46, R0.reuse, 0x8, R46 ;  /* 0x00000008002e0825 */ /* 0x041fe200078e002e */
[----:B------:R0:W5:Y:S03]  /*1ae0*/  @P1 LDG.E.64 R10, desc[UR6][R112.64] ;  /* 0x00000006700a1981 */ /* 0x000166000c1e1b00 */
[C---:B---3--:R-:W-:Y:S01]  /*1af0*/  @P0 IMAD.WIDE.U32 R48, R0.reuse, 0x8, R48 ;  /* 0x0000000800300825 */ /* 0x048fe200078e0030 */
[----:B------:R0:W5:Y:S03]  /*1b00*/  @P0 LDG.E.64 R8, desc[UR6][R46.64] ;  /* 0x000000062e080981 */ /* 0x000166000c1e1b00 */
[C---:B--2---:R-:W-:Y:S01]  /*1b10*/  @P0 IMAD.WIDE.U32 R50, R0.reuse, 0x8, R50 ;  /* 0x0000000800320825 */ /* 0x044fe200078e0032 */
[----:B------:R0:W5:Y:S03]  /*1b20*/  @P0 LD.E.64 R70, desc[UR6][R48.64] ;  /* 0x0000000630460980 */ /* 0x000166000c101b00 */
[----:B------:R-:W-:Y:S01]  /*1b30*/  @P0 VIADD R0, R0, 0x100 ;  /* 0x0000010000000836 */ /* 0x000fe20000000000 */
[----:B------:R0:W5:Y:S03]  /*1b40*/  @P0 LDG.E.64 R6, desc[UR6][R50.64] ;  /* 0x0000000632060981 */ /* 0x000166000c1e1b00 */
[----:B----4-:R-:W-:-:S04]  /*1b50*/  @P5 IMAD.WIDE.U32 R42, R0, 0x8, R118 ;  /* 0x00000008002a5825 */ /* 0x010fc800078e0076 */
[C---:B-1----:R-:W-:Y:S01]  /*1b60*/  @P5 IMAD.WIDE.U32 R38, R0.reuse, 0x8, R114 ;  /* 0x0000000800265825 */ /* 0x042fe200078e0072 */
        /* <DEDUP_REMOVED lines=10> */
[----:B0-----:R-:W-:-:S07]  /*1c10*/  @P5 CS2R R2, SRZ ;  /* 0x0000000000025805 */ /* 0x001fce000001ff00 */
.L_x_14381:
[----:B------:R-:W-:Y:S05]  /*1c20*/  BSYNC.RECONVERGENT B0 ;  /* 0x0000000000007941 */ /* 0x000fea0003800200 */
.L_x_14378:
[----:B------:R-:W0:Y:S02]  /*1c30*/  LDC R0, c[0x0][0x384] ;  /* 0x0000e100ff007b82 */ /* 0x000e240000000800 */
[----:B0-----:R-:W-:-:S13]  /*1c40*/  ISETP.LE.AND P0, PT, R0, UR4, PT ;  /* 0x0000000400007c0c */ /* 0x001fda000bf03270 */
[----:B------:R-:W-:Y:S05]  /*1c50*/  @P0 EXIT ;  /* 0x000000000000094d */ /* 0x000fea0003800000 */
[----:B-----5:R-:W-:Y:S01]  /*1c60*/  IMAD.MOV.U32 R103, RZ, RZ, R6 ;  /* 0x000000ffff677224 */ /* 0x020fe200078e0006 */
[--C-:B------:R-:W-:Y:S01]  /*1c70*/  SHF.R.U64 R6, R6, 0x10, R7.reuse ;  /* 0x0000001006067819 */ /* 0x100fe20000001207 */
[----:B------:R-:W-:Y:S01]  /*1c80*/  IMAD.MOV.U32 R102, RZ, RZ, R7 ;  /* 0x000000ffff667224 */ /* 0x000fe200078e0007 */
[----:B------:R-:W-:Y:S01]  /*1c90*/  MOV R128, R33 ;  /* 0x0000002100807202 */ /* 0x000fe20000000f00 */
[----:B------:R-:W-:Y:S01]  /*1ca0*/  IMAD.MOV.U32 R105, RZ, RZ, R8 ;  /* 0x000000ffff697224 */ /* 0x000fe200078e0008 */
[----:B------:R-:W-:Y:S01]  /*1cb0*/  SHF.R.U64 R5, R32, 0x10, R33 ;  /* 0x0000001020057819 */ /* 0x000fe20000001221 */
[----:B------:R-:W-:Y:S01]  /*1cc0*/  IMAD.MOV.U32 R109, RZ, RZ, R12 ;  /* 0x000000ffff6d7224 */ /* 0x000fe200078e000c */
[----:B------:R-:W-:Y:S01]  /*1cd0*/  PRMT R102, R6, 0x5410, R102 ;  /* 0x0000541006667816 */ /* 0x000fe20000000066 */
[----:B------:R-:W-:Y:S01]  /*1ce0*/  IMAD.MOV.U32 R108, RZ, RZ, R13 ;  /* 0x000000ffff6c7224 */ /* 0x000fe200078e000d */
[----:B------:R-:W-:Y:S01]  /*1cf0*/  SHF.R.U64 R6, R56, 0x10, R57 ;  /* 0x0000001038067819 */ /* 0x000fe20000001239 */
        /* <DEDUP_REMOVED lines=11> */
[----:B------:R-:W0:Y:S01]  /*1db0*/  LDC R6, c[0x0][0x360] ;  /* 0x0000d800ff067b82 */ /* 0x000e220000000800 */
[----:B------:R-:W-:Y:S01]  /*1dc0*/  PRMT R146, R146, 0x5410, R5 ;  /* 0x0000541092927816 */ /* 0x000fe20000000005 */
[----:B------:R-:W-:Y:S01]  /*1dd0*/  IMAD.MOV.U32 R121, RZ, RZ, R24 ;  /* 0x000000ffff797224 */ /* 0x000fe200078e0018 */
[----:B------:R-:W-:Y:S01]  /*1de0*/  SHF.R.U32.HI R147, RZ, 0x10, R79 ;  /* 0x00000010ff937819 */ /* 0x000fe2000001164f */
[----:B------:R-:W-:Y:S01]  /*1df0*/  IMAD.MOV.U32 R117, RZ, RZ, R20 ;  /* 0x000000ffff757224 */ /* 0x000fe200078e0014 */
[----:B------:R-:W-:Y:S01]  /*1e00*/  SHF.R.U32.HI R5, RZ, 0x10, R55 ;  /* 0x00000010ff057819 */ /* 0x000fe20000011637 */
[----:B------:R-:W-:Y:S01]  /*1e10*/  IMAD.MOV.U32 R115, RZ, RZ, R18 ;  /* 0x000000ffff737224 */ /* 0x000fe200078e0012 */
[----:B------:R-:W-:Y:S01]  /*1e20*/  SHF.R.U32.HI R86, RZ, 0x10, R7 ;  /* 0x00000010ff567819 */ /* 0x000fe20000011607 */
[----:B------:R-:W-:Y:S01]  /*1e30*/  IMAD.MOV.U32 R126, RZ, RZ, R31 ;  /* 0x000000ffff7e7224 */ /* 0x000fe200078e001f */
[----:B------:R-:W-:Y:S01]  /*1e40*/  SHF.R.U64 R7, R36, 0x10, R37 ;  /* 0x0000001024077819 */ /* 0x000fe20000001225 */
[----:B------:R-:W-:Y:S01]  /*1e50*/  IMAD.MOV.U32 R124, RZ, RZ, R29 ;  /* 0x000000ffff7c7224 */ /* 0x000fe200078e001d */
[----:B------:R-:W-:Y:S01]  /*1e60*/  MOV R0, R35 ;  /* 0x0000002300007202 */ /* 0x000fe20000000f00 */
[----:B------:R-:W-:Y:S01]  /*1e70*/  IMAD.MOV.U32 R120, RZ, RZ, R25 ;  /* 0x000000ffff787224 */ /* 0x000fe200078e0019 */
[----:B------:R-:W-:Y:S01]  /*1e80*/  PRMT R147, R147, 0x5410, R5 ;  /* 0x0000541093937816 */ /* 0x000fe20000000005 */
[----:B------:R-:W-:Y:S01]  /*1e90*/  IMAD.MOV.U32 R118, RZ, RZ, R23 ;  /* 0x000000ffff767224 */ /* 0x000fe200078e0017 */
[----:B------:R-:W-:Y:S01]  /*1ea0*/  SHF.R.U32.HI R149, RZ, 0x10, R81 ;  /* 0x00000010ff957819 */ /* 0x000fe20000011651 */
[----:B------:R-:W-:Y:S01]  /*1eb0*/  IMAD.MOV.U32 R114, RZ, RZ, R19 ;  /* 0x000000ffff727224 */ /* 0x000fe200078e0013 */
[----:B------:R-:W-:Y:S01]  /*1ec0*/  SHF.R.U32.HI R5, RZ, 0x10, R57 ;  /* 0x00000010ff057819 */ /* 0x000fe20000011639 */
[----:B------:R-:W-:Y:S01]  /*1ed0*/  IMAD.MOV.U32 R84, RZ, RZ, R37 ;  /* 0x000000ffff547224 */ /* 0x000fe200078e0025 */
[----:B------:R-:W-:Y:S01]  /*1ee0*/  PRMT R0, R0, 0x5410, R7 ;  /* 0x0000541000007816 */ /* 0x000fe20000000007 */
[----:B------:R-:W-:Y:S01]  /*1ef0*/  IMAD.MOV.U32 R144, RZ, RZ, R34 ;  /* 0x000000ffff907224 */ /* 0x000fe200078e0022 */
[----:B------:R-:W-:Y:S01]  /*1f00*/  SHF.R.U64 R151, R76, 0x10, R77 ;  /* 0x000000104c977819 */ /* 0x000fe2000000124d */
[----:B------:R-:W-:Y:S01]  /*1f10*/  IMAD.U32 R91, RZ, RZ, UR4 ;  /* 0x00000004ff5b7e24 */ /* 0x000fe2000f8e00ff */
[----:B------:R-:W-:Y:S01]  /*1f20*/  SHF.R.U64 R7, R58, 0x10, R59 ;  /* 0x000000103a077819 */ /* 0x000fe2000000123b */
[----:B0-----:R-:W-:Y:S01]  /*1f30*/  IMAD R97, R6, UR4, R137 ;  /* 0x0000000406617c24 */ /* 0x001fe2000f8e0289 */
[----:B------:R-:W-:Y:S01]  /*1f40*/  PRMT R149, R149, 0x5410, R5 ;  /* 0x0000541095957816 */ /* 0x000fe20000000005 */
[----:B------:R-:W-:Y:S01]  /*1f50*/  IMAD.MOV.U32 R89, RZ, RZ, RZ ;  /* 0x000000ffff597224 */ /* 0x000fe200078e00ff */
[----:B------:R-:W-:Y:S01]  /*1f60*/  SHF.R.U32.HI R152, RZ, 0x10, R77 ;  /* 0x00000010ff987819 */ /* 0x000fe2000001164d */
[----:B------:R-:W0:Y:S01]  /*1f70*/  LDCU UR12, c[0x0][0x408] ;  /* 0x00008100ff0c77ac */ /* 0x000e220008000800 */
[----:B------:R-:W-:-:S02]  /*1f80*/  SHF.R.U32.HI R5, RZ, 0x10, R59 ;  /* 0x00000010ff057819 */ /* 0x000fc4000001163b */
[----:B------:R-:W-:Y:S01]  /*1f90*/  PRMT R151, R151, 0x5410, R7 ;  /* 0x0000541097977816 */ /* 0x000fe20000000007 */
        /* <DEDUP_REMOVED lines=11> */
[----:B------:R-:W-:Y:S01]  /*2050*/  SHF.R.U64 R7, R62, 0x10, R63 ;  /* 0x000000103e077819 */ /* 0x000fe2000000123f */
[----:B------:R-:W0:Y:S01]  /*2060*/  LDCU.64 UR10, c[0x0][0x3a0] ;  /* 0x00007400ff0a77ac */ /* 0x000e220008000a00 */
[----:B------:R-:W-:Y:S02]  /*2070*/  PRMT R154, R154, 0x5410, R5 ;  /* 0x000054109a9a7816 */ /* 0x000fe40000000005 */
[----:B------:R-:W-:Y:S01]  /*2080*/  SHF.R.U32.HI R156, RZ, 0x10, R73 ;  /* 0x00000010ff9c7819 */ /* 0x000fe20000011649 */
[----:B------:R-:W-:Y:S01]  /*2090*/  UPLOP3.LUT UP1, UPT, UPT, UPT, UPT, 0x40, 0x4 ;  /* 0x000000000004789c */ /* 0x000fe20003f2e870 */
[----:B------:R-:W-:-:S02]  /*20a0*/  SHF.R.U32.HI R5, RZ, 0x10, R63 ;  /* 0x00000010ff057819 */ /* 0x000fc4000001163f */
[----:B------:R-:W-:Y:S01]  /*20b0*/  PRMT R155, R155, 0x5410, R7 ;  /* 0x000054109b9b7816 */ /* 0x000fe20000000007 */
[----:B------:R-:W-:Y:S01]  /*20c0*/  IMAD.HI.U32 R7, R98, -0x2daee0ad, RZ ;  /* 0xd2511f5362077827 */ /* 0x000fe200078e00ff */
[----:B------:R-:W-:Y:S02]  /*20d0*/  PRMT R156, R156, 0x5410, R5 ;  /* 0x000054109c9c7816 */ /* 0x000fe40000000005 */
[----:B------:R-:W-:Y:S01]  /*20e0*/  MOV R104, R9 ;  /* 0x0000000900687202 */ /* 0x000fe20000000f00 */
[----:B------:R-:W-:Y:S01]  /*20f0*/  IMAD.HI.U32 R5, R97, -0x326172a9, RZ ;  /* 0xcd9e8d5761057827 */ /* 0x000fe200078e00ff */
[--C-:B------:R-:W-:Y:S02]  /*2100*/  SHF.R.U64 R8, R8, 0x10, R9.reuse ;  /* 0x0000001008087819 */ /* 0x100fe40000001209 */
[----:B------:R-:W-:Y:S02]  /*2110*/  MOV R107, R10 ;  /* 0x0000000a006b7202 */ /* 0x000fe40000000f00 */
[----:B------:R-:W-:-:S02]  /*2120*/  SHF.R.U32.HI R9, RZ, 0x10, R9 ;  /* 0x00000010ff097819 */ /* 0x000fc40000011609 */
[----:B------:R-:W-:Y:S02]  /*2130*/  LOP3.LUT R7, R7, R83, RZ, 0x3c, !PT ;  /* 0x0000005307077212 */ /* 0x000fe400078e3cff */
[----:B------:R-:W-:Y:S02]  /*2140*/  SHF.R.U64 R10, R10, 0x10, R11 ;  /* 0x000000100a0a7819 */ /* 0x000fe4000000120b */
[----:B------:R-:W-:Y:S01]  /*2150*/  SHF.R.U64 R12, R12, 0x10, R13 ;  /* 0x000000100c0c7819 */ /* 0x000fe2000000120d */
[----:B------:R-:W-:Y:S01]  /*2160*/  IMAD.HI.U32 R6, R7, -0x326172a9, RZ ;  /* 0xcd9e8d5707067827 */ /* 0x000fe200078e00ff */
[----:B------:R-:W-:Y:S02]  /*2170*/  SHF.R.U32.HI R11, RZ, 0x10, R11 ;  /* 0x00000010ff0b7819 */ /* 0x000fe4000001160b */
[----:B------:R-:W-:Y:S02]  /*2180*/  LOP3.LUT R5, R99, R5, R82, 0x96, !PT ;  /* 0x0000000563057212 */ /* 0x000fe400078e9652 */
[----:B------:R-:W-:Y:S01]  /*2190*/  PRMT R104, R8, 0x5410, R104 ;  /* 0x0000541008687816 */ /* 0x000fe20000000068 */
[----:B------:R-:W-:Y:S01]  /*21a0*/  VIADD R8, R82, 0x9e3779b9 ;  /* 0x9e3779b952087836 */ /* 0x000fe20000000000 */
[----:B------:R-:W-:Y:S01]  /*21b0*/  PRMT R103, R103, 0x5410, R9 ;  /* 0x0000541067677816 */ /* 0x000fe20000000009 */
[----:B------:R-:W-:Y:S01]  /*21c0*/  IMAD R9, R97, -0x326172a9, RZ ;  /* 0xcd9e8d5761097824 */ /* 0x000fe200078e02ff */
[----:B------:R-:W-:Y:S01]  /*21d0*/  PRMT R108, R12, 0x5410, R108 ;  /* 0x000054100c6c7816 */ /* 0x000fe2000000006c */
[----:B------:R-:W-:Y:S01]  /*21e0*/  VIADD R12, R83, 0xbb67ae85 ;  /* 0xbb67ae85530c7836 */ /* 0x000fe20000000000 */
[----:B------:R-:W-:Y:S01]  /*21f0*/  PRMT R106, R10, 0x5410, R106 ;  /* 0x000054100a6a7816 */ /* 0x000fe2000000006a */
[----:B------:R-:W-:Y:S01]  /*2200*/  IMAD.HI.U32 R10, R5, -0x2daee0ad, RZ ;  /* 0xd2511f53050a7827 */ /* 0x000fe200078e00ff */
[----:B------:R-:W-:-:S02]  /*2210*/  PRMT R105, R105, 0x5410, R11 ;  /* 0x0000541069697816 */ /* 0x000fc4000000000b */
[----:B------:R-:W-:Y:S01]  /*2220*/  LOP3.LUT R6, R8, R9, R6, 0x96, !PT ;  /* 0x0000000908067212 */ /* 0x000fe200078e9606 */
[----:B------:R-:W-:Y:S01]  /*2230*/  IMAD R11, R98, -0x2daee0ad, RZ ;  /* 0xd2511f53620b7824 */ /* 0x000fe200078e02ff */
[----:B------:R-:W-:Y:S01]  /*2240*/  SHF.R.U32.HI R13, RZ, 0x10, R13 ;  /* 0x00000010ff0d7819 */ /* 0x000fe2000001160d */
[----:B------:R-:W-:Y:S01]  /*2250*/  IMAD R8, R7, -0x326172a9, RZ ;  /* 0xcd9e8d5707087824 */ /* 0x000fe200078e02ff */
[----:B------:R-:W-:Y:S01]  /*2260*/  SHF.R.U64 R157, R68, 0x10, R69 ;  /* 0x00000010449d7819 */ /* 0x000fe20000001245 */
[----:B------:R-:W-:Y:S01]  /*2270*/  IMAD.HI.U32 R9, R6, -0x2daee0ad, RZ ;  /* 0xd2511f5306097827 */ /* 0x000fe200078e00ff */
[----:B------:R-:W-:Y:S02]  /*2280*/  LOP3.LUT R10, R12, R11, R10, 0x96, !PT ;  /* 0x0000000b0c0a7212 */ /* 0x000fe400078e960a */
[----:B------:R-:W-:Y:S01]  /*2290*/  IADD3 R11, PT, PT, R83, 0x76cf5d0a, RZ ;  /* 0x76cf5d0a530b7810 */ /* 0x000fe20007ffe0ff */
[----:B------:R-:W-:Y:S01]  /*22a0*/  IMAD R12, R5, -0x2daee0ad, RZ ;  /* 0xd2511f53050c7824 */ /* 0x000fe200078e02ff */
[----:B------:R-:W-:Y:S01]  /*22b0*/  PRMT R107, R107, 0x5410, R13 ;  /* 0x000054106b6b7816 */ /* 0x000fe2000000000d */
[----:B------:R-:W-:Y:S01]  /*22c0*/  IMAD.HI.U32 R5, R10, -0x326172a9, RZ ;  /* 0xcd9e8d570a057827 */ /* 0x000fe200078e00ff */
[----:B------:R-:W-:-:S02]  /*22d0*/  SHF.R.U64 R13, R64, 0x10, R65 ;  /* 0x00000010400d7819 */ /* 0x000fc40000001241 */
[----:B------:R-:W-:Y:S01]  /*22e0*/  LOP3.LUT R9, R11, R12, R9, 0x96, !PT ;  /* 0x0000000c0b097212 */ /* 0x000fe200078e9609 */
[----:B------:R-:W-:Y:S01]  /*22f0*/  VIADD R7, R82, 0x3c6ef372 ;  /* 0x3c6ef37252077836 */ /* 0x000fe20000000000 */
[----:B------:R-:W-:Y:S01]  /*2300*/  IADD3 R12, PT, PT, R83, 0x32370b8f, RZ ;  /* 0x32370b8f530c7810 */ /* 0x000fe20007ffe0ff */
[----:B------:R-:W-:Y:S01]  /*2310*/  IMAD R11, R6, -0x2daee0ad, RZ ;  /* 0xd2511f53060b7824 */ /* 0x000fe200078e02ff */
[----:B------:R-:W-:Y:S01]  /*2320*/  PRMT R157, R157, 0x5410, R13 ;  /* 0x000054109d9d7816 */ /* 0x000fe2000000000d */
[----:B------:R-:W-:Y:S01]  /*2330*/  IMAD.HI.U32 R6, R9, -0x326172a9, RZ ;  /* 0xcd9e8d5709067827 */ /* 0x000fe200078e00ff */
[----:B------:R-:W-:Y:S02]  /*2340*/  LOP3.LUT R5, R7, R8, R5, 0x96, !PT ;  /* 0x0000000807057212 */ /* 0x000fe400078e9605 */
[----:B------:R-:W-:Y:S01]  /*2350*/  SHF.R.U32.HI R158, RZ, 0x10, R69 ;  /* 0x00000010ff9e7819 */ /* 0x000fe20000011645 */
[----:B------:R-:W-:Y:S01]  /*2360*/  VIADD R8, R82, 0xdaa66d2b ;  /* 0xdaa66d2b52087836 */ /* 0x000fe20000000000 */
[----:B------:R-:W-:Y:S01]  /*2370*/  SHF.R.U32.HI R13, RZ, 0x10, R65 ;  /* 0x00000010ff0d7819 */ /* 0x000fe20000011641 */
[----:B------:R-:W-:Y:S01]  /*2380*/  IMAD R7, R10, -0x326172a9, RZ ;  /* 0xcd9e8d570a077824 */ /* 0x000fe200078e02ff */
[----:B------:R-:W-:Y:S01]  /*2390*/  SHF.R.U64 R159, R70, 0x10, R71 ;  /* 0x00000010469f7819 */ /* 0x000fe20000001247 */
[----:B------:R-:W-:Y:S01]  /*23a0*/  IMAD.HI.U32 R10, R5, -0x2daee0ad, RZ ;  /* 0xd2511f53050a7827 */ /* 0x000fe200078e00ff */
[----:B------:R-:W-:-:S02]  /*23b0*/  PRMT R158, R158, 0x5410, R13 ;  /* 0x000054109e9e7816 */ /* 0x000fc4000000000d */
[----:B------:R-:W-:Y:S01]  /*23c0*/  LOP3.LUT R6, R8, R7, R6, 0x96, !PT ;  /* 0x0000000708067212 */ /* 0x000fe200078e9606 */
[----:B------:R-:W-:Y:S01]  /*23d0*/  IMAD R8, R9, -0x326172a9, RZ ;  /* 0xcd9e8d5709087824 */ /* 0x000fe200078e02ff */
[----:B------:R-:W-:Y:S01]  /*23e0*/  LOP3.LUT R10, R12, R11, R10, 0x96, !PT ;  /* 0x0000000b0c0a7212 */ /* 0x000fe200078e960a */
[----:B------:R-:W-:Y:S01]  /*23f0*/  VIADD R11, R83, 0xed9eba14 ;  /* 0xed9eba14530b7836 */ /* 0x000fe20000000000 */
[----:B------:R-:W-:Y:S01]  /*2400*/  SHF.R.U64 R13, R66, 0x10, R67 ;  /* 0x00000010420d7819 */ /* 0x000fe20000001243 */
[----:B------:R-:W-:Y:S01]  /*2410*/  IMAD R12, R5, -0x2daee0ad, RZ ;  /* 0xd2511f53050c7824 */ /* 0x000fe200078e02ff */
[----:B------:R-:W-:Y:S01]  /*2420*/  MOV R113, R16 ;  /* 0x0000001000717202 */ /* 0x000fe20000000f00 */
[----:B------:R-:W-:Y:S01]  /*2430*/  IMAD.HI.U32 R9, R6, -0x2daee0ad, RZ ;  /* 0xd2511f5306097827 */ /* 0x000fe200078e00ff */
[----:B------:R-:W-:Y:S02]  /*2440*/  PRMT R159, R159, 0x5410, R13 ;  /* 0x000054109f9f7816 */ /* 0x000fe4000000000d */
[----:B------:R-:W-:Y:S01]  /*2450*/  SHF.R.U32.HI R160, RZ, 0x10, R71 ;  /* 0x00000010ffa07819 */ /* 0x000fe20000011647 */
[----:B------:R-:W-:Y:S01]  /*2460*/  IMAD.HI.U32 R5, R10, -0x326172a9, RZ ;  /* 0xcd9e8d570a057827 */ /* 0x000fe200078e00ff */
[----:B------:R-:W-:-:S02]  /*2470*/  LOP3.LUT R9, R11, R12, R9, 0x96, !PT ;  /* 0x0000000c0b097212 */ /* 0x000fc400078e9609 */
[----:B------:R-:W-:Y:S01]  /*2480*/  SHF.R.U32.HI R13, RZ, 0x10, R67 ;  /* 0x00000010ff0d7819 */ /* 0x000fe20000011643 */
[----:B------:R-:W-:Y:S01]  /*2490*/  VIADD R7, R82, 0x78dde6e4 ;  /* 0x78dde6e452077836 */ /* 0x000fe20000000000 */
[----:B------:R-:W-:Y:S01]  /*24a0*/  SHF.R.U64 R16, R16, 0x10, R17 ;  /* 0x0000001010107819 */ /* 0x000fe20000001211 */
[----:B------:R-:W-:Y:S01]  /*24b0*/  IMAD R11, R6, -0x2daee0ad, RZ ;  /* 0xd2511f53060b7824 */ /* 0x000fe200078e02ff */
[----:B------:R-:W-:Y:S01]  /*24c0*/  PRMT R160, R160, 0x5410, R13 ;  /* 0x00005410a0a07816 */ /* 0x000fe2000000000d */
[----:B------:R-:W-:Y:S01]  /*24d0*/  IMAD.HI.U32 R6, R9, -0x326172a9, RZ ;  /* 0xcd9e8d5709067827 */ /* 0x000fe200078e00ff */
[----:B------:R-:W-:Y:S02]  /*24e0*/  LOP3.LUT R5, R7, R8, R5, 0x96, !PT ;  /* 0x0000000807057212 */ /* 0x000fe400078e9605 */
[----:B------:R-:W-:Y:S01]  /*24f0*/  IADD3 R8, PT, PT, R82, 0x1715609d, RZ ;  /* 0x1715609d52087810 */ /* 0x000fe20007ffe0ff */
[----:B------:R-:W-:Y:S01]  /*2500*/  IMAD R7, R10, -0x326172a9, RZ ;  /* 0xcd9e8d570a077824 */ /* 0x000fe200078e02ff */
[----:B------:R-:W-:Y:S01]  /*2510*/  MOV R110, R15 ;  /* 0x0000000f006e7202 */ /* 0x000fe20000000f00 */
[----:B------:R-:W-:Y:S01]  /*2520*/  IMAD.HI.U32 R10, R5, -0x2daee0ad, RZ ;  /* 0xd2511f53050a7827 */ /* 0x000fe200078e00ff */
[----:B------:R-:W-:-:S02]  /*2530*/  SHF.R.U64 R14, R14, 0x10, R15 ;  /* 0x000000100e0e7819 */ /* 0x000fc4000000120f */
[----:B------:R-:W-:Y:S01]  /*2540*/  LOP3.LUT R6, R8, R7, R6, 0x96, !PT ;  /* 0x0000000708067212 */ /* 0x000fe200078e9606 */
[----:B------:R-:W-:Y:S01]  /*2550*/  VIADD R12, R83, 0xa9066899 ;  /* 0xa9066899530c7836 */ /* 0x000fe20000000000 */
[----:B------:R-:W-:Y:S01]  /*2560*/  PRMT R112, R16, 0x5410, R112 ;  /* 0x0000541010707816 */ /* 0x000fe20000000070 */
[----:B------:R-:W-:Y:S01]  /*2570*/  IMAD.SHL.U32 R7, R137, 0x20, RZ ;  /* 0x0000002089077824 */ /* 0x000fe200078e00ff */
[----:B------:R-:W-:Y:S01]  /*2580*/  SHF.R.U64 R161, R52, 0x10, R53 ;  /* 0x0000001034a17819 */ /* 0x000fe20000001235 */
[----:B------:R-:W-:Y:S01]  /*2590*/  IMAD R8, R5, -0x2daee0ad, RZ ;  /* 0xd2511f5305087824 */ /* 0x000fe200078e02ff */
[----:B------:R-:W-:Y:S01]  /*25a0*/  LOP3.LUT R10, R12, R11, R10, 0x96, !PT ;  /* 0x0000000b0c0a7212 */ /* 0x000fe200078e960a */
[----:B------:R-:W-:Y:S01]  /*25b0*/  IMAD R9, R9, -0x326172a9, RZ ;  /* 0xcd9e8d5709097824 */ /* 0x000fe200078e02ff */
[----:B------:R-:W-:Y:S01]  /*25c0*/  SHF.R.U64 R13, R2, 0x10, R3 ;  /* 0x00000010020d7819 */ /* 0x000fe20000001203 */
[----:B------:R-:W-:Y:S01]  /*25d0*/  VIADD R5, R82, 0xb54cda56 ;  /* 0xb54cda5652057836 */ /* 0x000fe20000000000 */
[----:B------:R-:W-:Y:S01]  /*25e0*/  SHF.R.S32.HI R12, RZ, 0x2, R4 ;  /* 0x00000002ff0c7819 */ /* 0x000fe20000011404 */
[----:B------:R-:W-:Y:S01]  /*25f0*/  IMAD.HI.U32 R4, R10, -0x326172a9, RZ ;  /* 0xcd9e8d570a047827 */ /* 0x000fe200078e00ff */
[----:B------:R-:W-:-:S02]  /*2600*/  LOP3.LUT R16, R7, 0x3e0, RZ, 0xc0, !PT ;  /* 0x000003e007107812 */ /* 0x000fc400078ec0ff */
[----:B------:R-:W-:Y:S01]  /*2610*/  IADD3 R11, PT, PT, R83, 0x646e171e, RZ ;  /* 0x646e171e530b7810 */ /* 0x000fe20007ffe0ff */
[----:B------:R-:W-:Y:S01]  /*2620*/  IMAD.HI.U32 R7, R6, -0x2daee0ad, RZ ;  /* 0xd2511f5306077827 */ /* 0x000fe200078e00ff */
[----:B------:R-:W-:Y:S02]  /*2630*/  PRMT R110, R14, 0x5410, R110 ;  /* 0x000054100e6e7816 */ /* 0x000fe4000000006e */
[----:B------:R-:W-:Y:S01]  /*2640*/  PRMT R161, R161, 0x5410, R13 ;  /* 0x00005410a1a17816 */ /* 0x000fe2000000000d */
[----:B------:R-:W-:Y:S01]  /*2650*/  IMAD R10, R10, -0x326172a9, RZ ;  /* 0xcd9e8d570a0a7824 */ /* 0x000fe200078e02ff */
[----:B------:R-:W-:Y:S02]  /*2660*/  LOP3.LUT R14, R137, 0xe0, RZ, 0xc0, !PT ;  /* 0x000000e0890e7812 */ /* 0x000fe400078ec0ff */
[----:B------:R-:W-:Y:S02]  /*2670*/  LOP3.LUT R13, R12, 0xff, RZ, 0xc0, !PT ;  /* 0x000000ff0c0d7812 */ /* 0x000fe400078ec0ff */
[----:B------:R-:W-:Y:S01]  /*2680*/  LOP3.LUT R7, R11, R8, R7, 0x96, !PT ;  /* 0x000000080b077212 */ /* 0x000fe200078e9607 */
[----:B------:R-:W-:Y:S01]  /*2690*/  VIADD R8, R82, 0x5384540f ;  /* 0x5384540f52087836 */ /* 0x000fe20000000000 */
[----:B------:R-:W-:Y:S01]  /*26a0*/  LOP3.LUT R4, R5, R9, R4, 0x96, !PT ;  /* 0x0000000905047212 */ /* 0x000fe200078e9604 */
[----:B------:R-:W-:Y:S01]  /*26b0*/  IMAD R9, R6, -0x2daee0ad, RZ ;  /* 0xd2511f5306097824 */ /* 0x000fe200078e02ff */
[----:B------:R-:W-:Y:S01]  /*26c0*/  VIADDMNMX R14, R13, -R14, RZ, !PT ;  /* 0x8000000e0d0e7246 */ /* 0x000fe200078001ff */
[----:B------:R-:W-:Y:S01]  /*26d0*/  IMAD.HI.U32 R5, R7, -0x326172a9, RZ ;  /* 0xcd9e8d5707057827 */ /* 0x000fe200078e00ff */
[----:B------:R-:W-:-:S02]  /*26e0*/  SHF.R.U32.HI R12, RZ, 0x1, R12 ;  /* 0x00000001ff0c7819 */ /* 0x000fc4000001160c */
[----:B------:R-:W-:Y:S01]  /*26f0*/  IADD3 R11, PT, PT, R83, 0x1fd5c5a3, RZ ;  /* 0x1fd5c5a3530b7810 */ /* 0x000fe20007ffe0ff */
[----:B------:R-:W-:Y:S01]  /*2700*/  IMAD.HI.U32 R6, R4, -0x2daee0ad, RZ ;  /* 0xd2511f5304067827 */ /* 0x000fe200078e00ff */
[----:B------:R-:W-:Y:S02]  /*2710*/  LOP3.LUT R95, R12, 0x7fffff80, RZ, 0xc0, !PT ;  /* 0x7fffff800c5f7812 */ /* 0x000fe400078ec0ff */
[----:B------:R-:W-:Y:S01]  /*2720*/  VIMNMX R14, PT, PT, R14, 0x20, PT ;  /* 0x000000200e0e7848 */ /* 0x000fe20003fe0100 */
[----:B------:R-:W-:Y:S01]  /*2730*/  IMAD R7, R7, -0x326172a9, RZ ;  /* 0xcd9e8d5707077824 */ /* 0x000fe200078e02ff */
[----:B------:R-:W-:Y:S01]  /*2740*/  LOP3.LUT R5, R8, R10, R5, 0x96, !PT ;  /* 0x0000000a08057212 */ /* 0x000fe200078e9605 */
[----:B------:R-:W-:Y:S01]  /*2750*/  IMAD R10, R4, -0x2daee0ad, RZ ;  /* 0xd2511f53040a7824 */ /* 0x000fe200078e02ff */
[----:B------:R-:W-:Y:S01]  /*2760*/  LOP3.LUT R6, R11, R9, R6, 0x96, !PT ;  /* 0x000000090b067212 */ /* 0x000fe200078e9606 */
[----:B------:R-:W-:Y:S01]  /*2770*/  VIADD R11, R83, 0xdb3d7428 ;  /* 0xdb3d7428530b7836 */ /* 0x000fe20000000000 */
[----:B------:R-:W-:Y:S01]  /*2780*/  LEA R14, R14, R95, 0x2 ;  /* 0x0000005f0e0e7211 */ /* 0x000fe200078e10ff */
[----:B------:R-:W-:Y:S01]  /*2790*/  IMAD.HI.U32 R9, R5, -0x2daee0ad, RZ ;  /* 0xd2511f5305097827 */ /* 0x000fe200078e00ff */
[----:B------:R-:W-:-:S02]  /*27a0*/  VIADDMNMX R16, R13, -R16, RZ, !PT ;  /* 0x800000100d107246 */ /* 0x000fc400078001ff */
[----:B------:R-:W-:Y:S01]  /*27b0*/  I2FP.F32.U32 R14, R14 ;  /* 0x0000000e000e7245 */ /* 0x000fe20000201000 */
[----:B------:R-:W-:Y:S01]  /*27c0*/  IMAD.HI.U32 R4, R6, -0x326172a9, RZ ;  /* 0xcd9e8d5706047827 */ /* 0x000fe200078e00ff */
[----:B------:R-:W-:Y:S02]  /*27d0*/  LOP3.LUT R9, R11, R10, R9, 0x96, !PT ;  /* 0x0000000a0b097212 */ /* 0x000fe400078e9609 */
[----:B------:R0:W0:Y:S01]  /*27e0*/  MUFU.RCP R96, R14 ;  /* 0x0000000e00607308 */ /* 0x0000220000001000 */
[C---:B------:R-:W-:Y:S01]  /*27f0*/  VIADD R8, R82.reuse, 0xf1bbcdc8 ;  /* 0xf1bbcdc852087836 */ /* 0x040fe20000000000 */
[----:B------:R-:W-:Y:S01]  /*2800*/  MOV R125, R28 ;  /* 0x0000001c007d7202 */ /* 0x000fe20000000f00 */
[----:B------:R-:W-:Y:S01]  /*2810*/  VIADD R10, R82, 0x8ff34781 ;  /* 0x8ff34781520a7836 */ /* 0x000fe20000000000 */
[----:B------:R-:W-:Y:S01]  /*2820*/  MOV R119, R22 ;  /* 0x0000001600777202 */ /* 0x000fe20000000f00 */
[----:B------:R-:W-:Y:S01]  /*2830*/  IMAD.HI.U32 R94, R9, -0x326172a9, RZ ;  /* 0xcd9e8d57095e7827 */ /* 0x000fe200078e00ff */
[----:B------:R-:W-:-:S02]  /*2840*/  LOP3.LUT R4, R8, R7, R4, 0x96, !PT ;  /* 0x0000000708047212 */ /* 0x000fc400078e9604 */
[----:B------:R-:W-:Y:S01]  /*2850*/  SHF.R.U32.HI R32, RZ, 0x10, R33 ;  /* 0x00000010ff207819 */ /* 0x000fe20000011621 */
[----:B------:R-:W-:Y:S01]  /*2860*/  IMAD R8, R5, -0x2daee0ad, RZ ;  /* 0xd2511f5305087824 */ /* 0x000fe200078e02ff */
[----:B------:R-:W-:Y:S01]  /*2870*/  SHF.R.U64 R30, R30, 0x10, R31 ;  /* 0x000000101e1e7819 */ /* 0x000fe2000000121f */
[----:B------:R-:W-:Y:S01]  /*2880*/  IMAD R7, R6, -0x326172a9, RZ ;  /* 0xcd9e8d5706077824 */ /* 0x000fe200078e02ff */
[----:B------:R-:W-:Y:S01]  /*2890*/  SHF.R.U64 R28, R28, 0x10, R29 ;  /* 0x000000101c1c7819 */ /* 0x000fe2000000121d */
[----:B------:R-:W-:Y:S01]  /*28a0*/  IMAD.HI.U32 R93, R4, -0x2daee0ad, RZ ;  /* 0xd2511f53045d7827 */ /* 0x000fe200078e00ff */
[----:B------:R-:W-:Y:S02]  /*28b0*/  MOV R122, R27 ;  /* 0x0000001b007a7202 */ /* 0x000fe40000000f00 */
[----:B------:R-:W-:Y:S01]  /*28c0*/  SHF.R.U64 R26, R26, 0x10, R27 ;  /* 0x000000101a1a7819 */ /* 0x000fe2000000121b */
[----:B------:R-:W-:Y:S01]  /*28d0*/  VIADD R5, R83, 0x96a522ad ;  /* 0x96a522ad53057836 */ /* 0x000fe20000000000 */
[----:B------:R-:W-:Y:S01]  /*28e0*/  SHF.R.U64 R24, R24, 0x10, R25 ;  /* 0x0000001018187819 */ /* 0x000fe20000001219 */
[----:B------:R-:W-:Y:S01]  /*28f0*/  IMAD R90, R9, -0x326172a9, RZ ;  /* 0xcd9e8d57095a7824 */ /* 0x000fe200078e02ff */
[----:B------:R-:W-:Y:S01]  /*2900*/  SHF.R.U64 R22, R22, 0x10, R23 ;  /* 0x0000001016167819 */ /* 0x000fe20000001217 */
[----:B------:R-:W-:Y:S01]  /*2910*/  IMAD R88, R4, -0x2daee0ad, RZ ;  /* 0xd2511f5304587824 */ /* 0x000fe200078e02ff */
[----:B------:R-:W-:-:S02]  /*2920*/  MOV R116, R21 ;  /* 0x0000001500747202 */ /* 0x000fc40000000f00 */
[----:B------:R-:W-:Y:S02]  /*2930*/  SHF.R.U64 R20, R20, 0x10, R21 ;  /* 0x0000001014147819 */ /* 0x000fe40000001215 */
[----:B------:R-:W-:Y:S02]  /*2940*/  SHF.R.U64 R18, R18, 0x10, R19 ;  /* 0x0000001012127819 */ /* 0x000fe40000001213 */
[----:B------:R-:W-:Y:S02]  /*2950*/  SHF.R.U64 R145, R34, 0x10, R35 ;  /* 0x0000001022917819 */ /* 0x000fe40000001223 */
[----:B------:R-:W-:Y:S02]  /*2960*/  SHF.R.U32.HI R31, RZ, 0x10, R31 ;  /* 0x00000010ff1f7819 */ /* 0x000fe4000001161f */
[----:B------:R-:W-:Y:S02]  /*2970*/  SHF.R.U32.HI R29, RZ, 0x10, R29 ;  /* 0x00000010ff1d7819 */ /* 0x000fe4000001161d */
[----:B------:R-:W-:-:S02]  /*2980*/  SHF.R.U32.HI R27, RZ, 0x10, R27 ;  /* 0x00000010ff1b7819 */ /* 0x000fc4000001161b */
[----:B------:R-:W-:Y:S02]  /*2990*/  SHF.R.U32.HI R25, RZ, 0x10, R25 ;  /* 0x00000010ff197819 */ /* 0x000fe40000011619 */
[----:B------:R-:W-:Y:S02]  /*29a0*/  SHF.R.U32.HI R23, RZ, 0x10, R23 ;  /* 0x00000010ff177819 */ /* 0x000fe40000011617 */
[----:B------:R-:W-:Y:S02]  /*29b0*/  SHF.R.U32.HI R21, RZ, 0x10, R21 ;  /* 0x00000010ff157819 */ /* 0x000fe40000011615 */
[----:B------:R-:W-:Y:S02]  /*29c0*/  SHF.R.U32.HI R19, RZ, 0x10, R19 ;  /* 0x00000010ff137819 */ /* 0x000fe40000011613 */
[----:B------:R-:W-:Y:S02]  /*29d0*/  SHF.R.U32.HI R17, RZ, 0x10, R17 ;  /* 0x00000010ff117819 */ /* 0x000fe40000011611 */
[----:B------:R-:W-:-:S02]  /*29e0*/  SHF.R.U32.HI R15, RZ, 0x10, R15 ;  /* 0x00000010ff0f7819 */ /* 0x000fc4000001160f */
[----:B------:R-:W-:Y:S02]  /*29f0*/  MOV R85, R36 ;  /* 0x0000002400557202 */ /* 0x000fe40000000f00 */
[----:B------:R-:W-:Y:S02]  /*2a00*/  SHF.R.U32.HI R33, RZ, 0x10, R37 ;  /* 0x00000010ff217819 */ /* 0x000fe40000011625 */
[----:B------:R-:W-:Y:S02]  /*2a10*/  SHF.R.U32.HI R34, RZ, 0x10, R35 ;  /* 0x00000010ff227819 */ /* 0x000fe40000011623 */
[----:B------:R-:W-:Y:S02]  /*2a20*/  SHF.R.U32.HI R162, RZ, 0x10, R53 ;  /* 0x00000010ffa27819 */ /* 0x000fe40000011635 */
[----:B------:R-:W-:Y:S02]  /*2a30*/  SHF.R.U32.HI R11, RZ, 0x10, R3 ;  /* 0x00000010ff0b7819 */ /* 0x000fe40000011603 */
[----:B------:R-:W-:-:S02]  /*2a40*/  VIMNMX R16, PT, PT, R16, 0x20, PT ;  /* 0x0000002010107848 */ /* 0x000fc40003fe0100 */
        /* <DEDUP_REMOVED lines=24> */
[----:B------:R-:W-:Y:S02]  /*2bd0*/  LEA R95, R16, R95, 0x2 ;  /* 0x0000005f105f7211 */ /* 0x000fe400078e10ff */
[----:B------:R-:W-:Y:S02]  /*2be0*/  LOP3.LUT R94, R10, R7, R94, 0x96, !PT ;  /* 0x000000070a5e7212 */ /* 0x000fe400078e965e */
[----:B------:R-:W-:Y:S02]  /*2bf0*/  LOP3.LUT R93, R5, R8, R93, 0x96, !PT ;  /* 0x00000008055d7212 */ /* 0x000fe400078e965d */
[----:B01234-:R-:W-:-:S07]  /*2c00*/  LOP3.LUT R92, R92, 0x3, RZ, 0xc0, !PT ;  /* 0x000000035c5c7812 */ /* 0x01ffce00078ec0ff */
.L_x_14922:
[----:B------:R-:W-:Y:S01]  /*2c10*/  IMAD R44, R91, UR15, RZ ;  /* 0x0000000f5b2c7c24 */ /* 0x000fe2000f8e02ff */
[----:B------:R-:W-:Y:S01]  /*2c20*/  ISETP.NE.AND P0, PT, R87, RZ, PT ;  /* 0x000000ff5700720c */ /* 0x000fe20003f05270 */
[----:B------:R-:W-:Y:S03]  /*2c30*/  BSSY.RECONVERGENT B0, `(.L_x_14383) ;  /* 0x00004b9000007945 */ /* 0x000fe60003800200 */
[----:B------:R-:W-:-:S04]  /*2c40*/  SHF.R.S32.HI R45, RZ, 0x1f, R44 ;  /* 0x0000001fff2d7819 */ /* 0x000fc8000001142c */
[----:B------:R-:W-:-:S04]  /*2c50*/  LEA.HI R44, R45, R44, RZ, 0x2 ;  /* 0x0000002c2d2c7211 */ /* 0x000fc800078f10ff */
[----:B------:R-:W-:-:S04]  /*2c60*/  LEA.HI.SX32 R101, R44, R137, 0x1e ;  /* 0x000000892c657211 */ /* 0x000fc800078ff2ff */
[----:B------:R-:W-:Y:S01]  /*2c70*/  MOV R44, R101 ;  /* 0x00000065002c7202 */ /* 0x000fe20000000f00 */
[----:B-1234-:R-:W-:Y:S06]  /*2c80*/  @!P0 BRA `(.L_x_14384) ;  /* 0x0000004800cc8947 */ /* 0x01efec0003800000 */
        /* <DEDUP_REMOVED lines=32> */
.L_x_14388:
        /* <DEDUP_REMOVED lines=13> */
.L_x_14390:
[----:B------:R-:W-:Y:S05]  /*2f60*/  BSYNC.RECONVERGENT B2 ;  /* 0x0000000000027941 */ /* 0x000fea0003800200 */
.L_x_14389:
        /* <DEDUP_REMOVED lines=60> */
.L_x_14387:
[----:B------:R-:W-:Y:S05]  /*3330*/  BSYNC.RECONVERGENT B1 ;  /* 0x0000000000017941 */ /* 0x000fea0003800200 */
.L_x_14386:
[----:B------:R-:W0:Y:S01]  /*3340*/  LDC R51, c[0x0][0x404] ;  /* 0x00010100ff337b82 */ /* 0x000e220000000800 */
[----:B------:R-:W-:Y:S01]  /*3350*/  ISETP.NE.AND P3, PT, R46, 0x1, PT ;  /* 0x000000012e00780c */ /* 0x000fe20003f65270 */
[----:B------:R-:W-:Y:S01]  /*3360*/  IMAD.MOV.U32 R88, RZ, RZ, 0x2f800000 ;  /* 0x2f800000ff587424 */ /* 0x000fe200078e00ff */
[----:B------:R-:W-:Y:S01]  /*3370*/  I2FP.F32.U32 R45, R44 ;  /* 0x0000002c002d7245 */ /* 0x000fe20000201000 */
[----:B------:R-:W-:Y:S01]  /*3380*/  BSSY.RECONVERGENT B1, `(.L_x_14391) ;  /* 0x0000059000017945 */ /* 0x000fe20003800200 */
[----:B------:R-:W-:-:S03]  /*3390*/  HFMA2 R47, -RZ, RZ, 0, 1.1920928955078125e-07 ;  /* 0x00000002ff2f7431 */ /* 0x000fc600000001ff */
[----:B------:R-:W-:Y:S01]  /*33a0*/  FFMA.FTZ R44, R45, R88, 1.1641532182693481445e-10 ;  /* 0x2f0000002d2c7423 */ /* 0x000fe20000010058 */
[----:B------:R-:W-:-:S04]  /*33b0*/  IMAD.MOV.U32 R45, RZ, RZ, R90 ;  /* 0x000000ffff2d7224 */ /* 0x000fc800078e005a */
[----:B0-----:R-:W-:Y:S01]  /*33c0*/  FSETP.LE.FTZ.AND P2, PT, R44, R51, PT ;  /* 0x000000332c00720b */ /* 0x001fe20003f53000 */
        /* <DEDUP_REMOVED lines=9> */
.L_x_14393:
        /* <DEDUP_REMOVED lines=13> */
.L_x_14395:
[----:B------:R-:W-:Y:S05]  /*3530*/  BSYNC.RECONVERGENT B2 ;  /* 0x0000000000027941 */ /* 0x000fea0003800200 */
.L_x_14394:
        /* <DEDUP_REMOVED lines=61> */
.L_x_14392:
[----:B------:R-:W-:Y:S05]  /*3910*/  BSYNC.RECONVERGENT B1 ;  /* 0x0000000000017941 */ /* 0x000fea0003800200 */
.L_x_14391:
[----:B------:R-:W-:Y:S01]  /*3920*/  ISETP.NE.AND P4, PT, R47, 0x1, PT ;  /* 0x000000012f00780c */ /* 0x000fe20003f85270 */
[----:B------:R-:W-:Y:S01]  /*3930*/  BSSY.RECONVERGENT B1, `(.L_x_14396) ;  /* 0x000005a000017945 */ /* 0x000fe20003800200 */
[----:B------:R-:W-:Y:S01]  /*3940*/  I2FP.F32.U32 R45, R45 ;  /* 0x0000002d002d7245 */ /* 0x000fe20000201000 */
[----:B------:R-:W-:-:S04]  /*3950*/  IMAD.MOV.U32 R46, RZ, RZ, 0x2 ;  /* 0x00000002ff2e7424 */ /* 0x000fc800078e00ff */
        /* <DEDUP_REMOVED lines=12> */
.L_x_14398:
        /* <DEDUP_REMOVED lines=13> */
.L_x_14400:
[----:B------:R-:W-:Y:S05]  /*3af0*/  BSYNC.RECONVERGENT B2 ;  /* 0x0000000000027941 */ /* 0x000fea0003800200 */
.L_x_14399:
        /* <DEDUP_REMOVED lines=61> */
.L_x_14397:
[----:B------:R-:W-:Y:S05]  /*3ed0*/  BSYNC.RECONVERGENT B1 ;  /* 0x0000000000017941 */ /* 0x000fea0003800200 */
.L_x_14396:
[----:B------:R-:W-:Y:S01]  /*3ee0*/  ISETP.NE.AND P5, PT, R46, 0x1, PT ;  /* 0x000000012e00780c */ /* 0x000fe20003fa5270 */
[----:B------:R-:W-:Y:S01]  /*3ef0*/  BSSY.RECONVERGENT B1, `(.L_x_14401) ;  /* 0x000005a000017945 */ /* 0x000fe20003800200 */
[----:B------:R-:W-:Y:S01]  /*3f00*/  I2FP.F32.U32 R45, R45 ;  /* 0x0000002d002d7245 */ /* 0x000fe20000201000 */
[----:B------:R-:W-:-:S04]  /*3f10*/  IMAD.MOV.U32 R92, RZ, RZ, 0x2 ;  /* 0x00000002ff5c7424 */ /* 0x000fc800078e00ff */
        /* <DEDUP_REMOVED lines=12> */
.L_x_14403:
        /* <DEDUP_REMOVED lines=13> */
.L_x_14405:
[----:B------:R-:W-:Y:S05]  /*40b0*/  BSYNC.RECONVERGENT B2 ;  /* 0x0000000000027941 */ /* 0x000fea0003800200 */
.L_x_14404:
        /* <DEDUP_REMOVED lines=61> */
.L_x_14402:
[----:B------:R-:W-:Y:S05]  /*4490*/  BSYNC.RECONVERGENT B1 ;  /* 0x0000000000017941 */ /* 0x000fea0003800200 */
.L_x_14401:
[----:B------:R-:W-:Y:S01]  /*44a0*/  I2FP.F32.U32 R45, R45 ;  /* 0x0000002d002d7245 */ /* 0x000fe20000201000 */
[----:B-----5:R-:W-:Y:S01]  /*44b0*/  FMUL.FTZ R13, R13, UR12 ;  /* 0x0000000c0d0d7c20 */ /* 0x020fe20008410000 */
[----:B------:R-:W-:Y:S01]  /*44c0*/  FMUL.FTZ R12, R12, UR12 ;  /* 0x0000000c0c0c7c20 */ /* 0x000fe20008410000 */
[----:B------:R-:W-:Y:S01]  /*44d0*/  FMUL.FTZ R15, R15, UR12 ;  /* 0x0000000c0f0f7c20 */ /* 0x000fe20008410000 */
[----:B------:R-:W-:Y:S01]  /*44e0*/  FMUL.FTZ R14, R14, UR12 ;  /* 0x0000000c0e0e7c20 */ /* 0x000fe20008410000 */
[----:B------:R-:W-:Y:S01]  /*44f0*/  FFMA.FTZ R88, R45, R88, 1.1641532182693481445e-10 ;  /* 0x2f0000002d587423 */ /* 0x000fe20000010058 */
[----:B------:R-:W-:Y:S02]  /*4500*/  FSEL R13, R13, RZ, P3 ;  /* 0x000000ff0d0d7208 */ /* 0x000fe40001800000 */
[----:B------:R-:W-:Y:S02]  /*4510*/  FSEL R12, R12, RZ, P2 ;  /* 0x000000ff0c0c7208 */ /* 0x000fe40001000000 */
[----:B------:R-:W-:Y:S01]  /*4520*/  FSETP.GTU.FTZ.AND P5, PT, R88, R51, PT ;  /* 0x000000335800720b */ /* 0x000fe20003fbc000 */
[----:B------:R-:W-:Y:S01]  /*4530*/  @P1 FADD.FTZ R13, R9, R13 ;  /* 0x0000000d090d1221 */ /* 0x000fe20000010000 */
[----:B------:R-:W-:Y:S01]  /*4540*/  FSEL R14, R14, RZ, P4 ;  /* 0x000000ff0e0e7208 */ /* 0x000fe20002000000 */
[----:B------:R-:W-:Y:S01]  /*4550*/  @P1 FADD.FTZ R12, R8, R12 ;  /* 0x0000000c080c1221 */ /* 0x000fe20000010000 */
[----:B------:R-:W-:-:S02]  /*4560*/  FSEL R15, R15, RZ, !P5 ;  /* 0x000000ff0f0f7208 */ /* 0x000fc40006800000 */
[----:B------:R-:W-:Y:S01]  /*4570*/  PLOP3.LUT P5, PT, P5, PT, PT, 0x8, 0x80 ;  /* 0x000000000080781c */ /* 0x000fe20002fae170 */
[----:B------:R-:W-:Y:S02]  /*4580*/  @P1 FADD.FTZ R14, R10, R14 ;  /* 0x0000000e0a0e1221 */ /* 0x000fe40000010000 */
[----:B------:R-:W-:Y:S01]  /*4590*/  @P1 FADD.FTZ R15, R11, R15 ;  /* 0x0000000f0b0f1221 */ /* 0x000fe20000010000 */
[----:B------:R-:W-:Y:S09]  /*45a0*/  BRA `(.L_x_14406) ;  /* 0x00000030001c7947 */ /* 0x000ff20003800000 */
.L_x_14385:
        /* <DEDUP_REMOVED lines=16> */
.L_x_14409:
        /* <DEDUP_REMOVED lines=13> */
.L_x_14411:
[----:B------:R-:W-:Y:S05]  /*4780*/  BSYNC.RECONVERGENT B2 ;  /* 0x0000000000027941 */ /* 0x000fea0003800200 */
.L_x_14410:
[----:B------:R-:W-:Y:S01]  /*4790*/  IMAD.WIDE.U32 R44, R97, -0x326172a9, RZ ;  /* 0xcd9e8d57612c7825 */ /* 0x000fe200078e00ff */
[----:B------:R-:W-:Y:S02]  /*47a0*/  LOP3.LUT R46, R89, R49, R83, 0x96, !PT ;  /* 0x00000031592e7212 */ /* 0x000fe400078e9653 */
[C---:B------:R-:W-:Y:S01]  /*47b0*/  IADD3 R93, PT, PT, R83.reuse, -0x695add53, RZ ;  /* 0x96a522ad535d7810 */ /* 0x040fe20007ffe0ff */
        /* <DEDUP_REMOVED lines=57> */
.L_x_14408:
[----:B------:R-:W-:Y:S05]  /*4b50*/  BSYNC.RECONVERGENT B1 ;  /* 0x0000000000017941 */ /* 0x000fea0003800200 */
.L_x_14407:
[----:B------:R-:W0:Y:S01]  /*4b60*/  LDC R130, c[0x0][0x404] ;  /* 0x00010100ff827b82 */ /* 0x000e220000000800 */
[----:B------:R-:W-:Y:S01]  /*4b70*/  ISETP.NE.AND P3, PT, R46, 0x1, PT ;  /* 0x000000012e00780c */ /* 0x000fe20003f65270 */
[----:B------:R-:W-:Y:S01]  /*4b80*/  IMAD.MOV.U32 R51, RZ, RZ, 0x2f800000 ;  /* 0x2f800000ff337424 */ /* 0x000fe200078e00ff */
[----:B------:R-:W-:Y:S01]  /*4b90*/  I2FP.F32.U32 R44, R44 ;  /* 0x0000002c002c7245 */ /* 0x000fe20000201000 */
[----:B------:R-:W-:Y:S04]  /*4ba0*/  BSSY.RECONVERGENT B1, `(.L_x_14412) ;  /* 0x000005b000017945 */ /* 0x000fe80003800200 */
[----:B------:R-:W1:Y:S01]  /*4bb0*/  LDC R88, c[0x0][0x408] ;  /* 0x00010200ff587b82 */ /* 0x000e620000000800 */
[----:B------:R-:W-:Y:S01]  /*4bc0*/  FFMA.FTZ R45, R44, R51, 1.1641532182693481445e-10 ;  /* 0x2f0000002c2d7423 */ /* 0x000fe20000010033 */
[----:B------:R-:W-:-:S04]  /*4bd0*/  IMAD.MOV.U32 R44, RZ, RZ, 0x2 ;  /* 0x00000002ff2c7424 */ /* 0x000fc800078e00ff */
[----:B0-----:R-:W-:Y:S02]  /*4be0*/  FSETP.LE.FTZ.AND P2, PT, R45, R130, PT ;  /* 0x000000822d00720b */ /* 0x001fe40003f53000 */
[----:B------:R-:W-:Y:S01]  /*4bf0*/  MOV R45, R90 ;  /* 0x0000005a002d7202 */ /* 0x000fe20000000f00 */
[----:B-1---5:R-:W-:Y:S01]  /*4c00*/  FMUL.FTZ R132, R12, R88 ;  /* 0x000000580c847220 */ /* 0x022fe20000410000 */
[----:B------:R-:W-:Y:S09]  /*4c10*/  @!P3 BRA `(.L_x_14413) ;  /* 0x00000004004cb947 */ /* 0x000ff20003800000 */
        /* <DEDUP_REMOVED lines=8> */
.L_x_14414:
        /* <DEDUP_REMOVED lines=13> */
.L_x_14416:
[----:B------:R-:W-:Y:S05]  /*4d70*/  BSYNC.RECONVERGENT B2 ;  /* 0x0000000000027941 */ /* 0x000fea0003800200 */
.L_x_14415:
        /* <DEDUP_REMOVED lines=61> */
.L_x_14413:
[----:B------:R-:W-:Y:S05]  /*5150*/  BSYNC.RECONVERGENT B1 ;  /* 0x0000000000017941 */ /* 0x000fea0003800200 */
.L_x_14412:
[----:B------:R-:W-:Y:S01]  /*5160*/  ISETP.NE.AND P3, PT, R44, 0x1, PT ;  /* 0x000000012c00780c */ /* 0x000fe20003f65270 */
[----:B------:R-:W-:Y:S01]  /*5170*/  BSSY.RECONVERGENT B1, `(.L_x_14417) ;  /* 0x0000059000017945 */ /* 0x000fe20003800200 */
[----:B------:R-:W-:Y:S01]  /*5180*/  I2FP.F32.U32 R12, R45 ;  /* 0x0000002d000c7245 */ /* 0x000fe20000201000 */
[----:B------:R-:W-:Y:S02]  /*5190*/  IMAD.MOV.U32 R46, RZ, RZ, 0x2 ;  /* 0x00000002ff2e7424 */ /* 0x000fe400078e00ff */
[----:B------:R-:W-:Y:S02]  /*51a0*/  IMAD.MOV.U32 R45, RZ, RZ, R90 ;  /* 0x000000ffff2d7224 */ /* 0x000fe400078e005a */
[----:B------:R-:W-:-:S06]  /*51b0*/  FFMA.FTZ R131, R12, R51, 1.1641532182693481445e-10 ;  /* 0x2f0000000c837423 */ /* 0x000fcc0000010033 */
        /* <DEDUP_REMOVED lines=9> */
.L_x_14419:
        /* <DEDUP_REMOVED lines=13> */
.L_x_14421:
[----:B------:R-:W-:Y:S05]  /*5320*/  BSYNC.RECONVERGENT B2 ;  /* 0x0000000000027941 */ /* 0x000fea0003800200 */
.L_x_14420:
        /* <DEDUP_REMOVED lines=61> */
.L_x_14418:
[----:B------:R-:W-:Y:S05]  /*5700*/  BSYNC.RECONVERGENT B1 ;  /* 0x0000000000017941 */ /* 0x000fea0003800200 */
.L_x_14417:
[----:B------:R-:W-:Y:S01]  /*5710*/  ISETP.NE.AND P4, PT, R46, 0x1, PT ;  /* 0x000000012e00780c */ /* 0x000fe20003f85270 */
[----:B------:R-:W-:Y:S01]  /*5720*/  BSSY.RECONVERGENT B1, `(.L_x_14422) ;  /* 0x000005b000017945 */ /* 0x000fe20003800200 */
[----:B------:R-:W-:Y:S01]  /*5730*/  I2FP.F32.U32 R12, R45 ;  /* 0x0000002d000c7245 */ /* 0x000fe20000201000 */
[----:B------:R-:W-:Y:S02]  /*5740*/  HFMA2 R44, -RZ, RZ, 0, 1.1920928955078125e-07 ;  /* 0x00000002ff2c7431 */ /* 0x000fe400000001ff */
        /* <DEDUP_REMOVED lines=13> */
.L_x_14424:
        /* <DEDUP_REMOVED lines=13> */
.L_x_14426:
[----:B------:R-:W-:Y:S05]  /*58f0*/  BSYNC.RECONVERGENT B2 ;  /* 0x0000000000027941 */ /* 0x000fea0003800200 */
.L_x_14425:
        /* <DEDUP_REMOVED lines=61> */
.L_x_14423:
[----:B------:R-:W-:Y:S05]  /*5cd0*/  BSYNC.RECONVERGENT B1 ;  /* 0x0000000000017941 */ /* 0x000fea0003800200 */
.L_x_14422:
[----:B------:R-:W-:Y:S01]  /*5ce0*/  ISETP.NE.AND P4, PT, R44, 0x1, PT ;  /* 0x000000012c00780c */ /* 0x000fe20003f85270 */
[----:B------:R-:W-:Y:S01]  /*5cf0*/  BSSY.RECONVERGENT B1, `(.L_x_14427) ;  /* 0x0000059000017945 */ /* 0x000fe20003800200 */
[----:B------:R-:W-:Y:S01]  /*5d00*/  I2FP.F32.U32 R12, R13 ;  /* 0x0000000d000c7245 */ /* 0x000fe20000201000 */
[----:B------:R-:W-:Y:S01]  /*5d10*/  IMAD.MOV.U32 R45, RZ, RZ, 0x2 ;  /* 0x00000002ff2d7424 */ /* 0x000fe200078e00ff */
[----:B------:R-:W-:-:S03]  /*5d20*/  MOV R13, R90 ;  /* 0x0000005a000d7202 */ /* 0x000fc60000000f00 */
[----:B------:R-:W-:-:S06]  /*5d30*/  FFMA.FTZ R135, R12, R51, 1.1641532182693481445e-10 ;  /* 0x2f0000000c877423 */ /* 0x000fcc0000010033 */
        /* <DEDUP_REMOVED lines=9> */
.L_x_14429:
        /* <DEDUP_REMOVED lines=13> */
.L_x_14431:
[----:B------:R-:W-:Y:S05]  /*5ea0*/  BSYNC.RECONVERGENT B2 ;  /* 0x0000000000027941 */ /* 0x000fea0003800200 */
.L_x_14430:
        /* <DEDUP_REMOVED lines=61> */
.L_x_14428:
[----:B------:R-:W-:Y:S05]  /*6280*/  BSYNC.RECONVERGENT B1 ;  /* 0x0000000000017941 */ /* 0x000fea0003800200 */
.L_x_14427:
[----:B------:R-:W-:Y:S01]  /*6290*/  ISETP.NE.AND P5, PT, R45, 0x1, PT ;  /* 0x000000012d00780c */ /* 0x000fe20003fa5270 */
[----:B------:R-:W-:Y:S01]  /*62a0*/  BSSY.RECONVERGENT B1, `(.L_x_14432) ;  /* 0x000005b000017945 */ /* 0x000fe20003800200 */
[----:B------:R-:W-:Y:S01]  /*62b0*/  I2FP.F32.U32 R12, R13 ;  /* 0x0000000d000c7245 */ /* 0x000fe20000201000 */
[----:B------:R-:W-:Y:S01]  /*62c0*/  FMUL.FTZ R134, R14, R88 ;  /* 0x000000580e867220 */ /* 0x000fe20000410000 */
[----:B------:R-:W-:-:S03]  /*62d0*/  IMAD.MOV.U32 R14, RZ, RZ, 0x2 ;  /* 0x00000002ff0e7424 */ /* 0x000fc600078e00ff */
[----:B------:R-:W-:-:S05]  /*62e0*/  FFMA.FTZ R13, R12, R51, 1.1641532182693481445e-10 ;  /* 0x2f0000000c0d7423 */ /* 0x000fca0000010033 */
[----:B------:R-:W-:Y:S01]  /*62f0*/  FSETP.LE.FTZ.AND P4, PT, R13, R130, PT ;  /* 0x000000820d00720b */ /* 0x000fe20003f93000 */
        /* <DEDUP_REMOVED lines=10> */
.L_x_14434:
        /* <DEDUP_REMOVED lines=13> */
.L_x_14436:
[----:B------:R-:W-:Y:S05]  /*6470*/  BSYNC.RECONVERGENT B2 ;  /* 0x0000000000027941 */ /* 0x000fea0003800200 */
.L_x_14435:
        /* <DEDUP_REMOVED lines=22> */
[----:B------:R-:W-:Y:S01]  /*65e0*/  IMAD.MOV.U32 R14, RZ, RZ, RZ ;  /* 0x000000ffff0e7224 */ /* 0x000fe200078e00ff */
        /* <DEDUP_REMOVED lines=38> */
.L_x_14433:
[----:B------:R-:W-:Y:S05]  /*6850*/  BSYNC.RECONVERGENT B1 ;  /* 0x0000000000017941 */ /* 0x000fea0003800200 */
.L_x_14432:
[----:B------:R-:W-:Y:S01]  /*6860*/  ISETP.NE.AND P5, PT, R14, 0x1, PT ;  /* 0x000000010e00780c */ /* 0x000fe20003fa5270 */
[----:B------:R-:W-:Y:S01]  /*6870*/  BSSY.RECONVERGENT B1, `(.L_x_14437) ;  /* 0x0000059000017945 */ /* 0x000fe20003800200 */
[----:B------:R-:W-:Y:S01]  /*6880*/  I2FP.F32.U32 R12, R13 ;  /* 0x0000000d000c7245 */ /* 0x000fe20000201000 */
[----:B------:R-:W-:Y:S02]  /*6890*/  HFMA2 R44, -RZ, RZ, 0, 1.1920928955078125e-07 ;  /* 0x00000002ff2c7431 */ /* 0x000fe400000001ff */
[----:B------:R-:W-:Y:S02]  /*68a0*/  IMAD.MOV.U32 R13, RZ, RZ, R90 ;  /* 0x000000ffff0d7224 */ /* 0x000fe400078e005a */
[----:B------:R-:W-:-:S06]  /*68b0*/  FFMA.FTZ R137, R12, R51, 1.1641532182693481445e-10 ;  /* 0x2f0000000c897423 */ /* 0x000fcc0000010033 */
        /* <DEDUP_REMOVED lines=9> */
.L_x_14439:
        /* <DEDUP_REMOVED lines=13> */
.L_x_14441:
[----:B------:R-:W-:Y:S05]  /*6a20*/  BSYNC.RECONVERGENT B2 ;  /* 0x0000000000027941 */ /* 0x000fea0003800200 */
.L_x_14440:
        /* <DEDUP_REMOVED lines=61> */
.L_x_14438:
[----:B------:R-:W-:Y:S05]  /*6e00*/  BSYNC.RECONVERGENT B1 ;  /* 0x0000000000017941 */ /* 0x000fea0003800200 */
.L_x_14437:
[----:B------:R-:W-:Y:S01]  /*6e10*/  ISETP.NE.AND P6, PT, R44, 0x1, PT ;  /* 0x000000012c00780c */ /* 0x000fe20003fc5270 */
[----:B------:R-:W-:Y:S01]  /*6e20*/  BSSY.RECONVERGENT B1, `(.L_x_14442) ;  /* 0x000005d000017945 */ /* 0x000fe20003800200 */
[----:B------:R-:W-:Y:S01]  /*6e30*/  I2FP.F32.U32 R12, R13 ;  /* 0x0000000d000c7245 */ /* 0x000fe20000201000 */
[----:B------:R-:W-:Y:S01]  /*6e40*/  FMUL.FTZ R48, R15, R88 ;  /* 0x000000580f307220 */ /* 0x000fe20000410000 */
[----:B------:R-:W-:-:S03]  /*6e50*/  IMAD.MOV.U32 R92, RZ, RZ, 0x2 ;  /* 0x00000002ff5c7424 */ /* 0x000fc600078e00ff */
[----:B------:R-:W-:-:S05]  /*6e60*/  FFMA.FTZ R13, R12, R51, 1.1641532182693481445e-10 ;  /* 0x2f0000000c0d7423 */ /* 0x000fca0000010033 */
[----:B------:R-:W-:Y:S02]  /*6e70*/  FSETP.LE.FTZ.AND P5, PT, R13, R130, PT ;  /* 0x000000820d00720b */ /* 0x000fe40003fb3000 */
        /* <DEDUP_REMOVED lines=10> */
.L_x_14444:
        /* <DEDUP_REMOVED lines=15> */
.L_x_14446:
[----:B------:R-:W-:Y:S05]  /*7010*/  BSYNC.RECONVERGENT B2 ;  /* 0x0000000000027941 */ /* 0x000fea0003800200 */
.L_x_14445:
        /* <DEDUP_REMOVED lines=61> */
.L_x_14443:
[----:B------:R-:W-:Y:S05]  /*73f0*/  BSYNC.RECONVERGENT B1 ;  /* 0x0000000000017941 */ /* 0x000fea0003800200 */
.L_x_14442:
[----:B------:R-:W-:Y:S01]  /*7400*/  FMUL.FTZ R12, R4, R88 ;  /* 0x00000058040c7220 */ /* 0x000fe20000410000 */
[----:B------:R-:W-:Y:S02]  /*7410*/  FSETP.GTU.FTZ.AND P6, PT, R131, R130, PT ;  /* 0x000000828300720b */ /* 0x000fe40003fdc000 */
[----:B------:R-:W-:Y:S02]  /*7420*/  FSEL R133, R133, RZ, P3 ;  /* 0x000000ff85857208 */ /* 0x000fe40001800000 */
[----:B------:R-:W-:Y:S01]  /*7430*/  FSEL R45, R12, RZ, !P6 ;  /* 0x000000ff0c2d7208 */ /* 0x000fe20007000000 */
[----:B------:R-:W-:Y:S01]  /*7440*/  FMUL.FTZ R12, R5, R88 ;  /* 0x00000058050c7220 */ /* 0x000fe20000410000 */
[----:B------:R-:W-:Y:S02]  /*7450*/  SEL R49, RZ, 0x1, P6 ;  /* 0x00000001ff317807 */ /* 0x000fe40003000000 */
[----:B------:R-:W-:Y:S02]  /*7460*/  FSETP.GTU.FTZ.AND P6, PT, R135, R130, PT ;  /* 0x000000828700720b */ /* 0x000fe40003fdc000 */
[----:B------:R-:W-:-:S02]  /*7470*/  FSEL R134, R134, RZ, P4 ;  /* 0x000000ff86867208 */ /* 0x000fc40002000000 */
[----:B------:R-:W-:Y:S02]  /*7480*/  FSEL R14, R12, RZ, !P6 ;  /* 0x000000ff0c0e7208 */ /* 0x000fe40007000000 */
[----:B------:R-:W-:Y:S02]  /*7490*/  I2FP.F32.U32 R12, R13 ;  /* 0x0000000d000c7245 */ /* 0x000fe40000201000 */
[----:B------:R-:W-:Y:S01]  /*74a0*/  SEL R131, RZ, 0x1, P6 ;  /* 0x00000001ff837807 */ /* 0x000fe20003000000 */
[----:B------:R-:W-:Y:S01]  /*74b0*/  FADD.FTZ R13, R133, R14 ;  /* 0x0000000e850d7221 */ /* 0x000fe20000010000 */
[----:B------:R-:W-:Y:S01]  /*74c0*/  FSEL R132, R132, RZ, P2 ;  /* 0x000000ff84847208 */ /* 0x000fe20001000000 */
[----:B------:R-:W-:Y:S01]  /*74d0*/  FFMA.FTZ R51, R12, R51, 1.1641532182693481445e-10 ;  /* 0x2f0000000c337423 */ /* 0x000fe20000010033 */
[-C--:B------:R-:W-:Y:S01]  /*74e0*/  FMUL.FTZ R12, R7, R88.reuse ;  /* 0x00000058070c7220 */ /* 0x080fe20000410000 */
[----:B------:R-:W-:Y:S01]  /*74f0*/  FMUL.FTZ R88, R6, R88 ;  /* 0x0000005806587220 */ /* 0x000fe20000410000 */
[----:B------:R-:W-:Y:S01]  /*7500*/  FSEL R47, R48, RZ, P5 ;  /* 0x000000ff302f7208 */ /* 0x000fe20002800000 */
[----:B------:R-:W-:Y:S01]  /*7510*/  @P1 FADD.FTZ R13, R9, R13 ;  /* 0x0000000d090d1221 */ /* 0x000fe20000010000 */
[----:B------:R-:W-:-:S02]  /*7520*/  FSETP.GTU.FTZ.AND P6, PT, R51, R130, PT ;  /* 0x000000823300720b */ /* 0x000fc40003fdc000 */
[----:B------:R-:W-:Y:S02]  /*7530*/  PRMT R86, R49, 0x7610, R86 ;  /* 0x0000761031567816 */ /* 0x000fe40000000056 */
[----:B------:R-:W-:Y:S01]  /*7540*/  FSEL R46, R12, RZ, !P6 ;  /* 0x000000ff0c2e7208 */ /* 0x000fe20007000000 */
[----:B------:R-:W-:Y:S01]  /*7550*/  FADD.FTZ R12, R132, R45 ;  /* 0x0000002d840c7221 */ /* 0x000fe20000010000 */
[----:B------:R-:W-:Y:S02]  /*7560*/  SEL R44, RZ, 0x1, P6 ;  /* 0x00000001ff2c7807 */ /* 0x000fe40003000000 */
[----:B------:R-:W-:Y:S01]  /*7570*/  FSETP.GTU.FTZ.AND P6, PT, R137, R130, PT ;  /* 0x000000828900720b */ /* 0x000fe20003fdc000 */
[----:B------:R-:W-:Y:S01]  /*7580*/  @P1 FADD.FTZ R12, R8, R12 ;  /* 0x0000000c080c1221 */ /* 0x000fe20000010000 */
[----:B------:R-:W-:Y:S02]  /*7590*/  PRMT R85, R131, 0x7610, R85 ;  /* 0x0000761083557816 */ /* 0x000fe40000000055 */
[----:B------:R-:W-:-:S02]  /*75a0*/  FSEL R15, R88, RZ, !P6 ;  /* 0x000000ff580f7208 */ /* 0x000fc40007000000 */
[----:B------:R-:W-:Y:S02]  /*75b0*/  SEL R45, RZ, 0x1, P6 ;  /* 0x00000001ff2d7807 */ /* 0x000fe40003000000 */
[----:B------:R-:W-:Y:S01]  /*75c0*/  PRMT R0, R44, 0x7610, R0 ;  /* 0x000076102c007816 */ /* 0x000fe20000000000 */
[----:B------:R-:W-:Y:S01]  /*75d0*/  FADD.FTZ R14, R134, R15 ;  /* 0x0000000f860e7221 */ /* 0x000fe20000010000 */
[----:B------:R-:W-:Y:S01]  /*75e0*/  FADD.FTZ R15, R46, R47 ;  /* 0x0000002f2e0f7221 */ /* 0x000fe20000010000 */
[----:B------:R-:W-:Y:S02]  /*75f0*/  PRMT R84, R45, 0x7610, R84 ;  /* 0x000076102d547816 */ /* 0x000fe40000000054 */
[----:B------:R-:W-:Y:S01]  /*7600*/  @P1 FADD.FTZ R14, R10, R14 ;  /* 0x0000000e0a0e1221 */ /* 0x000fe20000010000 */
[----:B------:R-:W-:-:S07]  /*7610*/  @P1 FADD.FTZ R15, R11, R15 ;  /* 0x0000000f0b0f1221 */ /* 0x000fce0000010000 */
.L_x_14406:
[----:B------:R-:W0:Y:S01]  /*7620*/  LDC.64 R46, c[0x0][0x3a8] ;  /* 0x0000ea00ff2e7b82 */ /* 0x000e220000000a00 */
[----:B------:R-:W-:Y:S02]  /*7630*/  SEL R48, RZ, 0x1000000, !P5 ;  /* 0x01000000ff307807 */ /* 0x000fe40006800000 */
[----:B------:R-:W-:Y:S02]  /*7640*/  SEL R49, RZ, 0x10000, !P4 ;  /* 0x00010000ff317807 */ /* 0x000fe40006000000 */
[----:B------:R-:W-:-:S03]  /*7650*/  SEL R51, RZ, 0x100, !P3 ;  /* 0x00000100ff337807 */ /* 0x000fc60005800000 */
[----:B------:R-:W1:Y:S01]  /*7660*/  LDC.64 R44, c[0x0][0x3b0] ;  /* 0x0000ec00ff2c7b82 */ /* 0x000e620000000a00 */
[----:B------:R-:W-:Y:S02]  /*7670*/  IADD3 R48, PT, PT, R51, R48, R49 ;  /* 0x0000003033307210 */ /* 0x000fe40007ffe031 */
[----:B------:R-:W-:-:S05]  /*7680*/  SEL R49, RZ, 0x1, !P2 ;  /* 0x00000001ff317807 */ /* 0x000fca0005000000 */
[----:B------:R-:W-:Y:S02]  /*7690*/  IMAD.IADD R49, R48, 0x1, R49 ;  /* 0x0000000130317824 */ /* 0x000fe400078e0231 */
[----:B0-----:R-:W-:-:S05]  /*76a0*/  IMAD.WIDE.U32 R46, R101, 0x10, R46 ;  /* 0x00000010652e7825 */ /* 0x001fca00078e002e */
[----:B------:R0:W-:Y:S01]  /*76b0*/  STG.E.128 desc[UR6][R46.64], R12 ;  /* 0x0000000c2e007986 */ /* 0x0001e2000c101d06 */
[----:B-1----:R-:W-:-:S05]  /*76c0*/  IMAD.WIDE.U32 R44, R101, 0x4, R44 ;  /* 0x00000004652c7825 */ /* 0x002fca00078e002c */
[----:B------:R0:W-:Y:S01]  /*76d0*/  STG.E desc[UR6][R44.64], R49 ;  /* 0x000000312c007986 */ /* 0x0001e2000c101906 */
[----:B------:R-:W-:Y:S05]  /*76e0*/  @!P0 BRA `(.L_x_14447) ;  /* 0x00000000002c8947 */ /* 0x000fea0003800000 */
[----:B0-----:R-:W0:Y:S01]  /*76f0*/  LDC.64 R44, c[0x0][0x3b8] ;  /* 0x0000ee00ff2c7b82 */ /* 0x001e220000000a00 */
[----:B------:R-:W-:Y:S01]  /*7700*/  IMAD.U32 R47, R84, 0x10000, RZ ;  /* 0x00010000542f7824 */ /* 0x000fe200078e00ff */
[----:B------:R-:W-:Y:S02]  /*7710*/  LOP3.LUT R46, R0, 0xffff, RZ, 0xc0, !PT ;  /* 0x0000ffff002e7812 */ /* 0x000fe400078ec0ff */
[----:B------:R-:W-:Y:S02]  /*7720*/  LOP3.LUT R49, R85, 0xff, RZ, 0xc0, !PT ;  /* 0x000000ff55317812 */ /* 0x000fe400078ec0ff */
[----:B------:R-:W-:-:S04]  /*7730*/  LOP3.LUT R47, R47, 0xff0000, RZ, 0xc0, !PT ;  /* 0x00ff00002f2f7812 */ /* 0x000fc800078ec0ff */
[----:B------:R-:W-:Y:S02]  /*7740*/  LEA R46, R46, R47, 0x18 ;  /* 0x0000002f2e2e7211 */ /* 0x000fe400078ec0ff */
[----:B------:R-:W-:-:S03]  /*7750*/  LOP3.LUT R47, R86, 0xff, RZ, 0xc0, !PT ;  /* 0x000000ff562f7812 */ /* 0x000fc600078ec0ff */
[----:B------:R-:W-:-:S04]  /*7760*/  IMAD R46, R49, 0x100, R46 ;  /* 0x00000100312e7824 */ /* 0x000fc800078e022e */
[----:B------:R-:W-:Y:S02]  /*7770*/  IMAD.IADD R47, R46, 0x1, R47 ;  /* 0x000000012e2f7824 */ /* 0x000fe400078e022f */
[----:B0-----:R-:W-:-:S05]  /*7780*/  IMAD.WIDE.U32 R44, R101, 0x4, R44 ;  /* 0x00000004652c7825 */ /* 0x001fca00078e002c */
[----:B------:R1:W-:Y:S02]  /*7790*/  STG.E desc[UR6][R44.64], R47 ;  /* 0x0000002f2c007986 */ /* 0x0003e4000c101906 */
.L_x_14447:
[----:B------:R-:W-:Y:S01]  /*77a0*/  MOV R88, R50 ;  /* 0x0000003200587202 */ /* 0x000fe20000000f00 */
[----:B01----:R-:W-:-:S07]  /*77b0*/  VIADD R44, R101, 0x100 ;  /* 0x00000100652c7836 */ /* 0x003fce0000000000 */
.L_x_14384:
[----:B------:R-:W-:Y:S05]  /*77c0*/  BSYNC.RECONVERGENT B0 ;  /* 0x0000000000007941 */ /* 0x000fea0003800200 */
.L_x_14383:
[----:B------:R-:W-:Y:S01]  /*77d0*/  ISETP.GE.U32.AND P0, PT, R100, 0x200, PT ;  /* 0x000002006400780c */ /* 0x000fe20003f06070 */
[----:B------:R-:W-:Y:S03]  /*77e0*/  BSSY.RECONVERGENT B0, `(.L_x_14448) ;  /* 0x00004b4000007945 */ /* 0x000fe60003800200 */
[----:B------:R-:W-:-:S09]  /*77f0*/  P2R R136, PR, RZ, 0x1 ;  /* 0x00000001ff887803 */ /* 0x000fd20000000000 */
        /* <DEDUP_REMOVED lines=31> */
.L_x_14453:
        /* <DEDUP_REMOVED lines=13> */
.L_x_14455:
[----:B------:R-:W-:Y:S05]  /*7ac0*/  BSYNC.RECONVERGENT B2 ;  /* 0x0000000000027941 */ /* 0x000fea0003800200 */
.L_x_14454:
        /* <DEDUP_REMOVED lines=60> */
.L_x_14452:
[----:B------:R-:W-:Y:S05]  /*7e90*/  BSYNC.RECONVERGENT B1 ;  /* 0x0000000000017941 */ /* 0x000fea0003800200 */
.L_x_14451:
[----:B------:R-:W0:Y:S01]  /*7ea0*/  LDC R131, c[0x0][0x404] ;  /* 0x00010100ff837b82 */ /* 0x000e220000000800 */
[----:B------:R-:W-:Y:S01]  /*7eb0*/  ISETP.NE.AND P3, PT, R48, 0x1, PT ;  /* 0x000000013000780c */ /* 0x000fe20003f65270 */
[----:B------:R-:W-:Y:S01]  /*7ec0*/  BSSY.RECONVERGENT B1, `(.L_x_14456) ;  /* 0x000005d000017945 */ /* 0x000fe20003800200 */
[----:B------:R-:W-:Y:S01]  /*7ed0*/  I2FP.F32.U32 R46, R45 ;  /* 0x0000002d002e7245 */ /* 0x000fe20000201000 */
[----:B------:R-:W-:Y:S02]  /*7ee0*/  HFMA2 R45, -RZ, RZ, 0.1171875, 0 ;  /* 0x2f800000ff2d7431 */ /* 0x000fe400000001ff */
[----:B------:R-:W-:Y:S02]  /*7ef0*/  IMAD.MOV.U32 R47, RZ, RZ, R90 ;  /* 0x000000ffff2f7224 */ /* 0x000fe400078e005a */
[----:B------:R-:W1:Y:S01]  /*7f00*/  LDC R88, c[0x0][0x408] ;  /* 0x00010200ff587b82 */ /* 0x000e620000000800 */
[----:B------:R-:W-:-:S05]  /*7f10*/  FFMA.FTZ R46, R46, R45, 1.1641532182693481445e-10 ;  /* 0x2f0000002e2e7423 */ /* 0x000fca000001002d */
[----:B0-----:R-:W-:Y:S01]  /*7f20*/  FSETP.LE.FTZ.AND P2, PT, R46, R131, PT ;  /* 0x000000832e00720b */ /* 0x001fe20003f53000 */
[----:B------:R-:W-:Y:S02]  /*7f30*/  IMAD.MOV.U32 R46, RZ, RZ, 0x2 ;  /* 0x00000002ff2e7424 */ /* 0x000fe400078e00ff */
[----:B-1---5:R-:W-:Y:S01]  /*7f40*/  FMUL.FTZ R133, R16, R88 ;  /* 0x0000005810857220 */ /* 0x022fe20000410000 */
        /* <DEDUP_REMOVED lines=9> */
.L_x_14458:
        /* <DEDUP_REMOVED lines=13> */
.L_x_14460:
[----:B------:R-:W-:Y:S05]  /*80b0*/  BSYNC.RECONVERGENT B2 ;  /* 0x0000000000027941 */ /* 0x000fea0003800200 */
.L_x_14459:
        /* <DEDUP_REMOVED lines=61> */
.L_x_14457:
[----:B------:R-:W-:Y:S05]  /*8490*/  BSYNC.RECONVERGENT B1 ;  /* 0x0000000000017941 */ /* 0x000fea0003800200 */
.L_x_14456:
        /* <DEDUP_REMOVED lines=15> */
.L_x_14463:
        /* <DEDUP_REMOVED lines=13> */
.L_x_14465:
[----:B------:R-:W-:Y:S05]  /*8660*/  BSYNC.RECONVERGENT B2 ;  /* 0x0000000000027941 */ /* 0x000fea0003800200 */
.L_x_14464:
        /* <DEDUP_REMOVED lines=61> */
.L_x_14462:
[----:B------:R-:W-:Y:S05]  /*8a40*/  BSYNC.RECONVERGENT B1 ;  /* 0x0000000000017941 */ /* 0x000fea0003800200 */
.L_x_14461:
[----:B------:R-:W-:Y:S01]  /*8a50*/  ISETP.NE.AND P4, PT, R47, 0x1, PT ;  /* 0x000000012f00780c */ /* 0x000fe20003f85270 */
[----:B------:R-:W-:Y:S01]  /*8a60*/  BSSY.RECONVERGENT B1, `(.L_x_14466) ;  /* 0x000005b000017945 */ /* 0x000fe20003800200 */
[----:B------:R-:W-:Y:S01]  /*8a70*/  I2FP.F32.U32 R16, R16 ;  /* 0x0000001000107245 */ /* 0x000fe20000201000 */
[----:B------:R-:W-:Y:S01]  /*8a80*/  FMUL.FTZ R134, R17, R88 ;  /* 0x0000005811867220 */ /* 0x000fe20000410000 */
[----:B------:R-:W-:-:S03]  /*8a90*/  MOV R17, R90 ;  /* 0x0000005a00117202 */ /* 0x000fc60000000f00 */
[----:B------:R-:W-:-:S05]  /*8aa0*/  FFMA.FTZ R16, R16, R45, 1.1641532182693481445e-10 ;  /* 0x2f00000010107423 */ /* 0x000fca000001002d */
[----:B------:R-:W-:Y:S01]  /*8ab0*/  FSETP.LE.FTZ.AND P3, PT, R16, R131, PT ;  /* 0x000000831000720b */ /* 0x000fe20003f73000 */
[----:B------:R-:W-:Y:S01]  /*8ac0*/  IMAD.MOV.U32 R16, RZ, RZ, 0x2 ;  /* 0x00000002ff107424 */ /* 0x000fe200078e00ff */
        /* <DEDUP_REMOVED lines=9> */
.L_x_14468:
        /* <DEDUP_REMOVED lines=13> */
.L_x_14470:
[----:B------:R-:W-:Y:S05]  /*8c30*/  BSYNC.RECONVERGENT B2 ;  /* 0x0000000000027941 */ /* 0x000fea0003800200 */
.L_x_14469:
        /* <DEDUP_REMOVED lines=61> */
.L_x_14467:
[----:B------:R-:W-:Y:S05]  /*9010*/  BSYNC.RECONVERGENT B1 ;  /* 0x0000000000017941 */ /* 0x000fea0003800200 */
.L_x_14466:
        /* <DEDUP_REMOVED lines=15> */
.L_x_14473:
        /* <DEDUP_REMOVED lines=13> */
.L_x_14475:
[----:B------:R-:W-:Y:S05]  /*91e0*/  BSYNC.RECONVERGENT B2 ;  /* 0x0000000000027941 */ /* 0x000fea0003800200 */
.L_x_14474:
        /* <DEDUP_REMOVED lines=61> */
.L_x_14472:
[----:B------:R-:W-:Y:S05]  /*95c0*/  BSYNC.RECONVERGENT B1 ;  /* 0x0000000000017941 */ /* 0x000fea0003800200 */
.L_x_14471:
[----:B------:R-:W-:Y:S01]  /*95d0*/  ISETP.NE.AND P5, PT, R46, 0x1, PT ;  /* 0x000000012e00780c */ /* 0x000fe20003fa5270 */
[----:B------:R-:W-:Y:S01]  /*95e0*/  FMUL.FTZ R135, R18, R88 ;  /* 0x0000005812877220 */ /* 0x000fe20000410000 */
[----:B------:R-:W-:Y:S01]  /*95f0*/  I2FP.F32.U32 R16, R17 ;  /* 0x0000001100107245 */ /* 0x000fe20000201000 */
[----:B------:R-:W-:Y:S01]  /*9600*/  BSSY.RECONVERGENT B1, `(.L_x_14476) ;  /* 0x0000059000017945 */ /* 0x000fe20003800200 */
[----:B------:R-:W-:Y:S02]  /*9610*/  HFMA2 R18, -RZ, RZ, 0, 1.1920928955078125e-07 ;  /* 0x00000002ff127431 */ /* 0x000fe400000001ff */
        /* <DEDUP_REMOVED lines=12> */
.L_x_14478:
        /* <DEDUP_REMOVED lines=13> */
.L_x_14480:
[----:B------:R-:W-:Y:S05]  /*97b0*/  BSYNC.RECONVERGENT B2 ;  /* 0x0000000000027941 */ /* 0x000fea0003800200 */
.L_x_14479:
        /* <DEDUP_REMOVED lines=61> */
.L_x_14477:
[----:B------:R-:W-:Y:S05]  /*9b90*/  BSYNC.RECONVERGENT B1 ;  /* 0x0000000000017941 */ /* 0x000fea0003800200 */
.L_x_14476:
        /* <DEDUP_REMOVED lines=15> */
.L_x_14483:
        /* <DEDUP_REMOVED lines=13> */
.L_x_14485:
[----:B------:R-:W-:Y:S05]  /*9d60*/  BSYNC.RECONVERGENT B2 ;  /* 0x0000000000027941 */ /* 0x000fea0003800200 */
.L_x_14484:
        /* <DEDUP_REMOVED lines=61> */
.L_x_14482:
[----:B------:R-:W-:Y:S05]  /*a140*/  BSYNC.RECONVERGENT B1 ;  /* 0x0000000000017941 */ /* 0x000fea0003800200 */
.L_x_14481:
[----:B------:R-:W-:Y:S01]  /*a150*/  ISETP.NE.AND P6, PT, R46, 0x1, PT ;  /* 0x000000012e00780c */ /* 0x000fe20003fc5270 */
[----:B------:R-:W-:Y:S01]  /*a160*/  BSSY.RECONVERGENT B1, `(.L_x_14486) ;  /* 0x000005d000017945 */ /* 0x000fe20003800200 */
[----:B------:R-:W-:Y:S01]  /*a170*/  I2FP.F32.U32 R16, R17 ;  /* 0x0000001100107245 */ /* 0x000fe20000201000 */
[----:B------:R-:W-:Y:S01]  /*a180*/  FMUL.FTZ R50, R19, R88 ;  /* 0x0000005813327220 */ /* 0x000fe20000410000 */
[----:B------:R-:W-:Y:S02]  /*a190*/  IMAD.MOV.U32 R92, RZ, RZ, 0x2 ;  /* 0x00000002ff5c7424 */ /* 0x000fe400078e00ff */
        /* <DEDUP_REMOVED lines=12> */
.L_x_14488:
        /* <DEDUP_REMOVED lines=15> */
.L_x_14490:
[----:B------:R-:W-:Y:S05]  /*a350*/  BSYNC.RECONVERGENT B2 ;  /* 0x0000000000027941 */ /* 0x000fea0003800200 */
.L_x_14489:
        /* <DEDUP_REMOVED lines=61> */
.L_x_14487:
[----:B------:R-:W-:Y:S05]  /*a730*/  BSYNC.RECONVERGENT B1 ;  /* 0x0000000000017941 */ /* 0x000fea0003800200 */
.L_x_14486:
[-C--:B------:R-:W-:Y:S01]  /*a740*/  FMUL.FTZ R16, R4, R88.reuse ;  /* 0x0000005804107220 */ /* 0x080fe20000410000 */
[----:B------:R-:W-:Y:S01]  /*a750*/  FSETP.GTU.FTZ.AND P6, PT, R132, R131, PT ;  /* 0x000000838400720b */ /* 0x000fe20003fdc000 */
[-C--:B------:R-:W-:Y:S01]  /*a760*/  FMUL.FTZ R19, R5, R88.reuse ;  /* 0x0000005805137220 */ /* 0x080fe20000410000 */
[----:B------:R-:W-:Y:S01]  /*a770*/  I2FP.F32.U32 R46, R17 ;  /* 0x00000011002e7245 */ /* 0x000fe20000201000 */
[-C--:B------:R-:W-:Y:S01]  /*a780*/  FMUL.FTZ R18, R6, R88.reuse ;  /* 0x0000005806127220 */ /* 0x080fe20000410000 */
[----:B------:R-:W-:Y:S01]  /*a790*/  FSEL R16, R16, RZ, !P6 ;  /* 0x000000ff10107208 */ /* 0x000fe20007000000 */
[----:B------:R-:W-:Y:S01]  /*a7a0*/  FMUL.FTZ R88, R7, R88 ;  /* 0x0000005807587220 */ /* 0x000fe20000410000 */
[----:B------:R-:W-:Y:S01]  /*a7b0*/  SEL R48, RZ, 0x1, P6 ;  /* 0x00000001ff307807 */ /* 0x000fe20003000000 */
[----:B------:R-:W-:Y:S01]  /*a7c0*/  FFMA.FTZ R46, R46, R45, 1.1641532182693481445e-10 ;  /* 0x2f0000002e2e7423 */ /* 0x000fe2000001002d */
[----:B------:R-:W-:Y:S02]  /*a7d0*/  FSETP.GTU.FTZ.AND P6, PT, R138, R131, PT ;  /* 0x000000838a00720b */ /* 0x000fe40003fdc000 */
[----:B------:R-:W-:-:S02]  /*a7e0*/  FSEL R134, R134, RZ, P3 ;  /* 0x000000ff86867208 */ /* 0x000fc40001800000 */
[----:B------:R-:W-:Y:S02]  /*a7f0*/  FSEL R19, R19, RZ, !P6 ;  /* 0x000000ff13137208 */ /* 0x000fe40007000000 */
[----:B------:R-:W-:Y:S02]  /*a800*/  SEL R49, RZ, 0x1, P6 ;  /* 0x00000001ff317807 */ /* 0x000fe40003000000 */
[-C--:B------:R-:W-:Y:S01]  /*a810*/  FSETP.GTU.FTZ.AND P6, PT, R140, R131.reuse, PT ;  /* 0x000000838c00720b */ /* 0x080fe20003fdc000 */
[----:B------:R-:W-:Y:S01]  /*a820*/  FADD.FTZ R17, R134, R19 ;  /* 0x0000001386117221 */ /* 0x000fe20000010000 */
[----:B------:R-:W-:Y:S02]  /*a830*/  FSEL R133, R133, RZ, P2 ;  /* 0x000000ff85857208 */ /* 0x000fe40001000000 */
[----:B------:R-:W-:Y:S01]  /*a840*/  FSEL R18, R18, RZ, !P6 ;  /* 0x000000ff12127208 */ /* 0x000fe20007000000 */
[----:B------:R-:W-:Y:S01]  /*a850*/  @P1 FADD.FTZ R17, R9, R17 ;  /* 0x0000001109111221 */ /* 0x000fe20000010000 */
[----:B------:R-:W-:Y:S01]  /*a860*/  SEL R51, RZ, 0x1, P6 ;  /* 0x00000001ff337807 */ /* 0x000fe20003000000 */
[----:B------:R-:W-:Y:S01]  /*a870*/  FADD.FTZ R16, R133, R16 ;  /* 0x0000001085107221 */ /* 0x000fe20000010000 */
[----:B------:R-:W-:-:S02]  /*a880*/  FSETP.GTU.FTZ.AND P6, PT, R46, R131, PT ;  /* 0x000000832e00720b */ /* 0x000fc40003fdc000 */
[----:B------:R-:W-:Y:S01]  /*a890*/  FSEL R135, R135, RZ, P4 ;  /* 0x000000ff87877208 */ /* 0x000fe20002000000 */
[----:B------:R-:W-:Y:S01]  /*a8a0*/  @P1 FADD.FTZ R16, R8, R16 ;  /* 0x0000001008101221 */ /* 0x000fe20000010000 */
[----:B------:R-:W-:Y:S02]  /*a8b0*/  FSEL R46, R88, RZ, !P6 ;  /* 0x000000ff582e7208 */ /* 0x000fe40007000000 */
[----:B------:R-:W-:Y:S01]  /*a8c0*/  FSEL R47, R50, RZ, P5 ;  /* 0x000000ff322f7208 */ /* 0x000fe20002800000 */
[----:B------:R-:W-:Y:S01]  /*a8d0*/  FADD.FTZ R18, R135, R18 ;  /* 0x0000001287127221 */ /* 0x000fe20000010000 */
[----:B------:R-:W-:Y:S02]  /*a8e0*/  SEL R45, RZ, 0x1, P6 ;  /* 0x00000001ff2d7807 */ /* 0x000fe40003000000 */
[----:B------:R-:W-:Y:S01]  /*a8f0*/  PRMT R86, R48, 0x7610, R86 ;  /* 0x0000761030567816 */ /* 0x000fe20000000056 */
[----:B------:R-:W-:Y:S01]  /*a900*/  FADD.FTZ R19, R46, R47 ;  /* 0x0000002f2e137221 */ /* 0x000fe20000010000 */
[----:B------:R-:W-:Y:S01]  /*a910*/  @P1 FADD.FTZ R18, R10, R18 ;  /* 0x000000120a121221 */ /* 0x000fe20000010000 */
[----:B------:R-:W-:-:S02]  /*a920*/  PRMT R85, R49, 0x7610, R85 ;  /* 0x0000761031557816 */ /* 0x000fc40000000055 */
[----:B------:R-:W-:Y:S01]  /*a930*/  @P1 FADD.FTZ R19, R11, R19 ;  /* 0x000000130b131221 */ /* 0x000fe20000010000 */
[----:B------:R-:W-:Y:S02]  /*a940*/  PRMT R84, R51, 0x7610, R84 ;  /* 0x0000761033547816 */ /* 0x000fe40000000054 */
[----:B------:R-:W-:Y:S01]  /*a950*/  PRMT R0, R45, 0x7610, R0 ;  /* 0x000076102d007816 */ /* 0x000fe20000000000 */
[----:B------:R-:W-:Y:S06]  /*a960*/  BRA `(.L_x_14491) ;  /* 0x0000001800047947 */ /* 0x000fec0003800000 */
.L_x_14450:
        /* <DEDUP_REMOVED lines=16> */
.L_x_14494:
        /* <DEDUP_REMOVED lines=13> */
.L_x_14496:
[----:B------:R-:W-:Y:S05]  /*ab40*/  BSYNC.RECONVERGENT B2 ;  /* 0x0000000000027941 */ /* 0x000fea0003800200 */
.L_x_14495:
        /* <DEDUP_REMOVED lines=37> */
[----:B------:R-:W-:Y:S02]  /*ada0*/  LOP3.LUT R49, R49, R92, R51, 0x96, !PT ;  /* 0x0000005c31317212 */ /* 0x000fe400078e9633 */
[----:B------:R-:W-:Y:S01]  /*adb0*/  LOP3.LUT R45, R45, R48, R47, 0x96, !PT ;  /* 0x000000302d2d7212 */ /* 0x000fe200078e962f */
[----:B------:R-:W-:Y:S02]  /*adc0*/  VIADD R47, R82, 0x5384540f ;  /* 0x5384540f522f7836 */ /* 0x000fe40000000000 */
[----:B------:R-:W-:-:S04]  /*add0*/  IMAD.WIDE.U32 R48, R49, -0x326172a9, RZ ;  /* 0xcd9e8d5731307825 */ /* 0x000fc800078e00ff */
[----:B------:R-:W-:Y:S01]  /*ade0*/  IMAD.WIDE.U32 R92, R45, -0x2daee0ad, RZ ;  /* 0xd2511f532d5c7825 */ /* 0x000fe200078e00ff */
[----:B------:R-:W-:Y:S02]  /*adf0*/  LOP3.LUT R47, R47, R46, R49, 0x96, !PT ;  /* 0x0000002e2f2f7212 */ /* 0x000fe400078e9631 */
[C---:B------:R-:W-:Y:S01]  /*ae00*/  IADD3 R49, PT, PT, R83.reuse, -0x24c28bd8, RZ ;  /* 0xdb3d742853317810 */ /* 0x040fe20007ffe0ff */
[----:B------:R-:W-:Y:S02]  /*ae10*/  VIADD R45, R83, 0x1fd5c5a3 ;  /* 0x1fd5c5a3532d7836 */ /* 0x000fe40000000000 */
[----:B------:R-:W-:-:S03]  /*ae20*/  IMAD.WIDE.U32 R46, R47, -0x2daee0ad, RZ ;  /* 0xd2511f532f2e7825 */ /* 0x000fc600078e00ff */
[----:B------:R-:W-:Y:S01]  /*ae30*/  LOP3.LUT R50, R45, R50, R93, 0x96, !PT ;  /* 0x000000322d327212 */ /* 0x000fe200078e965d */
[C---:B------:R-:W-:Y:S01]  /*ae40*/  VIADD R45, R82.reuse, 0xf1bbcdc8 ;  /* 0xf1bbcdc8522d7836 */ /* 0x040fe20000000000 */
[----:B------:R-:W-:Y:S01]  /*ae50*/  LOP3.LUT R49, R49, R92, R47, 0x96, !PT ;  /* 0x0000005c31317212 */ /* 0x000fe200078e962f */
[----:B------:R-:W-:Y:S01]  /*ae60*/  VIADD R47, R82, 0x8ff34781 ;  /* 0x8ff34781522f7836 */ /* 0x000fe20000000000 */
[----:B------:R-:W-:Y:S01]  /*ae70*/  IADD3 R93, PT, PT, R83, -0x695add53, RZ ;  /* 0x96a522ad535d7810 */ /* 0x000fe20007ffe0ff */
[----:B------:R-:W-:-:S05]  /*ae80*/  IMAD.WIDE.U32 R50, R50, -0x326172a9, RZ ;  /* 0xcd9e8d5732327825 */ /* 0x000fca00078e00ff */
        /* <DEDUP_REMOVED lines=8> */
.L_x_14493:
[----:B------:R-:W-:Y:S05]  /*af10*/  BSYNC.RECONVERGENT B1 ;  /* 0x0000000000017941 */ /* 0x000fea0003800200 */
.L_x_14492:
[----:B------:R-:W0:Y:S01]  /*af20*/  LDC R45, c[0x0][0x404] ;  /* 0x00010100ff2d7b82 */ /* 0x000e220000000800 */
[----:B------:R-:W-:Y:S01]  /*af30*/  ISETP.NE.AND P3, PT, R48, 0x1, PT ;  /* 0x000000013000780c */ /* 0x000fe20003f65270 */
[----:B------:R-:W-:Y:S01]  /*af40*/  IMAD.MOV.U32 R88, RZ, RZ, 0x2f800000 ;  /* 0x2f800000ff587424 */ /* 0x000fe200078e00ff */
[----:B------:R-:W-:Y:S01]  /*af50*/  I2FP.F32.U32 R47, R46 ;  /* 0x0000002e002f7245 */ /* 0x000fe20000201000 */
[----:B------:R-:W-:Y:S01]  /*af60*/  BSSY.RECONVERGENT B1, `(.L_x_14497) ;  /* 0x0000059000017945 */ /* 0x000fe20003800200 */
[----:B------:R-:W-:-:S03]  /*af70*/  IMAD.MOV.U32 R49, RZ, RZ, 0x2 ;  /* 0x00000002ff317424 */ /* 0x000fc600078e00ff */
[----:B------:R-:W-:Y:S01]  /*af80*/  FFMA.FTZ R46, R47, R88, 1.1641532182693481445e-10 ;  /* 0x2f0000002f2e7423 */ /* 0x000fe20000010058 */
[----:B------:R-:W-:-:S04]  /*af90*/  MOV R47, R90 ;  /* 0x0000005a002f7202 */ /* 0x000fc80000000f00 */
[----:B0-----:R-:W-:Y:S01]  /*afa0*/  FSETP.LE.FTZ.AND P2, PT, R46, R45, PT ;  /* 0x0000002d2e00720b */ /* 0x001fe20003f53000 */
        /* <DEDUP_REMOVED lines=9> */
.L_x_14499:
        /* <DEDUP_REMOVED lines=13> */
.L_x_14501:
[----:B------:R-:W-:Y:S05]  /*b110*/  BSYNC.RECONVERGENT B2 ;  /* 0x0000000000027941 */ /* 0x000fea0003800200 */
.L_x_14500:
        /* <DEDUP_REMOVED lines=61> */
.L_x_14498:
[----:B------:R-:W-:Y:S05]  /*b4f0*/  BSYNC.RECONVERGENT B1 ;  /* 0x0000000000017941 */ /* 0x000fea0003800200 */
.L_x_14497:
        /* <DEDUP_REMOVED lines=16> */
.L_x_14504:
        /* <DEDUP_REMOVED lines=13> */
.L_x_14506:
[----:B------:R-:W-:Y:S05]  /*b6d0*/  BSYNC.RECONVERGENT B2 ;  /* 0x0000000000027941 */ /* 0x000fea0003800200 */
.L_x_14505:
        /* <DEDUP_REMOVED lines=61> */
.L_x_14503:
[----:B------:R-:W-:Y:S05]  /*bab0*/  BSYNC.RECONVERGENT B1 ;  /* 0x0000000000017941 */ /* 0x000fea0003800200 */
.L_x_14502:
[----:B------:R-:W-:Y:S01]  /*bac0*/  ISETP.NE.AND P5, PT, R48, 0x1, PT ;  /* 0x000000013000780c */ /* 0x000fe20003fa5270 */
[----:B------:R-:W-:Y:S01]  /*bad0*/  BSSY.RECONVERGENT B1, `(.L_x_14507) ;  /* 0x000005a000017945 */ /* 0x000fe20003800200 */
[----:B------:R-:W-:Y:S01]  /*bae0*/  I2FP.F32.U32 R47, R47 ;  /* 0x0000002f002f7245 */ /* 0x000fe20000201000 */
[----:B------:R-:W-:-:S04]  /*baf0*/  HFMA2 R92, -RZ, RZ, 0, 1.1920928955078125e-07 ;  /* 0x00000002ff5c7431 */ /* 0x000fc800000001ff */
        /* <DEDUP_REMOVED lines=12> */
.L_x_14509:
        /* <DEDUP_REMOVED lines=13> */
.L_x_14511:
[----:B------:R-:W-:Y:S05]  /*bc90*/  BSYNC.RECONVERGENT B2 ;  /* 0x0000000000027941 */ /* 0x000fea0003800200 */
.L_x_14510:
        /* <DEDUP_REMOVED lines=61> */
.L_x_14508:
[----:B------:R-:W-:Y:S05]  /*c070*/  BSYNC.RECONVERGENT B1 ;  /* 0x0000000000017941 */ /* 0x000fea0003800200 */
.L_x_14507:
        /* <DEDUP_REMOVED lines=15> */
[----:B------:R-:W-:-:S10]  /*c170*/  @P1 FADD.FTZ R19, R11, R19 ;  /* 0x000000130b131221 */ /* 0x000fd40000010000 */
.L_x_14491:
        /* <DEDUP_REMOVED lines=14> */
[----:B------:R-:W-:Y:S02]  /*c260*/  SHF.L.U32 R48, R84, 0x10, RZ ;  /* 0x0000001054307819 */ /* 0x000fe400000006ff */
[----:B------:R-:W-:Y:S02]  /*c270*/  LOP3.LUT R45, R0, 0xffff, RZ, 0xc0, !PT ;  /* 0x0000ffff002d7812 */ /* 0x000fe400078ec0ff */
[----:B------:R-:W-:Y:S02]  /*c280*/  LOP3.LUT R48, R48, 0xff0000, RZ, 0xc0, !PT ;  /* 0x00ff000030307812 */ /* 0x000fe400078ec0ff */
[----:B------:R-:W-:-:S03]  /*c290*/  LOP3.LUT R50, R85, 0xff, RZ, 0xc0, !PT ;  /* 0x000000ff55327812 */ /* 0x000fc600078ec0ff */
[----:B------:R-:W-:Y:S01]  /*c2a0*/  IMAD R45, R45, 0x1000000, R48 ;  /* 0x010000002d2d7824 */ /* 0x000fe200078e0230 */
[----:B------:R-:W-:-:S03]  /*c2b0*/  LOP3.LUT R48, R86, 0xff, RZ, 0xc0, !PT ;  /* 0x000000ff56307812 */ /* 0x000fc600078ec0ff */
[----:B------:R-:W-:-:S05]  /*c2c0*/  IMAD R45, R50, 0x100, R45 ;  /* 0x00000100322d7824 */ /* 0x000fca00078e022d */
[----:B------:R-:W-:Y:S01]  /*c2d0*/  IADD3 R45, PT, PT, R45, R48, RZ ;  /* 0x000000302d2d7210 */ /* 0x000fe20007ffe0ff */
[----:B0-----:R-:W-:-:S05]  /*c2e0*/  IMAD.WIDE.U32 R46, R44, 0x4, R46 ;  /* 0x000000042c2e7825 */ /* 0x001fca00078e002e */
[----:B------:R1:W-:Y:S02]  /*c2f0*/  STG.E desc[UR6][R46.64], R45 ;  /* 0x0000002d2e007986 */ /* 0x0003e4000c101906 */
.L_x_14512:
[----:B------:R-:W-:Y:S02]  /*c300*/  IMAD.MOV.U32 R88, RZ, RZ, R130 ;  /* 0x000000ffff587224 */ /* 0x000fe400078e0082 */
[----:B------:R-:W-:-:S07]  /*c310*/  VIADD R44, R44, 0x100 ;  /* 0x000001002c2c7836 */ /* 0x000fce0000000000 */
.L_x_14449:
[----:B------:R-:W-:Y:S05]  /*c320*/  BSYNC.RECONVERGENT B0 ;  /* 0x0000000000007941 */ /* 0x000fea0003800200 */
.L_x_14448:
        /* <DEDUP_REMOVED lines=9> */
[----:B0-----:R-:W0:Y:S08]  /*c3c0*/  @P0 LDC.64 R48, c[0x0][0x398] ;  /* 0x0000e600ff300b82 */ /* 0x001e300000000a00 */
[----:B-1----:R-:W1:Y:S01]  /*c3d0*/  @P1 LDC.64 R46, c[0x0][0x3a0] ;  /* 0x0000e800ff2e1b82 */ /* 0x002e620000000a00 */
[----:B--2---:R-:W-:-:S06]  /*c3e0*/  IMAD.WIDE.U32 R20, R44, 0x10, R20 ;  /* 0x000000102c147825 */ /* 0x004fcc00078e0014 */
[----:B------:R-:W5:Y:S01]  /*c3f0*/  LDG.E.128 R20, desc[UR6][R20.64] ;  /* 0x0000000614147981 */ /* 0x000f62000c1e1d00 */
[----:B0-----:R-:W-:-:S05]  /*c400*/  @P0 IMAD.WIDE.U32 R48, R44, 0x10, R48 ;  /* 0x000000102c300825 */ /* 0x001fca00078e0030 */
[----:B------:R0:W5:Y:S01]  /*c410*/  @P0 LDG.E.128 R4, desc[UR6][R48.64] ;  /* 0x0000000630040981 */ /* 0x000162000c1e1d00 */
[----:B-1----:R-:W-:-:S05]  /*c420*/  @P1 IMAD.WIDE.U32 R46, R44, 0x10, R46 ;  /* 0x000000102c2e1825 */ /* 0x002fca00078e002e */
        /* <DEDUP_REMOVED lines=18> */
.L_x_14518:
        /* <DEDUP_REMOVED lines=13> */
.L_x_14520:
[----:B------:R-:W-:Y:S05]  /*c620*/  BSYNC.RECONVERGENT B2 ;  /* 0x0000000000027941 */ /* 0x000fea0003800200 */
.L_x_14519:
        /* <DEDUP_REMOVED lines=60> */
.L_x_14517:
[----:B------:R-:W-:Y:S05]  /*c9f0*/  BSYNC.RECONVERGENT B1 ;  /* 0x0000000000017941 */ /* 0x000fea0003800200 */
.L_x_14516:
[----:B------:R-:W0:Y:S01]  /*ca00*/  LDC R131, c[0x0][0x404] ;  /* 0x00010100ff837b82 */ /* 0x000e220000000800 */
[----:B------:R-:W-:Y:S01]  /*ca10*/  ISETP.NE.AND P3, PT, R48, 0x1, PT ;  /* 0x000000013000780c */ /* 0x000fe20003f65270 */
[----:B------:R-:W-:Y:S01]  /*ca20*/  BSSY.RECONVERGENT B1, `(.L_x_14521) ;  /* 0x000005d000017945 */ /* 0x000fe20003800200 */
[----:B------:R-:W-:Y:S01]  /*ca30*/  I2FP.F32.U32 R46, R45 ;  /* 0x0000002d002e7245 */ /* 0x000fe20000201000 */
[----:B------:R-:W-:Y:S01]  /*ca40*/  IMAD.MOV.U32 R45, RZ, RZ, 0x2f800000 ;  /* 0x2f800000ff2d7424 */ /* 0x000fe200078e00ff */
[----:B------:R-:W-:-:S03]  /*ca50*/  MOV R47, R90 ;  /* 0x0000005a002f7202 */ /* 0x000fc60000000f00 */
        /* <DEDUP_REMOVED lines=14> */
.L_x_14523:
        /* <DEDUP_REMOVED lines=13> */
.L_x_14525:
[----:B------:R-:W-:Y:S05]  /*cc10*/  BSYNC.RECONVERGENT B2 ;  /* 0x0000000000027941 */ /* 0x000fea0003800200 */
.L_x_14524:
        /* <DEDUP_REMOVED lines=61> */
.L_x_14522:
[----:B------:R-:W-:Y:S05]  /*cff0*/  BSYNC.RECONVERGENT B1 ;  /* 0x0000000000017941 */ /* 0x000fea0003800200 */
.L_x_14521:
        /* <DEDUP_REMOVED lines=15> */
.L_x_14528:
        /* <DEDUP_REMOVED lines=13> */
.L_x_14530:
[----:B------:R-:W-:Y:S05]  /*d1c0*/  BSYNC.RECONVERGENT B2 ;  /* 0x0000000000027941 */ /* 0x000fea0003800200 */
.L_x_14529:
        /* <DEDUP_REMOVED lines=61> */
.L_x_14527:
[----:B------:R-:W-:Y:S05]  /*d5a0*/  BSYNC.RECONVERGENT B1 ;  /* 0x0000000000017941 */ /* 0x000fea0003800200 */
.L_x_14526:
        /* <DEDUP_REMOVED lines=17> */
.L_x_14533:
        /* <DEDUP_REMOVED lines=13> */
.L_x_14535:
[----:B------:R-:W-:Y:S05]  /*d790*/  BSYNC.RECONVERGENT B2 ;  /* 0x0000000000027941 */ /* 0x000fea0003800200 */
.L_x_14534:
        /* <DEDUP_REMOVED lines=61> */
.L_x_14532:
[----:B------:R-:W-:Y:S05]  /*db70*/  BSYNC.RECONVERGENT B1 ;  /* 0x0000000000017941 */ /* 0x000fea0003800200 */
.L_x_14531:
        /* <DEDUP_REMOVED lines=15> */
.L_x_14538:
        /* <DEDUP_REMOVED lines=13> */
.L_x_14540:
[----:B------:R-:W-:Y:S05]  /*dd40*/  BSYNC.RECONVERGENT B2 ;  /* 0x0000000000027941 */ /* 0x000fea0003800200 */
.L_x_14539:
        /* <DEDUP_REMOVED lines=61> */
.L_x_14537:
[----:B------:R-:W-:Y:S05]  /*e120*/  BSYNC.RECONVERGENT B1 ;  /* 0x0000000000017941 */ /* 0x000fea0003800200 */
.L_x_14536:
        /* <DEDUP_REMOVED lines=17> */
.L_x_14543:
        /* <DEDUP_REMOVED lines=13> */
.L_x_14545:
[----:B------:R-:W-:Y:S05]  /*e310*/  BSYNC.RECONVERGENT B2 ;  /* 0x0000000000027941 */ /* 0x000fea0003800200 */
.L_x_14544:
        /* <DEDUP_REMOVED lines=61> */
.L_x_14542:
[----:B------:R-:W-:Y:S05]  /*e6f0*/  BSYNC.RECONVERGENT B1 ;  /* 0x0000000000017941 */ /* 0x000fea0003800200 */
.L_x_14541:
        /* <DEDUP_REMOVED lines=15> */
.L_x_14548:
        /* <DEDUP_REMOVED lines=13> */
.L_x_14550:
[----:B------:R-:W-:Y:S05]  /*e8c0*/  BSYNC.RECONVERGENT B2 ;  /* 0x0000000000027941 */ /* 0x000fea0003800200 */
.L_x_14549:
        /* <DEDUP_REMOVED lines=61> */
.L_x_14547:
[----:B------:R-:W-:Y:S05]  /*eca0*/  BSYNC.RECONVERGENT B1 ;  /* 0x0000000000017941 */ /* 0x000fea0003800200 */
.L_x_14546:
[----:B------:R-:W-:Y:S01]  /*ecb0*/  ISETP.NE.AND P6, PT, R46, 0x1, PT ;  /* 0x000000012e00780c */ /* 0x000fe20003fc5270 */
[----:B------:R-:W-:Y:S01]  /*ecc0*/  BSSY.RECONVERGENT B1, `(.L_x_14551) ;  /* 0x000005d000017945 */ /* 0x000fe20003800200 */
[----:B------:R-:W-:Y:S01]  /*ecd0*/  I2FP.F32.U32 R20, R21 ;  /* 0x0000001500147245 */ /* 0x000fe20000201000 */
[----:B------:R-:W-:Y:S01]  /*ece0*/  FMUL.FTZ R50, R23, R88 ;  /* 0x0000005817327220 */ /* 0x000fe20000410000 */
[----:B------:R-:W-:Y:S01]  /*ecf0*/  IMAD.MOV.U32 R92, RZ, RZ, 0x2 ;  /* 0x00000002ff5c7424 */ /* 0x000fe200078e00ff */
[----:B------:R-:W-:Y:S02]  /*ed00*/  MOV R21, R90 ;  /* 0x0000005a00157202 */ /* 0x000fe40000000f00 */
        /* <DEDUP_REMOVED lines=11> */
.L_x_14553:
        /* <DEDUP_REMOVED lines=15> */
.L_x_14555:
[----:B------:R-:W-:Y:S05]  /*eeb0*/  BSYNC.RECONVERGENT B2 ;  /* 0x0000000000027941 */ /* 0x000fea0003800200 */
.L_x_14554:
        /* <DEDUP_REMOVED lines=61> */
.L_x_14552:
[----:B------:R-:W-:Y:S05]  /*f290*/  BSYNC.RECONVERGENT B1 ;  /* 0x0000000000017941 */ /* 0x000fea0003800200 */
.L_x_14551:
        /* <DEDUP_REMOVED lines=13> */
[----:B------:R-:W-:Y:S01]  /*f370*/  FSETP.GTU.FTZ.AND P6, PT, R140, R131, PT ;  /* 0x000000838c00720b */ /* 0x000fe20003fdc000 */
[----:B------:R-:W-:Y:S01]  /*f380*/  FADD.FTZ R21, R137, R22 ;  /* 0x0000001689157221 */ /* 0x000fe20000010000 */
[----:B------:R-:W-:Y:S02]  /*f390*/  FSEL R138, R138, RZ, P4 ;  /* 0x000000ff8a8a7208 */ /* 0x000fe40002000000 */
[----:B------:R-:W-:Y:S01]  /*f3a0*/  FSEL R23, R23, RZ, !P6 ;  /* 0x000000ff17177208 */ /* 0x000fe20007000000 */
[----:B------:R-:W-:Y:S01]  /*f3b0*/  @P1 FADD.FTZ R21, R9, R21 ;  /* 0x0000001509151221 */ /* 0x000fe20000010000 */
[----:B------:R-:W-:-:S02]  /*f3c0*/  SEL R51, RZ, 0x1, P6 ;  /* 0x00000001ff337807 */ /* 0x000fc40003000000 */
[----:B------:R-:W-:Y:S01]  /*f3d0*/  FSETP.GTU.FTZ.AND P6, PT, R46, R131, PT ;  /* 0x000000832e00720b */ /* 0x000fe20003fdc000 */
[----:B------:R-:W-:Y:S01]  /*f3e0*/  FADD.FTZ R22, R138, R23 ;  /* 0x000000178a167221 */ /* 0x000fe20000010000 */
[----:B------:R-:W-:Y:S02]  /*f3f0*/  FSEL R133, R133, RZ, P2 ;  /* 0x000000ff85857208 */ /* 0x000fe40001000000 */
[----:B------:R-:W-:Y:S01]  /*f400*/  FSEL R46, R88, RZ, !P6 ;  /* 0x000000ff582e7208 */ /* 0x000fe20007000000 */
[----:B------:R-:W-:Y:S01]  /*f410*/  @P1 FADD.FTZ R22, R10, R22 ;  /* 0x000000160a161221 */ /* 0x000fe20000010000 */
        /* <DEDUP_REMOVED lines=11> */
.L_x_14515:
        /* <DEDUP_REMOVED lines=16> */
.L_x_14559:
        /* <DEDUP_REMOVED lines=13> */
.L_x_14561:
[----:B------:R-:W-:Y:S05]  /*f6a0*/  BSYNC.RECONVERGENT B2 ;  /* 0x0000000000027941 */ /* 0x000fea0003800200 */
.L_x_14560:
        /* <DEDUP_REMOVED lines=42> */
[C---:B------:R-:W-:Y:S01]  /*f950*/  VIADD R47, R82.reuse, 0x5384540f ;  /* 0x5384540f522f7836 */ /* 0x040fe20000000000 */
[----:B------:R-:W-:Y:S01]  /*f960*/  LOP3.LUT R50, R45, R50, R93, 0x96, !PT ;  /* 0x000000322d327212 */ /* 0x000fe200078e965d */
[----:B------:R-:W-:Y:S02]  /*f970*/  VIADD R45, R82, 0xf1bbcdc8 ;  /* 0xf1bbcdc8522d7836 */ /* 0x000fe40000000000 */
        /* <DEDUP_REMOVED lines=8> */
[----:B------:R-:W-:Y:S02]  /*fa00*/  IADD3 R47, PT, PT, R82, -0x700cb87f, RZ ;  /* 0x8ff34781522f7810 */ /* 0x000fe40007ffe0ff */
[----:B------:R-:W-:Y:S01]  /*fa10*/  LOP3.LUT R93, R93, R46, R131, 0x96, !PT ;  /* 0x0000002e5d5d7212 */ /* 0x000fe200078e9683 */
[----:B------:R-:W-:Y:S01]  /*fa20*/  IMAD.WIDE.U32 R48, R49, -0x326172a9, RZ ;  /* 0xcd9e8d5731307825 */ /* 0x000fe200078e00ff */
[----:B------:R-:W-:-:S03]  /*fa30*/  MOV R46, R88 ;  /* 0x00000058002e7202 */ /* 0x000fc60000000f00 */
[----:B------:R-:W-:Y:S01]  /*fa40*/  IMAD.MOV.U32 R90, RZ, RZ, R48 ;  /* 0x000000ffff5a7224 */ /* 0x000fe200078e0030 */
[----:B------:R-:W-:Y:S01]  /*fa50*/  LOP3.LUT R94, R47, R50, R49, 0x96, !PT ;  /* 0x000000322f5e7212 */ /* 0x000fe200078e9631 */
[----:B------:R-:W-:-:S07]  /*fa60*/  IMAD.MOV.U32 R48, RZ, RZ, RZ ;  /* 0x000000ffff307224 */ /* 0x000fce00078e00ff */
.L_x_14558:
[----:B------:R-:W-:Y:S05]  /*fa70*/  BSYNC.RECONVERGENT B1 ;  /* 0x0000000000017941 */ /* 0x000fea0003800200 */
.L_x_14557:
        /* <DEDUP_REMOVED lines=18> */
.L_x_14564:
        /* <DEDUP_REMOVED lines=13> */
.L_x_14566:
[----:B------:R-:W-:Y:S05]  /*fc70*/  BSYNC.RECONVERGENT B2 ;  /* 0x0000000000027941 */ /* 0x000fea0003800200 */
.L_x_14565:
        /* <DEDUP_REMOVED lines=61> */
.L_x_14563:
[----:B------:R-:W-:Y:S05]  /*10050*/  BSYNC.RECONVERGENT B1 ;  /* 0x0000000000017941 */ /* 0x000fea0003800200 */
.L_x_14562:
        /* <DEDUP_REMOVED lines=16> */
.L_x_14569:
        /* <DEDUP_REMOVED lines=13> */
.L_x_14571:
[----:B------:R-:W-:Y:S05]  /*10230*/  BSYNC.RECONVERGENT B2 ;  /* 0x0000000000027941 */ /* 0x000fea0003800200 */
.L_x_14570:
        /* <DEDUP_REMOVED lines=61> */
.L_x_14568:
[----:B------:R-:W-:Y:S05]  /*10610*/  BSYNC.RECONVERGENT B1 ;  /* 0x0000000000017941 */ /* 0x000fea0003800200 */
.L_x_14567:
        /* <DEDUP_REMOVED lines=16> */
.L_x_14574:
        /* <DEDUP_REMOVED lines=13> */
.L_x_14576:
[----:B------:R-:W-:Y:S05]  /*107f0*/  BSYNC.RECONVERGENT B2 ;  /* 0x0000000000027941 */ /* 0x000fea0003800200 */
.L_x_14575:
        /* <DEDUP_REMOVED lines=61> */
.L_x_14573:
[----:B------:R-:W-:Y:S05]  /*10bd0*/  BSYNC.RECONVERGENT B1 ;  /* 0x0000000000017941 */ /* 0x000fea0003800200 */
.L_x_14572:
        /* <DEDUP_REMOVED lines=16> */
.L_x_14556:
[----:B------:R-:W0:Y:S01]  /*10ce0*/  LDC.64 R48, c[0x0][0x3a8] ;  /* 0x0000ea00ff307b82 */ /* 0x000e220000000a00 */
[----:B------:R-:W-:Y:S02]  /*10cf0*/  SEL R45, RZ, 0x1000000, !P5 ;  /* 0x01000000ff2d7807 */ /* 0x000fe40006800000 */
[----:B------:R-:W-:Y:S02]  /*10d00*/  SEL R50, RZ, 0x10000, !P4 ;  /* 0x00010000ff327807 */ /* 0x000fe40006000000 */
[----:B------:R-:W-:-:S03]  /*10d10*/  SEL R51, RZ, 0x100, !P3 ;  /* 0x00000100ff337807 */ /* 0x000fc60005800000 */
[----:B------:R-:W1:Y:S01]  /*10d20*/  LDC.64 R46, c[0x0][0x3b0] ;  /* 0x0000ec00ff2e7b82 */ /* 0x000e620000000a00 */
[----:B------:R-:W-:Y:S02]  /*10d30*/  IADD3 R45, PT, PT, R51, R45, R50 ;  /* 0x0000002d332d7210 */ /* 0x000fe40007ffe032 */
[----:B------:R-:W-:-:S04]  /*10d40*/  SEL R50, RZ, 0x1, !P2 ;  /* 0x00000001ff327807 */ /* 0x000fc80005000000 */
[----:B------:R-:W-:Y:S01]  /*10d50*/  IADD3 R45, PT, PT, R45, R50, RZ ;  /* 0x000000322d2d7210 */ /* 0x000fe20007ffe0ff */
        /* <DEDUP_REMOVED lines=12> */
[----:B------:R-:W-:-:S05]  /*10e20*/  IMAD R45, R50, 0x100, R45 ;  /* 0x00000100322d7824 */ /* 0x000fca00078e022d */
[----:B------:R-:W-:Y:S01]  /*10e30*/  IADD3 R45, PT, PT, R45, R48, RZ ;  /* 0x000000302d2d7210 */ /* 0x000fe20007ffe0ff */
[----:B0-----:R-:W-:-:S05]  /*10e40*/  IMAD.WIDE.U32 R46, R44, 0x4, R46 ;  /* 0x000000042c2e7825 */ /* 0x001fca00078e002e */
[----:B------:R1:W-:Y:S02]  /*10e50*/  STG.E desc[UR6][R46.64], R45 ;  /* 0x0000002d2e007986 */ /* 0x0003e4000c101906 */
.L_x_14577:
[----:B------:R-:W-:Y:S01]  /*10e60*/  IMAD.MOV.U32 R88, RZ, RZ, R130 ;  /* 0x000000ffff587224 */ /* 0x000fe200078e0082 */
[----:B------:R-:W-:-:S07]  /*10e70*/  IADD3 R44, PT, PT, R44, 0x100, RZ ;  /* 0x000001002c2c7810 */ /* 0x000fce0007ffe0ff */
.L_x_14514:
[----:B------:R-:W-:Y:S05]  /*10e80*/  BSYNC.RECONVERGENT B0 ;  /* 0x0000000000007941 */ /* 0x000fea0003800200 */
.L_x_14513:
        /* <DEDUP_REMOVED lines=34> */
.L_x_14583:
        /* <DEDUP_REMOVED lines=13> */
.L_x_14585:
[----:B------:R-:W-:Y:S05]  /*11180*/  BSYNC.RECONVERGENT B2 ;  /* 0x0000000000027941 */ /* 0x000fea0003800200 */
.L_x_14584:
        /* <DEDUP_REMOVED lines=42> */
[----:B------:R-:W-:Y:S02]  /*11430*/  IADD3 R45, PT, PT, R83, 0x1fd5c5a3, RZ ;  /* 0x1fd5c5a3532d7810 */ /* 0x000fe40007ffe0ff */
[----:B------:R-:W-:Y:S01]  /*11440*/  LOP3.LUT R47, R47, R46, R49, 0x96, !PT ;  /* 0x0000002e2f2f7212 */ /* 0x000fe200078e9631 */
[----:B------:R-:W-:Y:S01]  /*11450*/  VIADD R49, R83, 0xdb3d7428 ;  /* 0xdb3d742853317836 */ /* 0x000fe20000000000 */
[----:B------:R-:W-:Y:S02]  /*11460*/  LOP3.LUT R50, R45, R50, R93, 0x96, !PT ;  /* 0x000000322d327212 */ /* 0x000fe400078e965d */
[----:B------:R-:W-:Y:S01]  /*11470*/  IADD3 R45, PT, PT, R82, -0xe443238, RZ ;  /* 0xf1bbcdc8522d7810 */ /* 0x000fe20007ffe0ff */
        /* <DEDUP_REMOVED lines=13> */
.L_x_14582:
[----:B------:R-:W-:Y:S05]  /*11550*/  BSYNC.RECONVERGENT B1 ;  /* 0x0000000000017941 */ /* 0x000fea0003800200 */
.L_x_14581:
[----:B------:R-:W0:Y:S01]  /*11560*/  LDC R131, c[0x0][0x404] ;  /* 0x00010100ff837b82 */ /* 0x000e220000000800 */
[----:B------:R-:W-:Y:S01]  /*11570*/  ISETP.NE.AND P3, PT, R48, 0x1, PT ;  /* 0x000000013000780c */ /* 0x000fe20003f65270 */
[----:B------:R-:W-:Y:S01]  /*11580*/  BSSY.RECONVERGENT B1, `(.L_x_14586) ;  /* 0x000005d000017945 */ /* 0x000fe20003800200 */
[----:B------:R-:W-:Y:S01]  /*11590*/  I2FP.F32.U32 R46, R45 ;  /* 0x0000002d002e7245 */ /* 0x000fe20000201000 */
[----:B------:R-:W-:Y:S02]  /*115a0*/  HFMA2 R45, -RZ, RZ, 0.1171875, 0 ;  /* 0x2f800000ff2d7431 */ /* 0x000fe400000001ff */
[----:B------:R-:W-:Y:S01]  /*115b0*/  IMAD.MOV.U32 R49, RZ, RZ, 0x2 ;  /* 0x00000002ff317424 */ /* 0x000fe200078e00ff */
[----:B------:R-:W-:Y:S01]  /*115c0*/  MOV R47, R90 ;  /* 0x0000005a002f7202 */ /* 0x000fe20000000f00 */
[----:B------:R-:W1:Y:S01]  /*115d0*/  LDC R88, c[0x0][0x408] ;  /* 0x00010200ff587b82 */ /* 0x000e620000000800 */
[----:B------:R-:W-:-:S05]  /*115e0*/  FFMA.FTZ R46, R46, R45, 1.1641532182693481445e-10 ;  /* 0x2f0000002e2e7423 */ /* 0x000fca000001002d */
[----:B0-----:R-:W-:Y:S01]  /*115f0*/  FSETP.LE.FTZ.AND P2, PT, R46, R131, PT ;  /* 0x000000832e00720b */ /* 0x001fe20003f53000 */
[----:B-1---5:R-:W-:Y:S01]  /*11600*/  FMUL.FTZ R133, R24, R88 ;  /* 0x0000005818857220 */ /* 0x022fe20000410000 */
        /* <DEDUP_REMOVED lines=9> */
.L_x_14588:
        /* <DEDUP_REMOVED lines=13> */
.L_x_14590:
[----:B------:R-:W-:Y:S05]  /*11770*/  BSYNC.RECONVERGENT B2 ;  /* 0x0000000000027941 */ /* 0x000fea0003800200 */
.L_x_14589:
        /* <DEDUP_REMOVED lines=61> */
.L_x_14587:
[----:B------:R-:W-:Y:S05]  /*11b50*/  BSYNC.RECONVERGENT B1 ;  /* 0x0000000000017941 */ /* 0x000fea0003800200 */
.L_x_14586:
        /* <DEDUP_REMOVED lines=15> */
.L_x_14593:
        /* <DEDUP_REMOVED lines=13> */
.L_x_14595:
[----:B------:R-:W-:Y:S05]  /*11d20*/  BSYNC.RECONVERGENT B2 ;  /* 0x0000000000027941 */ /* 0x000fea0003800200 */
.L_x_14594:
        /* <DEDUP_REMOVED lines=58> */
[----:B------:R-:W-:Y:S02]  /*120d0*/  HFMA2 R46, -RZ, RZ, 0, 0 ;  /* 0x00000000ff2e7431 */ /* 0x000fe400000001ff */
[----:B------:R-:W-:Y:S01]  /*120e0*/  IMAD.MOV.U32 R90, RZ, RZ, R50 ;  /* 0x000000ffff5a7224 */ /* 0x000fe200078e0032 */
[----:B------:R-:W-:-:S07]  /*120f0*/  LOP3.LUT R94, R49, R92, R51, 0x96, !PT ;  /* 0x0000005c315e7212 */ /* 0x000fce00078e9633 */
.L_x_14592:
[----:B------:R-:W-:Y:S05]  /*12100*/  BSYNC.RECONVERGENT B1 ;  /* 0x0000000000017941 */ /* 0x000fea0003800200 */
.L_x_14591:
        /* <DEDUP_REMOVED lines=17> */
.L_x_14598:
        /* <DEDUP_REMOVED lines=13> */
.L_x_14600:
[----:B------:R-:W-:Y:S05]  /*122f0*/  BSYNC.RECONVERGENT B2 ;  /* 0x0000000000027941 */ /* 0x000fea0003800200 */
.L_x_14599:
        /* <DEDUP_REMOVED lines=61> */
.L_x_14597:
[----:B------:R-:W-:Y:S05]  /*126d0*/  BSYNC.RECONVERGENT B1 ;  /* 0x0000000000017941 */ /* 0x000fea0003800200 */
.L_x_14596:
        /* <DEDUP_REMOVED lines=15> */
.L_x_14603:
        /* <DEDUP_REMOVED lines=13> */
.L_x_14605:
[----:B------:R-:W-:Y:S05]  /*128a0*/  BSYNC.RECONVERGENT B2 ;  /* 0x0000000000027941 */ /* 0x000fea0003800200 */
.L_x_14604:
        /* <DEDUP_REMOVED lines=61> */
.L_x_14602:
[----:B------:R-:W-:Y:S05]  /*12c80*/  BSYNC.RECONVERGENT B1 ;  /* 0x0000000000017941 */ /* 0x000fea0003800200 */
.L_x_14601:
        /* <DEDUP_REMOVED lines=17> */
.L_x_14608:
        /* <DEDUP_REMOVED lines=13> */
.L_x_14610:
[----:B------:R-:W-:Y:S05]  /*12e70*/  BSYNC.RECONVERGENT B2 ;  /* 0x0000000000027941 */ /* 0x000fea0003800200 */
.L_x_14609:
        /* <DEDUP_REMOVED lines=61> */
.L_x_14607:
[----:B------:R-:W-:Y:S05]  /*13250*/  BSYNC.RECONVERGENT B1 ;  /* 0x0000000000017941 */ /* 0x000fea0003800200 */
.L_x_14606:
        /* <DEDUP_REMOVED lines=15> */
.L_x_14613:
        /* <DEDUP_REMOVED lines=13> */
.L_x_14615:
[----:B------:R-:W-:Y:S05]  /*13420*/  BSYNC.RECONVERGENT B2 ;  /* 0x0000000000027941 */ /* 0x000fea0003800200 */
.L_x_14614:
        /* <DEDUP_REMOVED lines=61> */
.L_x_14612:
[----:B------:R-:W-:Y:S05]  /*13800*/  BSYNC.RECONVERGENT B1 ;  /* 0x0000000000017941 */ /* 0x000fea0003800200 */
.L_x_14611:
        /* <DEDUP_REMOVED lines=17> */
.L_x_14618:
        /* <DEDUP_REMOVED lines=15> */
.L_x_14620:
[----:B------:R-:W-:Y:S05]  /*13a10*/  BSYNC.RECONVERGENT B2 ;  /* 0x0000000000027941 */ /* 0x000fea0003800200 */
.L_x_14619:
        /* <DEDUP_REMOVED lines=61> */
.L_x_14617:
[----:B------:R-:W-:Y:S05]  /*13df0*/  BSYNC.RECONVERGENT B1 ;  /* 0x0000000000017941 */ /* 0x000fea0003800200 */
.L_x_14616:
        /* <DEDUP_REMOVED lines=12> */
[----:B------:R-:W-:Y:S01]  /*13ec0*/  SEL R49, RZ, 0x1, P6 ;  /* 0x00000001ff317807 */ /* 0x000fe20003000000 */
[----:B------:R-:W-:Y:S01]  /*13ed0*/  FADD.FTZ R24, R133, R24 ;  /* 0x0000001885187221 */ /* 0x000fe20000010000 */
[-C--:B------:R-:W-:Y:S02]  /*13ee0*/  FSETP.GTU.FTZ.AND P6, PT, R140, R131.reuse, PT ;  /* 0x000000838c00720b */ /* 0x080fe40003fdc000 */
[----:B------:R-:W-:Y:S01]  /*13ef0*/  FSEL R137, R137, RZ, P3 ;  /* 0x000000ff89897208 */ /* 0x000fe20001800000 */
[----:B------:R-:W-:Y:S01]  /*13f00*/  @P1 FADD.FTZ R24, R8, R24 ;  /* 0x0000001808181221 */ /* 0x000fe20000010000 */
[----:B------:R-:W-:Y:S02]  /*13f10*/  FSEL R26, R26, RZ, !P6 ;  /* 0x000000ff1a1a7208 */ /* 0x000fe40007000000 */
        /* <DEDUP_REMOVED lines=17> */
.L_x_14580:
        /* <DEDUP_REMOVED lines=16> */
.L_x_14624:
        /* <DEDUP_REMOVED lines=13> */
.L_x_14626:
[----:B------:R-:W-:Y:S05]  /*14200*/  BSYNC.RECONVERGENT B2 ;  /* 0x0000000000027941 */ /* 0x000fea0003800200 */
.L_x_14625:
        /* <DEDUP_REMOVED lines=55> */
[----:B------:R-:W-:-:S03]  /*14580*/  MOV R90, R48 ;  /* 0x00000030005a7202 */ /* 0x000fc60000000f00 */
[----:B------:R-:W-:Y:S01]  /*14590*/  HFMA2 R48, -RZ, RZ, 0, 0 ;  /* 0x00000000ff307431 */ /* 0x000fe200000001ff */
[----:B------:R-:W-:Y:S02]  /*145a0*/  LOP3.LUT R94, R47, R50, R49, 0x96, !PT ;  /* 0x000000322f5e7212 */ /* 0x000fe400078e9631 */
[----:B------:R-:W-:Y:S01]  /*145b0*/  LOP3.LUT R93, R93, R46, R131, 0x96, !PT ;  /* 0x0000002e5d5d7212 */ /* 0x000fe200078e9683 */
[----:B------:R-:W-:-:S07]  /*145c0*/  IMAD.MOV.U32 R46, RZ, RZ, R88 ;  /* 0x000000ffff2e7224 */ /* 0x000fce00078e0058 */
.L_x_14623:
[----:B------:R-:W-:Y:S05]  /*145d0*/  BSYNC.RECONVERGENT B1 ;  /* 0x0000000000017941 */ /* 0x000fea0003800200 */
.L_x_14622:
[----:B------:R-:W0:Y:S01]  /*145e0*/  LDC R45, c[0x0][0x404] ;  /* 0x00010100ff2d7b82 */ /* 0x000e220000000800 */
[----:B------:R-:W-:Y:S01]  /*145f0*/  ISETP.NE.AND P3, PT, R48, 0x1, PT ;  /* 0x000000013000780c */ /* 0x000fe20003f65270 */
[----:B------:R-:W-:Y:S01]  /*14600*/  IMAD.MOV.U32 R88, RZ, RZ, 0x2f800000 ;  /* 0x2f800000ff587424 */ /* 0x000fe200078e00ff */
[----:B------:R-:W-:Y:S01]  /*14610*/  I2FP.F32.U32 R47, R46 ;  /* 0x0000002e002f7245 */ /* 0x000fe20000201000 */
[----:B------:R-:W-:Y:S01]  /*14620*/  BSSY.RECONVERGENT B1, `(.L_x_14627) ;  /* 0x0000059000017945 */ /* 0x000fe20003800200 */
[----:B------:R-:W-:-:S03]  /*14630*/  MOV R49, 0x2 ;  /* 0x0000000200317802 */ /* 0x000fc60000000f00 */
[----:B------:R-:W-:Y:S01]  /*14640*/  FFMA.FTZ R46, R47, R88, 1.1641532182693481445e-10 ;  /* 0x2f0000002f2e7423 */ /* 0x000fe20000010058 */
[----:B------:R-:W-:-:S04]  /*14650*/  IMAD.MOV.U32 R47, RZ, RZ, R90 ;  /* 0x000000ffff2f7224 */ /* 0x000fc800078e005a */
[----:B0-----:R-:W-:Y:S01]  /*14660*/  FSETP.LE.FTZ.AND P2, PT, R46, R45, PT ;  /* 0x0000002d2e00720b */ /* 0x001fe20003f53000 */
        /* <DEDUP_REMOVED lines=9> */
.L_x_14629:
        /* <DEDUP_REMOVED lines=13> */
.L_x_14631:
[----:B------:R-:W-:Y:S05]  /*147d0*/  BSYNC.RECONVERGENT B2 ;  /* 0x0000000000027941 */ /* 0x000fea0003800200 */
.L_x_14630:
        /* <DEDUP_REMOVED lines=61> */
.L_x_14628:
[----:B------:R-:W-:Y:S05]  /*14bb0*/  BSYNC.RECONVERGENT B1 ;  /* 0x0000000000017941 */ /* 0x000fea0003800200 */
.L_x_14627:
        /* <DEDUP_REMOVED lines=16> */
.L_x_14634:
        /* <DEDUP_REMOVED lines=13> */
.L_x_14636:
[----:B------:R-:W-:Y:S05]  /*14d90*/  BSYNC.RECONVERGENT B2 ;  /* 0x0000000000027941 */ /* 0x000fea0003800200 */
.L_x_14635:
        /* <DEDUP_REMOVED lines=61> */
.L_x_14633:
[----:B------:R-:W-:Y:S05]  /*15170*/  BSYNC.RECONVERGENT B1 ;  /* 0x0000000000017941 */ /* 0x000fea0003800200 */
.L_x_14632:
        /* <DEDUP_REMOVED lines=16> */
.L_x_14639:
        /* <DEDUP_REMOVED lines=13> */
.L_x_14641:
[----:B------:R-:W-:Y:S05]  /*15350*/  BSYNC.RECONVERGENT B2 ;  /* 0x0000000000027941 */ /* 0x000fea0003800200 */
.L_x_14640:
        /* <DEDUP_REMOVED lines=61> */
.L_x_14638:
[----:B------:R-:W-:Y:S05]  /*15730*/  BSYNC.RECONVERGENT B1 ;  /* 0x0000000000017941 */ /* 0x000fea0003800200 */
.L_x_14637:
        /* <DEDUP_REMOVED lines=16> */
.L_x_14621:
        /* <DEDUP_REMOVED lines=19> */
[----:B------:R-:W-:-:S04]  /*15970*/  LOP3.LUT R48, R86, 0xff, RZ, 0xc0, !PT ;  /* 0x000000ff56307812 */ /* 0x000fc800078ec0ff */
[----:B------:R-:W-:-:S05]  /*15980*/  LEA R45, R50, R45, 0x8 ;  /* 0x0000002d322d7211 */ /* 0x000fca00078e40ff */
[----:B------:R-:W-:Y:S02]  /*15990*/  IMAD.IADD R45, R45, 0x1, R48 ;  /* 0x000000012d2d7824 */ /* 0x000fe400078e0230 */
[----:B0-----:R-:W-:-:S05]  /*159a0*/  IMAD.WIDE.U32 R46, R44, 0x4, R46 ;  /* 0x000000042c2e7825 */ /* 0x001fca00078e002e */
[----:B------:R1:W-:Y:S02]  /*159b0*/  STG.E desc[UR6][R46.64], R45 ;  /* 0x0000002d2e007986 */ /* 0x0003e4000c101906 */
.L_x_14642:
[----:B------:R-:W-:Y:S01]  /*159c0*/  MOV R88, R130 ;  /* 0x0000008200587202 */ /* 0x000fe20000000f00 */
[----:B------:R-:W-:-:S07]  /*159d0*/  VIADD R44, R44, 0x100 ;  /* 0x000001002c2c7836 */ /* 0x000fce0000000000 */
.L_x_14579:
[----:B------:R-:W-:Y:S05]  /*159e0*/  BSYNC.RECONVERGENT B0 ;  /* 0x0000000000007941 */ /* 0x000fea0003800200 */
.L_x_14578:
        /* <DEDUP_REMOVED lines=34> */
.L_x_14648:
        /* <DEDUP_REMOVED lines=13> */
.L_x_14650:
[----:B------:R-:W-:Y:S05]  /*15ce0*/  BSYNC.RECONVERGENT B2 ;  /* 0x0000000000027941 */ /* 0x000fea0003800200 */
.L_x_14649:
        /* <DEDUP_REMOVED lines=60> */
.L_x_14647:
[----:B------:R-:W-:Y:S05]  /*160b0*/  BSYNC.RECONVERGENT B1 ;  /* 0x0000000000017941 */ /* 0x000fea0003800200 */
.L_x_14646:
[----:B------:R-:W0:Y:S01]  /*160c0*/  LDC R131, c[0x0][0x408] ;  /* 0x00010200ff837b82 */ /* 0x000e220000000800 */
[----:B------:R-:W-:Y:S01]  /*160d0*/  ISETP.NE.AND P3, PT, R49, 0x1, PT ;  /* 0x000000013100780c */ /* 0x000fe20003f65270 */
[----:B------:R-:W-:Y:S01]  /*160e0*/  BSSY.RECONVERGENT B1, `(.L_x_14651) ;  /* 0x000005d000017945 */ /* 0x000fe20003800200 */
[----:B------:R-:W-:Y:S01]  /*160f0*/  I2FP.F32.U32 R46, R45 ;  /* 0x0000002d002e7245 */ /* 0x000fe20000201000 */
[----:B------:R-:W-:Y:S02]  /*16100*/  IMAD.MOV.U32 R45, RZ, RZ, 0x2f800000 ;  /* 0x2f800000ff2d7424 */ /* 0x000fe400078e00ff */
[----:B------:R-:W-:Y:S02]  /*16110*/  IMAD.MOV.U32 R48, RZ, RZ, R90 ;  /* 0x000000ffff307224 */ /* 0x000fe400078e005a */
[----:B------:R-:W1:Y:S01]  /*16120*/  LDC R88, c[0x0][0x404] ;  /* 0x00010100ff587b82 */ /* 0x000e620000000800 */
[----:B------:R-:W-:Y:S01]  /*16130*/  FFMA.FTZ R47, R46, R45, 1.1641532182693481445e-10 ;  /* 0x2f0000002e2f7423 */ /* 0x000fe2000001002d */
[----:B------:R-:W-:Y:S01]  /*16140*/  MOV R46, 0x2 ;  /* 0x00000002002e7802 */ /* 0x000fe20000000f00 */
[----:B0----5:R-:W-:-:S03]  /*16150*/  FMUL.FTZ R132, R28, R131 ;  /* 0x000000831c847220 */ /* 0x021fc60000410000 */
[----:B-1----:R-:W-:Y:S01]  /*16160*/  FSETP.LE.FTZ.AND P2, PT, R47, R88, PT ;  /* 0x000000582f00720b */ /* 0x002fe20003f53000 */
        /* <DEDUP_REMOVED lines=9> */
.L_x_14653:
        /* <DEDUP_REMOVED lines=13> */
.L_x_14655:
[----:B------:R-:W-:Y:S05]  /*162d0*/  BSYNC.RECONVERGENT B2 ;  /* 0x0000000000027941 */ /* 0x000fea0003800200 */
.L_x_14654:
        /* <DEDUP_REMOVED lines=61> */
.L_x_14652:
[----:B------:R-:W-:Y:S05]  /*166b0*/  BSYNC.RECONVERGENT B1 ;  /* 0x0000000000017941 */ /* 0x000fea0003800200 */
.L_x_14651:
        /* <DEDUP_REMOVED lines=15> */
.L_x_14658:
        /* <DEDUP_REMOVED lines=13> */
.L_x_14660:
[----:B------:R-:W-:Y:S05]  /*16880*/  BSYNC.RECONVERGENT B2 ;  /* 0x0000000000027941 */ /* 0x000fea0003800200 */
.L_x_14659:
        /* <DEDUP_REMOVED lines=61> */
.L_x_14657:
[----:B------:R-:W-:Y:S05]  /*16c60*/  BSYNC.RECONVERGENT B1 ;  /* 0x0000000000017941 */ /* 0x000fea0003800200 */
.L_x_14656:
        /* <DEDUP_REMOVED lines=17> */
.L_x_14663:
        /* <DEDUP_REMOVED lines=13> */
.L_x_14665:
[----:B------:R-:W-:Y:S05]  /*16e50*/  BSYNC.RECONVERGENT B2 ;  /* 0x0000000000027941 */ /* 0x000fea0003800200 */
.L_x_14664:
        /* <DEDUP_REMOVED lines=61> */
.L_x_14662:
[----:B------:R-:W-:Y:S05]  /*17230*/  BSYNC.RECONVERGENT B1 ;  /* 0x0000000000017941 */ /* 0x000fea0003800200 */
.L_x_14661:
        /* <DEDUP_REMOVED lines=15> */
.L_x_14668:
        /* <DEDUP_REMOVED lines=13> */
.L_x_14670:
[----:B------:R-:W-:Y:S05]  /*17400*/  BSYNC.RECONVERGENT B2 ;  /* 0x0000000000027941 */ /* 0x000fea0003800200 */
.L_x_14669:
        /* <DEDUP_REMOVED lines=61> */
.L_x_14667:
[----:B------:R-:W-:Y:S05]  /*177e0*/  BSYNC.RECONVERGENT B1 ;  /* 0x0000000000017941 */ /* 0x000fea0003800200 */
.L_x_14666:
        /* <DEDUP_REMOVED lines=17> */
.L_x_14673:
        /* <DEDUP_REMOVED lines=13> */
.L_x_14675:
[----:B------:R-:W-:Y:S05]  /*179d0*/  BSYNC.RECONVERGENT B2 ;  /* 0x0000000000027941 */ /* 0x000fea0003800200 */
.L_x_14674:
[----:B------:R-:W-:Y:S01]  /*179e0*/  IMAD.WIDE.U32 R46, R97, -0x326172a9, RZ ;  /* 0xcd9e8d57612e7825 */ /* 0x000fe200078e00ff */
[----:B------:R-:W-:Y:S02]  /*179f0*/  LOP3.LUT R28, R89, R51, R83, 0x96, !PT ;  /* 0x00000033591c7212 */ /* 0x000fe400078e9653 */
[----:B------:R-:W-:Y:S02]  /*17a00*/  IADD3 R51, PT, PT, R83, -0x4498517b, RZ ;  /* 0xbb67ae8553337810 */ /* 0x000fe40007ffe0ff */
[----:B------:R-:W-:Y:S01]  /*17a10*/  LOP3.LUT R48, R99, R47, R82, 0x96, !PT ;  /* 0x0000002f63307212 */ /* 0x000fe200078e9652 */
[----:B------:R-:W-:Y:S01]  /*17a20*/  IMAD.WIDE.U32 R28, R28, -0x326172a9, RZ ;  /* 0xcd9e8d571c1c7825 */ /* 0x000fe200078e00ff */
[----:B------:R-:W-:Y:S02]  /*17a30*/  IADD3 R93, PT, PT, R83, -0x695add53, RZ ;  /* 0x96a522ad535d7810 */ /* 0x000fe40007ffe0ff */
[----:B------:R-:W-:Y:S01]  /*17a40*/  MOV R30, R130 ;  /* 0x00000082001e7202 */ /* 0x000fe20000000f00 */
[----:B------:R-:W-:-:S02]  /*17a50*/  VIADD R47, R82, 0x9e3779b9 ;  /* 0x9e3779b9522f7836 */ /* 0x000fc40000000000 */
        /* <DEDUP_REMOVED lines=48> */
[----:B------:R-:W-:Y:S02]  /*17d60*/  HFMA2 R46, -RZ, RZ, 0, 0 ;  /* 0x00000000ff2e7431 */ /* 0x000fe400000001ff */
[----:B------:R-:W-:Y:S02]  /*17d70*/  VIADD R47, R82, 0x8ff34781 ;  /* 0x8ff34781522f7836 */ /* 0x000fe40000000000 */
[----:B------:R-:W-:Y:S02]  /*17d80*/  IMAD.MOV.U32 R90, RZ, RZ, R48 ;  /* 0x000000ffff5a7224 */ /* 0x000fe400078e0030 */
[----:B------:R-:W-:Y:S01]  /*17d90*/  IMAD.MOV.U32 R130, RZ, RZ, R28 ;  /* 0x000000ffff827224 */ /* 0x000fe200078e001c */
[----:B------:R-:W-:-:S07]  /*17da0*/  LOP3.LUT R94, R47, R50, R49, 0x96, !PT ;  /* 0x000000322f5e7212 */ /* 0x000fce00078e9631 */
.L_x_14672:
[----:B------:R-:W-:Y:S05]  /*17db0*/  BSYNC.RECONVERGENT B1 ;  /* 0x0000000000017941 */ /* 0x000fea0003800200 */
.L_x_14671:
        /* <DEDUP_REMOVED lines=15> */
.L_x_14678:
        /* <DEDUP_REMOVED lines=13> */
.L_x_14680:
[----:B------:R-:W-:Y:S05]  /*17f80*/  BSYNC.RECONVERGENT B2 ;  /* 0x0000000000027941 */ /* 0x000fea0003800200 */
.L_x_14679:
        /* <DEDUP_REMOVED lines=61> */
.L_x_14677:
[----:B------:R-:W-:Y:S05]  /*18360*/  BSYNC.RECONVERGENT B1 ;  /* 0x0000000000017941 */ /* 0x000fea0003800200 */
.L_x_14676:
        /* <DEDUP_REMOVED lines=17> */
.L_x_14683:
        /* <DEDUP_REMOVED lines=15> */
.L_x_14685:
[----:B------:R-:W-:Y:S05]  /*18570*/  BSYNC.RECONVERGENT B2 ;  /* 0x0000000000027941 */ /* 0x000fea0003800200 */
.L_x_14684:
[----:B------:R-:W-:Y:S01]  /*18580*/  IMAD.WIDE.U32 R30, R97, -0x326172a9, RZ ;  /* 0xcd9e8d57611e7825 */ /* 0x000fe200078e00ff */
[----:B------:R-:W-:-:S03]  /*18590*/  LOP3.LUT R28, R89, R49, R83, 0x96, !PT ;  /* 0x00000031591c7212 */ /* 0x000fc600078e9653 */
[----:B------:R-:W-:Y:S01]  /*185a0*/  HFMA2 R92, -RZ, RZ, 0, 0 ;  /* 0x00000000ff5c7431 */ /* 0x000fe200000001ff */
        /* <DEDUP_REMOVED lines=58> */
.L_x_14682:
[----:B------:R-:W-:Y:S05]  /*18950*/  BSYNC.RECONVERGENT B1 ;  /* 0x0000000000017941 */ /* 0x000fea0003800200 */
.L_x_14681:
        /* <DEDUP_REMOVED lines=13> */
[-C--:B------:R-:W-:Y:S02]  /*18a30*/  FSETP.GTU.FTZ.AND P6, PT, R141, R88.reuse, PT ;  /* 0x000000588d00720b */ /* 0x080fe40003fdc000 */
[----:B------:R-:W-:Y:S02]  /*18a40*/  FSEL R132, R132, RZ, P2 ;  /* 0x000000ff84847208 */ /* 0x000fe40001000000 */
[----:B------:R-:W-:Y:S02]  /*18a50*/  FSEL R31, R31, RZ, !P6 ;  /* 0x000000ff1f1f7208 */ /* 0x000fe40007000000 */
[----:B------:R-:W-:Y:S01]  /*18a60*/  SEL R137, RZ, 0x1, P6 ;  /* 0x00000001ff897807 */ /* 0x000fe20003000000 */
[----:B------:R-:W-:Y:S01]  /*18a70*/  FADD.FTZ R28, R132, R47 ;  /* 0x0000002f841c7221 */ /* 0x000fe20000010000 */
[----:B------:R-:W-:Y:S01]  /*18a80*/  FSETP.GTU.FTZ.AND P6, PT, R45, R88, PT ;  /* 0x000000582d00720b */ /* 0x000fe20003fdc000 */
[----:B------:R-:W-:Y:S01]  /*18a90*/  FADD.FTZ R30, R140, R31 ;  /* 0x0000001f8c1e7221 */ /* 0x000fe20000010000 */
[----:B------:R-:W-:Y:S01]  /*18aa0*/  FSEL R138, R138, RZ, P3 ;  /* 0x000000ff8a8a7208 */ /* 0x000fe20001800000 */
[----:B------:R-:W-:Y:S01]  /*18ab0*/  @P1 FADD.FTZ R28, R8, R28 ;  /* 0x0000001c081c1221 */ /* 0x000fe20000010000 */
[----:B------:R-:W-:Y:S01]  /*18ac0*/  FSEL R46, R46, RZ, !P6 ;  /* 0x000000ff2e2e7208 */ /* 0x000fe20007000000 */
[----:B------:R-:W-:Y:S01]  /*18ad0*/  @P1 FADD.FTZ R30, R10, R30 ;  /* 0x0000001e0a1e1221 */ /* 0x000fe20000010000 */
[----:B------:R-:W-:Y:S01]  /*18ae0*/  FSEL R49, R50, RZ, P5 ;  /* 0x000000ff32317208 */ /* 0x000fe20002800000 */
[----:B------:R-:W-:Y:S01]  /*18af0*/  FADD.FTZ R29, R138, R29 ;  /* 0x0000001d8a1d7221 */ /* 0x000fe20000010000 */
[----:B------:R-:W-:-:S02]  /*18b00*/  SEL R45, RZ, 0x1, P6 ;  /* 0x00000001ff2d7807 */ /* 0x000fc40003000000 */
[----:B------:R-:W-:Y:S01]  /*18b10*/  PRMT R86, R48, 0x7610, R86 ;  /* 0x0000761030567816 */ /* 0x000fe20000000056 */
[----:B------:R-:W-:Y:S01]  /*18b20*/  FADD.FTZ R31, R46, R49 ;  /* 0x000000312e1f7221 */ /* 0x000fe20000010000 */
[----:B------:R-:W-:Y:S01]  /*18b30*/  @P1 FADD.FTZ R29, R9, R29 ;  /* 0x0000001d091d1221 */ /* 0x000fe20000010000 */
[----:B------:R-:W-:Y:S02]  /*18b40*/  PRMT R85, R51, 0x7610, R85 ;  /* 0x0000761033557816 */ /* 0x000fe40000000055 */
[----:B------:R-:W-:Y:S01]  /*18b50*/  @P1 FADD.FTZ R31, R11, R31 ;  /* 0x0000001f0b1f1221 */ /* 0x000fe20000010000 */
[----:B------:R-:W-:Y:S02]  /*18b60*/  PRMT R84, R137, 0x7610, R84 ;  /* 0x0000761089547816 */ /* 0x000fe40000000054 */
[----:B------:R-:W-:Y:S01]  /*18b70*/  PRMT R0, R45, 0x7610, R0 ;  /* 0x000076102d007816 */ /* 0x000fe20000000000 */
[----:B------:R-:W-:Y:S06]  /*18b80*/  BRA `(.L_x_14686) ;  /* 0x0000001800047947 */ /* 0x000fec0003800000 */
.L_x_14645:
        /* <DEDUP_REMOVED lines=16> */
.L_x_14689:
        /* <DEDUP_REMOVED lines=13> */
.L_x_14691:
[----:B------:R-:W-:Y:S05]  /*18d60*/  BSYNC.RECONVERGENT B2 ;  /* 0x0000000000027941 */ /* 0x000fea0003800200 */
.L_x_14690:
        /* <DEDUP_REMOVED lines=60> */
.L_x_14688:
[----:B------:R-:W-:Y:S05]  /*19130*/  BSYNC.RECONVERGENT B1 ;  /* 0x0000000000017941 */ /* 0x000fea0003800200 */
.L_x_14687:
[----:B------:R-:W0:Y:S01]  /*19140*/  LDC R45, c[0x0][0x404] ;  /* 0x00010100ff2d7b82 */ /* 0x000e220000000800 */
[----:B------:R-:W-:Y:S01]  /*19150*/  ISETP.NE.AND P3, PT, R48, 0x1, PT ;  /* 0x000000013000780c */ /* 0x000fe20003f65270 */
[----:B------:R-:W-:Y:S01]  /*19160*/  HFMA2 R88, -RZ, RZ, 0.1171875, 0 ;  /* 0x2f800000ff587431 */ /* 0x000fe200000001ff */
        /* <DEDUP_REMOVED lines=15> */
.L_x_14694:
        /* <DEDUP_REMOVED lines=13> */
.L_x_14696:
[----:B------:R-:W-:Y:S05]  /*19330*/  BSYNC.RECONVERGENT B2 ;  /* 0x0000000000027941 */ /* 0x000fea0003800200 */
.L_x_14695:
        /* <DEDUP_REMOVED lines=61> */
.L_x_14693:
[----:B------:R-:W-:Y:S05]  /*19710*/  BSYNC.RECONVERGENT B1 ;  /* 0x0000000000017941 */ /* 0x000fea0003800200 */
.L_x_14692:
        /* <DEDUP_REMOVED lines=16> */
.L_x_14699:
        /* <DEDUP_REMOVED lines=13> */
.L_x_14701:
[----:B------:R-:W-:Y:S05]  /*198f0*/  BSYNC.RECONVERGENT B2 ;  /* 0x0000000000027941 */ /* 0x000fea0003800200 */
.L_x_14700:
        /* <DEDUP_REMOVED lines=61> */
.L_x_14698:
[----:B------:R-:W-:Y:S05]  /*19cd0*/  BSYNC.RECONVERGENT B1 ;  /* 0x0000000000017941 */ /* 0x000fea0003800200 */
.L_x_14697:
        /* <DEDUP_REMOVED lines=16> */
.L_x_14704:
        /* <DEDUP_REMOVED lines=13> */
.L_x_14706:
[----:B------:R-:W-:Y:S05]  /*19eb0*/  BSYNC.RECONVERGENT B2 ;  /* 0x0000000000027941 */ /* 0x000fea0003800200 */
.L_x_14705:
        /* <DEDUP_REMOVED lines=61> */
.L_x_14703:
[----:B------:R-:W-:Y:S05]  /*1a290*/  BSYNC.RECONVERGENT B1 ;  /* 0x0000000000017941 */ /* 0x000fea0003800200 */
.L_x_14702:
        /* <DEDUP_REMOVED lines=16> */
.L_x_14686:
        /* <DEDUP_REMOVED lines=24> */
.L_x_14707:
[----:B------:R-:W-:Y:S01]  /*1a520*/  IMAD.MOV.U32 R88, RZ, RZ, R130 ;  /* 0x000000ffff587224 */ /* 0x000fe200078e0082 */
[----:B------:R-:W-:-:S07]  /*1a530*/  IADD3 R44, PT, PT, R44, 0x100, RZ ;  /* 0x000001002c2c7810 */ /* 0x000fce0007ffe0ff */
.L_x_14644:
[----:B------:R-:W-:Y:S05]  /*1a540*/  BSYNC.RECONVERGENT B0 ;  /* 0x0000000000007941 */ /* 0x000fea0003800200 */
.L_x_14643:
        /* <DEDUP_REMOVED lines=34> */
.L_x_14713:
        /* <DEDUP_REMOVED lines=13> */
.L_x_14715:
[----:B------:R-:W-:Y:S05]  /*1a840*/  BSYNC.RECONVERGENT B2 ;  /* 0x0000000000027941 */ /* 0x000fea0003800200 */
.L_x_14714:
        /* <DEDUP_REMOVED lines=60> */
.L_x_14712:
[----:B------:R-:W-:Y:S05]  /*1ac10*/  BSYNC.RECONVERGENT B1 ;  /* 0x0000000000017941 */ /* 0x000fea0003800200 */
.L_x_14711:
[----:B------:R-:W0:Y:S01]  /*1ac20*/  LDC R131, c[0x0][0x408] ;  /* 0x00010200ff837b82 */ /* 0x000e220000000800 */
[----:B------:R-:W-:Y:S01]  /*1ac30*/  ISETP.NE.AND P3, PT, R49, 0x1, PT ;  /* 0x000000013100780c */ /* 0x000fe20003f65270 */
[----:B------:R-:W-:Y:S01]  /*1ac40*/  BSSY.RECONVERGENT B1, `(.L_x_14716) ;  /* 0x000005d000017945 */ /* 0x000fe20003800200 */
[----:B------:R-:W-:Y:S01]  /*1ac50*/  I2FP.F32.U32 R46, R45 ;  /* 0x0000002d002e7245 */ /* 0x000fe20000201000 */
[----:B------:R-:W-:Y:S01]  /*1ac60*/  HFMA2 R45, -RZ, RZ, 0.1171875, 0 ;  /* 0x2f800000ff2d7431 */ /* 0x000fe200000001ff */
[----:B------:R-:W-:-:S03]  /*1ac70*/  MOV R48, R90 ;  /* 0x0000005a00307202 */ /* 0x000fc60000000f00 */
[----:B------:R-:W1:Y:S01]  /*1ac80*/  LDC R88, c[0x0][0x404] ;  /* 0x00010100ff587b82 */ /* 0x000e620000000800 */
[----:B------:R-:W-:Y:S01]  /*1ac90*/  FFMA.FTZ R47, R46, R45, 1.1641532182693481445e-10 ;  /* 0x2f0000002e2f7423 */ /* 0x000fe2000001002d */
[----:B------:R-:W-:Y:S02]  /*1aca0*/  IMAD.MOV.U32 R46, RZ, RZ, 0x2 ;  /* 0x00000002ff2e7424 */ /* 0x000fe400078e00ff */
[----:B0----5:R-:W-:Y:S02]  /*1acb0*/  FMUL.FTZ R138, R32, R131 ;  /* 0x00000083208a7220 */ /* 0x021fe40000410000 */
[----:B-1----:R-:W-:Y:S01]  /*1acc0*/  FSETP.LE.FTZ.AND P2, PT, R47, R88, PT ;  /* 0x000000582f00720b */ /* 0x002fe20003f53000 */
        /* <DEDUP_REMOVED lines=9> */
.L_x_14718:
        /* <DEDUP_REMOVED lines=13> */
.L_x_14720:
[----:B------:R-:W-:Y:S05]  /*1ae30*/  BSYNC.RECONVERGENT B2 ;  /* 0x0000000000027941 */ /* 0x000fea0003800200 */
.L_x_14719:
        /* <DEDUP_REMOVED lines=61> */
.L_x_14717:
[----:B------:R-:W-:Y:S05]  /*1b210*/  BSYNC.RECONVERGENT B1 ;  /* 0x0000000000017941 */ /* 0x000fea0003800200 */
.L_x_14716:
        /* <DEDUP_REMOVED lines=15> */
.L_x_14723:
        /* <DEDUP_REMOVED lines=13> */
.L_x_14725:
[----:B------:R-:W-:Y:S05]  /*1b3e0*/  BSYNC.RECONVERGENT B2 ;  /* 0x0000000000027941 */ /* 0x000fea0003800200 */
.L_x_14724:
        /* <DEDUP_REMOVED lines=61> */
.L_x_14722:
[----:B------:R-:W-:Y:S05]  /*1b7c0*/  BSYNC.RECONVERGENT B1 ;  /* 0x0000000000017941 */ /* 0x000fea0003800200 */
.L_x_14721:
        /* <DEDUP_REMOVED lines=17> */
.L_x_14728:
        /* <DEDUP_REMOVED lines=13> */
.L_x_14730:
[----:B------:R-:W-:Y:S05]  /*1b9b0*/  BSYNC.RECONVERGENT B2 ;  /* 0x0000000000027941 */ /* 0x000fea0003800200 */
.L_x_14729:
        /* <DEDUP_REMOVED lines=61> */
.L_x_14727:
[----:B------:R-:W-:Y:S05]  /*1bd90*/  BSYNC.RECONVERGENT B1 ;  /* 0x0000000000017941 */ /* 0x000fea0003800200 */
.L_x_14726:
        /* <DEDUP_REMOVED lines=15> */
.L_x_14733:
        /* <DEDUP_REMOVED lines=13> */
.L_x_14735:
[----:B------:R-:W-:Y:S05]  /*1bf60*/  BSYNC.RECONVERGENT B2 ;  /* 0x0000000000027941 */ /* 0x000fea0003800200 */
.L_x_14734:
        /* <DEDUP_REMOVED lines=61> */
.L_x_14732:
[----:B------:R-:W-:Y:S05]  /*1c340*/  BSYNC.RECONVERGENT B1 ;  /* 0x0000000000017941 */ /* 0x000fea0003800200 */
.L_x_14731:
        /* <DEDUP_REMOVED lines=17> */
.L_x_14738:
        /* <DEDUP_REMOVED lines=13> */
.L_x_14740:
[----:B------:R-:W-:Y:S05]  /*1c530*/  BSYNC.RECONVERGENT B2 ;  /* 0x0000000000027941 */ /* 0x000fea0003800200 */
.L_x_14739:
        /* <DEDUP_REMOVED lines=61> */
.L_x_14737:
[----:B------:R-:W-:Y:S05]  /*1c910*/  BSYNC.RECONVERGENT B1 ;  /* 0x0000000000017941 */ /* 0x000fea0003800200 */
.L_x_14736:
        /* <DEDUP_REMOVED lines=15> */
.L_x_14743:
        /* <DEDUP_REMOVED lines=13> */
.L_x_14745:
[----:B------:R-:W-:Y:S05]  /*1cae0*/  BSYNC.RECONVERGENT B2 ;  /* 0x0000000000027941 */ /* 0x000fea0003800200 */
.L_x_14744:
        /* <DEDUP_REMOVED lines=61> */
.L_x_14742:
[----:B------:R-:W-:Y:S05]  /*1cec0*/  BSYNC.RECONVERGENT B1 ;  /* 0x0000000000017941 */ /* 0x000fea0003800200 */
.L_x_14741:
        /* <DEDUP_REMOVED lines=17> */
.L_x_14748:
        /* <DEDUP_REMOVED lines=15> */
.L_x_14750:
[----:B------:R-:W-:Y:S05]  /*1d0d0*/  BSYNC.RECONVERGENT B2 ;  /* 0x0000000000027941 */ /* 0x000fea0003800200 */
.L_x_14749:
        /* <DEDUP_REMOVED lines=61> */
.L_x_14747:
[----:B------:R-:W-:Y:S05]  /*1d4b0*/  BSYNC.RECONVERGENT B1 ;  /* 0x0000000000017941 */ /* 0x000fea0003800200 */
.L_x_14746:
        /* <DEDUP_REMOVED lines=14> */
[----:B------:R-:W-:Y:S02]  /*1d5a0*/  FSETP.GTU.FTZ.AND P6, PT, R143, R88, PT ;  /* 0x000000588f00720b */ /* 0x000fe40003fdc000 */
[----:B------:R-:W-:Y:S01]  /*1d5b0*/  FSEL R140, R140, RZ, P4 ;  /* 0x000000ff8c8c7208 */ /* 0x000fe20002000000 */
[----:B------:R-:W-:Y:S01]  /*1d5c0*/  @P1 FADD.FTZ R32, R8, R32 ;  /* 0x0000002008201221 */ /* 0x000fe20000010000 */
[----:B------:R-:W-:Y:S02]  /*1d5d0*/  FSEL R35, R35, RZ, !P6 ;  /* 0x000000ff23237208 */ /* 0x000fe40007000000 */
        /* <DEDUP_REMOVED lines=17> */
.L_x_14710:
        /* <DEDUP_REMOVED lines=16> */
.L_x_14754:
        /* <DEDUP_REMOVED lines=13> */
.L_x_14756:
[----:B------:R-:W-:Y:S05]  /*1d8c0*/  BSYNC.RECONVERGENT B2 ;  /* 0x0000000000027941 */ /* 0x000fea0003800200 */
.L_x_14755:
        /* <DEDUP_REMOVED lines=60> */
.L_x_14753:
[----:B------:R-:W-:Y:S05]  /*1dc90*/  BSYNC.RECONVERGENT B1 ;  /* 0x0000000000017941 */ /* 0x000fea0003800200 */
.L_x_14752:
        /* <DEDUP_REMOVED lines=18> */
.L_x_14759:
        /* <DEDUP_REMOVED lines=13> */
.L_x_14761:
[----:B------:R-:W-:Y:S05]  /*1de90*/  BSYNC.RECONVERGENT B2 ;  /* 0x0000000000027941 */ /* 0x000fea0003800200 */
.L_x_14760:
        /* <DEDUP_REMOVED lines=61> */
.L_x_14758:
[----:B------:R-:W-:Y:S05]  /*1e270*/  BSYNC.RECONVERGENT B1 ;  /* 0x0000000000017941 */ /* 0x000fea0003800200 */
.L_x_14757:
        /* <DEDUP_REMOVED lines=16> */
.L_x_14764:
        /* <DEDUP_REMOVED lines=13> */
.L_x_14766:
[----:B------:R-:W-:Y:S05]  /*1e450*/  BSYNC.RECONVERGENT B2 ;  /* 0x0000000000027941 */ /* 0x000fea0003800200 */
.L_x_14765:
        /* <DEDUP_REMOVED lines=61> */
.L_x_14763:
[----:B------:R-:W-:Y:S05]  /*1e830*/  BSYNC.RECONVERGENT B1 ;  /* 0x0000000000017941 */ /* 0x000fea0003800200 */
.L_x_14762:
        /* <DEDUP_REMOVED lines=16> */
.L_x_14769:
        /* <DEDUP_REMOVED lines=13> */
.L_x_14771:
[----:B------:R-:W-:Y:S05]  /*1ea10*/  BSYNC.RECONVERGENT B2 ;  /* 0x0000000000027941 */ /* 0x000fea0003800200 */
.L_x_14770:
        /* <DEDUP_REMOVED lines=61> */
.L_x_14768:
[----:B------:R-:W-:Y:S05]  /*1edf0*/  BSYNC.RECONVERGENT B1 ;  /* 0x0000000000017941 */ /* 0x000fea0003800200 */
.L_x_14767:
        /* <DEDUP_REMOVED lines=16> */
.L_x_14751:
[----:B------:R-:W0:Y:S01]  /*1ef00*/  LDC.64 R48, c[0x0][0x3a8] ;  /* 0x0000ea00ff307b82 */ /* 0x000e220000000a00 */
[----:B------:R-:W-:Y:S02]  /*1ef10*/  SEL R45, RZ, 0x1000000, !P5 ;  /* 0x01000000ff2d7807 */ /* 0x000fe40006800000 */
[----:B------:R-:W-:Y:S02]  /*1ef20*/  SEL R50, RZ, 0x10000, !P4 ;  /* 0x00010000ff327807 */ /* 0x000fe40006000000 */
[----:B------:R-:W-:Y:S02]  /*1ef30*/  SEL R51, RZ, 0x100, !P3 ;  /* 0x00000100ff337807 */ /* 0x000fe40005800000 */
[----:B------:R-:W-:Y:S01]  /*1ef40*/  SEL R88, RZ, 0x1, !P2 ;  /* 0x00000001ff587807 */ /* 0x000fe20005000000 */
[----:B------:R-:W1:Y:S01]  /*1ef50*/  LDC.64 R46, c[0x0][0x3b0] ;  /* 0x0000ec00ff2e7b82 */ /* 0x000e620000000a00 */
[----:B------:R-:W-:-:S05]  /*1ef60*/  IADD3 R45, PT, PT, R51, R45, R50 ;  /* 0x0000002d332d7210 */ /* 0x000fca0007ffe032 */
        /* <DEDUP_REMOVED lines=17> */
.L_x_14772:
[----:B------:R-:W-:Y:S01]  /*1f080*/  MOV R88, R130 ;  /* 0x0000008200587202 */ /* 0x000fe20000000f00 */
[----:B------:R-:W-:-:S07]  /*1f090*/  VIADD R44, R44, 0x100 ;  /* 0x000001002c2c7836 */ /* 0x000fce0000000000 */
.L_x_14709:
[----:B------:R-:W-:Y:S05]  /*1f0a0*/  BSYNC.RECONVERGENT B0 ;  /* 0x0000000000007941 */ /* 0x000fea0003800200 */
.L_x_14708:
        /* <DEDUP_REMOVED lines=34> */
.L_x_14778:
        /* <DEDUP_REMOVED lines=13> */
.L_x_14780:
[----:B------:R-:W-:Y:S05]  /*1f3a0*/  BSYNC.RECONVERGENT B2 ;  /* 0x0000000000027941 */ /* 0x000fea0003800200 */
.L_x_14779:
        /* <DEDUP_REMOVED lines=53> */
[----:B------:R-:W-:Y:S01]  /*1f700*/  IADD3 R45, PT, PT, R82, -0x700cb87f, RZ ;  /* 0x8ff34781522d7810 */ /* 0x000fe20007ffe0ff */
[----:B------:R-:W-:Y:S01]  /*1f710*/  VIADD R93, R83, 0x96a522ad ;  /* 0x96a522ad535d7836 */ /* 0x000fe20000000000 */
[----:B------:R-:W-:Y:S01]  /*1f720*/  MOV R90, R50 ;  /* 0x00000032005a7202 */ /* 0x000fe20000000f00 */
[----:B------:R-:W-:Y:S01]  /*1f730*/  IMAD.WIDE.U32 R46, R46, -0x2daee0ad, RZ ;  /* 0xd2511f532e2e7825 */ /* 0x000fe200078e00ff */
[----:B------:R-:W-:Y:S02]  /*1f740*/  LOP3.LUT R94, R45, R92, R51, 0x96, !PT ;  /* 0x0000005c2d5e7212 */ /* 0x000fe400078e9633 */
[----:B------:R-:W-:Y:S01]  /*1f750*/  MOV R45, R88 ;  /* 0x00000058002d7202 */ /* 0x000fe20000000f00 */
[----:B------:R-:W-:Y:S01]  /*1f760*/  IMAD.MOV.U32 R130, RZ, RZ, R46 ;  /* 0x000000ffff827224 */ /* 0x000fe200078e002e */
[----:B------:R-:W-:-:S07]  /*1f770*/  LOP3.LUT R93, R93, R48, R47, 0x96, !PT ;  /* 0x000000305d5d7212 */ /* 0x000fce00078e962f */
.L_x_14777:
[----:B------:R-:W-:Y:S05]  /*1f780*/  BSYNC.RECONVERGENT B1 ;  /* 0x0000000000017941 */ /* 0x000fea0003800200 */
.L_x_14776:
        /* <DEDUP_REMOVED lines=20> */
.L_x_14783:
        /* <DEDUP_REMOVED lines=13> */
.L_x_14785:
[----:B------:R-:W-:Y:S05]  /*1f9a0*/  BSYNC.RECONVERGENT B2 ;  /* 0x0000000000027941 */ /* 0x000fea0003800200 */
.L_x_14784:
        /* <DEDUP_REMOVED lines=61> */
.L_x_14782:
[----:B------:R-:W-:Y:S05]  /*1fd80*/  BSYNC.RECONVERGENT B1 ;  /* 0x0000000000017941 */ /* 0x000fea0003800200 */
.L_x_14781:
        /* <DEDUP_REMOVED lines=15> */
.L_x_14788:
        /* <DEDUP_REMOVED lines=13> */
.L_x_14790:
[----:B------:R-:W-:Y:S05]  /*1ff50*/  BSYNC.RECONVERGENT B2 ;  /* 0x0000000000027941 */ /* 0x000fea0003800200 */
.L_x_14789:
        /* <DEDUP_REMOVED lines=61> */
.L_x_14787:
[----:B------:R-:W-:Y:S05]  /*20330*/  BSYNC.RECONVERGENT B1 ;  /* 0x0000000000017941 */ /* 0x000fea0003800200 */
.L_x_14786:
        /* <DEDUP_REMOVED lines=17> */
.L_x_14793:
        /* <DEDUP_REMOVED lines=13> */
.L_x_14795:
[----:B------:R-:W-:Y:S05]  /*20520*/  BSYNC.RECONVERGENT B2 ;  /* 0x0000000000027941 */ /* 0x000fea0003800200 */
.L_x_14794:
        /* <DEDUP_REMOVED lines=61> */
.L_x_14792:
[----:B------:R-:W-:Y:S05]  /*20900*/  BSYNC.RECONVERGENT B1 ;  /* 0x0000000000017941 */ /* 0x000fea0003800200 */
.L_x_14791:
        /* <DEDUP_REMOVED lines=15> */
.L_x_14798:
        /* <DEDUP_REMOVED lines=13> */
.L_x_14800:
[----:B------:R-:W-:Y:S05]  /*20ad0*/  BSYNC.RECONVERGENT B2 ;  /* 0x0000000000027941 */ /* 0x000fea0003800200 */
.L_x_14799:
        /* <DEDUP_REMOVED lines=61> */
.L_x_14797:
[----:B------:R-:W-:Y:S05]  /*20eb0*/  BSYNC.RECONVERGENT B1 ;  /* 0x0000000000017941 */ /* 0x000fea0003800200 */
.L_x_14796:
        /* <DEDUP_REMOVED lines=17> */
.L_x_14803:
        /* <DEDUP_REMOVED lines=13> */
.L_x_14805:
[----:B------:R-:W-:Y:S05]  /*210a0*/  BSYNC.RECONVERGENT B2 ;  /* 0x0000000000027941 */ /* 0x000fea0003800200 */
.L_x_14804:
        /* <DEDUP_REMOVED lines=61> */
.L_x_14802:
[----:B------:R-:W-:Y:S05]  /*21480*/  BSYNC.RECONVERGENT B1 ;  /* 0x0000000000017941 */ /* 0x000fea0003800200 */
.L_x_14801:
        /* <DEDUP_REMOVED lines=15> */
.L_x_14808:
        /* <DEDUP_REMOVED lines=13> */
.L_x_14810:
[----:B------:R-:W-:Y:S05]  /*21650*/  BSYNC.RECONVERGENT B2 ;  /* 0x0000000000027941 */ /* 0x000fea0003800200 */
.L_x_14809:
        /* <DEDUP_REMOVED lines=61> */
.L_x_14807:
[----:B------:R-:W-:Y:S05]  /*21a30*/  BSYNC.RECONVERGENT B1 ;  /* 0x0000000000017941 */ /* 0x000fea0003800200 */
.L_x_14806:
        /* <DEDUP_REMOVED lines=17> */
.L_x_14813:
        /* <DEDUP_REMOVED lines=15> */
.L_x_14815:
[----:B------:R-:W-:Y:S05]  /*21c40*/  BSYNC.RECONVERGENT B2 ;  /* 0x0000000000027941 */ /* 0x000fea0003800200 */
.L_x_14814:
        /* <DEDUP_REMOVED lines=61> */
.L_x_14812:
[----:B------:R-:W-:Y:S05]  /*22020*/  BSYNC.RECONVERGENT B1 ;  /* 0x0000000000017941 */ /* 0x000fea0003800200 */
.L_x_14811:
        /* <DEDUP_REMOVED lines=35> */
.L_x_14775:
        /* <DEDUP_REMOVED lines=16> */
.L_x_14819:
        /* <DEDUP_REMOVED lines=13> */
.L_x_14821:
[----:B------:R-:W-:Y:S05]  /*22430*/  BSYNC.RECONVERGENT B2 ;  /* 0x0000000000027941 */ /* 0x000fea0003800200 */
.L_x_14820:
        /* <DEDUP_REMOVED lines=52> */
[----:B------:R-:W-:Y:S01]  /*22780*/  IADD3 R45, PT, PT, R82, -0x700cb87f, RZ ;  /* 0x8ff34781522d7810 */ /* 0x000fe20007ffe0ff */
[----:B------:R-:W-:Y:S01]  /*22790*/  VIADD R93, R83, 0x96a522ad ;  /* 0x96a522ad535d7836 */ /* 0x000fe20000000000 */
[----:B------:R-:W-:Y:S01]  /*227a0*/  MOV R90, R50 ;  /* 0x00000032005a7202 */ /* 0x000fe20000000f00 */
[----:B------:R-:W-:Y:S01]  /*227b0*/  IMAD.WIDE.U32 R46, R46, -0x2daee0ad, RZ ;  /* 0xd2511f532e2e7825 */ /* 0x000fe200078e00ff */
[----:B------:R-:W-:-:S03]  /*227c0*/  LOP3.LUT R94, R45, R92, R51, 0x96, !PT ;  /* 0x0000005c2d5e7212 */ /* 0x000fc600078e9633 */
[----:B------:R-:W-:Y:S01]  /*227d0*/  IMAD.MOV.U32 R130, RZ, RZ, R46 ;  /* 0x000000ffff827224 */ /* 0x000fe200078e002e */
[----:B------:R-:W-:Y:S01]  /*227e0*/  LOP3.LUT R93, R93, R48, R47, 0x96, !PT ;  /* 0x000000305d5d7212 */ /* 0x000fe200078e962f */
[----:B------:R-:W-:Y:S01]  /*227f0*/  IMAD.MOV.U32 R48, RZ, RZ, RZ ;  /* 0x000000ffff307224 */ /* 0x000fe200078e00ff */
[----:B------:R-:W-:-:S07]  /*22800*/  MOV R46, R88 ;  /* 0x00000058002e7202 */ /* 0x000fce0000000f00 */
.L_x_14818:
[----:B------:R-:W-:Y:S05]  /*22810*/  BSYNC.RECONVERGENT B1 ;  /* 0x0000000000017941 */ /* 0x000fea0003800200 */
.L_x_14817:
        /* <DEDUP_REMOVED lines=18> */
.L_x_14824:
        /* <DEDUP_REMOVED lines=13> */
.L_x_14826:
[----:B------:R-:W-:Y:S05]  /*22a10*/  BSYNC.RECONVERGENT B2 ;  /* 0x0000000000027941 */ /* 0x000fea0003800200 */
.L_x_14825:
        /* <DEDUP_REMOVED lines=61> */
.L_x_14823:
[----:B------:R-:W-:Y:S05]  /*22df0*/  BSYNC.RECONVERGENT B1 ;  /* 0x0000000000017941 */ /* 0x000fea0003800200 */
.L_x_14822:
        /* <DEDUP_REMOVED lines=16> */
.L_x_14829:
        /* <DEDUP_REMOVED lines=13> */
.L_x_14831:
[----:B------:R-:W-:Y:S05]  /*22fd0*/  BSYNC.RECONVERGENT B2 ;  /* 0x0000000000027941 */ /* 0x000fea0003800200 */
.L_x_14830:
        /* <DEDUP_REMOVED lines=61> */
.L_x_14828:
[----:B------:R-:W-:Y:S05]  /*233b0*/  BSYNC.RECONVERGENT B1 ;  /* 0x0000000000017941 */ /* 0x000fea0003800200 */
.L_x_14827:
        /* <DEDUP_REMOVED lines=16> */
.L_x_14834:
        /* <DEDUP_REMOVED lines=13> */
.L_x_14836:
[----:B------:R-:W-:Y:S05]  /*23590*/  BSYNC.RECONVERGENT B2 ;  /* 0x0000000000027941 */ /* 0x000fea0003800200 */
.L_x_14835:
        /* <DEDUP_REMOVED lines=61> */
.L_x_14833:
[----:B------:R-:W-:Y:S05]  /*23970*/  BSYNC.RECONVERGENT B1 ;  /* 0x0000000000017941 */ /* 0x000fea0003800200 */
.L_x_14832:
        /* <DEDUP_REMOVED lines=16> */
.L_x_14816:
[----:B------:R-:W0:Y:S01]  /*23a80*/  LDC.64 R48, c[0x0][0x3a8] ;  /* 0x0000ea00ff307b82 */ /* 0x000e220000000a00 */
[----:B------:R-:W-:Y:S02]  /*23a90*/  SEL R45, RZ, 0x1000000, !P5 ;  /* 0x01000000ff2d7807 */ /* 0x000fe40006800000 */
[----:B------:R-:W-:Y:S02]  /*23aa0*/  SEL R50, RZ, 0x10000, !P4 ;  /* 0x00010000ff327807 */ /* 0x000fe40006000000 */
[----:B------:R-:W-:Y:S02]  /*23ab0*/  SEL R51, RZ, 0x100, !P3 ;  /* 0x00000100ff337807 */ /* 0x000fe40005800000 */
[----:B------:R-:W-:Y:S01]  /*23ac0*/  SEL R88, RZ, 0x1, !P2 ;  /* 0x00000001ff587807 */ /* 0x000fe20005000000 */
[----:B------:R-:W1:Y:S01]  /*23ad0*/  LDC.64 R46, c[0x0][0x3b0] ;  /* 0x0000ec00ff2e7b82 */ /* 0x000e620000000a00 */
[----:B------:R-:W-:-:S04]  /*23ae0*/  IADD3 R45, PT, PT, R51, R45, R50 ;  /* 0x0000002d332d7210 */ /* 0x000fc80007ffe032 */
        /* <DEDUP_REMOVED lines=17> */
.L_x_14837:
[----:B------:R-:W-:Y:S01]  /*23c00*/  IMAD.MOV.U32 R88, RZ, RZ, R130 ;  /* 0x000000ffff587224 */ /* 0x000fe200078e0082 */
[----:B------:R-:W-:-:S07]  /*23c10*/  IADD3 R44, PT, PT, R44, 0x100, RZ ;  /* 0x000001002c2c7810 */ /* 0x000fce0007ffe0ff */
.L_x_14774:
[----:B------:R-:W-:Y:S05]  /*23c20*/  BSYNC.RECONVERGENT B0 ;  /* 0x0000000000007941 */ /* 0x000fea0003800200 */
.L_x_14773:
        /* <DEDUP_REMOVED lines=34> */
.L_x_14843:
        /* <DEDUP_REMOVED lines=13> */
.L_x_14845:
[----:B------:R-:W-:Y:S05]  /*23f20*/  BSYNC.RECONVERGENT B2 ;  /* 0x0000000000027941 */ /* 0x000fea0003800200 */
.L_x_14844:
        /* <DEDUP_REMOVED lines=52> */
[----:B------:R-:W-:-:S03]  /*24270*/  IADD3 R93, PT, PT, R83, -0x695add53, RZ ;  /* 0x96a522ad535d7810 */ /* 0x000fc60007ffe0ff */
[----:B------:R-:W-:-:S04]  /*24280*/  IMAD.WIDE.U32 R46, R46, -0x2daee0ad, RZ ;  /* 0xd2511f532e2e7825 */ /* 0x000fc800078e00ff */
[----:B------:R-:W-:Y:S01]  /*24290*/  VIADD R45, R82, 0x8ff34781 ;  /* 0x8ff34781522d7836 */ /* 0x000fe20000000000 */
[----:B------:R-:W-:Y:S01]  /*242a0*/  LOP3.LUT R93, R93, R48, R47, 0x96, !PT ;  /* 0x000000305d5d7212 */ /* 0x000fe200078e962f */
[----:B------:R-:W-:Y:S01]  /*242b0*/  IMAD.MOV.U32 R90, RZ, RZ, R50 ;  /* 0x000000ffff5a7224 */ /* 0x000fe200078e0032 */
[----:B------:R-:W-:Y:S01]  /*242c0*/  MOV R48, R88 ;  /* 0x0000005800307202 */ /* 0x000fe20000000f00 */
[----:B------:R-:W-:Y:S01]  /*242d0*/  IMAD.MOV.U32 R50, RZ, RZ, RZ ;  /* 0x000000ffff327224 */ /* 0x000fe200078e00ff */
[----:B------:R-:W-:-:S07]  /*242e0*/  LOP3.LUT R94, R45, R92, R51, 0x96, !PT ;  /* 0x0000005c2d5e7212 */ /* 0x000fce00078e9633 */
.L_x_14842:
[----:B------:R-:W-:Y:S05]  /*242f0*/  BSYNC.RECONVERGENT B1 ;  /* 0x0000000000017941 */ /* 0x000fea0003800200 */
.L_x_14841:
[----:B------:R-:W0:Y:S01]  /*24300*/  LDC R45, c[0x0][0x408] ;  /* 0x00010200ff2d7b82 */ /* 0x000e220000000800 */
[----:B------:R-:W-:Y:S01]  /*24310*/  ISETP.NE.AND P3, PT, R50, 0x1, PT ;  /* 0x000000013200780c */ /* 0x000fe20003f65270 */
[----:B------:R-:W-:Y:S01]  /*24320*/  HFMA2 R88, -RZ, RZ, 0.1171875, 0 ;  /* 0x2f800000ff587431 */ /* 0x000fe200000001ff */
[----:B------:R-:W-:Y:S01]  /*24330*/  I2FP.F32.U32 R49, R48 ;  /* 0x0000003000317245 */ /* 0x000fe20000201000 */
[----:B------:R-:W-:Y:S01]  /*24340*/  BSSY.RECONVERGENT B1, `(.L_x_14846) ;  /* 0x000005b000017945 */ /* 0x000fe20003800200 */
[----:B------:R-:W-:-:S03]  /*24350*/  IMAD.MOV.U32 R51, RZ, RZ, 0x2 ;  /* 0x00000002ff337424 */ /* 0x000fc600078e00ff */
[----:B------:R-:W1:Y:S01]  /*24360*/  LDC R47, c[0x0][0x404] ;  /* 0x00010100ff2f7b82 */ /* 0x000e620000000800 */
[----:B------:R-:W-:Y:S01]  /*24370*/  FFMA.FTZ R48, R49, R88, 1.1641532182693481445e-10 ;  /* 0x2f00000031307423 */ /* 0x000fe20000010058 */
[----:B------:R-:W-:Y:S01]  /*24380*/  MOV R49, R90 ;  /* 0x0000005a00317202 */ /* 0x000fe20000000f00 */
[----:B0----5:R-:W-:-:S03]  /*24390*/  FMUL.FTZ R137, R40, R45 ;  /* 0x0000002d28897220 */ /* 0x021fc60000410000 */
        /* <DEDUP_REMOVED lines=10> */
.L_x_14848:
        /* <DEDUP_REMOVED lines=13> */
.L_x_14850:
[----:B------:R-:W-:Y:S05]  /*24510*/  BSYNC.RECONVERGENT B2 ;  /* 0x0000000000027941 */ /* 0x000fea0003800200 */
.L_x_14849:
        /* <DEDUP_REMOVED lines=61> */
.L_x_14847:
[----:B------:R-:W-:Y:S05]  /*248f0*/  BSYNC.RECONVERGENT B1 ;  /* 0x0000000000017941 */ /* 0x000fea0003800200 */
.L_x_14846:
        /* <DEDUP_REMOVED lines=15> */
.L_x_14853:
        /* <DEDUP_REMOVED lines=13> */
.L_x_14855:
[----:B------:R-:W-:Y:S05]  /*24ac0*/  BSYNC.RECONVERGENT B2 ;  /* 0x0000000000027941 */ /* 0x000fea0003800200 */
.L_x_14854:
        /* <DEDUP_REMOVED lines=61> */
.L_x_14852:
[----:B------:R-:W-:Y:S05]  /*24ea0*/  BSYNC.RECONVERGENT B1 ;  /* 0x0000000000017941 */ /* 0x000fea0003800200 */
.L_x_14851:
[----:B------:R-:W-:Y:S01]  /*24eb0*/  ISETP.NE.AND P4, PT, R48, 0x1, PT ;  /* 0x000000013000780c */ /* 0x000fe20003f85270 */
[----:B------:R-:W-:Y:S01]  /*24ec0*/  BSSY.RECONVERGENT B1, `(.L_x_14856) ;  /* 0x000005b000017945 */ /* 0x000fe20003800200 */
[----:B------:R-:W-:Y:S01]  /*24ed0*/  I2FP.F32.U32 R49, R40 ;  /* 0x0000002800317245 */ /* 0x000fe20000201000 */
[----:B------:R-:W-:Y:S01]  /*24ee0*/  FMUL.FTZ R141, R41, R45 ;  /* 0x0000002d298d7220 */ /* 0x000fe20000410000 */
[----:B------:R-:W-:-:S03]  /*24ef0*/  MOV R41, R90 ;  /* 0x0000005a00297202 */ /* 0x000fc60000000f00 */
        /* <DEDUP_REMOVED lines=12> */
.L_x_14858:
        /* <DEDUP_REMOVED lines=13> */
.L_x_14860:
[----:B------:R-:W-:Y:S05]  /*25090*/  BSYNC.RECONVERGENT B2 ;  /* 0x0000000000027941 */ /* 0x000fea0003800200 */
.L_x_14859:
        /* <DEDUP_REMOVED lines=61> */
.L_x_14857:
[----:B------:R-:W-:Y:S05]  /*25470*/  BSYNC.RECONVERGENT B1 ;  /* 0x0000000000017941 */ /* 0x000fea0003800200 */
.L_x_14856:
        /* <DEDUP_REMOVED lines=15> */
.L_x_14863:
        /* <DEDUP_REMOVED lines=13> */
.L_x_14865:
[----:B------:R-:W-:Y:S05]  /*25640*/  BSYNC.RECONVERGENT B2 ;  /* 0x0000000000027941 */ /* 0x000fea0003800200 */
.L_x_14864:
        /* <DEDUP_REMOVED lines=61> */
.L_x_14862:
[----:B------:R-:W-:Y:S05]  /*25a20*/  BSYNC.RECONVERGENT B1 ;  /* 0x0000000000017941 */ /* 0x000fea0003800200 */
.L_x_14861:
[----:B------:R-:W-:Y:S01]  /*25a30*/  ISETP.NE.AND P5, PT, R50, 0x1, PT ;  /* 0x000000013200780c */ /* 0x000fe20003fa5270 */
[----:B------:R-:W-:Y:S01]  /*25a40*/  BSSY.RECONVERGENT B1, `(.L_x_14866) ;  /* 0x000005b000017945 */ /* 0x000fe20003800200 */
[----:B------:R-:W-:Y:S01]  /*25a50*/  I2FP.F32.U32 R41, R48 ;  /* 0x0000003000297245 */ /* 0x000fe20000201000 */
[----:B------:R-:W-:Y:S01]  /*25a60*/  FMUL.FTZ R143, R42, R45 ;  /* 0x0000002d2a8f7220 */ /* 0x000fe20000410000 */
[----:B------:R-:W-:-:S03]  /*25a70*/  IMAD.MOV.U32 R42, RZ, RZ, 0x2 ;  /* 0x00000002ff2a7424 */ /* 0x000fc600078e00ff */
        /* <DEDUP_REMOVED lines=12> */
.L_x_14868:
        /* <DEDUP_REMOVED lines=13> */
.L_x_14870:
[----:B------:R-:W-:Y:S05]  /*25c10*/  BSYNC.RECONVERGENT B2 ;  /* 0x0000000000027941 */ /* 0x000fea0003800200 */
.L_x_14869:
        /* <DEDUP_REMOVED lines=61> */
.L_x_14867:
[----:B------:R-:W-:Y:S05]  /*25ff0*/  BSYNC.RECONVERGENT B1 ;  /* 0x0000000000017941 */ /* 0x000fea0003800200 */
.L_x_14866:
        /* <DEDUP_REMOVED lines=15> */
.L_x_14873:
        /* <DEDUP_REMOVED lines=13> */
.L_x_14875:
[----:B------:R-:W-:Y:S05]  /*261c0*/  BSYNC.RECONVERGENT B2 ;  /* 0x0000000000027941 */ /* 0x000fea0003800200 */
.L_x_14874:
        /* <DEDUP_REMOVED lines=43> */
[----:B------:R-:W-:Y:S02]  /*26480*/  IADD3 R41, PT, PT, R83, 0x1fd5c5a3, RZ ;  /* 0x1fd5c5a353297810 */ /* 0x000fe40007ffe0ff */
        /* <DEDUP_REMOVED lines=17> */
.L_x_14872:
[----:B------:R-:W-:Y:S05]  /*265a0*/  BSYNC.RECONVERGENT B1 ;  /* 0x0000000000017941 */ /* 0x000fea0003800200 */
.L_x_14871:
        /* <DEDUP_REMOVED lines=17> */
.L_x_14878:
        /* <DEDUP_REMOVED lines=15> */
.L_x_14880:
[----:B------:R-:W-:Y:S05]  /*267b0*/  BSYNC.RECONVERGENT B2 ;  /* 0x0000000000027941 */ /* 0x000fea0003800200 */
.L_x_14879:
        /* <DEDUP_REMOVED lines=61> */
.L_x_14877:
[----:B------:R-:W-:Y:S05]  /*26b90*/  BSYNC.RECONVERGENT B1 ;  /* 0x0000000000017941 */ /* 0x000fea0003800200 */
.L_x_14876:
[----:B------:R-:W-:Y:S01]  /*26ba0*/  FMUL.FTZ R40, R4, R45 ;  /* 0x0000002d04287220 */ /* 0x000fe20000410000 */
[----:B------:R-:W-:Y:S01]  /*26bb0*/  FSETP.GTU.FTZ.AND P6, PT, R140, R47, PT ;  /* 0x0000002f8c00720b */ /* 0x000fe20003fdc000 */
[----:B------:R-:W-:Y:S01]  /*26bc0*/  FMUL.FTZ R48, R5, R45 ;  /* 0x0000002d05307220 */ /* 0x000fe20000410000 */
        /* <DEDUP_REMOVED lines=32> */
.L_x_14840:
        /* <DEDUP_REMOVED lines=16> */
.L_x_14884:
        /* <DEDUP_REMOVED lines=13> */
.L_x_14886:
[----:B------:R-:W-:Y:S05]  /*26fa0*/  BSYNC.RECONVERGENT B2 ;  /* 0x0000000000027941 */ /* 0x000fea0003800200 */
.L_x_14885:
        /* <DEDUP_REMOVED lines=55> */
[----:B------:R-:W-:-:S04]  /*27320*/  IMAD.WIDE.U32 R46, R46, -0x2daee0ad, RZ ;  /* 0xd2511f532e2e7825 */ /* 0x000fc800078e00ff */
[----:B------:R-:W-:Y:S01]  /*27330*/  HFMA2 R50, -RZ, RZ, 0, 0 ;  /* 0x00000000ff327431 */ /* 0x000fe200000001ff */
[----:B------:R-:W-:Y:S02]  /*27340*/  LOP3.LUT R94, R45, R92, R51, 0x96, !PT ;  /* 0x0000005c2d5e7212 */ /* 0x000fe400078e9633 */
[----:B------:R-:W-:Y:S01]  /*27350*/  LOP3.LUT R93, R93, R48, R47, 0x96, !PT ;  /* 0x000000305d5d7212 */ /* 0x000fe200078e962f */
[----:B------:R-:W-:-:S07]  /*27360*/  IMAD.MOV.U32 R47, RZ, RZ, R88 ;  /* 0x000000ffff2f7224 */ /* 0x000fce00078e0058 */
.L_x_14883:
[----:B------:R-:W-:Y:S05]  /*27370*/  BSYNC.RECONVERGENT B1 ;  /* 0x0000000000017941 */ /* 0x000fea0003800200 */
.L_x_14882:
[----:B------:R-:W0:Y:S01]  /*27380*/  LDC R45, c[0x0][0x404] ;  /* 0x00010100ff2d7b82 */ /* 0x000e220000000800 */
[----:B------:R-:W-:Y:S01]  /*27390*/  ISETP.NE.AND P3, PT, R50, 0x1, PT ;  /* 0x000000013200780c */ /* 0x000fe20003f65270 */
[----:B------:R-:W-:Y:S01]  /*273a0*/  BSSY.RECONVERGENT B1, `(.L_x_14887) ;  /* 0x000005b000017945 */ /* 0x000fe20003800200 */
[----:B------:R-:W-:Y:S01]  /*273b0*/  I2FP.F32.U32 R48, R47 ;  /* 0x0000002f00307245 */ /* 0x000fe20000201000 */
[----:B------:R-:W-:Y:S01]  /*273c0*/  IMAD.MOV.U32 R47, RZ, RZ, 0x2f800000 ;  /* 0x2f800000ff2f7424 */ /* 0x000fe200078e00ff */
[----:B------:R-:W-:Y:S01]  /*273d0*/  MOV R51, 0x2 ;  /* 0x0000000200337802 */ /* 0x000fe20000000f00 */
[----:B------:R-:W-:Y:S02]  /*273e0*/  IMAD.MOV.U32 R49, RZ, RZ, R90 ;  /* 0x000000ffff317224 */ /* 0x000fe400078e005a */
[----:B------:R-:W-:-:S05]  /*273f0*/  FFMA.FTZ R48, R48, R47, 1.1641532182693481445e-10 ;  /* 0x2f00000030307423 */ /* 0x000fca000001002f */
        /* <DEDUP_REMOVED lines=10> */
.L_x_14889:
        /* <DEDUP_REMOVED lines=13> */
.L_x_14891:
[----:B------:R-:W-:Y:S05]  /*27570*/  BSYNC.RECONVERGENT B2 ;  /* 0x0000000000027941 */ /* 0x000fea0003800200 */
.L_x_14890:
        /* <DEDUP_REMOVED lines=61> */
.L_x_14888:
[----:B------:R-:W-:Y:S05]  /*27950*/  BSYNC.RECONVERGENT B1 ;  /* 0x0000000000017941 */ /* 0x000fea0003800200 */
.L_x_14887:
[----:B------:R-:W-:Y:S01]  /*27960*/  ISETP.NE.AND P4, PT, R51, 0x1, PT ;  /* 0x000000013300780c */ /* 0x000fe20003f85270 */
[----:B------:R-:W-:Y:S01]  /*27970*/  BSSY.RECONVERGENT B1, `(.L_x_14892) ;  /* 0x000005a000017945 */ /* 0x000fe20003800200 */
[----:B------:R-:W-:Y:S01]  /*27980*/  I2FP.F32.U32 R48, R49 ;  /* 0x0000003100307245 */ /* 0x000fe20000201000 */
[----:B------:R-:W-:Y:S01]  /*27990*/  IMAD.MOV.U32 R50, RZ, RZ, 0x2 ;  /* 0x00000002ff327424 */ /* 0x000fe200078e00ff */
[----:B------:R-:W-:-:S03]  /*279a0*/  MOV R49, R90 ;  /* 0x0000005a00317202 */ /* 0x000fc60000000f00 */
        /* <DEDUP_REMOVED lines=11> */
.L_x_14894:
        /* <DEDUP_REMOVED lines=13> */
.L_x_14896:
[----:B------:R-:W-:Y:S05]  /*27b30*/  BSYNC.RECONVERGENT B2 ;  /* 0x0000000000027941 */ /* 0x000fea0003800200 */
.L_x_14895:
        /* <DEDUP_REMOVED lines=61> */
.L_x_14893:
[----:B------:R-:W-:Y:S05]  /*27f10*/  BSYNC.RECONVERGENT B1 ;  /* 0x0000000000017941 */ /* 0x000fea0003800200 */
.L_x_14892:
[----:B------:R-:W-:Y:S01]  /*27f20*/  ISETP.NE.AND P5, PT, R50, 0x1, PT ;  /* 0x000000013200780c */ /* 0x000fe20003fa5270 */
[----:B------:R-:W-:Y:S01]  /*27f30*/  BSSY.RECONVERGENT B1, `(.L_x_14897) ;  /* 0x000005a000017945 */ /* 0x000fe20003800200 */
[----:B------:R-:W-:Y:S01]  /*27f40*/  I2FP.F32.U32 R48, R49 ;  /* 0x0000003100307245 */ /* 0x000fe20000201000 */
        /* <DEDUP_REMOVED lines=13> */
.L_x_14899:
        /* <DEDUP_REMOVED lines=13> */
.L_x_14901:
[----:B------:R-:W-:Y:S05]  /*280f0*/  BSYNC.RECONVERGENT B2 ;  /* 0x0000000000027941 */ /* 0x000fea0003800200 */
.L_x_14900:
        /* <DEDUP_REMOVED lines=61> */
.L_x_14898:
[----:B------:R-:W-:Y:S05]  /*284d0*/  BSYNC.RECONVERGENT B1 ;  /* 0x0000000000017941 */ /* 0x000fea0003800200 */
.L_x_14897:
        /* <DEDUP_REMOVED lines=16> */
.L_x_14881:
[----:B------:R-:W0:Y:S01]  /*285e0*/  LDC.64 R48, c[0x0][0x3a8] ;  /* 0x0000ea00ff307b82 */ /* 0x000e220000000a00 */
[----:B------:R-:W-:Y:S02]  /*285f0*/  SEL R45, RZ, 0x1000000, !P5 ;  /* 0x01000000ff2d7807 */ /* 0x000fe40006800000 */
[----:B------:R-:W-:Y:S02]  /*28600*/  SEL R88, RZ, 0x10000, !P4 ;  /* 0x00010000ff587807 */ /* 0x000fe40006000000 */
[----:B------:R-:W-:Y:S02]  /*28610*/  SEL R47, RZ, 0x100, !P3 ;  /* 0x00000100ff2f7807 */ /* 0x000fe40005800000 */
[----:B------:R-:W-:Y:S01]  /*28620*/  SEL R138, RZ, 0x1, !P2 ;  /* 0x00000001ff8a7807 */ /* 0x000fe20005000000 */
[----:B------:R-:W1:Y:S01]  /*28630*/  LDC.64 R50, c[0x0][0x3b0] ;  /* 0x0000ec00ff327b82 */ /* 0x000e620000000a00 */
[----:B------:R-:W-:Y:S02]  /*28640*/  IADD3 R45, PT, PT, R47, R45, R88 ;  /* 0x0000002d2f2d7210 */ /* 0x000fe40007ffe058 */
[----:B------:R-:W-:-:S03]  /*28650*/  MOV R88, R46 ;  /* 0x0000002e00587202 */ /* 0x000fc60000000f00 */
[----:B------:R-:W-:Y:S02]  /*28660*/  IMAD.IADD R45, R45, 0x1, R138 ;  /* 0x000000012d2d7824 */ /* 0x000fe400078e028a */
[----:B0-----:R-:W-:-:S05]  /*28670*/  IMAD.WIDE.U32 R48, R44, 0x10, R48 ;  /* 0x000000102c307825 */ /* 0x001fca00078e0030 */
[----:B------:R2:W-:Y:S01]  /*28680*/  STG.E.128 desc[UR6][R48.64], R40 ;  /* 0x0000002830007986 */ /* 0x0005e2000c101d06 */
[----:B-1----:R-:W-:-:S05]  /*28690*/  IMAD.WIDE.U32 R50, R44, 0x4, R50 ;  /* 0x000000042c327825 */ /* 0x002fca00078e0032 */
[----:B------:R2:W-:Y:S01]  /*286a0*/  STG.E desc[UR6][R50.64], R45 ;  /* 0x0000002d32007986 */ /* 0x0005e2000c101906 */
[----:B------:R-:W-:Y:S05]  /*286b0*/  @!P0 BRA `(.L_x_14839) ;  /* 0x00000000002c8947 */ /* 0x000fea0003800000 */
[----:B------:R-:W0:Y:S01]  /*286c0*/  LDC.64 R46, c[0x0][0x3b8] ;  /* 0x0000ee00ff2e7b82 */ /* 0x000e220000000a00 */
[----:B--2---:R-:W-:Y:S01]  /*286d0*/  IMAD.U32 R48, R84, 0x10000, RZ ;  /* 0x0001000054307824 */ /* 0x004fe200078e00ff */
        /* <DEDUP_REMOVED lines=9> */
.L_x_14839:
[----:B------:R-:W-:Y:S05]  /*28770*/  BSYNC.RECONVERGENT B0 ;  /* 0x0000000000007941 */ /* 0x000fea0003800200 */
.L_x_14838:
[----:B------:R-:W-:Y:S01]  /*28780*/  FADD.FTZ R44, RZ, R12 ;  /* 0x0000000cff2c7221 */ /* 0x000fe20000010000 */
[C---:B------:R-:W-:Y:S01]  /*28790*/  ISETP.GE.U32.AND P0, PT, R100.reuse, 0x100, PT ;  /* 0x000001006400780c */ /* 0x040fe20003f06070 */
[----:B------:R-:W4:Y:S01]  /*287a0*/  S2R R137, SR_TID.X ;  /* 0x0000000000897919 */ /* 0x000f220000002100 */
[C---:B------:R-:W-:Y:S01]  /*287b0*/  ISETP.GT.U32.AND P6, PT, R100.reuse, 0x1ff, PT ;  /* 0x000001ff6400780c */ /* 0x040fe20003fc4070 */
[----:B0123--:R-:W-:Y:S01]  /*287c0*/  FADD.FTZ R45, R13, R44 ;  /* 0x0000002c0d2d7221 */ /* 0x00ffe20000010000 */
[C---:B------:R-:W-:Y:S01]  /*287d0*/  ISETP.GT.U32.AND P5, PT, R100.reuse, 0x2ff, PT ;  /* 0x000002ff6400780c */ /* 0x040fe20003fa4070 */
[----:B------:R-:W-:Y:S01]  /*287e0*/  BSSY.RECONVERGENT B0, `(.L_x_14902) ;  /* 0x0000089000007945 */ /* 0x000fe20003800200 */
[----:B------:R-:W-:Y:S01]  /*287f0*/  ISETP.GT.U32.AND P4, PT, R100, 0x3ff, PT ;  /* 0x000003ff6400780c */ /* 0x000fe20003f84070 */
[----:B------:R-:W-:Y:S01]  /*28800*/  FADD.FTZ R44, R14, R45 ;  /* 0x0000002d0e2c7221 */ /* 0x000fe20000010000 */
[C---:B------:R-:W-:Y:S01]  /*28810*/  ISETP.GT.U32.AND P3, PT, R100.reuse, 0x4ff, PT ;  /* 0x000004ff6400780c */ /* 0x040fe20003f64070 */
[----:B------:R-:W-:Y:S01]  /*28820*/  IMAD.MOV.U32 R138, RZ, RZ, RZ ;  /* 0x000000ffff8a7224 */ /* 0x000fe200078e00ff */
[C---:B------:R-:W-:Y:S01]  /*28830*/  ISETP.GT.U32.AND P2, PT, R100.reuse, 0x5ff, PT ;  /* 0x000005ff6400780c */ /* 0x040fe20003f44070 */
[----:B------:R-:W-:Y:S01]  /*28840*/  FADD.FTZ R44, R15, R44 ;  /* 0x0000002c0f2c7221 */ /* 0x000fe20000010000 */
[----:B------:R-:W-:-:S02]  /*28850*/  ISETP.GT.U32.AND P1, PT, R100, 0x6ff, PT ;  /* 0x000006ff6400780c */ /* 0x000fc40003f24070 */
[----:B------:R-:W-:Y:S02]  /*28860*/  P2R R46, PR, RZ, 0x1 ;  /* 0x00000001ff2e7803 */ /* 0x000fe40000000000 */
[----:B------:R-:W-:Y:S02]  /*28870*/  FSEL R45, R44, RZ, P0 ;  /* 0x000000ff2c2d7208 */ /* 0x000fe40000000000 */
[----:B------:R-:W-:-:S03]  /*28880*/  ISETP.GT.U32.AND P0, PT, R100, 0x7ff, PT ;  /* 0x000007ff6400780c */ /* 0x000fc60003f04070 */
[----:B------:R-:W-:-:S04]  /*28890*/  FADD.FTZ R44, R16, R45 ;  /* 0x0000002d102c7221 */ /* 0x000fc80000010000 */
[----:B------:R-:W-:-:S04]  /*288a0*/  FADD.FTZ R47, R17, R44 ;  /* 0x0000002c112f7221 */ /* 0x000fc80000010000 */
[----:B------:R-:W-:-:S04]  /*288b0*/  FADD.FTZ R44, R18, R47 ;  /* 0x0000002f122c7221 */ /* 0x000fc80000010000 */
[----:B------:R-:W-:-:S04]  /*288c0*/  @P6 FADD.FTZ R45, R19, R44 ;  /* 0x0000002c132d6221 */ /* 0x000fc80000010000 */
        /* <DEDUP_REMOVED lines=35> */
[----:B------:R-:W-:Y:S01]  /*28b00*/  FMUL.FTZ R44, R96, R51 ;  /* 0x00000033602c7220 */ /* 0x000fe20000410000 */
[----:B----4-:R-:W-:-:S03]  /*28b10*/  LOP3.LUT R51, R137, 0x1f, RZ, 0xc0, !PT ;  /* 0x0000001f89337812 */ /* 0x010fc600078ec0ff */
        /* <DEDUP_REMOVED lines=10> */
[----:B------:R-:W-:-:S05]  /*28bc0*/  FFMA.FTZ R45, R50, R50, R45 ;  /* 0x00000032322d7223 */ /* 0x000fca000001002d */
        /* <DEDUP_REMOVED lines=74> */
.L_x_14903:
[----:B------:R-:W-:Y:S05]  /*29070*/  BSYNC.RECONVERGENT B0 ;  /* 0x0000000000007941 */ /* 0x000fea0003800200 */
.L_x_14902:
[----:B------:R-:W-:Y:S01]  /*29080*/  BAR.SYNC.DEFER_BLOCKING 0x0 ;  /* 0x0000000000007b1d */ /* 0x000fe20000010000 */
[----:B------:R-:W-:Y:S02]  /*29090*/  ISETP.GT.U32.AND P1, PT, R51, 0x7, PT ;  /* 0x000000073300780c */ /* 0x000fe40003f24070 */
[----:B0-----:R-:W-:-:S03]  /*290a0*/  CS2R R44, SRZ ;  /* 0x00000000002c7805 */ /* 0x001fc6000001ff00 */
[----:B------:R-:W-:Y:S08]  /*290b0*/  BSSY.RECONVERGENT B0, `(.L_x_14904) ;  /* 0x000000a000007945 */ /* 0x000ff00003800200 */
        /* <DEDUP_REMOVED lines=9> */
.L_x_14905:
[----:B------:R-:W-:Y:S05]  /*29150*/  BSYNC.RECONVERGENT B0 ;  /* 0x0000000000007941 */ /* 0x000fea0003800200 */
.L_x_14904:
        /* <DEDUP_REMOVED lines=9> */
[C---:B0-----:R-:W-:Y:S01]  /*291f0*/  FMUL.FTZ R142, R49.reuse, R140 ;  /* 0x0000008c318e7220 */ /* 0x041fe20000410000 */
[----:B------:R-:W0:Y:S01]  /*29200*/  MUFU.RCP R50, R48 ;  /* 0x0000003000327308 */ /* 0x000e220000001000 */
[----:B------:R-:W-:-:S02]  /*29210*/  FADD.FTZ R49, -R49, R44 ;  /* 0x0000002c31317221 */ /* 0x000fc40000010100 */
[----:B------:R-:W-:Y:S02]  /*29220*/  FFMA.FTZ R51, R47, R44, R142 ;  /* 0x0000002c2f337223 */ /* 0x000fe4000001008e */
[----:B------:R-:W2:Y:S01]  /*29230*/  SHFL.DOWN PT, R44, R45, 0x4, 0x1f ;  /* 0x08801f002d2c7f89 */ /* 0x000ea200000e0000 */
[----:B------:R-:W-:-:S04]  /*29240*/  FMUL.FTZ R49, R49, R49 ;  /* 0x0000003131317220 */ /* 0x000fc80000410000 */
[----:B------:R-:W-:-:S04]  /*29250*/  FMUL.FTZ R49, R49, R47 ;  /* 0x0000002f31317220 */ /* 0x000fc80000410000 */
[----:B------:R-:W-:Y:S01]  /*29260*/  FMUL.FTZ R49, R49, R140 ;  /* 0x0000008c31317220 */ /* 0x000fe20000410000 */
[----:B0-----:R-:W-:Y:S01]  /*29270*/  FMUL.FTZ R51, R50, R51 ;  /* 0x0000003332337220 */ /* 0x001fe20000410000 */
[----:B-1----:R-:W-:Y:S01]  /*29280*/  IMAD.IADD R141, R46, 0x1, R139 ;  /* 0x000000012e8d7824 */ /* 0x002fe200078e028b */
[----:B------:R-:W-:-:S03]  /*29290*/  I2FP.F32.S32 R139, R139 ;  /* 0x0000008b008b7245 */ /* 0x000fc60000201400 */
[----:B------:R-:W0:Y:S01]  /*292a0*/  SHFL.DOWN PT, R138, R51, 0x2, 0x1f ;  /* 0x08401f00338a7f89 */ /* 0x000e2200000e0000 */
[----:B------:R-:W-:-:S03]  /*292b0*/  I2FP.F32.S32 R143, R141 ;  /* 0x0000008d008f7245 */ /* 0x000fc60000201400 */
[----:B------:R-:W1:Y:S01]  /*292c0*/  SHFL.DOWN PT, R142, R141, 0x1, 0x1f ;  /* 0x08201f008d8e7f89 */ /* 0x000e6200000e0000 */
[----:B--2---:R-:W-:Y:S01]  /*292d0*/  FADD.FTZ R47, R44, R45 ;  /* 0x0000002d2c2f7221 */ /* 0x004fe20000010000 */
[----:B------:R-:W2:Y:S03]  /*292e0*/  MUFU.RCP R150, R143 ;  /* 0x0000008f00967308 */ /* 0x000ea60000001000 */
[----:B------:R-:W-:-:S05]  /*292f0*/  FFMA.FTZ R47, R50, R49, R47 ;  /* 0x00000031322f7223 */ /* 0x000fca000001002f */
[----:B------:R-:W3:Y:S01]  /*29300*/  SHFL.DOWN PT, R44, R47, 0x2, 0x1f ;  /* 0x08401f002f2c7f89 */ /* 0x000ee200000e0000 */
[----:B0-----:R-:W-:-:S04]  /*29310*/  FMUL.FTZ R163, R138, R139 ;  /* 0x0000008b8aa37220 */ /* 0x001fc80000410000 */
[----:B------:R-:W-:Y:S01]  /*29320*/  FFMA.FTZ R163, R48, R51, R163 ;  /* 0x0000003330a37223 */ /* 0x000fe200000100a3 */
[-C--:B-1----:R-:W-:Y:S01]  /*29330*/  IADD3 R164, PT, PT, R141, R142.reuse, RZ ;  /* 0x0000008e8da47210 */ /* 0x082fe20007ffe0ff */
[----:B------:R-:W-:Y:S01]  /*29340*/  FADD.FTZ R51, R51, -R138 ;  /* 0x8000008a33337221 */ /* 0x000fe20000010000 */
[----:B------:R-:W-:Y:S01]  /*29350*/  I2FP.F32.S32 R165, R142 ;  /* 0x0000008e00a57245 */ /* 0x000fe20000201400 */
[----:B--2---:R-:W-:Y:S01]  /*29360*/  FMUL.FTZ R46, R150, R163 ;  /* 0x000000a3962e7220 */ /* 0x004fe20000410000 */
[----:B------:R-:W-:Y:S01]  /*29370*/  I2FP.F32.S32 R164, R164 ;  /* 0x000000a400a47245 */ /* 0x000fe20000201400 */
[----:B------:R-:W-:-:S03]  /*29380*/  FMUL.FTZ R51, R51, R51 ;  /* 0x0000003333337220 */ /* 0x000fc60000410000 */
[----:B------:R-:W0:Y:S01]  /*29390*/  SHFL.DOWN PT, R163, R46, 0x1, 0x1f ;  /* 0x08201f002ea37f89 */ /* 0x000e2200000e0000 */
[----:B------:R-:W-:Y:S01]  /*293a0*/  FMUL.FTZ R51, R48, R51 ;  /* 0x0000003330337220 */ /* 0x000fe20000410000 */
[----:B------:R-:W1:Y:S01]  /*293b0*/  MUFU.RCP R164, R164 ;  /* 0x000000a400a47308 */ /* 0x000e620000001000 */
[----:B---3--:R-:W-:Y:S01]  /*293c0*/  FADD.FTZ R45, R47, R44 ;  /* 0x0000002c2f2d7221 */ /* 0x008fe20000010000 */
[----:B------:R-:W2:Y:S01]  /*293d0*/  LDC R48, c[0x0][0x448] ;  /* 0x00011200ff307b82 */ /* 0x000ea20000000800 */
[----:B------:R-:W-:-:S04]  /*293e0*/  FMUL.FTZ R51, R51, R139 ;  /* 0x0000008b33337220 */ /* 0x000fc80000410000 */
[----:B------:R-:W-:-:S05]  /*293f0*/  FFMA.FTZ R45, R150, R51, R45 ;  /* 0x00000033962d7223 */ /* 0x000fca000001002d */
[----:B------:R-:W3:Y:S01]  /*29400*/  SHFL.DOWN PT, R44, R45, 0x1, 0x1f ;  /* 0x08201f002d2c7f89 */ /* 0x000ee200000e0000 */
[----:B0-----:R-:W-:-:S04]  /*29410*/  FMUL.FTZ R142, R163, R165 ;  /* 0x000000a5a38e7220 */ /* 0x001fc80000410000 */
[----:B------:R-:W-:Y:S01]  /*29420*/  FFMA.FTZ R167, R143, R46, R142 ;  /* 0x0000002e8fa77223 */ /* 0x000fe2000001008e */
[----:B------:R-:W-:-:S03]  /*29430*/  FADD.FTZ R46, R46, -R163 ;  /* 0x800000a32e2e7221 */ /* 0x000fc60000010000 */
[----:B-1----:R-:W-:Y:S01]  /*29440*/  FMUL.FTZ R167, R164, R167 ;  /* 0x000000a7a4a77220 */ /* 0x002fe20000410000 */
[----:B------:R-:W-:-:S04]  /*29450*/  FMUL.FTZ R46, R46, R46 ;  /* 0x0000002e2e2e7220 */ /* 0x000fc80000410000 */
[----:B------:R-:W-:Y:S01]  /*29460*/  FMUL.FTZ R46, R143, R46 ;  /* 0x0000002e8f2e7220 */ /* 0x000fe20000410000 */
[----:B------:R-:W0:Y:S01]  /*29470*/  SHFL.IDX PT, R167, R167, RZ, 0x1f ;  /* 0x00001fffa7a77589 */ /* 0x000e2200000e0000 */
[----:B---3--:R-:W-:Y:S02]  /*29480*/  FADD.FTZ R47, R45, R44 ;  /* 0x0000002c2d2f7221 */ /* 0x008fe40000010000 */
[----:B------:R-:W-:-:S04]  /*29490*/  FMUL.FTZ R46, R46, R165 ;  /* 0x000000a52e2e7220 */ /* 0x000fc80000410000 */
[----:B------:R-:W-:-:S05]  /*294a0*/  FFMA.FTZ R164, R164, R46, R47 ;  /* 0x0000002ea4a47223 */ /* 0x000fca000001002f */
[----:B------:R-:W2:Y:S01]  /*294b0*/  SHFL.IDX PT, R49, R164, RZ, 0x1f ;  /* 0x00001fffa4317589 */ /* 0x000ea200000e0000 */
[C---:B0-----:R-:W-:Y:S01]  /*294c0*/  FMUL.FTZ R141, R167.reuse, R167 ;  /* 0x000000a7a78d7220 */ /* 0x041fe20000410000 */
[----:B------:R-:W-:-:S04]  /*294d0*/  FSEL R142, R167, RZ, !P1 ;  /* 0x000000ffa78e7208 */ /* 0x000fc80004800000 */
[----:B------:R-:W-:Y:S02]  /*294e0*/  FSEL R141, R141, RZ, P1 ;  /* 0x000000ff8d8d7208 */ /* 0x000fe40000800000 */
[----:B------:R-:W-:Y:S01]  /*294f0*/  ISETP.NE.AND P1, PT, R137, RZ, PT ;  /* 0x000000ff8900720c */ /* 0x000fe20003f25270 */
[----:B--2---:R-:W-:-:S04]  /*29500*/  FFMA.FTZ R48, R49, UR14, R48 ;  /* 0x0000000e31307c23 */ /* 0x004fc80008010030 */
[----:B------:R-:W-:-:S08]  /*29510*/  FADD.FTZ R48, R48, R141 ;  /* 0x0000008d30307221 */ /* 0x000fd00000010000 */
[----:B------:R-:W0:Y:S01]  /*29520*/  @!P1 LDC.64 R46, c[0x0][0x3c0] ;  /* 0x0000f000ff2e9b82 */ /* 0x000e220000000a00 */
[----:B------:R-:W1:Y:S07]  /*29530*/  MUFU.RSQ R143, R48 ;  /* 0x00000030008f7308 */ /* 0x000e6e0000001400 */
[----:B------:R-:W2:Y:S01]  /*29540*/  @!P1 LDC.64 R44, c[0x0][0x3c8] ;  /* 0x0000f200ff2c9b82 */ /* 0x000ea20000000a00 */
[----:B0-----:R-:W-:-:S05]  /*29550*/  @!P1 IMAD.WIDE R46, R91, 0x4, R46 ;  /* 0x000000045b2e9825 */ /* 0x001fca00078e022e */
[----:B------:R0:W-:Y:S01]  /*29560*/  @!P1 STG.E desc[UR6][R46.64], R167 ;  /* 0x000000a72e009986 */ /* 0x0001e2000c101906 */
[----:B--2---:R-:W-:-:S05]  /*29570*/  @!P1 IMAD.WIDE R44, R91, 0x4, R44 ;  /* 0x000000045b2c9825 */ /* 0x004fca00078e022c */
[----:B-1----:R0:W-:Y:S01]  /*29580*/  @!P1 STG.E desc[UR6][R44.64], R143 ;  /* 0x0000008f2c009986 */ /* 0x0021e2000c101906 */
[----:B------:R-:W-:Y:S05]  /*29590*/  @!P0 BRA `(.L_x_14907) ;  /* 0x00000000009c8947 */ /* 0x000fea0003800000 */
[----:B------:R-:W1:Y:S01]  /*295a0*/  LDC.64 R48, c[0x0][0x428] ;  /* 0x00010a00ff307b82 */ /* 0x000e620000000a00 */
[--C-:B0-----:R-:W-:Y:S01]  /*295b0*/  FADD.FTZ R46, R13, -R142.reuse ;  /* 0x8000008e0d2e7221 */ /* 0x101fe20000010000 */
[--C-:B------:R-:W-:Y:S01]  /*295c0*/  FADD.FTZ R44, R12, -R142.reuse ;  /* 0x8000008e0c2c7221 */ /* 0x100fe20000010000 */
[----:B------:R-:W-:Y:S02]  /*295d0*/  HADD2.F32 R45, -RZ, R129.H0_H0 ;  /* 0x20000081ff2d7230 */ /* 0x000fe40000004100 */
[----:B------:R-:W-:Y:S01]  /*295e0*/  FADD.FTZ R138, R15, -R142 ;  /* 0x8000008e0f8a7221 */ /* 0x000fe20000010000 */
[----:B------:R-:W-:Y:S02]  /*295f0*/  HADD2.F32 R47, -RZ, R78.H0_H0 ;  /* 0x2000004eff2f7230 */ /* 0x000fe40000004100 */
[C---:B------:R-:W-:Y:S01]  /*29600*/  FMUL.FTZ R150, R143.reuse, R46 ;  /* 0x0000002e8f967220 */ /* 0x040fe20000410000 */
[----:B------:R-:W-:Y:S01]  /*29610*/  FMUL.FTZ R50, R143, R44 ;  /* 0x0000002c8f327220 */ /* 0x000fe20000410000 */
[----:B------:R-:W-:-:S02]  /*29620*/  HADD2.F32 R51, -RZ, R128.H0_H0 ;  /* 0x20000080ff337230 */ /* 0x000fc40000004100 */
[----:B------:R-:W-:Y:S01]  /*29630*/  FADD.FTZ R46, R14, -R142 ;  /* 0x8000008e0e2e7221 */ /* 0x000fe20000010000 */
[----:B------:R-:W-:Y:S02]  /*29640*/  HADD2.F32 R139, -RZ, R146.H0_H0 ;  /* 0x20000092ff8b7230 */ /* 0x000fe40000004100 */
[----:B------:R-:W-:Y:S01]  /*29650*/  FFMA.FTZ R44, R50, R45, R47 ;  /* 0x0000002d322c7223 */ /* 0x000fe2000001002f */
[C---:B------:R-:W-:Y:S01]  /*29660*/  FMUL.FTZ R164, R143.reuse, R138 ;  /* 0x0000008a8fa47220 */ /* 0x040fe20000410000 */
[----:B------:R-:W-:Y:S01]  /*29670*/  FMUL.FTZ R163, R143, R46 ;  /* 0x0000002e8fa37220 */ /* 0x000fe20000410000 */
[----:B------:R-:W-:Y:S02]  /*29680*/  HADD2.F32 R46, -RZ, R128.H1_H1 ;  /* 0x30000080ff2e7230 */ /* 0x000fe40000004100 */
[----:B------:R-:W-:Y:S01]  /*29690*/  FFMA.FTZ R45, R150, R51, R139 ;  /* 0x00000033962d7223 */ /* 0x000fe2000001008b */
[----:B------:R-:W-:Y:S01]  /*296a0*/  HADD2.F32 R138, -RZ, R79.H0_H0 ;  /* 0x2000004fff8a7230 */ /* 0x000fe20000004100 */
[----:B------:R-:W0:Y:S01]  /*296b0*/  LDC.64 R140, c[0x0][0x430] ;  /* 0x00010c00ff8c7b82 */ /* 0x000e220000000a00 */
[----:B------:R-:W-:-:S02]  /*296c0*/  HADD2.F32 R47, -RZ, R127.H1_H1 ;  /* 0x3000007fff2f7230 */ /* 0x000fc40000004100 */
[----:B------:R-:W-:Y:S02]  /*296d0*/  HADD2.F32 R51, -RZ, R147.H0_H0 ;  /* 0x20000093ff337230 */ /* 0x000fe40000004100 */
[----:B------:R-:W-:Y:S01]  /*296e0*/  FFMA.FTZ R46, R163, R46, R138 ;  /* 0x0000002ea32e7223 */ /* 0x000fe2000001008a */
[----:B-1----:R-:W-:-:S04]  /*296f0*/  IMAD.WIDE.U32 R138, R101, 0x10, R48 ;  /* 0x00000010658a7825 */ /* 0x002fc800078e0030 */
[----:B------:R-:W-:Y:S01]  /*29700*/  FFMA.FTZ R47, R164, R47, R51 ;  /* 0x0000002fa42f7223 */ /* 0x000fe20000010033 */
[----:B------:R-:W-:Y:S02]  /*29710*/  HADD2.F32 R49, -RZ, R127.H0_H0 ;  /* 0x2000007fff317230 */ /* 0x000fe40000004100 */
[----:B------:R-:W-:Y:S02]  /*29720*/  HADD2.F32 R51, -RZ, R54.H0_H0 ;  /* 0x20000036ff337230 */ /* 0x000fe40000004100 */
[----:B------:R1:W-:Y:S03]  /*29730*/  STG.E.128 desc[UR6][R138.64], R44 ;  /* 0x0000002c8a007986 */ /* 0x0003e6000c101d06 */
[----:B------:R-:W-:Y:S01]  /*29740*/  FFMA.FTZ R48, R50, R49, R51 ;  /* 0x0000003132307223 */ /* 0x000fe20000010033 */
[----:B------:R-:W-:Y:S02]  /*29750*/  HADD2.F32 R49, -RZ, R126.H0_H0 ;  /* 0x2000007eff317230 */ /* 0x000fe40000004100 */
[----:B------:R-:W-:-:S02]  /*29760*/  HADD2.F32 R51, -RZ, R146.H1_H1 ;  /* 0x30000092ff337230 */ /* 0x000fc40000004100 */
[----:B------:R-:W-:Y:S02]  /*29770*/  HADD2.F32 R50, -RZ, R126.H1_H1 ;  /* 0x3000007eff327230 */ /* 0x000fe40000004100 */
[----:B0-----:R-:W-:-:S04]  /*29780*/  IMAD.WIDE.U32 R140, R101, 0x10, R140 ;  /* 0x00000010658c7825 */ /* 0x001fc800078e008c */
[----:B------:R-:W-:Y:S01]  /*29790*/  FFMA.FTZ R49, R150, R49, R51 ;  /* 0x0000003196317223 */ /* 0x000fe20000010033 */
[----:B------:R-:W-:Y:S02]  /*297a0*/  HADD2.F32 R150, -RZ, R55.H0_H0 ;  /* 0x20000037ff967230 */ /* 0x000fe40000004100 */
[----:B------:R-:W-:Y:S02]  /*297b0*/  HADD2.F32 R51, -RZ, R125.H1_H1 ;  /* 0x3000007dff337230 */ /* 0x000fe40000004100 */
[----:B-1----:R-:W-:Y:S02]  /*297c0*/  HADD2.F32 R45, -RZ, R147.H1_H1 ;  /* 0x30000093ff2d7230 */ /* 0x002fe40000004100 */
[----:B------:R-:W-:Y:S01]  /*297d0*/  FFMA.FTZ R50, R163, R50, R150 ;  /* 0x00000032a3327223 */ /* 0x000fe20000010096 */
[----:B------:R-:W-:Y:S02]  /*297e0*/  VIADD R101, R101, 0x100 ;  /* 0x0000010065657836 */ /* 0x000fe40000000000 */
[----:B------:R-:W-:-:S05]  /*297f0*/  FFMA.FTZ R51, R164, R51, R45 ;  /* 0x00000033a4337223 */ /* 0x000fca000001002d */
[----:B------:R1:W-:Y:S02]  /*29800*/  STG.E.128 desc[UR6][R140.64], R48 ;  /* 0x000000308c007986 */ /* 0x0003e4000c101d06 */
.L_x_14907:
[----:B------:R-:W-:Y:S05]  /*29810*/  BSYNC.RECONVERGENT B0 ;  /* 0x0000000000007941 */ /* 0x000fea0003800200 */
.L_x_14906:
[----:B------:R-:W-:Y:S01]  /*29820*/  ISETP.NE.AND P0, PT, R136, RZ, PT ;  /* 0x000000ff8800720c */ /* 0x000fe20003f05270 */
[----:B------:R-:W-:-:S12]  /*29830*/  BSSY.RECONVERGENT B0, `(.L_x_14908) ;  /* 0x0000029000007945 */ /* 0x000fd80003800200 */
[----:B------:R-:W-:Y:S05]  /*29840*/  @!P0 BRA `(.L_x_14909) ;  /* 0x00000000009c8947 */ /* 0x000fea0003800000 */
[----:B-1----:R-:W1:Y:S01]  /*29850*/  LDC.64 R48, c[0x0][0x428] ;  /* 0x00010a00ff307b82 */ /* 0x002e620000000a00 */
[--C-:B0-----:R-:W-:Y:S01]  /*29860*/  FADD.FTZ R44, R16, -R142.reuse ;  /* 0x8000008e102c7221 */ /* 0x101fe20000010000 */
[--C-:B------:R-:W-:Y:S01]  /*29870*/  FADD.FTZ R46, R17, -R142.reuse ;  /* 0x8000008e112e7221 */ /* 0x100fe20000010000 */
[----:B------:R-:W-:Y:S02]  /*29880*/  HADD2.F32 R45, -RZ, R125.H0_H0 ;  /* 0x2000007dff2d7230 */ /* 0x000fe40000004100 */
[----:B------:R-:W-:Y:S01]  /*29890*/  FADD.FTZ R138, R19, -R142 ;  /* 0x8000008e138a7221 */ /* 0x000fe20000010000 */
[----:B------:R-:W-:Y:S02]  /*298a0*/  HADD2.F32 R47, -RZ, R80.H0_H0 ;  /* 0x20000050ff2f7230 */ /* 0x000fe40000004100 */
[C---:B------:R-:W-:Y:S01]  /*298b0*/  FMUL.FTZ R50, R143.reuse, R44 ;  /* 0x0000002c8f327220 */ /* 0x040fe20000410000 */
[----:B------:R-:W-:Y:S02]  /*298c0*/  HADD2.F32 R51, -RZ, R124.H0_H0 ;  /* 0x2000007cff337230 */ /* 0x000fe40000004100 */
[----:B------:R-:W-:Y:S01]  /*298d0*/  FMUL.FTZ R136, R143, R46 ;  /* 0x0000002e8f887220 */ /* 0x000fe20000410000 */
[----:B------:R-:W-:-:S02]  /*298e0*/  HADD2.F32 R139, -RZ, R148.H0_H0 ;  /* 0x20000094ff8b7230 */ /* 0x000fc40000004100 */
[----:B------:R-:W-:Y:S01]  /*298f0*/  FADD.FTZ R46, R18, -R142 ;  /* 0x8000008e122e7221 */ /* 0x000fe20000010000 */
[----:B------:R-:W-:Y:S01]  /*29900*/  FFMA.FTZ R44, R50, R45, R47 ;  /* 0x0000002d322c7223 */ /* 0x000fe2000001002f */
[----:B------:R-:W-:Y:S02]  /*29910*/  HADD2.F32 R47, -RZ, R124.H1_H1 ;  /* 0x3000007cff2f7230 */ /* 0x000fe40000004100 */
[C---:B------:R-:W-:Y:S01]  /*29920*/  FMUL.FTZ R164, R143.reuse, R138 ;  /* 0x0000008a8fa47220 */ /* 0x040fe20000410000 */
[----:B------:R-:W-:Y:S01]  /*29930*/  FFMA.FTZ R45, R136, R51, R139 ;  /* 0x00000033882d7223 */ /* 0x000fe2000001008b */
[----:B------:R-:W-:Y:S02]  /*29940*/  HADD2.F32 R51, -RZ, R81.H0_H0 ;  /* 0x20000051ff337230 */ /* 0x000fe40000004100 */
[----:B------:R-:W-:Y:S01]  /*29950*/  FMUL.FTZ R150, R143, R46 ;  /* 0x0000002e8f967220 */ /* 0x000fe20000410000 */
[----:B------:R-:W-:Y:S02]  /*29960*/  HADD2.F32 R139, -RZ, R123.H1_H1 ;  /* 0x3000007bff8b7230 */ /* 0x000fe40000004100 */
[----:B------:R-:W-:-:S02]  /*29970*/  HADD2.F32 R141, -RZ, R149.H0_H0 ;  /* 0x20000095ff8d7230 */ /* 0x000fc40000004100 */
[----:B------:R-:W-:Y:S01]  /*29980*/  FFMA.FTZ R46, R150, R47, R51 ;  /* 0x0000002f962e7223 */ /* 0x000fe20000010033 */
[----:B------:R-:W-:Y:S02]  /*29990*/  HADD2.F32 R51, -RZ, R56.H0_H0 ;  /* 0x20000038ff337230 */ /* 0x000fe40000004100 */
[----:B------:R-:W-:Y:S02]  /*299a0*/  HADD2.F32 R163, -RZ, R57.H0_H0 ;  /* 0x20000039ffa37230 */ /* 0x000fe40000004100 */
[----:B------:R-:W-:Y:S01]  /*299b0*/  FFMA.FTZ R47, R164, R139, R141 ;  /* 0x0000008ba42f7223 */ /* 0x000fe2000001008d */
[----:B-1----:R-:W-:Y:S01]  /*299c0*/  IMAD.WIDE.U32 R138, R101, 0x10, R48 ;  /* 0x00000010658a7825 */ /* 0x002fe200078e0030 */
[----:B------:R-:W0:Y:S03]  /*299d0*/  LDC.64 R140, c[0x0][0x430] ;  /* 0x00010c00ff8c7b82 */ /* 0x000e260000000a00 */
[----:B------:R-:W-:Y:S01]  /*299e0*/  HADD2.F32 R49, -RZ, R123.H0_H0 ;  /* 0x2000007bff317230 */ /* 0x000fe20000004100 */
[----:B------:R1:W-:Y:S04]  /*299f0*/  STG.E.128 desc[UR6][R138.64], R44 ;  /* 0x0000002c8a007986 */ /* 0x0003e8000c101d06 */
[----:B------:R-:W-:Y:S01]  /*29a00*/  FFMA.FTZ R48, R50, R49, R51 ;  /* 0x0000003132307223 */ /* 0x000fe20000010033 */
[----:B------:R-:W-:-:S02]  /*29a10*/  HADD2.F32 R49, -RZ, R122.H0_H0 ;  /* 0x2000007aff317230 */ /* 0x000fc40000004100 */
[----:B------:R-:W-:-:S05]  /*29a20*/  HADD2.F32 R51, -RZ, R148.H1_H1 ;  /* 0x30000094ff337230 */ /* 0x000fca0000004100 */
[----:B------:R-:W-:Y:S01]  /*29a30*/  FFMA.FTZ R49, R136, R49, R51 ;  /* 0x0000003188317223 */ /* 0x000fe20000010033 */
[----:B------:R-:W-:-:S05]  /*29a40*/  HADD2.F32 R51, -RZ, R122.H1_H1 ;  /* 0x3000007aff337230 */ /* 0x000fca0000004100 */
[----:B------:R-:W-:Y:S01]  /*29a50*/  FFMA.FTZ R50, R150, R51, R163 ;  /* 0x0000003396327223 */ /* 0x000fe200000100a3 */
[----:B------:R-:W-:Y:S02]  /*29a60*/  HADD2.F32 R51, -RZ, R121.H1_H1 ;  /* 0x30000079ff337230 */ /* 0x000fe40000004100 */
[----:B-1----:R-:W-:Y:S02]  /*29a70*/  HADD2.F32 R45, -RZ, R149.H1_H1 ;  /* 0x30000095ff2d7230 */ /* 0x002fe40000004100 */
[C---:B0-----:R-:W-:Y:S01]  /*29a80*/  IMAD.WIDE.U32 R140, R101.reuse, 0x10, R140 ;  /* 0x00000010658c7825 */ /* 0x041fe200078e008c */
[----:B------:R-:W-:-:S03]  /*29a90*/  IADD3 R101, PT, PT, R101, 0x100, RZ ;  /* 0x0000010065657810 */ /* 0x000fc60007ffe0ff */
[----:B------:R-:W-:-:S05]  /*29aa0*/  FFMA.FTZ R51, R164, R51, R45 ;  /* 0x00000033a4337223 */ /* 0x000fca000001002d */
[----:B------:R2:W-:Y:S02]  /*29ab0*/  STG.E.128 desc[UR6][R140.64], R48 ;  /* 0x000000308c007986 */ /* 0x0005e4000c101d06 */
.L_x_14909:
[----:B------:R-:W-:Y:S05]  /*29ac0*/  BSYNC.RECONVERGENT B0 ;  /* 0x0000000000007941 */ /* 0x000fea0003800200 */
.L_x_14908:
[----:B------:R-:W-:Y:S01]  /*29ad0*/  ISETP.NE.AND P0, PT, R135, RZ, PT ;  /* 0x000000ff8700720c */ /* 0x000fe20003f05270 */
[----:B------:R-:W-:-:S12]  /*29ae0*/  BSSY.RECONVERGENT B0, `(.L_x_14910) ;  /* 0x0000029000007945 */ /* 0x000fd80003800200 */
[----:B------:R-:W-:Y:S05]  /*29af0*/  @!P0 BRA `(.L_x_14911) ;  /* 0x00000000009c8947 */ /* 0x000fea0003800000 */
[----:B-12---:R-:W1:Y:S01]  /*29b00*/  LDC.64 R48, c[0x0][0x428] ;  /* 0x00010a00ff307b82 */ /* 0x006e620000000a00 */
[--C-:B0-----:R-:W-:Y:S01]  /*29b10*/  FADD.FTZ R46, R21, -R142.reuse ;  /* 0x8000008e152e7221 */ /* 0x101fe20000010000 */
[----:B------:R-:W-:Y:S01]  /*29b20*/  FADD.FTZ R44, R20, -R142 ;  /* 0x8000008e142c7221 */ /* 0x000fe20000010000 */
[----:B------:R-:W-:Y:S02]  /*29b30*/  HADD2.F32 R45, -RZ, R121.H0_H0 ;  /* 0x20000079ff2d7230 */ /* 0x000fe40000004100 */
[----:B------:R-:W-:Y:S02]  /*29b40*/  HADD2.F32 R47, -RZ, R76.H0_H0 ;  /* 0x2000004cff2f7230 */ /* 0x000fe40000004100 */
[C---:B------:R-:W-:Y:S01]  /*29b50*/  FMUL.FTZ R135, R143.reuse, R46 ;  /* 0x0000002e8f877220 */ /* 0x040fe20000410000 */
[----:B------:R-:W-:Y:S01]  /*29b60*/  FMUL.FTZ R50, R143, R44 ;  /* 0x0000002c8f327220 */ /* 0x000fe20000410000 */
[----:B------:R-:W-:Y:S01]  /*29b70*/  HADD2.F32 R46, -RZ, R120.H0_H0 ;  /* 0x20000078ff2e7230 */ /* 0x000fe20000004100 */
[----:B------:R-:W0:Y:S01]  /*29b80*/  LDC.64 R140, c[0x0][0x430] ;  /* 0x00010c00ff8c7b82 */ /* 0x000e220000000a00 */
[----:B------:R-:W-:-:S02]  /*29b90*/  HADD2.F32 R136, -RZ, R151.H0_H0 ;  /* 0x20000097ff887230 */ /* 0x000fc40000004100 */
[----:B------:R-:W-:Y:S01]  /*29ba0*/  FFMA.FTZ R44, R50, R45, R47 ;  /* 0x0000002d322c7223 */ /* 0x000fe2000001002f */
[----:B------:R-:W-:Y:S02]  /*29bb0*/  HADD2.F32 R47, -RZ, R120.H1_H1 ;  /* 0x30000078ff2f7230 */ /* 0x000fe40000004100 */
[----:B------:R-:W-:Y:S02]  /*29bc0*/  HADD2.F32 R51, -RZ, R77.H0_H0 ;  /* 0x2000004dff337230 */ /* 0x000fe40000004100 */
[----:B------:R-:W-:Y:S01]  /*29bd0*/  FFMA.FTZ R45, R135, R46, R136 ;  /* 0x0000002e872d7223 */ /* 0x000fe20000010088 */
[--C-:B------:R-:W-:Y:S01]  /*29be0*/  FADD.FTZ R136, R23, -R142.reuse ;  /* 0x8000008e17887221 */ /* 0x100fe20000010000 */
[----:B------:R-:W-:Y:S01]  /*29bf0*/  FADD.FTZ R46, R22, -R142 ;  /* 0x8000008e162e7221 */ /* 0x000fe20000010000 */
[----:B------:R-:W-:Y:S02]  /*29c00*/  HADD2.F32 R138, -RZ, R152.H0_H0 ;  /* 0x20000098ff8a7230 */ /* 0x000fe40000004100 */
[C---:B------:R-:W-:Y:S01]  /*29c10*/  FMUL.FTZ R163, R143.reuse, R136 ;  /* 0x000000888fa37220 */ /* 0x040fe20000410000 */
[----:B------:R-:W-:Y:S01]  /*29c20*/  FMUL.FTZ R150, R143, R46 ;  /* 0x0000002e8f967220 */ /* 0x000fe20000410000 */
[----:B------:R-:W-:-:S03]  /*29c30*/  HADD2.F32 R136, -RZ, R119.H1_H1 ;  /* 0x30000077ff887230 */ /* 0x000fc60000004100 */
[----:B------:R-:W-:Y:S01]  /*29c40*/  FFMA.FTZ R46, R150, R47, R51 ;  /* 0x0000002f962e7223 */ /* 0x000fe20000010033 */
[----:B------:R-:W-:Y:S02]  /*29c50*/  HADD2.F32 R51, -RZ, R58.H0_H0 ;  /* 0x2000003aff337230 */ /* 0x000fe40000004100 */
[----:B------:R-:W-:Y:S01]  /*29c60*/  FFMA.FTZ R47, R163, R136, R138 ;  /* 0x00000088a32f7223 */ /* 0x000fe2000001008a */
[----:B-1----:R-:W-:-:S04]  /*29c70*/  IMAD.WIDE.U32 R138, R101, 0x10, R48 ;  /* 0x00000010658a7825 */ /* 0x002fc800078e0030 */
[----:B------:R-:W-:Y:S01]  /*29c80*/  HADD2.F32 R49, -RZ, R119.H0_H0 ;  /* 0x20000077ff317230 */ /* 0x000fe20000004100 */
[----:B------:R1:W-:Y:S01]  /*29c90*/  STG.E.128 desc[UR6][R138.64], R44 ;  /* 0x0000002c8a007986 */ /* 0x0003e2000c101d06 */
[----:B------:R-:W-:Y:S02]  /*29ca0*/  HADD2.F32 R136, -RZ, R151.H1_H1 ;  /* 0x30000097ff887230 */ /* 0x000fe40000004100 */
[----:B0-----:R-:W-:-:S04]  /*29cb0*/  IMAD.WIDE.U32 R140, R101, 0x10, R140 ;  /* 0x00000010658c7825 */ /* 0x001fc800078e008c */
[----:B------:R-:W-:Y:S01]  /*29cc0*/  FFMA.FTZ R48, R50, R49, R51 ;  /* 0x0000003132307223 */ /* 0x000fe20000010033 */
[--C-:B------:R-:W-:Y:S02]  /*29cd0*/  HADD2.F32 R50, -RZ, R118.reuse.H0_H0 ;  /* 0x20000076ff327230 */ /* 0x100fe40000004100 */
[----:B------:R-:W-:Y:S02]  /*29ce0*/  HADD2.F32 R51, -RZ, R118.H1_H1 ;  /* 0x30000076ff337230 */ /* 0x000fe40000004100 */
[----:B------:R-:W-:Y:S02]  /*29cf0*/  VIADD R101, R101, 0x100 ;  /* 0x0000010065657836 */ /* 0x000fe40000000000 */
[----:B------:R-:W-:Y:S01]  /*29d00*/  FFMA.FTZ R49, R135, R50, R136 ;  /* 0x0000003287317223 */ /* 0x000fe20000010088 */
[----:B------:R-:W-:Y:S02]  /*29d10*/  HADD2.F32 R135, -RZ, R59.H0_H0 ;  /* 0x2000003bff877230 */ /* 0x000fe40000004100 */
[----:B-1----:R-:W-:-:S03]  /*29d20*/  HADD2.F32 R44, -RZ, R117.H1_H1 ;  /* 0x30000075ff2c7230 */ /* 0x002fc60000004100 */
[----:B------:R-:W-:Y:S01]  /*29d30*/  FFMA.FTZ R50, R150, R51, R135 ;  /* 0x0000003396327223 */ /* 0x000fe20000010087 */
[----:B------:R-:W-:-:S05]  /*29d40*/  HADD2.F32 R46, -RZ, R152.H1_H1 ;  /* 0x30000098ff2e7230 */ /* 0x000fca0000004100 */
[----:B------:R-:W-:-:S05]  /*29d50*/  FFMA.FTZ R51, R163, R44, R46 ;  /* 0x0000002ca3337223 */ /* 0x000fca000001002e */
[----:B------:R3:W-:Y:S02]  /*29d60*/  STG.E.128 desc[UR6][R140.64], R48 ;  /* 0x000000308c007986 */ /* 0x0007e4000c101d06 */
.L_x_14911:
[----:B------:R-:W-:Y:S05]  /*29d70*/  BSYNC.RECONVERGENT B0 ;  /* 0x0000000000007941 */ /* 0x000fea0003800200 */
.L_x_14910:
[----:B------:R-:W-:Y:S01]  /*29d80*/  ISETP.NE.AND P0, PT, R134, RZ, PT ;  /* 0x000000ff8600720c */ /* 0x000fe20003f05270 */
[----:B------:R-:W-:-:S12]  /*29d90*/  BSSY.RECONVERGENT B0, `(.L_x_14912) ;  /* 0x0000029000007945 */ /* 0x000fd80003800200 */
[----:B------:R-:W-:Y:S05]  /*29da0*/  @!P0 BRA `(.L_x_14913) ;  /* 0x00000000009c8947 */ /* 0x000fea0003800000 */
[----:B-123--:R-:W1:Y:S01]  /*29db0*/  LDC.64 R48, c[0x0][0x428] ;  /* 0x00010a00ff307b82 */ /* 0x00ee620000000a00 */
        /* <DEDUP_REMOVED lines=38> */
.L_x_14913:
[----:B------:R-:W-:Y:S05]  /*2a020*/  BSYNC.RECONVERGENT B0 ;  /* 0x0000000000007941 */ /* 0x000fea0003800200 */
.L_x_14912:
[----:B------:R-:W-:Y:S01]  /*2a030*/  ISETP.NE.AND P0, PT, R133, RZ, PT ;  /* 0x000000ff8500720c */ /* 0x000fe20003f05270 */
[----:B------:R-:W-:-:S12]  /*2a040*/  BSSY.RECONVERGENT B0, `(.L_x_14914) ;  /* 0x0000029000007945 */ /* 0x000fd80003800200 */
[----:B------:R-:W-:Y:S05]  /*2a050*/  @!P0 BRA `(.L_x_14915) ;  /* 0x00000000009c8947 */ /* 0x000fea0003800000 */
[--C-:B0-----:R-:W-:Y:S01]  /*2a060*/  FADD.FTZ R46, R29, -R142.reuse ;  /* 0x8000008e1d2e7221 */ /* 0x101fe20000010000 */
[----:B----4-:R-:W0:Y:S01]  /*2a070*/  LDC.64 R138, c[0x0][0x428] ;  /* 0x00010a00ff8a7b82 */ /* 0x010e220000000a00 */
[--C-:B------:R-:W-:Y:S01]  /*2a080*/  FADD.FTZ R134, R31, -R142.reuse ;  /* 0x8000008e1f867221 */ /* 0x100fe20000010000 */
[--C-:B------:R-:W-:Y:S01]  /*2a090*/  FADD.FTZ R44, R28, -R142.reuse ;  /* 0x8000008e1c2c7221 */ /* 0x100fe20000010000 */
[C---:B-123--:R-:W-:Y:S01]  /*2a0a0*/  FMUL.FTZ R50, R143.reuse, R46 ;  /* 0x0000002e8f327220 */ /* 0x04efe20000410000 */
[----:B------:R-:W-:Y:S01]  /*2a0b0*/  FADD.FTZ R46, R30, -R142 ;  /* 0x8000008e1e2e7221 */ /* 0x000fe20000010000 */
[----:B------:R-:W-:Y:S02]  /*2a0c0*/  HADD2.F32 R45, -RZ, R113.H0_H0 ;  /* 0x20000071ff2d7230 */ /* 0x000fe40000004100 */
[C---:B------:R-:W-:Y:S01]  /*2a0d0*/  FMUL.FTZ R140, R143.reuse, R134 ;  /* 0x000000868f8c7220 */ /* 0x040fe20000410000 */
[----:B------:R-:W-:Y:S02]  /*2a0e0*/  HADD2.F32 R47, -RZ, R72.H0_H0 ;  /* 0x20000048ff2f7230 */ /* 0x000fe40000004100 */
[C---:B------:R-:W-:Y:S01]  /*2a0f0*/  FMUL.FTZ R133, R143.reuse, R46 ;  /* 0x0000002e8f857220 */ /* 0x040fe20000410000 */
[----:B------:R-:W-:Y:S01]  /*2a100*/  FMUL.FTZ R48, R143, R44 ;  /* 0x0000002c8f307220 */ /* 0x000fe20000410000 */
[----:B------:R-:W-:-:S02]  /*2a110*/  HADD2.F32 R49, -RZ, R112.H0_H0 ;  /* 0x20000070ff317230 */ /* 0x000fc40000004100 */
[----:B------:R-:W-:Y:S02]  /*2a120*/  HADD2.F32 R51, -RZ, R155.H0_H0 ;  /* 0x2000009bff337230 */ /* 0x000fe40000004100 */
[----:B------:R-:W-:Y:S01]  /*2a130*/  FFMA.FTZ R44, R48, R45, R47 ;  /* 0x0000002d302c7223 */ /* 0x000fe2000001002f */
[----:B------:R-:W-:Y:S02]  /*2a140*/  HADD2.F32 R46, -RZ, R112.H1_H1 ;  /* 0x30000070ff2e7230 */ /* 0x000fe40000004100 */
[----:B------:R-:W-:Y:S02]  /*2a150*/  HADD2.F32 R134, -RZ, R73.H0_H0 ;  /* 0x20000049ff867230 */ /* 0x000fe40000004100 */
[----:B------:R-:W-:Y:S01]  /*2a160*/  FFMA.FTZ R45, R50, R49, R51 ;  /* 0x00000031322d7223 */ /* 0x000fe20000010033 */
[----:B------:R-:W-:Y:S02]  /*2a170*/  HADD2.F32 R47, -RZ, R111.H1_H1 ;  /* 0x3000006fff2f7230 */ /* 0x000fe40000004100 */
[----:B------:R-:W-:-:S02]  /*2a180*/  HADD2.F32 R49, -RZ, R156.H0_H0 ;  /* 0x2000009cff317230 */ /* 0x000fc40000004100 */
[----:B------:R-:W-:Y:S01]  /*2a190*/  FFMA.FTZ R46, R133, R46, R134 ;  /* 0x0000002e852e7223 */ /* 0x000fe20000010086 */
[----:B------:R-:W-:Y:S01]  /*2a1a0*/  HADD2.F32 R51, -RZ, R62.H0_H0 ;  /* 0x2000003eff337230 */ /* 0x000fe20000004100 */
[----:B------:R-:W1:Y:S01]  /*2a1b0*/  LDC.64 R134, c[0x0][0x430] ;  /* 0x00010c00ff867b82 */ /* 0x000e620000000a00 */
[----:B0-----:R-:W-:-:S04]  /*2a1c0*/  IMAD.WIDE.U32 R138, R101, 0x10, R138 ;  /* 0x00000010658a7825 */ /* 0x001fc800078e008a */
[----:B------:R-:W-:Y:S01]  /*2a1d0*/  FFMA.FTZ R47, R140, R47, R49 ;  /* 0x0000002f8c2f7223 */ /* 0x000fe20000010031 */
[----:B------:R-:W-:-:S04]  /*2a1e0*/  HADD2.F32 R49, -RZ, R111.H0_H0 ;  /* 0x2000006fff317230 */ /* 0x000fc80000004100 */
[----:B------:R0:W-:Y:S01]  /*2a1f0*/  STG.E.128 desc[UR6][R138.64], R44 ;  /* 0x0000002c8a007986 */ /* 0x0001e2000c101d06 */
[----:B------:R-:W-:Y:S02]  /*2a200*/  HADD2.F32 R136, -RZ, R63.H0_H0 ;  /* 0x2000003fff887230 */ /* 0x000fe40000004100 */
[----:B------:R-:W-:Y:S01]  /*2a210*/  FFMA.FTZ R48, R48, R49, R51 ;  /* 0x0000003130307223 */ /* 0x000fe20000010033 */
[----:B------:R-:W-:Y:S02]  /*2a220*/  HADD2.F32 R49, -RZ, R110.H0_H0 ;  /* 0x2000006eff317230 */ /* 0x000fe40000004100 */
[----:B------:R-:W-:-:S05]  /*2a230*/  HADD2.F32 R51, -RZ, R155.H1_H1 ;  /* 0x3000009bff337230 */ /* 0x000fca0000004100 */
[----:B------:R-:W-:Y:S01]  /*2a240*/  FFMA.FTZ R49, R50, R49, R51 ;  /* 0x0000003132317223 */ /* 0x000fe20000010033 */
[----:B------:R-:W-:Y:S02]  /*2a250*/  HADD2.F32 R51, -RZ, R109.H1_H1 ;  /* 0x3000006dff337230 */ /* 0x000fe40000004100 */
[----:B------:R-:W-:Y:S02]  /*2a260*/  HADD2.F32 R50, -RZ, R110.H1_H1 ;  /* 0x3000006eff327230 */ /* 0x000fe40000004100 */
[----:B0-----:R-:W-:-:S03]  /*2a270*/  HADD2.F32 R45, -RZ, R156.H1_H1 ;  /* 0x3000009cff2d7230 */ /* 0x001fc60000004100 */
[----:B------:R-:W-:Y:S02]  /*2a280*/  FFMA.FTZ R50, R133, R50, R136 ;  /* 0x0000003285327223 */ /* 0x000fe40000010088 */
[----:B------:R-:W-:Y:S01]  /*2a290*/  FFMA.FTZ R51, R140, R51, R45 ;  /* 0x000000338c337223 */ /* 0x000fe2000001002d */
[----:B-1----:R-:W-:-:S04]  /*2a2a0*/  IMAD.WIDE.U32 R44, R101, 0x10, R134 ;  /* 0x00000010652c7825 */ /* 0x002fc800078e0086 */
[----:B------:R-:W-:Y:S01]  /*2a2b0*/  VIADD R101, R101, 0x100 ;  /* 0x0000010065657836 */ /* 0x000fe20000000000 */
[----:B------:R0:W-:Y:S06]  /*2a2c0*/  STG.E.128 desc[UR6][R44.64], R48 ;  /* 0x000000302c007986 */ /* 0x0001ec000c101d06 */
.L_x_14915:
[----:B------:R-:W-:Y:S05]  /*2a2d0*/  BSYNC.RECONVERGENT B0 ;  /* 0x0000000000007941 */ /* 0x000fea0003800200 */
.L_x_14914:
[----:B------:R-:W-:Y:S01]  /*2a2e0*/  ISETP.NE.AND P0, PT, R132, RZ, PT ;  /* 0x000000ff8400720c */ /* 0x000fe20003f05270 */
[----:B------:R-:W-:-:S12]  /*2a2f0*/  BSSY.RECONVERGENT B0, `(.L_x_14916) ;  /* 0x0000029000007945 */ /* 0x000fd80003800200 */
[----:B------:R-:W-:Y:S05]  /*2a300*/  @!P0 BRA `(.L_x_14917) ;  /* 0x00000000009c8947 */ /* 0x000fea0003800000 */
[--C-:B0-----:R-:W-:Y:S01]  /*2a310*/  FADD.FTZ R44, R32, -R142.reuse ;  /* 0x8000008e202c7221 */ /* 0x101fe20000010000 */
[----:B------:R-:W-:Y:S01]  /*2a320*/  FADD.FTZ R46, R33, -R142 ;  /* 0x8000008e212e7221 */ /* 0x000fe20000010000 */
[----:B------:R-:W-:Y:S01]  /*2a330*/  HADD2.F32 R45, -RZ, R109.H0_H0 ;  /* 0x2000006dff2d7230 */ /* 0x000fe20000004100 */
[----:B------:R-:W0:Y:S01]  /*2a340*/  LDC.64 R134, c[0x0][0x428] ;  /* 0x00010a00ff867b82 */ /* 0x000e220000000a00 */
[----:B------:R-:W-:Y:S02]  /*2a350*/  HADD2.F32 R47, -RZ, R68.H0_H0 ;  /* 0x20000044ff2f7230 */ /* 0x000fe40000004100 */
[C---:B-1234-:R-:W-:Y:S01]  /*2a360*/  FMUL.FTZ R48, R143.reuse, R44 ;  /* 0x0000002c8f307220 */ /* 0x05efe20000410000 */
[----:B------:R-:W-:Y:S02]  /*2a370*/  HADD2.F32 R49, -RZ, R108.H0_H0 ;  /* 0x2000006cff317230 */ /* 0x000fe40000004100 */
[----:B------:R-:W-:Y:S01]  /*2a380*/  FMUL.FTZ R50, R143, R46 ;  /* 0x0000002e8f327220 */ /* 0x000fe20000410000 */
[----:B------:R-:W-:-:S02]  /*2a390*/  HADD2.F32 R51, -RZ, R157.H0_H0 ;  /* 0x2000009dff337230 */ /* 0x000fc40000004100 */
[--C-:B------:R-:W-:Y:S01]  /*2a3a0*/  FADD.FTZ R46, R34, -R142.reuse ;  /* 0x8000008e222e7221 */ /* 0x100fe20000010000 */
[----:B------:R-:W-:Y:S01]  /*2a3b0*/  FFMA.FTZ R44, R48, R45, R47 ;  /* 0x0000002d302c7223 */ /* 0x000fe2000001002f */
[----:B------:R-:W-:Y:S01]  /*2a3c0*/  FADD.FTZ R132, R35, -R142 ;  /* 0x8000008e23847221 */ /* 0x000fe20000010000 */
[----:B------:R-:W-:Y:S02]  /*2a3d0*/  HADD2.F32 R47, -RZ, R108.H1_H1 ;  /* 0x3000006cff2f7230 */ /* 0x000fe40000004100 */
[----:B------:R-:W-:Y:S01]  /*2a3e0*/  FFMA.FTZ R45, R50, R49, R51 ;  /* 0x00000031322d7223 */ /* 0x000fe20000010033 */
[----:B------:R-:W-:Y:S02]  /*2a3f0*/  HADD2.F32 R49, -RZ, R69.H0_H0 ;  /* 0x20000045ff317230 */ /* 0x000fe40000004100 */
[C---:B------:R-:W-:Y:S01]  /*2a400*/  FMUL.FTZ R136, R143.reuse, R46 ;  /* 0x0000002e8f887220 */ /* 0x040fe20000410000 */
[----:B------:R-:W-:Y:S02]  /*2a410*/  HADD2.F32 R51, -RZ, R107.H1_H1 ;  /* 0x3000006bff337230 */ /* 0x000fe40000004100 */
[----:B------:R-:W-:Y:S01]  /*2a420*/  FMUL.FTZ R138, R143, R132 ;  /* 0x000000848f8a7220 */ /* 0x000fe20000410000 */
[----:B------:R-:W-:-:S02]  /*2a430*/  HADD2.F32 R133, -RZ, R158.H0_H0 ;  /* 0x2000009eff857230 */ /* 0x000fc40000004100 */
[----:B------:R-:W-:Y:S01]  /*2a440*/  FFMA.FTZ R46, R136, R47, R49 ;  /* 0x0000002f882e7223 */ /* 0x000fe20000010031 */
[----:B------:R-:W-:Y:S02]  /*2a450*/  HADD2.F32 R49, -RZ, R107.H0_H0 ;  /* 0x2000006bff317230 */ /* 0x000fe40000004100 */
[----:B------:R-:W-:Y:S02]  /*2a460*/  HADD2.F32 R139, -RZ, R65.H0_H0 ;  /* 0x20000041ff8b7230 */ /* 0x000fe40000004100 */
[----:B------:R-:W-:Y:S01]  /*2a470*/  FFMA.FTZ R47, R138, R51, R133 ;  /* 0x000000338a2f7223 */ /* 0x000fe20000010085 */
[----:B------:R-:W-:Y:S01]  /*2a480*/  HADD2.F32 R51, -RZ, R64.H0_H0 ;  /* 0x20000040ff337230 */ /* 0x000fe20000004100 */
[----:B------:R-:W1:Y:S01]  /*2a490*/  LDC.64 R132, c[0x0][0x430] ;  /* 0x00010c00ff847b82 */ /* 0x000e620000000a00 */
[----:B0-----:R-:W-:-:S04]  /*2a4a0*/  IMAD.WIDE.U32 R134, R101, 0x10, R134 ;  /* 0x0000001065867825 */ /* 0x001fc800078e0086 */
[----:B------:R-:W-:Y:S01]  /*2a4b0*/  FFMA.FTZ R48, R48, R49, R51 ;  /* 0x0000003130307223 */ /* 0x000fe20000010033 */
[----:B------:R-:W-:Y:S01]  /*2a4c0*/  HADD2.F32 R49, -RZ, R106.H0_H0 ;  /* 0x2000006aff317230 */ /* 0x000fe20000004100 */
[----:B------:R0:W-:Y:S01]  /*2a4d0*/  STG.E.128 desc[UR6][R134.64], R44 ;  /* 0x0000002c86007986 */ /* 0x0001e2000c101d06 */
[----:B------:R-:W-:-:S05]  /*2a4e0*/  HADD2.F32 R51, -RZ, R157.H1_H1 ;  /* 0x3000009dff337230 */ /* 0x000fca0000004100 */
[----:B------:R-:W-:Y:S01]  /*2a4f0*/  FFMA.FTZ R49, R50, R49, R51 ;  /* 0x0000003132317223 */ /* 0x000fe20000010033 */
[----:B------:R-:W-:-:S05]  /*2a500*/  HADD2.F32 R51, -RZ, R106.H1_H1 ;  /* 0x3000006aff337230 */ /* 0x000fca0000004100 */
[----:B------:R-:W-:Y:S01]  /*2a510*/  FFMA.FTZ R50, R136, R51, R139 ;  /* 0x0000003388327223 */ /* 0x000fe2000001008b */
[----:B------:R-:W-:Y:S02]  /*2a520*/  HADD2.F32 R51, -RZ, R105.H1_H1 ;  /* 0x30000069ff337230 */ /* 0x000fe40000004100 */
[----:B0-----:R-:W-:-:S05]  /*2a530*/  HADD2.F32 R45, -RZ, R158.H1_H1 ;  /* 0x3000009eff2d7230 */ /* 0x001fca0000004100 */
[----:B------:R-:W-:Y:S01]  /*2a540*/  FFMA.FTZ R51, R138, R51, R45 ;  /* 0x000000338a337223 */ /* 0x000fe2000001002d */
[C---:B-1----:R-:W-:Y:S01]  /*2a550*/  IMAD.WIDE.U32 R44, R101.reuse, 0x10, R132 ;  /* 0x00000010652c7825 */ /* 0x042fe200078e0084 */
[----:B------:R-:W-:-:S04]  /*2a560*/  IADD3 R101, PT, PT, R101, 0x100, RZ ;  /* 0x0000010065657810 */ /* 0x000fc80007ffe0ff */
[----:B------:R0:W-:Y:S03]  /*2a570*/  STG.E.128 desc[UR6][R44.64], R48 ;  /* 0x000000302c007986 */ /* 0x0001e6000c101d06 */
.L_x_14917:
[----:B------:R-:W-:Y:S05]  /*2a580*/  BSYNC.RECONVERGENT B0 ;  /* 0x0000000000007941 */ /* 0x000fea0003800200 */
.L_x_14916:
[----:B------:R-:W-:Y:S01]  /*2a590*/  ISETP.NE.AND P0, PT, R131, RZ, PT ;  /* 0x000000ff8300720c */ /* 0x000fe20003f05270 */
[----:B------:R-:W-:-:S12]  /*2a5a0*/  BSSY.RECONVERGENT B0, `(.L_x_14918) ;  /* 0x0000029000007945 */ /* 0x000fd80003800200 */
[----:B------:R-:W-:Y:S05]  /*2a5b0*/  @!P0 BRA `(.L_x_14919) ;  /* 0x00000000009c8947 */ /* 0x000fea0003800000 */
[--C-:B0-----:R-:W-:Y:S01]  /*2a5c0*/  FADD.FTZ R46, R37, -R142.reuse ;  /* 0x8000008e252e7221 */ /* 0x101fe20000010000 */
[----:B------:R-:W0:Y:S01]  /*2a5d0*/  LDC.64 R134, c[0x0][0x428] ;  /* 0x00010a00ff867b82 */ /* 0x000e220000000a00 */
[--C-:B------:R-:W-:Y:S01]  /*2a5e0*/  FADD.FTZ R132, R39, -R142.reuse ;  /* 0x8000008e27847221 */ /* 0x100fe20000010000 */
[--C-:B------:R-:W-:Y:S01]  /*2a5f0*/  FADD.FTZ R44, R36, -R142.reuse ;  /* 0x8000008e242c7221 */ /* 0x100fe20000010000 */
[C---:B-1234-:R-:W-:Y:S01]  /*2a600*/  FMUL.FTZ R50, R143.reuse, R46 ;  /* 0x0000002e8f327220 */ /* 0x05efe20000410000 */
        /* <DEDUP_REMOVED lines=34> */
.L_x_14919:
[----:B------:R-:W-:Y:S05]  /*2a830*/  BSYNC.RECONVERGENT B0 ;  /* 0x0000000000007941 */ /* 0x000fea0003800200 */
.L_x_14918:
[----:B------:R-:W-:Y:S01]  /*2a840*/  ISETP.NE.AND P0, PT, R130, RZ, PT ;  /* 0x000000ff8200720c */ /* 0x000fe20003f05270 */
[----:B------:R-:W-:-:S12]  /*2a850*/  BSSY.RECONVERGENT B0, `(.L_x_14920) ;  /* 0x0000028000007945 */ /* 0x000fd80003800200 */
[----:B------:R-:W-:Y:S05]  /*2a860*/  @!P0 BRA `(.L_x_14921) ;  /* 0x0000000000988947 */ /* 0x000fea0003800000 */
[--C-:B0-----:R-:W-:Y:S01]  /*2a870*/  FADD.FTZ R44, R40, -R142.reuse ;  /* 0x8000008e282c7221 */ /* 0x101fe20000010000 */
[----:B------:R-:W-:Y:S01]  /*2a880*/  FADD.FTZ R46, R41, -R142 ;  /* 0x8000008e292e7221 */ /* 0x000fe20000010000 */
[----:B------:R-:W-:Y:S01]  /*2a890*/  HADD2.F32 R45, -RZ, R85.H1_H1 ;  /* 0x30000055ff2d7230 */ /* 0x000fe20000004100 */
[----:B-1234-:R-:W0:Y:S01]  /*2a8a0*/  LDC.64 R48, c[0x0][0x428] ;  /* 0x00010a00ff307b82 */ /* 0x01ee220000000a00 */
[----:B------:R-:W-:Y:S02]  /*2a8b0*/  HADD2.F32 R47, -RZ, R52.H0_H0 ;  /* 0x20000034ff2f7230 */ /* 0x000fe40000004100 */
[C---:B------:R-:W-:Y:S01]  /*2a8c0*/  FMUL.FTZ R132, R143.reuse, R44 ;  /* 0x0000002c8f847220 */ /* 0x040fe20000410000 */
[----:B------:R-:W-:Y:S02]  /*2a8d0*/  HADD2.F32 R51, -RZ, R0.H1_H1 ;  /* 0x30000000ff337230 */ /* 0x000fe40000004100 */
[----:B------:R-:W-:Y:S01]  /*2a8e0*/  FMUL.FTZ R134, R143, R46 ;  /* 0x0000002e8f867220 */ /* 0x000fe20000410000 */
[----:B------:R-:W-:-:S02]  /*2a8f0*/  HADD2.F32 R131, -RZ, R161.H0_H0 ;  /* 0x200000a1ff837230 */ /* 0x000fc40000004100 */
[--C-:B------:R-:W-:Y:S01]  /*2a900*/  FADD.FTZ R50, R42, -R142.reuse ;  /* 0x8000008e2a327221 */ /* 0x100fe20000010000 */
[----:B------:R-:W-:Y:S01]  /*2a910*/  FADD.FTZ R142, R43, -R142 ;  /* 0x8000008e2b8e7221 */ /* 0x000fe20000010000 */
[----:B------:R-:W-:Y:S01]  /*2a920*/  FFMA.FTZ R44, R132, R45, R47 ;  /* 0x0000002d842c7223 */ /* 0x000fe2000001002f */
        /* <DEDUP_REMOVED lines=9> */
[----:B------:R-:W-:Y:S02]  /*2a9c0*/  HADD2.F32 R139, -RZ, R161.H1_H1 ;  /* 0x300000a1ff8b7230 */ /* 0x000fe40000004100 */
[----:B------:R-:W-:Y:S01]  /*2a9d0*/  FFMA.FTZ R47, R142, R131, R133 ;  /* 0x000000838e2f7223 */ /* 0x000fe20000010085 */
[----:B------:R-:W-:Y:S01]  /*2a9e0*/  HADD2.F32 R133, -RZ, R2.H0_H0 ;  /* 0x20000002ff857230 */ /* 0x000fe20000004100 */
[----:B------:R-:W1:Y:S01]  /*2a9f0*/  LDC.64 R130, c[0x0][0x430] ;  /* 0x00010c00ff827b82 */ /* 0x000e620000000a00 */
[----:B0-----:R-:W-:-:S04]  /*2aa00*/  IMAD.WIDE.U32 R50, R101, 0x10, R48 ;  /* 0x0000001065327825 */ /* 0x001fc800078e0030 */
[--C-:B------:R-:W-:Y:S01]  /*2aa10*/  HADD2.F32 R49, -RZ, R144.reuse.H0_H0 ;  /* 0x20000090ff317230 */ /* 0x100fe20000004100 */
[----:B------:R0:W-:Y:S04]  /*2aa20*/  STG.E.128 desc[UR6][R50.64], R44 ;  /* 0x0000002c32007986 */ /* 0x0001e8000c101d06 */
[----:B------:R-:W-:Y:S01]  /*2aa30*/  FFMA.FTZ R48, R132, R49, R133 ;  /* 0x0000003184307223 */ /* 0x000fe20000010085 */
[----:B------:R-:W-:Y:S01]  /*2aa40*/  FFMA.FTZ R49, R134, R135, R139 ;  /* 0x0000008786317223 */ /* 0x000fe2000001008b */
[----:B------:R-:W-:Y:S02]  /*2aa50*/  HADD2.F32 R133, -RZ, R144.H1_H1 ;  /* 0x30000090ff857230 */ /* 0x000fe40000004100 */
[----:B------:R-:W-:Y:S02]  /*2aa60*/  HADD2.F32 R135, -RZ, R3.H0_H0 ;  /* 0x20000003ff877230 */ /* 0x000fe40000004100 */
[----:B------:R-:W-:-:S02]  /*2aa70*/  HADD2.F32 R139, -RZ, R145.H1_H1 ;  /* 0x30000091ff8b7230 */ /* 0x000fc40000004100 */
[----:B-1----:R-:W-:-:S04]  /*2aa80*/  IMAD.WIDE.U32 R130, R101, 0x10, R130 ;  /* 0x0000001065827825 */ /* 0x002fc800078e0082 */
[----:B0-----:R-:W-:Y:S01]  /*2aa90*/  FFMA.FTZ R50, R136, R133, R135 ;  /* 0x0000008588327223 */ /* 0x001fe20000010087 */
[----:B------:R-:W-:-:S05]  /*2aaa0*/  HADD2.F32 R51, -RZ, R162.H1_H1 ;  /* 0x300000a2ff337230 */ /* 0x000fca0000004100 */
[----:B------:R-:W-:-:S05]  /*2aab0*/  FFMA.FTZ R51, R142, R139, R51 ;  /* 0x0000008b8e337223 */ /* 0x000fca0000010033 */
[----:B------:R0:W-:Y:S02]  /*2aac0*/  STG.E.128 desc[UR6][R130.64], R48 ;  /* 0x0000003082007986 */ /* 0x0001e4000c101d06 */
.L_x_14921:
[----:B------:R-:W-:Y:S05]  /*2aad0*/  BSYNC.RECONVERGENT B0 ;  /* 0x0000000000007941 */ /* 0x000fea0003800200 */
.L_x_14920:
[----:B0-----:R-:W0:Y:S01]  /*2aae0*/  LDC.64 R44, c[0x0][0x380] ;  /* 0x0000e000ff2c7b82 */ /* 0x001e220000000a00 */
[----:B------:R-:W-:Y:S01]  /*2aaf0*/  UPLOP3.LUT UP1, UPT, UPT, UPT, UP1, 0x40, 0x4 ;  /* 0x000000000004789c */ /* 0x000fe20003f2e810 */
[----:B0-----:R-:W-:-:S04]  /*2ab00*/  IADD3 R91, PT, PT, R91, R44, RZ ;  /* 0x0000002c5b5b7210 */ /* 0x001fc80007ffe0ff */
[----:B------:R-:W-:-:S13]  /*2ab10*/  ISETP.GE.AND P0, PT, R91, R45, PT ;  /* 0x0000002d5b00720c */ /* 0x000fda0003f06270 */
[----:B------:R-:W-:Y:S05]  /*2ab20*/  @!P0 BRA `(.L_x_14922) ;  /* 0xfffffd8000388947 */ /* 0x000fea000383ffff */
[----:B------:R-:W-:Y:S05]  /*2ab30*/  EXIT ;  /* 0x000000000000794d */ /* 0x000fea0003800000 */
.L_x_14923:
        /* <DEDUP_REMOVED lines=12> */
.L_x_18072:


//--------------------- .text._ZN10layer_norm31ln_parallel_residual_fwd_kernelINS_13Kernel_traitsI6__halfffffjLj8192ELj1ELj1ELj8ELj16ENS_18Kernel_traits_baseILj8192ES2_ffffjLj256EEEEELb1ELb0ELb1EEEvNS_9FwdParamsE --------------------------
	.section	.text._ZN10layer_norm31ln_parallel_residual_fwd_kernelINS_13Kernel_traitsI6__halfffffjLj8192ELj1ELj1ELj8ELj16ENS_18Kernel_traits_baseILj8192ES2_ffffjLj256EEEEELb1ELb0ELb1EEEvNS_9FwdParamsE,"ax",@progbits
	.align	128
        .global         _ZN10layer_norm31ln_parallel_residual_fwd_kernelINS_13Kernel_traitsI6__halfffffjLj8192ELj1ELj1ELj8ELj16ENS_18Kernel_traits_baseILj8192ES2_ffffjLj256EEEEELb1ELb0ELb1EEEvNS_9FwdParamsE
        .type           _ZN10layer_norm31ln_parallel_residual_fwd_kernelINS_13Kernel_traitsI6__halfffffjLj8192ELj1ELj1ELj8ELj16ENS_18Kernel_traits_baseILj8192ES2_ffffjLj256EEEEELb1ELb0ELb1EEEvNS_9FwdParamsE,@function
        .size           _ZN10layer_norm31ln_parallel_residual_fwd_kernelINS_13Kernel_traitsI6__halfffffjLj8192ELj1ELj1ELj8ELj16ENS_18Kernel_traits_baseILj8192ES2_ffffjLj256EEEEELb1ELb0ELb1EEEvNS_9FwdParamsE,(.L_x_18073 - _ZN10layer_norm31ln_parallel_residual_fwd_kernelINS_13Kernel_traitsI6__halfffffjLj8192ELj1ELj1ELj8ELj16ENS_18Kernel_traits_baseILj8192ES2_ffffjLj256EEEEELb1ELb0ELb1EEEvNS_9FwdParamsE)
        .other          _ZN10layer_norm31ln_parallel_residual_fwd_kernelINS_13Kernel_traitsI6__halfffffjLj8192ELj1ELj1ELj8ELj16ENS_18Kernel_traits_baseILj8192ES2_ffffjLj256EEEEELb1ELb0ELb1EEEvNS_9FwdParamsE,@"STO_CUDA_ENTRY STV_DEFAULT"
_ZN10layer_norm31ln_parallel_residual_fwd_kernelINS_13Kernel_traitsI6__halfffffjLj8192ELj1ELj1ELj8ELj16ENS_18Kernel_traits_baseILj8192ES2_ffffjLj256EEEEELb1ELb0ELb1EEEvNS_9FwdParamsE:
.text._ZN10layer_norm31ln_parallel_residual_fwd_kernelINS_13Kernel_traitsI6__halfffffjLj8192ELj1ELj1ELj8ELj16ENS_18Kernel_traits_baseILj8192ES2_ffffjLj256EEEEELb1ELb0ELb1EEEvNS_9FwdParamsE:
        /* <DEDUP_REMOVED lines=87> */
.L_x_14925:
        /* <DEDUP_REMOVED lines=39> */
.L_x_14924:
        /* <DEDUP_REMOVED lines=45> */
.L_x_14927:
        /* <DEDUP_REMOVED lines=37> */
[----:B0-----:R-:W-:-:S07]  /*0d00*/  CS2R R2, SRZ ;  /* 0x0000000000027805 */ /* 0x001fce000001ff00 */
.L_x_14926:
[----:B------:R-:W1:Y:S02]  /*0d10*/  LDCU UR4, c[0x0][0x384] ;  /* 0x00007080ff0477ac */ /* 0x000e640008000800 */
[----:B-1----:R-:W-:-:S13]  /*0d20*/  ISETP.GE.AND P0, PT, R123, UR4, PT ;  /* 0x000000047b007c0c */ /* 0x002fda000bf06270 */
[----:B------:R-:W-:Y:S05]  /*0d30*/  @P0 EXIT ;  /* 0x000000000000094d */ /* 0x000fea0003800000 */
[----:B-----5:R-:W-:Y:S01]  /*0d40*/  IMAD.MOV.U32 R137, RZ, RZ, R28 ;  /* 0x000000ffff897224 */ /* 0x020fe200078e001c */
[----:B0-----:R-:W-:Y:S01]  /*0d50*/  MOV R4, R29 ;  /* 0x0000001d00047202 */ /* 0x001fe20000000f00 */
[----:B------:R-:W-:Y:S01]  /*0d60*/  IMAD.MOV.U32 R150, RZ, RZ, R30 ;  /* 0x000000ffff967224 */ /* 0x000fe200078e001e */
[----:B------:R-:W-:Y:S01]  /*0d70*/  SHF.R.U64 R165, R54, 0x10, R55 ;  /* 0x0000001036a57819 */ /* 0x000fe20000001237 */
[----:B------:R-:W-:Y:S01]  /*0d80*/  IMAD.MOV.U32 R5, RZ, RZ, R31 ;  /* 0x000000ffff057224 */ /* 0x000fe200078e001f */
[----:B------:R-:W-:Y:S01]  /*0d90*/  PRMT R137, R137, 0x5410, R4 ;  /* 0x0000541089897816 */ /* 0x000fe20000000004 */
[----:B------:R-:W-:Y:S01]  /*0da0*/  IMAD.MOV.U32 R100, RZ, RZ, R6 ;  /* 0x000000ffff647224 */ /* 0x000fe200078e0006 */
[----:B------:R-:W-:Y:S01]  /*0db0*/  SHF.R.U64 R4, R2, 0x10, R3 ;  /* 0x0000001002047819 */ /* 0x000fe20000001203 */
[----:B------:R-:W-:Y:S01]  /*0dc0*/  IMAD.MOV.U32 R99, RZ, RZ, R7 ;  /* 0x000000ffff637224 */ /* 0x000fe200078e0007 */
[----:B------:R-:W-:Y:S01]  /*0dd0*/  PRMT R150, R150, 0x5410, R5 ;  /* 0x0000541096967816 */ /* 0x000fe20000000005 */
[----:B------:R-:W-:Y:S01]  /*0de0*/  IMAD.MOV.U32 R97, RZ, RZ, R9 ;  /* 0x000000ffff617224 */ /* 0x000fe200078e0009 */
[----:B------:R-:W-:Y:S01]  /*0df0*/  PRMT R165, R165, 0x5410, R4 ;  /* 0x00005410a5a57816 */ /* 0x000fe20000000004 */
[----:B------:R-:W-:Y:S01]  /*0e00*/  IMAD.MOV.U32 R96, RZ, RZ, R10 ;  /* 0x000000ffff607224 */ /* 0x000fe200078e000a */
[----:B------:R-:W-:Y:S01]  /*0e10*/  SHF.R.U32.HI R167, RZ, 0x10, R55 ;  /* 0x00000010ffa77819 */ /* 0x000fe20000011637 */
[----:B------:R-:W-:Y:S01]  /*0e20*/  IMAD.MOV.U32 R158, RZ, RZ, R34 ;  /* 0x000000ffff9e7224 */ /* 0x000fe200078e0022 */
[----:B------:R-:W-:Y:S01]  /*0e30*/  SHF.R.U32.HI R4, RZ, 0x10, R3 ;  /* 0x00000010ff047819 */ /* 0x000fe20000011603 */
[----:B------:R-:W-:Y:S01]  /*0e40*/  IMAD.MOV.U32 R161, RZ, RZ, R36 ;  /* 0x000000ffffa17224 */ /* 0x000fe200078e0024 */
[----:B------:R-:W-:Y:S01]  /*0e50*/  SHF.R.U64 R169, R56, 0x10, R57 ;  /* 0x0000001038a97819 */ /* 0x000fe20000001239 */
[----:B------:R-:W0:Y:S01]  /*0e60*/  LDCU.64 UR4, c[0x0][0x398] ;  /* 0x00007300ff0477ac */ /* 0x000e220008000a00 */
        /* <DEDUP_REMOVED lines=11> */
[----:B------:R-:W-:Y:S01]  /*0f20*/  IMAD.MOV.U32 R84, RZ, RZ, R22 ;  /* 0x000000ffff547224 */ /* 0x000fe200078e0016 */
[----:B------:R-:W-:Y:S01]  /*0f30*/  SHF.R.U64 R5, R42, 0x10, R43 ;  /* 0x000000102a057819 */ /* 0x000fe2000000122b */
[----:B------:R-:W-:Y:S01]  /*0f40*/  IMAD.MOV.U32 R0, RZ, RZ, R27 ;  /* 0x000000ffff007224 */ /* 0x000fe200078e001b */
[----:B------:R-:W-:Y:S01]  /*0f50*/  PRMT R172, R172, 0x5410, R4 ;  /* 0x00005410acac7816 */ /* 0x000fe20000000004 */
[----:B------:R-:W-:Y:S01]  /*0f60*/  IMAD.HI.U32 R4, R121, -0x326172a9, RZ ;  /* 0xcd9e8d5779047827 */ /* 0x000fe200078e00ff */
[----:B------:R-:W-:Y:S01]  /*0f70*/  PRMT R175, R175, 0x5410, R5 ;  /* 0x00005410afaf7816 */ /* 0x000fe20000000005 */
[----:B0-----:R-:W-:Y:S01]  /*0f80*/  UISETP.NE.U32.AND UP0, UPT, UR4, URZ, UPT ;  /* 0x000000ff0400728c */ /* 0x001fe2000bf05070 */
[----:B------:R-:W-:Y:S01]  /*0f90*/  SHF.R.U64 R38, R6, 0x10, R7 ;  /* 0x0000001006267819 */ /* 0x000fe20000001207 */
[----:B------:R-:W-:Y:S01]  /*0fa0*/  IMAD.HI.U32 R5, R102, -0x2daee0ad, RZ ;  /* 0xd2511f5366057827 */ /* 0x000fe200078e00ff */
[----:B------:R-:W-:Y:S01]  /*0fb0*/  MOV R98, R8 ;  /* 0x0000000800627202 */ /* 0x000fe20000000f00 */
[----:B------:R-:W0:Y:S01]  /*0fc0*/  LDCU.U8 UR4, c[0x0][0x410] ;  /* 0x00008200ff0477ac */ /* 0x000e220008000000 */
[----:B------:R-:W-:Y:S01]  /*0fd0*/  SHF.R.U64 R39, R8, 0x10, R9 ;  /* 0x0000001008277819 */ /* 0x000fe20000001209 */
[----:B------:R-:W-:Y:S01]  /*0fe0*/  IMAD.MOV.U32 R6, RZ, RZ, R33 ;  /* 0x000000ffff067224 */ /* 0x000fe200078e0021 */
[----:B------:R-:W-:Y:S01]  /*0ff0*/  SHF.R.U32.HI R72, RZ, 0x10, R7 ;  /* 0x00000010ff487819 */ /* 0x000fe20000011607 */
[----:B------:R-:W-:Y:S01]  /*1000*/  IMAD.MOV.U32 R8, RZ, RZ, R37 ;  /* 0x000000ffff087224 */ /* 0x000fe200078e0025 */
[----:B------:R-:W-:Y:S01]  /*1010*/  SHF.R.U32.HI R9, RZ, 0x10, R9 ;  /* 0x00000010ff097819 */ /* 0x000fe20000011609 */
[----:B------:R-:W-:Y:S01]  /*1020*/  IMAD.MOV.U32 R77, RZ, RZ, R24 ;  /* 0x000000ffff4d7224 */ /* 0x000fe200078e0018 */
[----:B------:R-:W-:Y:S01]  /*1030*/  MOV R154, R32 ;  /* 0x00000020009a7202 */ /* 0x000fe20000000f00 */
[----:B------:R-:W-:Y:S01]  /*1040*/  IMAD.MOV.U32 R76, RZ, RZ, R25 ;  /* 0x000000ffff4c7224 */ /* 0x000fe200078e0019 */
[----:B------:R-:W-:Y:S01]  /*1050*/  MOV R7, R35 ;  /* 0x0000002300077202 */ /* 0x000fe20000000f00 */
[----:B------:R-:W-:Y:S01]  /*1060*/  IMAD.MOV.U32 R91, RZ, RZ, R15 ;  /* 0x000000ffff5b7224 */ /* 0x000fe200078e000f */
[----:B------:R-:W-:Y:S01]  /*1070*/  LOP3.LUT R5, R5, R71, RZ, 0x3c, !PT ;  /* 0x0000004705057212 */ /* 0x000fe200078e3cff */
[----:B------:R-:W-:Y:S01]  /*1080*/  IMAD.MOV.U32 R87, RZ, RZ, R19 ;  /* 0x000000ffff577224 */ /* 0x000fe200078e0013 */
[----:B------:R-:W-:Y:S01]  /*1090*/  LOP3.LUT R4, R101, R4, R70, 0x96, !PT ;  /* 0x0000000465047212 */ /* 0x000fe200078e9646 */
[----:B------:R-:W-:Y:S01]  /*10a0*/  UISETP.NE.AND.EX UP0, UPT, UR5, URZ, UPT, UP0 ;  /* 0x000000ff0500728c */ /* 0x000fe2000bf05300 */
[----:B------:R-:W-:Y:S01]  /*10b0*/  PRMT R96, R96, 0x5410, R9 ;  /* 0x0000541060607816 */ /* 0x000fe20000000009 */
[----:B------:R-:W-:Y:S01]  /*10c0*/  IMAD R9, R102, -0x2daee0ad, RZ ;  /* 0xd2511f5366097824 */ /* 0x000fe200078e02ff */
[----:B------:R-:W-:Y:S01]  /*10d0*/  PRMT R154, R154, 0x5410, R6 ;  /* 0x000054109a9a7816 */ /* 0x000fe20000000006 */
[----:B------:R-:W-:Y:S01]  /*10e0*/  IMAD R6, R121, -0x326172a9, RZ ;  /* 0xcd9e8d5779067824 */ /* 0x000fe200078e02ff */
[----:B------:R-:W-:Y:S01]  /*10f0*/  PRMT R158, R158, 0x5410, R7 ;  /* 0x000054109e9e7816 */ /* 0x000fe20000000007 */
[----:B------:R-:W-:Y:S01]  /*1100*/  IMAD.HI.U32 R7, R5, -0x326172a9, RZ ;  /* 0xcd9e8d5705077827 */ /* 0x000fe200078e00ff */
[----:B------:R-:W-:-:S03]  /*1110*/  PRMT R161, R161, 0x5410, R8 ;  /* 0x00005410a1a17816 */ /* 0x000fc60000000008 */
[----:B------:R-:W-:Y:S01]  /*1120*/  HFMA2 R79, -RZ, RZ, 0, 0 ;  /* 0x00000000ff4f7431 */ /* 0x000fe200000001ff */
[----:B------:R-:W-:Y:S01]  /*1130*/  MOV R95, R11 ;  /* 0x0000000b005f7202 */ /* 0x000fe20000000f00 */
[----:B------:R-:W-:Y:S01]  /*1140*/  IMAD.HI.U32 R8, R4, -0x2daee0ad, RZ ;  /* 0xd2511f5304087827 */ /* 0x000fe200078e00ff */
[----:B------:R-:W-:Y:S01]  /*1150*/  LOP3.LUT R6, R120, R6, R7, 0x96, !PT ;  /* 0x0000000678067212 */ /* 0x000fe200078e9607 */
[----:B------:R-:W1:Y:S01]  /*1160*/  LDCU UR6, c[0x0][0x404] ;  /* 0x00008080ff0677ac */ /* 0x000e620008000800 */
[----:B------:R-:W-:Y:S01]  /*1170*/  SHF.R.U64 R10, R10, 0x10, R11 ;  /* 0x000000100a0a7819 */ /* 0x000fe2000000120b */
[----:B------:R-:W-:Y:S01]  /*1180*/  IMAD R7, R5, -0x326172a9, RZ ;  /* 0xcd9e8d5705077824 */ /* 0x000fe200078e02ff */
[----:B------:R-:W-:Y:S01]  /*1190*/  LOP3.LUT R8, R119, R9, R8, 0x96, !PT ;  /* 0x0000000977087212 */ /* 0x000fe200078e9608 */
[----:B------:R-:W-:Y:S01]  /*11a0*/  IMAD R9, R4, -0x2daee0ad, RZ ;  /* 0xd2511f5304097824 */ /* 0x000fe200078e02ff */
[----:B------:R-:W-:Y:S01]  /*11b0*/  PRMT R95, R10, 0x5410, R95 ;  /* 0x000054100a5f7816 */ /* 0x000fe2000000005f */
[----:B------:R-:W-:Y:S01]  /*11c0*/  IMAD.HI.U32 R4, R6, -0x2daee0ad, RZ ;  /* 0xd2511f5306047827 */ /* 0x000fe200078e00ff */
[----:B------:R-:W-:Y:S01]  /*11d0*/  SHF.R.U32.HI R180, RZ, 0x10, R59 ;  /* 0x00000010ffb47819 */ /* 0x000fe2000001163b */
[----:B------:R-:W2:Y:S01]  /*11e0*/  LDCU UR7, c[0x0][0x408] ;  /* 0x00008100ff0777ac */ /* 0x000ea20008000800 */
[----:B------:R-:W-:Y:S01]  /*11f0*/  SHF.R.U32.HI R10, RZ, 0x10, R43 ;  /* 0x00000010ff0a7819 */ /* 0x000fe2000001162b */
[----:B------:R-:W-:Y:S01]  /*1200*/  IMAD.HI.U32 R5, R8, -0x326172a9, RZ ;  /* 0xcd9e8d5708057827 */ /* 0x000fe200078e00ff */
[----:B------:R-:W-:Y:S01]  /*1210*/  LOP3.LUT R4, R117, R9, R4, 0x96, !PT ;  /* 0x0000000975047212 */ /* 0x000fe200078e9604 */
[----:B------:R-:W3:Y:S01]  /*1220*/  LDCU UR10, c[0x0][0x388] ;  /* 0x00007100ff0a77ac */ /* 0x000ee20008000800 */
[----:B------:R-:W-:Y:S01]  /*1230*/  PRMT R180, R180, 0x5410, R10 ;  /* 0x00005410b4b47816 */ /* 0x000fe2000000000a */
[----:B------:R-:W-:Y:S01]  /*1240*/  IMAD R9, R6, -0x2daee0ad, RZ ;  /* 0xd2511f5306097824 */ /* 0x000fe200078e02ff */
[----:B------:R-:W-:Y:S01]  /*1250*/  LOP3.LUT R5, R118, R7, R5, 0x96, !PT ;  /* 0x0000000776057212 */ /* 0x000fe200078e9605 */
[----:B------:R-:W-:Y:S01]  /*1260*/  IMAD R8, R8, -0x326172a9, RZ ;  /* 0xcd9e8d5708087824 */ /* 0x000fe200078e02ff */
[----:B------:R-:W-:Y:S01]  /*1270*/  SHF.R.U32.HI R184, RZ, 0x10, R61 ;  /* 0x00000010ffb87819 */ /* 0x000fe2000001163d */
[----:B------:R-:W-:Y:S01]  /*1280*/  IMAD.HI.U32 R7, R4, -0x326172a9, RZ ;  /* 0xcd9e8d5704077827 */ /* 0x000fe200078e00ff */
[----:B------:R-:W-:Y:S01]  /*1290*/  SHF.R.U32.HI R10, RZ, 0x10, R45 ;  /* 0x00000010ff0a7819 */ /* 0x000fe2000001162d */
[----:B------:R-:W4:Y:S01]  /*12a0*/  LDCU UR11, c[0x0][0x400] ;  /* 0x00008000ff0b77ac */ /* 0x000f220008000800 */
[----:B------:R-:W-:Y:S01]  /*12b0*/  SHF.R.U64 R187, R62, 0x10, R63 ;  /* 0x000000103ebb7819 */ /* 0x000fe2000000123f */
[----:B------:R-:W-:Y:S01]  /*12c0*/  IMAD.HI.U32 R6, R5, -0x2daee0ad, RZ ;  /* 0xd2511f5305067827 */ /* 0x000fe200078e00ff */
[----:B------:R-:W-:Y:S01]  /*12d0*/  LOP3.LUT R7, R116, R8, R7, 0x96, !PT ;  /* 0x0000000874077212 */ /* 0x000fe200078e9607 */
[----:B------:R-:W0:Y:S01]  /*12e0*/  LDCU.64 UR12, c[0x0][0x3a0] ;  /* 0x00007400ff0c77ac */ /* 0x000e220008000a00 */
[----:B------:R-:W-:Y:S01]  /*12f0*/  PRMT R184, R184, 0x5410, R10 ;  /* 0x00005410b8b87816 */ /* 0x000fe2000000000a */
[----:B------:R-:W-:Y:S01]  /*1300*/  IMAD R4, R4, -0x326172a9, RZ ;  /* 0xcd9e8d5704047824 */ /* 0x000fe200078e02ff */
[----:B------:R-:W-:Y:S01]  /*1310*/  LOP3.LUT R6, R115, R9, R6, 0x96, !PT ;  /* 0x0000000973067212 */ /* 0x000fe200078e9606 */
[----:B------:R-:W-:Y:S01]  /*1320*/  IMAD R9, R5, -0x2daee0ad, RZ ;  /* 0xd2511f5305097824 */ /* 0x000fe200078e02ff */
[----:B------:R-:W-:Y:S01]  /*1330*/  SHF.R.U64 R10, R46, 0x10, R47 ;  /* 0x000000102e0a7819 */ /* 0x000fe2000000122f */
[----:B------:R-:W-:Y:S01]  /*1340*/  IMAD.HI.U32 R8, R7, -0x2daee0ad, RZ ;  /* 0xd2511f5307087827 */ /* 0x000fe200078e00ff */
[----:B------:R-:W-:-:S02]  /*1350*/  SHF.R.U64 R193, R64, 0x10, R65 ;  /* 0x0000001040c17819 */ /* 0x000fc40000001241 */
[----:B------:R-:W-:Y:S01]  /*1360*/  PRMT R187, R187, 0x5410, R10 ;  /* 0x00005410bbbb7816 */ /* 0x000fe2000000000a */
[----:B------:R-:W-:Y:S01]  /*1370*/  IMAD.HI.U32 R5, R6, -0x326172a9, RZ ;  /* 0xcd9e8d5706057827 */ /* 0x000fe200078e00ff */
[----:B------:R-:W-:Y:S02]  /*1380*/  SHF.R.U64 R10, R48, 0x10, R49 ;  /* 0x00000010300a7819 */ /* 0x000fe40000001231 */
[----:B------:R-:W-:Y:S01]  /*1390*/  LOP3.LUT R8, R113, R9, R8, 0x96, !PT ;  /* 0x0000000971087212 */ /* 0x000fe200078e9608 */
[----:B------:R-:W-:Y:S01]  /*13a0*/  IMAD R6, R6, -0x326172a9, RZ ;  /* 0xcd9e8d5706067824 */ /* 0x000fe200078e02ff */
[----:B------:R-:W-:Y:S01]  /*13b0*/  LOP3.LUT R4, R114, R4, R5, 0x96, !PT ;  /* 0x0000000472047212 */ /* 0x000fe200078e9605 */
[----:B------:R-:W-:Y:S01]  /*13c0*/  IMAD R7, R7, -0x2daee0ad, RZ ;  /* 0xd2511f5307077824 */ /* 0x000fe200078e02ff */
[----:B------:R-:W-:Y:S01]  /*13d0*/  PRMT R193, R193, 0x5410, R10 ;  /* 0x00005410c1c17816 */ /* 0x000fe2000000000a */
[----:B------:R-:W-:Y:S01]  /*13e0*/  IMAD.HI.U32 R5, R8, -0x326172a9, RZ ;  /* 0xcd9e8d5708057827 */ /* 0x000fe200078e00ff */
[----:B------:R-:W-:-:S02]  /*13f0*/  SHF.R.U32.HI R194, RZ, 0x10, R65 ;  /* 0x00000010ffc27819 */ /* 0x000fc40000011641 */
[----:B------:R-:W-:Y:S01]  /*1400*/  SHF.R.U32.HI R9, RZ, 0x10, R49 ;  /* 0x00000010ff097819 */ /* 0x000fe20000011631 */
[----:B------:R-:W-:Y:S01]  /*1410*/  IMAD.HI.U32 R10, R4, -0x2daee0ad, RZ ;  /* 0xd2511f53040a7827 */ /* 0x000fe200078e00ff */
[----:B------:R-:W-:Y:S02]  /*1420*/  LOP3.LUT R5, R112, R6, R5, 0x96, !PT ;  /* 0x0000000670057212 */ /* 0x000fe400078e9605 */
[----:B------:R-:W-:Y:S01]  /*1430*/  PRMT R194, R194, 0x5410, R9 ;  /* 0x00005410c2c27816 */ /* 0x000fe20000000009 */
[----:B------:R-:W-:Y:S01]  /*1440*/  IMAD R6, R4, -0x2daee0ad, RZ ;  /* 0xd2511f5304067824 */ /* 0x000fe200078e02ff */
[----:B------:R-:W-:Y:S01]  /*1450*/  LOP3.LUT R7, R111, R7, R10, 0x96, !PT ;  /* 0x000000076f077212 */ /* 0x000fe200078e960a */
[----:B------:R-:W-:Y:S01]  /*1460*/  IMAD R8, R8, -0x326172a9, RZ ;  /* 0xcd9e8d5708087824 */ /* 0x000fe200078e02ff */
[----:B------:R-:W-:Y:S01]  /*1470*/  SHF.R.U32.HI R73, RZ, 0x10, R11 ;  /* 0x00000010ff497819 */ /* 0x000fe2000001160b */
[----:B------:R-:W-:Y:S01]  /*1480*/  IMAD.HI.U32 R4, R5, -0x2daee0ad, RZ ;  /* 0xd2511f5305047827 */ /* 0x000fe200078e00ff */
[----:B------:R-:W-:-:S02]  /*1490*/  SHF.R.U64 R11, R12, 0x10, R13 ;  /* 0x000000100c0b7819 */ /* 0x000fc4000000120d */
[----:B------:R-:W-:Y:S01]  /*14a0*/  SHF.R.U32.HI R12, RZ, 0x10, R13 ;  /* 0x00000010ff0c7819 */ /* 0x000fe2000001160d */
[----:B------:R-:W-:Y:S01]  /*14b0*/  IMAD.HI.U32 R9, R7, -0x326172a9, RZ ;  /* 0xcd9e8d5707097827 */ /* 0x000fe200078e00ff */
[----:B------:R-:W-:Y:S02]  /*14c0*/  LOP3.LUT R4, R109, R6, R4, 0x96, !PT ;  /* 0x000000066d047212 */ /* 0x000fe400078e9604 */
[----:B------:R-:W-:Y:S01]  /*14d0*/  MOV R92, R14 ;  /* 0x0000000e005c7202 */ /* 0x000fe20000000f00 */
[----:B------:R-:W-:Y:S01]  /*14e0*/  IMAD R7, R7, -0x326172a9, RZ ;  /* 0xcd9e8d5707077824 */ /* 0x000fe200078e02ff */
[----:B------:R-:W-:Y:S01]  /*14f0*/  LOP3.LUT R8, R110, R8, R9, 0x96, !PT ;  /* 0x000000086e087212 */ /* 0x000fe200078e9609 */
[----:B------:R-:W-:Y:S01]  /*1500*/  IMAD R9, R5, -0x2daee0ad, RZ ;  /* 0xd2511f5305097824 */ /* 0x000fe200078e02ff */
[----:B------:R-:W-:Y:S01]  /*1510*/  SHF.R.U64 R13, R14, 0x10, R15 ;  /* 0x000000100e0d7819 */ /* 0x000fe2000000120f */
[----:B------:R-:W-:Y:S01]  /*1520*/  IMAD.HI.U32 R5, R4, -0x326172a9, RZ ;  /* 0xcd9e8d5704057827 */ /* 0x000fe200078e00ff */
[----:B------:R-:W-:-:S02]  /*1530*/  SHF.R.U64 R14, R16, 0x10, R17 ;  /* 0x00000010100e7819 */ /* 0x000fc40000001211 */
[----:B------:R-:W-:Y:S01]  /*1540*/  SHF.R.U64 R195, R66, 0x10, R67 ;  /* 0x0000001042c37819 */ /* 0x000fe20000001243 */
[----:B------:R-:W-:Y:S01]  /*1550*/  IMAD.HI.U32 R6, R8, -0x2daee0ad, RZ ;  /* 0xd2511f5308067827 */ /* 0x000fe200078e00ff */
[----:B------:R-:W-:Y:S02]  /*1560*/  LOP3.LUT R5, R108, R7, R5, 0x96, !PT ;  /* 0x000000076c057212 */ /* 0x000fe400078e9605 */
[----:B------:R-:W-:Y:S01]  /*1570*/  SHF.R.U64 R10, R50, 0x10, R51 ;  /* 0x00000010320a7819 */ /* 0x000fe20000001233 */
[----:B------:R-:W-:Y:S01]  /*1580*/  IMAD R4, R4, -0x326172a9, RZ ;  /* 0xcd9e8d5704047824 */ /* 0x000fe200078e02ff */
[----:B------:R-:W-:Y:S01]  /*1590*/  LOP3.LUT R6, R107, R9, R6, 0x96, !PT ;  /* 0x000000096b067212 */ /* 0x000fe200078e9606 */
[----:B------:R-:W-:Y:S01]  /*15a0*/  IMAD R9, R8, -0x2daee0ad, RZ ;  /* 0xd2511f5308097824 */ /* 0x000fe200078e02ff */
[----:B------:R-:W-:Y:S01]  /*15b0*/  MOV R89, R17 ;  /* 0x0000001100597202 */ /* 0x000fe20000000f00 */
[----:B------:R-:W-:Y:S01]  /*15c0*/  IMAD.HI.U32 R8, R5, -0x2daee0ad, RZ ;  /* 0xd2511f5305087827 */ /* 0x000fe200078e00ff */
[----:B------:R-:W-:-:S02]  /*15d0*/  SHF.R.U32.HI R16, RZ, 0x10, R17 ;  /* 0x00000010ff107819 */ /* 0x000fc40000011611 */
[----:B------:R-:W-:Y:S01]  /*15e0*/  SHF.R.U64 R17, R18, 0x10, R19 ;  /* 0x0000001012117819 */ /* 0x000fe20000001213 */
[----:B------:R-:W-:Y:S01]  /*15f0*/  IMAD.HI.U32 R7, R6, -0x326172a9, RZ ;  /* 0xcd9e8d5706077827 */ /* 0x000fe200078e00ff */
[----:B------:R-:W-:Y:S02]  /*1600*/  MOV R86, R20 ;  /* 0x0000001400567202 */ /* 0x000fe40000000f00 */
[--C-:B------:R-:W-:Y:S01]  /*1610*/  SHF.R.U64 R18, R20, 0x10, R21.reuse ;  /* 0x0000001014127819 */ /* 0x100fe20000001215 */
[----:B------:R-:W-:Y:S01]  /*1620*/  IMAD R5, R5, -0x2daee0ad, RZ ;  /* 0xd2511f5305057824 */ /* 0x000fe200078e02ff */
[----:B------:R-:W-:Y:S01]  /*1630*/  SHF.R.U32.HI R20, RZ, 0x10, R21 ;  /* 0x00000010ff147819 */ /* 0x000fe20000011615 */
[----:B------:R-:W-:Y:S01]  /*1640*/  IMAD R6, R6, -0x326172a9, RZ ;  /* 0xcd9e8d5706067824 */ /* 0x000fe200078e02ff */
[----:B------:R-:W-:Y:S02]  /*1650*/  PRMT R93, R11, 0x5410, R93 ;  /* 0x000054100b5d7816 */ /* 0x000fe4000000005d */
[----:B------:R-:W-:-:S02]  /*1660*/  PRMT R195, R195, 0x5410, R10 ;  /* 0x00005410c3c37816 */ /* 0x000fc4000000000a */
[----:B------:R-:W-:Y:S02]  /*1670*/  LOP3.LUT R4, R106, R4, R7, 0x96, !PT ;  /* 0x000000046a047212 */ /* 0x000fe400078e9607 */
[----:B------:R-:W-:Y:S02]  /*1680*/  LOP3.LUT R8, R105, R9, R8, 0x96, !PT ;  /* 0x0000000969087212 */ /* 0x000fe400078e9608 */
[----:B------:R-:W-:Y:S01]  /*1690*/  SHF.R.U64 R21, R22, 0x10, R23 ;  /* 0x0000001016157819 */ /* 0x000fe20000001217 */
[----:B------:R-:W-:Y:S01]  /*16a0*/  IMAD.HI.U32 R82, R4, -0x2daee0ad, RZ ;  /* 0xd2511f5304527827 */ /* 0x000fe200078e00ff */
[----:B------:R-:W-:Y:S02]  /*16b0*/  SHF.R.U64 R181, R60, 0x10, R61 ;  /* 0x000000103cb57819 */ /* 0x000fe4000000123d */
[----:B------:R-:W-:Y:S01]  /*16c0*/  SHF.R.U64 R11, R44, 0x10, R45 ;  /* 0x000000102c0b7819 */ /* 0x000fe2000000122d */
[----:B------:R-:W-:Y:S01]  /*16d0*/  IMAD.HI.U32 R81, R8, -0x326172a9, RZ ;  /* 0xcd9e8d5708517827 */ /* 0x000fe200078e00ff */
[----:B------:R-:W-:-:S02]  /*16e0*/  SHF.R.U32.HI R196, RZ, 0x10, R67 ;  /* 0x00000010ffc47819 */ /* 0x000fc40000011643 */
[----:B------:R-:W-:Y:S01]  /*16f0*/  SHF.R.U32.HI R10, RZ, 0x10, R51 ;  /* 0x00000010ff0a7819 */ /* 0x000fe20000011633 */
[----:B------:R-:W-:Y:S01]  /*1700*/  IMAD R138, R4, -0x2daee0ad, RZ ;  /* 0xd2511f53048a7824 */ /* 0x000fe200078e02ff */
[----:B------:R-:W-:Y:S01]  /*1710*/  SHF.R.U64 R22, R24, 0x10, R25 ;  /* 0x0000001018167819 */ /* 0x000fe20000001219 */
[----:B------:R-:W-:Y:S01]  /*1720*/  IMAD R80, R8, -0x326172a9, RZ ;  /* 0xcd9e8d5708507824 */ /* 0x000fe200078e02ff */
[----:B------:R-:W-:Y:S02]  /*1730*/  MOV R83, R23 ;  /* 0x0000001700537202 */ /* 0x000fe40000000f00 */
[----:B------:R-:W-:Y:S02]  /*1740*/  SHF.R.U32.HI R78, RZ, 0x10, R23 ;  /* 0x00000010ff4e7819 */ /* 0x000fe40000011617 */
[----:B------:R-:W-:Y:S02]  /*1750*/  SHF.R.U32.HI R23, RZ, 0x10, R25 ;  /* 0x00000010ff177819 */ /* 0x000fe40000011619 */
[----:B------:R-:W-:-:S02]  /*1760*/  MOV R130, R26 ;  /* 0x0000001a00827202 */ /* 0x000fc40000000f00 */
[--C-:B------:R-:W-:Y:S02]  /*1770*/  SHF.R.U64 R131, R26, 0x10, R27.reuse ;  /* 0x000000101a837819 */ /* 0x100fe4000000121b */
[----:B------:R-:W-:Y:S02]  /*1780*/  SHF.R.U32.HI R24, RZ, 0x10, R27 ;  /* 0x00000010ff187819 */ /* 0x000fe4000001161b */
[--C-:B------:R-:W-:Y:S02]  /*1790*/  SHF.R.U64 R139, R28, 0x10, R29.reuse ;  /* 0x000000101c8b7819 */ /* 0x100fe4000000121d */
[----:B------:R-:W-:Y:S02]  /*17a0*/  SHF.R.U32.HI R25, RZ, 0x10, R29 ;  /* 0x00000010ff197819 */ /* 0x000fe4000001161d */
[----:B------:R-:W-:Y:S02]  /*17b0*/  PRMT R181, R181, 0x5410, R11 ;  /* 0x00005410b5b57816 */ /* 0x000fe4000000000b */
[----:B------:R-:W-:-:S02]  /*17c0*/  PRMT R196, R196, 0x5410, R10 ;  /* 0x00005410c4c47816 */ /* 0x000fc4000000000a */
[----:B------:R-:W-:Y:S02]  /*17d0*/  SHF.R.U32.HI R15, RZ, 0x10, R15 ;  /* 0x00000010ff0f7819 */ /* 0x000fe4000001160f */
[----:B------:R-:W-:Y:S02]  /*17e0*/  SHF.R.U32.HI R19, RZ, 0x10, R19 ;  /* 0x00000010ff137819 */ /* 0x000fe40000011613 */
[--C-:B------:R-:W-:Y:S02]  /*17f0*/  SHF.R.U64 R152, R30, 0x10, R31.reuse ;  /* 0x000000101e987819 */ /* 0x100fe4000000121f */
[----:B------:R-:W-:Y:S02]  /*1800*/  SHF.R.U32.HI R26, RZ, 0x10, R31 ;  /* 0x00000010ff1a7819 */ /* 0x000fe4000001161f */
[--C-:B------:R-:W-:Y:S02]  /*1810*/  SHF.R.U64 R156, R32, 0x10, R33.reuse ;  /* 0x00000010209c7819 */ /* 0x100fe40000001221 */
[----:B------:R-:W-:-:S02]  /*1820*/  SHF.R.U32.HI R27, RZ, 0x10, R33 ;  /* 0x00000010ff1b7819 */ /* 0x000fc40000011621 */
[--C-:B------:R-:W-:Y:S02]  /*1830*/  SHF.R.U64 R160, R34, 0x10, R35.reuse ;  /* 0x0000001022a07819 */ /* 0x100fe40000001223 */
[----:B------:R-:W-:Y:S02]  /*1840*/  SHF.R.U32.HI R28, RZ, 0x10, R35 ;  /* 0x00000010ff1c7819 */ /* 0x000fe40000011623 */
[--C-:B------:R-:W-:Y:S02]  /*1850*/  SHF.R.U64 R162, R36, 0x10, R37.reuse ;  /* 0x0000001024a27819 */ /* 0x100fe40000001225 */
[----:B------:R-:W-:Y:S02]  /*1860*/  SHF.R.U32.HI R29, RZ, 0x10, R37 ;  /* 0x00000010ff1d7819 */ /* 0x000fe40000011625 */
[----:B------:R-:W-:Y:S02]  /*1870*/  PRMT R0, R0, 0x5410, R22 ;  /* 0x0000541000007816 */ /* 0x000fe40000000016 */
[----:B------:R-:W-:-:S02]  /*1880*/  SHF.R.U32.HI R190, RZ, 0x10, R63 ;  /* 0x00000010ffbe7819 */ /* 0x000fc4000001163f */
[----:B------:R-:W-:Y:S02]  /*1890*/  SHF.R.U32.HI R11, RZ, 0x10, R47 ;  /* 0x00000010ff0b7819 */ /* 0x000fe4000001162f */
[----:B------:R-:W-:Y:S02]  /*18a0*/  SHF.R.U64 R197, R68, 0x10, R69 ;  /* 0x0000001044c57819 */ /* 0x000fe40000001245 */
[----:B------:R-:W-:Y:S02]  /*18b0*/  SHF.R.U64 R10, R52, 0x10, R53 ;  /* 0x00000010340a7819 */ /* 0x000fe40000001235 */
[----:B------:R-:W-:Y:S02]  /*18c0*/  SHF.R.U32.HI R199, RZ, 0x10, R69 ;  /* 0x00000010ffc77819 */ /* 0x000fe40000011645 */
[----:B------:R-:W-:Y:S02]  /*18d0*/  SHF.R.U32.HI R7, RZ, 0x10, R53 ;  /* 0x00000010ff077819 */ /* 0x000fe40000011635 */
[----:B0-----:R-:W-:-:S02]  /*18e0*/  ISETP.NE.AND P1, PT, RZ, UR4, PT ;  /* 0x00000004ff007c0c */ /* 0x001fc4000bf25270 */
        /* <DEDUP_REMOVED lines=28> */
[----:B------:R-:W-:Y:S02]  /*1ab0*/  LOP3.LUT R82, R103, R5, R82, 0x96, !PT ;  /* 0x0000000567527212 */ /* 0x000fe400078e9652 */
[----:B------:R-:W-:-:S02]  /*1ac0*/  LOP3.LUT R81, R104, R6, R81, 0x96, !PT ;  /* 0x0000000668517212 */ /* 0x000fc400078e9651 */
[----:B------:R-:W-:Y:S02]  /*1ad0*/  P2R R125, PR, RZ, 0x2 ;  /* 0x00000002ff7d7803 */ /* 0x000fe40000000000 */
[----:B------:R-:W-:Y:S02]  /*1ae0*/  LOP3.LUT R136, R136, 0x3, RZ, 0xc0, !PT ;  /* 0x0000000388887812 */ /* 0x000fe400078ec0ff */
[----:B------:R-:W-:Y:S01]  /*1af0*/  PLOP3.LUT P0, PT, PT, PT, UP0, 0x80, 0x8 ;  /* 0x000000000008781c */ /* 0x000fe20003f0f008 */
[----:B-1234-:R-:W-:-:S12]  /*1b00*/  UPLOP3.LUT UP0, UPT, UPT, UPT, UPT, 0x40, 0x4 ;  /* 0x000000000004789c */ /* 0x01efd80003f0e870 */
.L_x_15240:
        /* <DEDUP_REMOVED lines=11> */
[----:B------:R0:W5:Y:S01]  /*1bc0*/  @P0 LDG.E.128 R4, desc[UR8][R20.64] ;  /* 0x0000000814040981 */ /* 0x000162000c1e1d00 */
        /* <DEDUP_REMOVED lines=23> */
.L_x_14930:
        /* <DEDUP_REMOVED lines=12> */
.L_x_14931:
        /* <DEDUP_REMOVED lines=40> */
[----:B------:R-:W-:-:S07]  /*2080*/  MOV R18, R138 ;  /* 0x0000008a00127202 */ /* 0x000fce0000000f00 */
.L_x_14929:
[----:B------:R-:W-:Y:S01]  /*2090*/  ISETP.NE.AND P0, PT, R20, 0x1, PT ;  /* 0x000000011400780c */ /* 0x000fe20003f05270 */
[----:B------:R-:W-:Y:S01]  /*20a0*/  UMOV UR4, UR6 ;  /* 0x0000000600047c82 */ /* 0x000fe20008000000 */
        /* <DEDUP_REMOVED lines=14> */
.L_x_14933:
        /* <DEDUP_REMOVED lines=12> */
.L_x_14934:
        /* <DEDUP_REMOVED lines=42> */
.L_x_14932:
[----:B------:R-:W-:Y:S01]  /*24f0*/  ISETP.NE.AND P0, PT, R18, 0x1, PT ;  /* 0x000000011200780c */ /* 0x000fe20003f05270 */
[----:B------:R-:W-:Y:S01]  /*2500*/  HFMA2 R20, -RZ, RZ, 0, 1.1920928955078125e-07 ;  /* 0x00000002ff147431 */ /* 0x000fe200000001ff */
[----:B------:R-:W-:-:S05]  /*2510*/  I2FP.F32.U32 R19, R19 ;  /* 0x0000001300137245 */ /* 0x000fca0000201000 */
        /* <DEDUP_REMOVED lines=12> */
.L_x_14936:
        /* <DEDUP_REMOVED lines=12> */
.L_x_14937:
        /* <DEDUP_REMOVED lines=42> */
.L_x_14935:
[----:B------:R-:W-:Y:S01]  /*2940*/  ISETP.NE.AND P0, PT, R20, 0x1, PT ;  /* 0x000000011400780c */ /* 0x000fe20003f05270 */
[----:B------:R-:W-:Y:S01]  /*2950*/  IMAD.MOV.U32 R31, RZ, RZ, 0x2 ;  /* 0x00000002ff1f7424 */ /* 0x000fe200078e00ff */
        /* <DEDUP_REMOVED lines=13> */
.L_x_14939:
        /* <DEDUP_REMOVED lines=12> */
.L_x_14940:
        /* <DEDUP_REMOVED lines=42> */
.L_x_14938:
[----:B------:R-:W-:Y:S01]  /*2d90*/  I2FP.F32.U32 R19, R19 ;  /* 0x0000001300137245 */ /* 0x000fe20000201000 */
[----:B------:R-:W-:Y:S02]  /*2da0*/  UMOV UR5, UR7 ;  /* 0x0000000700057c82 */ /* 0x000fe40008000000 */
[----:B-----5:R-:W-:Y:S01]  /*2db0*/  FMUL.FTZ R14, R14, UR5 ;  /* 0x000000050e0e7c20 */ /* 0x020fe20008410000 */
[----:B------:R-:W-:Y:S01]  /*2dc0*/  FMUL.FTZ R12, R12, UR5 ;  /* 0x000000050c0c7c20 */ /* 0x000fe20008410000 */
[----:B------:R-:W-:Y:S01]  /*2dd0*/  FFMA.FTZ R19, R19, R140, 1.1641532182693481445e-10 ;  /* 0x2f00000013137423 */ /* 0x000fe2000001008c */
[----:B------:R-:W-:Y:S01]  /*2de0*/  FMUL.FTZ R13, R13, UR5 ;  /* 0x000000050d0d7c20 */ /* 0x000fe20008410000 */
[----:B------:R-:W-:Y:S01]  /*2df0*/  FMUL.FTZ R15, R15, UR5 ;  /* 0x000000050f0f7c20 */ /* 0x000fe20008410000 */
[----:B------:R-:W-:Y:S02]  /*2e00*/  FSEL R14, R14, RZ, P4 ;  /* 0x000000ff0e0e7208 */ /* 0x000fe40002000000 */
[----:B------:R-:W-:-:S02]  /*2e10*/  FSETP.GTU.FTZ.AND P0, PT, R19, UR4, PT ;  /* 0x0000000413007c0b */ /* 0x000fc4000bf1c000 */
[----:B------:R-:W-:Y:S01]  /*2e20*/  FSEL R12, R12, RZ, P2 ;  /* 0x000000ff0c0c7208 */ /* 0x000fe20001000000 */
[----:B------:R-:W-:Y:S01]  /*2e30*/  @P1 FADD.FTZ R14, R10, R14 ;  /* 0x0000000e0a0e1221 */ /* 0x000fe20000010000 */
[----:B------:R-:W-:Y:S02]  /*2e40*/  FSEL R13, R13, RZ, P3 ;  /* 0x000000ff0d0d7208 */ /* 0x000fe40001800000 */
[----:B------:R-:W-:Y:S01]  /*2e50*/  FSEL R15, R15, RZ, !P0 ;  /* 0x000000ff0f0f7208 */ /* 0x000fe20004000000 */
[----:B------:R-:W-:Y:S01]  /*2e60*/  @P1 FADD.FTZ R12, R8, R12 ;  /* 0x0000000c080c1221 */ /* 0x000fe20000010000 */
[----:B------:R-:W-:Y:S01]  /*2e70*/  PLOP3.LUT P5, PT, P0, PT, PT, 0x8, 0x80 ;  /* 0x000000000080781c */ /* 0x000fe200007ae170 */
[----:B------:R-:W-:Y:S02]  /*2e80*/  @P1 FADD.FTZ R13, R9, R13 ;  /* 0x0000000d090d1221 */ /* 0x000fe40000010000 */
[----:B------:R-:W-:Y:S01]  /*2e90*/  @P1 FADD.FTZ R15, R11, R15 ;  /* 0x0000000f0b0f1221 */ /* 0x000fe20000010000 */
[----:B------:R-:W-:Y:S09]  /*2ea0*/  BRA `(.L_x_14941) ;  /* 0x0000002400307947 */ /* 0x000ff20003800000 */
.L_x_14928:
        /* <DEDUP_REMOVED lines=15> */
.L_x_14943:
        /* <DEDUP_REMOVED lines=12> */
.L_x_14944:
        /* <DEDUP_REMOVED lines=41> */
.L_x_14942:
[----:B------:R-:W-:Y:S01]  /*32f0*/  ISETP.NE.AND P0, PT, R20, 0x1, PT ;  /* 0x000000011400780c */ /* 0x000fe20003f05270 */
[----:B------:R-:W-:Y:S01]  /*3300*/  UMOV UR4, UR6 ;  /* 0x0000000600047c82 */ /* 0x000fe20008000000 */
[----:B------:R-:W-:Y:S01]  /*3310*/  I2FP.F32.U32 R19, R18 ;  /* 0x0000001200137245 */ /* 0x000fe20000201000 */
[----:B------:R-:W-:Y:S01]  /*3320*/  UMOV UR5, UR7 ;  /* 0x0000000700057c82 */ /* 0x000fe20008000000 */
[----:B------:R-:W-:Y:S02]  /*3330*/  IMAD.MOV.U32 R18, RZ, RZ, 0x2 ;  /* 0x00000002ff127424 */ /* 0x000fe400078e00ff */
[----:B-----5:R-:W-:Y:S01]  /*3340*/  FMUL.FTZ R25, R12, UR5 ;  /* 0x000000050c197c20 */ /* 0x020fe20008410000 */
        /* <DEDUP_REMOVED lines=12> */
.L_x_14946:
        /* <DEDUP_REMOVED lines=12> */
.L_x_14947:
        /* <DEDUP_REMOVED lines=42> */
.L_x_14945:
[----:B------:R-:W-:Y:S01]  /*3770*/  ISETP.NE.AND P0, PT, R18, 0x1, PT ;  /* 0x000000011200780c */ /* 0x000fe20003f05270 */
[----:B------:R-:W-:Y:S01]  /*3780*/  HFMA2 R20, -RZ, RZ, 0, 1.1920928955078125e-07 ;  /* 0x00000002ff147431 */ /* 0x000fe200000001ff */
[----:B------:R-:W-:Y:S01]  /*3790*/  I2FP.F32.U32 R19, R19 ;  /* 0x0000001300137245 */ /* 0x000fe20000201000 */
[----:B------:R-:W-:-:S04]  /*37a0*/  IMAD.MOV.U32 R12, RZ, RZ, R80 ;  /* 0x000000ffff0c7224 */ /* 0x000fc800078e0050 */
        /* <DEDUP_REMOVED lines=10> */
.L_x_14949:
        /* <DEDUP_REMOVED lines=12> */
.L_x_14950:
        /* <DEDUP_REMOVED lines=42> */
.L_x_14948:
[----:B------:R-:W-:Y:S01]  /*3bb0*/  ISETP.NE.AND P0, PT, R20, 0x1, PT ;  /* 0x000000011400780c */ /* 0x000fe20003f05270 */
[----:B------:R-:W-:Y:S01]  /*3bc0*/  FMUL.FTZ R26, R13, UR5 ;  /* 0x000000050d1a7c20 */ /* 0x000fe20008410000 */
        /* <DEDUP_REMOVED lines=14> */
.L_x_14952:
        /* <DEDUP_REMOVED lines=12> */
.L_x_14953:
        /* <DEDUP_REMOVED lines=40> */
[----:B------:R-:W-:Y:S01]  /*3ff0*/  MOV R30, R12 ;  /* 0x0000000c001e7202 */ /* 0x000fe20000000f00 */
[----:B------:R-:W-:-:S07]  /*4000*/  IMAD.MOV.U32 R12, RZ, RZ, RZ ;  /* 0x000000ffff0c7224 */ /* 0x000fce00078e00ff */
.L_x_14951:
[----:B------:R-:W-:Y:S01]  /*4010*/  ISETP.NE.AND P0, PT, R12, 0x1, PT ;  /* 0x000000010c00780c */ /* 0x000fe20003f05270 */
[----:B------:R-:W-:Y:S01]  /*4020*/  IMAD.MOV.U32 R18, RZ, RZ, 0x2 ;  /* 0x00000002ff127424 */ /* 0x000fe200078e00ff */
[----:B------:R-:W-:Y:S02]  /*4030*/  I2FP.F32.U32 R27, R13 ;  /* 0x0000000d001b7245 */ /* 0x000fe40000201000 */
        /* <DEDUP_REMOVED lines=11> */
.L_x_14955:
        /* <DEDUP_REMOVED lines=12> */
.L_x_14956:
        /* <DEDUP_REMOVED lines=40> */
[----:B------:R-:W-:Y:S01]  /*4430*/  MOV R13, R30 ;  /* 0x0000001e000d7202 */ /* 0x000fe20000000f00 */
[----:B------:R-:W-:-:S07]  /*4440*/  IMAD.MOV.U32 R30, RZ, RZ, R12 ;  /* 0x000000ffff1e7224 */ /* 0x000fce00078e000c */
.L_x_14954:
[----:B------:R-:W-:Y:S01]  /*4450*/  ISETP.NE.AND P0, PT, R18, 0x1, PT ;  /* 0x000000011200780c */ /* 0x000fe20003f05270 */
[----:B------:R-:W-:Y:S01]  /*4460*/  FMUL.FTZ R28, R14, UR5 ;  /* 0x000000050e1c7c20 */ /* 0x000fe20008410000 */
[----:B------:R-:W-:Y:S01]  /*4470*/  I2FP.F32.U32 R13, R13 ;  /* 0x0000000d000d7245 */ /* 0x000fe20000201000 */
[----:B------:R-:W-:-:S04]  /*4480*/  HFMA2 R12, -RZ, RZ, 0, 1.1920928955078125e-07 ;  /* 0x00000002ff0c7431 */ /* 0x000fc800000001ff */
        /* <DEDUP_REMOVED lines=12> */
.L_x_14958:
        /* <DEDUP_REMOVED lines=12> */
.L_x_14959:
        /* <DEDUP_REMOVED lines=40> */
[----:B------:R-:W-:Y:S02]  /*4890*/  IMAD.MOV.U32 R30, RZ, RZ, R12 ;  /* 0x000000ffff1e7224 */ /* 0x000fe400078e000c */
[----:B------:R-:W-:-:S07]  /*48a0*/  HFMA2 R12, -RZ, RZ, 0, 0 ;  /* 0x00000000ff0c7431 */ /* 0x000fce00000001ff */
.L_x_14957:
[----:B------:R-:W-:Y:S01]  /*48b0*/  ISETP.NE.AND P0, PT, R12, 0x1, PT ;  /* 0x000000010c00780c */ /* 0x000fe20003f05270 */
[----:B------:R-:W-:Y:S01]  /*48c0*/  IMAD.MOV.U32 R14, RZ, RZ, 0x2 ;  /* 0x00000002ff0e7424 */ /* 0x000fe200078e00ff */
[----:B------:R-:W-:Y:S01]  /*48d0*/  I2FP.F32.U32 R29, R13 ;  /* 0x0000000d001d7245 */ /* 0x000fe20000201000 */
[----:B------:R-:W-:-:S04]  /*48e0*/  IMAD.MOV.U32 R13, RZ, RZ, R80 ;  /* 0x000000ffff0d7224 */ /* 0x000fc800078e0050 */
        /* <DEDUP_REMOVED lines=10> */
.L_x_14961:
        /* <DEDUP_REMOVED lines=12> */
.L_x_14962:
        /* <DEDUP_REMOVED lines=42> */
.L_x_14960:
[----:B------:R-:W-:Y:S01]  /*4cf0*/  ISETP.NE.AND P0, PT, R14, 0x1, PT ;  /* 0x000000010e00780c */ /* 0x000fe20003f05270 */
[----:B------:R-:W-:Y:S01]  /*4d00*/  FMUL.FTZ R22, R15, UR5 ;  /* 0x000000050f167c20 */ /* 0x000fe20008410000 */
        /* <DEDUP_REMOVED lines=14> */
.L_x_14964:
        /* <DEDUP_REMOVED lines=12> */
.L_x_14965:
        /* <DEDUP_REMOVED lines=42> */
.L_x_14963:
[----:B------:R-:W-:Y:S01]  /*5150*/  FMUL.FTZ R12, R4, UR5 ;  /* 0x00000005040c7c20 */ /* 0x000fe20008410000 */
[----:B------:R-:W-:Y:S01]  /*5160*/  FSETP.GTU.FTZ.AND P0, PT, R24, UR4, PT ;  /* 0x0000000418007c0b */ /* 0x000fe2000bf1c000 */
[----:B------:R-:W-:Y:S01]  /*5170*/  FMUL.FTZ R14, R5, UR5 ;  /* 0x00000005050e7c20 */ /* 0x000fe20008410000 */
[----:B------:R-:W-:Y:S02]  /*5180*/  I2FP.F32.U32 R13, R13 ;  /* 0x0000000d000d7245 */ /* 0x000fe40000201000 */
[----:B------:R-:W-:Y:S01]  /*5190*/  FSEL R18, R12, RZ, !P0 ;  /* 0x000000ff0c127208 */ /* 0x000fe20004000000 */
[----:B------:R-:W-:Y:S01]  /*51a0*/  FMUL.FTZ R12, R6, UR5 ;  /* 0x00000005060c7c20 */ /* 0x000fe20008410000 */
[----:B------:R-:W-:Y:S02]  /*51b0*/  SEL R20, RZ, 0x1, P0 ;  /* 0x00000001ff147807 */ /* 0x000fe40000000000 */
[----:B------:R-:W-:Y:S02]  /*51c0*/  FSETP.GTU.FTZ.AND P0, PT, R27, UR4, PT ;  /* 0x000000041b007c0b */ /* 0x000fe4000bf1c000 */
[----:B------:R-:W-:-:S02]  /*51d0*/  FSEL R28, R28, RZ, P4 ;  /* 0x000000ff1c1c7208 */ /* 0x000fc40002000000 */
[----:B------:R-:W-:Y:S01]  /*51e0*/  FSEL R15, R14, RZ, !P0 ;  /* 0x000000ff0e0f7208 */ /* 0x000fe20004000000 */
[----:B------:R-:W-:Y:S01]  /*51f0*/  FFMA.FTZ R14, R13, R140, 1.1641532182693481445e-10 ;  /* 0x2f0000000d0e7423 */ /* 0x000fe2000001008c */
[----:B------:R-:W-:Y:S02]  /*5200*/  SEL R21, RZ, 0x1, P0 ;  /* 0x00000001ff157807 */ /* 0x000fe40000000000 */
[----:B------:R-:W-:Y:S02]  /*5210*/  FSETP.GTU.FTZ.AND P0, PT, R29, UR4, PT ;  /* 0x000000041d007c0b */ /* 0x000fe4000bf1c000 */
[----:B------:R-:W-:Y:S02]  /*5220*/  FSEL R26, R26, RZ, P3 ;  /* 0x000000ff1a1a7208 */ /* 0x000fe40001800000 */
[----:B------:R-:W-:Y:S01]  /*5230*/  FSEL R13, R12, RZ, !P0 ;  /* 0x000000ff0c0d7208 */ /* 0x000fe20004000000 */
[----:B------:R-:W-:Y:S01]  /*5240*/  FMUL.FTZ R12, R7, UR5 ;  /* 0x00000005070c7c20 */ /* 0x000fe20008410000 */
[----:B------:R-:W-:-:S02]  /*5250*/  SEL R23, RZ, 0x1, P0 ;  /* 0x00000001ff177807 */ /* 0x000fc40000000000 */
[----:B------:R-:W-:Y:S01]  /*5260*/  FSETP.GTU.FTZ.AND P0, PT, R14, UR4, PT ;  /* 0x000000040e007c0b */ /* 0x000fe2000bf1c000 */
[----:B------:R-:W-:Y:S01]  /*5270*/  FADD.FTZ R14, R28, R13 ;  /* 0x0000000d1c0e7221 */ /* 0x000fe20000010000 */
[----:B------:R-:W-:Y:S01]  /*5280*/  FSEL R25, R25, RZ, P2 ;  /* 0x000000ff19197208 */ /* 0x000fe20001000000 */
[----:B------:R-:W-:Y:S01]  /*5290*/  FADD.FTZ R13, R26, R15 ;  /* 0x0000000f1a0d7221 */ /* 0x000fe20000010000 */
[----:B------:R-:W-:Y:S01]  /*52a0*/  FSEL R22, R22, RZ, P5 ;  /* 0x000000ff16167208 */ /* 0x000fe20002800000 */
[----:B------:R-:W-:Y:S01]  /*52b0*/  @P1 FADD.FTZ R14, R10, R14 ;  /* 0x0000000e0a0e1221 */ /* 0x000fe20000010000 */
[----:B------:R-:W-:Y:S01]  /*52c0*/  FSEL R19, R12, RZ, !P0 ;  /* 0x000000ff0c137208 */ /* 0x000fe20004000000 */
[----:B------:R-:W-:Y:S01]  /*52d0*/  FADD.FTZ R12, R25, R18 ;  /* 0x00000012190c7221 */ /* 0x000fe20000010000 */
[----:B------:R-:W-:Y:S01]  /*52e0*/  SEL R18, RZ, 0x1, P0 ;  /* 0x00000001ff127807 */ /* 0x000fe20000000000 */
[----:B------:R-:W-:Y:S01]  /*52f0*/  @P1 FADD.FTZ R13, R9, R13 ;  /* 0x0000000d090d1221 */ /* 0x000fe20000010000 */
[----:B------:R-:W-:Y:S01]  /*5300*/  PRMT R78, R20, 0x7610, R78 ;  /* 0x00007610144e7816 */ /* 0x000fe2000000004e */
[----:B------:R-:W-:Y:S01]  /*5310*/  FADD.FTZ R15, R19, R22 ;  /* 0x00000016130f7221 */ /* 0x000fe20000010000 */
[----:B------:R-:W-:Y:S01]  /*5320*/  PRMT R77, R21, 0x7610, R77 ;  /* 0x00007610154d7816 */ /* 0x000fe2000000004d */
[----:B------:R-:W-:Y:S01]  /*5330*/  @P1 FADD.FTZ R12, R8, R12 ;  /* 0x0000000c080c1221 */ /* 0x000fe20000010000 */
[----:B------:R-:W-:Y:S01]  /*5340*/  PRMT R76, R23, 0x7610, R76 ;  /* 0x00007610174c7816 */ /* 0x000fe2000000004c */
[----:B------:R-:W-:Y:S01]  /*5350*/  @P1 FADD.FTZ R15, R11, R15 ;  /* 0x0000000f0b0f1221 */ /* 0x000fe20000010000 */
[----:B------:R-:W-:-:S07]  /*5360*/  PRMT R0, R18, 0x7610, R0 ;  /* 0x0000761012007816 */ /* 0x000fce0000000000 */
.L_x_14941:
[----:B------:R-:W-:Y:S01]  /*5370*/  ISETP.NE.U32.AND P0, PT, R16, RZ, PT ;  /* 0x000000ff1000720c */ /* 0x000fe20003f05070 */
[----:B------:R-:W0:Y:S01]  /*5380*/  LDC.64 R126, c[0x0][0x3a8] ;  /* 0x0000ea00ff7e7b82 */ /* 0x000e220000000a00 */
[----:B------:R-:W-:Y:S02]  /*5390*/  SEL R20, RZ, 0x1000000, !P5 ;  /* 0x01000000ff147807 */ /* 0x000fe40006800000 */
[----:B------:R-:W-:Y:S02]  /*53a0*/  ISETP.NE.AND.EX P0, PT, R17, RZ, PT, P0 ;  /* 0x000000ff1100720c */ /* 0x000fe40003f05300 */
[----:B------:R-:W-:Y:S02]  /*53b0*/  SEL R21, RZ, 0x10000, !P4 ;  /* 0x00010000ff157807 */ /* 0x000fe40006000000 */
[----:B------:R-:W-:Y:S01]  /*53c0*/  SEL R22, RZ, 0x100, !P3 ;  /* 0x00000100ff167807 */ /* 0x000fe20005800000 */
[----:B------:R-:W1:Y:S01]  /*53d0*/  LDC.64 R128, c[0x0][0x3b0] ;  /* 0x0000ec00ff807b82 */ /* 0x000e620000000a00 */
[----:B------:R-:W-:-:S02]  /*53e0*/  IADD3 R147, PT, PT, R145, 0x100, RZ ;  /* 0x0000010091937810 */ /* 0x000fc40007ffe0ff */
[----:B------:R-:W-:Y:S02]  /*53f0*/  IADD3 R20, PT, PT, R22, R20, R21 ;  /* 0x0000001416147210 */ /* 0x000fe40007ffe015 */
[----:B------:R-:W-:-:S03]  /*5400*/  SEL R21, RZ, 0x1, !P2 ;  /* 0x00000001ff157807 */ /* 0x000fc60005000000 */
[----:B------:R-:W2:Y:S02]  /*5410*/  @P1 LDC.64 R16, c[0x0][0x3a0] ;  /* 0x0000e800ff101b82 */ /* 0x000ea40000000a00 */
[----:B------:R-:W-:Y:S02]  /*5420*/  IMAD.IADD R33, R20, 0x1, R21 ;  /* 0x0000000114217824 */ /* 0x000fe400078e0215 */
[----:B------:R-:W-:-:S04]  /*5430*/  IMAD.WIDE.U32 R20, R147, 0x10, R72 ;  /* 0x0000001093147825 */ /* 0x000fc800078e0048 */
[----:B------:R-:W3:Y:S01]  /*5440*/  @P0 LDC.64 R18, c[0x0][0x398] ;  /* 0x0000e600ff120b82 */ /* 0x000ee20000000a00 */
[----:B0-----:R-:W-:-:S05]  /*5450*/  IMAD.WIDE.U32 R28, R145, 0x10, R126 ;  /* 0x00000010911c7825 */ /* 0x001fca00078e007e */
[----:B------:R0:W-:Y:S01]  /*5460*/  STG.E.128 desc[UR8][R28.64], R12 ;  /* 0x0000000c1c007986 */ /* 0x0001e2000c101d08 */
[----:B-1----:R-:W-:-:S05]  /*5470*/  IMAD.WIDE.U32 R22, R145, 0x4, R128 ;  /* 0x0000000491167825 */ /* 0x002fca00078e0080 */
[----:B------:R0:W-:Y:S01]  /*5480*/  STG.E desc[UR8][R22.64], R33 ;  /* 0x0000002116007986 */ /* 0x0001e2000c101908 */
[----:B--2---:R-:W-:-:S04]  /*5490*/  @P1 IMAD.WIDE.U32 R24, R147, 0x10, R16 ;  /* 0x0000001093181825 */ /* 0x004fc800078e0010 */
[----:B---3--:R-:W-:Y:S01]  /*54a0*/  @P0 IMAD.WIDE.U32 R26, R147, 0x10, R18 ;  /* 0x00000010931a0825 */ /* 0x008fe200078e0012 */
[----:B0-----:R-:W-:Y:S06]  /*54b0*/  @!P0 BRA `(.L_x_14966) ;  /* 0x00000000002c8947 */ /* 0x001fec0003800000 */
[----:B------:R-:W0:Y:S01]  /*54c0*/  LDC.64 R16, c[0x0][0x3b8] ;  /* 0x0000ee00ff107b82 */ /* 0x000e220000000a00 */
        /* <DEDUP_REMOVED lines=10> */
.L_x_14966:
[----:B------:R1:W5:Y:S04]  /*5570*/  @P0 LDG.E.128 R4, desc[UR8][R26.64] ;  /* 0x000000081a040981 */ /* 0x000368000c1e1d00 */
[----:B------:R1:W5:Y:S04]  /*5580*/  @P1 LDG.E.128 R8, desc[UR8][R24.64] ;  /* 0x0000000818081981 */ /* 0x000368000c1e1d00 */
[----:B0-----:R1:W5:Y:S01]  /*5590*/  LDG.E.128 R16, desc[UR8][R20.64] ;  /* 0x0000000814107981 */ /* 0x001362000c1e1d00 */
[----:B------:R-:W-:Y:S05]  /*55a0*/  @!P0 BRA `(.L_x_14967) ;  /* 0x0000002400348947 */ /* 0x000fea0003800000 */
        /* <DEDUP_REMOVED lines=15> */
.L_x_14969:
        /* <DEDUP_REMOVED lines=12> */
.L_x_14970:
        /* <DEDUP_REMOVED lines=40> */
[----:B------:R-:W-:-:S07]  /*59e0*/  IMAD.MOV.U32 R20, RZ, RZ, R30 ;  /* 0x000000ffff147224 */ /* 0x000fce00078e001e */
.L_x_14968:
[----:B------:R-:W-:Y:S01]  /*59f0*/  ISETP.NE.AND P3, PT, R22, 0x1, PT ;  /* 0x000000011600780c */ /* 0x000fe20003f65270 */
[----:B-----5:R-:W-:Y:S01]  /*5a00*/  FMUL.FTZ R27, R16, UR5 ;  /* 0x00000005101b7c20 */ /* 0x020fe20008410000 */
        /* <DEDUP_REMOVED lines=14> */
.L_x_14972:
        /* <DEDUP_REMOVED lines=12> */
.L_x_14973:
        /* <DEDUP_REMOVED lines=41> */
[----:B------:R-:W-:-:S07]  /*5e40*/  LOP3.LUT R82, R103, R22, R21, 0x96, !PT ;  /* 0x0000001667527212 */ /* 0x000fce00078e9615 */
.L_x_14971:
        /* <DEDUP_REMOVED lines=14> */
.L_x_14975:
        /* <DEDUP_REMOVED lines=12> */
.L_x_14976:
        /* <DEDUP_REMOVED lines=42> */
.L_x_14974:
[----:B------:R-:W-:Y:S01]  /*6290*/  ISETP.NE.AND P4, PT, R22, 0x1, PT ;  /* 0x000000011600780c */ /* 0x000fe20003f85270 */
[----:B------:R-:W-:Y:S01]  /*62a0*/  FMUL.FTZ R29, R17, UR5 ;  /* 0x00000005111d7c20 */ /* 0x000fe20008410000 */
        /* <DEDUP_REMOVED lines=14> */
.L_x_14978:
        /* <DEDUP_REMOVED lines=12> */
.L_x_14979:
        /* <DEDUP_REMOVED lines=42> */
.L_x_14977:
        /* <DEDUP_REMOVED lines=14> */
.L_x_14981:
        /* <DEDUP_REMOVED lines=12> */
.L_x_14982:
        /* <DEDUP_REMOVED lines=40> */
[----:B------:R-:W-:Y:S02]  /*6b10*/  IMAD.MOV.U32 R20, RZ, RZ, R34 ;  /* 0x000000ffff147224 */ /* 0x000fe400078e0022 */
[----:B------:R-:W-:-:S07]  /*6b20*/  IMAD.MOV.U32 R34, RZ, RZ, R16 ;  /* 0x000000ffff227224 */ /* 0x000fce00078e0010 */
.L_x_14980:
[----:B------:R-:W-:Y:S01]  /*6b30*/  ISETP.NE.AND P5, PT, R21, 0x1, PT ;  /* 0x000000011500780c */ /* 0x000fe20003fa5270 */
[----:B------:R-:W-:Y:S01]  /*6b40*/  FMUL.FTZ R30, R18, UR5 ;  /* 0x00000005121e7c20 */ /* 0x000fe20008410000 */
        /* <DEDUP_REMOVED lines=14> */
.L_x_14984:
        /* <DEDUP_REMOVED lines=12> */
.L_x_14985:
        /* <DEDUP_REMOVED lines=42> */
.L_x_14983:
        /* <DEDUP_REMOVED lines=14> */
.L_x_14987:
        /* <DEDUP_REMOVED lines=12> */
.L_x_14988:
        /* <DEDUP_REMOVED lines=42> */
.L_x_14986:
        /* <DEDUP_REMOVED lines=16> */
.L_x_14990:
        /* <DEDUP_REMOVED lines=14> */
.L_x_14991:
        /* <DEDUP_REMOVED lines=42> */
.L_x_14989:
[----:B------:R-:W-:Y:S01]  /*7850*/  FMUL.FTZ R20, R4, UR5 ;  /* 0x0000000504147c20 */ /* 0x000fe20008410000 */
[----:B------:R-:W-:Y:S01]  /*7860*/  FSETP.GTU.FTZ.AND P6, PT, R26, UR4, PT ;  /* 0x000000041a007c0b */ /* 0x000fe2000bfdc000 */
[----:B------:R-:W-:Y:S01]  /*7870*/  FMUL.FTZ R16, R5, UR5 ;  /* 0x0000000505107c20 */ /* 0x000fe20008410000 */
[----:B------:R-:W-:Y:S01]  /*7880*/  I2FP.F32.U32 R17, R17 ;  /* 0x0000001100117245 */ /* 0x000fe20000201000 */
[----:B------:R-:W-:Y:S01]  /*7890*/  FMUL.FTZ R19, R6, UR5 ;  /* 0x0000000506137c20 */ /* 0x000fe20008410000 */
[----:B------:R-:W-:Y:S01]  /*78a0*/  FSEL R20, R20, RZ, !P6 ;  /* 0x000000ff14147208 */ /* 0x000fe20007000000 */
[----:B------:R-:W-:Y:S01]  /*78b0*/  FMUL.FTZ R22, R7, UR5 ;  /* 0x0000000507167c20 */ /* 0x000fe20008410000 */
[----:B------:R-:W-:Y:S01]  /*78c0*/  SEL R25, RZ, 0x1, P6 ;  /* 0x00000001ff197807 */ /* 0x000fe20003000000 */
[----:B------:R-:W-:Y:S01]  /*78d0*/  FFMA.FTZ R17, R17, R140, 1.1641532182693481445e-10 ;  /* 0x2f00000011117423 */ /* 0x000fe2000001008c */
[----:B------:R-:W-:Y:S02]  /*78e0*/  FSETP.GTU.FTZ.AND P6, PT, R28, UR4, PT ;  /* 0x000000041c007c0b */ /* 0x000fe4000bfdc000 */
[----:B------:R-:W-:-:S02]  /*78f0*/  FSEL R30, R30, RZ, P4 ;  /* 0x000000ff1e1e7208 */ /* 0x000fc40002000000 */
[----:B------:R-:W-:Y:S02]  /*7900*/  FSEL R16, R16, RZ, !P6 ;  /* 0x000000ff10107208 */ /* 0x000fe40007000000 */
[----:B------:R-:W-:Y:S02]  /*7910*/  SEL R26, RZ, 0x1, P6 ;  /* 0x00000001ff1a7807 */ /* 0x000fe40003000000 */
[----:B------:R-:W-:Y:S02]  /*7920*/  FSETP.GTU.FTZ.AND P6, PT, R31, UR4, PT ;  /* 0x000000041f007c0b */ /* 0x000fe4000bfdc000 */
[----:B------:R-:W-:Y:S02]  /*7930*/  FSEL R29, R29, RZ, P3 ;  /* 0x000000ff1d1d7208 */ /* 0x000fe40001800000 */
[----:B------:R-:W-:Y:S02]  /*7940*/  FSEL R19, R19, RZ, !P6 ;  /* 0x000000ff13137208 */ /* 0x000fe40007000000 */
[----:B------:R-:W-:-:S02]  /*7950*/  SEL R28, RZ, 0x1, P6 ;  /* 0x00000001ff1c7807 */ /* 0x000fc40003000000 */
[----:B------:R-:W-:Y:S01]  /*7960*/  FSETP.GTU.FTZ.AND P6, PT, R17, UR4, PT ;  /* 0x0000000411007c0b */ /* 0x000fe2000bfdc000 */
[----:B------:R-:W-:Y:S01]  /*7970*/  FADD.FTZ R18, R30, R19 ;  /* 0x000000131e127221 */ /* 0x000fe20000010000 */
[----:B------:R-:W-:Y:S01]  /*7980*/  FSEL R27, R27, RZ, P2 ;  /* 0x000000ff1b1b7208 */ /* 0x000fe20001000000 */
[----:B------:R-:W-:Y:S01]  /*7990*/  FADD.FTZ R17, R29, R16 ;  /* 0x000000101d117221 */ /* 0x000fe20000010000 */
[----:B------:R-:W-:Y:S01]  /*79a0*/  FSEL R22, R22, RZ, !P6 ;  /* 0x000000ff16167208 */ /* 0x000fe20007000000 */
[----:B------:R-:W-:Y:S01]  /*79b0*/  @P1 FADD.FTZ R18, R10, R18 ;  /* 0x000000120a121221 */ /* 0x000fe20000010000 */
[----:B------:R-:W-:Y:S01]  /*79c0*/  FSEL R23, R24, RZ, P5 ;  /* 0x000000ff18177208 */ /* 0x000fe20002800000 */
        /* <DEDUP_REMOVED lines=9> */
[----:B------:R-:W-:Y:S01]  /*7a60*/  PRMT R0, R21, 0x7610, R0 ;  /* 0x0000761015007816 */ /* 0x000fe20000000000 */
[----:B------:R-:W-:Y:S06]  /*7a70*/  BRA `(.L_x_14992) ;  /* 0x00000010008c7947 */ /* 0x000fec0003800000 */
.L_x_14967:
        /* <DEDUP_REMOVED lines=15> */
.L_x_14994:
        /* <DEDUP_REMOVED lines=12> */
.L_x_14995:
        /* <DEDUP_REMOVED lines=40> */
[----:B------:R-:W-:-:S07]  /*7eb0*/  IMAD.MOV.U32 R20, RZ, RZ, R30 ;  /* 0x000000ffff147224 */ /* 0x000fce00078e001e */
.L_x_14993:
[----:B------:R-:W-:Y:S02]  /*7ec0*/  ISETP.NE.AND P3, PT, R22, 0x1, PT ;  /* 0x000000011600780c */ /* 0x000fe40003f65270 */
        /* <DEDUP_REMOVED lines=14> */
.L_x_14997:
        /* <DEDUP_REMOVED lines=12> */
.L_x_14998:
        /* <DEDUP_REMOVED lines=42> */
.L_x_14996:
[----:B------:R-:W-:Y:S01]  /*8310*/  ISETP.NE.AND P4, PT, R20, 0x1, PT ;  /* 0x000000011400780c */ /* 0x000fe20003f85270 */
[----:B------:R-:W-:Y:S01]  /*8320*/  IMAD.MOV.U32 R22, RZ, RZ, 0x2 ;  /* 0x00000002ff167424 */ /* 0x000fe200078e00ff */
[----:B------:R-:W-:-:S05]  /*8330*/  I2FP.F32.U32 R21, R21 ;  /* 0x0000001500157245 */ /* 0x000fca0000201000 */
        /* <DEDUP_REMOVED lines=12> */
.L_x_15000:
        /* <DEDUP_REMOVED lines=12> */
.L_x_15001:
        /* <DEDUP_REMOVED lines=42> */
.L_x_14999:
        /* <DEDUP_REMOVED lines=15> */
.L_x_15003:
        /* <DEDUP_REMOVED lines=12> */
.L_x_15004:
        /* <DEDUP_REMOVED lines=42> */
.L_x_15002:
        /* <DEDUP_REMOVED lines=8> */
[----:B------:R-:W-:Y:S01]  /*8c30*/  FSETP.GTU.FTZ.AND P5, PT, R21, UR4, PT ;  /* 0x0000000415007c0b */ /* 0x000fe2000bfbc000 */
[----:B------:R-:W-:Y:S01]  /*8c40*/  @P1 FADD.FTZ R18, R10, R18 ;  /* 0x000000120a121221 */ /* 0x000fe20000010000 */
[----:B------:R-:W-:Y:S01]  /*8c50*/  FSEL R16, R16, RZ, P2 ;  /* 0x000000ff10107208 */ /* 0x000fe20001000000 */
[----:B------:R-:W-:Y:S01]  /*8c60*/  @P1 FADD.FTZ R17, R9, R17 ;  /* 0x0000001109111221 */ /* 0x000fe20000010000 */
[----:B------:R-:W-:-:S02]  /*8c70*/  FSEL R19, R19, RZ, !P5 ;  /* 0x000000ff13137208 */ /* 0x000fc40006800000 */
[----:B------:R-:W-:Y:S01]  /*8c80*/  PLOP3.LUT P5, PT, P5, PT, PT, 0x8, 0x80 ;  /* 0x000000000080781c */ /* 0x000fe20002fae170 */
[----:B------:R-:W-:Y:S02]  /*8c90*/  @P1 FADD.FTZ R16, R8, R16 ;  /* 0x0000001008101221 */ /* 0x000fe40000010000 */
[----:B------:R-:W-:-:S10]  /*8ca0*/  @P1 FADD.FTZ R19, R11, R19 ;  /* 0x000000130b131221 */ /* 0x000fd40000010000 */
.L_x_14992:
[----:B------:R-:W0:Y:S01]  /*8cb0*/  @P0 LDC.64 R22, c[0x0][0x398] ;  /* 0x0000e600ff160b82 */ /* 0x000e220000000a00 */
[----:B------:R-:W-:Y:S01]  /*8cc0*/  SEL R24, RZ, 0x1000000, !P5 ;  /* 0x01000000ff187807 */ /* 0x000fe20006800000 */
[----:B------:R-:W-:Y:S01]  /*8cd0*/  IMAD.WIDE.U32 R32, R147, 0x10, R126 ;  /* 0x0000001093207825 */ /* 0x000fe200078e007e */
[----:B------:R-:W-:Y:S02]  /*8ce0*/  SEL R25, RZ, 0x10000, !P4 ;  /* 0x00010000ff197807 */ /* 0x000fe40006000000 */
[----:B------:R-:W-:Y:S01]  /*8cf0*/  SEL R26, RZ, 0x100, !P3 ;  /* 0x00000100ff1a7807 */ /* 0x000fe20005800000 */
[----:B------:R-:W-:Y:S01]  /*8d00*/  VIADD R149, R145, 0x200 ;  /* 0x0000020091957836 */ /* 0x000fe20000000000 */
[----:B------:R1:W-:Y:S01]  /*8d10*/  STG.E.128 desc[UR8][R32.64], R16 ;  /* 0x0000001020007986 */ /* 0x0003e2000c101d08 */
[----:B------:R-:W2:Y:S01]  /*8d20*/  @P1 LDC.64 R20, c[0x0][0x3a0] ;  /* 0x0000e800ff141b82 */ /* 0x000ea20000000a00 */
[----:B------:R-:W-:Y:S01]  /*8d30*/  IADD3 R24, PT, PT, R26, R24, R25 ;  /* 0x000000181a187210 */ /* 0x000fe20007ffe019 */
[----:B------:R-:W-:Y:S01]  /*8d40*/  IMAD.WIDE.U32 R26, R147, 0x4, R128 ;  /* 0x00000004931a7825 */ /* 0x000fe200078e0080 */
[----:B------:R-:W-:-:S05]  /*8d50*/  SEL R25, RZ, 0x1, !P2 ;  /* 0x00000001ff197807 */ /* 0x000fca0005000000 */
[----:B------:R-:W-:Y:S02]  /*8d60*/  IMAD.IADD R35, R24, 0x1, R25 ;  /* 0x0000000118237824 */ /* 0x000fe400078e0219 */
[----:B------:R-:W-:-:S03]  /*8d70*/  IMAD.WIDE.U32 R24, R149, 0x10, R72 ;  /* 0x0000001095187825 */ /* 0x000fc600078e0048 */
[----:B------:R1:W-:Y:S01]  /*8d80*/  STG.E desc[UR8][R26.64], R35 ;  /* 0x000000231a007986 */ /* 0x0003e2000c101908 */
[----:B0-----:R-:W-:-:S04]  /*8d90*/  @P0 IMAD.WIDE.U32 R28, R149, 0x10, R22 ;  /* 0x00000010951c0825 */ /* 0x001fc800078e0016 */
[----:B--2---:R-:W-:Y:S01]  /*8da0*/  @P1 IMAD.WIDE.U32 R30, R149, 0x10, R20 ;  /* 0x00000010951e1825 */ /* 0x004fe200078e0014 */
[----:B-1----:R-:W-:Y:S06]  /*8db0*/  @!P0 BRA `(.L_x_15005) ;  /* 0x00000000002c8947 */ /* 0x002fec0003800000 */
[----:B------:R-:W0:Y:S01]  /*8dc0*/  LDC.64 R20, c[0x0][0x3b8] ;  /* 0x0000ee00ff147b82 */ /* 0x000e220000000a00 */
        /* <DEDUP_REMOVED lines=10> */
.L_x_15005:
[----:B------:R1:W5:Y:S04]  /*8e70*/  @P0 LDG.E.128 R4, desc[UR8][R28.64] ;  /* 0x000000081c040981 */ /* 0x000368000c1e1d00 */
[----:B------:R1:W5:Y:S04]  /*8e80*/  @P1 LDG.E.128 R8, desc[UR8][R30.64] ;  /* 0x000000081e081981 */ /* 0x000368000c1e1d00 */
[----:B0-----:R1:W5:Y:S01]  /*8e90*/  LDG.E.128 R20, desc[UR8][R24.64] ;  /* 0x0000000818147981 */ /* 0x001362000c1e1d00 */
        /* <DEDUP_REMOVED lines=16> */
.L_x_15008:
        /* <DEDUP_REMOVED lines=12> */
.L_x_15009:
        /* <DEDUP_REMOVED lines=41> */
.L_x_15007:
[----:B------:R-:W-:Y:S01]  /*92f0*/  ISETP.NE.AND P3, PT, R26, 0x1, PT ;  /* 0x000000011a00780c */ /* 0x000fe20003f65270 */
[----:B-----5:R-:W-:Y:S01]  /*9300*/  FMUL.FTZ R31, R20, UR5 ;  /* 0x00000005141f7c20 */ /* 0x020fe20008410000 */
        /* <DEDUP_REMOVED lines=14> */
.L_x_15011:
        /* <DEDUP_REMOVED lines=12> */
.L_x_15012:
        /* <DEDUP_REMOVED lines=41> */
[----:B------:R-:W-:-:S07]  /*9740*/  LOP3.LUT R82, R103, R26, R25, 0x96, !PT ;  /* 0x0000001a67527212 */ /* 0x000fce00078e9619 */
.L_x_15010:
        /* <DEDUP_REMOVED lines=14> */
.L_x_15014:
        /* <DEDUP_REMOVED lines=12> */
.L_x_15015:
        /* <DEDUP_REMOVED lines=42> */
.L_x_15013:
[----:B------:R-:W-:Y:S01]  /*9b90*/  ISETP.NE.AND P4, PT, R26, 0x1, PT ;  /* 0x000000011a00780c */ /* 0x000fe20003f85270 */
[----:B------:R-:W-:Y:S01]  /*9ba0*/  FMUL.FTZ R32, R21, UR5 ;  /* 0x0000000515207c20 */ /* 0x000fe20008410000 */
[----:B------:R-:W-:Y:S01]  /*9bb0*/  I2FP.F32.U32 R25, R20 ;  /* 0x0000001400197245 */ /* 0x000fe20000201000 */
[----:B------:R-:W-:Y:S02]  /*9bc0*/  HFMA2 R20, -RZ, RZ, 0, 1.1920928955078125e-07 ;  /* 0x00000002ff147431 */ /* 0x000fe400000001ff */
        /* <DEDUP_REMOVED lines=12> */
.L_x_15017:
        /* <DEDUP_REMOVED lines=12> */
.L_x_15018:
        /* <DEDUP_REMOVED lines=42> */
.L_x_15016:
        /* <DEDUP_REMOVED lines=14> */
.L_x_15020:
        /* <DEDUP_REMOVED lines=12> */
.L_x_15021:
        /* <DEDUP_REMOVED lines=42> */
.L_x_15019:
        /* <DEDUP_REMOVED lines=16> */
.L_x_15023:
        /* <DEDUP_REMOVED lines=12> */
.L_x_15024:
        /* <DEDUP_REMOVED lines=42> */
.L_x_15022:
        /* <DEDUP_REMOVED lines=14> */
.L_x_15026:
        /* <DEDUP_REMOVED lines=12> */
.L_x_15027:
        /* <DEDUP_REMOVED lines=42> */
.L_x_15025:
        /* <DEDUP_REMOVED lines=16> */
.L_x_15029:
        /* <DEDUP_REMOVED lines=14> */
.L_x_15030:
        /* <DEDUP_REMOVED lines=42> */
.L_x_15028:
        /* <DEDUP_REMOVED lines=35> */
.L_x_15006:
        /* <DEDUP_REMOVED lines=15> */
.L_x_15033:
        /* <DEDUP_REMOVED lines=12> */
.L_x_15034:
        /* <DEDUP_REMOVED lines=41> */
.L_x_15032:
[----:B------:R-:W-:Y:S02]  /*b7c0*/  ISETP.NE.AND P3, PT, R26, 0x1, PT ;  /* 0x000000011a00780c */ /* 0x000fe40003f65270 */
        /* <DEDUP_REMOVED lines=14> */
.L_x_15036:
        /* <DEDUP_REMOVED lines=12> */
.L_x_15037:
        /* <DEDUP_REMOVED lines=42> */
.L_x_15035:
        /* <DEDUP_REMOVED lines=15> */
.L_x_15039:
        /* <DEDUP_REMOVED lines=12> */
.L_x_15040:
        /* <DEDUP_REMOVED lines=42> */
.L_x_15038:
        /* <DEDUP_REMOVED lines=15> */
.L_x_15042:
        /* <DEDUP_REMOVED lines=12> */
.L_x_15043:
        /* <DEDUP_REMOVED lines=42> */
.L_x_15041:
        /* <DEDUP_REMOVED lines=16> */
.L_x_15031:
        /* <DEDUP_REMOVED lines=10> */
[----:B------:R-:W-:-:S04]  /*c650*/  SEL R29, RZ, 0x1, !P2 ;  /* 0x00000001ff1d7807 */ /* 0x000fc80005000000 */
[----:B------:R-:W-:Y:S01]  /*c660*/  IADD3 R75, PT, PT, R28, R29, RZ ;  /* 0x0000001d1c4b7210 */ /* 0x000fe20007ffe0ff */
[----:B------:R-:W-:-:S04]  /*c670*/  IMAD.WIDE.U32 R28, R151, 0x10, R72 ;  /* 0x00000010971c7825 */ /* 0x000fc800078e0048 */
[----:B------:R1:W-:Y:S01]  /*c680*/  STG.E desc[UR8][R30.64], R75 ;  /* 0x0000004b1e007986 */ /* 0x0003e2000c101908 */
[----:B0-----:R-:W-:-:S04]  /*c690*/  @P0 IMAD.WIDE.U32 R32, R151, 0x10, R26 ;  /* 0x0000001097200825 */ /* 0x001fc800078e001a */
[----:B--2---:R-:W-:Y:S01]  /*c6a0*/  @P1 IMAD.WIDE.U32 R34, R151, 0x10, R24 ;  /* 0x0000001097221825 */ /* 0x004fe200078e0018 */
[----:B-1----:R-:W-:Y:S06]  /*c6b0*/  @!P0 BRA `(.L_x_15044) ;  /* 0x00000000002c8947 */ /* 0x002fec0003800000 */
[----:B------:R-:W0:Y:S01]  /*c6c0*/  LDC.64 R24, c[0x0][0x3b8] ;  /* 0x0000ee00ff187b82 */ /* 0x000e220000000a00 */
[----:B------:R-:W-:Y:S01]  /*c6d0*/  IMAD.U32 R27, R76, 0x10000, RZ ;  /* 0x000100004c1b7824 */ /* 0x000fe200078e00ff */
[----:B------:R-:W-:Y:S02]  /*c6e0*/  LOP3.LUT R26, R0, 0xffff, RZ, 0xc0, !PT ;  /* 0x0000ffff001a7812 */ /* 0x000fe400078ec0ff */
[----:B------:R-:W-:Y:S02]  /*c6f0*/  LOP3.LUT R31, R77, 0xff, RZ, 0xc0, !PT ;  /* 0x000000ff4d1f7812 */ /* 0x000fe400078ec0ff */
[----:B------:R-:W-:-:S05]  /*c700*/  LOP3.LUT R27, R27, 0xff0000, RZ, 0xc0, !PT ;  /* 0x00ff00001b1b7812 */ /* 0x000fca00078ec0ff */
[----:B------:R-:W-:Y:S01]  /*c710*/  IMAD R26, R26, 0x1000000, R27 ;  /* 0x010000001a1a7824 */ /* 0x000fe200078e021b */
[----:B------:R-:W-:-:S04]  /*c720*/  LOP3.LUT R27, R78, 0xff, RZ, 0xc0, !PT ;  /* 0x000000ff4e1b7812 */ /* 0x000fc800078ec0ff */
[----:B------:R-:W-:-:S05]  /*c730*/  LEA R26, R31, R26, 0x8 ;  /* 0x0000001a1f1a7211 */ /* 0x000fca00078e40ff */
[----:B------:R-:W-:Y:S02]  /*c740*/  IMAD.IADD R27, R26, 0x1, R27 ;  /* 0x000000011a1b7824 */ /* 0x000fe400078e021b */
[----:B0-----:R-:W-:-:S05]  /*c750*/  IMAD.WIDE.U32 R24, R149, 0x4, R24 ;  /* 0x0000000495187825 */ /* 0x001fca00078e0018 */
[----:B------:R0:W-:Y:S02]  /*c760*/  STG.E desc[UR8][R24.64], R27 ;  /* 0x0000001b18007986 */ /* 0x0001e4000c101908 */
.L_x_15044:
[----:B------:R1:W5:Y:S04]  /*c770*/  @P0 LDG.E.128 R4, desc[UR8][R32.64] ;  /* 0x0000000820040981 */ /* 0x000368000c1e1d00 */
[----:B------:R1:W5:Y:S04]  /*c780*/  @P1 LDG.E.128 R8, desc[UR8][R34.64] ;  /* 0x0000000822081981 */ /* 0x000368000c1e1d00 */
[----:B0-----:R1:W5:Y:S01]  /*c790*/  LDG.E.128 R24, desc[UR8][R28.64] ;  /* 0x000000081c187981 */ /* 0x001362000c1e1d00 */
        /* <DEDUP_REMOVED lines=16> */
.L_x_15047:
        /* <DEDUP_REMOVED lines=12> */
.L_x_15048:
        /* <DEDUP_REMOVED lines=41> */
.L_x_15046:
[----:B------:R-:W-:Y:S01]  /*cbf0*/  ISETP.NE.AND P3, PT, R30, 0x1, PT ;  /* 0x000000011e00780c */ /* 0x000fe20003f65270 */
[----:B-----5:R-:W-:Y:S01]  /*cc00*/  FMUL.FTZ R35, R24, UR5 ;  /* 0x0000000518237c20 */ /* 0x020fe20008410000 */
        /* <DEDUP_REMOVED lines=14> */
.L_x_15050:
        /* <DEDUP_REMOVED lines=12> */
.L_x_15051:
        /* <DEDUP_REMOVED lines=42> */
.L_x_15049:
        /* <DEDUP_REMOVED lines=14> */
.L_x_15053:
        /* <DEDUP_REMOVED lines=12> */
.L_x_15054:
        /* <DEDUP_REMOVED lines=42> */
.L_x_15052:
        /* <DEDUP_REMOVED lines=16> */
.L_x_15056:
        /* <DEDUP_REMOVED lines=12> */
.L_x_15057:
        /* <DEDUP_REMOVED lines=42> */
.L_x_15055:
        /* <DEDUP_REMOVED lines=14> */
.L_x_15059:
        /* <DEDUP_REMOVED lines=12> */
.L_x_15060:
        /* <DEDUP_REMOVED lines=40> */
[----:B------:R-:W-:Y:S01]  /*dd10*/  MOV R28, R132 ;  /* 0x00000084001c7202 */ /* 0x000fe20000000f00 */
[----:B------:R-:W-:-:S07]  /*dd20*/  IMAD.MOV.U32 R132, RZ, RZ, R24 ;  /* 0x000000ffff847224 */ /* 0x000fce00078e0018 */
.L_x_15058:
        /* <DEDUP_REMOVED lines=16> */
.L_x_15062:
        /* <DEDUP_REMOVED lines=12> */
.L_x_15063:
        /* <DEDUP_REMOVED lines=42> */
.L_x_15061:
        /* <DEDUP_REMOVED lines=14> */
.L_x_15065:
        /* <DEDUP_REMOVED lines=12> */
.L_x_15066:
        /* <DEDUP_REMOVED lines=42> */
.L_x_15064:
        /* <DEDUP_REMOVED lines=16> */
.L_x_15068:
        /* <DEDUP_REMOVED lines=14> */
.L_x_15069:
        /* <DEDUP_REMOVED lines=42> */
.L_x_15067:
        /* <DEDUP_REMOVED lines=35> */
.L_x_15045:
        /* <DEDUP_REMOVED lines=15> */
.L_x_15072:
        /* <DEDUP_REMOVED lines=12> */
.L_x_15073:
        /* <DEDUP_REMOVED lines=41> */
.L_x_15071:
[----:B------:R-:W-:Y:S02]  /*f0c0*/  ISETP.NE.AND P3, PT, R30, 0x1, PT ;  /* 0x000000011e00780c */ /* 0x000fe40003f65270 */
        /* <DEDUP_REMOVED lines=14> */
.L_x_15075:
        /* <DEDUP_REMOVED lines=12> */
.L_x_15076:
        /* <DEDUP_REMOVED lines=42> */
.L_x_15074:
        /* <DEDUP_REMOVED lines=15> */
.L_x_15078:
        /* <DEDUP_REMOVED lines=12> */
.L_x_15079:
        /* <DEDUP_REMOVED lines=42> */
.L_x_15077:
        /* <DEDUP_REMOVED lines=15> */
.L_x_15081:
        /* <DEDUP_REMOVED lines=12> */
.L_x_15082:
        /* <DEDUP_REMOVED lines=42> */
.L_x_15080:
        /* <DEDUP_REMOVED lines=16> */
.L_x_15070:
[----:B------:R-:W0:Y:S01]  /*feb0*/  @P0 LDC.64 R30, c[0x0][0x398] ;  /* 0x0000e600ff1e0b82 */ /* 0x000e220000000a00 */
[----:B------:R-:W-:Y:S01]  /*fec0*/  SEL R32, RZ, 0x1000000, !P5 ;  /* 0x01000000ff207807 */ /* 0x000fe20006800000 */
[----:B------:R-:W-:Y:S01]  /*fed0*/  IMAD.WIDE.U32 R74, R151, 0x10, R126 ;  /* 0x00000010974a7825 */ /* 0x000fe200078e007e */
[----:B------:R-:W-:Y:S02]  /*fee0*/  SEL R33, RZ, 0x10000, !P4 ;  /* 0x00010000ff217807 */ /* 0x000fe40006000000 */
[----:B------:R-:W-:Y:S02]  /*fef0*/  SEL R34, RZ, 0x100, !P3 ;  /* 0x00000100ff227807 */ /* 0x000fe40005800000 */
[----:B------:R-:W-:Y:S01]  /*ff00*/  IADD3 R153, PT, PT, R145, 0x400, RZ ;  /* 0x0000040091997810 */ /* 0x000fe20007ffe0ff */
[----:B------:R-:W1:Y:S01]  /*ff10*/  @P1 LDC.64 R28, c[0x0][0x3a0] ;  /* 0x0000e800ff1c1b82 */ /* 0x000e620000000a00 */
[----:B------:R-:W-:Y:S01]  /*ff20*/  IADD3 R32, PT, PT, R34, R32, R33 ;  /* 0x0000002022207210 */ /* 0x000fe20007ffe021 */
[----:B------:R-:W-:Y:S01]  /*ff30*/  IMAD.WIDE.U32 R34, R151, 0x4, R128 ;  /* 0x0000000497227825 */ /* 0x000fe200078e0080 */
[----:B------:R-:W-:Y:S01]  /*ff40*/  SEL R33, RZ, 0x1, !P2 ;  /* 0x00000001ff217807 */ /* 0x000fe20005000000 */
[----:B------:R2:W-:Y:S04]  /*ff50*/  STG.E.128 desc[UR8][R74.64], R24 ;  /* 0x000000184a007986 */ /* 0x0005e8000c101d08 */
[----:B------:R-:W-:-:S02]  /*ff60*/  IMAD.IADD R135, R32, 0x1, R33 ;  /* 0x0000000120877824 */ /* 0x000fc400078e0221 */
[----:B------:R-:W-:-:S03]  /*ff70*/  IMAD.WIDE.U32 R32, R153, 0x10, R72 ;  /* 0x0000001099207825 */ /* 0x000fc600078e0048 */
[----:B------:R2:W-:Y:S01]  /*ff80*/  STG.E desc[UR8][R34.64], R135 ;  /* 0x0000008722007986 */ /* 0x0005e2000c101908 */
[----:B0-----:R-:W-:-:S04]  /*ff90*/  @P0 IMAD.WIDE.U32 R36, R153, 0x10, R30 ;  /* 0x0000001099240825 */ /* 0x001fc800078e001e */
[----:B-1----:R-:W-:Y:S01]  /*ffa0*/  @P1 IMAD.WIDE.U32 R38, R153, 0x10, R28 ;  /* 0x0000001099261825 */ /* 0x002fe200078e001c */
[----:B--2---:R-:W-:Y:S06]  /*ffb0*/  @!P0 BRA `(.L_x_15083) ;  /* 0x00000000002c8947 */ /* 0x004fec0003800000 */
        /* <DEDUP_REMOVED lines=11> */
.L_x_15083:
        /* <DEDUP_REMOVED lines=19> */
.L_x_15086:
        /* <DEDUP_REMOVED lines=12> */
.L_x_15087:
        /* <DEDUP_REMOVED lines=42> */
.L_x_15085:
        /* <DEDUP_REMOVED lines=16> */
.L_x_15089:
        /* <DEDUP_REMOVED lines=12> */
.L_x_15090:
        /* <DEDUP_REMOVED lines=42> */
.L_x_15088:
        /* <DEDUP_REMOVED lines=14> */
.L_x_15092:
        /* <DEDUP_REMOVED lines=12> */
.L_x_15093:
        /* <DEDUP_REMOVED lines=42> */
.L_x_15091:
        /* <DEDUP_REMOVED lines=16> */
.L_x_15095:
        /* <DEDUP_REMOVED lines=12> */
.L_x_15096:
        /* <DEDUP_REMOVED lines=42> */
.L_x_15094:
        /* <DEDUP_REMOVED lines=14> */
.L_x_15098:
        /* <DEDUP_REMOVED lines=12> */
.L_x_15099:
        /* <DEDUP_REMOVED lines=42> */
.L_x_15097:
        /* <DEDUP_REMOVED lines=16> */
.L_x_15101:
        /* <DEDUP_REMOVED lines=12> */
.L_x_15102:
        /* <DEDUP_REMOVED lines=42> */
.L_x_15100:
        /* <DEDUP_REMOVED lines=14> */
.L_x_15104:
        /* <DEDUP_REMOVED lines=12> */
.L_x_15105:
        /* <DEDUP_REMOVED lines=42> */
.L_x_15103:
        /* <DEDUP_REMOVED lines=16> */
.L_x_15107:
        /* <DEDUP_REMOVED lines=14> */
.L_x_15108:
        /* <DEDUP_REMOVED lines=42> */
.L_x_15106:
        /* <DEDUP_REMOVED lines=35> */
.L_x_15084:
        /* <DEDUP_REMOVED lines=15> */
.L_x_15111:
        /* <DEDUP_REMOVED lines=12> */
.L_x_15112:
        /* <DEDUP_REMOVED lines=42> */
.L_x_15110:
[----:B------:R-:W-:Y:S02]  /*129e0*/  ISETP.NE.AND P3, PT, R34, 0x1, PT ;  /* 0x000000012200780c */ /* 0x000fe40003f65270 */
        /* <DEDUP_REMOVED lines=14> */
.L_x_15114:
        /* <DEDUP_REMOVED lines=12> */
.L_x_15115:
        /* <DEDUP_REMOVED lines=42> */
.L_x_15113:
        /* <DEDUP_REMOVED lines=15> */
.L_x_15117:
        /* <DEDUP_REMOVED lines=12> */
.L_x_15118:
        /* <DEDUP_REMOVED lines=42> */
.L_x_15116:
        /* <DEDUP_REMOVED lines=15> */
.L_x_15120:
        /* <DEDUP_REMOVED lines=12> */
.L_x_15121:
        /* <DEDUP_REMOVED lines=42> */
.L_x_15119:
        /* <DEDUP_REMOVED lines=16> */
.L_x_15109:
        /* <DEDUP_REMOVED lines=28> */
.L_x_15122:
        /* <DEDUP_REMOVED lines=19> */
.L_x_15125:
        /* <DEDUP_REMOVED lines=12> */
.L_x_15126:
        /* <DEDUP_REMOVED lines=42> */
.L_x_15124:
        /* <DEDUP_REMOVED lines=16> */
.L_x_15128:
        /* <DEDUP_REMOVED lines=12> */
.L_x_15129:
        /* <DEDUP_REMOVED lines=42> */
.L_x_15127:
        /* <DEDUP_REMOVED lines=14> */
.L_x_15131:
        /* <DEDUP_REMOVED lines=12> */
.L_x_15132:
        /* <DEDUP_REMOVED lines=42> */
.L_x_15130:
        /* <DEDUP_REMOVED lines=16> */
.L_x_15134:
        /* <DEDUP_REMOVED lines=12> */
.L_x_15135:
        /* <DEDUP_REMOVED lines=42> */
.L_x_15133:
        /* <DEDUP_REMOVED lines=14> */
.L_x_15137:
        /* <DEDUP_REMOVED lines=12> */
.L_x_15138:
        /* <DEDUP_REMOVED lines=40> */
[----:B------:R-:W-:Y:S01]  /*14f40*/  IMAD.MOV.U32 R36, RZ, RZ, R138 ;  /* 0x000000ffff247224 */ /* 0x000fe200078e008a */
[----:B------:R-:W-:-:S07]  /*14f50*/  MOV R138, R32 ;  /* 0x00000020008a7202 */ /* 0x000fce0000000f00 */
.L_x_15136:
        /* <DEDUP_REMOVED lines=16> */
.L_x_15140:
        /* <DEDUP_REMOVED lines=12> */
.L_x_15141:
        /* <DEDUP_REMOVED lines=42> */
.L_x_15139:
        /* <DEDUP_REMOVED lines=14> */
.L_x_15143:
        /* <DEDUP_REMOVED lines=12> */
.L_x_15144:
        /* <DEDUP_REMOVED lines=42> */
.L_x_15142:
        /* <DEDUP_REMOVED lines=16> */
.L_x_15146:
        /* <DEDUP_REMOVED lines=14> */
.L_x_15147:
        /* <DEDUP_REMOVED lines=42> */
.L_x_15145:
        /* <DEDUP_REMOVED lines=35> */
.L_x_15123:
        /* <DEDUP_REMOVED lines=15> */
.L_x_15150:
        /* <DEDUP_REMOVED lines=12> */
.L_x_15151:
        /* <DEDUP_REMOVED lines=42> */
.L_x_15149:
        /* <DEDUP_REMOVED lines=15> */
.L_x_15153:
        /* <DEDUP_REMOVED lines=12> */
.L_x_15154:
        /* <DEDUP_REMOVED lines=42> */
.L_x_15152:
        /* <DEDUP_REMOVED lines=15> */
.L_x_15156:
        /* <DEDUP_REMOVED lines=12> */
.L_x_15157:
        /* <DEDUP_REMOVED lines=42> */
.L_x_15155:
        /* <DEDUP_REMOVED lines=15> */
.L_x_15159:
        /* <DEDUP_REMOVED lines=12> */
.L_x_15160:
        /* <DEDUP_REMOVED lines=42> */
.L_x_15158:
        /* <DEDUP_REMOVED lines=16> */
.L_x_15148:
        /* <DEDUP_REMOVED lines=28> */
.L_x_15161:
        /* <DEDUP_REMOVED lines=19> */
.L_x_15164:
        /* <DEDUP_REMOVED lines=12> */
.L_x_15165:
        /* <DEDUP_REMOVED lines=42> */
.L_x_15163:
[----:B------:R-:W-:Y:S01]  /*17740*/  ISETP.NE.AND P3, PT, R132, 0x1, PT ;  /* 0x000000018400780c */ /* 0x000fe20003f65270 */
[----:B-----5:R-:W-:Y:S01]  /*17750*/  FMUL.FTZ R133, R36, UR5 ;  /* 0x0000000524857c20 */ /* 0x020fe20008410000 */
        /* <DEDUP_REMOVED lines=14> */
.L_x_15167:
        /* <DEDUP_REMOVED lines=12> */
.L_x_15168:
        /* <DEDUP_REMOVED lines=42> */
.L_x_15166:
[----:B------:R-:W-:Y:S02]  /*17ba0*/  ISETP.NE.AND P3, PT, R74, 0x1, PT ;  /* 0x000000014a00780c */ /* 0x000fe40003f65270 */
[----:B------:R-:W-:Y:S01]  /*17bb0*/  I2FP.F32.U32 R75, R36 ;  /* 0x00000024004b7245 */ /* 0x000fe20000201000 */
[----:B------:R-:W-:Y:S01]  /*17bc0*/  IMAD.MOV.U32 R36, RZ, RZ, R80 ;  /* 0x000000ffff247224 */ /* 0x000fe200078e0050 */
[----:B------:R-:W-:-:S03]  /*17bd0*/  MOV R134, 0x2 ;  /* 0x0000000200867802 */ /* 0x000fc60000000f00 */
        /* <DEDUP_REMOVED lines=10> */
.L_x_15170:
        /* <DEDUP_REMOVED lines=12> */
.L_x_15171:
        /* <DEDUP_REMOVED lines=42> */
.L_x_15169:
        /* <DEDUP_REMOVED lines=16> */
.L_x_15173:
        /* <DEDUP_REMOVED lines=12> */
.L_x_15174:
        /* <DEDUP_REMOVED lines=42> */
.L_x_15172:
[----:B------:R-:W-:Y:S01]  /*18440*/  ISETP.NE.AND P4, PT, R36, 0x1, PT ;  /* 0x000000012400780c */ /* 0x000fe20003f85270 */
[----:B------:R-:W-:Y:S01]  /*18450*/  IMAD.MOV.U32 R74, RZ, RZ, R80 ;  /* 0x000000ffff4a7224 */ /* 0x000fe200078e0050 */
[----:B------:R-:W-:Y:S02]  /*18460*/  I2FP.F32.U32 R37, R37 ;  /* 0x0000002500257245 */ /* 0x000fe40000201000 */
        /* <DEDUP_REMOVED lines=11> */
.L_x_15176:
        /* <DEDUP_REMOVED lines=12> */
.L_x_15177:
        /* <DEDUP_REMOVED lines=42> */
.L_x_15175:
        /* <DEDUP_REMOVED lines=16> */
.L_x_15179:
        /* <DEDUP_REMOVED lines=12> */
.L_x_15180:
        /* <DEDUP_REMOVED lines=42> */
.L_x_15178:
        /* <DEDUP_REMOVED lines=14> */
.L_x_15182:
        /* <DEDUP_REMOVED lines=12> */
.L_x_15183:
        /* <DEDUP_REMOVED lines=42> */
.L_x_15181:
        /* <DEDUP_REMOVED lines=16> */
.L_x_15185:
        /* <DEDUP_REMOVED lines=14> */
.L_x_15186:
        /* <DEDUP_REMOVED lines=42> */
.L_x_15184:
        /* <DEDUP_REMOVED lines=35> */
.L_x_15162:
        /* <DEDUP_REMOVED lines=15> */
.L_x_15189:
        /* <DEDUP_REMOVED lines=12> */
.L_x_15190:
        /* <DEDUP_REMOVED lines=39> */
[----:B------:R-:W-:Y:S01]  /*19bf0*/  HFMA2 R132, -RZ, RZ, 0, 0 ;  /* 0x00000000ff847431 */ /* 0x000fe200000001ff */
[----:B------:R-:W-:Y:S01]  /*19c00*/  MOV R136, R74 ;  /* 0x0000004a00887202 */ /* 0x000fe20000000f00 */
[----:B------:R-:W-:-:S07]  /*19c10*/  IMAD.MOV.U32 R74, RZ, RZ, R138 ;  /* 0x000000ffff4a7224 */ /* 0x000fce00078e008a */
.L_x_15188:
        /* <DEDUP_REMOVED lines=15> */
.L_x_15192:
        /* <DEDUP_REMOVED lines=12> */
.L_x_15193:
        /* <DEDUP_REMOVED lines=41> */
[----:B------:R-:W-:-:S07]  /*1a060*/  HFMA2 R74, -RZ, RZ, 0, 0 ;  /* 0x00000000ff4a7431 */ /* 0x000fce00000001ff */
.L_x_15191:
        /* <DEDUP_REMOVED lines=15> */
.L_x_15195:
        /* <DEDUP_REMOVED lines=12> */
.L_x_15196:
        /* <DEDUP_REMOVED lines=42> */
.L_x_15194:
        /* <DEDUP_REMOVED lines=15> */
.L_x_15198:
        /* <DEDUP_REMOVED lines=12> */
.L_x_15199:
        /* <DEDUP_REMOVED lines=42> */
.L_x_15197:
        /* <DEDUP_REMOVED lines=16> */
.L_x_15187:
        /* <DEDUP_REMOVED lines=12> */
[----:B------:R-:W-:-:S05]  /*1aad0*/  IMAD.WIDE.U32 R134, R157, 0x4, R128 ;  /* 0x000000049d867825 */ /* 0x000fca00078e0080 */
        /* <DEDUP_REMOVED lines=15> */
.L_x_15200:
        /* <DEDUP_REMOVED lines=19> */
.L_x_15203:
        /* <DEDUP_REMOVED lines=12> */
.L_x_15204:
        /* <DEDUP_REMOVED lines=42> */
.L_x_15202:
        /* <DEDUP_REMOVED lines=16> */
.L_x_15206:
        /* <DEDUP_REMOVED lines=12> */
.L_x_15207:
        /* <DEDUP_REMOVED lines=42> */
.L_x_15205:
        /* <DEDUP_REMOVED lines=14> */
.L_x_15209:
        /* <DEDUP_REMOVED lines=12> */
.L_x_15210:
        /* <DEDUP_REMOVED lines=42> */
.L_x_15208:
        /* <DEDUP_REMOVED lines=16> */
.L_x_15212:
        /* <DEDUP_REMOVED lines=12> */
.L_x_15213:
        /* <DEDUP_REMOVED lines=42> */
.L_x_15211:
        /* <DEDUP_REMOVED lines=14> */
.L_x_15215:
        /* <DEDUP_REMOVED lines=12> */
.L_x_15216:
        /* <DEDUP_REMOVED lines=42> */
.L_x_15214:
        /* <DEDUP_REMOVED lines=16> */
.L_x_15218:
        /* <DEDUP_REMOVED lines=12> */
.L_x_15219:
        /* <DEDUP_REMOVED lines=42> */
.L_x_15217:
        /* <DEDUP_REMOVED lines=14> */
.L_x_15221:
        /* <DEDUP_REMOVED lines=12> */
.L_x_15222:
        /* <DEDUP_REMOVED lines=43> */
.L_x_15220:
        /* <DEDUP_REMOVED lines=16> */
.L_x_15224:
        /* <DEDUP_REMOVED lines=14> */
.L_x_15225:
        /* <DEDUP_REMOVED lines=42> */
.L_x_15223:
        /* <DEDUP_REMOVED lines=35> */
.L_x_15201:
        /* <DEDUP_REMOVED lines=15> */
.L_x_15228:
        /* <DEDUP_REMOVED lines=12> */
.L_x_15229:
        /* <DEDUP_REMOVED lines=42> */
.L_x_15227:
        /* <DEDUP_REMOVED lines=15> */
.L_x_15231:
        /* <DEDUP_REMOVED lines=12> */
.L_x_15232:
        /* <DEDUP_REMOVED lines=42> */
.L_x_15230:
        /* <DEDUP_REMOVED lines=15> */
.L_x_15234:
        /* <DEDUP_REMOVED lines=12> */
.L_x_15235:
        /* <DEDUP_REMOVED lines=42> */
.L_x_15233:
        /* <DEDUP_REMOVED lines=15> */
.L_x_15237:
        /* <DEDUP_REMOVED lines=12> */
.L_x_15238:
        /* <DEDUP_REMOVED lines=42> */
.L_x_15236:
        /* <DEDUP_REMOVED lines=16> */
.L_x_15226:
[----:B------:R-:W-:Y:S01]  /*1e340*/  SEL R132, RZ, 0x1000000, !P5 ;  /* 0x01000000ff847807 */ /* 0x000fe20006800000 */
[C---:B------:R-:W-:Y:S01]  /*1e350*/  IMAD.WIDE.U32 R126, R159.reuse, 0x10, R126 ;  /* 0x000000109f7e7825 */ /* 0x040fe200078e007e */
[----:B------:R-:W-:Y:S02]  /*1e360*/  SEL R133, RZ, 0x10000, !P4 ;  /* 0x00010000ff857807 */ /* 0x000fe40006000000 */
[----:B------:R-:W-:Y:S01]  /*1e370*/  SEL R134, RZ, 0x100, !P3 ;  /* 0x00000100ff867807 */ /* 0x000fe20005800000 */
[----:B------:R-:W-:Y:S01]  /*1e380*/  IMAD.WIDE.U32 R128, R159, 0x4, R128 ;  /* 0x000000049f807825 */ /* 0x000fe200078e0080 */
[----:B------:R-:W-:Y:S01]  /*1e390*/  SEL R135, RZ, 0x1, !P2 ;  /* 0x00000001ff877807 */ /* 0x000fe20005000000 */
[----:B------:R0:W-:Y:S01]  /*1e3a0*/  STG.E.128 desc[UR8][R126.64], R72 ;  /* 0x000000487e007986 */ /* 0x0001e2000c101d08 */
[----:B------:R-:W-:-:S04]  /*1e3b0*/  IADD3 R132, PT, PT, R134, R132, R133 ;  /* 0x0000008486847210 */ /* 0x000fc80007ffe085 */
[----:B------:R-:W-:-:S05]  /*1e3c0*/  IADD3 R135, PT, PT, R132, R135, RZ ;  /* 0x0000008784877210 */ /* 0x000fca0007ffe0ff */
        /* <DEDUP_REMOVED lines=13> */
.L_x_15239:
[----:B01----:R-:W-:Y:S01]  /*1e4a0*/  FADD.FTZ R126, RZ, R12 ;  /* 0x0000000cff7e7221 */ /* 0x003fe20000010000 */
[----:B------:R-:W0:Y:S01]  /*1e4b0*/  S2UR UR5, SR_CgaCtaId ;  /* 0x00000000000579c3 */ /* 0x000e220000008800 */
[----:B------:R-:W-:Y:S01]  /*1e4c0*/  ISETP.NE.AND P1, PT, R122, RZ, PT ;  /* 0x000000ff7a00720c */ /* 0x000fe20003f25270 */
[----:B------:R-:W-:Y:S01]  /*1e4d0*/  UMOV UR4, 0x400 ;  /* 0x0000040000047882 */ /* 0x000fe20000000000 */
[----:B------:R-:W-:Y:S01]  /*1e4e0*/  FADD.FTZ R127, R126, R13 ;  /* 0x0000000d7e7f7221 */ /* 0x000fe20000010000 */
[----:B------:R-:W-:Y:S02]  /*1e4f0*/  ISETP.GT.U32.AND P2, PT, R122, 0x7, PT ;  /* 0x000000077a00780c */ /* 0x000fe40003f44070 */
[----:B------:R-:W-:Y:S01]  /*1e500*/  ISETP.NE.AND P3, PT, R125, RZ, PT ;  /* 0x000000ff7d00720c */ /* 0x000fe20003f65270 */
        /* <DEDUP_REMOVED lines=137> */
[----:B------:R-:W-:-:S03]  /*1eda0*/  I2FP.F32.S32 R144, R144 ;  /* 0x0000009000907245 */ /* 0x000fc60000201400 */
[----:B------:R-:W2:Y:S04]  /*1edb0*/  SHFL.DOWN PT, R132, R129, 0x4, 0x1f ;  /* 0x08801f0081847f89 */ /* 0x000ea800000e0000 */
[----:B------:R-:W3:Y:S01]  /*1edc0*/  SHFL.DOWN PT, R146, R133, 0x1, 0x1f ;  /* 0x08201f0085927f89 */ /* 0x000ee200000e0000 */
[----:B0-----:R-:W-:-:S04]  /*1edd0*/  FMUL.FTZ R126, R135, R140 ;  /* 0x0000008c877e7220 */ /* 0x001fc80000410000 */
[----:B------:R-:W-:Y:S01]  /*1ede0*/  FFMA.FTZ R126, R127, R128, R126 ;  /* 0x000000807f7e7223 */ /* 0x000fe2000001007e */
[----:B------:R-:W-:Y:S01]  /*1edf0*/  FADD.FTZ R128, -R135, R128 ;  /* 0x0000008087807221 */ /* 0x000fe20000010100 */
[----:B--2---:R-:W-:Y:S02]  /*1ee00*/  FADD.FTZ R132, R132, R129 ;  /* 0x0000008184847221 */ /* 0x004fe40000010000 */
[----:B-1----:R-:W-:Y:S01]  /*1ee10*/  FMUL.FTZ R163, R143, R126 ;  /* 0x0000007e8fa37220 */ /* 0x002fe20000410000 */
[----:B------:R-:W-:Y:S01]  /*1ee20*/  FMUL.FTZ R128, R128, R128 ;  /* 0x0000008080807220 */ /* 0x000fe20000410000 */
[----:B------:R-:W-:Y:S01]  /*1ee30*/  I2FP.F32.S32 R126, R133 ;  /* 0x00000085007e7245 */ /* 0x000fe20000201400 */
[----:B---3--:R-:W-:Y:S01]  /*1ee40*/  IMAD.IADD R129, R133, 0x1, R146 ;  /* 0x0000000185817824 */ /* 0x008fe200078e0292 */
[----:B------:R-:W-:Y:S01]  /*1ee50*/  I2FP.F32.S32 R146, R146 ;  /* 0x0000009200927245 */ /* 0x000fe20000201400 */
[----:B------:R-:W0:Y:S01]  /*1ee60*/  SHFL.DOWN PT, R134, R163, 0x2, 0x1f ;  /* 0x08401f00a3867f89 */ /* 0x000e2200000e0000 */
[----:B------:R-:W-:Y:S01]  /*1ee70*/  FMUL.FTZ R128, R128, R127 ;  /* 0x0000007f80807220 */ /* 0x000fe20000410000 */
[----:B------:R-:W1:Y:S01]  /*1ee80*/  MUFU.RCP R135, R126 ;  /* 0x0000007e00877308 */ /* 0x000e620000001000 */
[----:B------:R-:W-:-:S02]  /*1ee90*/  I2FP.F32.S32 R133, R129 ;  /* 0x0000008100857245 */ /* 0x000fc40000201400 */
[----:B------:R-:W-:-:S04]  /*1eea0*/  FMUL.FTZ R128, R128, R140 ;  /* 0x0000008c80807220 */ /* 0x000fc80000410000 */
[----:B------:R-:W-:Y:S01]  /*1eeb0*/  FFMA.FTZ R128, R143, R128, R132 ;  /* 0x000000808f807223 */ /* 0x000fe20000010084 */
[----:B------:R-:W2:Y:S01]  /*1eec0*/  MUFU.RCP R133, R133 ;  /* 0x0000008500857308 */ /* 0x000ea20000001000 */
[----:B0-----:R-:W-:Y:S01]  /*1eed0*/  FMUL.FTZ R127, R134, R144 ;  /* 0x00000090867f7220 */ /* 0x001fe20000410000 */
[----:B------:R-:W-:-:S03]  /*1eee0*/  FADD.FTZ R134, R163, -R134 ;  /* 0x80000086a3867221 */ /* 0x000fc60000010000 */
[----:B------:R-:W-:Y:S01]  /*1eef0*/  FFMA.FTZ R132, R142, R163, R127 ;  /* 0x000000a38e847223 */ /* 0x000fe2000001007f */
[----:B------:R-:W-:Y:S01]  /*1ef00*/  FMUL.FTZ R129, R134, R134 ;  /* 0x0000008686817220 */ /* 0x000fe20000410000 */
[----:B------:R-:W0:Y:S02]  /*1ef10*/  SHFL.DOWN PT, R127, R128, 0x2, 0x1f ;  /* 0x08401f00807f7f89 */ /* 0x000e2400000e0000 */
[----:B-1----:R-:W-:Y:S01]  /*1ef20*/  FMUL.FTZ R141, R135, R132 ;  /* 0x00000084878d7220 */ /* 0x002fe20000410000 */
[----:B------:R-:W-:-:S04]  /*1ef30*/  FMUL.FTZ R129, R142, R129 ;  /* 0x000000818e817220 */ /* 0x000fc80000410000 */
[----:B------:R-:W1:Y:S01]  /*1ef40*/  SHFL.DOWN PT, R140, R141, 0x1, 0x1f ;  /* 0x08201f008d8c7f89 */ /* 0x000e6200000e0000 */
[----:B------:R-:W-:Y:S01]  /*1ef50*/  FMUL.FTZ R129, R129, R144 ;  /* 0x0000009081817220 */ /* 0x000fe20000410000 */
[----:B0-----:R-:W-:-:S04]  /*1ef60*/  FADD.FTZ R132, R128, R127 ;  /* 0x0000007f80847221 */ /* 0x001fc80000010000 */
[----:B------:R-:W-:Y:S01]  /*1ef70*/  FFMA.FTZ R129, R135, R129, R132 ;  /* 0x0000008187817223 */ /* 0x000fe20000010084 */
[----:B-1----:R-:W-:Y:S01]  /*1ef80*/  FMUL.FTZ R127, R140, R146 ;  /* 0x000000928c7f7220 */ /* 0x002fe20000410000 */
[----:B------:R-:W-:-:S03]  /*1ef90*/  FADD.FTZ R140, R141, -R140 ;  /* 0x8000008c8d8c7221 */ /* 0x000fc60000010000 */
[----:B------:R-:W0:Y:S01]  /*1efa0*/  SHFL.DOWN PT, R128, R129, 0x1, 0x1f ;  /* 0x08201f0081807f89 */ /* 0x000e2200000e0000 */
[----:B------:R-:W-:Y:S01]  /*1efb0*/  FFMA.FTZ R132, R126, R141, R127 ;  /* 0x0000008d7e847223 */ /* 0x000fe2000001007f */
[----:B------:R-:W-:-:S03]  /*1efc0*/  FMUL.FTZ R135, R140, R140 ;  /* 0x0000008c8c877220 */ /* 0x000fc60000410000 */
[----:B--2---:R-:W-:Y:S01]  /*1efd0*/  FMUL.FTZ R127, R133, R132 ;  /* 0x00000084857f7220 */ /* 0x004fe20000410000 */
[----:B------:R-:W-:Y:S01]  /*1efe0*/  FMUL.FTZ R135, R126, R135 ;  /* 0x000000877e877220 */ /* 0x000fe20000410000 */
[----:B------:R-:W1:Y:S03]  /*1eff0*/  LDC R132, c[0x0][0x448] ;  /* 0x00011200ff847b82 */ /* 0x000e660000000800 */
[----:B------:R-:W-:Y:S01]  /*1f000*/  FMUL.FTZ R135, R135, R146 ;  /* 0x0000009287877220 */ /* 0x000fe20000410000 */
[----:B------:R-:W2:Y:S01]  /*1f010*/  SHFL.IDX PT, R127, R127, RZ, 0x1f ;  /* 0x00001fff7f7f7589 */ /* 0x000ea200000e0000 */
[----:B0-----:R-:W-:-:S04]  /*1f020*/  FADD.FTZ R128, R129, R128 ;  /* 0x0000008081807221 */ /* 0x001fc80000010000 */
[----:B------:R-:W-:-:S06]  /*1f030*/  FFMA.FTZ R135, R133, R135, R128 ;  /* 0x0000008785877223 */ /* 0x000fcc0000010080 */
[----:B------:R-:W1:Y:S01]  /*1f040*/  SHFL.IDX PT, R135, R135, RZ, 0x1f ;  /* 0x00001fff87877589 */ /* 0x000e6200000e0000 */
[----:B--2---:R-:W-:-:S05]  /*1f050*/  FSEL R204, R127, RZ, !P3 ;  /* 0x000000ff7fcc7208 */ /* 0x004fca0005800000 */
[C---:B------:R-:W-:Y:S01]  /*1f060*/  FADD.FTZ R126, -R204.reuse, R16 ;  /* 0x00000010cc7e7221 */ /* 0x040fe20000010100 */
[----:B------:R-:W-:Y:S01]  /*1f070*/  FMUL.FTZ R16, R127, R127 ;  /* 0x0000007f7f107220 */ /* 0x000fe20000410000 */
[C---:B------:R-:W-:Y:S01]  /*1f080*/  FADD.FTZ R206, -R204.reuse, R12 ;  /* 0x0000000cccce7221 */ /* 0x040fe20000010100 */
[C---:B------:R-:W-:Y:S01]  /*1f090*/  FADD.FTZ R208, -R204.reuse, R13 ;  /* 0x0000000dccd07221 */ /* 0x040fe20000010100 */
[----:B------:R-:W-:Y:S01]  /*1f0a0*/  FADD.FTZ R210, -R204, R15 ;  /* 0x0000000fccd27221 */ /* 0x000fe20000010100 */
[----:B------:R-:W0:Y:S01]  /*1f0b0*/  @!P1 LDC.64 R12, c[0x0][0x3c0] ;  /* 0x0000f000ff0c9b82 */ /* 0x000e220000000a00 */
[----:B------:R-:W-:Y:S01]  /*1f0c0*/  FSEL R16, R16, RZ, P3 ;  /* 0x000000ff10107208 */ /* 0x000fe20001800000 */
[C---:B------:R-:W-:Y:S01]  /*1f0d0*/  FADD.FTZ R198, -R204.reuse, R17 ;  /* 0x00000011ccc67221 */ /* 0x040fe20000010100 */
[C---:B------:R-:W-:Y:S01]  /*1f0e0*/  FADD.FTZ R176, -R204.reuse, R35 ;  /* 0x00000023ccb07221 */ /* 0x040fe20000010100 */
[C---:B------:R-:W-:Y:S01]  /*1f0f0*/  FADD.FTZ R174, -R204.reuse, R36 ;  /* 0x00000024ccae7221 */ /* 0x040fe20000010100 */
[C---:B------:R-:W-:Y:S01]  /*1f100*/  FADD.FTZ R36, -R204.reuse, R37 ;  /* 0x00000025cc247221 */ /* 0x040fe20000010100 */
[C---:B------:R-:W-:Y:S01]  /*1f110*/  FADD.FTZ R200, -R204.reuse, R72 ;  /* 0x00000048ccc87221 */ /* 0x040fe20000010100 */
[C---:B------:R-:W-:Y:S01]  /*1f120*/  FADD.FTZ R202, -R204.reuse, R73 ;  /* 0x00000049ccca7221 */ /* 0x040fe20000010100 */
[C---:B------:R-:W-:Y:S01]  /*1f130*/  FADD.FTZ R14, -R204.reuse, R14 ;  /* 0x0000000ecc0e7221 */ /* 0x040fe20000010100 */
[----:B------:R-:W2:Y:S01]  /*1f140*/  LDC.64 R72, c[0x0][0x430] ;  /* 0x00010c00ff487b82 */ /* 0x000ea20000000a00 */
[C---:B------:R-:W-:Y:S01]  /*1f150*/  FADD.FTZ R128, -R204.reuse, R18 ;  /* 0x00000012cc807221 */ /* 0x040fe20000010100 */
[C---:B------:R-:W-:Y:S01]  /*1f160*/  FADD.FTZ R140, -R204.reuse, R19 ;  /* 0x00000013cc8c7221 */ /* 0x040fe20000010100 */
[----:B-1----:R-:W-:Y:S01]  /*1f170*/  FFMA.FTZ R15, R135, UR11, R132 ;  /* 0x0000000b870f7c23 */ /* 0x002fe20008010084 */
[C---:B------:R-:W-:Y:S01]  /*1f180*/  FADD.FTZ R132, -R204.reuse, R32 ;  /* 0x00000020cc847221 */ /* 0x040fe20000010100 */
[C---:B------:R-:W-:Y:S01]  /*1f190*/  FADD.FTZ R32, -R204.reuse, R34 ;  /* 0x00000022cc207221 */ /* 0x040fe20000010100 */
[C---:B------:R-:W-:Y:S01]  /*1f1a0*/  FADD.FTZ R148, -R204.reuse, R22 ;  /* 0x00000016cc947221 */ /* 0x040fe20000010100 */
[----:B------:R-:W-:Y:S01]  /*1f1b0*/  FADD.FTZ R15, R15, R16 ;  /* 0x000000100f0f7221 */ /* 0x000fe20000010000 */
[----:B------:R-:W1:Y:S01]  /*1f1c0*/  LDC.64 R34, c[0x0][0x428] ;  /* 0x00010a00ff227b82 */ /* 0x000e620000000a00 */
[C---:B------:R-:W-:Y:S01]  /*1f1d0*/  FADD.FTZ R168, -R204.reuse, R21 ;  /* 0x00000015cca87221 */ /* 0x040fe20000010100 */
[C---:B------:R-:W-:Y:S01]  /*1f1e0*/  FADD.FTZ R164, -R204.reuse, R23 ;  /* 0x00000017cca47221 */ /* 0x040fe20000010100 */
[----:B------:R3:W4:Y:S01]  /*1f1f0*/  MUFU.RSQ R37, R15 ;  /* 0x0000000f00257308 */ /* 0x0007220000001400 */
[C---:B------:R-:W-:Y:S01]  /*1f200*/  FADD.FTZ R192, -R204.reuse, R24 ;  /* 0x00000018ccc07221 */ /* 0x040fe20000010100 */
[C---:B------:R-:W-:Y:S01]  /*1f210*/  FADD.FTZ R144, -R204.reuse, R26 ;  /* 0x0000001acc907221 */ /* 0x040fe20000010100 */
[C---:B------:R-:W-:Y:S01]  /*1f220*/  FADD.FTZ R188, -R204.reuse, R27 ;  /* 0x0000001bccbc7221 */ /* 0x040fe20000010100 */
[----:B0-----:R-:W-:Y:S01]  /*1f230*/  @!P1 IMAD.WIDE R12, R123, 0x4, R12 ;  /* 0x000000047b0c9825 */ /* 0x001fe200078e020c */
[----:B------:R-:W0:Y:S03]  /*1f240*/  @!P1 LDC.64 R16, c[0x0][0x3c8] ;  /* 0x0000f200ff109b82 */ /* 0x000e260000000a00 */
[C---:B------:R-:W-:Y:S01]  /*1f250*/  FADD.FTZ R186, -R204.reuse, R28 ;  /* 0x0000001cccba7221 */ /* 0x040fe20000010100 */
[----:B------:R-:W-:Y:S01]  /*1f260*/  FADD.FTZ R166, -R204, R20 ;  /* 0x00000014cca67221 */ /* 0x000fe20000010100 */
[----:B------:R-:W-:-:S02]  /*1f270*/  HADD2.F32 R18, -RZ, R100.H0_H0 ;  /* 0x20000064ff127230 */ /* 0x000fc40000004100 */
[C---:B------:R-:W-:Y:S01]  /*1f280*/  FADD.FTZ R134, -R204.reuse, R25 ;  /* 0x00000019cc867221 */ /* 0x040fe20000010100 */
[----:B------:R-:W-:Y:S01]  /*1f290*/  HADD2.F32 R22, -RZ, R54.H0_H0 ;  /* 0x20000036ff167230 */ /* 0x000fe20000004100 */
[----:B------:R5:W-:Y:S01]  /*1f2a0*/  @!P1 STG.E desc[UR8][R12.64], R127 ;  /* 0x0000007f0c009986 */ /* 0x000be2000c101908 */
[----:B---3--:R-:W-:Y:S02]  /*1f2b0*/  HADD2.F32 R15, -RZ, R99.H0_H0 ;  /* 0x20000063ff0f7230 */ /* 0x008fe40000004100 */
[C---:B------:R-:W-:Y:S01]  /*1f2c0*/  FADD.FTZ R74, -R204.reuse, R74 ;  /* 0x0000004acc4a7221 */ /* 0x040fe20000010100 */
[----:B------:R-:W-:Y:S02]  /*1f2d0*/  HADD2.F32 R19, -RZ, R165.H0_H0 ;  /* 0x200000a5ff137230 */ /* 0x000fe40000004100 */
[C---:B------:R-:W-:Y:S01]  /*1f2e0*/  FADD.FTZ R182, -R204.reuse, R31 ;  /* 0x0000001fccb67221 */ /* 0x040fe20000010100 */
[----:B------:R-:W-:Y:S02]  /*1f2f0*/  HADD2.F32 R24, -RZ, R99.H1_H1 ;  /* 0x30000063ff187230 */ /* 0x000fe40000004100 */
[----:B------:R-:W-:Y:S01]  /*1f300*/  FADD.FTZ R146, -R204, R29 ;  /* 0x0000001dcc927221 */ /* 0x000fe20000010100 */
[----:B------:R-:W-:-:S02]  /*1f310*/  HADD2.F32 R28, -RZ, R55.H0_H0 ;  /* 0x20000037ff1c7230 */ /* 0x000fc40000004100 */
[C---:B----4-:R-:W-:Y:S01]  /*1f320*/  FMUL.FTZ R27, R37.reuse, R206 ;  /* 0x000000ce251b7220 */ /* 0x050fe20000410000 */
[----:B------:R-:W-:Y:S02]  /*1f330*/  HADD2.F32 R21, -RZ, R98.H1_H1 ;  /* 0x30000062ff157230 */ /* 0x000fe40000004100 */
[C---:B------:R-:W-:Y:S01]  /*1f340*/  FMUL.FTZ R26, R37.reuse, R208 ;  /* 0x000000d0251a7220 */ /* 0x040fe20000410000 */
[----:B------:R-:W-:Y:S02]  /*1f350*/  HADD2.F32 R23, -RZ, R167.H0_H0 ;  /* 0x200000a7ff177230 */ /* 0x000fe40000004100 */
[C---:B------:R-:W-:Y:S01]  /*1f360*/  FMUL.FTZ R25, R37.reuse, R14 ;  /* 0x0000000e25197220 */ /* 0x040fe20000410000 */
[----:B------:R-:W-:Y:S01]  /*1f370*/  FMUL.FTZ R20, R37, R210 ;  /* 0x000000d225147220 */ /* 0x000fe20000410000 */
[----:B-----5:R-:W-:Y:S01]  /*1f380*/  FFMA.FTZ R12, R27, R18, R22 ;  /* 0x000000121b0c7223 */ /* 0x020fe20000010016 */
[----:B------:R-:W-:Y:S01]  /*1f390*/  FFMA.FTZ R13, R26, R15, R19 ;  /* 0x0000000f1a0d7223 */ /* 0x000fe20000010013 */
[----:B------:R-:W-:Y:S01]  /*1f3a0*/  FFMA.FTZ R14, R25, R24, R28 ;  /* 0x00000018190e7223 */ /* 0x000fe2000001001c */
[----:B------:R-:W-:Y:S01]  /*1f3b0*/  FFMA.FTZ R15, R20, R21, R23 ;  /* 0x00000015140f7223 */ /* 0x000fe20000010017 */
[----:B0-----:R-:W-:-:S04]  /*1f3c0*/  @!P1 IMAD.WIDE R16, R123, 0x4, R16 ;  /* 0x000000047b109825 */ /* 0x001fc800078e0210 */
[C---:B------:R-:W-:Y:S01]  /*1f3d0*/  FADD.FTZ R142, -R204.reuse, R30 ;  /* 0x0000001ecc8e7221 */ /* 0x040fe20000010100 */
[C---:B------:R-:W-:Y:S01]  /*1f3e0*/  FADD.FTZ R178, -R204.reuse, R33 ;  /* 0x00000021ccb27221 */ /* 0x040fe20000010100 */
[C---:B------:R-:W-:Y:S01]  /*1f3f0*/  FADD.FTZ R38, -R204.reuse, R38 ;  /* 0x00000026cc267221 */ /* 0x040fe20000010100 */
[----:B-1----:R-:W-:Y:S01]  /*1f400*/  IMAD.WIDE.U32 R18, R145, 0x10, R34 ;  /* 0x0000001091127825 */ /* 0x002fe200078e0022 */
[----:B------:R0:W-:Y:S03]  /*1f410*/  @!P1 STG.E desc[UR8][R16.64], R37 ;  /* 0x0000002510009986 */ /* 0x0001e6000c101908 */
[C---:B------:R-:W-:Y:S01]  /*1f420*/  FADD.FTZ R170, -R204.reuse, R39 ;  /* 0x00000027ccaa7221 */ /* 0x040fe20000010100 */
[C---:B------:R-:W-:Y:S01]  /*1f430*/  FMUL.FTZ R31, R37.reuse, R164 ;  /* 0x000000a4251f7220 */ /* 0x040fe20000410000 */
[----:B------:R-:W-:Y:S01]  /*1f440*/  FADD.FTZ R204, -R204, R75 ;  /* 0x0000004bcccc7221 */ /* 0x000fe20000010100 */
[----:B------:R1:W-:Y:S01]  /*1f450*/  STG.E.128 desc[UR8][R18.64], R12 ;  /* 0x0000000c12007986 */ /* 0x0003e2000c101d08 */
[C---:B------:R-:W-:Y:S01]  /*1f460*/  FMUL.FTZ R24, R37.reuse, R126 ;  /* 0x0000007e25187220 */ /* 0x040fe20000410000 */
[C---:B------:R-:W-:Y:S01]  /*1f470*/  FMUL.FTZ R191, R37.reuse, R134 ;  /* 0x0000008625bf7220 */ /* 0x040fe20000410000 */
[C---:B------:R-:W-:Y:S01]  /*1f480*/  FMUL.FTZ R179, R37.reuse, R132 ;  /* 0x0000008425b37220 */ /* 0x040fe20000410000 */
[----:B------:R-:W-:Y:S01]  /*1f490*/  FMUL.FTZ R164, R37, R74 ;  /* 0x0000004a25a47220 */ /* 0x000fe20000410000 */
[----:B------:R-:W-:-:S04]  /*1f4a0*/  IMAD.WIDE.U32 R74, R151, 0x10, R34 ;  /* 0x00000010974a7825 */ /* 0x000fc800078e0022 */
[C---:B------:R-:W-:Y:S01]  /*1f4b0*/  FMUL.FTZ R29, R37.reuse, R168 ;  /* 0x000000a8251d7220 */ /* 0x040fe20000410000 */
[C---:B------:R-:W-:Y:S01]  /*1f4c0*/  FMUL.FTZ R21, R37.reuse, R198 ;  /* 0x000000c625157220 */ /* 0x040fe20000410000 */
[C---:B------:R-:W-:Y:S01]  /*1f4d0*/  FMUL.FTZ R168, R37.reuse, R200 ;  /* 0x000000c825a87220 */ /* 0x040fe20000410000 */
[----:B0-----:R-:W-:Y:S02]  /*1f4e0*/  HADD2.F32 R17, -RZ, R96.H1_H1 ;  /* 0x30000060ff117230 */ /* 0x001fe40000004100 */
[----:B------:R-:W-:Y:S01]  /*1f4f0*/  FMUL.FTZ R22, R37, R128 ;  /* 0x0000008025167220 */ /* 0x000fe20000410000 */
[----:B------:R-:W-:-:S04]  /*1f500*/  IMAD.WIDE.U32 R126, R153, 0x10, R34 ;  /* 0x00000010997e7825 */ /* 0x000fc800078e0022 */
[C---:B------:R-:W-:Y:S01]  /*1f510*/  FMUL.FTZ R23, R37.reuse, R140 ;  /* 0x0000008c25177220 */ /* 0x040fe20000410000 */
[C---:B------:R-:W-:Y:S01]  /*1f520*/  FMUL.FTZ R28, R37.reuse, R166 ;  /* 0x000000a6251c7220 */ /* 0x040fe20000410000 */
[----:B------:R-:W-:Y:S01]  /*1f530*/  FMUL.FTZ R166, R37, R202 ;  /* 0x000000ca25a67220 */ /* 0x000fe20000410000 */
[----:B--2---:R-:W-:-:S04]  /*1f540*/  IMAD.WIDE.U32 R132, R151, 0x10, R72 ;  /* 0x0000001097847825 */ /* 0x004fc800078e0048 */
[C---:B------:R-:W-:Y:S01]  /*1f550*/  FMUL.FTZ R163, R37.reuse, R204 ;  /* 0x000000cc25a37220 */ /* 0x040fe20000410000 */
[C---:B------:R-:W-:Y:S01]  /*1f560*/  FMUL.FTZ R189, R37.reuse, R144 ;  /* 0x0000009025bd7220 */ /* 0x040fe20000410000 */
[C---:B------:R-:W-:Y:S01]  /*1f570*/  FMUL.FTZ R30, R37.reuse, R148 ;  /* 0x00000094251e7220 */ /* 0x040fe20000410000 */
[----:B-1----:R-:W-:Y:S02]  /*1f580*/  HADD2.F32 R13, -RZ, R97.H0_H0 ;  /* 0x20000061ff0d7230 */ /* 0x002fe40000004100 */
        /* <DEDUP_REMOVED lines=8> */
[----:B------:R-:W-:Y:S01]  /*1f610*/  FMUL.FTZ R185, R37, R146 ;  /* 0x0000009225b97220 */ /* 0x000fe20000410000 */
[----:B------:R-:W-:-:S04]  /*1f620*/  IMAD.WIDE.U32 R134, R153, 0x10, R72 ;  /* 0x0000001099867825 */ /* 0x000fc800078e0048 */
[----:B------:R-:W-:Y:S01]  /*1f630*/  FFMA.FTZ R12, R27, R12, R14 ;  /* 0x0000000c1b0c7223 */ /* 0x000fe2000001000e */
[C---:B------:R-:W-:Y:S01]  /*1f640*/  FMUL.FTZ R183, R37.reuse, R142 ;  /* 0x0000008e25b77220 */ /* 0x040fe20000410000 */
[----:B------:R-:W-:Y:S01]  /*1f650*/  FFMA.FTZ R15, R20, R17, R19 ;  /* 0x00000011140f7223 */ /* 0x000fe20000010013 */
[----:B------:R-:W-:Y:S02]  /*1f660*/  HADD2.F32 R16, -RZ, R97.H1_H1 ;  /* 0x30000061ff107230 */ /* 0x000fe40000004100 */
        /* <DEDUP_REMOVED lines=8> */
[C---:B------:R-:W-:Y:S01]  /*1f6f0*/  FMUL.FTZ R176, R37.reuse, R176 ;  /* 0x000000b025b07220 */ /* 0x040fe20000410000 */
[----:B------:R-:W-:Y:S02]  /*1f700*/  HADD2.F32 R19, -RZ, R40.H0_H0 ;  /* 0x20000028ff137230 */ /* 0x000fe40000004100 */
[----:B------:R-:W-:Y:S01]  /*1f710*/  FFMA.FTZ R16, R24, R151, R153 ;  /* 0x0000009718107223 */ /* 0x000fe20000010099 */
[----:B------:R-:W-:Y:S02]  /*1f720*/  HADD2.F32 R18, -RZ, R95.H0_H0 ;  /* 0x2000005fff127230 */ /* 0x000fe40000004100 */
[----:B------:R-:W-:Y:S01]  /*1f730*/  FMUL.FTZ R174, R37, R174 ;  /* 0x000000ae25ae7220 */ /* 0x000fe20000410000 */
[----:B------:R-:W-:-:S02]  /*1f740*/  HADD2.F32 R26, -RZ, R169.H0_H0 ;  /* 0x200000a9ff1a7230 */ /* 0x000fc40000004100 */
[----:B------:R-:W-:Y:S01]  /*1f750*/  FFMA.FTZ R20, R24, R17, R19 ;  /* 0x0000001118147223 */ /* 0x000fe20000010013 */
[----:B------:R-:W-:Y:S02]  /*1f760*/  HADD2.F32 R27, -RZ, R95.H1_H1 ;  /* 0x3000005fff1b7230 */ /* 0x000fe40000004100 */
[----:B------:R-:W-:Y:S01]  /*1f770*/  FMUL.FTZ R173, R37, R36 ;  /* 0x0000002425ad7220 */ /* 0x000fe20000410000 */
[----:B------:R-:W-:Y:S02]  /*1f780*/  HADD2.F32 R151, -RZ, R57.H0_H0 ;  /* 0x20000039ff977230 */ /* 0x000fe40000004100 */
[----:B------:R-:W-:Y:S01]  /*1f790*/  FFMA.FTZ R17, R21, R18, R26 ;  /* 0x0000001215117223 */ /* 0x000fe2000001001a */
[----:B------:R-:W-:Y:S02]  /*1f7a0*/  HADD2.F32 R198, -RZ, R93.H0_H0 ;  /* 0x2000005dffc67230 */ /* 0x000fe40000004100 */
[----:B------:R-:W-:Y:S01]  /*1f7b0*/  FMUL.FTZ R171, R37, R38 ;  /* 0x0000002625ab7220 */ /* 0x000fe20000410000 */
[----:B------:R-:W-:-:S02]  /*1f7c0*/  HADD2.F32 R25, -RZ, R169.H1_H1 ;  /* 0x300000a9ff197230 */ /* 0x000fc40000004100 */
[C---:B------:R-:W-:Y:S01]  /*1f7d0*/  FFMA.FTZ R18, R22.reuse, R27, R151 ;  /* 0x0000001b16127223 */ /* 0x040fe20000010097 */
[----:B------:R-:W-:Y:S02]  /*1f7e0*/  HADD2.F32 R153, -RZ, R93.H1_H1 ;  /* 0x3000005dff997230 */ /* 0x000fe40000004100 */
[----:B------:R-:W-:Y:S01]  /*1f7f0*/  FMUL.FTZ R170, R37, R170 ;  /* 0x000000aa25aa7220 */ /* 0x000fe20000410000 */
[----:B------:R-:W-:Y:S02]  /*1f800*/  HADD2.F32 R200, -RZ, R41.H0_H0 ;  /* 0x20000029ffc87230 */ /* 0x000fe40000004100 */
[----:B------:R-:W-:Y:S01]  /*1f810*/  FFMA.FTZ R21, R21, R198, R25 ;  /* 0x000000c615157223 */ /* 0x000fe20000010019 */
[----:B------:R-:W-:Y:S02]  /*1f820*/  HADD2.F32 R24, -RZ, R94.H1_H1 ;  /* 0x3000005eff187230 */ /* 0x000fe40000004100 */
        /* <DEDUP_REMOVED lines=13> */
[----:B------:R-:W-:Y:S01]  /*1f900*/  FFMA.FTZ R28, R28, R153, R200 ;  /* 0x000000991c1c7223 */ /* 0x000fe200000100c8 */
[----:B------:R-:W-:-:S04]  /*1f910*/  IMAD.WIDE.U32 R144, R145, 0x10, R72 ;  /* 0x0000001091907825 */ /* 0x000fc800078e0048 */
[----:B------:R-:W-:Y:S01]  /*1f920*/  FFMA.FTZ R25, R29, R202, R204 ;  /* 0x000000ca1d197223 */ /* 0x000fe200000100cc */
[--C-:B------:R-:W-:Y:S01]  /*1f930*/  IMAD.WIDE.U32 R140, R147, 0x10, R34.reuse ;  /* 0x00000010938c7825 */ /* 0x100fe200078e0022 */
[----:B------:R0:W-:Y:S03]  /*1f940*/  STG.E.128 desc[UR8][R144.64], R12 ;  /* 0x0000000c90007986 */ /* 0x0001e6000c101d08 */
[C---:B------:R-:W-:Y:S01]  /*1f950*/  IMAD.WIDE.U32 R128, R155.reuse, 0x10, R34 ;  /* 0x000000109b807825 */ /* 0x040fe200078e0022 */
[----:B------:R1:W-:Y:S03]  /*1f960*/  STG.E.128 desc[UR8][R140.64], R16 ;  /* 0x000000108c007986 */ /* 0x0003e6000c101d08 */
[----:B------:R-:W-:-:S04]  /*1f970*/  IMAD.WIDE.U32 R36, R155, 0x10, R72 ;  /* 0x000000109b247825 */ /* 0x000fc800078e0048 */
[----:B------:R-:W-:Y:S02]  /*1f980*/  HADD2.F32 R26, -RZ, R89.H0_H0 ;  /* 0x20000059ff1a7230 */ /* 0x000fe40000004100 */
[----:B------:R-:W-:Y:S02]  /*1f990*/  HADD2.F32 R206, -RZ, R175.H1_H1 ;  /* 0x300000afffce7230 */ /* 0x000fe40000004100 */
[----:B------:R-:W-:-:S04]  /*1f9a0*/  IMAD.WIDE.U32 R146, R147, 0x10, R72 ;  /* 0x0000001093927825 */ /* 0x000fc800078e0048 */
[----:B------:R-:W-:Y:S01]  /*1f9b0*/  FFMA.FTZ R29, R29, R26, R206 ;  /* 0x0000001a1d1d7223 */ /* 0x000fe200000100ce */
[----:B------:R-:W-:Y:S01]  /*1f9c0*/  HADD2.F32 R153, -RZ, R91.H1_H1 ;  /* 0x3000005bff997230 */ /* 0x000fe20000004100 */
[----:B------:R2:W-:Y:S01]  /*1f9d0*/  STG.E.128 desc[UR8][R146.64], R20 ;  /* 0x0000001492007986 */ /* 0x0005e2000c101d08 */
[----:B------:R-:W-:Y:S02]  /*1f9e0*/  HADD2.F32 R155, -RZ, R59.H0_H0 ;  /* 0x2000003bff9b7230 */ /* 0x000fe40000004100 */
[----:B------:R-:W-:Y:S02]  /*1f9f0*/  HADD2.F32 R27, -RZ, R89.H1_H1 ;  /* 0x30000059ff1b7230 */ /* 0x000fe40000004100 */
[----:B------:R-:W-:Y:S02]  /*1fa00*/  HADD2.F32 R204, -RZ, R43.H0_H0 ;  /* 0x2000002bffcc7230 */ /* 0x000fe40000004100 */
[----:B------:R-:W-:Y:S01]  /*1fa10*/  FFMA.FTZ R26, R30, R153, R155 ;  /* 0x000000991e1a7223 */ /* 0x000fe2000001009b */
[----:B------:R-:W-:-:S02]  /*1fa20*/  HADD2.F32 R200, -RZ, R90.H1_H1 ;  /* 0x3000005affc87230 */ /* 0x000fc40000004100 */
[----:B------:R-:W-:Y:S02]  /*1fa30*/  HADD2.F32 R202, -RZ, R180.H0_H0 ;  /* 0x200000b4ffca7230 */ /* 0x000fe40000004100 */
[----:B------:R-:W-:Y:S01]  /*1fa40*/  FFMA.FTZ R30, R30, R27, R204 ;  /* 0x0000001b1e1e7223 */ /* 0x000fe200000100cc */
[----:B0-----:R-:W-:Y:S02]  /*1fa50*/  HADD2.F32 R14, -RZ, R85.H0_H0 ;  /* 0x20000055ff0e7230 */ /* 0x001fe40000004100 */
[----:B-1----:R-:W-:Y:S02]  /*1fa60*/  HADD2.F32 R17, -RZ, R181.H1_H1 ;  /* 0x300000b5ff117230 */ /* 0x002fe40000004100 */
[----:B------:R-:W-:Y:S01]  /*1fa70*/  FFMA.FTZ R27, R31, R200, R202 ;  /* 0x000000c81f1b7223 */ /* 0x000fe200000100ca */
[----:B------:R-:W-:Y:S02]  /*1fa80*/  HADD2.F32 R18, -RZ, R87.H1_H1 ;  /* 0x30000057ff127230 */ /* 0x000fe40000004100 */
[----:B------:R-:W-:-:S04]  /*1fa90*/  IMAD.WIDE.U32 R142, R149, 0x10, R34 ;  /* 0x00000010958e7825 */ /* 0x000fc800078e0022 */
[----:B------:R-:W-:Y:S01]  /*1faa0*/  FFMA.FTZ R17, R191, R14, R17 ;  /* 0x0000000ebf117223 */ /* 0x000fe20000010011 */
[----:B--2---:R-:W-:Y:S01]  /*1fab0*/  HADD2.F32 R20, -RZ, R61.H0_H0 ;  /* 0x2000003dff147230 */ /* 0x004fe20000004100 */
[----:B------:R0:W-:Y:S01]  /*1fac0*/  STG.E.128 desc[UR8][R142.64], R24 ;  /* 0x000000188e007986 */ /* 0x0001e2000c101d08 */
[----:B------:R-:W-:Y:S02]  /*1fad0*/  HADD2.F32 R198, -RZ, R88.H1_H1 ;  /* 0x30000058ffc67230 */ /* 0x000fe40000004100 */
        /* <DEDUP_REMOVED lines=9> */
[----:B------:R-:W-:Y:S02]  /*1fb70*/  HADD2.F32 R22, -RZ, R184.H1_H1 ;  /* 0x300000b8ff167230 */ /* 0x000fe40000004100 */
[----:B------:R-:W-:Y:S01]  /*1fb80*/  FFMA.FTZ R18, R189, R18, R20 ;  /* 0x00000012bd127223 */ /* 0x000fe20000010014 */
[----:B------:R-:W-:-:S02]  /*1fb90*/  HADD2.F32 R23, -RZ, R84.H0_H0 ;  /* 0x20000054ff177230 */ /* 0x000fc40000004100 */
[----:B0-----:R-:W-:Y:S02]  /*1fba0*/  HADD2.F32 R25, -RZ, R62.H0_H0 ;  /* 0x2000003eff197230 */ /* 0x001fe40000004100 */
[----:B------:R-:W-:Y:S01]  /*1fbb0*/  FFMA.FTZ R19, R188, R21, R22 ;  /* 0x00000015bc137223 */ /* 0x000fe20000010016 */
[----:B------:R-:W-:-:S04]  /*1fbc0*/  IMAD.WIDE.U32 R148, R149, 0x10, R72 ;  /* 0x0000001095947825 */ /* 0x000fc800078e0048 */
[C---:B------:R-:W-:Y:S01]  /*1fbd0*/  FFMA.FTZ R20, R186.reuse, R23, R25 ;  /* 0x00000017ba147223 */ /* 0x040fe20000010019 */
[----:B------:R-:W-:Y:S01]  /*1fbe0*/  HADD2.F32 R27, -RZ, R77.H1_H1 ;  /* 0x3000004dff1b7230 */ /* 0x000fe20000004100 */
[----:B------:R0:W-:Y:S01]  /*1fbf0*/  STG.E.128 desc[UR8][R148.64], R28 ;  /* 0x0000001c94007986 */ /* 0x0001e2000c101d08 */
[----:B------:R-:W-:Y:S02]  /*1fc00*/  HADD2.F32 R24, -RZ, R46.H0_H0 ;  /* 0x2000002eff187230 */ /* 0x000fe40000004100 */
[----:B------:R-:W-:Y:S02]  /*1fc10*/  HADD2.F32 R151, -RZ, R88.H0_H0 ;  /* 0x20000058ff977230 */ /* 0x000fe40000004100 */
[----:B------:R-:W-:Y:S02]  /*1fc20*/  HADD2.F32 R153, -RZ, R60.H0_H0 ;  /* 0x2000003cff997230 */ /* 0x000fe40000004100 */
[----:B------:R-:W-:Y:S01]  /*1fc30*/  FFMA.FTZ R24, R186, R27, R24 ;  /* 0x0000001bba187223 */ /* 0x000fe20000010018 */
[----:B------:R-:W-:-:S02]  /*1fc40*/  HADD2.F32 R200, -RZ, R87.H0_H0 ;  /* 0x20000057ffc87230 */ /* 0x000fc40000004100 */
[----:B------:R-:W-:Y:S02]  /*1fc50*/  HADD2.F32 R202, -RZ, R181.H0_H0 ;  /* 0x200000b5ffca7230 */ /* 0x000fe40000004100 */
[----:B------:R-:W-:Y:S01]  /*1fc60*/  FFMA.FTZ R12, R192, R151, R153 ;  /* 0x00000097c00c7223 */ /* 0x000fe20000010099 */
[----:B------:R-:W-:Y:S02]  /*1fc70*/  HADD2.F32 R22, -RZ, R83.H0_H0 ;  /* 0x20000053ff167230 */ /* 0x000fe40000004100 */
[----:B------:R-:W-:Y:S02]  /*1fc80*/  HADD2.F32 R26, -RZ, R187.H0_H0 ;  /* 0x200000bbff1a7230 */ /* 0x000fe40000004100 */
[----:B------:R-:W-:Y:S01]  /*1fc90*/  FFMA.FTZ R13, R191, R200, R202 ;  /* 0x000000c8bf0d7223 */ /* 0x000fe200000100ca */
[----:B------:R-:W-:Y:S02]  /*1fca0*/  HADD2.F32 R155, -RZ, R86.H0_H0 ;  /* 0x20000056ff9b7230 */ /* 0x000fe40000004100 */
[----:B------:R-:W-:-:S02]  /*1fcb0*/  HADD2.F32 R198, -RZ, R44.H0_H0 ;  /* 0x2000002cffc67230 */ /* 0x000fc40000004100 */
[----:B------:R-:W-:Y:S01]  /*1fcc0*/  FFMA.FTZ R21, R185, R22, R26 ;  /* 0x00000016b9157223 */ /* 0x000fe2000001001a */
[----:B------:R-:W-:Y:S01]  /*1fcd0*/  HADD2.F32 R142, -RZ, R76.H1_H1 ;  /* 0x3000004cff8e7230 */ /* 0x000fe20000004100 */
[----:B------:R1:W-:Y:S01]  /*1fce0*/  STG.E.128 desc[UR8][R74.64], R12 ;  /* 0x0000000c4a007986 */ /* 0x0003e2000c101d08 */
[----:B------:R-:W-:Y:S02]  /*1fcf0*/  HADD2.F32 R23, -RZ, R47.H0_H0 ;  /* 0x2000002fff177230 */ /* 0x000fe40000004100 */
[----:B------:R-:W-:Y:S01]  /*1fd00*/  FFMA.FTZ R16, R192, R155, R198 ;  /* 0x0000009bc0107223 */ /* 0x000fe200000100c6 */
[----:B0-----:R-:W-:Y:S02]  /*1fd10*/  HADD2.F32 R30, -RZ, R83.H1_H1 ;  /* 0x30000053ff1e7230 */ /* 0x001fe40000004100 */
[----:B------:R-:W-:Y:S02]  /*1fd20*/  HADD2.F32 R140, -RZ, R63.H0_H0 ;  /* 0x2000003fff8c7230 */ /* 0x000fe40000004100 */
[----:B------:R-:W-:Y:S01]  /*1fd30*/  FFMA.FTZ R26, R183, R142, R23 ;  /* 0x0000008eb71a7223 */ /* 0x000fe20000010017 */
[----:B------:R-:W-:Y:S01]  /*1fd40*/  HADD2.F32 R27, -RZ, R78.H1_H1 ;  /* 0x3000004eff1b7230 */ /* 0x000fe20000004100 */
[----:B------:R0:W-:Y:S01]  /*1fd50*/  STG.E.128 desc[UR8][R132.64], R16 ;  /* 0x0000001084007986 */ /* 0x0001e2000c101d08 */
[----:B------:R-:W-:-:S02]  /*1fd60*/  HADD2.F32 R29, -RZ, R190.H0_H0 ;  /* 0x200000beff1d7230 */ /* 0x000fc40000004100 */
[----:B------:R-:W-:Y:S01]  /*1fd70*/  FFMA.FTZ R22, R183, R30, R140 ;  /* 0x0000001eb7167223 */ /* 0x000fe2000001008c */
[----:B------:R-:W-:Y:S02]  /*1fd80*/  HADD2.F32 R28, -RZ, R0.H1_H1 ;  /* 0x30000000ff1c7230 */ /* 0x000fe40000004100 */
[----:B------:R-:W-:Y:S02]  /*1fd90*/  HADD2.F32 R25, -RZ, R187.H1_H1 ;  /* 0x300000bbff197230 */ /* 0x000fe40000004100 */
[----:B------:R-:W-:Y:S01]  /*1fda0*/  FFMA.FTZ R23, R182, R27, R29 ;  /* 0x0000001bb6177223 */ /* 0x000fe2000001001d */
[----:B------:R-:W-:Y:S02]  /*1fdb0*/  HADD2.F32 R27, -RZ, R100.H1_H1 ;  /* 0x30000064ff1b7230 */ /* 0x000fe40000004100 */
[----:B------:R-:W-:Y:S02]  /*1fdc0*/  HADD2.F32 R29, -RZ, R190.H1_H1 ;  /* 0x300000beff1d7230 */ /* 0x000fe40000004100 */
[----:B------:R-:W-:Y:S01]  /*1fdd0*/  FFMA.FTZ R25, R185, R28, R25 ;  /* 0x0000001cb9197223 */ /* 0x000fe20000010019 */
[----:B------:R-:W-:Y:S01]  /*1fde0*/  HADD2.F32 R28, -RZ, R130.H0_H0 ;  /* 0x20000082ff1c7230 */ /* 0x000fe20000004100 */
[----:B------:R2:W-:Y:S01]  /*1fdf0*/  STG.E.128 desc[UR8][R126.64], R20 ;  /* 0x000000147e007986 */ /* 0x0005e2000c101d08 */
[----:B------:R-:W-:-:S02]  /*1fe00*/  HADD2.F32 R30, -RZ, R64.H0_H0 ;  /* 0x20000040ff1e7230 */ /* 0x000fc40000004100 */
[----:B------:R-:W-:Y:S01]  /*1fe10*/  FFMA.FTZ R27, R182, R27, R29 ;  /* 0x0000001bb61b7223 */ /* 0x000fe2000001001d */
[----:B------:R-:W-:Y:S02]  /*1fe20*/  HADD2.F32 R31, -RZ, R131.H0_H0 ;  /* 0x20000083ff1f7230 */ /* 0x000fe40000004100 */
[----:B------:R-:W-:Y:S02]  /*1fe30*/  HADD2.F32 R141, -RZ, R193.H0_H0 ;  /* 0x200000c1ff8d7230 */ /* 0x000fe40000004100 */
[----:B------:R-:W-:Y:S01]  /*1fe40*/  FFMA.FTZ R28, R179, R28, R30 ;  /* 0x0000001cb31c7223 */ /* 0x000fe2000001001e */
[----:B------:R-:W-:Y:S01]  /*1fe50*/  HADD2.F32 R140, -RZ, R130.H1_H1 ;  /* 0x30000082ff8c7230 */ /* 0x000fe20000004100 */
[----:B------:R3:W-:Y:S01]  /*1fe60*/  STG.E.128 desc[UR8][R134.64], R24 ;  /* 0x0000001886007986 */ /* 0x0007e2000c101d08 */
[----:B------:R-:W-:Y:S02]  /*1fe70*/  HADD2.F32 R142, -RZ, R65.H0_H0 ;  /* 0x20000041ff8e7230 */ /* 0x000fe40000004100 */
[----:B------:R-:W-:Y:S01]  /*1fe80*/  FFMA.FTZ R29, R178, R31, R141 ;  /* 0x0000001fb21d7223 */ /* 0x000fe2000001008d */
[----:B------:R-:W-:-:S02]  /*1fe90*/  HADD2.F32 R143, -RZ, R131.H1_H1 ;  /* 0x30000083ff8f7230 */ /* 0x000fc40000004100 */
[--C-:B------:R-:W-:Y:S02]  /*1fea0*/  HADD2.F32 R145, -RZ, R194.reuse.H0_H0 ;  /* 0x200000c2ff917230 */ /* 0x100fe40000004100 */
[----:B------:R-:W-:Y:S01]  /*1feb0*/  FFMA.FTZ R30, R177, R140, R142 ;  /* 0x0000008cb11e7223 */ /* 0x000fe2000001008e */
[----:B-1----:R-:W-:Y:S02]  /*1fec0*/  HADD2.F32 R15, -RZ, R139.H1_H1 ;  /* 0x3000008bff0f7230 */ /* 0x002fe40000004100 */
[----:B0-----:R-:W-:Y:S02]  /*1fed0*/  HADD2.F32 R17, -RZ, R194.H1_H1 ;  /* 0x300000c2ff117230 */ /* 0x001fe40000004100 */
[----:B------:R-:W-:Y:S01]  /*1fee0*/  FFMA.FTZ R31, R176, R143, R145 ;  /* 0x0000008fb01f7223 */ /* 0x000fe20000010091 */
[----:B------:R-:W-:Y:S02]  /*1fef0*/  HADD2.F32 R19, -RZ, R150.H0_H0 ;  /* 0x20000096ff137230 */ /* 0x000fe40000004100 */
[----:B--2---:R-:W-:-:S02]  /*1ff00*/  HADD2.F32 R21, -RZ, R66.H0_H0 ;  /* 0x20000042ff157230 */ /* 0x004fc40000004100 */
[----:B------:R-:W-:Y:S01]  /*1ff10*/  FFMA.FTZ R15, R176, R15, R17 ;  /* 0x0000000fb00f7223 */ /* 0x000fe20000010011 */
[----:B------:R-:W-:Y:S01]  /*1ff20*/  HADD2.F32 R17, -RZ, R154.H0_H0 ;  /* 0x2000009aff117230 */ /* 0x000fe20000004100 */
[----:B------:R0:W-:Y:S01]  /*1ff30*/  STG.E.128 desc[UR8][R128.64], R28 ;  /* 0x0000001c80007986 */ /* 0x0001e2000c101d08 */
[----:B------:R-:W-:Y:S02]  /*1ff40*/  HADD2.F32 R18, -RZ, R152.H0_H0 ;  /* 0x20000098ff127230 */ /* 0x000fe40000004100 */
[----:B------:R-:W-:Y:S01]  /*1ff50*/  FFMA.FTZ R16, R174, R19, R21 ;  /* 0x00000013ae107223 */ /* 0x000fe20000010015 */
[----:B------:R-:W-:Y:S02]  /*1ff60*/  HADD2.F32 R19, -RZ, R50.H0_H0 ;  /* 0x20000032ff137230 */ /* 0x000fe40000004100 */
[----:B------:R-:W-:Y:S02]  /*1ff70*/  HADD2.F32 R22, -RZ, R195.H0_H0 ;  /* 0x200000c3ff167230 */ /* 0x000fe40000004100 */
[----:B------:R-:W-:-:S02]  /*1ff80*/  HADD2.F32 R23, -RZ, R51.H0_H0 ;  /* 0x20000033ff177230 */ /* 0x000fc40000004100 */
[----:B------:R-:W-:Y:S01]  /*1ff90*/  FFMA.FTZ R20, R174, R17, R19 ;  /* 0x00000011ae147223 */ /* 0x000fe20000010013 */
[----:B---3--:R-:W-:Y:S02]  /*1ffa0*/  HADD2.F32 R24, -RZ, R156.H0_H0 ;  /* 0x2000009cff187230 */ /* 0x008fe40000004100 */
[C---:B------:R-:W-:Y:S01]  /*1ffb0*/  FFMA.FTZ R17, R173.reuse, R18, R22 ;  /* 0x00000012ad117223 */ /* 0x040fe20000010016 */
[----:B------:R-:W-:Y:S02]  /*1ffc0*/  HADD2.F32 R21, -RZ, R195.H1_H1 ;  /* 0x300000c3ff157230 */ /* 0x000fe40000004100 */
[----:B------:R-:W-:Y:S02]  /*1ffd0*/  HADD2.F32 R19, -RZ, R152.H1_H1 ;  /* 0x30000098ff137230 */ /* 0x000fe40000004100 */
[----:B------:R-:W-:Y:S02]  /*1ffe0*/  HADD2.F32 R25, -RZ, R156.H1_H1 ;  /* 0x3000009cff197230 */ /* 0x000fe40000004100 */
[----:B------:R-:W-:Y:S01]  /*1fff0*/  FFMA.FTZ R21, R173, R24, R21 ;  /* 0x00000018ad157223 */ /* 0x000fe20000010015 */
[----:B------:R-:W-:-:S02]  /*20000*/  HADD2.F32 R24, -RZ, R196.H1_H1 ;  /* 0x300000c4ff187230 */ /* 0x000fc40000004100 */
[----:B0-----:R-:W-:Y:S02]  /*20010*/  HADD2.F32 R30, -RZ, R154.H1_H1 ;  /* 0x3000009aff1e7230 */ /* 0x001fe40000004100 */
[----:B------:R-:W-:Y:S02]  /*20020*/  HADD2.F32 R75, -RZ, R160.H0_H0 ;  /* 0x200000a0ff4b7230 */ /* 0x000fe40000004100 */
[----:B------:R-:W-:Y:S02]  /*20030*/  HADD2.F32 R127, -RZ, R197.H0_H0 ;  /* 0x200000c5ff7f7230 */ /* 0x000fe40000004100 */
[----:B------:R-:W-:Y:S01]  /*20040*/  FFMA.FTZ R22, R171, R30, R23 ;  /* 0x0000001eab167223 */ /* 0x000fe20000010017 */
[----:B------:R-:W-:Y:S02]  /*20050*/  HADD2.F32 R23, -RZ, R196.H0_H0 ;  /* 0x200000c4ff177230 */ /* 0x000fe40000004100 */
[----:B------:R-:W-:Y:S02]  /*20060*/  HADD2.F32 R26, -RZ, R150.H1_H1 ;  /* 0x30000096ff1a7230 */ /* 0x000fe40000004100 */
[----:B------:R-:W-:-:S02]  /*20070*/  HADD2.F32 R28, -RZ, R67.H0_H0 ;  /* 0x20000043ff1c7230 */ /* 0x000fc40000004100 */
[C---:B------:R-:W-:Y:S01]  /*20080*/  FFMA.FTZ R19, R170.reuse, R19, R23 ;  /* 0x00000013aa137223 */ /* 0x040fe20000010017 */
[----:B------:R-:W-:Y:S01]  /*20090*/  FFMA.FTZ R23, R170, R25, R24 ;  /* 0x00000019aa177223 */ /* 0x000fe20000010018 */
[----:B------:R-:W-:Y:S01]  /*200a0*/  FFMA.FTZ R25, R166, R75, R127 ;  /* 0x0000004ba6197223 */ /* 0x000fe2000001007f */
[----:B------:R-:W-:Y:S01]  /*200b0*/  HADD2.F32 R27, -RZ, R158.H0_H0 ;  /* 0x2000009eff1b7230 */ /* 0x000fe20000004100 */
[----:B------:R-:W0:Y:S01]  /*200c0*/  LDC.64 R74, c[0x0][0x380] ;  /* 0x0000e000ff4a7b82 */ /* 0x000e220000000a00 */
[----:B------:R-:W-:Y:S01]  /*200d0*/  FFMA.FTZ R18, R171, R26, R28 ;  /* 0x0000001aab127223 */ /* 0x000fe2000001001c */
[----:B------:R-:W-:Y:S02]  /*200e0*/  HADD2.F32 R29, -RZ, R68.H0_H0 ;  /* 0x20000044ff1d7230 */ /* 0x000fe40000004100 */
[----:B------:R-:W-:Y:S02]  /*200f0*/  HADD2.F32 R31, -RZ, R161.H0_H0 ;  /* 0x200000a1ff1f7230 */ /* 0x000fe40000004100 */
[----:B------:R-:W-:-:S02]  /*20100*/  HADD2.F32 R28, -RZ, R52.H0_H0 ;  /* 0x20000034ff1c7230 */ /* 0x000fc40000004100 */
[C---:B------:R-:W-:Y:S01]  /*20110*/  FFMA.FTZ R24, R168.reuse, R27, R29 ;  /* 0x0000001ba8187223 */ /* 0x040fe2000001001d */
[----:B------:R-:W-:Y:S02]  /*20120*/  HADD2.F32 R140, -RZ, R137.H0_H0 ;  /* 0x20000089ff8c7230 */ /* 0x000fe40000004100 */
[----:B------:R-:W-:Y:S02]  /*20130*/  HADD2.F32 R142, -RZ, R48.H0_H0 ;  /* 0x20000030ff8e7230 */ /* 0x000fe40000004100 */
[----:B------:R-:W-:Y:S01]  /*20140*/  FFMA.FTZ R28, R168, R31, R28 ;  /* 0x0000001fa81c7223 */ /* 0x000fe2000001001c */
[----:B------:R-:W-:Y:S02]  /*20150*/  HADD2.F32 R141, -RZ, R139.H0_H0 ;  /* 0x2000008bff8d7230 */ /* 0x000fe40000004100 */
[----:B------:R-:W-:Y:S02]  /*20160*/  HADD2.F32 R143, -RZ, R193.H1_H1 ;  /* 0x300000c1ff8f7230 */ /* 0x000fe40000004100 */
[----:B------:R-:W-:Y:S01]  /*20170*/  FFMA.FTZ R12, R179, R140, R142 ;  /* 0x0000008cb30c7223 */ /* 0x000fe2000001008e */
[----:B------:R-:W-:-:S02]  /*20180*/  HADD2.F32 R144, -RZ, R137.H1_H1 ;  /* 0x30000089ff907230 */ /* 0x000fc40000004100 */
[----:B------:R-:W-:Y:S02]  /*20190*/  HADD2.F32 R146, -RZ, R49.H0_H0 ;  /* 0x20000031ff927230 */ /* 0x000fe40000004100 */
[----:B------:R-:W-:Y:S01]  /*201a0*/  FFMA.FTZ R13, R178, R141, R143 ;  /* 0x0000008db20d7223 */ /* 0x000fe2000001008f */
[----:B------:R-:W-:Y:S02]  /*201b0*/  HADD2.F32 R29, -RZ, R162.H0_H0 ;  /* 0x200000a2ff1d7230 */ /* 0x000fe40000004100 */
[----:B------:R-:W-:Y:S02]  /*201c0*/  HADD2.F32 R27, -RZ, R197.H1_H1 ;  /* 0x300000c5ff1b7230 */ /* 0x000fe40000004100 */
[----:B------:R-:W-:Y:S01]  /*201d0*/  FFMA.FTZ R14, R177, R144, R146 ;  /* 0x00000090b10e7223 */ /* 0x000fe20000010092 */
[----:B0-----:R-:W-:Y:S01]  /*201e0*/  IADD3 R123, PT, PT, R123, R74, RZ ;  /* 0x0000004a7b7b7210 */ /* 0x001fe20007ffe0ff */
[----:B------:R-:W-:Y:S02]  /*201f0*/  HADD2.F32 R31, -RZ, R158.H1_H1 ;  /* 0x3000009eff1f7230 */ /* 0x000fe40000004100 */
[----:B------:R-:W-:Y:S01]  /*20200*/  HADD2.F32 R127, -RZ, R69.H0_H0 ;  /* 0x20000045ff7f7230 */ /* 0x000fe20000004100 */
[----:B------:R-:W-:Y:S01]  /*20210*/  ISETP.GE.AND P1, PT, R123, R75, PT ;  /* 0x0000004b7b00720c */ /* 0x000fe20003f26270 */
[----:B------:R-:W-:-:S02]  /*20220*/  HADD2.F32 R126, -RZ, R160.H1_H1 ;  /* 0x300000a0ff7e7230 */ /* 0x000fc40000004100 */
[----:B------:R-:W-:Y:S01]  /*20230*/  FFMA.FTZ R29, R166, R29, R27 ;  /* 0x0000001da61d7223 */ /* 0x000fe2000001001b */
[----:B------:R-:W-:Y:S02]  /*20240*/  HADD2.F32 R128, -RZ, R199.H0_H0 ;  /* 0x200000c7ff807230 */ /* 0x000fe40000004100 */
[----:B------:R-:W-:Y:S01]  /*20250*/  FFMA.FTZ R26, R164, R31, R127 ;  /* 0x0000001fa41a7223 */ /* 0x000fe2000001007f */
[----:B------:R-:W-:Y:S01]  /*20260*/  HADD2.F32 R129, -RZ, R161.H1_H1 ;  /* 0x300000a1ff817230 */ /* 0x000fe20000004100 */
[----:B------:R0:W-:Y:S01]  /*20270*/  STG.E.128 desc[UR8][R36.64], R12 ;  /* 0x0000000c24007986 */ /* 0x0001e2000c101d08 */
[----:B------:R-:W-:Y:S02]  /*20280*/  HADD2.F32 R30, -RZ, R53.H0_H0 ;  /* 0x20000035ff1e7230 */ /* 0x000fe40000004100 */
[----:B------:R-:W-:Y:S01]  /*20290*/  FFMA.FTZ R27, R163, R126, R128 ;  /* 0x0000007ea31b7223 */ /* 0x000fe20000010080 */
[----:B------:R-:W-:Y:S02]  /*202a0*/  HADD2.F32 R132, -RZ, R162.H1_H1 ;  /* 0x300000a2ff847230 */ /* 0x000fe40000004100 */
[----:B------:R-:W-:-:S02]  /*202b0*/  HADD2.F32 R133, -RZ, R199.H1_H1 ;  /* 0x300000c7ff857230 */ /* 0x000fc40000004100 */
[----:B------:R-:W-:Y:S01]  /*202c0*/  FFMA.FTZ R30, R164, R129, R30 ;  /* 0x00000081a41e7223 */ /* 0x000fe2000001001e */
[----:B------:R-:W-:-:S04]  /*202d0*/  IMAD.WIDE.U32 R32, R157, 0x10, R34 ;  /* 0x000000109d207825 */ /* 0x000fc800078e0022 */
[----:B------:R-:W-:Y:S01]  /*202e0*/  FFMA.FTZ R31, R163, R132, R133 ;  /* 0x00000084a31f7223 */ /* 0x000fe20000010085 */
[----:B------:R-:W-:Y:S01]  /*202f0*/  IMAD.WIDE.U32 R38, R157, 0x10, R72 ;  /* 0x000000109d267825 */ /* 0x000fe200078e0048 */
[----:B------:R0:W-:Y:S03]  /*20300*/  STG.E.128 desc[UR8][R32.64], R16 ;  /* 0x0000001020007986 */ /* 0x0001e6000c101d08 */
[C---:B------:R-:W-:Y:S01]  /*20310*/  IMAD.WIDE.U32 R34, R159.reuse, 0x10, R34 ;  /* 0x000000109f227825 */ /* 0x040fe200078e0022 */
[----:B------:R0:W-:Y:S03]  /*20320*/  STG.E.128 desc[UR8][R38.64], R20 ;  /* 0x0000001426007986 */ /* 0x0001e6000c101d08 */
[----:B------:R-:W-:Y:S01]  /*20330*/  IMAD.WIDE.U32 R72, R159, 0x10, R72 ;  /* 0x000000109f487825 */ /* 0x000fe200078e0048 */
[----:B------:R0:W-:Y:S04]  /*20340*/  STG.E.128 desc[UR8][R34.64], R24 ;  /* 0x0000001822007986 */ /* 0x0001e8000c101d08 */
[----:B------:R0:W-:Y:S01]  /*20350*/  STG.E.128 desc[UR8][R72.64], R28 ;  /* 0x0000001c48007986 */ /* 0x0001e2000c101d08 */
[----:B------:R-:W-:Y:S05]  /*20360*/  @!P1 BRA `(.L_x_15240) ;  /* 0xfffffe1400e89947 */ /* 0x000fea000383ffff */
[----:B------:R-:W-:Y:S05]  /*20370*/  EXIT ;  /* 0x000000000000794d */ /* 0x000fea0003800000 */
.L_x_15241:
        /* <DEDUP_REMOVED lines=16> */
.L_x_18073:


//--------------------- .text._ZN10layer_norm31ln_parallel_residual_fwd_kernelINS_13Kernel_traitsI6__halfffffjLj8192ELj1ELj1ELj8ELj16ENS_18Kernel_traits_baseILj8192ES2_ffffjLj256EEEEELb1ELb1ELb0EEEvNS_9FwdParamsE --------------------------
	.section	.text._ZN10layer_norm31ln_parallel_residual_fwd_kernelINS_13Kernel_traitsI6__halfffffjLj8192ELj1ELj1ELj8ELj16ENS_18Kernel_traits_baseILj8192ES2_ffffjLj256EEEEELb1ELb1ELb0EEEvNS_9FwdParamsE,"ax",@progbits
	.align	128
        .global         _ZN10layer_norm31ln_parallel_residual_fwd_kernelINS_13Kernel_traitsI6__halfffffjLj8192ELj1ELj1ELj8ELj16ENS_18Kernel_traits_baseILj8192ES2_ffffjLj256EEEEELb1ELb1ELb0EEEvNS_9FwdParamsE
        .type           _ZN10layer_norm31ln_parallel_residual_fwd_kernelINS_13Kernel_traitsI6__halfffffjLj8192ELj1ELj1ELj8ELj16ENS_18Kernel_traits_baseILj8192ES2_ffffjLj256EEEEELb1ELb1ELb0EEEvNS_9FwdParamsE,@function
        .size           _ZN10layer_norm31ln_parallel_residual_fwd_kernelINS_13Kernel_traitsI6__halfffffjLj8192ELj1ELj1ELj8ELj16ENS_18Kernel_traits_baseILj8192ES2_ffffjLj256EEEEELb1ELb1ELb0EEEvNS_9FwdParamsE,(.L_x_18074 - _ZN10layer_norm31ln_parallel_residual_fwd_kernelINS_13Kernel_traitsI6__halfffffjLj8192ELj1ELj1ELj8ELj16ENS_18Kernel_traits_baseILj8192ES2_ffffjLj256EEEEELb1ELb1ELb0EEEvNS_9FwdParamsE)
        .other          _ZN10layer_norm31ln_parallel_residual_fwd_kernelINS_13Kernel_traitsI6__halfffffjLj8192ELj1ELj1ELj8ELj16ENS_18Kernel_traits_baseILj8192ES2_ffffjLj256EEEEELb1ELb1ELb0EEEvNS_9FwdParamsE,@"STO_CUDA_ENTRY STV_DEFAULT"
_ZN10layer_norm31ln_parallel_residual_fwd_kernelINS_13Kernel_traitsI6__halfffffjLj8192ELj1ELj1ELj8ELj16ENS_18Kernel_traits_baseILj8192ES2_ffffjLj256EEEEELb1ELb1ELb0EEEvNS_9FwdParamsE:
.text._ZN10layer_norm31ln_parallel_residual_fwd_kernelINS_13Kernel_traitsI6__halfffffjLj8192ELj1ELj1ELj8ELj16ENS_18Kernel_traits_baseILj8192ES2_ffffjLj256EEEEELb1ELb1ELb0EEEvNS_9FwdParamsE:
[----:B------:R-:W0:Y:S01]  /*0000*/  LDC R1, c[0x0][0x37c] ;  /* 0x0000df00ff017b82 */ /* 0x000e220000000800 */
[----:B------:R-:W1:Y:S07]  /*0010*/  LDCU.U8 UR4, c[0x0][0x464] ;  /* 0x00008c80ff0477ac */ /* 0x000e6e0008000000 */
[----:B------:R-:W2:Y:S01]  /*0020*/  LDC R8, c[0x0][0x458] ;  /* 0x00011600ff087b82 */ /* 0x000ea20000000800 */
[----:B0-----:R-:W-:Y:S01]  /*0030*/  VIADD R1, R1, 0xfffffff8 ;  /* 0xfffffff801017836 */ /* 0x001fe20000000000 */
[----:B------:R-:W0:Y:S06]  /*0040*/  LDCU.64 UR8, c[0x0][0x358] ;  /* 0x00006b00ff0877ac */ /* 0x000e2c0008000a00 */
[----:B------:R-:W3:Y:S01]  /*0050*/  LDC R13, c[0x0][0x45c] ;  /* 0x00011700ff0d7b82 */ /* 0x000ee20000000800 */
[----:B------:R-:W4:Y:S01]  /*0060*/  S2R R92, SR_TID.X ;  /* 0x00000000005c7919 */ /* 0x000f220000002100 */
[----:B------:R-:W5:Y:S01]  /*0070*/  LDCU.64 UR10, c[0x0][0x438] ;  /* 0x00008700ff0a77ac */ /* 0x000f620008000a00 */
[----:B-1----:R-:W-:Y:S01]  /*0080*/  ISETP.NE.AND P0, PT, RZ, UR4, PT ;  /* 0x00000004ff007c0c */ /* 0x002fe2000bf05270 */
[----:B------:R-:W1:-:S12]  /*0090*/  LDCU.64 UR4, c[0x0][0x450] ;  /* 0x00008a00ff0477ac */ /* 0x000e580008000a00 */
[----:B--2---:R-:W-:Y:S01]  /*00a0*/  @P0 IMAD.MOV.U32 R2, RZ, RZ, R8 ;  /* 0x000000ffff020224 */ /* 0x004fe200078e0008 */
[----:B------:R-:W2:Y:S01]  /*00b0*/  @P0 LDC R5, c[0x0][0x460] ;  /* 0x00011800ff050b82 */ /* 0x000ea20000000800 */
[----:B---3--:R-:W-:-:S06]  /*00c0*/  @P0 MOV R3, R13 ;  /* 0x0000000d00030202 */ /* 0x008fcc0000000f00 */
[----:B0-----:R-:W2:Y:S01]  /*00d0*/  @P0 LDG.E.64 R2, desc[UR8][R2.64] ;  /* 0x0000000802020981 */ /* 0x001ea2000c1e1b00 */
[----:B-1----:R-:W-:Y:S02]  /*00e0*/  IMAD.U32 R68, RZ, RZ, UR4 ;  /* 0x00000004ff447e24 */ /* 0x002fe4000f8e00ff */
[----:B------:R-:W-:Y:S01]  /*00f0*/  IMAD.U32 R69, RZ, RZ, UR5 ;  /* 0x00000005ff457e24 */ /* 0x000fe2000f8e00ff */
[----:B------:R-:W0:Y:S05]  /*0100*/  LDCU UR5, c[0x0][0x388] ;  /* 0x00007100ff0577ac */ /* 0x000e2a0008000800 */
[----:B------:R-:W3:Y:S01]  /*0110*/  @P0 LDG.E.64 R68, desc[UR8][R68.64] ;  /* 0x0000000844440981 */ /* 0x000ee2000c1e1b00 */
[----:B------:R-:W1:Y:S01]  /*0120*/  S2UR UR6, SR_CTAID.X ;  /* 0x00000000000679c3 */ /* 0x000e620000002500 */
[----:B-----5:R-:W-:Y:S01]  /*0130*/  UISETP.NE.U32.AND UP0, UPT, UR10, URZ, UPT ;  /* 0x000000ff0a00728c */ /* 0x020fe2000bf05070 */
[----:B------:R-:W-:Y:S01]  /*0140*/  BSSY.RECONVERGENT B0, `(.L_x_15242) ;  /* 0x000008e000007945 */ /* 0x000fe20003800200 */
[----:B----4-:R-:W-:-:S02]  /*0150*/  LOP3.LUT R6, R92, 0xe0, RZ, 0xc0, !PT ;  /* 0x000000e05c067812 */ /* 0x010fc400078ec0ff */
[----:B------:R-:W-:Y:S02]  /*0160*/  UISETP.NE.AND.EX UP0, UPT, UR11, URZ, UPT, UP0 ;  /* 0x000000ff0b00728c */ /* 0x000fe4000bf05300 */
[----:B0-----:R-:W-:-:S04]  /*0170*/  USHF.R.S32.HI UR4, URZ, 0x1f, UR5 ;  /* 0x0000001fff047899 */ /* 0x001fc80008011405 */
[----:B------:R-:W-:-:S04]  /*0180*/  ULEA.HI UR4, UR4, UR5, URZ, 0x2 ;  /* 0x0000000504047291 */ /* 0x000fc8000f8f10ff */
[----:B------:R-:W-:Y:S01]  /*0190*/  USHF.R.S32.HI UR4, URZ, 0x2, UR4 ;  /* 0x00000002ff047899 */ /* 0x000fe20008011404 */
[----:B-1----:R-:W-:Y:S01]  /*01a0*/  IMAD.U32 R0, RZ, RZ, UR6 ;  /* 0x00000006ff007e24 */ /* 0x002fe2000f8e00ff */
[----:B--2---:R-:W-:Y:S01]  /*01b0*/  @P0 IADD3 R8, P1, PT, R2, R5, RZ ;  /* 0x0000000502080210 */ /* 0x004fe20007f3e0ff */
[----:B------:R-:W-:-:S03]  /*01c0*/  IMAD.MOV.U32 R5, RZ, RZ, R92 ;  /* 0x000000ffff057224 */ /* 0x000fc600078e005c */
[----:B------:R-:W-:Y:S02]  /*01d0*/  @P0 IADD3.X R13, PT, PT, RZ, R3, RZ, P1, !PT ;  /* 0x00000003ff0d0210 */ /* 0x000fe40000ffe4ff */
[----:B------:R-:W-:Y:S02]  /*01e0*/  LOP3.LUT R2, R5, 0xff, RZ, 0x3c, !PT ;  /* 0x000000ff05027812 */ /* 0x000fe400078e3cff */
[--C-:B------:R-:W-:Y:S01]  /*01f0*/  SHF.R.U64 R3, R8, 0x2, R13.reuse ;  /* 0x0000000208037819 */ /* 0x100fe2000000120d */
[C---:B---3--:R-:W-:Y:S01]  /*0200*/  VIADD R15, R69.reuse, 0xbb67ae85 ;  /* 0xbb67ae85450f7836 */ /* 0x048fe20000000000 */
[C---:B------:R-:W-:Y:S01]  /*0210*/  IADD3 R14, PT, PT, R68.reuse, -0x61c88647, RZ ;  /* 0x9e3779b9440e7810 */ /* 0x040fe20007ffe0ff */
[C---:B------:R-:W-:Y:S01]  /*0220*/  VIADD R29, R69.reuse, 0x76cf5d0a ;  /* 0x76cf5d0a451d7836 */ /* 0x040fe20000000000 */
        /* <DEDUP_REMOVED lines=10> */
[----:B------:R-:W-:Y:S02]  /*02d0*/  VIADD R10, R68, 0x8ff34781 ;  /* 0x8ff34781440a7836 */ /* 0x000fe40000000000 */
[----:B------:R-:W-:Y:S01]  /*02e0*/  VIADD R2, R2, UR4 ;  /* 0x0000000402027c36 */ /* 0x000fe20008000000 */
[----:B------:R-:W-:Y:S06]  /*02f0*/  BRA.U !UP0, `(.L_x_15243) ;  /* 0x0000000508087547 */ /* 0x000fec000b800000 */
[C---:B------:R-:W-:Y:S02]  /*0300*/  ISETP.GE.U32.AND P6, PT, R2.reuse, 0x100, PT ;  /* 0x000001000200780c */ /* 0x040fe40003fc6070 */
[C---:B------:R-:W-:Y:S02]  /*0310*/  ISETP.GE.U32.AND P1, PT, R2.reuse, 0x200, PT ;  /* 0x000002000200780c */ /* 0x040fe40003f26070 */
[C---:B------:R-:W-:Y:S02]  /*0320*/  ISETP.GE.U32.AND P2, PT, R2.reuse, 0x300, PT ;  /* 0x000003000200780c */ /* 0x040fe40003f46070 */
[C---:B------:R-:W-:Y:S02]  /*0330*/  ISETP.GE.U32.AND P3, PT, R2.reuse, 0x400, PT ;  /* 0x000004000200780c */ /* 0x040fe40003f66070 */
[C---:B------:R-:W-:Y:S02]  /*0340*/  ISETP.GE.U32.AND P4, PT, R2.reuse, 0x500, PT ;  /* 0x000005000200780c */ /* 0x040fe40003f86070 */
[----:B------:R-:W-:-:S02]  /*0350*/  ISETP.GE.U32.AND P5, PT, R2, 0x600, PT ;  /* 0x000006000200780c */ /* 0x000fc40003fa6070 */
[----:B------:R-:W-:Y:S01]  /*0360*/  ISETP.GE.U32.AND P0, PT, R2, 0x700, PT ;  /* 0x000007000200780c */ /* 0x000fe20003f06070 */
[----:B------:R-:W0:Y:S01]  /*0370*/  @P6 LDC.64 R42, c[0x0][0x3d0] ;  /* 0x0000f400ff2a6b82 */ /* 0x000e220000000a00 */
[----:B------:R-:W-:-:S07]  /*0380*/  P2R R17, PR, RZ, 0x40 ;  /* 0x00000040ff117803 */ /* 0x000fce0000000000 */
        /* <DEDUP_REMOVED lines=13> */
[----:B---3--:R-:W-:-:S04]  /*0460*/  @P1 IMAD.WIDE.U32 R48, R5, 0x8, R48 ;  /* 0x0000000805301825 */ /* 0x008fc800078e0030 */
[----:B------:R-:W-:Y:S01]  /*0470*/  @P1 VIADD R5, R5, 0x100 ;  /* 0x0000010005051836 */ /* 0x000fe20000000000 */
        /* <DEDUP_REMOVED lines=19> */
[----:B-1----:R-:W-:-:S04]  /*05b0*/  @P4 IMAD.WIDE.U32 R60, R5, 0x8, R60 ;  /* 0x00000008053c4825 */ /* 0x002fc800078e003c */
[----:B------:R-:W-:Y:S01]  /*05c0*/  @P4 VIADD R5, R5, 0x100 ;  /* 0x0000010005054836 */ /* 0x000fe20000000000 */
        /* <DEDUP_REMOVED lines=11> */
[----:B------:R-:W-:Y:S01]  /*0680*/  ISETP.GE.U32.AND P1, PT, R2, 0x800, PT ;  /* 0x000008000200780c */ /* 0x000fe20003f26070 */
[----:B------:R-:W-:-:S12]  /*0690*/  @P0 VIADD R5, R5, 0x100 ;  /* 0x0000010005050836 */ /* 0x000fd80000000000 */
        /* <DEDUP_REMOVED lines=8> */
.L_x_15243:
        /* <DEDUP_REMOVED lines=18> */
[----:B------:R-:W-:Y:S01]  /*0840*/  @P5 VIADD R5, R5, 0x100 ;  /* 0x0000010005055836 */ /* 0x000fe20000000000 */
[----:B------:R0:W5:Y:S01]  /*0850*/  @P5 LDG.E.64 R30, desc[UR8][R48.64] ;  /* 0x00000008301e5981 */ /* 0x000162000c1e1b00 */
[----:B------:R-:W-:Y:S02]  /*0860*/  ISETP.GE.U32.AND P5, PT, R2, 0x800, PT ;  /* 0x000008000200780c */ /* 0x000fe40003fa6070 */
[C---:B--2---:R-:W-:Y:S01]  /*0870*/  @P4 IMAD.WIDE.U32 R50, R5.reuse, 0x8, R50 ;  /* 0x0000000805324825 */ /* 0x044fe200078e0032 */
[----:B------:R-:W-:Y:S02]  /*0880*/  @P4 IADD3 R5, PT, PT, R5, 0x100, RZ ;  /* 0x0000010005054810 */ /* 0x000fe40007ffe0ff */
[----:B------:R-:W2:Y:S02]  /*0890*/  @P1 LDC.64 R54, c[0x0][0x3d0] ;  /* 0x0000f400ff361b82 */ /* 0x000ea40000000a00 */
[----:B------:R3:W5:Y:S06]  /*08a0*/  @P4 LDG.E.64 R32, desc[UR8][R50.64] ;  /* 0x0000000832204981 */ /* 0x00076c000c1e1b00 */
[----:B------:R-:W4:Y:S01]  /*08b0*/  @P0 LDC.64 R56, c[0x0][0x3d0] ;  /* 0x0000f400ff380b82 */ /* 0x000f220000000a00 */
[----:B0-----:R-:W-:-:S04]  /*08c0*/  @P3 IMAD.WIDE.U32 R48, R5, 0x8, R44 ;  /* 0x0000000805303825 */ /* 0x001fc800078e002c */
[----:B------:R-:W-:Y:S01]  /*08d0*/  @P3 VIADD R5, R5, 0x100 ;  /* 0x0000010005053836 */ /* 0x000fe20000000000 */
[----:B------:R3:W5:Y:S02]  /*08e0*/  @P3 LDG.E.64 R34, desc[UR8][R48.64] ;  /* 0x0000000830223981 */ /* 0x000764000c1e1b00 */
[----:B------:R-:W0:Y:S01]  /*08f0*/  @P5 LDC.64 R58, c[0x0][0x3d0] ;  /* 0x0000f400ff3a5b82 */ /* 0x000e220000000a00 */
[----:B-1----:R-:W-:-:S04]  /*0900*/  @P2 IMAD.WIDE.U32 R52, R5, 0x8, R52 ;  /* 0x0000000805342825 */ /* 0x002fc800078e0034 */
[----:B------:R-:W-:Y:S01]  /*0910*/  @P2 VIADD R5, R5, 0x100 ;  /* 0x0000010005052836 */ /* 0x000fe20000000000 */
[----:B------:R3:W5:Y:S03]  /*0920*/  @P2 LDG.E.64 R36, desc[UR8][R52.64] ;  /* 0x0000000834242981 */ /* 0x000766000c1e1b00 */
[C---:B--2---:R-:W-:Y:S01]  /*0930*/  @P1 IMAD.WIDE.U32 R54, R5.reuse, 0x8, R54 ;  /* 0x0000000805361825 */ /* 0x044fe200078e0036 */
[----:B------:R-:W-:-:S04]  /*0940*/  @P1 IADD3 R5, PT, PT, R5, 0x100, RZ ;  /* 0x0000010005051810 */ /* 0x000fc80007ffe0ff */
[----:B------:R3:W5:Y:S01]  /*0950*/  @P1 LDG.E.64 R38, desc[UR8][R54.64] ;  /* 0x0000000836261981 */ /* 0x000762000c1e1b00 */
[----:B----4-:R-:W-:-:S04]  /*0960*/  @P0 IMAD.WIDE.U32 R56, R5, 0x8, R56 ;  /* 0x0000000805380825 */ /* 0x010fc800078e0038 */
[----:B------:R-:W-:Y:S01]  /*0970*/  @P0 VIADD R5, R5, 0x100 ;  /* 0x0000010005050836 */ /* 0x000fe20000000000 */
[----:B------:R3:W5:Y:S03]  /*0980*/  @P0 LDG.E.64 R40, desc[UR8][R56.64] ;  /* 0x0000000838280981 */ /* 0x000766000c1e1b00 */
        /* <DEDUP_REMOVED lines=9> */
.L_x_15244:
[----:B------:R-:W-:Y:S05]  /*0a20*/  BSYNC.RECONVERGENT B0 ;  /* 0x0000000000007941 */ /* 0x000fea0003800200 */
.L_x_15242:
[----:B------:R-:W0:Y:S02]  /*0a30*/  LDCU UR5, c[0x0][0x384] ;  /* 0x00007080ff0577ac */ /* 0x000e240008000800 */
[----:B0-----:R-:W-:-:S13]  /*0a40*/  ISETP.GE.AND P0, PT, R0, UR5, PT ;  /* 0x0000000500007c0c */ /* 0x001fda000bf06270 */
[----:B------:R-:W-:Y:S05]  /*0a50*/  @P0 EXIT ;  /* 0x000000000000094d */ /* 0x000fea0003800000 */
[----:B------:R-:W0:Y:S01]  /*0a60*/  LDCU UR5, c[0x0][0x360] ;  /* 0x00006c00ff0577ac */ /* 0x000e220008000800 */
[----:B-----5:R-:W-:Y:S01]  /*0a70*/  IMAD.MOV.U32 R117, RZ, RZ, R12 ;  /* 0x000000ffff757224 */ /* 0x020fe200078e000c */
[----:B------:R-:W-:Y:S01]  /*0a80*/  MOV R5, R13 ;  /* 0x0000000d00057202 */ /* 0x000fe20000000f00 */
[----:B------:R-:W-:Y:S01]  /*0a90*/  IMAD.MOV.U32 R116, RZ, RZ, R30 ;  /* 0x000000ffff747224 */ /* 0x000fe200078e001e */
[--C-:B------:R-:W-:Y:S01]  /*0aa0*/  SHF.R.U64 R105, R12, 0x10, R13.reuse ;  /* 0x000000100c697819 */ /* 0x100fe2000000120d */
[----:B------:R-:W-:Y:S01]  /*0ab0*/  IMAD.MOV.U32 R114, RZ, RZ, R34 ;  /* 0x000000ffff727224 */ /* 0x000fe200078e0022 */
[----:B------:R-:W-:Y:S01]  /*0ac0*/  SHF.R.U32.HI R104, RZ, 0x10, R13 ;  /* 0x00000010ff687819 */ /* 0x000fe2000001160d */
[--C-:B------:R-:W-:Y:S01]  /*0ad0*/  IMAD.MOV.U32 R13, RZ, RZ, R31.reuse ;  /* 0x000000ffff0d7224 */ /* 0x100fe200078e001f */
[----:B------:R-:W-:Y:S01]  /*0ae0*/  SHF.R.U64 R103, R30, 0x10, R31 ;  /* 0x000000101e677819 */ /* 0x000fe2000000121f */
[----:B------:R-:W-:Y:S01]  /*0af0*/  IMAD.MOV.U32 R30, RZ, RZ, R33 ;  /* 0x000000ffff1e7224 */ /* 0x000fe200078e0021 */
[----:B------:R-:W-:Y:S01]  /*0b00*/  SHF.R.U32.HI R102, RZ, 0x10, R31 ;  /* 0x00000010ff667819 */ /* 0x000fe2000001161f */
[----:B------:R-:W-:Y:S01]  /*0b10*/  IMAD.MOV.U32 R113, RZ, RZ, R36 ;  /* 0x000000ffff717224 */ /* 0x000fe200078e0024 */
[----:B------:R-:W-:Y:S01]  /*0b20*/  MOV R31, R35 ;  /* 0x00000023001f7202 */ /* 0x000fe20000000f00 */
[----:B------:R-:W-:Y:S01]  /*0b30*/  IMAD.MOV.U32 R111, RZ, RZ, R40 ;  /* 0x000000ffff6f7224 */ /* 0x000fe200078e0028 */
[----:B------:R-:W-:Y:S01]  /*0b40*/  PRMT R117, R5, 0x5410, R117 ;  /* 0x0000541005757816 */ /* 0x000fe20000000075 */
[----:B------:R-:W-:Y:S01]  /*0b50*/  ULOP3.LUT UR6, UR4, 0xff, URZ, 0xc0, !UPT ;  /* 0x000000ff04067892 */ /* 0x000fe2000f8ec0ff */
[----:B------:R-:W-:Y:S01]  /*0b60*/  PRMT R116, R13, 0x5410, R116 ;  /* 0x000054100d747816 */ /* 0x000fe20000000074 */
[----:B------:R-:W-:Y:S01]  /*0b70*/  IMAD.MOV.U32 R12, RZ, RZ, R42 ;  /* 0x000000ffff0c7224 */ /* 0x000fe200078e002a */
[----:B------:R-:W-:Y:S01]  /*0b80*/  PRMT R114, R31, 0x5410, R114 ;  /* 0x000054101f727816 */ /* 0x000fe20000000072 */
[----:B0-----:R-:W-:Y:S01]  /*0b90*/  IMAD R5, R0, UR5, R92 ;  /* 0x0000000500057c24 */ /* 0x001fe2000f8e025c */
[----:B------:R-:W-:Y:S01]  /*0ba0*/  MOV R115, R32 ;  /* 0x0000002000737202 */ /* 0x000fe20000000f00 */
[----:B------:R-:W-:Y:S01]  /*0bb0*/  IMAD.HI.U32 R31, R3, -0x2daee0ad, RZ ;  /* 0xd2511f53031f7827 */ /* 0x000fe200078e00ff */
[--C-:B------:R-:W-:Y:S01]  /*0bc0*/  SHF.R.U64 R101, R32, 0x10, R33.reuse ;  /* 0x0000001020657819 */ /* 0x100fe20000001221 */
[----:B------:R-:W-:Y:S01]  /*0bd0*/  USHF.R.U32.HI UR5, URZ, 0x1, UR4 ;  /* 0x00000001ff057899 */ /* 0x000fe20008011604 */
[----:B------:R-:W-:Y:S01]  /*0be0*/  SHF.R.U32.HI R100, RZ, 0x10, R33 ;  /* 0x00000010ff647819 */ /* 0x000fe20000011621 */
[----:B------:R-:W-:Y:S01]  /*0bf0*/  IMAD.HI.U32 R13, R5, -0x326172a9, RZ ;  /* 0xcd9e8d57050d7827 */ /* 0x000fe200078e00ff */
[----:B------:R-:W-:Y:S01]  /*0c00*/  PRMT R115, R30, 0x5410, R115 ;  /* 0x000054101e737816 */ /* 0x000fe20000000073 */
[----:B------:R-:W-:Y:S01]  /*0c10*/  ULOP3.LUT UR5, UR5, 0x7fffff80, URZ, 0xc0, !UPT ;  /* 0x7fffff8005057892 */ /* 0x000fe2000f8ec0ff */
[----:B------:R-:W-:Y:S01]  /*0c20*/  MOV R112, R38 ;  /* 0x0000002600707202 */ /* 0x000fe20000000f00 */
[----:B------:R-:W-:Y:S01]  /*0c30*/  IMAD.MOV.U32 R32, RZ, RZ, R37 ;  /* 0x000000ffff207224 */ /* 0x000fe200078e0025 */
[----:B------:R-:W-:Y:S01]  /*0c40*/  LOP3.LUT R31, R31, R69, RZ, 0x3c, !PT ;  /* 0x000000451f1f7212 */ /* 0x000fe200078e3cff */
[----:B------:R-:W-:Y:S01]  /*0c50*/  IMAD.MOV.U32 R33, RZ, RZ, R39 ;  /* 0x000000ffff217224 */ /* 0x000fe200078e0027 */
[----:B------:R-:W-:Y:S01]  /*0c60*/  LOP3.LUT R30, R4, R13, R68, 0x96, !PT ;  /* 0x0000000d041e7212 */ /* 0x000fe200078e9644 */
[----:B------:R-:W-:Y:S01]  /*0c70*/  IMAD.MOV.U32 R121, RZ, RZ, R43 ;  /* 0x000000ffff797224 */ /* 0x000fe200078e002b */
[--C-:B------:R-:W-:Y:S01]  /*0c80*/  SHF.R.U64 R99, R34, 0x10, R35.reuse ;  /* 0x0000001022637819 */ /* 0x100fe20000001223 */
[----:B------:R-:W-:Y:S01]  /*0c90*/  HADD2.F32 R120, -RZ, R125.H0_H0 ;  /* 0x2000007dff787230 */ /* 0x000fe20000004100 */
[----:B------:R-:W-:Y:S01]  /*0ca0*/  SHF.R.U32.HI R98, RZ, 0x10, R35 ;  /* 0x00000010ff627819 */ /* 0x000fe20000011623 */
[----:B------:R-:W-:Y:S01]  /*0cb0*/  IMAD R35, R3, -0x2daee0ad, RZ ;  /* 0xd2511f5303237824 */ /* 0x000fe200078e02ff */
[----:B------:R-:W-:Y:S01]  /*0cc0*/  PRMT R113, R32, 0x5410, R113 ;  /* 0x0000541020717816 */ /* 0x000fe20000000071 */
[----:B------:R-:W-:Y:S01]  /*0cd0*/  IMAD R32, R5, -0x326172a9, RZ ;  /* 0xcd9e8d5705207824 */ /* 0x000fe200078e02ff */
[----:B------:R-:W-:Y:S01]  /*0ce0*/  PRMT R112, R33, 0x5410, R112 ;  /* 0x0000541021707816 */ /* 0x000fe20000000070 */
[C---:B------:R-:W-:Y:S01]  /*0cf0*/  IMAD.HI.U32 R33, R31.reuse, -0x326172a9, RZ ;  /* 0xcd9e8d571f217827 */ /* 0x040fe200078e00ff */
[----:B------:R-:W-:Y:S01]  /*0d00*/  SHF.R.U64 R97, R36, 0x10, R37 ;  /* 0x0000001024617819 */ /* 0x000fe20000001225 */
[----:B------:R-:W-:Y:S01]  /*0d10*/  UPLOP3.LUT UP1, UPT, UPT, UPT, UPT, 0x40, 0x4 ;  /* 0x000000000004789c */ /* 0x000fe20003f2e870 */
[----:B------:R-:W-:Y:S01]  /*0d20*/  MOV R36, R41 ;  /* 0x0000002900247202 */ /* 0x000fe20000000f00 */
[----:B------:R-:W-:Y:S01]  /*0d30*/  IMAD.HI.U32 R34, R30, -0x2daee0ad, RZ ;  /* 0xd2511f531e227827 */ /* 0x000fe200078e00ff */
[----:B------:R-:W-:Y:S01]  /*0d40*/  LOP3.LUT R32, R14, R32, R33, 0x96, !PT ;  /* 0x000000200e207212 */ /* 0x000fe200078e9621 */
[----:B------:R-:W0:Y:S01]  /*0d50*/  LDCU UR7, c[0x0][0x408] ;  /* 0x00008100ff0777ac */ /* 0x000e220008000800 */
[----:B------:R-:W-:Y:S01]  /*0d60*/  PRMT R111, R36, 0x5410, R111 ;  /* 0x00005410246f7816 */ /* 0x000fe2000000006f */
[----:B------:R-:W-:Y:S01]  /*0d70*/  IMAD R31, R31, -0x326172a9, RZ ;  /* 0xcd9e8d571f1f7824 */ /* 0x000fe200078e02ff */
[----:B------:R-:W-:Y:S01]  /*0d80*/  LOP3.LUT R34, R15, R35, R34, 0x96, !PT ;  /* 0x000000230f227212 */ /* 0x000fe200078e9622 */
[----:B------:R-:W-:Y:S01]  /*0d90*/  IMAD R35, R30, -0x2daee0ad, RZ ;  /* 0xd2511f531e237824 */ /* 0x000fe200078e02ff */
[----:B------:R-:W-:Y:S01]  /*0da0*/  IADD3 R33, PT, PT, R68, 0x3c6ef372, RZ ;  /* 0x3c6ef37244217810 */ /* 0x000fe20007ffe0ff */
[----:B------:R-:W-:Y:S01]  /*0db0*/  IMAD.HI.U32 R36, R32, -0x2daee0ad, RZ ;  /* 0xd2511f5320247827 */ /* 0x000fe200078e00ff */
[----:B------:R-:W-:Y:S01]  /*0dc0*/  PRMT R105, R105, 0x5410, R105 ;  /* 0x0000541069697816 */ /* 0x000fe20000000069 */
[----:B------:R-:W1:Y:S01]  /*0dd0*/  LDCU UR16, c[0x0][0x388] ;  /* 0x00007100ff1077ac */ /* 0x000e620008000800 */
[----:B------:R-:W-:Y:S01]  /*0de0*/  SHF.R.U64 R90, R76, 0x10, R77 ;  /* 0x000000104c5a7819 */ /* 0x000fe2000000124d */
[----:B------:R-:W-:Y:S01]  /*0df0*/  IMAD.HI.U32 R30, R34, -0x326172a9, RZ ;  /* 0xcd9e8d57221e7827 */ /* 0x000fe200078e00ff */
[----:B------:R-:W-:Y:S01]  /*0e00*/  LOP3.LUT R29, R29, R35, R36, 0x96, !PT ;  /* 0x000000231d1d7212 */ /* 0x000fe200078e9624 */
[----:B------:R-:W2:Y:S01]  /*0e10*/  LDCU.U8 UR14, c[0x0][0x410] ;  /* 0x00008200ff0e77ac */ /* 0x000ea20008000000 */
[----:B------:R-:W-:Y:S01]  /*0e20*/  SHF.R.U64 R36, R22, 0x10, R23 ;  /* 0x0000001016247819 */ /* 0x000fe20000001217 */
[----:B------:R-:W-:Y:S01]  /*0e30*/  IMAD R34, R34, -0x326172a9, RZ ;  /* 0xcd9e8d5722227824 */ /* 0x000fe200078e02ff */
[----:B------:R-:W-:Y:S01]  /*0e40*/  LOP3.LUT R30, R33, R31, R30, 0x96, !PT ;  /* 0x0000001f211e7212 */ /* 0x000fe200078e961e */
[----:B------:R-:W-:Y:S01]  /*0e50*/  IMAD R33, R32, -0x2daee0ad, RZ ;  /* 0xd2511f5320217824 */ /* 0x000fe200078e02ff */
[----:B------:R-:W-:Y:S01]  /*0e60*/  PRMT R105, R36, 0x7610, R105 ;  /* 0x0000761024697816 */ /* 0x000fe20000000069 */
[----:B------:R-:W-:Y:S01]  /*0e70*/  IMAD.HI.U32 R31, R29, -0x326172a9, RZ ;  /* 0xcd9e8d571d1f7827 */ /* 0x000fe200078e00ff */
[----:B------:R-:W-:Y:S01]  /*0e80*/  SHF.R.U32.HI R91, RZ, 0x10, R37 ;  /* 0x00000010ff5b7819 */ /* 0x000fe20000011625 */
[----:B------:R-:W3:Y:S01]  /*0e90*/  LDCU UR15, c[0x0][0x400] ;  /* 0x00008000ff0f77ac */ /* 0x000ee20008000800 */
[----:B------:R-:W-:Y:S01]  /*0ea0*/  SHF.R.U64 R37, R38, 0x10, R39 ;  /* 0x0000001026257819 */ /* 0x000fe20000001227 */
[----:B------:R-:W-:Y:S01]  /*0eb0*/  IMAD.HI.U32 R32, R30, -0x2daee0ad, RZ ;  /* 0xd2511f531e207827 */ /* 0x000fe200078e00ff */
[----:B------:R-:W-:Y:S01]  /*0ec0*/  LOP3.LUT R28, R28, R34, R31, 0x96, !PT ;  /* 0x000000221c1c7212 */ /* 0x000fe200078e961f */
[----:B------:R-:W4:Y:S01]  /*0ed0*/  LDCU.64 UR10, c[0x0][0x398] ;  /* 0x00007300ff0a77ac */ /* 0x000f220008000a00 */
[----:B------:R-:W-:Y:S01]  /*0ee0*/  PRMT R12, R12, 0x5410, R37 ;  /* 0x000054100c0c7816 */ /* 0x000fe20000000025 */
[----:B------:R-:W-:Y:S01]  /*0ef0*/  VIADD R35, R69, 0x32370b8f ;  /* 0x32370b8f45237836 */ /* 0x000fe20000000000 */
[----:B------:R-:W-:Y:S01]  /*0f00*/  PRMT R104, R104, 0x5410, R104 ;  /* 0x0000541068687816 */ /* 0x000fe20000000068 */
[----:B------:R-:W-:Y:S01]  /*0f10*/  IMAD R34, R29, -0x326172a9, RZ ;  /* 0xcd9e8d571d227824 */ /* 0x000fe200078e02ff */
[----:B------:R-:W-:Y:S01]  /*0f20*/  PRMT R103, R103, 0x5410, R103 ;  /* 0x0000541067677816 */ /* 0x000fe20000000067 */
[----:B------:R-:W-:Y:S01]  /*0f30*/  IMAD R36, R30, -0x2daee0ad, RZ ;  /* 0xd2511f531e247824 */ /* 0x000fe200078e02ff */
[----:B------:R-:W-:Y:S01]  /*0f40*/  LOP3.LUT R32, R35, R33, R32, 0x96, !PT ;  /* 0x0000002123207212 */ /* 0x000fe200078e9620 */
[----:B------:R-:W-:Y:S01]  /*0f50*/  VIADD R33, R69, 0xed9eba14 ;  /* 0xed9eba1445217836 */ /* 0x000fe20000000000 */
[----:B------:R-:W-:Y:S01]  /*0f60*/  IADD3 R30, PT, PT, R68, 0x78dde6e4, RZ ;  /* 0x78dde6e4441e7810 */ /* 0x000fe20007ffe0ff */
[----:B------:R-:W-:Y:S01]  /*0f70*/  IMAD.HI.U32 R31, R28, -0x2daee0ad, RZ ;  /* 0xd2511f531c1f7827 */ /* 0x000fe200078e00ff */
[----:B------:R-:W-:Y:S01]  /*0f80*/  PRMT R101, R101, 0x5410, R101 ;  /* 0x0000541065657816 */ /* 0x000fe20000000065 */
[----:B------:R-:W0:Y:S01]  /*0f90*/  LDCU.64 UR12, c[0x0][0x3a0] ;  /* 0x00007400ff0c77ac */ /* 0x000e220008000a00 */
[----:B------:R-:W-:Y:S01]  /*0fa0*/  SHF.R.U32.HI R37, RZ, 0x10, R23 ;  /* 0x00000010ff257819 */ /* 0x000fe20000011617 */
[----:B------:R-:W-:Y:S01]  /*0fb0*/  IMAD.HI.U32 R29, R32, -0x326172a9, RZ ;  /* 0xcd9e8d57201d7827 */ /* 0x000fe200078e00ff */
[----:B------:R-:W-:-:S02]  /*0fc0*/  LOP3.LUT R31, R33, R36, R31, 0x96, !PT ;  /* 0x00000024211f7212 */ /* 0x000fc400078e961f */
[----:B------:R-:W-:Y:S01]  /*0fd0*/  SHF.R.U64 R35, R20, 0x10, R21 ;  /* 0x0000001014237819 */ /* 0x000fe20000001215 */
[----:B------:R-:W-:Y:S01]  /*0fe0*/  IMAD R32, R32, -0x326172a9, RZ ;  /* 0xcd9e8d5720207824 */ /* 0x000fe200078e02ff */
[----:B------:R-:W-:Y:S01]  /*0ff0*/  LOP3.LUT R29, R30, R34, R29, 0x96, !PT ;  /* 0x000000221e1d7212 */ /* 0x000fe200078e961d */
[----:B------:R-:W-:Y:S01]  /*1000*/  IMAD R30, R28, -0x2daee0ad, RZ ;  /* 0xd2511f531c1e7824 */ /* 0x000fe200078e02ff */
[----:B------:R-:W-:Y:S01]  /*1010*/  SHF.R.U64 R34, R18, 0x10, R19 ;  /* 0x0000001012227819 */ /* 0x000fe20000001213 */
[----:B------:R-:W-:Y:S01]  /*1020*/  IMAD.HI.U32 R33, R31, -0x326172a9, RZ ;  /* 0xcd9e8d571f217827 */ /* 0x000fe200078e00ff */
[----:B------:R-:W-:Y:S02]  /*1030*/  SHF.R.U32.HI R38, RZ, 0x10, R39 ;  /* 0x00000010ff267819 */ /* 0x000fe40000011627 */
[----:B------:R-:W-:Y:S01]  /*1040*/  SHF.R.U64 R39, R40, 0x10, R41 ;  /* 0x0000001028277819 */ /* 0x000fe20000001229 */
[----:B------:R-:W-:Y:S01]  /*1050*/  IMAD.HI.U32 R28, R29, -0x2daee0ad, RZ ;  /* 0xd2511f531d1c7827 */ /* 0x000fe200078e00ff */
[----:B------:R-:W-:-:S02]  /*1060*/  LOP3.LUT R26, R26, R32, R33, 0x96, !PT ;  /* 0x000000201a1a7212 */ /* 0x000fc400078e9621 */
[--C-:B------:R-:W-:Y:S01]  /*1070*/  SHF.R.U64 R123, R42, 0x10, R43.reuse ;  /* 0x000000102a7b7819 */ /* 0x100fe2000000122b */
[----:B------:R-:W-:Y:S01]  /*1080*/  IMAD R31, R31, -0x326172a9, RZ ;  /* 0xcd9e8d571f1f7824 */ /* 0x000fe200078e02ff */
[----:B------:R-:W-:Y:S01]  /*1090*/  LOP3.LUT R27, R27, R30, R28, 0x96, !PT ;  /* 0x0000001e1b1b7212 */ /* 0x000fe200078e961c */
[----:B------:R-:W-:Y:S01]  /*10a0*/  IMAD R30, R29, -0x2daee0ad, RZ ;  /* 0xd2511f531d1e7824 */ /* 0x000fe200078e02ff */
[----:B------:R-:W-:Y:S01]  /*10b0*/  SHF.R.U32.HI R119, RZ, 0x10, R43 ;  /* 0x00000010ff777819 */ /* 0x000fe2000001162b */
        /* <DEDUP_REMOVED lines=8> */
[----:B------:R-:W-:Y:S01]  /*1140*/  IMAD.HI.U32 R28, R25, -0x326172a9, RZ ;  /* 0xcd9e8d57191c7827 */ /* 0x000fe200078e00ff */
[--C-:B------:R-:W-:Y:S02]  /*1150*/  SHF.R.U64 R122, R124, 0x10, R125.reuse ;  /* 0x000000107c7a7819 */ /* 0x100fe4000000127d */
[----:B------:R-:W-:Y:S01]  /*1160*/  SHF.R.U32.HI R118, RZ, 0x10, R125 ;  /* 0x00000010ff767819 */ /* 0x000fe2000001167d */
[----:B------:R-:W-:Y:S01]  /*1170*/  IMAD R26, R26, -0x2daee0ad, RZ ;  /* 0xd2511f531a1a7824 */ /* 0x000fe200078e02ff */
[----:B------:R-:W-:Y:S01]  /*1180*/  LOP3.LUT R11, R11, R27, R28, 0x96, !PT ;  /* 0x0000001b0b0b7212 */ /* 0x000fe200078e961c */
[----:B------:R-:W-:Y:S01]  /*1190*/  IMAD.HI.U32 R29, R24, -0x2daee0ad, RZ ;  /* 0xd2511f53181d7827 */ /* 0x000fe200078e00ff */
[----:B------:R-:W-:-:S02]  /*11a0*/  SHF.R.U32.HI R40, RZ, 0x10, R41 ;  /* 0x00000010ff287819 */ /* 0x000fc40000011629 */
        /* <DEDUP_REMOVED lines=11> */
[----:B------:R-:W-:Y:S01]  /*1260*/  VIADD R26, R68, 0xf1bbcdc8 ;  /* 0xf1bbcdc8441a7836 */ /* 0x000fe20000000000 */
[----:B------:R-:W-:Y:S01]  /*1270*/  PRMT R91, R91, 0x5410, R91 ;  /* 0x000054105b5b7816 */ /* 0x000fe2000000005b */
[----:B------:R-:W-:Y:S01]  /*1280*/  IMAD.HI.U32 R9, R27, -0x326172a9, RZ ;  /* 0xcd9e8d571b097827 */ /* 0x000fe200078e00ff */
[----:B------:R-:W-:Y:S02]  /*1290*/  SHF.R.U32.HI R37, RZ, 0x10, R21 ;  /* 0x00000010ff257819 */ /* 0x000fe40000011615 */
[----:B------:R-:W-:Y:S01]  /*12a0*/  LOP3.LUT R24, R26, R25, R24, 0x96, !PT ;  /* 0x000000191a187212 */ /* 0x000fe200078e9618 */
[----:B------:R-:W-:Y:S01]  /*12b0*/  IMAD.MOV R26, RZ, RZ, -R6 ;  /* 0x000000ffff1a7224 */ /* 0x000fe200078e0a06 */
[----:B------:R-:W-:Y:S01]  /*12c0*/  SHF.R.U32.HI R25, RZ, 0x10, R77 ;  /* 0x00000010ff197819 */ /* 0x000fe2000001164d */
[----:B------:R-:W-:Y:S01]  /*12d0*/  IMAD R6, R16, -0x326172a9, RZ ;  /* 0xcd9e8d5710067824 */ /* 0x000fe200078e02ff */
[----:B------:R-:W-:Y:S01]  /*12e0*/  SHF.R.U32.HI R35, RZ, 0x10, R19 ;  /* 0x00000010ff237819 */ /* 0x000fe20000011613 */
[----:B------:R-:W-:Y:S01]  /*12f0*/  IMAD R11, R11, -0x2daee0ad, RZ ;  /* 0xd2511f530b0b7824 */ /* 0x000fe200078e02ff */
[----:B------:R-:W-:Y:S01]  /*1300*/  PRMT R90, R90, 0x5410, R25 ;  /* 0x000054105a5a7816 */ /* 0x000fe20000000019 */
[----:B------:R-:W-:Y:S01]  /*1310*/  IMAD.HI.U32 R16, R24, -0x2daee0ad, RZ ;  /* 0xd2511f5318107827 */ /* 0x000fe200078e00ff */
[----:B------:R-:W-:-:S02]  /*1320*/  MOV R25, R26 ;  /* 0x0000001a00197202 */ /* 0x000fc40000000f00 */
[----:B------:R-:W-:Y:S01]  /*1330*/  LOP3.LUT R6, R10, R6, R9, 0x96, !PT ;  /* 0x000000060a067212 */ /* 0x000fe200078e9609 */
[----:B------:R-:W-:Y:S01]  /*1340*/  IMAD.SHL.U32 R10, R92, 0x20, RZ ;  /* 0x000000205c0a7824 */ /* 0x000fe200078e00ff */
[----:B------:R-:W-:Y:S01]  /*1350*/  LOP3.LUT R7, R7, R11, R16, 0x96, !PT ;  /* 0x0000000b07077212 */ /* 0x000fe200078e9610 */
[----:B------:R-:W-:Y:S01]  /*1360*/  IMAD.MOV.U32 R9, RZ, RZ, R25 ;  /* 0x000000ffff097224 */ /* 0x000fe200078e0019 */
[----:B------:R-:W-:Y:S01]  /*1370*/  SHF.R.U64 R36, R70, 0x10, R71 ;  /* 0x0000001046247819 */ /* 0x000fe20000001247 */
[----:B------:R-:W-:Y:S01]  /*1380*/  HADD2.F32 R124, -RZ, R124.H0_H0 ;  /* 0x2000007cff7c7230 */ /* 0x000fe20000004100 */
[----:B------:R-:W-:Y:S01]  /*1390*/  LOP3.LUT R10, R10, 0x3e0, RZ, 0xc0, !PT ;  /* 0x000003e00a0a7812 */ /* 0x000fe200078ec0ff */
[----:B------:R-:W-:Y:S01]  /*13a0*/  HADD2.F32 R125, -RZ, R12.H0_H0 ;  /* 0x2000000cff7d7230 */ /* 0x000fe20000004100 */
[----:B------:R-:W-:Y:S01]  /*13b0*/  VIADDMNMX R9, R9, UR6, RZ, !PT ;  /* 0x0000000609097c46 */ /* 0x000fe2000f8001ff */
[----:B------:R-:W-:Y:S01]  /*13c0*/  HADD2.F32 R121, -RZ, R121.H0_H0 ;  /* 0x20000079ff797230 */ /* 0x000fe20000004100 */
[----:B------:R-:W-:Y:S01]  /*13d0*/  IADD3 R10, PT, PT, RZ, -R10, RZ ;  /* 0x8000000aff0a7210 */ /* 0x000fe20007ffe0ff */
[----:B------:R-:W-:Y:S01]  /*13e0*/  HADD2.F32 R123, -RZ, R123.H0_H0 ;  /* 0x2000007bff7b7230 */ /* 0x000fe20000004100 */
[----:B------:R-:W-:Y:S01]  /*13f0*/  VIMNMX R9, PT, PT, R9, 0x20, PT ;  /* 0x0000002009097848 */ /* 0x000fe20003fe0100 */
[----:B------:R-:W-:Y:S01]  /*1400*/  HADD2.F32 R119, -RZ, R119.H0_H0 ;  /* 0x20000077ff777230 */ /* 0x000fe20000004100 */
[----:B------:R-:W-:Y:S01]  /*1410*/  VIADDMNMX R10, R10, UR6, RZ, !PT ;  /* 0x000000060a0a7c46 */ /* 0x000fe2000f8001ff */
[----:B------:R-:W-:Y:S01]  /*1420*/  HADD2.F32 R122, -RZ, R122.H0_H0 ;  /* 0x2000007aff7a7230 */ /* 0x000fe20000004100 */
[----:B------:R-:W-:Y:S01]  /*1430*/  LEA R9, R9, UR5, 0x2 ;  /* 0x0000000509097c11 */ /* 0x000fe2000f8e10ff */
[----:B------:R-:W-:Y:S01]  /*1440*/  HADD2.F32 R118, -RZ, R118.H0_H0 ;  /* 0x20000076ff767230 */ /* 0x000fe20000004100 */
[----:B------:R-:W-:-:S02]  /*1450*/  VIMNMX R10, PT, PT, R10, 0x20, PT ;  /* 0x000000200a0a7848 */ /* 0x000fc40003fe0100 */
[----:B------:R-:W-:Y:S01]  /*1460*/  I2FP.F32.U32 R11, R9 ;  /* 0x00000009000b7245 */ /* 0x000fe20000201000 */
[----:B------:R-:W-:Y:S01]  /*1470*/  IMAD.MOV.U32 R9, RZ, RZ, RZ ;  /* 0x000000ffff097224 */ /* 0x000fe200078e00ff */
[----:B------:R-:W-:Y:S01]  /*1480*/  LEA R16, R10, UR5, 0x2 ;  /* 0x000000050a107c11 */ /* 0x000fe2000f8e10ff */
[----:B------:R-:W-:Y:S01]  /*1490*/  IMAD R10, R27, -0x326172a9, RZ ;  /* 0xcd9e8d571b0a7824 */ /* 0x000fe200078e02ff */
[----:B------:R-:W-:Y:S02]  /*14a0*/  SHF.R.U32.HI R32, RZ, 0x10, R71 ;  /* 0x00000010ff207819 */ /* 0x000fe40000011647 */
[----:B------:R-:W1:Y:S01]  /*14b0*/  MUFU.RCP R11, R11 ;  /* 0x0000000b000b7308 */ /* 0x000e620000001000 */
[--C-:B------:R-:W-:Y:S02]  /*14c0*/  SHF.R.U64 R33, R72, 0x10, R73.reuse ;  /* 0x0000001048217819 */ /* 0x100fe40000001249 */
[----:B------:R-:W-:Y:S02]  /*14d0*/  SHF.R.U32.HI R34, RZ, 0x10, R73 ;  /* 0x00000010ff227819 */ /* 0x000fe40000011649 */
[----:B------:R-:W-:-:S02]  /*14e0*/  SHF.R.U64 R78, R74, 0x10, R75 ;  /* 0x000000104a4e7819 */ /* 0x000fc4000000124b */
[----:B------:R-:W-:Y:S02]  /*14f0*/  SHF.R.U32.HI R30, RZ, 0x10, R75 ;  /* 0x00000010ff1e7819 */ /* 0x000fe4000001164b */
[----:B------:R-:W-:Y:S02]  /*1500*/  PRMT R13, R13, 0x5410, R38 ;  /* 0x000054100d0d7816 */ /* 0x000fe40000000026 */
[----:B------:R-:W-:Y:S02]  /*1510*/  PRMT R14, R14, 0x5410, R39 ;  /* 0x000054100e0e7816 */ /* 0x000fe40000000027 */
[----:B------:R-:W-:Y:S02]  /*1520*/  PRMT R15, R15, 0x5410, R40 ;  /* 0x000054100f0f7816 */ /* 0x000fe40000000028 */
[----:B------:R-:W-:Y:S02]  /*1530*/  PRMT R102, R37, 0x7610, R102 ;  /* 0x0000761025667816 */ /* 0x000fe40000000066 */
[----:B------:R-:W-:Y:S01]  /*1540*/  PRMT R100, R35, 0x7610, R100 ;  /* 0x0000761023647816 */ /* 0x000fe20000000064 */
[----:B-1----:R1:W-:Y:S01]  /*1550*/  STL [R1+0x4], R11 ;  /* 0x0000040b01007387 */ /* 0x0023e20000100800 */
[----:B------:R-:W-:-:S02]  /*1560*/  PRMT R99, R36, 0x7610, R99 ;  /* 0x0000761024637816 */ /* 0x000fc40000000063 */
[----:B------:R-:W-:Y:S01]  /*1570*/  PRMT R98, R32, 0x7610, R98 ;  /* 0x0000761020627816 */ /* 0x000fe20000000062 */
[----:B------:R0:W-:Y:S01]  /*1580*/  STL [R1], R16 ;  /* 0x0000001001007387 */ /* 0x0001e20000100800 */
[----:B------:R-:W-:Y:S02]  /*1590*/  PRMT R97, R33, 0x7610, R97 ;  /* 0x0000761021617816 */ /* 0x000fe40000000061 */
[----:B------:R-:W-:Y:S02]  /*15a0*/  PRMT R91, R34, 0x7610, R91 ;  /* 0x00007610225b7816 */ /* 0x000fe4000000005b */
[----:B------:R-:W-:Y:S01]  /*15b0*/  PRMT R78, R78, 0x5410, R30 ;  /* 0x000054104e4e7816 */ /* 0x000fe2000000001e */
[----:B-1----:R-:W-:Y:S01]  /*15c0*/  IMAD R11, R24, -0x2daee0ad, RZ ;  /* 0xd2511f53180b7824 */ /* 0x002fe200078e02ff */
[----:B--234-:R-:W-:-:S07]  /*15d0*/  LOP3.LUT R8, R8, 0x3, RZ, 0xc0, !PT ;  /* 0x0000000308087812 */ /* 0x01cfce00078ec0ff */
.L_x_15784:
[----:B0-----:R-:W-:Y:S01]  /*15e0*/  IMAD R16, R0, UR16, RZ ;  /* 0x0000001000107c24 */ /* 0x001fe2000f8e02ff */
[----:B------:R-:W-:Y:S01]  /*15f0*/  ISETP.NE.AND P0, PT, R17, RZ, PT ;  /* 0x000000ff1100720c */ /* 0x000fe20003f05270 */
        /* <DEDUP_REMOVED lines=38> */
.L_x_15250:
        /* <DEDUP_REMOVED lines=13> */
.L_x_15252:
[----:B------:R-:W-:Y:S05]  /*1930*/  BSYNC.RECONVERGENT B2 ;  /* 0x0000000000027941 */ /* 0x000fea0003800200 */
.L_x_15251:
        /* <DEDUP_REMOVED lines=43> */
[C---:B------:R-:W-:Y:S02]  /*1bf0*/  VIADD R8, R69.reuse, 0x1fd5c5a3 ;  /* 0x1fd5c5a345087836 */ /* 0x040fe40000000000 */
[----:B------:R-:W-:Y:S02]  /*1c00*/  VIADD R10, R68, 0xf1bbcdc8 ;  /* 0xf1bbcdc8440a7836 */ /* 0x000fe40000000000 */
[----:B------:R-:W-:Y:S01]  /*1c10*/  IMAD.WIDE.U32 R66, R66, -0x2daee0ad, RZ ;  /* 0xd2511f5342427825 */ /* 0x000fe200078e00ff */
[----:B------:R-:W-:Y:S02]  /*1c20*/  LOP3.LUT R6, R8, R6, R81, 0x96, !PT ;  /* 0x0000000608067212 */ /* 0x000fe400078e9651 */
        /* <DEDUP_REMOVED lines=11> */
[----:B------:R-:W-:Y:S02]  /*1ce0*/  HFMA2 R66, -RZ, RZ, 0, 0 ;  /* 0x00000000ff427431 */ /* 0x000fe400000001ff */
[----:B------:R-:W-:-:S07]  /*1cf0*/  IMAD.MOV.U32 R65, RZ, RZ, R11 ;  /* 0x000000ffff417224 */ /* 0x000fce00078e000b */
.L_x_15249:
[----:B------:R-:W-:Y:S05]  /*1d00*/  BSYNC.RECONVERGENT B1 ;  /* 0x0000000000017941 */ /* 0x000fea0003800200 */
.L_x_15248:
[----:B------:R-:W0:Y:S01]  /*1d10*/  LDC R11, c[0x0][0x404] ;  /* 0x00010100ff0b7b82 */ /* 0x000e220000000800 */
[----:B------:R-:W-:Y:S01]  /*1d20*/  ISETP.NE.AND P3, PT, R66, 0x1, PT ;  /* 0x000000014200780c */ /* 0x000fe20003f65270 */
[----:B------:R-:W-:Y:S01]  /*1d30*/  BSSY.RECONVERGENT B1, `(.L_x_15253) ;  /* 0x000005b000017945 */ /* 0x000fe20003800200 */
[----:B------:R-:W-:Y:S01]  /*1d40*/  I2FP.F32.U32 R8, R65 ;  /* 0x0000004100087245 */ /* 0x000fe20000201000 */
[----:B------:R-:W-:Y:S02]  /*1d50*/  IMAD.MOV.U32 R65, RZ, RZ, 0x2f800000 ;  /* 0x2f800000ff417424 */ /* 0x000fe400078e00ff */
[----:B------:R-:W-:Y:S02]  /*1d60*/  IMAD.MOV.U32 R67, RZ, RZ, 0x2 ;  /* 0x00000002ff437424 */ /* 0x000fe400078e00ff */
[----:B------:R-:W-:-:S05]  /*1d70*/  FFMA.FTZ R8, R8, R65, 1.1641532182693481445e-10 ;  /* 0x2f00000008087423 */ /* 0x000fca0000010041 */
[----:B0-----:R-:W-:Y:S02]  /*1d80*/  FSETP.LE.FTZ.AND P2, PT, R8, R11, PT ;  /* 0x0000000b0800720b */ /* 0x001fe40003f53000 */
        /* <DEDUP_REMOVED lines=10> */
.L_x_15255:
        /* <DEDUP_REMOVED lines=13> */
.L_x_15257:
[----:B------:R-:W-:Y:S05]  /*1f00*/  BSYNC.RECONVERGENT B2 ;  /* 0x0000000000027941 */ /* 0x000fea0003800200 */
.L_x_15256:
        /* <DEDUP_REMOVED lines=61> */
.L_x_15254:
[----:B------:R-:W-:Y:S05]  /*22e0*/  BSYNC.RECONVERGENT B1 ;  /* 0x0000000000017941 */ /* 0x000fea0003800200 */
.L_x_15253:
[----:B------:R-:W-:Y:S01]  /*22f0*/  ISETP.NE.AND P4, PT, R67, 0x1, PT ;  /* 0x000000014300780c */ /* 0x000fe20003f85270 */
[----:B------:R-:W-:Y:S01]  /*2300*/  BSSY.RECONVERGENT B1, `(.L_x_15258) ;  /* 0x000005a000017945 */ /* 0x000fe20003800200 */
[----:B------:R-:W-:Y:S01]  /*2310*/  I2FP.F32.U32 R8, R8 ;  /* 0x0000000800087245 */ /* 0x000fe20000201000 */
[----:B------:R-:W-:-:S04]  /*2320*/  IMAD.MOV.U32 R66, RZ, RZ, 0x2 ;  /* 0x00000002ff427424 */ /* 0x000fc800078e00ff */
        /* <DEDUP_REMOVED lines=12> */
.L_x_15260:
        /* <DEDUP_REMOVED lines=13> */
.L_x_15262:
[----:B------:R-:W-:Y:S05]  /*24c0*/  BSYNC.RECONVERGENT B2 ;  /* 0x0000000000027941 */ /* 0x000fea0003800200 */
.L_x_15261:
        /* <DEDUP_REMOVED lines=61> */
.L_x_15259:
[----:B------:R-:W-:Y:S05]  /*28a0*/  BSYNC.RECONVERGENT B1 ;  /* 0x0000000000017941 */ /* 0x000fea0003800200 */
.L_x_15258:
[----:B------:R-:W-:Y:S01]  /*28b0*/  ISETP.NE.AND P5, PT, R66, 0x1, PT ;  /* 0x000000014200780c */ /* 0x000fe20003fa5270 */
[----:B------:R-:W-:Y:S01]  /*28c0*/  BSSY.RECONVERGENT B1, `(.L_x_15263) ;  /* 0x000005a000017945 */ /* 0x000fe20003800200 */
[----:B------:R-:W-:Y:S01]  /*28d0*/  I2FP.F32.U32 R8, R8 ;  /* 0x0000000800087245 */ /* 0x000fe20000201000 */
[----:B------:R-:W-:-:S04]  /*28e0*/  IMAD.MOV.U32 R67, RZ, RZ, R10 ;  /* 0x000000ffff437224 */ /* 0x000fc800078e000a */
[----:B------:R-:W-:-:S05]  /*28f0*/  FFMA.FTZ R8, R8, R65, 1.1641532182693481445e-10 ;  /* 0x2f00000008087423 */ /* 0x000fca0000010041 */
[----:B------:R-:W-:Y:S01]  /*2900*/  FSETP.LE.FTZ.AND P4, PT, R8, R11, PT ;  /* 0x0000000b0800720b */ /* 0x000fe20003f93000 */
[----:B------:R-:W-:Y:S01]  /*2910*/  HFMA2 R8, -RZ, RZ, 0, 1.1920928955078125e-07 ;  /* 0x00000002ff087431 */ /* 0x000fe200000001ff */
        /* <DEDUP_REMOVED lines=9> */
.L_x_15265:
        /* <DEDUP_REMOVED lines=13> */
.L_x_15267:
[----:B------:R-:W-:Y:S05]  /*2a80*/  BSYNC.RECONVERGENT B2 ;  /* 0x0000000000027941 */ /* 0x000fea0003800200 */
.L_x_15266:
        /* <DEDUP_REMOVED lines=61> */
.L_x_15264:
[----:B------:R-:W-:Y:S05]  /*2e60*/  BSYNC.RECONVERGENT B1 ;  /* 0x0000000000017941 */ /* 0x000fea0003800200 */
.L_x_15263:
        /* <DEDUP_REMOVED lines=17> */
.L_x_15247:
        /* <DEDUP_REMOVED lines=16> */
.L_x_15271:
        /* <DEDUP_REMOVED lines=13> */
.L_x_15273:
[----:B------:R-:W-:Y:S05]  /*3150*/  BSYNC.RECONVERGENT B2 ;  /* 0x0000000000027941 */ /* 0x000fea0003800200 */
.L_x_15272:
        /* <DEDUP_REMOVED lines=60> */
.L_x_15270:
[----:B------:R-:W-:Y:S05]  /*3520*/  BSYNC.RECONVERGENT B1 ;  /* 0x0000000000017941 */ /* 0x000fea0003800200 */
.L_x_15269:
[----:B------:R-:W0:Y:S01]  /*3530*/  LDC R11, c[0x0][0x404] ;  /* 0x00010100ff0b7b82 */ /* 0x000e220000000800 */
[----:B------:R-:W-:Y:S01]  /*3540*/  ISETP.NE.AND P3, PT, R67, 0x1, PT ;  /* 0x000000014300780c */ /* 0x000fe20003f65270 */
[----:B------:R-:W-:Y:S01]  /*3550*/  BSSY.RECONVERGENT B1, `(.L_x_15274) ;  /* 0x000005d000017945 */ /* 0x000fe20003800200 */
[----:B------:R-:W-:Y:S01]  /*3560*/  I2FP.F32.U32 R79, R66 ;  /* 0x00000042004f7245 */ /* 0x000fe20000201000 */
[----:B------:R-:W-:-:S04]  /*3570*/  HFMA2 R66, -RZ, RZ, 0.1171875, 0 ;  /* 0x2f800000ff427431 */ /* 0x000fc800000001ff */
[----:B------:R-:W1:Y:S01]  /*3580*/  LDC R65, c[0x0][0x408] ;  /* 0x00010200ff417b82 */ /* 0x000e620000000800 */
[----:B------:R-:W-:Y:S01]  /*3590*/  FFMA.FTZ R8, R79, R66, 1.1641532182693481445e-10 ;  /* 0x2f0000004f087423 */ /* 0x000fe20000010042 */
[----:B------:R-:W-:-:S04]  /*35a0*/  IMAD.MOV.U32 R79, RZ, RZ, 0x2 ;  /* 0x00000002ff4f7424 */ /* 0x000fc800078e00ff */
[----:B0-----:R-:W-:Y:S01]  /*35b0*/  FSETP.LE.FTZ.AND P2, PT, R8, R11, PT ;  /* 0x0000000b0800720b */ /* 0x001fe20003f53000 */
[----:B------:R-:W-:Y:S02]  /*35c0*/  IMAD.MOV.U32 R8, RZ, RZ, R10 ;  /* 0x000000ffff087224 */ /* 0x000fe400078e000a */
        /* <DEDUP_REMOVED lines=10> */
.L_x_15276:
        /* <DEDUP_REMOVED lines=13> */
.L_x_15278:
[----:B------:R-:W-:Y:S05]  /*3740*/  BSYNC.RECONVERGENT B2 ;  /* 0x0000000000027941 */ /* 0x000fea0003800200 */
.L_x_15277:
        /* <DEDUP_REMOVED lines=61> */
.L_x_15275:
[----:B------:R-:W-:Y:S05]  /*3b20*/  BSYNC.RECONVERGENT B1 ;  /* 0x0000000000017941 */ /* 0x000fea0003800200 */
.L_x_15274:
        /* <DEDUP_REMOVED lines=15> */
.L_x_15281:
        /* <DEDUP_REMOVED lines=13> */
.L_x_15283:
[----:B------:R-:W-:Y:S05]  /*3cf0*/  BSYNC.RECONVERGENT B2 ;  /* 0x0000000000027941 */ /* 0x000fea0003800200 */
.L_x_15282:
        /* <DEDUP_REMOVED lines=61> */
.L_x_15280:
[----:B------:R-:W-:Y:S05]  /*40d0*/  BSYNC.RECONVERGENT B1 ;  /* 0x0000000000017941 */ /* 0x000fea0003800200 */
.L_x_15279:
        /* <DEDUP_REMOVED lines=17> */
.L_x_15286:
        /* <DEDUP_REMOVED lines=13> */
.L_x_15288:
[----:B------:R-:W-:Y:S05]  /*42c0*/  BSYNC.RECONVERGENT B2 ;  /* 0x0000000000027941 */ /* 0x000fea0003800200 */
.L_x_15287:
        /* <DEDUP_REMOVED lines=60> */
[----:B------:R-:W-:-:S07]  /*4690*/  HFMA2 R81, -RZ, RZ, 0, 0 ;  /* 0x00000000ff517431 */ /* 0x000fce00000001ff */
.L_x_15285:
[----:B------:R-:W-:Y:S05]  /*46a0*/  BSYNC.RECONVERGENT B1 ;  /* 0x0000000000017941 */ /* 0x000fea0003800200 */
.L_x_15284:
        /* <DEDUP_REMOVED lines=15> */
.L_x_15291:
        /* <DEDUP_REMOVED lines=13> */
.L_x_15293:
[----:B------:R-:W-:Y:S05]  /*4870*/  BSYNC.RECONVERGENT B2 ;  /* 0x0000000000027941 */ /* 0x000fea0003800200 */
.L_x_15292:
        /* <DEDUP_REMOVED lines=61> */
.L_x_15290:
[----:B------:R-:W-:Y:S05]  /*4c50*/  BSYNC.RECONVERGENT B1 ;  /* 0x0000000000017941 */ /* 0x000fea0003800200 */
.L_x_15289:
[----:B------:R-:W-:Y:S01]  /*4c60*/  ISETP.NE.AND P5, PT, R80, 0x1, PT ;  /* 0x000000015000780c */ /* 0x000fe20003fa5270 */
[----:B------:R-:W-:Y:S01]  /*4c70*/  BSSY.RECONVERGENT B1, `(.L_x_15294) ;  /* 0x000005b000017945 */ /* 0x000fe20003800200 */
[----:B------:R-:W-:Y:S01]  /*4c80*/  I2FP.F32.U32 R8, R8 ;  /* 0x0000000800087245 */ /* 0x000fe20000201000 */
[----:B------:R-:W-:Y:S02]  /*4c90*/  HFMA2 R81, -RZ, RZ, 0, 1.1920928955078125e-07 ;  /* 0x00000002ff517431 */ /* 0x000fe400000001ff */
[----:B------:R-:W-:Y:S02]  /*4ca0*/  FMUL.FTZ R34, R34, R65 ;  /* 0x0000004122227220 */ /* 0x000fe40000410000 */
        /* <DEDUP_REMOVED lines=12> */
.L_x_15296:
        /* <DEDUP_REMOVED lines=13> */
.L_x_15298:
[----:B------:R-:W-:Y:S05]  /*4e40*/  BSYNC.RECONVERGENT B2 ;  /* 0x0000000000027941 */ /* 0x000fea0003800200 */
.L_x_15297:
        /* <DEDUP_REMOVED lines=61> */
.L_x_15295:
[----:B------:R-:W-:Y:S05]  /*5220*/  BSYNC.RECONVERGENT B1 ;  /* 0x0000000000017941 */ /* 0x000fea0003800200 */
.L_x_15294:
        /* <DEDUP_REMOVED lines=15> */
.L_x_15301:
        /* <DEDUP_REMOVED lines=13> */
.L_x_15303:
[----:B------:R-:W-:Y:S05]  /*53f0*/  BSYNC.RECONVERGENT B2 ;  /* 0x0000000000027941 */ /* 0x000fea0003800200 */
.L_x_15302:
        /* <DEDUP_REMOVED lines=61> */
.L_x_15300:
[----:B------:R-:W-:Y:S05]  /*57d0*/  BSYNC.RECONVERGENT B1 ;  /* 0x0000000000017941 */ /* 0x000fea0003800200 */
.L_x_15299:
        /* <DEDUP_REMOVED lines=17> */
.L_x_15306:
        /* <DEDUP_REMOVED lines=15> */
.L_x_15308:
[----:B------:R-:W-:Y:S05]  /*59e0*/  BSYNC.RECONVERGENT B2 ;  /* 0x0000000000027941 */ /* 0x000fea0003800200 */
.L_x_15307:
        /* <DEDUP_REMOVED lines=61> */
.L_x_15305:
[----:B------:R-:W-:Y:S05]  /*5dc0*/  BSYNC.RECONVERGENT B1 ;  /* 0x0000000000017941 */ /* 0x000fea0003800200 */
.L_x_15304:
[----:B------:R-:W-:Y:S01]  /*5dd0*/  FMUL.FTZ R82, R24, R65 ;  /* 0x0000004118527220 */ /* 0x000fe20000410000 */
[----:B------:R-:W-:Y:S01]  /*5de0*/  FSETP.GTU.FTZ.AND P6, PT, R67, R11, PT ;  /* 0x0000000b4300720b */ /* 0x000fe20003fdc000 */
[----:B------:R-:W-:Y:S01]  /*5df0*/  FMUL.FTZ R83, R25, R65 ;  /* 0x0000004119537220 */ /* 0x000fe20000410000 */
[----:B------:R-:W-:Y:S02]  /*5e00*/  I2FP.F32.U32 R81, R81 ;  /* 0x0000005100517245 */ /* 0x000fe40000201000 */
[----:B------:R-:W-:Y:S02]  /*5e10*/  FSEL R82, R82, RZ, !P6 ;  /* 0x000000ff52527208 */ /* 0x000fe40007000000 */
[----:B------:R-:W-:Y:S01]  /*5e20*/  SEL R67, RZ, 0x1, P6 ;  /* 0x00000001ff437807 */ /* 0x000fe20003000000 */
[----:B------:R-:W-:Y:S01]  /*5e30*/  FFMA.FTZ R81, R81, R66, 1.1641532182693481445e-10 ;  /* 0x2f00000051517423 */ /* 0x000fe20000010042 */
[----:B------:R-:W-:Y:S01]  /*5e40*/  FSETP.GTU.FTZ.AND P6, PT, R79, R11, PT ;  /* 0x0000000b4f00720b */ /* 0x000fe20003fdc000 */
[-C--:B------:R-:W-:Y:S01]  /*5e50*/  FMUL.FTZ R66, R27, R65.reuse ;  /* 0x000000411b427220 */ /* 0x080fe20000410000 */
[----:B------:R-:W-:Y:S01]  /*5e60*/  FMUL.FTZ R65, R26, R65 ;  /* 0x000000411a417220 */ /* 0x000fe20000410000 */
        /* <DEDUP_REMOVED lines=14> */
[----:B------:R-:W-:Y:S01]  /*5f50*/  PRMT R12, R67, 0x7610, R12 ;  /* 0x00007610430c7816 */ /* 0x000fe2000000000c */
[----:B------:R-:W-:Y:S01]  /*5f60*/  FADD.FTZ R34, R34, R11 ;  /* 0x0000000b22227221 */ /* 0x000fe20000010000 */
[----:B------:R-:W-:Y:S01]  /*5f70*/  SEL R11, RZ, 0x1, P6 ;  /* 0x00000001ff0b7807 */ /* 0x000fe20003000000 */
[----:B------:R-:W-:Y:S01]  /*5f80*/  FADD.FTZ R35, R81, R35 ;  /* 0x0000002351237221 */ /* 0x000fe20000010000 */
[----:B------:R-:W-:Y:S01]  /*5f90*/  @P1 FADD.FTZ R32, R28, R32 ;  /* 0x000000201c201221 */ /* 0x000fe20000010000 */
[----:B------:R-:W-:Y:S01]  /*5fa0*/  @P1 FADD.FTZ R34, R30, R34 ;  /* 0x000000221e221221 */ /* 0x000fe20000010000 */
[----:B------:R-:W-:Y:S01]  /*5fb0*/  PRMT R13, R79, 0x7610, R13 ;  /* 0x000076104f0d7816 */ /* 0x000fe2000000000d */
[----:B------:R-:W-:Y:S01]  /*5fc0*/  @P1 FADD.FTZ R35, R31, R35 ;  /* 0x000000231f231221 */ /* 0x000fe20000010000 */
[----:B------:R-:W-:-:S02]  /*5fd0*/  PRMT R14, R11, 0x7610, R14 ;  /* 0x000076100b0e7816 */ /* 0x000fc4000000000e */
[----:B------:R-:W-:-:S07]  /*5fe0*/  PRMT R15, R66, 0x7610, R15 ;  /* 0x00007610420f7816 */ /* 0x000fce000000000f */
.L_x_15268:
        /* <DEDUP_REMOVED lines=24> */
.L_x_15309:
[----:B01----:R-:W-:Y:S01]  /*6170*/  IMAD.MOV.U32 R11, RZ, RZ, R64 ;  /* 0x000000ffff0b7224 */ /* 0x003fe200078e0040 */
[----:B------:R-:W-:-:S07]  /*6180*/  IADD3 R86, PT, PT, R16, 0x100, RZ ;  /* 0x0000010010567810 */ /* 0x000fce0007ffe0ff */
.L_x_15246:
[----:B------:R-:W-:Y:S05]  /*6190*/  BSYNC.RECONVERGENT B0 ;  /* 0x0000000000007941 */ /* 0x000fea0003800200 */
.L_x_15245:
        /* <DEDUP_REMOVED lines=34> */
.L_x_15315:
        /* <DEDUP_REMOVED lines=13> */
.L_x_15317:
[----:B------:R-:W-:Y:S05]  /*6490*/  BSYNC.RECONVERGENT B2 ;  /* 0x0000000000027941 */ /* 0x000fea0003800200 */
.L_x_15316:
        /* <DEDUP_REMOVED lines=47> */
[----:B------:R-:W-:-:S04]  /*6790*/  IMAD.WIDE.U32 R6, R6, -0x326172a9, RZ ;  /* 0xcd9e8d5706067825 */ /* 0x000fc800078e00ff */
[C---:B------:R-:W-:Y:S01]  /*67a0*/  VIADD R8, R69.reuse, 0xdb3d7428 ;  /* 0xdb3d742845087836 */ /* 0x040fe20000000000 */
[----:B------:R-:W-:Y:S01]  /*67b0*/  LOP3.LUT R64, R10, R64, R7, 0x96, !PT ;  /* 0x000000400a407212 */ /* 0x000fe200078e9607 */
[----:B------:R-:W-:-:S03]  /*67c0*/  VIADD R7, R69, 0x96a522ad ;  /* 0x96a522ad45077836 */ /* 0x000fc60000000000 */
        /* <DEDUP_REMOVED lines=9> */
.L_x_15314:
[----:B------:R-:W-:Y:S05]  /*6860*/  BSYNC.RECONVERGENT B1 ;  /* 0x0000000000017941 */ /* 0x000fea0003800200 */
.L_x_15313:
[----:B------:R-:W0:Y:S01]  /*6870*/  LDC R11, c[0x0][0x404] ;  /* 0x00010100ff0b7b82 */ /* 0x000e220000000800 */
[----:B------:R-:W-:Y:S01]  /*6880*/  ISETP.NE.AND P3, PT, R67, 0x1, PT ;  /* 0x000000014300780c */ /* 0x000fe20003f65270 */
[----:B------:R-:W-:Y:S01]  /*6890*/  BSSY.RECONVERGENT B1, `(.L_x_15318) ;  /* 0x000005d000017945 */ /* 0x000fe20003800200 */
[----:B------:R-:W-:Y:S01]  /*68a0*/  I2FP.F32.U32 R8, R66 ;  /* 0x0000004200087245 */ /* 0x000fe20000201000 */
[----:B------:R-:W-:Y:S02]  /*68b0*/  IMAD.MOV.U32 R66, RZ, RZ, 0x2f800000 ;  /* 0x2f800000ff427424 */ /* 0x000fe400078e00ff */
[----:B------:R-:W-:Y:S02]  /*68c0*/  HFMA2 R80, -RZ, RZ, 0, 1.1920928955078125e-07 ;  /* 0x00000002ff507431 */ /* 0x000fe400000001ff */
[----:B------:R-:W1:Y:S01]  /*68d0*/  LDC R65, c[0x0][0x408] ;  /* 0x00010200ff417b82 */ /* 0x000e620000000800 */
[----:B------:R-:W-:-:S05]  /*68e0*/  FFMA.FTZ R8, R8, R66, 1.1641532182693481445e-10 ;  /* 0x2f00000008087423 */ /* 0x000fca0000010042 */
[----:B0-----:R-:W-:Y:S01]  /*68f0*/  FSETP.LE.FTZ.AND P2, PT, R8, R11, PT ;  /* 0x0000000b0800720b */ /* 0x001fe20003f53000 */
[----:B------:R-:W-:Y:S02]  /*6900*/  IMAD.MOV.U32 R8, RZ, RZ, R10 ;  /* 0x000000ffff087224 */ /* 0x000fe400078e000a */
[----:B-1---5:R-:W-:Y:S01]  /*6910*/  FMUL.FTZ R36, R36, R65 ;  /* 0x0000004124247220 */ /* 0x022fe20000410000 */
        /* <DEDUP_REMOVED lines=9> */
.L_x_15320:
        /* <DEDUP_REMOVED lines=13> */
.L_x_15322:
[----:B------:R-:W-:Y:S05]  /*6a80*/  BSYNC.RECONVERGENT B2 ;  /* 0x0000000000027941 */ /* 0x000fea0003800200 */
.L_x_15321:
        /* <DEDUP_REMOVED lines=61> */
.L_x_15319:
[----:B------:R-:W-:Y:S05]  /*6e60*/  BSYNC.RECONVERGENT B1 ;  /* 0x0000000000017941 */ /* 0x000fea0003800200 */
.L_x_15318:
        /* <DEDUP_REMOVED lines=15> */
.L_x_15325:
        /* <DEDUP_REMOVED lines=13> */
.L_x_15327:
[----:B------:R-:W-:Y:S05]  /*7030*/  BSYNC.RECONVERGENT B2 ;  /* 0x0000000000027941 */ /* 0x000fea0003800200 */
.L_x_15326:
        /* <DEDUP_REMOVED lines=61> */
.L_x_15324:
[----:B------:R-:W-:Y:S05]  /*7410*/  BSYNC.RECONVERGENT B1 ;  /* 0x0000000000017941 */ /* 0x000fea0003800200 */
.L_x_15323:
        /* <DEDUP_REMOVED lines=17> */
.L_x_15330:
        /* <DEDUP_REMOVED lines=13> */
.L_x_15332:
[----:B------:R-:W-:Y:S05]  /*7600*/  BSYNC.RECONVERGENT B2 ;  /* 0x0000000000027941 */ /* 0x000fea0003800200 */
.L_x_15331:
        /* <DEDUP_REMOVED lines=61> */
.L_x_15329:
[----:B------:R-:W-:Y:S05]  /*79e0*/  BSYNC.RECONVERGENT B1 ;  /* 0x0000000000017941 */ /* 0x000fea0003800200 */
.L_x_15328:
        /* <DEDUP_REMOVED lines=15> */
.L_x_15335:
        /* <DEDUP_REMOVED lines=13> */
.L_x_15337:
[----:B------:R-:W-:Y:S05]  /*7bb0*/  BSYNC.RECONVERGENT B2 ;  /* 0x0000000000027941 */ /* 0x000fea0003800200 */
.L_x_15336:
        /* <DEDUP_REMOVED lines=61> */
.L_x_15334:
[----:B------:R-:W-:Y:S05]  /*7f90*/  BSYNC.RECONVERGENT B1 ;  /* 0x0000000000017941 */ /* 0x000fea0003800200 */
.L_x_15333:
        /* <DEDUP_REMOVED lines=17> */
.L_x_15340:
        /* <DEDUP_REMOVED lines=13> */
.L_x_15342:
[----:B------:R-:W-:Y:S05]  /*8180*/  BSYNC.RECONVERGENT B2 ;  /* 0x0000000000027941 */ /* 0x000fea0003800200 */
.L_x_15341:
        /* <DEDUP_REMOVED lines=61> */
.L_x_15339:
[----:B------:R-:W-:Y:S05]  /*8560*/  BSYNC.RECONVERGENT B1 ;  /* 0x0000000000017941 */ /* 0x000fea0003800200 */
.L_x_15338:
        /* <DEDUP_REMOVED lines=15> */
.L_x_15345:
        /* <DEDUP_REMOVED lines=13> */
.L_x_15347:
[----:B------:R-:W-:Y:S05]  /*8730*/  BSYNC.RECONVERGENT B2 ;  /* 0x0000000000027941 */ /* 0x000fea0003800200 */
.L_x_15346:
        /* <DEDUP_REMOVED lines=61> */
.L_x_15344:
[----:B------:R-:W-:Y:S05]  /*8b10*/  BSYNC.RECONVERGENT B1 ;  /* 0x0000000000017941 */ /* 0x000fea0003800200 */
.L_x_15343:
        /* <DEDUP_REMOVED lines=17> */
.L_x_15350:
        /* <DEDUP_REMOVED lines=15> */
.L_x_15352:
[----:B------:R-:W-:Y:S05]  /*8d20*/  BSYNC.RECONVERGENT B2 ;  /* 0x0000000000027941 */ /* 0x000fea0003800200 */
.L_x_15351:
        /* <DEDUP_REMOVED lines=61> */
.L_x_15349:
[----:B------:R-:W-:Y:S05]  /*9100*/  BSYNC.RECONVERGENT B1 ;  /* 0x0000000000017941 */ /* 0x000fea0003800200 */
.L_x_15348:
        /* <DEDUP_REMOVED lines=35> */
.L_x_15312:
        /* <DEDUP_REMOVED lines=16> */
.L_x_15356:
        /* <DEDUP_REMOVED lines=13> */
.L_x_15358:
[----:B------:R-:W-:Y:S05]  /*9510*/  BSYNC.RECONVERGENT B2 ;  /* 0x0000000000027941 */ /* 0x000fea0003800200 */
.L_x_15357:
        /* <DEDUP_REMOVED lines=59> */
[----:B------:R-:W-:-:S07]  /*98d0*/  IMAD.MOV.U32 R66, RZ, RZ, RZ ;  /* 0x000000ffff427224 */ /* 0x000fce00078e00ff */
.L_x_15355:
[----:B------:R-:W-:Y:S05]  /*98e0*/  BSYNC.RECONVERGENT B1 ;  /* 0x0000000000017941 */ /* 0x000fea0003800200 */
.L_x_15354:
[----:B------:R-:W0:Y:S01]  /*98f0*/  LDC R11, c[0x0][0x404] ;  /* 0x00010100ff0b7b82 */ /* 0x000e220000000800 */
[----:B------:R-:W-:Y:S01]  /*9900*/  ISETP.NE.AND P3, PT, R66, 0x1, PT ;  /* 0x000000014200780c */ /* 0x000fe20003f65270 */
[----:B------:R-:W-:Y:S01]  /*9910*/  BSSY.RECONVERGENT B1, `(.L_x_15359) ;  /* 0x000005b000017945 */ /* 0x000fe20003800200 */
[----:B------:R-:W-:Y:S01]  /*9920*/  I2FP.F32.U32 R8, R65 ;  /* 0x0000004100087245 */ /* 0x000fe20000201000 */
[----:B------:R-:W-:Y:S02]  /*9930*/  HFMA2 R65, -RZ, RZ, 0.1171875, 0 ;  /* 0x2f800000ff417431 */ /* 0x000fe400000001ff */
[----:B------:R-:W-:-:S03]  /*9940*/  IMAD.MOV.U32 R67, RZ, RZ, 0x2 ;  /* 0x00000002ff437424 */ /* 0x000fc600078e00ff */
[----:B------:R-:W-:-:S05]  /*9950*/  FFMA.FTZ R8, R8, R65, 1.1641532182693481445e-10 ;  /* 0x2f00000008087423 */ /* 0x000fca0000010041 */
[----:B0-----:R-:W-:Y:S01]  /*9960*/  FSETP.LE.FTZ.AND P2, PT, R8, R11, PT ;  /* 0x0000000b0800720b */ /* 0x001fe20003f53000 */
        /* <DEDUP_REMOVED lines=10> */
.L_x_15361:
        /* <DEDUP_REMOVED lines=13> */
.L_x_15363:
[----:B------:R-:W-:Y:S05]  /*9ae0*/  BSYNC.RECONVERGENT B2 ;  /* 0x0000000000027941 */ /* 0x000fea0003800200 */
.L_x_15362:
        /* <DEDUP_REMOVED lines=61> */
.L_x_15360:
[----:B------:R-:W-:Y:S05]  /*9ec0*/  BSYNC.RECONVERGENT B1 ;  /* 0x0000000000017941 */ /* 0x000fea0003800200 */
.L_x_15359:
[----:B------:R-:W-:Y:S01]  /*9ed0*/  ISETP.NE.AND P4, PT, R67, 0x1, PT ;  /* 0x000000014300780c */ /* 0x000fe20003f85270 */
[----:B------:R-:W-:Y:S01]  /*9ee0*/  BSSY.RECONVERGENT B1, `(.L_x_15364) ;  /* 0x000005a000017945 */ /* 0x000fe20003800200 */
[----:B------:R-:W-:Y:S01]  /*9ef0*/  I2FP.F32.U32 R8, R8 ;  /* 0x0000000800087245 */ /* 0x000fe20000201000 */
[----:B------:R-:W-:-:S04]  /*9f00*/  HFMA2 R66, -RZ, RZ, 0, 1.1920928955078125e-07 ;  /* 0x00000002ff427431 */ /* 0x000fc800000001ff */
        /* <DEDUP_REMOVED lines=12> */
.L_x_15366:
        /* <DEDUP_REMOVED lines=13> */
.L_x_15368:
[----:B------:R-:W-:Y:S05]  /*a0a0*/  BSYNC.RECONVERGENT B2 ;  /* 0x0000000000027941 */ /* 0x000fea0003800200 */
.L_x_15367:
        /* <DEDUP_REMOVED lines=61> */
.L_x_15365:
[----:B------:R-:W-:Y:S05]  /*a480*/  BSYNC.RECONVERGENT B1 ;  /* 0x0000000000017941 */ /* 0x000fea0003800200 */
.L_x_15364:
        /* <DEDUP_REMOVED lines=16> */
.L_x_15371:
        /* <DEDUP_REMOVED lines=13> */
.L_x_15373:
[----:B------:R-:W-:Y:S05]  /*a660*/  BSYNC.RECONVERGENT B2 ;  /* 0x0000000000027941 */ /* 0x000fea0003800200 */
.L_x_15372:
        /* <DEDUP_REMOVED lines=61> */
.L_x_15370:
[----:B------:R-:W-:Y:S05]  /*aa40*/  BSYNC.RECONVERGENT B1 ;  /* 0x0000000000017941 */ /* 0x000fea0003800200 */
.L_x_15369:
        /* <DEDUP_REMOVED lines=16> */
.L_x_15353:
        /* <DEDUP_REMOVED lines=24> */
.L_x_15374:
[----:B01----:R-:W-:Y:S01]  /*acd0*/  MOV R11, R64 ;  /* 0x00000040000b7202 */ /* 0x003fe20000000f00 */
[----:B------:R-:W-:-:S07]  /*ace0*/  VIADD R86, R86, 0x100 ;  /* 0x0000010056567836 */ /* 0x000fce0000000000 */
.L_x_15311:
[----:B------:R-:W-:Y:S05]  /*acf0*/  BSYNC.RECONVERGENT B0 ;  /* 0x0000000000007941 */ /* 0x000fea0003800200 */
.L_x_15310:
        /* <DEDUP_REMOVED lines=34> */
.L_x_15380:
        /* <DEDUP_REMOVED lines=13> */
.L_x_15382:
[----:B------:R-:W-:Y:S05]  /*aff0*/  BSYNC.RECONVERGENT B2 ;  /* 0x0000000000027941 */ /* 0x000fea0003800200 */
.L_x_15381:
        /* <DEDUP_REMOVED lines=60> */
.L_x_15379:
[----:B------:R-:W-:Y:S05]  /*b3c0*/  BSYNC.RECONVERGENT B1 ;  /* 0x0000000000017941 */ /* 0x000fea0003800200 */
.L_x_15378:
[----:B------:R-:W0:Y:S01]  /*b3d0*/  LDC R11, c[0x0][0x404] ;  /* 0x00010100ff0b7b82 */ /* 0x000e220000000800 */
[----:B------:R-:W-:Y:S01]  /*b3e0*/  ISETP.NE.AND P3, PT, R67, 0x1, PT ;  /* 0x000000014300780c */ /* 0x000fe20003f65270 */
[----:B------:R-:W-:Y:S01]  /*b3f0*/  BSSY.RECONVERGENT B1, `(.L_x_15383) ;  /* 0x000005d000017945 */ /* 0x000fe20003800200 */
[----:B------:R-:W-:Y:S01]  /*b400*/  I2FP.F32.U32 R8, R66 ;  /* 0x0000004200087245 */ /* 0x000fe20000201000 */
[----:B------:R-:W-:Y:S02]  /*b410*/  HFMA2 R66, -RZ, RZ, 0.1171875, 0 ;  /* 0x2f800000ff427431 */ /* 0x000fe400000001ff */
[----:B------:R-:W-:Y:S02]  /*b420*/  IMAD.MOV.U32 R81, RZ, RZ, 0x2 ;  /* 0x00000002ff517424 */ /* 0x000fe400078e00ff */
        /* <DEDUP_REMOVED lines=14> */
.L_x_15385:
        /* <DEDUP_REMOVED lines=13> */
.L_x_15387:
[----:B------:R-:W-:Y:S05]  /*b5e0*/  BSYNC.RECONVERGENT B2 ;  /* 0x0000000000027941 */ /* 0x000fea0003800200 */
.L_x_15386:
        /* <DEDUP_REMOVED lines=61> */
.L_x_15384:
[----:B------:R-:W-:Y:S05]  /*b9c0*/  BSYNC.RECONVERGENT B1 ;  /* 0x0000000000017941 */ /* 0x000fea0003800200 */
.L_x_15383:
        /* <DEDUP_REMOVED lines=15> */
.L_x_15390:
        /* <DEDUP_REMOVED lines=13> */
.L_x_15392:
[----:B------:R-:W-:Y:S05]  /*bb90*/  BSYNC.RECONVERGENT B2 ;  /* 0x0000000000027941 */ /* 0x000fea0003800200 */
.L_x_15391:
        /* <DEDUP_REMOVED lines=61> */
.L_x_15389:
[----:B------:R-:W-:Y:S05]  /*bf70*/  BSYNC.RECONVERGENT B1 ;  /* 0x0000000000017941 */ /* 0x000fea0003800200 */
.L_x_15388:
        /* <DEDUP_REMOVED lines=17> */
.L_x_15395:
        /* <DEDUP_REMOVED lines=13> */
.L_x_15397:
[----:B------:R-:W-:Y:S05]  /*c160*/  BSYNC.RECONVERGENT B2 ;  /* 0x0000000000027941 */ /* 0x000fea0003800200 */
.L_x_15396:
        /* <DEDUP_REMOVED lines=61> */
.L_x_15394:
[----:B------:R-:W-:Y:S05]  /*c540*/  BSYNC.RECONVERGENT B1 ;  /* 0x0000000000017941 */ /* 0x000fea0003800200 */
.L_x_15393:
        /* <DEDUP_REMOVED lines=15> */
.L_x_15400:
        /* <DEDUP_REMOVED lines=13> */
.L_x_15402:
[----:B------:R-:W-:Y:S05]  /*c710*/  BSYNC.RECONVERGENT B2 ;  /* 0x0000000000027941 */ /* 0x000fea0003800200 */
.L_x_15401:
        /* <DEDUP_REMOVED lines=61> */
.L_x_15399:
[----:B------:R-:W-:Y:S05]  /*caf0*/  BSYNC.RECONVERGENT B1 ;  /* 0x0000000000017941 */ /* 0x000fea0003800200 */
.L_x_15398:
        /* <DEDUP_REMOVED lines=17> */
.L_x_15405:
        /* <DEDUP_REMOVED lines=13> */
.L_x_15407:
[----:B------:R-:W-:Y:S05]  /*cce0*/  BSYNC.RECONVERGENT B2 ;  /* 0x0000000000027941 */ /* 0x000fea0003800200 */
.L_x_15406:
        /* <DEDUP_REMOVED lines=61> */
.L_x_15404:
[----:B------:R-:W-:Y:S05]  /*d0c0*/  BSYNC.RECONVERGENT B1 ;  /* 0x0000000000017941 */ /* 0x000fea0003800200 */
.L_x_15403:
        /* <DEDUP_REMOVED lines=15> */
.L_x_15410:
        /* <DEDUP_REMOVED lines=13> */
.L_x_15412:
[----:B------:R-:W-:Y:S05]  /*d290*/  BSYNC.RECONVERGENT B2 ;  /* 0x0000000000027941 */ /* 0x000fea0003800200 */
.L_x_15411:
        /* <DEDUP_REMOVED lines=61> */
.L_x_15409:
[----:B------:R-:W-:Y:S05]  /*d670*/  BSYNC.RECONVERGENT B1 ;  /* 0x0000000000017941 */ /* 0x000fea0003800200 */
.L_x_15408:
        /* <DEDUP_REMOVED lines=17> */
.L_x_15415:
        /* <DEDUP_REMOVED lines=15> */
.L_x_15417:
[----:B------:R-:W-:Y:S05]  /*d880*/  BSYNC.RECONVERGENT B2 ;  /* 0x0000000000027941 */ /* 0x000fea0003800200 */
.L_x_15416:
        /* <DEDUP_REMOVED lines=61> */
.L_x_15414:
[----:B------:R-:W-:Y:S05]  /*dc60*/  BSYNC.RECONVERGENT B1 ;  /* 0x0000000000017941 */ /* 0x000fea0003800200 */
.L_x_15413:
        /* <DEDUP_REMOVED lines=35> */
.L_x_15377:
        /* <DEDUP_REMOVED lines=16> */
.L_x_15421:
        /* <DEDUP_REMOVED lines=13> */
.L_x_15423:
[----:B------:R-:W-:Y:S05]  /*e070*/  BSYNC.RECONVERGENT B2 ;  /* 0x0000000000027941 */ /* 0x000fea0003800200 */
.L_x_15422:
        /* <DEDUP_REMOVED lines=60> */
.L_x_15420:
[----:B------:R-:W-:Y:S05]  /*e440*/  BSYNC.RECONVERGENT B1 ;  /* 0x0000000000017941 */ /* 0x000fea0003800200 */
.L_x_15419:
        /* <DEDUP_REMOVED lines=18> */
.L_x_15426:
        /* <DEDUP_REMOVED lines=13> */
.L_x_15428:
[----:B------:R-:W-:Y:S05]  /*e640*/  BSYNC.RECONVERGENT B2 ;  /* 0x0000000000027941 */ /* 0x000fea0003800200 */
.L_x_15427:
        /* <DEDUP_REMOVED lines=61> */
.L_x_15425:
[----:B------:R-:W-:Y:S05]  /*ea20*/  BSYNC.RECONVERGENT B1 ;  /* 0x0000000000017941 */ /* 0x000fea0003800200 */
.L_x_15424:
[----:B------:R-:W-:Y:S01]  /*ea30*/  ISETP.NE.AND P4, PT, R67, 0x1, PT ;  /* 0x000000014300780c */ /* 0x000fe20003f85270 */
[----:B------:R-:W-:Y:S01]  /*ea40*/  BSSY.RECONVERGENT B1, `(.L_x_15429) ;  /* 0x000005a000017945 */ /* 0x000fe20003800200 */
[----:B------:R-:W-:Y:S01]  /*ea50*/  I2FP.F32.U32 R81, R8 ;  /* 0x0000000800517245 */ /* 0x000fe20000201000 */
        /* <DEDUP_REMOVED lines=13> */
.L_x_15431:
        /* <DEDUP_REMOVED lines=13> */
.L_x_15433:
[----:B------:R-:W-:Y:S05]  /*ec00*/  BSYNC.RECONVERGENT B2 ;  /* 0x0000000000027941 */ /* 0x000fea0003800200 */
.L_x_15432:
        /* <DEDUP_REMOVED lines=61> */
.L_x_15430:
[----:B------:R-:W-:Y:S05]  /*efe0*/  BSYNC.RECONVERGENT B1 ;  /* 0x0000000000017941 */ /* 0x000fea0003800200 */
.L_x_15429:
        /* <DEDUP_REMOVED lines=16> */
.L_x_15436:
        /* <DEDUP_REMOVED lines=13> */
.L_x_15438:
[----:B------:R-:W-:Y:S05]  /*f1c0*/  BSYNC.RECONVERGENT B2 ;  /* 0x0000000000027941 */ /* 0x000fea0003800200 */
.L_x_15437:
        /* <DEDUP_REMOVED lines=61> */
.L_x_15435:
[----:B------:R-:W-:Y:S05]  /*f5a0*/  BSYNC.RECONVERGENT B1 ;  /* 0x0000000000017941 */ /* 0x000fea0003800200 */
.L_x_15434:
        /* <DEDUP_REMOVED lines=16> */
.L_x_15418:
        /* <DEDUP_REMOVED lines=24> */
.L_x_15439:
[----:B01----:R-:W-:Y:S02]  /*f830*/  IMAD.MOV.U32 R11, RZ, RZ, R64 ;  /* 0x000000ffff0b7224 */ /* 0x003fe400078e0040 */
[----:B------:R-:W-:-:S07]  /*f840*/  VIADD R86, R86, 0x100 ;  /* 0x0000010056567836 */ /* 0x000fce0000000000 */
.L_x_15376:
[----:B------:R-:W-:Y:S05]  /*f850*/  BSYNC.RECONVERGENT B0 ;  /* 0x0000000000007941 */ /* 0x000fea0003800200 */
.L_x_15375:
        /* <DEDUP_REMOVED lines=34> */
.L_x_15445:
        /* <DEDUP_REMOVED lines=13> */
.L_x_15447:
[----:B------:R-:W-:Y:S05]  /*fb50*/  BSYNC.RECONVERGENT B2 ;  /* 0x0000000000027941 */ /* 0x000fea0003800200 */
.L_x_15446:
        /* <DEDUP_REMOVED lines=60> */
.L_x_15444:
[----:B------:R-:W-:Y:S05]  /*ff20*/  BSYNC.RECONVERGENT B1 ;  /* 0x0000000000017941 */ /* 0x000fea0003800200 */
.L_x_15443:
[----:B------:R-:W0:Y:S01]  /*ff30*/  LDC R11, c[0x0][0x404] ;  /* 0x00010100ff0b7b82 */ /* 0x000e220000000800 */
[----:B------:R-:W-:Y:S01]  /*ff40*/  ISETP.NE.AND P3, PT, R67, 0x1, PT ;  /* 0x000000014300780c */ /* 0x000fe20003f65270 */
[----:B------:R-:W-:Y:S01]  /*ff50*/  BSSY.RECONVERGENT B1, `(.L_x_15448) ;  /* 0x000005d000017945 */ /* 0x000fe20003800200 */
[----:B------:R-:W-:Y:S01]  /*ff60*/  I2FP.F32.U32 R82, R66 ;  /* 0x0000004200527245 */ /* 0x000fe20000201000 */
[----:B------:R-:W-:Y:S01]  /*ff70*/  IMAD.MOV.U32 R66, RZ, RZ, 0x2f800000 ;  /* 0x2f800000ff427424 */ /* 0x000fe200078e00ff */
[----:B------:R-:W-:Y:S01]  /*ff80*/  MOV R83, R10 ;  /* 0x0000000a00537202 */ /* 0x000fe20000000f00 */
[----:B------:R-:W-:Y:S02]  /*ff90*/  IMAD.MOV.U32 R8, RZ, RZ, 0x2 ;  /* 0x00000002ff087424 */ /* 0x000fe400078e00ff */
        /* <DEDUP_REMOVED lines=13> */
.L_x_15450:
        /* <DEDUP_REMOVED lines=13> */
.L_x_15452:
[----:B------:R-:W-:Y:S05]  /*10140*/  BSYNC.RECONVERGENT B2 ;  /* 0x0000000000027941 */ /* 0x000fea0003800200 */
.L_x_15451:
        /* <DEDUP_REMOVED lines=61> */
.L_x_15449:
[----:B------:R-:W-:Y:S05]  /*10520*/  BSYNC.RECONVERGENT B1 ;  /* 0x0000000000017941 */ /* 0x000fea0003800200 */
.L_x_15448:
        /* <DEDUP_REMOVED lines=15> */
.L_x_15455:
        /* <DEDUP_REMOVED lines=13> */
.L_x_15457:
[----:B------:R-:W-:Y:S05]  /*106f0*/  BSYNC.RECONVERGENT B2 ;  /* 0x0000000000027941 */ /* 0x000fea0003800200 */
.L_x_15456:
        /* <DEDUP_REMOVED lines=61> */
.L_x_15454:
[----:B------:R-:W-:Y:S05]  /*10ad0*/  BSYNC.RECONVERGENT B1 ;  /* 0x0000000000017941 */ /* 0x000fea0003800200 */
.L_x_15453:
        /* <DEDUP_REMOVED lines=17> */
.L_x_15460:
        /* <DEDUP_REMOVED lines=13> */
.L_x_15462:
[----:B------:R-:W-:Y:S05]  /*10cc0*/  BSYNC.RECONVERGENT B2 ;  /* 0x0000000000027941 */ /* 0x000fea0003800200 */
.L_x_15461:
        /* <DEDUP_REMOVED lines=61> */
.L_x_15459:
[----:B------:R-:W-:Y:S05]  /*110a0*/  BSYNC.RECONVERGENT B1 ;  /* 0x0000000000017941 */ /* 0x000fea0003800200 */
.L_x_15458:
        /* <DEDUP_REMOVED lines=15> */
.L_x_15465:
        /* <DEDUP_REMOVED lines=13> */
.L_x_15467:
[----:B------:R-:W-:Y:S05]  /*11270*/  BSYNC.RECONVERGENT B2 ;  /* 0x0000000000027941 */ /* 0x000fea0003800200 */
.L_x_15466:
        /* <DEDUP_REMOVED lines=61> */
.L_x_15464:
[----:B------:R-:W-:Y:S05]  /*11650*/  BSYNC.RECONVERGENT B1 ;  /* 0x0000000000017941 */ /* 0x000fea0003800200 */
.L_x_15463:
        /* <DEDUP_REMOVED lines=17> */
.L_x_15470:
        /* <DEDUP_REMOVED lines=13> */
.L_x_15472:
[----:B------:R-:W-:Y:S05]  /*11840*/  BSYNC.RECONVERGENT B2 ;  /* 0x0000000000027941 */ /* 0x000fea0003800200 */
.L_x_15471:
        /* <DEDUP_REMOVED lines=61> */
.L_x_15469:
[----:B------:R-:W-:Y:S05]  /*11c20*/  BSYNC.RECONVERGENT B1 ;  /* 0x0000000000017941 */ /* 0x000fea0003800200 */
.L_x_15468:
        /* <DEDUP_REMOVED lines=15> */
.L_x_15475:
        /* <DEDUP_REMOVED lines=13> */
.L_x_15477:
[----:B------:R-:W-:Y:S05]  /*11df0*/  BSYNC.RECONVERGENT B2 ;  /* 0x0000000000027941 */ /* 0x000fea0003800200 */
.L_x_15476:
        /* <DEDUP_REMOVED lines=61> */
.L_x_15474:
[----:B------:R-:W-:Y:S05]  /*121d0*/  BSYNC.RECONVERGENT B1 ;  /* 0x0000000000017941 */ /* 0x000fea0003800200 */
.L_x_15473:
        /* <DEDUP_REMOVED lines=17> */
.L_x_15480:
        /* <DEDUP_REMOVED lines=15> */
.L_x_15482:
[----:B------:R-:W-:Y:S05]  /*123e0*/  BSYNC.RECONVERGENT B2 ;  /* 0x0000000000027941 */ /* 0x000fea0003800200 */
.L_x_15481:
        /* <DEDUP_REMOVED lines=61> */
.L_x_15479:
[----:B------:R-:W-:Y:S05]  /*127c0*/  BSYNC.RECONVERGENT B1 ;  /* 0x0000000000017941 */ /* 0x000fea0003800200 */
.L_x_15478:
        /* <DEDUP_REMOVED lines=35> */
.L_x_15442:
        /* <DEDUP_REMOVED lines=16> */
.L_x_15486:
        /* <DEDUP_REMOVED lines=13> */
.L_x_15488:
[----:B------:R-:W-:Y:S05]  /*12bd0*/  BSYNC.RECONVERGENT B2 ;  /* 0x0000000000027941 */ /* 0x000fea0003800200 */
.L_x_15487:
        /* <DEDUP_REMOVED lines=48> */
[C---:B------:R-:W-:Y:S01]  /*12ee0*/  VIADD R8, R69.reuse, 0xdb3d7428 ;  /* 0xdb3d742845087836 */ /* 0x040fe20000000000 */
        /* <DEDUP_REMOVED lines=10> */
[----:B------:R-:W-:-:S07]  /*12f90*/  LOP3.LUT R6, R8, R6, R83, 0x96, !PT ;  /* 0x0000000608067212 */ /* 0x000fce00078e9653 */
.L_x_15485:
[----:B------:R-:W-:Y:S05]  /*12fa0*/  BSYNC.RECONVERGENT B1 ;  /* 0x0000000000017941 */ /* 0x000fea0003800200 */
.L_x_15484:
[----:B------:R-:W0:Y:S01]  /*12fb0*/  LDC R11, c[0x0][0x404] ;  /* 0x00010100ff0b7b82 */ /* 0x000e220000000800 */
[----:B------:R-:W-:Y:S01]  /*12fc0*/  ISETP.NE.AND P3, PT, R66, 0x1, PT ;  /* 0x000000014200780c */ /* 0x000fe20003f65270 */
[----:B------:R-:W-:Y:S01]  /*12fd0*/  BSSY.RECONVERGENT B1, `(.L_x_15489) ;  /* 0x000005b000017945 */ /* 0x000fe20003800200 */
[----:B------:R-:W-:Y:S01]  /*12fe0*/  I2FP.F32.U32 R82, R65 ;  /* 0x0000004100527245 */ /* 0x000fe20000201000 */
[----:B------:R-:W-:Y:S02]  /*12ff0*/  HFMA2 R65, -RZ, RZ, 0.1171875, 0 ;  /* 0x2f800000ff417431 */ /* 0x000fe400000001ff */
[----:B------:R-:W-:Y:S01]  /*13000*/  IMAD.MOV.U32 R67, RZ, RZ, 0x2 ;  /* 0x00000002ff437424 */ /* 0x000fe200078e00ff */
[----:B------:R-:W-:Y:S02]  /*13010*/  MOV R8, R10 ;  /* 0x0000000a00087202 */ /* 0x000fe40000000f00 */
[----:B------:R-:W-:-:S05]  /*13020*/  FFMA.FTZ R82, R82, R65, 1.1641532182693481445e-10 ;  /* 0x2f00000052527423 */ /* 0x000fca0000010041 */
        /* <DEDUP_REMOVED lines=10> */
.L_x_15491:
        /* <DEDUP_REMOVED lines=13> */
.L_x_15493:
[----:B------:R-:W-:Y:S05]  /*131a0*/  BSYNC.RECONVERGENT B2 ;  /* 0x0000000000027941 */ /* 0x000fea0003800200 */
.L_x_15492:
        /* <DEDUP_REMOVED lines=61> */
.L_x_15490:
[----:B------:R-:W-:Y:S05]  /*13580*/  BSYNC.RECONVERGENT B1 ;  /* 0x0000000000017941 */ /* 0x000fea0003800200 */
.L_x_15489:
        /* <DEDUP_REMOVED lines=16> */
.L_x_15496:
        /* <DEDUP_REMOVED lines=13> */
.L_x_15498:
[----:B------:R-:W-:Y:S05]  /*13760*/  BSYNC.RECONVERGENT B2 ;  /* 0x0000000000027941 */ /* 0x000fea0003800200 */
.L_x_15497:
        /* <DEDUP_REMOVED lines=61> */
.L_x_15495:
[----:B------:R-:W-:Y:S05]  /*13b40*/  BSYNC.RECONVERGENT B1 ;  /* 0x0000000000017941 */ /* 0x000fea0003800200 */
.L_x_15494:
        /* <DEDUP_REMOVED lines=16> */
.L_x_15501:
        /* <DEDUP_REMOVED lines=13> */
.L_x_15503:
[----:B------:R-:W-:Y:S05]  /*13d20*/  BSYNC.RECONVERGENT B2 ;  /* 0x0000000000027941 */ /* 0x000fea0003800200 */
.L_x_15502:
        /* <DEDUP_REMOVED lines=61> */
.L_x_15500:
[----:B------:R-:W-:Y:S05]  /*14100*/  BSYNC.RECONVERGENT B1 ;  /* 0x0000000000017941 */ /* 0x000fea0003800200 */
.L_x_15499:
        /* <DEDUP_REMOVED lines=16> */
.L_x_15483:
        /* <DEDUP_REMOVED lines=24> */
.L_x_15504:
[----:B01----:R-:W-:Y:S01]  /*14390*/  IMAD.MOV.U32 R11, RZ, RZ, R64 ;  /* 0x000000ffff0b7224 */ /* 0x003fe200078e0040 */
[----:B------:R-:W-:-:S07]  /*143a0*/  IADD3 R86, PT, PT, R86, 0x100, RZ ;  /* 0x0000010056567810 */ /* 0x000fce0007ffe0ff */
.L_x_15441:
[----:B------:R-:W-:Y:S05]  /*143b0*/  BSYNC.RECONVERGENT B0 ;  /* 0x0000000000007941 */ /* 0x000fea0003800200 */
.L_x_15440:
        /* <DEDUP_REMOVED lines=34> */
.L_x_15510:
        /* <DEDUP_REMOVED lines=13> */
.L_x_15512:
[----:B------:R-:W-:Y:S05]  /*146b0*/  BSYNC.RECONVERGENT B2 ;  /* 0x0000000000027941 */ /* 0x000fea0003800200 */
.L_x_15511:
        /* <DEDUP_REMOVED lines=52> */
[----:B------:R-:W-:Y:S01]  /*14a00*/  IMAD.WIDE.U32 R64, R64, -0x2daee0ad, RZ ;  /* 0xd2511f5340407825 */ /* 0x000fe200078e00ff */
[----:B------:R-:W-:-:S03]  /*14a10*/  MOV R67, R11 ;  /* 0x0000000b00437202 */ /* 0x000fc60000000f00 */
[----:B------:R-:W-:Y:S01]  /*14a20*/  IMAD.WIDE.U32 R84, R84, -0x326172a9, RZ ;  /* 0xcd9e8d5754547825 */ /* 0x000fe200078e00ff */
[----:B------:R-:W-:-:S03]  /*14a30*/  LOP3.LUT R7, R7, R66, R65, 0x96, !PT ;  /* 0x0000004207077212 */ /* 0x000fc600078e9641 */
[----:B------:R-:W-:Y:S02]  /*14a40*/  VIADD R8, R68, 0x8ff34781 ;  /* 0x8ff3478144087836 */ /* 0x000fe40000000000 */
[----:B------:R-:W-:Y:S02]  /*14a50*/  IMAD.MOV.U32 R10, RZ, RZ, R84 ;  /* 0x000000ffff0a7224 */ /* 0x000fe400078e0054 */
[----:B------:R-:W-:Y:S01]  /*14a60*/  IMAD.MOV.U32 R66, RZ, RZ, RZ ;  /* 0x000000ffff427224 */ /* 0x000fe200078e00ff */
[----:B------:R-:W-:-:S07]  /*14a70*/  LOP3.LUT R6, R8, R6, R85, 0x96, !PT ;  /* 0x0000000608067212 */ /* 0x000fce00078e9655 */
.L_x_15509:
[----:B------:R-:W-:Y:S05]  /*14a80*/  BSYNC.RECONVERGENT B1 ;  /* 0x0000000000017941 */ /* 0x000fea0003800200 */
.L_x_15508:
[----:B------:R-:W0:Y:S01]  /*14a90*/  LDC R11, c[0x0][0x408] ;  /* 0x00010200ff0b7b82 */ /* 0x000e220000000800 */
[----:B------:R-:W-:Y:S01]  /*14aa0*/  ISETP.NE.AND P3, PT, R66, 0x1, PT ;  /* 0x000000014200780c */ /* 0x000fe20003f65270 */
[----:B------:R-:W-:Y:S01]  /*14ab0*/  HFMA2 R87, -RZ, RZ, 0.1171875, 0 ;  /* 0x2f800000ff577431 */ /* 0x000fe200000001ff */
[----:B------:R-:W-:Y:S01]  /*14ac0*/  I2FP.F32.U32 R83, R67 ;  /* 0x0000004300537245 */ /* 0x000fe20000201000 */
[----:B------:R-:W-:Y:S01]  /*14ad0*/  BSSY.RECONVERGENT B1, `(.L_x_15513) ;  /* 0x000005b000017945 */ /* 0x000fe20003800200 */
[----:B------:R-:W-:Y:S01]  /*14ae0*/  IMAD.MOV.U32 R8, RZ, RZ, 0x2 ;  /* 0x00000002ff087424 */ /* 0x000fe200078e00ff */
[----:B------:R-:W-:Y:S02]  /*14af0*/  MOV R67, R10 ;  /* 0x0000000a00437202 */ /* 0x000fe40000000f00 */
[----:B------:R-:W1:Y:S01]  /*14b00*/  LDC R65, c[0x0][0x404] ;  /* 0x00010100ff417b82 */ /* 0x000e620000000800 */
[----:B------:R-:W-:Y:S01]  /*14b10*/  FFMA.FTZ R83, R83, R87, 1.1641532182693481445e-10 ;  /* 0x2f00000053537423 */ /* 0x000fe20000010057 */
[----:B0----5:R-:W-:-:S04]  /*14b20*/  FMUL.FTZ R48, R48, R11 ;  /* 0x0000000b30307220 */ /* 0x021fc80000410000 */
        /* <DEDUP_REMOVED lines=10> */
.L_x_15515:
        /* <DEDUP_REMOVED lines=13> */
.L_x_15517:
[----:B------:R-:W-:Y:S05]  /*14ca0*/  BSYNC.RECONVERGENT B2 ;  /* 0x0000000000027941 */ /* 0x000fea0003800200 */
.L_x_15516:
        /* <DEDUP_REMOVED lines=61> */
.L_x_15514:
[----:B------:R-:W-:Y:S05]  /*15080*/  BSYNC.RECONVERGENT B1 ;  /* 0x0000000000017941 */ /* 0x000fea0003800200 */
.L_x_15513:
        /* <DEDUP_REMOVED lines=15> */
.L_x_15520:
        /* <DEDUP_REMOVED lines=13> */
.L_x_15522:
[----:B------:R-:W-:Y:S05]  /*15250*/  BSYNC.RECONVERGENT B2 ;  /* 0x0000000000027941 */ /* 0x000fea0003800200 */
.L_x_15521:
[----:B------:R-:W-:Y:S01]  /*15260*/  IMAD.WIDE.U32 R88, R5, -0x326172a9, RZ ;  /* 0xcd9e8d5705587825 */ /* 0x000fe200078e00ff */
[----:B------:R-:W-:-:S03]  /*15270*/  LOP3.LUT R84, R9, R7, R69, 0x96, !PT ;  /* 0x0000000709547212 */ /* 0x000fc600078e9645 */
[----:B------:R-:W-:Y:S01]  /*15280*/  HFMA2 R67, -RZ, RZ, 0, 0 ;  /* 0x00000000ff437431 */ /* 0x000fe200000001ff */
        /* <DEDUP_REMOVED lines=58> */
.L_x_15519:
[----:B------:R-:W-:Y:S05]  /*15630*/  BSYNC.RECONVERGENT B1 ;  /* 0x0000000000017941 */ /* 0x000fea0003800200 */
.L_x_15518:
        /* <DEDUP_REMOVED lines=17> */
.L_x_15525:
        /* <DEDUP_REMOVED lines=13> */
.L_x_15527:
[----:B------:R-:W-:Y:S05]  /*15820*/  BSYNC.RECONVERGENT B2 ;  /* 0x0000000000027941 */ /* 0x000fea0003800200 */
.L_x_15526:
        /* <DEDUP_REMOVED lines=61> */
.L_x_15524:
[----:B------:R-:W-:Y:S05]  /*15c00*/  BSYNC.RECONVERGENT B1 ;  /* 0x0000000000017941 */ /* 0x000fea0003800200 */
.L_x_15523:
        /* <DEDUP_REMOVED lines=15> */
.L_x_15530:
        /* <DEDUP_REMOVED lines=13> */
.L_x_15532:
[----:B------:R-:W-:Y:S05]  /*15dd0*/  BSYNC.RECONVERGENT B2 ;  /* 0x0000000000027941 */ /* 0x000fea0003800200 */
.L_x_15531:
        /* <DEDUP_REMOVED lines=61> */
.L_x_15529:
[----:B------:R-:W-:Y:S05]  /*161b0*/  BSYNC.RECONVERGENT B1 ;  /* 0x0000000000017941 */ /* 0x000fea0003800200 */
.L_x_15528:
        /* <DEDUP_REMOVED lines=17> */
.L_x_15535:
        /* <DEDUP_REMOVED lines=13> */
.L_x_15537:
[----:B------:R-:W-:Y:S05]  /*163a0*/  BSYNC.RECONVERGENT B2 ;  /* 0x0000000000027941 */ /* 0x000fea0003800200 */
.L_x_15536:
        /* <DEDUP_REMOVED lines=61> */
.L_x_15534:
[----:B------:R-:W-:Y:S05]  /*16780*/  BSYNC.RECONVERGENT B1 ;  /* 0x0000000000017941 */ /* 0x000fea0003800200 */
.L_x_15533:
        /* <DEDUP_REMOVED lines=15> */
.L_x_15540:
        /* <DEDUP_REMOVED lines=13> */
.L_x_15542:
[----:B------:R-:W-:Y:S05]  /*16950*/  BSYNC.RECONVERGENT B2 ;  /* 0x0000000000027941 */ /* 0x000fea0003800200 */
.L_x_15541:
        /* <DEDUP_REMOVED lines=61> */
.L_x_15539:
[----:B------:R-:W-:Y:S05]  /*16d30*/  BSYNC.RECONVERGENT B1 ;  /* 0x0000000000017941 */ /* 0x000fea0003800200 */
.L_x_15538:
        /* <DEDUP_REMOVED lines=17> */
.L_x_15545:
        /* <DEDUP_REMOVED lines=15> */
.L_x_15547:
[----:B------:R-:W-:Y:S05]  /*16f40*/  BSYNC.RECONVERGENT B2 ;  /* 0x0000000000027941 */ /* 0x000fea0003800200 */
.L_x_15546:
        /* <DEDUP_REMOVED lines=61> */
.L_x_15544:
[----:B------:R-:W-:Y:S05]  /*17320*/  BSYNC.RECONVERGENT B1 ;  /* 0x0000000000017941 */ /* 0x000fea0003800200 */
.L_x_15543:
        /* <DEDUP_REMOVED lines=35> */
.L_x_15507:
        /* <DEDUP_REMOVED lines=16> */
.L_x_15551:
        /* <DEDUP_REMOVED lines=13> */
.L_x_15553:
[----:B------:R-:W-:Y:S05]  /*17730*/  BSYNC.RECONVERGENT B2 ;  /* 0x0000000000027941 */ /* 0x000fea0003800200 */
.L_x_15552:
        /* <DEDUP_REMOVED lines=59> */
[----:B------:R-:W-:-:S07]  /*17af0*/  IMAD.MOV.U32 R65, RZ, RZ, R11 ;  /* 0x000000ffff417224 */ /* 0x000fce00078e000b */
.L_x_15550:
[----:B------:R-:W-:Y:S05]  /*17b00*/  BSYNC.RECONVERGENT B1 ;  /* 0x0000000000017941 */ /* 0x000fea0003800200 */
.L_x_15549:
        /* <DEDUP_REMOVED lines=18> */
.L_x_15556:
        /* <DEDUP_REMOVED lines=13> */
.L_x_15558:
[----:B------:R-:W-:Y:S05]  /*17d00*/  BSYNC.RECONVERGENT B2 ;  /* 0x0000000000027941 */ /* 0x000fea0003800200 */
.L_x_15557:
        /* <DEDUP_REMOVED lines=54> */
[----:B------:R-:W-:-:S03]  /*18070*/  LOP3.LUT R7, R7, R84, R67, 0x96, !PT ;  /* 0x0000005407077212 */ /* 0x000fc600078e9643 */
[----:B------:R-:W-:Y:S02]  /*18080*/  HFMA2 R67, -RZ, RZ, 0, 0 ;  /* 0x00000000ff437431 */ /* 0x000fe400000001ff */
[----:B------:R-:W-:Y:S02]  /*18090*/  VIADD R8, R68, 0x8ff34781 ;  /* 0x8ff3478144087836 */ /* 0x000fe40000000000 */
[----:B------:R-:W-:-:S03]  /*180a0*/  IMAD.MOV.U32 R10, RZ, RZ, R88 ;  /* 0x000000ffff0a7224 */ /* 0x000fc600078e0058 */
[----:B------:R-:W-:Y:S02]  /*180b0*/  LOP3.LUT R6, R8, R6, R89, 0x96, !PT ;  /* 0x0000000608067212 */ /* 0x000fe400078e9659 */
[----:B------:R-:W-:Y:S01]  /*180c0*/  MOV R8, R64 ;  /* 0x0000004000087202 */ /* 0x000fe20000000f00 */
[----:B------:R-:W-:-:S07]  /*180d0*/  IMAD.MOV.U32 R64, RZ, RZ, R66 ;  /* 0x000000ffff407224 */ /* 0x000fce00078e0042 */
.L_x_15555:
[----:B------:R-:W-:Y:S05]  /*180e0*/  BSYNC.RECONVERGENT B1 ;  /* 0x0000000000017941 */ /* 0x000fea0003800200 */
.L_x_15554:
        /* <DEDUP_REMOVED lines=16> */
.L_x_15561:
        /* <DEDUP_REMOVED lines=13> */
.L_x_15563:
[----:B------:R-:W-:Y:S05]  /*182c0*/  BSYNC.RECONVERGENT B2 ;  /* 0x0000000000027941 */ /* 0x000fea0003800200 */
.L_x_15562:
        /* <DEDUP_REMOVED lines=61> */
.L_x_15560:
[----:B------:R-:W-:Y:S05]  /*186a0*/  BSYNC.RECONVERGENT B1 ;  /* 0x0000000000017941 */ /* 0x000fea0003800200 */
.L_x_15559:
        /* <DEDUP_REMOVED lines=16> */
.L_x_15566:
        /* <DEDUP_REMOVED lines=13> */
.L_x_15568:
[----:B------:R-:W-:Y:S05]  /*18880*/  BSYNC.RECONVERGENT B2 ;  /* 0x0000000000027941 */ /* 0x000fea0003800200 */
.L_x_15567:
        /* <DEDUP_REMOVED lines=61> */
.L_x_15565:
[----:B------:R-:W-:Y:S05]  /*18c60*/  BSYNC.RECONVERGENT B1 ;  /* 0x0000000000017941 */ /* 0x000fea0003800200 */
.L_x_15564:
        /* <DEDUP_REMOVED lines=16> */
.L_x_15548:
        /* <DEDUP_REMOVED lines=24> */
.L_x_15569:
[----:B01----:R-:W-:Y:S01]  /*18ef0*/  MOV R11, R64 ;  /* 0x00000040000b7202 */ /* 0x003fe20000000f00 */
[----:B------:R-:W-:-:S07]  /*18f00*/  VIADD R86, R86, 0x100 ;  /* 0x0000010056567836 */ /* 0x000fce0000000000 */
.L_x_15506:
[----:B------:R-:W-:Y:S05]  /*18f10*/  BSYNC.RECONVERGENT B0 ;  /* 0x0000000000007941 */ /* 0x000fea0003800200 */
.L_x_15505:
        /* <DEDUP_REMOVED lines=34> */
.L_x_15575:
        /* <DEDUP_REMOVED lines=13> */
.L_x_15577:
[----:B------:R-:W-:Y:S05]  /*19210*/  BSYNC.RECONVERGENT B2 ;  /* 0x0000000000027941 */ /* 0x000fea0003800200 */
.L_x_15576:
        /* <DEDUP_REMOVED lines=60> */
.L_x_15574:
[----:B------:R-:W-:Y:S05]  /*195e0*/  BSYNC.RECONVERGENT B1 ;  /* 0x0000000000017941 */ /* 0x000fea0003800200 */
.L_x_15573:
[----:B------:R-:W0:Y:S01]  /*195f0*/  LDC R11, c[0x0][0x408] ;  /* 0x00010200ff0b7b82 */ /* 0x000e220000000800 */
[----:B------:R-:W-:Y:S01]  /*19600*/  ISETP.NE.AND P3, PT, R65, 0x1, PT ;  /* 0x000000014100780c */ /* 0x000fe20003f65270 */
[----:B------:R-:W-:Y:S01]  /*19610*/  IMAD.MOV.U32 R94, RZ, RZ, 0x2f800000 ;  /* 0x2f800000ff5e7424 */ /* 0x000fe200078e00ff */
[----:B------:R-:W-:Y:S01]  /*19620*/  I2FP.F32.U32 R66, R66 ;  /* 0x0000004200427245 */ /* 0x000fe20000201000 */
[----:B------:R-:W-:Y:S01]  /*19630*/  BSSY.RECONVERGENT B1, `(.L_x_15578) ;  /* 0x000005b000017945 */ /* 0x000fe20003800200 */
[----:B------:R-:W-:Y:S01]  /*19640*/  MOV R8, 0x2 ;  /* 0x0000000200087802 */ /* 0x000fe20000000f00 */
[----:B------:R-:W-:Y:S02]  /*19650*/  IMAD.MOV.U32 R67, RZ, RZ, R10 ;  /* 0x000000ffff437224 */ /* 0x000fe400078e000a */
        /* <DEDUP_REMOVED lines=13> */
.L_x_15580:
        /* <DEDUP_REMOVED lines=13> */
.L_x_15582:
[----:B------:R-:W-:Y:S05]  /*19800*/  BSYNC.RECONVERGENT B2 ;  /* 0x0000000000027941 */ /* 0x000fea0003800200 */
.L_x_15581:
        /* <DEDUP_REMOVED lines=61> */
.L_x_15579:
[----:B------:R-:W-:Y:S05]  /*19be0*/  BSYNC.RECONVERGENT B1 ;  /* 0x0000000000017941 */ /* 0x000fea0003800200 */
.L_x_15578:
        /* <DEDUP_REMOVED lines=15> */
.L_x_15585:
        /* <DEDUP_REMOVED lines=13> */
.L_x_15587:
[----:B------:R-:W-:Y:S05]  /*19db0*/  BSYNC.RECONVERGENT B2 ;  /* 0x0000000000027941 */ /* 0x000fea0003800200 */
.L_x_15586:
        /* <DEDUP_REMOVED lines=61> */
.L_x_15584:
[----:B------:R-:W-:Y:S05]  /*1a190*/  BSYNC.RECONVERGENT B1 ;  /* 0x0000000000017941 */ /* 0x000fea0003800200 */
.L_x_15583:
        /* <DEDUP_REMOVED lines=17> */
.L_x_15590:
        /* <DEDUP_REMOVED lines=13> */
.L_x_15592:
[----:B------:R-:W-:Y:S05]  /*1a380*/  BSYNC.RECONVERGENT B2 ;  /* 0x0000000000027941 */ /* 0x000fea0003800200 */
.L_x_15591:
        /* <DEDUP_REMOVED lines=61> */
.L_x_15589:
[----:B------:R-:W-:Y:S05]  /*1a760*/  BSYNC.RECONVERGENT B1 ;  /* 0x0000000000017941 */ /* 0x000fea0003800200 */
.L_x_15588:
        /* <DEDUP_REMOVED lines=15> */
.L_x_15595:
        /* <DEDUP_REMOVED lines=13> */
.L_x_15597:
[----:B------:R-:W-:Y:S05]  /*1a930*/  BSYNC.RECONVERGENT B2 ;  /* 0x0000000000027941 */ /* 0x000fea0003800200 */
.L_x_15596:
        /* <DEDUP_REMOVED lines=61> */
.L_x_15594:
[----:B------:R-:W-:Y:S05]  /*1ad10*/  BSYNC.RECONVERGENT B1 ;  /* 0x0000000000017941 */ /* 0x000fea0003800200 */
.L_x_15593:
        /* <DEDUP_REMOVED lines=17> */
.L_x_15600:
        /* <DEDUP_REMOVED lines=13> */
.L_x_15602:
[----:B------:R-:W-:Y:S05]  /*1af00*/  BSYNC.RECONVERGENT B2 ;  /* 0x0000000000027941 */ /* 0x000fea0003800200 */
.L_x_15601:
        /* <DEDUP_REMOVED lines=61> */
.L_x_15599:
[----:B------:R-:W-:Y:S05]  /*1b2e0*/  BSYNC.RECONVERGENT B1 ;  /* 0x0000000000017941 */ /* 0x000fea0003800200 */
.L_x_15598:
        /* <DEDUP_REMOVED lines=15> */
.L_x_15605:
        /* <DEDUP_REMOVED lines=13> */
.L_x_15607:
[----:B------:R-:W-:Y:S05]  /*1b4b0*/  BSYNC.RECONVERGENT B2 ;  /* 0x0000000000027941 */ /* 0x000fea0003800200 */
.L_x_15606:
        /* <DEDUP_REMOVED lines=61> */
.L_x_15604:
[----:B------:R-:W-:Y:S05]  /*1b890*/  BSYNC.RECONVERGENT B1 ;  /* 0x0000000000017941 */ /* 0x000fea0003800200 */
.L_x_15603:
        /* <DEDUP_REMOVED lines=17> */
.L_x_15610:
        /* <DEDUP_REMOVED lines=15> */
.L_x_15612:
[----:B------:R-:W-:Y:S05]  /*1baa0*/  BSYNC.RECONVERGENT B2 ;  /* 0x0000000000027941 */ /* 0x000fea0003800200 */
.L_x_15611:
        /* <DEDUP_REMOVED lines=61> */
.L_x_15609:
[----:B------:R-:W-:Y:S05]  /*1be80*/  BSYNC.RECONVERGENT B1 ;  /* 0x0000000000017941 */ /* 0x000fea0003800200 */
.L_x_15608:
        /* <DEDUP_REMOVED lines=35> */
.L_x_15572:
        /* <DEDUP_REMOVED lines=16> */
.L_x_15616:
        /* <DEDUP_REMOVED lines=13> */
.L_x_15618:
[----:B------:R-:W-:Y:S05]  /*1c290*/  BSYNC.RECONVERGENT B2 ;  /* 0x0000000000027941 */ /* 0x000fea0003800200 */
.L_x_15617:
        /* <DEDUP_REMOVED lines=60> */
.L_x_15615:
[----:B------:R-:W-:Y:S05]  /*1c660*/  BSYNC.RECONVERGENT B1 ;  /* 0x0000000000017941 */ /* 0x000fea0003800200 */
.L_x_15614:
[----:B------:R-:W0:Y:S01]  /*1c670*/  LDC R65, c[0x0][0x404] ;  /* 0x00010100ff417b82 */ /* 0x000e220000000800 */
[----:B------:R-:W-:Y:S01]  /*1c680*/  ISETP.NE.AND P3, PT, R66, 0x1, PT ;  /* 0x000000014200780c */ /* 0x000fe20003f65270 */
[----:B------:R-:W-:Y:S01]  /*1c690*/  HFMA2 R11, -RZ, RZ, 0.1171875, 0 ;  /* 0x2f800000ff0b7431 */ /* 0x000fe200000001ff */
[----:B------:R-:W-:Y:S01]  /*1c6a0*/  I2FP.F32.U32 R84, R67 ;  /* 0x0000004300547245 */ /* 0x000fe20000201000 */
[----:B------:R-:W-:Y:S01]  /*1c6b0*/  BSSY.RECONVERGENT B1, `(.L_x_15619) ;  /* 0x0000059000017945 */ /* 0x000fe20003800200 */
        /* <DEDUP_REMOVED lines=13> */
.L_x_15621:
        /* <DEDUP_REMOVED lines=13> */
.L_x_15623:
[----:B------:R-:W-:Y:S05]  /*1c860*/  BSYNC.RECONVERGENT B2 ;  /* 0x0000000000027941 */ /* 0x000fea0003800200 */
.L_x_15622:
        /* <DEDUP_REMOVED lines=61> */
.L_x_15620:
[----:B------:R-:W-:Y:S05]  /*1cc40*/  BSYNC.RECONVERGENT B1 ;  /* 0x0000000000017941 */ /* 0x000fea0003800200 */
.L_x_15619:
        /* <DEDUP_REMOVED lines=16> */
.L_x_15626:
        /* <DEDUP_REMOVED lines=13> */
.L_x_15628:
[----:B------:R-:W-:Y:S05]  /*1ce20*/  BSYNC.RECONVERGENT B2 ;  /* 0x0000000000027941 */ /* 0x000fea0003800200 */
.L_x_15627:
        /* <DEDUP_REMOVED lines=61> */
.L_x_15625:
[----:B------:R-:W-:Y:S05]  /*1d200*/  BSYNC.RECONVERGENT B1 ;  /* 0x0000000000017941 */ /* 0x000fea0003800200 */
.L_x_15624:
        /* <DEDUP_REMOVED lines=16> */
.L_x_15631:
        /* <DEDUP_REMOVED lines=13> */
.L_x_15633:
[----:B------:R-:W-:Y:S05]  /*1d3e0*/  BSYNC.RECONVERGENT B2 ;  /* 0x0000000000027941 */ /* 0x000fea0003800200 */
.L_x_15632:
        /* <DEDUP_REMOVED lines=61> */
.L_x_15630:
[----:B------:R-:W-:Y:S05]  /*1d7c0*/  BSYNC.RECONVERGENT B1 ;  /* 0x0000000000017941 */ /* 0x000fea0003800200 */
.L_x_15629:
        /* <DEDUP_REMOVED lines=16> */
.L_x_15613:
        /* <DEDUP_REMOVED lines=24> */
.L_x_15634:
[----:B01----:R-:W-:Y:S01]  /*1da50*/  IMAD.MOV.U32 R11, RZ, RZ, R64 ;  /* 0x000000ffff0b7224 */ /* 0x003fe200078e0040 */
[----:B------:R-:W-:-:S07]  /*1da60*/  IADD3 R86, PT, PT, R86, 0x100, RZ ;  /* 0x0000010056567810 */ /* 0x000fce0007ffe0ff */
.L_x_15571:
[----:B------:R-:W-:Y:S05]  /*1da70*/  BSYNC.RECONVERGENT B0 ;  /* 0x0000000000007941 */ /* 0x000fea0003800200 */
.L_x_15570:
        /* <DEDUP_REMOVED lines=34> */
.L_x_15640:
        /* <DEDUP_REMOVED lines=13> */
.L_x_15642:
[----:B------:R-:W-:Y:S05]  /*1dd70*/  BSYNC.RECONVERGENT B2 ;  /* 0x0000000000027941 */ /* 0x000fea0003800200 */
.L_x_15641:
        /* <DEDUP_REMOVED lines=61> */
.L_x_15639:
[----:B------:R-:W-:Y:S05]  /*1e150*/  BSYNC.RECONVERGENT B1 ;  /* 0x0000000000017941 */ /* 0x000fea0003800200 */
.L_x_15638:
        /* <DEDUP_REMOVED lines=20> */
.L_x_15645:
        /* <DEDUP_REMOVED lines=13> */
.L_x_15647:
[----:B------:R-:W-:Y:S05]  /*1e370*/  BSYNC.RECONVERGENT B2 ;  /* 0x0000000000027941 */ /* 0x000fea0003800200 */
.L_x_15646:
        /* <DEDUP_REMOVED lines=60> */
.L_x_15644:
[----:B------:R-:W-:Y:S05]  /*1e740*/  BSYNC.RECONVERGENT B1 ;  /* 0x0000000000017941 */ /* 0x000fea0003800200 */
.L_x_15643:
        /* <DEDUP_REMOVED lines=15> */
.L_x_15650:
        /* <DEDUP_REMOVED lines=13> */
.L_x_15652:
[----:B------:R-:W-:Y:S05]  /*1e910*/  BSYNC.RECONVERGENT B2 ;  /* 0x0000000000027941 */ /* 0x000fea0003800200 */
.L_x_15651:
        /* <DEDUP_REMOVED lines=61> */
.L_x_15649:
[----:B------:R-:W-:Y:S05]  /*1ecf0*/  BSYNC.RECONVERGENT B1 ;  /* 0x0000000000017941 */ /* 0x000fea0003800200 */
.L_x_15648:
        /* <DEDUP_REMOVED lines=17> */
.L_x_15655:
        /* <DEDUP_REMOVED lines=13> */
.L_x_15657:
[----:B------:R-:W-:Y:S05]  /*1eee0*/  BSYNC.RECONVERGENT B2 ;  /* 0x0000000000027941 */ /* 0x000fea0003800200 */
.L_x_15656:
        /* <DEDUP_REMOVED lines=61> */
.L_x_15654:
[----:B------:R-:W-:Y:S05]  /*1f2c0*/  BSYNC.RECONVERGENT B1 ;  /* 0x0000000000017941 */ /* 0x000fea0003800200 */
.L_x_15653:
        /* <DEDUP_REMOVED lines=15> */
.L_x_15660:
        /* <DEDUP_REMOVED lines=13> */
.L_x_15662:
[----:B------:R-:W-:Y:S05]  /*1f490*/  BSYNC.RECONVERGENT B2 ;  /* 0x0000000000027941 */ /* 0x000fea0003800200 */
.L_x_15661:
        /* <DEDUP_REMOVED lines=61> */
.L_x_15659:
[----:B------:R-:W-:Y:S05]  /*1f870*/  BSYNC.RECONVERGENT B1 ;  /* 0x0000000000017941 */ /* 0x000fea0003800200 */
.L_x_15658:
        /* <DEDUP_REMOVED lines=17> */
.L_x_15665:
        /* <DEDUP_REMOVED lines=13> */
.L_x_15667:
[----:B------:R-:W-:Y:S05]  /*1fa60*/  BSYNC.RECONVERGENT B2 ;  /* 0x0000000000027941 */ /* 0x000fea0003800200 */
.L_x_15666:
        /* <DEDUP_REMOVED lines=61> */
.L_x_15664:
[----:B------:R-:W-:Y:S05]  /*1fe40*/  BSYNC.RECONVERGENT B1 ;  /* 0x0000000000017941 */ /* 0x000fea0003800200 */
.L_x_15663:
        /* <DEDUP_REMOVED lines=15> */
.L_x_15670:
        /* <DEDUP_REMOVED lines=13> */
.L_x_15672:
[----:B------:R-:W-:Y:S05]  /*20010*/  BSYNC.RECONVERGENT B2 ;  /* 0x0000000000027941 */ /* 0x000fea0003800200 */
.L_x_15671:
        /* <DEDUP_REMOVED lines=61> */
.L_x_15669:
[----:B------:R-:W-:Y:S05]  /*203f0*/  BSYNC.RECONVERGENT B1 ;  /* 0x0000000000017941 */ /* 0x000fea0003800200 */
.L_x_15668:
        /* <DEDUP_REMOVED lines=17> */
.L_x_15675:
        /* <DEDUP_REMOVED lines=15> */
.L_x_15677:
[----:B------:R-:W-:Y:S05]  /*20600*/  BSYNC.RECONVERGENT B2 ;  /* 0x0000000000027941 */ /* 0x000fea0003800200 */
.L_x_15676:
        /* <DEDUP_REMOVED lines=61> */
.L_x_15674:
[----:B------:R-:W-:Y:S05]  /*209e0*/  BSYNC.RECONVERGENT B1 ;  /* 0x0000000000017941 */ /* 0x000fea0003800200 */
.L_x_15673:
[-C--:B------:R-:W-:Y:S01]  /*209f0*/  FMUL.FTZ R88, R24, R87.reuse ;  /* 0x0000005718587220 */ /* 0x080fe20000410000 */
[-C--:B------:R-:W-:Y:S01]  /*20a00*/  FSETP.GTU.FTZ.AND P6, PT, R11, R94.reuse, PT ;  /* 0x0000005e0b00720b */ /* 0x080fe20003fdc000 */
[-C--:B------:R-:W-:Y:S01]  /*20a10*/  FMUL.FTZ R89, R25, R87.reuse ;  /* 0x0000005719597220 */ /* 0x080fe20000410000 */
[----:B------:R-:W-:Y:S01]  /*20a20*/  FMUL.FTZ R92, R26, R87 ;  /* 0x000000571a5c7220 */ /* 0x000fe20000410000 */
[----:B------:R-:W-:Y:S02]  /*20a30*/  FSEL R56, R56, RZ, P2 ;  /* 0x000000ff38387208 */ /* 0x000fe40001000000 */
[----:B------:R-:W-:Y:S02]  /*20a40*/  FSEL R88, R88, RZ, !P6 ;  /* 0x000000ff58587208 */ /* 0x000fe40007000000 */
[----:B------:R-:W-:Y:S02]  /*20a50*/  SEL R66, RZ, 0x1, P6 ;  /* 0x00000001ff427807 */ /* 0x000fe40003000000 */
[----:B------:R-:W-:Y:S01]  /*20a60*/  FSETP.GTU.FTZ.AND P6, PT, R64, R94, PT ;  /* 0x0000005e4000720b */ /* 0x000fe20003fdc000 */
[----:B------:R-:W-:Y:S01]  /*20a70*/  FADD.FTZ R56, R56, R88 ;  /* 0x0000005838387221 */ /* 0x000fe20000010000 */
[----:B------:R-:W-:-:S02]  /*20a80*/  FSEL R57, R57, RZ, P3 ;  /* 0x000000ff39397208 */ /* 0x000fc40001800000 */
[----:B------:R-:W-:Y:S01]  /*20a90*/  FSEL R89, R89, RZ, !P6 ;  /* 0x000000ff59597208 */ /* 0x000fe20007000000 */
[----:B------:R-:W-:Y:S01]  /*20aa0*/  @P1 FADD.FTZ R56, R28, R56 ;  /* 0x000000381c381221 */ /* 0x000fe20000010000 */
[----:B------:R-:W-:Y:S02]  /*20ab0*/  SEL R11, RZ, 0x1, P6 ;  /* 0x00000001ff0b7807 */ /* 0x000fe40003000000 */
[----:B------:R-:W-:Y:S01]  /*20ac0*/  FSETP.GTU.FTZ.AND P6, PT, R65, R94, PT ;  /* 0x0000005e4100720b */ /* 0x000fe20003fdc000 */
[----:B------:R-:W-:Y:S01]  /*20ad0*/  FADD.FTZ R57, R57, R89 ;  /* 0x0000005939397221 */ /* 0x000fe20000010000 */
[----:B------:R-:W-:Y:S01]  /*20ae0*/  I2FP.F32.U32 R65, R67 ;  /* 0x0000004300417245 */ /* 0x000fe20000201000 */
[----:B------:R-:W-:Y:S01]  /*20af0*/  FMUL.FTZ R67, R27, R87 ;  /* 0x000000571b437220 */ /* 0x000fe20000410000 */
[----:B------:R-:W-:Y:S01]  /*20b00*/  FSEL R92, R92, RZ, !P6 ;  /* 0x000000ff5c5c7208 */ /* 0x000fe20007000000 */
[----:B------:R-:W-:Y:S01]  /*20b10*/  @P1 FADD.FTZ R57, R29, R57 ;  /* 0x000000391d391221 */ /* 0x000fe20000010000 */
[----:B------:R-:W-:Y:S01]  /*20b20*/  SEL R64, RZ, 0x1, P6 ;  /* 0x00000001ff407807 */ /* 0x000fe20003000000 */
[----:B------:R-:W-:Y:S01]  /*20b30*/  FFMA.FTZ R65, R65, R95, 1.1641532182693481445e-10 ;  /* 0x2f00000041417423 */ /* 0x000fe2000001005f */
[----:B------:R-:W-:-:S02]  /*20b40*/  FSEL R58, R58, RZ, P4 ;  /* 0x000000ff3a3a7208 */ /* 0x000fc40002000000 */
[----:B------:R-:W-:Y:S02]  /*20b50*/  FSEL R59, R59, RZ, P5 ;  /* 0x000000ff3b3b7208 */ /* 0x000fe40002800000 */
[----:B------:R-:W-:Y:S01]  /*20b60*/  FSETP.GTU.FTZ.AND P6, PT, R65, R94, PT ;  /* 0x0000005e4100720b */ /* 0x000fe20003fdc000 */
[----:B------:R-:W-:Y:S01]  /*20b70*/  FADD.FTZ R58, R58, R92 ;  /* 0x0000005c3a3a7221 */ /* 0x000fe20000010000 */
[----:B------:R-:W-:Y:S02]  /*20b80*/  PRMT R12, R66, 0x7610, R12 ;  /* 0x00007610420c7816 */ /* 0x000fe4000000000c */
[----:B------:R-:W-:Y:S01]  /*20b90*/  FSEL R67, R67, RZ, !P6 ;  /* 0x000000ff43437208 */ /* 0x000fe20007000000 */
[----:B------:R-:W-:Y:S01]  /*20ba0*/  @P1 FADD.FTZ R58, R30, R58 ;  /* 0x0000003a1e3a1221 */ /* 0x000fe20000010000 */
[----:B------:R-:W-:Y:S02]  /*20bb0*/  SEL R65, RZ, 0x1, P6 ;  /* 0x00000001ff417807 */ /* 0x000fe40003000000 */
[----:B------:R-:W-:Y:S01]  /*20bc0*/  PRMT R13, R11, 0x7610, R13 ;  /* 0x000076100b0d7816 */ /* 0x000fe2000000000d */
[----:B------:R-:W-:Y:S01]  /*20bd0*/  FADD.FTZ R59, R67, R59 ;  /* 0x0000003b433b7221 */ /* 0x000fe20000010000 */
[----:B------:R-:W-:-:S02]  /*20be0*/  PRMT R14, R64, 0x7610, R14 ;  /* 0x00007610400e7816 */ /* 0x000fc4000000000e */
[----:B------:R-:W-:Y:S01]  /*20bf0*/  PRMT R15, R65, 0x7610, R15 ;  /* 0x00007610410f7816 */ /* 0x000fe2000000000f */
[----:B------:R-:W-:Y:S01]  /*20c00*/  @P1 FADD.FTZ R59, R31, R59 ;  /* 0x0000003b1f3b1221 */ /* 0x000fe20000010000 */
[----:B------:R-:W-:Y:S06]  /*20c10*/  BRA `(.L_x_15678) ;  /* 0x0000001400fc7947 */ /* 0x000fec0003800000 */
.L_x_15637:
        /* <DEDUP_REMOVED lines=16> */
.L_x_15681:
        /* <DEDUP_REMOVED lines=13> */
.L_x_15683:
[----:B------:R-:W-:Y:S05]  /*20df0*/  BSYNC.RECONVERGENT B2 ;  /* 0x0000000000027941 */ /* 0x000fea0003800200 */
.L_x_15682:
        /* <DEDUP_REMOVED lines=61> */
.L_x_15680:
[----:B------:R-:W-:Y:S05]  /*211d0*/  BSYNC.RECONVERGENT B1 ;  /* 0x0000000000017941 */ /* 0x000fea0003800200 */
.L_x_15679:
        /* <DEDUP_REMOVED lines=18> */
.L_x_15686:
        /* <DEDUP_REMOVED lines=13> */
.L_x_15688:
[----:B------:R-:W-:Y:S05]  /*213d0*/  BSYNC.RECONVERGENT B2 ;  /* 0x0000000000027941 */ /* 0x000fea0003800200 */
.L_x_15687:
        /* <DEDUP_REMOVED lines=58> */
[----:B------:R-:W-:-:S03]  /*21780*/  IMAD.MOV.U32 R85, RZ, RZ, R64 ;  /* 0x000000ffff557224 */ /* 0x000fc600078e0040 */
[----:B------:R-:W-:-:S07]  /*21790*/  LOP3.LUT R7, R7, R66, R65, 0x96, !PT ;  /* 0x0000004207077212 */ /* 0x000fce00078e9641 */
.L_x_15685:
[----:B------:R-:W-:Y:S05]  /*217a0*/  BSYNC.RECONVERGENT B1 ;  /* 0x0000000000017941 */ /* 0x000fea0003800200 */
.L_x_15684:
        /* <DEDUP_REMOVED lines=16> */
.L_x_15691:
        /* <DEDUP_REMOVED lines=13> */
.L_x_15693:
[----:B------:R-:W-:Y:S05]  /*21980*/  BSYNC.RECONVERGENT B2 ;  /* 0x0000000000027941 */ /* 0x000fea0003800200 */
.L_x_15692:
        /* <DEDUP_REMOVED lines=57> */
[----:B------:R-:W-:Y:S02]  /*21d20*/  IMAD.MOV.U32 R85, RZ, RZ, R64 ;  /* 0x000000ffff557224 */ /* 0x000fe400078e0040 */
[----:B------:R-:W-:Y:S01]  /*21d30*/  HFMA2 R64, -RZ, RZ, 0, 0 ;  /* 0x00000000ff407431 */ /* 0x000fe200000001ff */
[----:B------:R-:W-:-:S07]  /*21d40*/  LOP3.LUT R7, R7, R66, R65, 0x96, !PT ;  /* 0x0000004207077212 */ /* 0x000fce00078e9641 */
.L_x_15690:
[----:B------:R-:W-:Y:S05]  /*21d50*/  BSYNC.RECONVERGENT B1 ;  /* 0x0000000000017941 */ /* 0x000fea0003800200 */
.L_x_15689:
        /* <DEDUP_REMOVED lines=16> */
.L_x_15696:
        /* <DEDUP_REMOVED lines=13> */
.L_x_15698:
[----:B------:R-:W-:Y:S05]  /*21f30*/  BSYNC.RECONVERGENT B2 ;  /* 0x0000000000027941 */ /* 0x000fea0003800200 */
.L_x_15697:
        /* <DEDUP_REMOVED lines=60> */
.L_x_15695:
[----:B------:R-:W-:Y:S05]  /*22300*/  BSYNC.RECONVERGENT B1 ;  /* 0x0000000000017941 */ /* 0x000fea0003800200 */
.L_x_15694:
        /* <DEDUP_REMOVED lines=16> */
.L_x_15678:
        /* <DEDUP_REMOVED lines=24> */
.L_x_15699:
[----:B01----:R-:W-:Y:S01]  /*22590*/  MOV R11, R85 ;  /* 0x00000055000b7202 */ /* 0x003fe20000000f00 */
[----:B------:R-:W-:-:S07]  /*225a0*/  VIADD R86, R86, 0x100 ;  /* 0x0000010056567836 */ /* 0x000fce0000000000 */
.L_x_15636:
[----:B------:R-:W-:Y:S05]  /*225b0*/  BSYNC.RECONVERGENT B0 ;  /* 0x0000000000007941 */ /* 0x000fea0003800200 */
.L_x_15635:
        /* <DEDUP_REMOVED lines=34> */
.L_x_15705:
        /* <DEDUP_REMOVED lines=13> */
.L_x_15707:
[----:B------:R-:W-:Y:S05]  /*228b0*/  BSYNC.RECONVERGENT B2 ;  /* 0x0000000000027941 */ /* 0x000fea0003800200 */
.L_x_15706:
        /* <DEDUP_REMOVED lines=61> */
.L_x_15704:
[----:B------:R-:W-:Y:S05]  /*22c90*/  BSYNC.RECONVERGENT B1 ;  /* 0x0000000000017941 */ /* 0x000fea0003800200 */
.L_x_15703:
        /* <DEDUP_REMOVED lines=20> */
.L_x_15710:
        /* <DEDUP_REMOVED lines=13> */
.L_x_15712:
[----:B------:R-:W-:Y:S05]  /*22eb0*/  BSYNC.RECONVERGENT B2 ;  /* 0x0000000000027941 */ /* 0x000fea0003800200 */
.L_x_15711:
        /* <DEDUP_REMOVED lines=60> */
.L_x_15709:
[----:B------:R-:W-:Y:S05]  /*23280*/  BSYNC.RECONVERGENT B1 ;  /* 0x0000000000017941 */ /* 0x000fea0003800200 */
.L_x_15708:
        /* <DEDUP_REMOVED lines=15> */
.L_x_15715:
        /* <DEDUP_REMOVED lines=13> */
.L_x_15717:
[----:B------:R-:W-:Y:S05]  /*23450*/  BSYNC.RECONVERGENT B2 ;  /* 0x0000000000027941 */ /* 0x000fea0003800200 */
.L_x_15716:
        /* <DEDUP_REMOVED lines=61> */
.L_x_15714:
[----:B------:R-:W-:Y:S05]  /*23830*/  BSYNC.RECONVERGENT B1 ;  /* 0x0000000000017941 */ /* 0x000fea0003800200 */
.L_x_15713:
        /* <DEDUP_REMOVED lines=17> */
.L_x_15720:
        /* <DEDUP_REMOVED lines=13> */
.L_x_15722:
[----:B------:R-:W-:Y:S05]  /*23a20*/  BSYNC.RECONVERGENT B2 ;  /* 0x0000000000027941 */ /* 0x000fea0003800200 */
.L_x_15721:
        /* <DEDUP_REMOVED lines=61> */
.L_x_15719:
[----:B------:R-:W-:Y:S05]  /*23e00*/  BSYNC.RECONVERGENT B1 ;  /* 0x0000000000017941 */ /* 0x000fea0003800200 */
.L_x_15718:
        /* <DEDUP_REMOVED lines=15> */
.L_x_15725:
        /* <DEDUP_REMOVED lines=13> */
.L_x_15727:
[----:B------:R-:W-:Y:S05]  /*23fd0*/  BSYNC.RECONVERGENT B2 ;  /* 0x0000000000027941 */ /* 0x000fea0003800200 */
.L_x_15726:
        /* <DEDUP_REMOVED lines=61> */
.L_x_15724:
[----:B------:R-:W-:Y:S05]  /*243b0*/  BSYNC.RECONVERGENT B1 ;  /* 0x0000000000017941 */ /* 0x000fea0003800200 */
.L_x_15723:
        /* <DEDUP_REMOVED lines=17> */
.L_x_15730:
        /* <DEDUP_REMOVED lines=13> */
.L_x_15732:
[----:B------:R-:W-:Y:S05]  /*245a0*/  BSYNC.RECONVERGENT B2 ;  /* 0x0000000000027941 */ /* 0x000fea0003800200 */
.L_x_15731:
        /* <DEDUP_REMOVED lines=61> */
.L_x_15729:
[----:B------:R-:W-:Y:S05]  /*24980*/  BSYNC.RECONVERGENT B1 ;  /* 0x0000000000017941 */ /* 0x000fea0003800200 */
.L_x_15728:
        /* <DEDUP_REMOVED lines=15> */
.L_x_15735:
        /* <DEDUP_REMOVED lines=13> */
.L_x_15737:
[----:B------:R-:W-:Y:S05]  /*24b50*/  BSYNC.RECONVERGENT B2 ;  /* 0x0000000000027941 */ /* 0x000fea0003800200 */
.L_x_15736:
        /* <DEDUP_REMOVED lines=61> */
.L_x_15734:
[----:B------:R-:W-:Y:S05]  /*24f30*/  BSYNC.RECONVERGENT B1 ;  /* 0x0000000000017941 */ /* 0x000fea0003800200 */
.L_x_15733:
        /* <DEDUP_REMOVED lines=17> */
.L_x_15740:
        /* <DEDUP_REMOVED lines=15> */
.L_x_15742:
[----:B------:R-:W-:Y:S05]  /*25140*/  BSYNC.RECONVERGENT B2 ;  /* 0x0000000000027941 */ /* 0x000fea0003800200 */
.L_x_15741:
        /* <DEDUP_REMOVED lines=61> */
.L_x_15739:
[----:B------:R-:W-:Y:S05]  /*25520*/  BSYNC.RECONVERGENT B1 ;  /* 0x0000000000017941 */ /* 0x000fea0003800200 */
.L_x_15738:
        /* <DEDUP_REMOVED lines=35> */
.L_x_15702:
        /* <DEDUP_REMOVED lines=16> */
.L_x_15746:
        /* <DEDUP_REMOVED lines=13> */
.L_x_15748:
[----:B------:R-:W-:Y:S05]  /*25930*/  BSYNC.RECONVERGENT B2 ;  /* 0x0000000000027941 */ /* 0x000fea0003800200 */
.L_x_15747:
        /* <DEDUP_REMOVED lines=61> */
.L_x_15745:
[----:B------:R-:W-:Y:S05]  /*25d10*/  BSYNC.RECONVERGENT B1 ;  /* 0x0000000000017941 */ /* 0x000fea0003800200 */
.L_x_15744:
[----:B------:R-:W0:Y:S01]  /*25d20*/  LDC R89, c[0x0][0x404] ;  /* 0x00010100ff597b82 */ /* 0x000e220000000800 */
[----:B------:R-:W-:Y:S01]  /*25d30*/  ISETP.NE.AND P3, PT, R64, 0x1, PT ;  /* 0x000000014000780c */ /* 0x000fe20003f65270 */
[----:B------:R-:W-:Y:S01]  /*25d40*/  IMAD.MOV.U32 R88, RZ, RZ, 0x2f800000 ;  /* 0x2f800000ff587424 */ /* 0x000fe200078e00ff */
[----:B------:R-:W-:Y:S01]  /*25d50*/  I2FP.F32.U32 R65, R65 ;  /* 0x0000004100417245 */ /* 0x000fe20000201000 */
[----:B------:R-:W-:Y:S01]  /*25d60*/  BSSY.RECONVERGENT B1, `(.L_x_15749) ;  /* 0x0000058000017945 */ /* 0x000fe20003800200 */
        /* <DEDUP_REMOVED lines=13> */
.L_x_15751:
        /* <DEDUP_REMOVED lines=13> */
.L_x_15753:
[----:B------:R-:W-:Y:S05]  /*25f10*/  BSYNC.RECONVERGENT B2 ;  /* 0x0000000000027941 */ /* 0x000fea0003800200 */
.L_x_15752:
        /* <DEDUP_REMOVED lines=60> */
.L_x_15750:
[----:B------:R-:W-:Y:S05]  /*262e0*/  BSYNC.RECONVERGENT B1 ;  /* 0x0000000000017941 */ /* 0x000fea0003800200 */
.L_x_15749:
        /* <DEDUP_REMOVED lines=16> */
.L_x_15756:
        /* <DEDUP_REMOVED lines=13> */
.L_x_15758:
[----:B------:R-:W-:Y:S05]  /*264c0*/  BSYNC.RECONVERGENT B2 ;  /* 0x0000000000027941 */ /* 0x000fea0003800200 */
.L_x_15757:
        /* <DEDUP_REMOVED lines=60> */
.L_x_15755:
[----:B------:R-:W-:Y:S05]  /*26890*/  BSYNC.RECONVERGENT B1 ;  /* 0x0000000000017941 */ /* 0x000fea0003800200 */
.L_x_15754:
        /* <DEDUP_REMOVED lines=16> */
.L_x_15761:
        /* <DEDUP_REMOVED lines=13> */
.L_x_15763:
[----:B------:R-:W-:Y:S05]  /*26a70*/  BSYNC.RECONVERGENT B2 ;  /* 0x0000000000027941 */ /* 0x000fea0003800200 */
.L_x_15762:
        /* <DEDUP_REMOVED lines=60> */
.L_x_15760:
[----:B------:R-:W-:Y:S05]  /*26e40*/  BSYNC.RECONVERGENT B1 ;  /* 0x0000000000017941 */ /* 0x000fea0003800200 */
.L_x_15759:
        /* <DEDUP_REMOVED lines=16> */
.L_x_15743:
        /* <DEDUP_REMOVED lines=9> */
[----:B------:R-:W-:Y:S01]  /*26fe0*/  STG.E.128 desc[UR8][R64.64], R60 ;  /* 0x0000003c40007986 */ /* 0x000fe2000c101d08 */
[----:B-1----:R-:W-:-:S05]  /*26ff0*/  IMAD.WIDE.U32 R66, R86, 0x4, R66 ;  /* 0x0000000456427825 */ /* 0x002fca00078e0042 */
[----:B------:R0:W-:Y:S02]  /*27000*/  STG.E desc[UR8][R66.64], R11 ;  /* 0x0000000b42007986 */ /* 0x0001e4000c101908 */
[----:B0-----:R-:W-:Y:S01]  /*27010*/  IMAD.MOV.U32 R11, RZ, RZ, R87 ;  /* 0x000000ffff0b7224 */ /* 0x001fe200078e0057 */
[----:B------:R-:W-:Y:S06]  /*27020*/  @!P0 BRA `(.L_x_15701) ;  /* 0x00000000002c8947 */ /* 0x000fec0003800000 */
[----:B------:R-:W0:Y:S01]  /*27030*/  LDC.64 R64, c[0x0][0x3b8] ;  /* 0x0000ee00ff407b82 */ /* 0x000e220000000a00 */
        /* <DEDUP_REMOVED lines=10> */
.L_x_15701:
[----:B------:R-:W-:Y:S05]  /*270e0*/  BSYNC.RECONVERGENT B0 ;  /* 0x0000000000007941 */ /* 0x000fea0003800200 */
.L_x_15700:
[----:B------:R-:W2:Y:S01]  /*270f0*/  LDL R67, [R1+0x4] ;  /* 0x0000040001437983 */ /* 0x000ea20000100800 */
[----:B0-----:R-:W-:Y:S01]  /*27100*/  FADD.FTZ R64, RZ, R32 ;  /* 0x00000020ff407221 */ /* 0x001fe20000010000 */
[C---:B------:R-:W-:Y:S01]  /*27110*/  ISETP.GE.U32.AND P0, PT, R2.reuse, 0x100, PT ;  /* 0x000001000200780c */ /* 0x040fe20003f06070 */
[----:B------:R-:W-:Y:S01]  /*27120*/  BSSY.RECONVERGENT B0, `(.L_x_15764) ;  /* 0x000008d000007945 */ /* 0x000fe20003800200 */
[C---:B------:R-:W-:Y:S01]  /*27130*/  ISETP.GT.U32.AND P6, PT, R2.reuse, 0x1ff, PT ;  /* 0x000001ff0200780c */ /* 0x040fe20003fc4070 */
[----:B------:R-:W-:Y:S01]  /*27140*/  FADD.FTZ R64, R33, R64 ;  /* 0x0000004021407221 */ /* 0x000fe20000010000 */
[C---:B------:R-:W-:Y:S01]  /*27150*/  ISETP.GT.U32.AND P5, PT, R2.reuse, 0x2ff, PT ;  /* 0x000002ff0200780c */ /* 0x040fe20003fa4070 */
[----:B------:R-:W0:Y:S01]  /*27160*/  S2R R92, SR_TID.X ;  /* 0x00000000005c7919 */ /* 0x000e220000002100 */
[----:B------:R-:W-:Y:S01]  /*27170*/  ISETP.GT.U32.AND P4, PT, R2, 0x3ff, PT ;  /* 0x000003ff0200780c */ /* 0x000fe20003f84070 */
[----:B------:R-:W-:Y:S01]  /*27180*/  FADD.FTZ R64, R34, R64 ;  /* 0x0000004022407221 */ /* 0x000fe20000010000 */
[----:B------:R-:W-:-:S02]  /*27190*/  ISETP.GT.U32.AND P3, PT, R2, 0x4ff, PT ;  /* 0x000004ff0200780c */ /* 0x000fc40003f64070 */
[C---:B------:R-:W-:Y:S01]  /*271a0*/  ISETP.GT.U32.AND P2, PT, R2.reuse, 0x5ff, PT ;  /* 0x000005ff0200780c */ /* 0x040fe20003f44070 */
[----:B------:R-:W-:Y:S01]  /*271b0*/  FADD.FTZ R64, R35, R64 ;  /* 0x0000004023407221 */ /* 0x000fe20000010000 */
[----:B------:R-:W-:Y:S02]  /*271c0*/  ISETP.GT.U32.AND P1, PT, R2, 0x6ff, PT ;  /* 0x000006ff0200780c */ /* 0x000fe40003f24070 */
        /* <DEDUP_REMOVED lines=42> */
[----:B--2---:R-:W-:-:S04]  /*27470*/  FMUL.FTZ R64, R67, R64 ;  /* 0x0000004043407220 */ /* 0x004fc80000410000 */
[--C-:B------:R-:W-:Y:S01]  /*27480*/  FADD.FTZ R67, R32, -R64.reuse ;  /* 0x8000004020437221 */ /* 0x100fe20000010000 */
[--C-:B------:R-:W-:Y:S01]  /*27490*/  FADD.FTZ R66, R33, -R64.reuse ;  /* 0x8000004021427221 */ /* 0x100fe20000010000 */
[--C-:B------:R-:W-:Y:S01]  /*274a0*/  FADD.FTZ R65, R34, -R64.reuse ;  /* 0x8000004022417221 */ /* 0x100fe20000010000 */
[----:B------:R-:W-:Y:S01]  /*274b0*/  FADD.FTZ R86, R36, -R64 ;  /* 0x8000004024567221 */ /* 0x000fe20000010000 */
[----:B------:R-:W-:-:S04]  /*274c0*/  FFMA.FTZ R67, R67, R67, RZ ;  /* 0x0000004343437223 */ /* 0x000fc800000100ff */
        /* <DEDUP_REMOVED lines=56> */
[----:B0-----:R-:W-:Y:S02]  /*27850*/  LOP3.LUT P1, RZ, R92, 0x1f, RZ, 0xc0, !PT ;  /* 0x0000001f5cff7812 */ /* 0x001fe4000782c0ff */
[----:B------:R-:W-:-:S04]  /*27860*/  FFMA.FTZ R86, R86, R86, R65 ;  /* 0x0000005656567223 */ /* 0x000fc80000010041 */
[----:B------:R-:W-:Y:S01]  /*27870*/  FFMA.FTZ R86, R67, R67, R86 ;  /* 0x0000004343567223 */ /* 0x000fe20000010056 */
[----:B------:R-:W-:-:S03]  /*27880*/  FADD.FTZ R67, R63, -R64 ;  /* 0x800000403f437221 */ /* 0x000fc60000010000 */
[----:B------:R-:W-:-:S04]  /*27890*/  FFMA.FTZ R86, R66, R66, R86 ;  /* 0x0000004242567223 */ /* 0x000fc80000010056 */
[----:B------:R-:W-:Y:S01]  /*278a0*/  @P6 FFMA.FTZ R65, R67, R67, R86 ;  /* 0x0000004343416223 */ /* 0x000fe20000010056 */
[----:B------:R-:W-:-:S04]  /*278b0*/  HFMA2 R86, -RZ, RZ, 0, 0 ;  /* 0x00000000ff567431 */ /* 0x000fc800000001ff */
        /* <DEDUP_REMOVED lines=8> */
[----:B------:R-:W-:-:S04]  /*27940*/  LOP3.LUT R66, R92, 0x1f, RZ, 0xc0, !PT ;  /* 0x0000001f5c427812 */ /* 0x000fc800078ec0ff */
        /* <DEDUP_REMOVED lines=10> */
.L_x_15765:
[----:B------:R-:W-:Y:S05]  /*279f0*/  BSYNC.RECONVERGENT B0 ;  /* 0x0000000000007941 */ /* 0x000fea0003800200 */
.L_x_15764:
[----:B------:R-:W-:Y:S01]  /*27a00*/  BAR.SYNC.DEFER_BLOCKING 0x0 ;  /* 0x0000000000007b1d */ /* 0x000fe20000010000 */
[----:B------:R-:W-:Y:S02]  /*27a10*/  ISETP.GT.U32.AND P1, PT, R66, 0x7, PT ;  /* 0x000000074200780c */ /* 0x000fe40003f24070 */
[----:B0-----:R-:W-:-:S03]  /*27a20*/  CS2R R64, SRZ ;  /* 0x0000000000407805 */ /* 0x001fc6000001ff00 */
[----:B------:R-:W-:Y:S08]  /*27a30*/  BSSY.RECONVERGENT B0, `(.L_x_15766) ;  /* 0x000000a000007945 */ /* 0x000ff00003800200 */
[----:B------:R-:W-:Y:S05]  /*27a40*/  @P1 BRA `(.L_x_15767) ;  /* 0x0000000000201947 */ /* 0x000fea0003800000 */
[----:B------:R0:W5:Y:S01]  /*27a50*/  LDL R86, [R1] ;  /* 0x0000000001567983 */ /* 0x0001620000100800 */
[----:B------:R-:W1:Y:S01]  /*27a60*/  S2UR UR5, SR_CgaCtaId ;  /* 0x00000000000579c3 */ /* 0x000e620000008800 */
[----:B------:R-:W-:Y:S01]  /*27a70*/  UMOV UR4, 0x400 ;  /* 0x0000040000047882 */ /* 0x000fe20000000000 */
[----:B------:R-:W-:-:S05]  /*27a80*/  IMAD.SHL.U32 R64, R92, 0x8, RZ ;  /* 0x000000085c407824 */ /* 0x000fca00078e00ff */
[----:B------:R-:W-:Y:S01]  /*27a90*/  LOP3.LUT R64, R64, 0xf8, RZ, 0xc0, !PT ;  /* 0x000000f840407812 */ /* 0x000fe200078ec0ff */
[----:B-1----:R-:W-:-:S04]  /*27aa0*/  ULEA UR4, UR5, UR4, 0x18 ;  /* 0x0000000405047291 */ /* 0x002fc8000f8ec0ff */
[----:B------:R-:W-:-:S09]  /*27ab0*/  @UP1 UIADD3 UR4, UPT, UPT, UR4, 0x40, URZ ;  /* 0x0000004004041890 */ /* 0x000fd2000fffe0ff */
[----:B0-----:R-:W1:Y:S03]  /*27ac0*/  LDS.64 R64, [R64+UR4] ;  /* 0x0000000440407984 */ /* 0x001e660008000a00 */
.L_x_15767:
[----:B------:R-:W-:Y:S05]  /*27ad0*/  BSYNC.RECONVERGENT B0 ;  /* 0x0000000000007941 */ /* 0x000fea0003800200 */
.L_x_15766:
[----:B-----5:R-:W0:Y:S01]  /*27ae0*/  SHFL.DOWN PT, R66, R86, 0x4, 0x1f ;  /* 0x08801f0056427f89 */ /* 0x020e2200000e0000 */
[----:B------:R-:W-:Y:S01]  /*27af0*/  ISETP.NE.AND P1, PT, RZ, UR14, PT ;  /* 0x0000000eff007c0c */ /* 0x000fe2000bf25270 */
[----:B------:R-:W-:Y:S02]  /*27b00*/  BSSY.RECONVERGENT B0, `(.L_x_15768) ;  /* 0x000005a000007945 */ /* 0x000fe40003800200 */
[----:B-1----:R-:W1:Y:S01]  /*27b10*/  SHFL.DOWN PT, R87, R64, 0x4, 0x1f ;  /* 0x08801f0040577f89 */ /* 0x002e6200000e0000 */
[----:B0-----:R-:W-:Y:S02]  /*27b20*/  IADD3 R88, PT, PT, R66, R86, RZ ;  /* 0x0000005642587210 */ /* 0x001fe40007ffe0ff */
[----:B------:R-:W-:Y:S02]  /*27b30*/  I2FP.F32.S32 R66, R66 ;  /* 0x0000004200427245 */ /* 0x000fe40000201400 */
[----:B------:R-:W-:Y:S01]  /*27b40*/  I2FP.F32.S32 R89, R88 ;  /* 0x0000005800597245 */ /* 0x000fe20000201400 */
[----:B------:R-:W0:Y:S01]  /*27b50*/  SHFL.DOWN PT, R106, R88, 0x2, 0x1f ;  /* 0x08401f00586a7f89 */ /* 0x000e2200000e0000 */
[----:B------:R-:W-:Y:S01]  /*27b60*/  I2FP.F32.S32 R86, R86 ;  /* 0x0000005600567245 */ /* 0x000fe20000201400 */
[C---:B-1----:R-:W-:Y:S01]  /*27b70*/  FMUL.FTZ R93, R87.reuse, R66 ;  /* 0x00000042575d7220 */ /* 0x042fe20000410000 */
[----:B------:R-:W1:Y:S03]  /*27b80*/  MUFU.RCP R67, R89 ;  /* 0x0000005900437308 */ /* 0x000e660000001000 */
[----:B------:R-:W-:Y:S01]  /*27b90*/  FFMA.FTZ R93, R86, R64, R93 ;  /* 0x00000040565d7223 */ /* 0x000fe2000001005d */
[----:B------:R-:W-:-:S04]  /*27ba0*/  FADD.FTZ R64, -R87, R64 ;  /* 0x0000004057407221 */ /* 0x000fc80000010100 */
[----:B------:R-:W-:-:S04]  /*27bb0*/  FMUL.FTZ R64, R64, R64 ;  /* 0x0000004040407220 */ /* 0x000fc80000410000 */
[----:B------:R-:W-:-:S04]  /*27bc0*/  FMUL.FTZ R64, R64, R86 ;  /* 0x0000005640407220 */ /* 0x000fc80000410000 */
[----:B------:R-:W-:Y:S01]  /*27bd0*/  FMUL.FTZ R64, R64, R66 ;  /* 0x0000004240407220 */ /* 0x000fe20000410000 */
[----:B-1----:R-:W-:Y:S01]  /*27be0*/  FMUL.FTZ R93, R67, R93 ;  /* 0x0000005d435d7220 */ /* 0x002fe20000410000 */
[----:B------:R-:W1:Y:S01]  /*27bf0*/  SHFL.DOWN PT, R66, R65, 0x4, 0x1f ;  /* 0x08801f0041427f89 */ /* 0x000e6200000e0000 */
[----:B0-----:R-:W-:Y:S01]  /*27c00*/  IMAD.IADD R88, R88, 0x1, R106 ;  /* 0x0000000158587824 */ /* 0x001fe200078e026a */
[----:B------:R-:W-:Y:S02]  /*27c10*/  I2FP.F32.S32 R106, R106 ;  /* 0x0000006a006a7245 */ /* 0x000fe40000201400 */
[----:B------:R-:W0:Y:S02]  /*27c20*/  SHFL.DOWN PT, R94, R93, 0x2, 0x1f ;  /* 0x08401f005d5e7f89 */ /* 0x000e2400000e0000 */
[----:B------:R-:W-:Y:S02]  /*27c30*/  I2FP.F32.S32 R95, R88 ;  /* 0x00000058005f7245 */ /* 0x000fe40000201400 */
[----:B------:R-:W2:Y:S02]  /*27c40*/  SHFL.DOWN PT, R110, R88, 0x1, 0x1f ;  /* 0x08201f00586e7f89 */ /* 0x000ea400000e0000 */
[----:B------:R-:W3:Y:S01]  /*27c50*/  MUFU.RCP R96, R95 ;  /* 0x0000005f00607308 */ /* 0x000ee20000001000 */
[----:B-1----:R-:W-:Y:S01]  /*27c60*/  FADD.FTZ R66, R66, R65 ;  /* 0x0000004142427221 */ /* 0x002fe20000010000 */
[----:B0-----:R-:W-:-:S03]  /*27c70*/  FMUL.FTZ R107, R94, R106 ;  /* 0x0000006a5e6b7220 */ /* 0x001fc60000410000 */
[----:B------:R-:W-:Y:S01]  /*27c80*/  FFMA.FTZ R64, R67, R64, R66 ;  /* 0x0000004043407223 */ /* 0x000fe20000010042 */
[----:B------:R-:W-:Y:S01]  /*27c90*/  FFMA.FTZ R107, R89, R93, R107 ;  /* 0x0000005d596b7223 */ /* 0x000fe2000001006b */
[----:B------:R-:W-:-:S03]  /*27ca0*/  FADD.FTZ R93, R93, -R94 ;  /* 0x8000005e5d5d7221 */ /* 0x000fc60000010000 */
[----:B------:R-:W0:Y:S01]  /*27cb0*/  SHFL.DOWN PT, R65, R64, 0x2, 0x1f ;  /* 0x08401f0040417f89 */ /* 0x000e2200000e0000 */
[-C--:B--2---:R-:W-:Y:S01]  /*27cc0*/  IADD3 R88, PT, PT, R88, R110.reuse, RZ ;  /* 0x0000006e58587210 */ /* 0x084fe20007ffe0ff */
[----:B---3--:R-:W-:Y:S01]  /*27cd0*/  FMUL.FTZ R107, R96, R107 ;  /* 0x0000006b606b7220 */ /* 0x008fe20000410000 */
[----:B------:R-:W-:Y:S01]  /*27ce0*/  FMUL.FTZ R93, R93, R93 ;  /* 0x0000005d5d5d7220 */ /* 0x000fe20000410000 */
[----:B------:R-:W-:Y:S02]  /*27cf0*/  I2FP.F32.S32 R110, R110 ;  /* 0x0000006e006e7245 */ /* 0x000fe40000201400 */
[----:B------:R-:W-:Y:S01]  /*27d00*/  I2FP.F32.S32 R88, R88 ;  /* 0x0000005800587245 */ /* 0x000fe20000201400 */
[----:B------:R-:W1:Y:S01]  /*27d10*/  SHFL.DOWN PT, R108, R107, 0x1, 0x1f ;  /* 0x08201f006b6c7f89 */ /* 0x000e6200000e0000 */
[----:B------:R-:W-:Y:S02]  /*27d20*/  FMUL.FTZ R93, R89, R93 ;  /* 0x0000005d595d7220 */ /* 0x000fe40000410000 */
[----:B------:R1:W2:Y:S01]  /*27d30*/  MUFU.RCP R109, R88 ;  /* 0x00000058006d7308 */ /* 0x0002a20000001000 */
[----:B------:R-:W3:Y:S01]  /*27d40*/  LDC R89, c[0x0][0x448] ;  /* 0x00011200ff597b82 */ /* 0x000ee20000000800 */
[----:B------:R-:W-:Y:S01]  /*27d50*/  FMUL.FTZ R93, R93, R106 ;  /* 0x0000006a5d5d7220 */ /* 0x000fe20000410000 */
[----:B0-----:R-:W-:-:S04]  /*27d60*/  FADD.FTZ R65, R64, R65 ;  /* 0x0000004140417221 */ /* 0x001fc80000010000 */
[----:B------:R-:W-:Y:S01]  /*27d70*/  FFMA.FTZ R65, R96, R93, R65 ;  /* 0x0000005d60417223 */ /* 0x000fe20000010041 */
[----:B-1----:R-:W-:-:S04]  /*27d80*/  FMUL.FTZ R88, R108, R110 ;  /* 0x0000006e6c587220 */ /* 0x002fc80000410000 */
[----:B------:R-:W0:Y:S01]  /*27d90*/  SHFL.DOWN PT, R64, R65, 0x1, 0x1f ;  /* 0x08201f0041407f89 */ /* 0x000e2200000e0000 */
[----:B------:R-:W-:Y:S01]  /*27da0*/  FFMA.FTZ R88, R95, R107, R88 ;  /* 0x0000006b5f587223 */ /* 0x000fe20000010058 */
[----:B------:R-:W-:-:S03]  /*27db0*/  FADD.FTZ R107, R107, -R108 ;  /* 0x8000006c6b6b7221 */ /* 0x000fc60000010000 */
[----:B--2---:R-:W-:Y:S01]  /*27dc0*/  FMUL.FTZ R88, R109, R88 ;  /* 0x000000586d587220 */ /* 0x004fe20000410000 */
[----:B------:R-:W-:-:S04]  /*27dd0*/  FMUL.FTZ R107, R107, R107 ;  /* 0x0000006b6b6b7220 */ /* 0x000fc80000410000 */
[----:B------:R-:W-:Y:S01]  /*27de0*/  FMUL.FTZ R107, R95, R107 ;  /* 0x0000006b5f6b7220 */ /* 0x000fe20000410000 */
[----:B------:R-:W1:Y:S03]  /*27df0*/  SHFL.IDX PT, R88, R88, RZ, 0x1f ;  /* 0x00001fff58587589 */ /* 0x000e6600000e0000 */
[----:B------:R-:W-:Y:S01]  /*27e00*/  FMUL.FTZ R107, R107, R110 ;  /* 0x0000006e6b6b7220 */ /* 0x000fe20000410000 */
[----:B0-----:R-:W-:-:S04]  /*27e10*/  FADD.FTZ R64, R65, R64 ;  /* 0x0000004041407221 */ /* 0x001fc80000010000 */
[----:B------:R-:W-:-:S05]  /*27e20*/  FFMA.FTZ R64, R109, R107, R64 ;  /* 0x0000006b6d407223 */ /* 0x000fca0000010040 */
[----:B------:R-:W3:Y:S01]  /*27e30*/  SHFL.IDX PT, R93, R64, RZ, 0x1f ;  /* 0x00001fff405d7589 */ /* 0x000ee200000e0000 */
[C---:B-1----:R-:W-:Y:S01]  /*27e40*/  FMUL.FTZ R87, R88.reuse, R88 ;  /* 0x0000005858577220 */ /* 0x042fe20000410000 */
[----:B------:R-:W-:-:S04]  /*27e50*/  FSEL R86, R88, RZ, !P1 ;  /* 0x000000ff58567208 */ /* 0x000fc80004800000 */
[----:B------:R-:W-:Y:S02]  /*27e60*/  FSEL R87, R87, RZ, P1 ;  /* 0x000000ff57577208 */ /* 0x000fe40000800000 */
[----:B------:R-:W-:-:S13]  /*27e70*/  ISETP.NE.AND P1, PT, R92, RZ, PT ;  /* 0x000000ff5c00720c */ /* 0x000fda0003f25270 */
[----:B------:R-:W0:Y:S01]  /*27e80*/  @!P1 LDC.64 R66, c[0x0][0x3c0] ;  /* 0x0000f000ff429b82 */ /* 0x000e220000000a00 */
[----:B---3--:R-:W-:-:S04]  /*27e90*/  FFMA.FTZ R89, R93, UR15, R89 ;  /* 0x0000000f5d597c23 */ /* 0x008fc80008010059 */
[----:B------:R-:W-:-:S03]  /*27ea0*/  FADD.FTZ R87, R89, R87 ;  /* 0x0000005759577221 */ /* 0x000fc60000010000 */
[----:B------:R-:W1:Y:S03]  /*27eb0*/  @!P1 LDC.64 R64, c[0x0][0x3c8] ;  /* 0x0000f200ff409b82 */ /* 0x000e660000000a00 */
[----:B------:R-:W2:Y:S01]  /*27ec0*/  MUFU.RSQ R87, R87 ;  /* 0x0000005700577308 */ /* 0x000ea20000001400 */
[----:B0-----:R-:W-:-:S05]  /*27ed0*/  @!P1 IMAD.WIDE R66, R0, 0x4, R66 ;  /* 0x0000000400429825 */ /* 0x001fca00078e0242 */
[----:B------:R0:W-:Y:S01]  /*27ee0*/  @!P1 STG.E desc[UR8][R66.64], R88 ;  /* 0x0000005842009986 */ /* 0x0001e2000c101908 */
[----:B-1----:R-:W-:-:S05]  /*27ef0*/  @!P1 IMAD.WIDE R64, R0, 0x4, R64 ;  /* 0x0000000400409825 */ /* 0x002fca00078e0240 */
[----:B--2---:R0:W-:Y:S01]  /*27f00*/  @!P1 STG.E desc[UR8][R64.64], R87 ;  /* 0x0000005740009986 */ /* 0x0041e2000c101908 */
[----:B------:R-:W-:Y:S05]  /*27f10*/  @!P0 BRA `(.L_x_15769) ;  /* 0x0000000000608947 */ /* 0x000fea0003800000 */
[----:B0-----:R-:W0:Y:S01]  /*27f20*/  LDC.64 R88, c[0x0][0x428] ;  /* 0x00010a00ff587b82 */ /* 0x001e220000000a00 */
[--C-:B------:R-:W-:Y:S01]  /*27f30*/  FADD.FTZ R94, R32, -R86.reuse ;  /* 0x80000056205e7221 */ /* 0x100fe20000010000 */
[----:B------:R-:W-:Y:S02]  /*27f40*/  HADD2.F32 R66, -RZ, R117.H1_H1 ;  /* 0x30000075ff427230 */ /* 0x000fe40000004100 */
[----:B------:R-:W-:Y:S01]  /*27f50*/  FADD.FTZ R93, R33, -R86 ;  /* 0x80000056215d7221 */ /* 0x000fe20000010000 */
[----:B------:R-:W-:Y:S02]  /*27f60*/  HADD2.F32 R64, -RZ, R22.H0_H0 ;  /* 0x20000016ff407230 */ /* 0x000fe40000004100 */
[C---:B------:R-:W-:Y:S01]  /*27f70*/  FMUL.FTZ R94, R87.reuse, R94 ;  /* 0x0000005e575e7220 */ /* 0x040fe20000410000 */
[--C-:B------:R-:W-:Y:S02]  /*27f80*/  HADD2.F32 R65, -RZ, R105.reuse.H1_H1 ;  /* 0x30000069ff417230 */ /* 0x100fe40000004100 */
[----:B------:R-:W-:Y:S01]  /*27f90*/  FMUL.FTZ R93, R87, R93 ;  /* 0x0000005d575d7220 */ /* 0x000fe20000410000 */
[----:B------:R-:W-:-:S02]  /*27fa0*/  HADD2.F32 R67, -RZ, R105.H0_H0 ;  /* 0x20000069ff437230 */ /* 0x000fc40000004100 */
[----:B------:R-:W-:Y:S01]  /*27fb0*/  FFMA.FTZ R64, R94, R66, R64 ;  /* 0x000000425e407223 */ /* 0x000fe20000010040 */
[--C-:B------:R-:W-:Y:S01]  /*27fc0*/  FADD.FTZ R66, R34, -R86.reuse ;  /* 0x8000005622427221 */ /* 0x100fe20000010000 */
[----:B------:R-:W-:Y:S02]  /*27fd0*/  HADD2.F32 R94, -RZ, R117.H0_H0 ;  /* 0x20000075ff5e7230 */ /* 0x000fe40000004100 */
[----:B------:R-:W-:Y:S01]  /*27fe0*/  FFMA.FTZ R65, R93, R65, R67 ;  /* 0x000000415d417223 */ /* 0x000fe20000010043 */
[----:B------:R-:W-:Y:S02]  /*27ff0*/  HADD2.F32 R93, -RZ, R23.H0_H0 ;  /* 0x20000017ff5d7230 */ /* 0x000fe40000004100 */
[----:B------:R-:W-:Y:S01]  /*28000*/  FMUL.FTZ R66, R87, R66 ;  /* 0x0000004257427220 */ /* 0x000fe20000410000 */
[----:B------:R-:W-:-:S03]  /*28010*/  FADD.FTZ R67, R35, -R86 ;  /* 0x8000005623437221 */ /* 0x000fc60000010000 */
[----:B------:R-:W-:Y:S01]  /*28020*/  FFMA.FTZ R66, R66, R94, R93 ;  /* 0x0000005e42427223 */ /* 0x000fe2000001005d */
[--C-:B------:R-:W-:Y:S02]  /*28030*/  HADD2.F32 R93, -RZ, R104.reuse.H1_H1 ;  /* 0x30000068ff5d7230 */ /* 0x100fe40000004100 */
[----:B------:R-:W-:Y:S01]  /*28040*/  FMUL.FTZ R67, R87, R67 ;  /* 0x0000004357437220 */ /* 0x000fe20000410000 */
[----:B------:R-:W-:Y:S02]  /*28050*/  HADD2.F32 R94, -RZ, R104.H0_H0 ;  /* 0x20000068ff5e7230 */ /* 0x000fe40000004100 */
[----:B0-----:R-:W-:-:S04]  /*28060*/  IMAD.WIDE.U32 R88, R16, 0x10, R88 ;  /* 0x0000001010587825 */ /* 0x001fc800078e0058 */
[----:B------:R-:W-:Y:S01]  /*28070*/  FFMA.FTZ R67, R67, R93, R94 ;  /* 0x0000005d43437223 */ /* 0x000fe2000001005e */
[----:B------:R-:W-:-:S04]  /*28080*/  VIADD R16, R16, 0x100 ;  /* 0x0000010010107836 */ /* 0x000fc80000000000 */
[----:B------:R1:W-:Y:S03]  /*28090*/  STG.E.128 desc[UR8][R88.64], R64 ;  /* 0x0000004058007986 */ /* 0x0003e6000c101d08 */
.L_x_15769:
[----:B------:R-:W-:Y:S05]  /*280a0*/  BSYNC.RECONVERGENT B0 ;  /* 0x0000000000007941 */ /* 0x000fea0003800200 */
.L_x_15768:
[----:B------:R-:W-:Y:S01]  /*280b0*/  ISETP.NE.AND P0, PT, R79, RZ, PT ;  /* 0x000000ff4f00720c */ /* 0x000fe20003f05270 */
[----:B------:R-:W-:-:S12]  /*280c0*/  BSSY.RECONVERGENT B0, `(.L_x_15770) ;  /* 0x000001a000007945 */ /* 0x000fd80003800200 */
[----:B------:R-:W-:Y:S05]  /*280d0*/  @!P0 BRA `(.L_x_15771) ;  /* 0x0000000000608947 */ /* 0x000fea0003800000 */
[----:B01----:R-:W0:Y:S01]  /*280e0*/  LDC.64 R88, c[0x0][0x428] ;  /* 0x00010a00ff587b82 */ /* 0x003e220000000a00 */
        /* <DEDUP_REMOVED lines=19> */
[C---:B0-----:R-:W-:Y:S01]  /*28220*/  IMAD.WIDE.U32 R88, R16.reuse, 0x10, R88 ;  /* 0x0000001010587825 */ /* 0x041fe200078e0058 */
[----:B------:R-:W-:-:S03]  /*28230*/  IADD3 R16, PT, PT, R16, 0x100, RZ ;  /* 0x0000010010107810 */ /* 0x000fc60007ffe0ff */
[----:B------:R-:W-:-:S05]  /*28240*/  FFMA.FTZ R67, R67, R79, R93 ;  /* 0x0000004f43437223 */ /* 0x000fca000001005d */
[----:B------:R2:W-:Y:S02]  /*28250*/  STG.E.128 desc[UR8][R88.64], R64 ;  /* 0x0000004058007986 */ /* 0x0005e4000c101d08 */
.L_x_15771:
[----:B------:R-:W-:Y:S05]  /*28260*/  BSYNC.RECONVERGENT B0 ;  /* 0x0000000000007941 */ /* 0x000fea0003800200 */
.L_x_15770:
[----:B------:R-:W-:Y:S01]  /*28270*/  ISETP.NE.AND P0, PT, R80, RZ, PT ;  /* 0x000000ff5000720c */ /* 0x000fe20003f05270 */
[----:B------:R-:W-:-:S12]  /*28280*/  BSSY.RECONVERGENT B0, `(.L_x_15772) ;  /* 0x000001a000007945 */ /* 0x000fd80003800200 */
[----:B------:R-:W-:Y:S05]  /*28290*/  @!P0 BRA `(.L_x_15773) ;  /* 0x0000000000608947 */ /* 0x000fea0003800000 */
[----:B012---:R-:W0:Y:S01]  /*282a0*/  LDC.64 R88, c[0x0][0x428] ;  /* 0x00010a00ff587b82 */ /* 0x007e220000000a00 */
        /* <DEDUP_REMOVED lines=23> */
.L_x_15773:
[----:B------:R-:W-:Y:S05]  /*28420*/  BSYNC.RECONVERGENT B0 ;  /* 0x0000000000007941 */ /* 0x000fea0003800200 */
.L_x_15772:
[----:B------:R-:W-:Y:S01]  /*28430*/  ISETP.NE.AND P0, PT, R81, RZ, PT ;  /* 0x000000ff5100720c */ /* 0x000fe20003f05270 */
[----:B------:R-:W-:-:S12]  /*28440*/  BSSY.RECONVERGENT B0, `(.L_x_15774) ;  /* 0x000001a000007945 */ /* 0x000fd80003800200 */
[----:B------:R-:W-:Y:S05]  /*28450*/  @!P0 BRA `(.L_x_15775) ;  /* 0x0000000000608947 */ /* 0x000fea0003800000 */
[----:B------:R-:W4:Y:S01]  /*28460*/  LDC.64 R80, c[0x0][0x428] ;  /* 0x00010a00ff507b82 */ /* 0x000f220000000a00 */
[--C-:B0123--:R-:W-:Y:S01]  /*28470*/  FADD.FTZ R88, R44, -R86.reuse ;  /* 0x800000562c587221 */ /* 0x10ffe20000010000 */
        /* <DEDUP_REMOVED lines=18> */
[C---:B----4-:R-:W-:Y:S01]  /*285a0*/  IMAD.WIDE.U32 R80, R16.reuse, 0x10, R80 ;  /* 0x0000001010507825 */ /* 0x050fe200078e0050 */
[----:B------:R-:W-:-:S03]  /*285b0*/  IADD3 R16, PT, PT, R16, 0x100, RZ ;  /* 0x0000010010107810 */ /* 0x000fc60007ffe0ff */
[----:B------:R-:W-:-:S05]  /*285c0*/  FFMA.FTZ R67, R67, R79, R88 ;  /* 0x0000004f43437223 */ /* 0x000fca0000010058 */
[----:B------:R4:W-:Y:S02]  /*285d0*/  STG.E.128 desc[UR8][R80.64], R64 ;  /* 0x0000004050007986 */ /* 0x0009e4000c101d08 */
.L_x_15775:
[----:B------:R-:W-:Y:S05]  /*285e0*/  BSYNC.RECONVERGENT B0 ;  /* 0x0000000000007941 */ /* 0x000fea0003800200 */
.L_x_15774:
[----:B------:R-:W-:Y:S01]  /*285f0*/  ISETP.NE.AND P0, PT, R82, RZ, PT ;  /* 0x000000ff5200720c */ /* 0x000fe20003f05270 */
[----:B------:R-:W-:-:S12]  /*28600*/  BSSY.RECONVERGENT B0, `(.L_x_15776) ;  /* 0x000001a000007945 */ /* 0x000fd80003800200 */
[----:B------:R-:W-:Y:S05]  /*28610*/  @!P0 BRA `(.L_x_15777) ;  /* 0x0000000000608947 */ /* 0x000fea0003800000 */
[----:B----4-:R-:W4:Y:S01]  /*28620*/  LDC.64 R80, c[0x0][0x428] ;  /* 0x00010a00ff507b82 */ /* 0x010f220000000a00 */
[--C-:B------:R-:W-:Y:S01]  /*28630*/  FADD.FTZ R82, R48, -R86.reuse ;  /* 0x8000005630527221 */ /* 0x100fe20000010000 */
[----:B0123--:R-:W-:Y:S02]  /*28640*/  HADD2.F32 R66, -RZ, R113.H1_H1 ;  /* 0x30000071ff427230 */ /* 0x00ffe40000004100 */
        /* <DEDUP_REMOVED lines=17> */
[----:B----4-:R-:W-:-:S04]  /*28760*/  IMAD.WIDE.U32 R80, R16, 0x10, R80 ;  /* 0x0000001010507825 */ /* 0x010fc800078e0050 */
[----:B------:R-:W-:Y:S01]  /*28770*/  FFMA.FTZ R67, R67, R79, R82 ;  /* 0x0000004f43437223 */ /* 0x000fe20000010052 */
[----:B------:R-:W-:-:S04]  /*28780*/  VIADD R16, R16, 0x100 ;  /* 0x0000010010107836 */ /* 0x000fc80000000000 */
[----:B------:R0:W-:Y:S03]  /*28790*/  STG.E.128 desc[UR8][R80.64], R64 ;  /* 0x0000004050007986 */ /* 0x0001e6000c101d08 */
.L_x_15777:
[----:B------:R-:W-:Y:S05]  /*287a0*/  BSYNC.RECONVERGENT B0 ;  /* 0x0000000000007941 */ /* 0x000fea0003800200 */
.L_x_15776:
[----:B------:R-:W-:Y:S01]  /*287b0*/  ISETP.NE.AND P0, PT, R83, RZ, PT ;  /* 0x000000ff5300720c */ /* 0x000fe20003f05270 */
[----:B------:R-:W-:-:S12]  /*287c0*/  BSSY.RECONVERGENT B0, `(.L_x_15778) ;  /* 0x000001a000007945 */ /* 0x000fd80003800200 */
[----:B------:R-:W-:Y:S05]  /*287d0*/  @!P0 BRA `(.L_x_15779) ;  /* 0x0000000000608947 */ /* 0x000fea0003800000 */
[----:B0---4-:R-:W0:Y:S01]  /*287e0*/  LDC.64 R80, c[0x0][0x428] ;  /* 0x00010a00ff507b82 */ /* 0x011e220000000a00 */
[--C-:B------:R-:W-:Y:S01]  /*287f0*/  FADD.FTZ R82, R52, -R86.reuse ;  /* 0x8000005634527221 */ /* 0x100fe20000010000 */
[----:B-123--:R-:W-:Y:S02]  /*28800*/  HADD2.F32 R66, -RZ, R112.H1_H1 ;  /* 0x30000070ff427230 */ /* 0x00efe40000004100 */
[----:B------:R-:W-:Y:S01]  /*28810*/  FADD.FTZ R79, R53, -R86 ;  /* 0x80000056354f7221 */ /* 0x000fe20000010000 */
[----:B------:R-:W-:Y:S02]  /*28820*/  HADD2.F32 R64, -RZ, R74.H0_H0 ;  /* 0x2000004aff407230 */ /* 0x000fe40000004100 */
[C---:B------:R-:W-:Y:S01]  /*28830*/  FMUL.FTZ R82, R87.reuse, R82 ;  /* 0x0000005257527220 */ /* 0x040fe20000410000 */
[----:B------:R-:W-:Y:S02]  /*28840*/  HADD2.F32 R65, -RZ, R12.H1_H1 ;  /* 0x3000000cff417230 */ /* 0x000fe40000004100 */
        /* <DEDUP_REMOVED lines=10> */
[----:B------:R-:W-:Y:S02]  /*288f0*/  HADD2.F32 R79, -RZ, R13.H1_H1 ;  /* 0x3000000dff4f7230 */ /* 0x000fe40000004100 */
[----:B------:R-:W-:Y:S01]  /*28900*/  FMUL.FTZ R67, R87, R67 ;  /* 0x0000004357437220 */ /* 0x000fe20000410000 */
[----:B------:R-:W-:Y:S02]  /*28910*/  HADD2.F32 R82, -RZ, R78.H1_H1 ;  /* 0x3000004eff527230 */ /* 0x000fe40000004100 */
[C---:B0-----:R-:W-:Y:S01]  /*28920*/  IMAD.WIDE.U32 R80, R16.reuse, 0x10, R80 ;  /* 0x0000001010507825 */ /* 0x041fe200078e0050 */
[----:B------:R-:W-:-:S03]  /*28930*/  IADD3 R16, PT, PT, R16, 0x100, RZ ;  /* 0x0000010010107810 */ /* 0x000fc60007ffe0ff */
[----:B------:R-:W-:-:S05]  /*28940*/  FFMA.FTZ R67, R67, R79, R82 ;  /* 0x0000004f43437223 */ /* 0x000fca0000010052 */
[----:B------:R0:W-:Y:S02]  /*28950*/  STG.E.128 desc[UR8][R80.64], R64 ;  /* 0x0000004050007986 */ /* 0x0001e4000c101d08 */
.L_x_15779:
[----:B------:R-:W-:Y:S05]  /*28960*/  BSYNC.RECONVERGENT B0 ;  /* 0x0000000000007941 */ /* 0x000fea0003800200 */
.L_x_15778:
        /* <DEDUP_REMOVED lines=23> */
[----:B0-----:R-:W-:-:S04]  /*28ae0*/  IMAD.WIDE.U32 R80, R16, 0x10, R80 ;  /* 0x0000001010507825 */ /* 0x001fc800078e0050 */
[----:B------:R-:W-:Y:S01]  /*28af0*/  FFMA.FTZ R67, R67, R79, R82 ;  /* 0x0000004f43437223 */ /* 0x000fe20000010052 */
[----:B------:R-:W-:-:S04]  /*28b00*/  VIADD R16, R16, 0x100 ;  /* 0x0000010010107836 */ /* 0x000fc80000000000 */
[----:B------:R0:W-:Y:S03]  /*28b10*/  STG.E.128 desc[UR8][R80.64], R64 ;  /* 0x0000004050007986 */ /* 0x0001e6000c101d08 */
.L_x_15781:
[----:B------:R-:W-:Y:S05]  /*28b20*/  BSYNC.RECONVERGENT B0 ;  /* 0x0000000000007941 */ /* 0x000fea0003800200 */
.L_x_15780:
[----:B------:R-:W-:Y:S01]  /*28b30*/  ISETP.NE.AND P0, PT, R85, RZ, PT ;  /* 0x000000ff5500720c */ /* 0x000fe20003f05270 */
[----:B------:R-:W-:-:S12]  /*28b40*/  BSSY.RECONVERGENT B0, `(.L_x_15782) ;  /* 0x0000011000007945 */ /* 0x000fd80003800200 */
        /* <DEDUP_REMOVED lines=11> */
[----:B------:R-:W-:Y:S01]  /*28c00*/  FFMA.FTZ R67, R67, R119, R118 ;  /* 0x0000007743437223 */ /* 0x000fe20000010076 */
[----:B0-----:R-:W-:-:S04]  /*28c10*/  IMAD.WIDE.U32 R80, R16, 0x10, R64 ;  /* 0x0000001010507825 */ /* 0x001fc800078e0040 */
[----:B------:R-:W-:Y:S01]  /*28c20*/  FFMA.FTZ R64, R82, R125, R124 ;  /* 0x0000007d52407223 */ /* 0x000fe2000001007c */
[----:B------:R-:W-:-:S05]  /*28c30*/  FFMA.FTZ R65, R79, R123, R122 ;  /* 0x0000007b4f417223 */ /* 0x000fca000001007a */
[----:B------:R0:W-:Y:S02]  /*28c40*/  STG.E.128 desc[UR8][R80.64], R64 ;  /* 0x0000004050007986 */ /* 0x0001e4000c101d08 */
.L_x_15783:
[----:B------:R-:W-:Y:S05]  /*28c50*/  BSYNC.RECONVERGENT B0 ;  /* 0x0000000000007941 */ /* 0x000fea0003800200 */
.L_x_15782:
[----:B01234-:R-:W0:Y:S01]  /*28c60*/  LDC.64 R64, c[0x0][0x380] ;  /* 0x0000e000ff407b82 */ /* 0x01fe220000000a00 */
[----:B------:R-:W-:Y:S01]  /*28c70*/  UPLOP3.LUT UP1, UPT, UPT, UPT, UP1, 0x40, 0x4 ;  /* 0x000000000004789c */ /* 0x000fe20003f2e810 */
[----:B0-----:R-:W-:-:S04]  /*28c80*/  IADD3 R0, PT, PT, R0, R64, RZ ;  /* 0x0000004000007210 */ /* 0x001fc80007ffe0ff */
[----:B------:R-:W-:-:S13]  /*28c90*/  ISETP.GE.AND P0, PT, R0, R65, PT ;  /* 0x000000410000720c */ /* 0x000fda0003f06270 */
[----:B------:R-:W-:Y:S05]  /*28ca0*/  @!P0 BRA `(.L_x_15784) ;  /* 0xfffffd88004c8947 */ /* 0x000fea000383ffff */
[----:B------:R-:W-:Y:S05]  /*28cb0*/  EXIT ;  /* 0x000000000000794d */ /* 0x000fea0003800000 */
.L_x_15785:
        /* <DEDUP_REMOVED lines=12> */
.L_x_18074:


//--------------------- .text._ZN10layer_norm31ln_parallel_residual_fwd_kernelINS_13Kernel_traitsI6__halfffffjLj8192ELj1ELj1ELj8ELj16ENS_18Kernel_traits_baseILj8192ES2_ffffjLj256EEEEELb1ELb1ELb1EEEvNS_9FwdParamsE --------------------------
	.section	.text._ZN10layer_norm31ln_parallel_residual_fwd_kernelINS_13Kernel_traitsI6__halfffffjLj8192ELj1ELj1ELj8ELj16ENS_18Kernel_traits_baseILj8192ES2_ffffjLj256EEEEELb1ELb1ELb1EEEvNS_9FwdParamsE,"ax",@progbits
	.align	128
        .global         _ZN10layer_norm31ln_parallel_residual_fwd_kernelINS_13Kernel_traitsI6__halfffffjLj8192ELj1ELj1ELj8ELj16ENS_18Kernel_traits_baseILj8192ES2_ffffjLj256EEEEELb1ELb1ELb1EEEvNS_9FwdParamsE
        .type           _ZN10layer_norm31ln_parallel_residual_fwd_kernelINS_13Kernel_traitsI6__halfffffjLj8192ELj1ELj1ELj8ELj16ENS_18Kernel_traits_baseILj8192ES2_ffffjLj256EEEEELb1ELb1ELb1EEEvNS_9FwdParamsE,@function
        .size           _ZN10layer_norm31ln_parallel_residual_fwd_kernelINS_13Kernel_traitsI6__halfffffjLj8192ELj1ELj1ELj8ELj16ENS_18Kernel_traits_baseILj8192ES2_ffffjLj256EEEEELb1ELb1ELb1EEEvNS_9FwdParamsE,(.L_x_18075 - _ZN10layer_norm31ln_parallel_residual_fwd_kernelINS_13Kernel_traitsI6__halfffffjLj8192ELj1ELj1ELj8ELj16ENS_18Kernel_traits_baseILj8192ES2_ffffjLj256EEEEELb1ELb1ELb1EEEvNS_9FwdParamsE)
        .other          _ZN10layer_norm31ln_parallel_residual_fwd_kernelINS_13Kernel_traitsI6__halfffffjLj8192ELj1ELj1ELj8ELj16ENS_18Kernel_traits_baseILj8192ES2_ffffjLj256EEEEELb1ELb1ELb1EEEvNS_9FwdParamsE,@"STO_CUDA_ENTRY STV_DEFAULT"
_ZN10layer_norm31ln_parallel_residual_fwd_kernelINS_13Kernel_traitsI6__halfffffjLj8192ELj1ELj1ELj8ELj16ENS_18Kernel_traits_baseILj8192ES2_ffffjLj256EEEEELb1ELb1ELb1EEEvNS_9FwdParamsE:
.text._ZN10layer_norm31ln_parallel_residual_fwd_kernelINS_13Kernel_traitsI6__halfffffjLj8192ELj1ELj1ELj8ELj16ENS_18Kernel_traits_baseILj8192ES2_ffffjLj256EEEEELb1ELb1ELb1EEEvNS_9FwdParamsE:
        /* <DEDUP_REMOVED lines=28> */
[C---:B------:R-:W-:Y:S01]  /*01c0*/  IADD3 R36, PT, PT, R3.reuse, 0x1fd5c5a3, RZ ;  /* 0x1fd5c5a303247810 */ /* 0x040fe20007ffe0ff */
[C---:B------:R-:W-:Y:S01]  /*01d0*/  VIADD R29, R3.reuse, 0x32370b8f ;  /* 0x32370b8f031d7836 */ /* 0x040fe20000000000 */
[----:B------:R-:W-:Y:S01]  /*01e0*/  IADD3 R39, PT, PT, R2, -0x700cb87f, RZ ;  /* 0x8ff3478102277810 */ /* 0x000fe20007ffe0ff */
[----:B------:R-:W-:Y:S01]  /*01f0*/  VIADD R31, R3, 0xed9eba14 ;  /* 0xed9eba14031f7836 */ /* 0x000fe20000000000 */
[--C-:B------:R-:W-:Y:S01]  /*0200*/  SHF.R.U64 R128, R134, 0x2, R135.reuse ;  /* 0x0000000286807819 */ /* 0x100fe20000001287 */
[C---:B------:R-:W-:Y:S01]  /*0210*/  VIADD R32, R2.reuse, 0x1715609d ;  /* 0x1715609d02207836 */ /* 0x040fe20000000000 */
[----:B------:R-:W-:Y:S01]  /*0220*/  SHF.R.U32.HI R119, RZ, 0x2, R135 ;  /* 0x00000002ff777819 */ /* 0x000fe20000011687 */
[----:B------:R-:W-:-:S02]  /*0230*/  VIADD R34, R2, 0xb54cda56 ;  /* 0xb54cda5602227836 */ /* 0x000fc40000000000 */
[C---:B------:R-:W-:Y:S02]  /*0240*/  VIADD R35, R3.reuse, 0x646e171e ;  /* 0x646e171e03237836 */ /* 0x040fe40000000000 */
[----:B------:R-:W-:Y:S02]  /*0250*/  VIADD R37, R2, 0xf1bbcdc8 ;  /* 0xf1bbcdc802257836 */ /* 0x000fe40000000000 */
[C---:B------:R-:W-:Y:S02]  /*0260*/  VIADD R38, R3.reuse, 0xdb3d7428 ;  /* 0xdb3d742803267836 */ /* 0x040fe40000000000 */
[----:B------:R-:W-:Y:S01]  /*0270*/  VIADD R40, R3, 0x96a522ad ;  /* 0x96a522ad03287836 */ /* 0x000fe20000000000 */
[----:B----4-:R-:W-:Y:S06]  /*0280*/  BRA.U !UP0, `(.L_x_15786) ;  /* 0x0000000108547547 */ /* 0x010fec000b800000 */
        /* <DEDUP_REMOVED lines=21> */
.L_x_15786:
[----:B------:R-:W0:Y:S02]  /*03e0*/  LDC.64 R4, c[0x0][0x3d0] ;  /* 0x0000f400ff047b82 */ /* 0x000e240000000a00 */
[----:B0-----:R-:W-:-:S05]  /*03f0*/  IMAD.WIDE.U32 R20, R41, 0x8, R4 ;  /* 0x0000000829147825 */ /* 0x001fca00078e0004 */
        /* <DEDUP_REMOVED lines=16> */
.L_x_15787:
[----:B------:R-:W1:Y:S02]  /*0500*/  LDCU UR4, c[0x0][0x384] ;  /* 0x00007080ff0477ac */ /* 0x000e640008000800 */
[----:B-1----:R-:W-:-:S13]  /*0510*/  ISETP.GE.AND P0, PT, R116, UR4, PT ;  /* 0x0000000474007c0c */ /* 0x002fda000bf06270 */
[----:B------:R-:W-:Y:S05]  /*0520*/  @P0 EXIT ;  /* 0x000000000000094d */ /* 0x000fea0003800000 */
[----:B------:R-:W1:Y:S01]  /*0530*/  LDCU UR4, c[0x0][0x360] ;  /* 0x00006c00ff0477ac */ /* 0x000e620008000800 */
[----:B0-----:R-:W-:Y:S01]  /*0540*/  IMAD.HI.U32 R21, R128, -0x2daee0ad, RZ ;  /* 0xd2511f5380157827 */ /* 0x001fe200078e00ff */
[----:B-----5:R-:W-:Y:S02]  /*0550*/  MOV R98, R7 ;  /* 0x0000000700627202 */ /* 0x020fe40000000f00 */
[--C-:B------:R-:W-:Y:S01]  /*0560*/  SHF.R.U64 R96, R6, 0x10, R7.reuse ;  /* 0x0000001006607819 */ /* 0x100fe20000001207 */
[----:B------:R-:W-:Y:S01]  /*0570*/  IMAD R25, R128, -0x2daee0ad, RZ ;  /* 0xd2511f5380197824 */ /* 0x000fe200078e02ff */
[----:B------:R-:W-:Y:S01]  /*0580*/  LOP3.LUT R21, R21, R3, RZ, 0x3c, !PT ;  /* 0x0000000315157212 */ /* 0x000fe200078e3cff */
[----:B------:R-:W-:Y:S01]  /*0590*/  IMAD.MOV.U32 R99, RZ, RZ, R6 ;  /* 0x000000ffff637224 */ /* 0x000fe200078e0006 */
[----:B------:R-:W-:Y:S01]  /*05a0*/  SHF.R.U32.HI R97, RZ, 0x10, R7 ;  /* 0x00000010ff617819 */ /* 0x000fe20000011607 */
[----:B------:R-:W-:Y:S01]  /*05b0*/  IMAD.MOV.U32 R95, RZ, RZ, R8 ;  /* 0x000000ffff5f7224 */ /* 0x000fe200078e0008 */
[----:B------:R-:W-:Y:S01]  /*05c0*/  SHF.R.U64 R92, R8, 0x10, R9 ;  /* 0x00000010085c7819 */ /* 0x000fe20000001209 */
[C---:B------:R-:W-:Y:S01]  /*05d0*/  IMAD.HI.U32 R20, R21.reuse, -0x326172a9, RZ ;  /* 0xcd9e8d5715147827 */ /* 0x040fe200078e00ff */
[--C-:B------:R-:W-:Y:S01]  /*05e0*/  SHF.R.U64 R88, R10, 0x10, R11.reuse ;  /* 0x000000100a587819 */ /* 0x100fe2000000120b */
[----:B------:R-:W-:Y:S01]  /*05f0*/  UPLOP3.LUT UP1, UPT, UPT, UPT, UPT, 0x40, 0x4 ;  /* 0x000000000004789c */ /* 0x000fe20003f2e870 */
[--C-:B------:R-:W-:Y:S01]  /*0600*/  SHF.R.U32.HI R89, RZ, 0x10, R11.reuse ;  /* 0x00000010ff597819 */ /* 0x100fe2000001160b */
[----:B------:R-:W-:Y:S01]  /*0610*/  IMAD R21, R21, -0x326172a9, RZ ;  /* 0xcd9e8d5715157824 */ /* 0x000fe200078e02ff */
[----:B------:R-:W-:Y:S01]  /*0620*/  MOV R94, R9 ;  /* 0x00000009005e7202 */ /* 0x000fe20000000f00 */
[----:B------:R-:W-:Y:S01]  /*0630*/  IMAD.MOV.U32 R90, RZ, RZ, R11 ;  /* 0x000000ffff5a7224 */ /* 0x000fe200078e000b */
[----:B------:R-:W-:Y:S01]  /*0640*/  SHF.R.U32.HI R93, RZ, 0x10, R9 ;  /* 0x00000010ff5d7819 */ /* 0x000fe20000011609 */
[----:B-1----:R-:W-:Y:S01]  /*0650*/  IMAD R126, R116, UR4, R41 ;  /* 0x00000004747e7c24 */ /* 0x002fe2000f8e0229 */
[----:B------:R-:W0:Y:S01]  /*0660*/  LDCU.64 UR4, c[0x0][0x398] ;  /* 0x00007300ff0477ac */ /* 0x000e220008000a00 */
[----:B------:R-:W-:Y:S01]  /*0670*/  IMAD.MOV.U32 R91, RZ, RZ, R10 ;  /* 0x000000ffff5b7224 */ /* 0x000fe200078e000a */
[--C-:B------:R-:W-:Y:S01]  /*0680*/  SHF.R.U64 R63, R114, 0x10, R115.reuse ;  /* 0x00000010723f7819 */ /* 0x100fe20000001273 */
[----:B------:R-:W-:Y:S01]  /*0690*/  IMAD.HI.U32 R0, R126, -0x326172a9, RZ ;  /* 0xcd9e8d577e007827 */ /* 0x000fe200078e00ff */
[----:B------:R-:W-:Y:S01]  /*06a0*/  SHF.R.U32.HI R62, RZ, 0x10, R115 ;  /* 0x00000010ff3e7819 */ /* 0x000fe20000011673 */
[----:B------:R-:W1:Y:S01]  /*06b0*/  LDCU UR6, c[0x0][0x404] ;  /* 0x00008080ff0677ac */ /* 0x000e620008000800 */
[--C-:B------:R-:W-:Y:S01]  /*06c0*/  SHF.R.U64 R61, R112, 0x10, R113.reuse ;  /* 0x00000010703d7819 */ /* 0x100fe20000001271 */
[----:B------:R-:W-:Y:S01]  /*06d0*/  IMAD R23, R126, -0x326172a9, RZ ;  /* 0xcd9e8d577e177824 */ /* 0x000fe200078e02ff */
[----:B------:R-:W-:Y:S01]  /*06e0*/  LOP3.LUT R0, R119, R0, R2, 0x96, !PT ;  /* 0x0000000077007212 */ /* 0x000fe200078e9602 */
[----:B------:R-:W-:Y:S01]  /*06f0*/  HADD2.F32 R117, -RZ, R115.H0_H0 ;  /* 0x20000073ff757230 */ /* 0x000fe20000004100 */
[----:B------:R-:W-:Y:S01]  /*0700*/  SHF.R.U32.HI R60, RZ, 0x10, R113 ;  /* 0x00000010ff3c7819 */ /* 0x000fe20000011671 */
[----:B------:R-:W-:Y:S01]  /*0710*/  HADD2.F32 R115, -RZ, R113.H0_H0 ;  /* 0x20000071ff737230 */ /* 0x000fe20000004100 */
[----:B------:R-:W-:Y:S01]  /*0720*/  LOP3.LUT R20, R24, R23, R20, 0x96, !PT ;  /* 0x0000001718147212 */ /* 0x000fe200078e9614 */
[----:B------:R-:W-:Y:S01]  /*0730*/  IMAD.HI.U32 R22, R0, -0x2daee0ad, RZ ;  /* 0xd2511f5300167827 */ /* 0x000fe200078e00ff */
[--C-:B------:R-:W-:Y:S01]  /*0740*/  SHF.R.U64 R59, R110, 0x10, R111.reuse ;  /* 0x000000106e3b7819 */ /* 0x100fe2000000126f */
[----:B------:R-:W2:Y:S01]  /*0750*/  LDCU UR7, c[0x0][0x408] ;  /* 0x00008100ff0777ac */ /* 0x000ea20008000800 */
[----:B------:R-:W-:Y:S01]  /*0760*/  SHF.R.U32.HI R58, RZ, 0x10, R111 ;  /* 0x00000010ff3a7819 */ /* 0x000fe2000001166f */
[----:B------:R-:W-:Y:S01]  /*0770*/  IMAD R24, R0, -0x2daee0ad, RZ ;  /* 0xd2511f5300187824 */ /* 0x000fe200078e02ff */
[----:B------:R-:W-:Y:S01]  /*0780*/  LOP3.LUT R22, R26, R25, R22, 0x96, !PT ;  /* 0x000000191a167212 */ /* 0x000fe200078e9616 */
[----:B------:R-:W-:Y:S01]  /*0790*/  IMAD.HI.U32 R23, R20, -0x2daee0ad, RZ ;  /* 0xd2511f5314177827 */ /* 0x000fe200078e00ff */
[----:B0-----:R-:W-:Y:S01]  /*07a0*/  UISETP.NE.U32.AND UP0, UPT, UR4, URZ, UPT ;  /* 0x000000ff0400728c */ /* 0x001fe2000bf05070 */
[----:B------:R-:W-:Y:S01]  /*07b0*/  MOV R87, R12 ;  /* 0x0000000c00577202 */ /* 0x000fe20000000f00 */
[----:B------:R-:W0:Y:S01]  /*07c0*/  LDCU UR10, c[0x0][0x388] ;  /* 0x00007100ff0a77ac */ /* 0x000e220008000800 */
[----:B------:R-:W-:Y:S01]  /*07d0*/  IMAD.HI.U32 R0, R22, -0x326172a9, RZ ;  /* 0xcd9e8d5716007827 */ /* 0x000fe200078e00ff */
[----:B------:R-:W-:Y:S01]  /*07e0*/  LOP3.LUT R23, R28, R24, R23, 0x96, !PT ;  /* 0x000000181c177212 */ /* 0x000fe200078e9617 */
[----:B------:R-:W-:-:S02]  /*07f0*/  UISETP.NE.AND.EX UP0, UPT, UR5, URZ, UPT, UP0 ;  /* 0x000000ff0500728c */ /* 0x000fc4000bf05300 */
[----:B------:R-:W-:Y:S01]  /*0800*/  IMAD R25, R20, -0x2daee0ad, RZ ;  /* 0xd2511f5314197824 */ /* 0x000fe200078e02ff */
[----:B------:R-:W-:Y:S01]  /*0810*/  LOP3.LUT R0, R27, R21, R0, 0x96, !PT ;  /* 0x000000151b007212 */ /* 0x000fe200078e9600 */
[----:B------:R-:W-:Y:S01]  /*0820*/  VIADD R21, R2, 0xdaa66d2b ;  /* 0xdaa66d2b02157836 */ /* 0x000fe20000000000 */
[--C-:B------:R-:W-:Y:S01]  /*0830*/  SHF.R.U64 R84, R12, 0x10, R13.reuse ;  /* 0x000000100c547819 */ /* 0x100fe2000000120d */
[----:B------:R-:W-:Y:S01]  /*0840*/  IMAD R7, R22, -0x326172a9, RZ ;  /* 0xcd9e8d5716077824 */ /* 0x000fe200078e02ff */
[----:B------:R-:W-:Y:S01]  /*0850*/  SHF.R.U32.HI R85, RZ, 0x10, R13 ;  /* 0x00000010ff557819 */ /* 0x000fe2000001160d */
[----:B------:R-:W-:Y:S01]  /*0860*/  IMAD.HI.U32 R6, R23, -0x326172a9, RZ ;  /* 0xcd9e8d5717067827 */ /* 0x000fe200078e00ff */
[----:B------:R-:W-:Y:S01]  /*0870*/  MOV R82, R15 ;  /* 0x0000000f00527202 */ /* 0x000fe20000000f00 */
[----:B------:R-:W3:Y:S01]  /*0880*/  LDCU.U8 UR14, c[0x0][0x410] ;  /* 0x00008200ff0e77ac */ /* 0x000ee20008000000 */
[--C-:B------:R-:W-:Y:S01]  /*0890*/  SHF.R.U64 R80, R14, 0x10, R15.reuse ;  /* 0x000000100e507819 */ /* 0x100fe2000000120f */
[C---:B------:R-:W-:Y:S01]  /*08a0*/  IMAD.HI.U32 R20, R0.reuse, -0x2daee0ad, RZ ;  /* 0xd2511f5300147827 */ /* 0x040fe200078e00ff */
[----:B------:R-:W-:Y:S01]  /*08b0*/  LOP3.LUT R6, R21, R7, R6, 0x96, !PT ;  /* 0x0000000715067212 */ /* 0x000fe200078e9606 */
[----:B------:R-:W4:Y:S01]  /*08c0*/  LDCU UR11, c[0x0][0x400] ;  /* 0x00008000ff0b77ac */ /* 0x000f220008000800 */
[----:B------:R-:W-:Y:S01]  /*08d0*/  SHF.R.U32.HI R81, RZ, 0x10, R15 ;  /* 0x00000010ff517819 */ /* 0x000fe2000001160f */
[----:B------:R-:W-:Y:S01]  /*08e0*/  IMAD R8, R0, -0x2daee0ad, RZ ;  /* 0xd2511f5300087824 */ /* 0x000fe200078e02ff */
[----:B------:R-:W-:Y:S01]  /*08f0*/  LOP3.LUT R20, R29, R25, R20, 0x96, !PT ;  /* 0x000000191d147212 */ /* 0x000fe200078e9614 */
[----:B------:R-:W-:Y:S01]  /*0900*/  IMAD R23, R23, -0x326172a9, RZ ;  /* 0xcd9e8d5717177824 */ /* 0x000fe200078e02ff */
[----:B------:R-:W-:Y:S01]  /*0910*/  MOV R74, R17 ;  /* 0x00000011004a7202 */ /* 0x000fe20000000f00 */
[----:B------:R-:W-:Y:S01]  /*0920*/  IMAD.HI.U32 R7, R6, -0x2daee0ad, RZ ;  /* 0xd2511f5306077827 */ /* 0x000fe200078e00ff */
[--C-:B------:R-:W-:Y:S01]  /*0930*/  SHF.R.U64 R72, R16, 0x10, R17.reuse ;  /* 0x0000001010487819 */ /* 0x100fe20000001211 */
[----:B------:R-:W0:Y:S01]  /*0940*/  LDCU.64 UR12, c[0x0][0x3a0] ;  /* 0x00007400ff0c77ac */ /* 0x000e220008000a00 */
[----:B------:R-:W-:Y:S01]  /*0950*/  SHF.R.U32.HI R73, RZ, 0x10, R17 ;  /* 0x00000010ff497819 */ /* 0x000fe20000011611 */
        /* <DEDUP_REMOVED lines=8> */
[----:B------:R-:W-:Y:S02]  /*09e0*/  MOV R67, R4 ;  /* 0x0000000400437202 */ /* 0x000fe40000000f00 */
[----:B------:R-:W-:Y:S01]  /*09f0*/  SHF.R.U64 R64, R4, 0x10, R5 ;  /* 0x0000001004407819 */ /* 0x000fe20000001205 */
[----:B------:R-:W-:Y:S01]  /*0a00*/  IMAD.HI.U32 R8, R0, -0x2daee0ad, RZ ;  /* 0xd2511f5300087827 */ /* 0x000fe200078e00ff */
[----:B------:R-:W-:-:S02]  /*0a10*/  LOP3.LUT R6, R32, R9, R6, 0x96, !PT ;  /* 0x0000000920067212 */ /* 0x000fc400078e9606 */
[----:B------:R-:W-:Y:S01]  /*0a20*/  SHF.R.U32.HI R65, RZ, 0x10, R5 ;  /* 0x00000010ff417819 */ /* 0x000fe20000011605 */
[----:B------:R-:W-:Y:S01]  /*0a30*/  IMAD R10, R0, -0x2daee0ad, RZ ;  /* 0xd2511f53000a7824 */ /* 0x000fe200078e02ff */
[----:B------:R-:W-:Y:S01]  /*0a40*/  LOP3.LUT R8, R33, R11, R8, 0x96, !PT ;  /* 0x0000000b21087212 */ /* 0x000fe200078e9608 */
[----:B------:R-:W-:Y:S01]  /*0a50*/  IMAD R7, R7, -0x326172a9, RZ ;  /* 0xcd9e8d5707077824 */ /* 0x000fe200078e02ff */
[--C-:B------:R-:W-:Y:S01]  /*0a60*/  SHF.R.U64 R57, R108, 0x10, R109.reuse ;  /* 0x000000106c397819 */ /* 0x100fe2000000126d */
[----:B------:R-:W-:Y:S01]  /*0a70*/  IMAD.HI.U32 R9, R6, -0x2daee0ad, RZ ;  /* 0xd2511f5306097827 */ /* 0x000fe200078e00ff */
[----:B------:R-:W-:Y:S02]  /*0a80*/  SHF.R.U32.HI R56, RZ, 0x10, R109 ;  /* 0x00000010ff387819 */ /* 0x000fe4000001166d */
        /* <DEDUP_REMOVED lines=8> */
[----:B------:R-:W-:Y:S01]  /*0b10*/  VIADD R10, R2, 0x5384540f ;  /* 0x5384540f020a7836 */ /* 0x000fe20000000000 */
[----:B------:R-:W-:Y:S01]  /*0b20*/  SHF.R.U32.HI R52, RZ, 0x10, R105 ;  /* 0x00000010ff347819 */ /* 0x000fe20000011669 */
[----:B------:R-:W-:Y:S01]  /*0b30*/  IMAD.HI.U32 R6, R9, -0x326172a9, RZ ;  /* 0xcd9e8d5709067827 */ /* 0x000fe200078e00ff */
[--C-:B------:R-:W-:Y:S02]  /*0b40*/  SHF.R.U64 R51, R102, 0x10, R103.reuse ;  /* 0x0000001066337819 */ /* 0x100fe40000001267 */
        /* <DEDUP_REMOVED lines=9> */
[----:B------:R-:W-:Y:S02]  /*0be0*/  LOP3.LUT R134, R134, 0x3, RZ, 0xc0, !PT ;  /* 0x0000000386867812 */ /* 0x000fe400078ec0ff */
[----:B------:R-:W-:Y:S01]  /*0bf0*/  PLOP3.LUT P0, PT, PT, PT, UP0, 0x80, 0x8 ;  /* 0x000000000008781c */ /* 0x000fe20003f0f008 */
[----:B------:R-:W-:Y:S01]  /*0c00*/  IMAD.HI.U32 R0, R8, -0x326172a9, RZ ;  /* 0xcd9e8d5708007827 */ /* 0x000fe200078e00ff */
[----:B------:R-:W-:-:S03]  /*0c10*/  LOP3.LUT R7, R38, R10, R7, 0x96, !PT ;  /* 0x0000000a26077212 */ /* 0x000fc600078e9607 */
[----:B------:R-:W-:Y:S01]  /*0c20*/  HADD2.F32 R113, -RZ, R111.H0_H0 ;  /* 0x2000006fff717230 */ /* 0x000fe20000004100 */
[----:B------:R-:W-:Y:S01]  /*0c30*/  LOP3.LUT R0, R37, R9, R0, 0x96, !PT ;  /* 0x0000000925007212 */ /* 0x000fe200078e9600 */
[----:B------:R-:W-:Y:S02]  /*0c40*/  IMAD.MOV.U32 R86, RZ, RZ, R13 ;  /* 0x000000ffff567224 */ /* 0x000fe400078e000d */
[----:B------:R-:W-:Y:S02]  /*0c50*/  IMAD.MOV.U32 R83, RZ, RZ, R14 ;  /* 0x000000ffff537224 */ /* 0x000fe400078e000e */
[----:B------:R-:W-:Y:S02]  /*0c60*/  IMAD.MOV.U32 R75, RZ, RZ, R16 ;  /* 0x000000ffff4b7224 */ /* 0x000fe400078e0010 */
[----:B------:R-:W-:Y:S02]  /*0c70*/  IMAD.MOV.U32 R71, RZ, RZ, R18 ;  /* 0x000000ffff477224 */ /* 0x000fe400078e0012 */
[----:B------:R-:W-:-:S02]  /*0c80*/  IMAD.MOV.U32 R70, RZ, RZ, R19 ;  /* 0x000000ffff467224 */ /* 0x000fc400078e0013 */
[----:B------:R-:W-:Y:S02]  /*0c90*/  IMAD R9, R6, -0x2daee0ad, RZ ;  /* 0xd2511f5306097824 */ /* 0x000fe400078e02ff */
[----:B------:R-:W-:Y:S02]  /*0ca0*/  IMAD R8, R8, -0x326172a9, RZ ;  /* 0xcd9e8d5708087824 */ /* 0x000fe400078e02ff */
[----:B------:R-:W-:-:S04]  /*0cb0*/  IMAD.HI.U32 R125, R7, -0x326172a9, RZ ;  /* 0xcd9e8d57077d7827 */ /* 0x000fc800078e00ff */
[----:B------:R-:W-:Y:S01]  /*0cc0*/  IMAD.HI.U32 R124, R0, -0x2daee0ad, RZ ;  /* 0xd2511f53007c7827 */ /* 0x000fe200078e00ff */
[----:B------:R-:W-:-:S03]  /*0cd0*/  LOP3.LUT R125, R39, R8, R125, 0x96, !PT ;  /* 0x00000008277d7212 */ /* 0x000fc600078e967d */
[----:B------:R-:W-:Y:S01]  /*0ce0*/  IMAD.MOV.U32 R66, RZ, RZ, R5 ;  /* 0x000000ffff427224 */ /* 0x000fe200078e0005 */
[----:B------:R-:W-:Y:S01]  /*0cf0*/  LOP3.LUT R124, R40, R9, R124, 0x96, !PT ;  /* 0x00000009287c7212 */ /* 0x000fe200078e967c */
[----:B------:R-:W-:Y:S02]  /*0d00*/  HADD2.F32 R111, -RZ, R109.H0_H0 ;  /* 0x2000006dff6f7230 */ /* 0x000fe40000004100 */
[----:B------:R-:W-:Y:S02]  /*0d10*/  HADD2.F32 R109, -RZ, R107.H0_H0 ;  /* 0x2000006bff6d7230 */ /* 0x000fe40000004100 */
[----:B------:R-:W-:Y:S02]  /*0d20*/  HADD2.F32 R107, -RZ, R105.H0_H0 ;  /* 0x20000069ff6b7230 */ /* 0x000fe40000004100 */
[----:B------:R-:W-:Y:S02]  /*0d30*/  HADD2.F32 R105, -RZ, R103.H0_H0 ;  /* 0x20000067ff697230 */ /* 0x000fe40000004100 */
[----:B------:R-:W-:-:S02]  /*0d40*/  HADD2.F32 R103, -RZ, R101.H0_H0 ;  /* 0x20000065ff677230 */ /* 0x000fc40000004100 */
[----:B------:R-:W-:Y:S02]  /*0d50*/  HADD2.F32 R114, -RZ, R114.H0_H0 ;  /* 0x20000072ff727230 */ /* 0x000fe40000004100 */
[----:B------:R-:W-:Y:S02]  /*0d60*/  HADD2.F32 R112, -RZ, R112.H0_H0 ;  /* 0x20000070ff707230 */ /* 0x000fe40000004100 */
[----:B------:R-:W-:Y:S02]  /*0d70*/  HADD2.F32 R110, -RZ, R110.H0_H0 ;  /* 0x2000006eff6e7230 */ /* 0x000fe40000004100 */
[----:B------:R-:W-:Y:S02]  /*0d80*/  HADD2.F32 R108, -RZ, R108.H0_H0 ;  /* 0x2000006cff6c7230 */ /* 0x000fe40000004100 */
[----:B------:R-:W-:Y:S02]  /*0d90*/  HADD2.F32 R106, -RZ, R106.H0_H0 ;  /* 0x2000006aff6a7230 */ /* 0x000fe40000004100 */
[----:B------:R-:W-:-:S02]  /*0da0*/  HADD2.F32 R104, -RZ, R104.H0_H0 ;  /* 0x20000068ff687230 */ /* 0x000fc40000004100 */
[----:B------:R-:W-:Y:S02]  /*0db0*/  HADD2.F32 R102, -RZ, R102.H0_H0 ;  /* 0x20000066ff667230 */ /* 0x000fe40000004100 */
[----:B------:R-:W-:Y:S02]  /*0dc0*/  HADD2.F32 R100, -RZ, R100.H0_H0 ;  /* 0x20000064ff647230 */ /* 0x000fe40000004100 */
[----:B------:R-:W-:Y:S02]  /*0dd0*/  IMAD.MOV.U32 R101, RZ, RZ, RZ ;  /* 0x000000ffff657224 */ /* 0x000fe400078e00ff */
        /* <DEDUP_REMOVED lines=48> */
[----:B------:R-:W-:Y:S02]  /*10e0*/  IMAD R130, R7, -0x326172a9, RZ ;  /* 0xcd9e8d5707827824 */ /* 0x000fe400078e02ff */
[----:B01234-:R-:W-:-:S07]  /*10f0*/  IMAD R118, R0, -0x2daee0ad, RZ ;  /* 0xd2511f5300767824 */ /* 0x01ffce00078e02ff */
.L_x_16104:
        /* <DEDUP_REMOVED lines=17> */
[----:B------:R-:W-:Y:S01]  /*1210*/  ISETP.NE.AND.EX P0, PT, R13, RZ, PT, P0 ;  /* 0x000000ff0d00720c */ /* 0x000fe20003f05300 */
[C---:B------:R-:W-:Y:S01]  /*1220*/  VIADD R131, R2.reuse, 0xb54cda56 ;  /* 0xb54cda5602837836 */ /* 0x040fe20000000000 */
[C---:B------:R-:W-:Y:S01]  /*1230*/  IADD3 R129, PT, PT, R2.reuse, 0x3c6ef372, RZ ;  /* 0x3c6ef37202817810 */ /* 0x040fe20007ffe0ff */
[C---:B------:R-:W-:Y:S01]  /*1240*/  VIADD R133, R3.reuse, 0x32370b8f ;  /* 0x32370b8f03857836 */ /* 0x040fe20000000000 */
[C---:B------:R-:W-:Y:S01]  /*1250*/  IADD3 R135, PT, PT, R3.reuse, -0x695add53, RZ ;  /* 0x96a522ad03877810 */ /* 0x040fe20007ffe0ff */
[C---:B------:R-:W-:Y:S01]  /*1260*/  VIADD R137, R3.reuse, 0x1fd5c5a3 ;  /* 0x1fd5c5a303897836 */ /* 0x040fe20000000000 */
[C---:B------:R-:W-:Y:S01]  /*1270*/  IADD3 R141, PT, PT, R3.reuse, 0x646e171e, RZ ;  /* 0x646e171e038d7810 */ /* 0x040fe20007ffe0ff */
[C---:B------:R-:W-:Y:S01]  /*1280*/  VIADD R139, R3.reuse, 0x76cf5d0a ;  /* 0x76cf5d0a038b7836 */ /* 0x040fe20000000000 */
[C---:B------:R-:W-:Y:S01]  /*1290*/  IADD3 R147, PT, PT, R2.reuse, -0xe443238, RZ ;  /* 0xf1bbcdc802937810 */ /* 0x040fe20007ffe0ff */
[C---:B------:R-:W-:Y:S01]  /*12a0*/  VIADD R143, R3.reuse, 0xa9066899 ;  /* 0xa9066899038f7836 */ /* 0x040fe20000000000 */
[----:B------:R-:W-:Y:S01]  /*12b0*/  IADD3 R153, PT, PT, R3, -0x126145ec, RZ ;  /* 0xed9eba1403997810 */ /* 0x000fe20007ffe0ff */
[C---:B------:R-:W-:Y:S01]  /*12c0*/  VIADD R145, R2.reuse, 0x9e3779b9 ;  /* 0x9e3779b902917836 */ /* 0x040fe20000000000 */
[C---:B------:R-:W-:Y:S01]  /*12d0*/  IADD3 R159, PT, PT, R2.reuse, -0x700cb87f, RZ ;  /* 0x8ff34781029f7810 */ /* 0x040fe20007ffe0ff */
[----:B------:R-:W-:-:S02]  /*12e0*/  VIADD R149, R2, 0x78dde6e4 ;  /* 0x78dde6e402957836 */ /* 0x000fc40000000000 */
[C---:B------:R-:W-:Y:S02]  /*12f0*/  VIADD R151, R2.reuse, 0x1715609d ;  /* 0x1715609d02977836 */ /* 0x040fe40000000000 */
[C---:B------:R-:W-:Y:S02]  /*1300*/  VIADD R155, R3.reuse, 0xdb3d7428 ;  /* 0xdb3d7428039b7836 */ /* 0x040fe40000000000 */
[----:B------:R-:W-:Y:S02]  /*1310*/  VIADD R157, R3, 0xbb67ae85 ;  /* 0xbb67ae85039d7836 */ /* 0x000fe40000000000 */
[----:B------:R-:W-:Y:S02]  /*1320*/  VIADD R161, R2, 0x5384540f ;  /* 0x5384540f02a17836 */ /* 0x000fe40000000000 */
[----:B------:R-:W-:Y:S01]  /*1330*/  IMAD.MOV.U32 R0, RZ, RZ, 0x2f800000 ;  /* 0x2f800000ff007424 */ /* 0x000fe200078e00ff */
[----:B-1----:R-:W-:Y:S06]  /*1340*/  @P0 BRA `(.L_x_15788) ;  /* 0x0000001000b80947 */ /* 0x002fec0003800000 */
        /* <DEDUP_REMOVED lines=15> */
.L_x_15790:
        /* <DEDUP_REMOVED lines=12> */
.L_x_15791:
        /* <DEDUP_REMOVED lines=43> */
.L_x_15789:
[----:B------:R-:W-:Y:S01]  /*17b0*/  ISETP.NE.AND P0, PT, R17, 0x1, PT ;  /* 0x000000011100780c */ /* 0x000fe20003f05270 */
[----:B------:R-:W-:Y:S01]  /*17c0*/  UMOV UR4, UR6 ;  /* 0x0000000600047c82 */ /* 0x000fe20008000000 */
        /* <DEDUP_REMOVED lines=14> */
.L_x_15793:
        /* <DEDUP_REMOVED lines=12> */
.L_x_15794:
        /* <DEDUP_REMOVED lines=44> */
.L_x_15792:
[----:B------:R-:W-:Y:S01]  /*1c30*/  ISETP.NE.AND P0, PT, R18, 0x1, PT ;  /* 0x000000011200780c */ /* 0x000fe20003f05270 */
[----:B------:R-:W-:Y:S01]  /*1c40*/  IMAD.MOV.U32 R17, RZ, RZ, 0x2 ;  /* 0x00000002ff117424 */ /* 0x000fe200078e00ff */
[----:B------:R-:W-:Y:S02]  /*1c50*/  I2FP.F32.U32 R15, R14 ;  /* 0x0000000e000f7245 */ /* 0x000fe40000201000 */
        /* <DEDUP_REMOVED lines=12> */
.L_x_15796:
        /* <DEDUP_REMOVED lines=12> */
.L_x_15797:
        /* <DEDUP_REMOVED lines=44> */
.L_x_15795:
        /* <DEDUP_REMOVED lines=15> */
.L_x_15799:
        /* <DEDUP_REMOVED lines=12> */
.L_x_15800:
        /* <DEDUP_REMOVED lines=44> */
.L_x_15798:
        /* <DEDUP_REMOVED lines=18> */
.L_x_15788:
[----:B------:R-:W-:Y:S01]  /*2630*/  ISETP.NE.AND P0, PT, R134, 0x1, PT ;  /* 0x000000018600780c */ /* 0x000fe20003f05270 */
[----:B------:R-:W-:Y:S02]  /*2640*/  HFMA2 R17, -RZ, RZ, 0, 1.1920928955078125e-07 ;  /* 0x00000002ff117431 */ /* 0x000fe400000001ff */
[----:B------:R-:W-:Y:S02]  /*2650*/  VIADD R14, R2, 0xdaa66d2b ;  /* 0xdaa66d2b020e7836 */ /* 0x000fe40000000000 */
[----:B------:R-:W-:Y:S02]  /*2660*/  IMAD.MOV.U32 R15, RZ, RZ, R130 ;  /* 0x000000ffff0f7224 */ /* 0x000fe400078e0082 */
[----:B------:R-:W-:-:S06]  /*2670*/  IMAD.MOV.U32 R16, RZ, RZ, R118 ;  /* 0x000000ffff107224 */ /* 0x000fcc00078e0076 */
        /* <DEDUP_REMOVED lines=11> */
.L_x_15803:
        /* <DEDUP_REMOVED lines=12> */
.L_x_15804:
        /* <DEDUP_REMOVED lines=43> */
.L_x_15802:
        /* <DEDUP_REMOVED lines=18> */
.L_x_15806:
        /* <DEDUP_REMOVED lines=12> */
.L_x_15807:
        /* <DEDUP_REMOVED lines=43> */
.L_x_15805:
        /* <DEDUP_REMOVED lines=14> */
.L_x_15809:
        /* <DEDUP_REMOVED lines=12> */
.L_x_15810:
        /* <DEDUP_REMOVED lines=43> */
.L_x_15808:
        /* <DEDUP_REMOVED lines=16> */
.L_x_15812:
        /* <DEDUP_REMOVED lines=12> */
.L_x_15813:
        /* <DEDUP_REMOVED lines=43> */
.L_x_15811:
        /* <DEDUP_REMOVED lines=14> */
.L_x_15815:
        /* <DEDUP_REMOVED lines=12> */
.L_x_15816:
        /* <DEDUP_REMOVED lines=43> */
.L_x_15814:
        /* <DEDUP_REMOVED lines=16> */
.L_x_15818:
        /* <DEDUP_REMOVED lines=12> */
.L_x_15819:
        /* <DEDUP_REMOVED lines=43> */
.L_x_15817:
        /* <DEDUP_REMOVED lines=14> */
.L_x_15821:
        /* <DEDUP_REMOVED lines=12> */
.L_x_15822:
        /* <DEDUP_REMOVED lines=43> */
.L_x_15820:
        /* <DEDUP_REMOVED lines=16> */
.L_x_15824:
        /* <DEDUP_REMOVED lines=12> */
.L_x_15825:
        /* <DEDUP_REMOVED lines=43> */
.L_x_15823:
[----:B------:R-:W-:Y:S01]  /*4970*/  I2FP.F32.U32 R19, R11 ;  /* 0x0000000b00137245 */ /* 0x000fe20000201000 */
[----:B------:R-:W-:Y:S01]  /*4980*/  FMUL.FTZ R11, R76, UR5 ;  /* 0x000000054c0b7c20 */ /* 0x000fe20008410000 */
[----:B------:R-:W-:Y:S01]  /*4990*/  FSETP.GTU.FTZ.AND P6, PT, R15, UR4, PT ;  /* 0x000000040f007c0b */ /* 0x000fe2000bfdc000 */
[----:B------:R-:W-:Y:S01]  /*49a0*/  FMUL.FTZ R14, R77, UR5 ;  /* 0x000000054d0e7c20 */ /* 0x000fe20008410000 */
[----:B------:R-:W-:Y:S01]  /*49b0*/  FSETP.GTU.FTZ.AND P0, PT, R17, UR4, PT ;  /* 0x0000000411007c0b */ /* 0x000fe2000bf1c000 */
[----:B------:R-:W-:Y:S01]  /*49c0*/  FFMA.FTZ R19, R19, R0, 1.1641532182693481445e-10 ;  /* 0x2f00000013137423 */ /* 0x000fe20000010000 */
[----:B------:R-:W-:Y:S01]  /*49d0*/  FSEL R15, R11, RZ, !P6 ;  /* 0x000000ff0b0f7208 */ /* 0x000fe20007000000 */
[----:B------:R-:W-:Y:S01]  /*49e0*/  FMUL.FTZ R11, R78, UR5 ;  /* 0x000000054e0b7c20 */ /* 0x000fe20008410000 */
[----:B------:R-:W-:Y:S01]  /*49f0*/  SEL R47, RZ, 0x1, P6 ;  /* 0x00000001ff2f7807 */ /* 0x000fe20003000000 */
[----:B------:R-:W-:Y:S01]  /*4a00*/  FMUL.FTZ R17, R79, UR5 ;  /* 0x000000054f117c20 */ /* 0x000fe20008410000 */
[----:B------:R-:W-:-:S02]  /*4a10*/  FSETP.GTU.FTZ.AND P6, PT, R26, UR4, PT ;  /* 0x000000041a007c0b */ /* 0x000fc4000bfdc000 */
[----:B------:R-:W-:Y:S02]  /*4a20*/  FSEL R14, R14, RZ, !P0 ;  /* 0x000000ff0e0e7208 */ /* 0x000fe40004000000 */
[----:B------:R-:W-:Y:S02]  /*4a30*/  SEL R46, RZ, 0x1, P0 ;  /* 0x00000001ff2e7807 */ /* 0x000fe40000000000 */
[----:B------:R-:W-:Y:S02]  /*4a40*/  FSETP.GTU.FTZ.AND P0, PT, R19, UR4, PT ;  /* 0x0000000413007c0b */ /* 0x000fe4000bf1c000 */
[----:B------:R-:W-:Y:S02]  /*4a50*/  FSEL R10, R10, RZ, P4 ;  /* 0x000000ff0a0a7208 */ /* 0x000fe40002000000 */
[----:B------:R-:W-:Y:S02]  /*4a60*/  FSEL R11, R11, RZ, !P6 ;  /* 0x000000ff0b0b7208 */ /* 0x000fe40007000000 */
[----:B------:R-:W-:-:S02]  /*4a70*/  FSEL R9, R9, RZ, P3 ;  /* 0x000000ff09097208 */ /* 0x000fc40001800000 */
[----:B------:R-:W-:Y:S01]  /*4a80*/  FSEL R8, R8, RZ, P2 ;  /* 0x000000ff08087208 */ /* 0x000fe20001000000 */
[----:B------:R-:W-:Y:S01]  /*4a90*/  FADD.FTZ R10, R10, R11 ;  /* 0x0000000b0a0a7221 */ /* 0x000fe20000010000 */
[----:B------:R-:W-:Y:S01]  /*4aa0*/  FSEL R18, R27, RZ, P5 ;  /* 0x000000ff1b127208 */ /* 0x000fe20002800000 */
[----:B------:R-:W-:Y:S01]  /*4ab0*/  FADD.FTZ R9, R9, R14 ;  /* 0x0000000e09097221 */ /* 0x000fe20000010000 */
[----:B------:R-:W-:Y:S01]  /*4ac0*/  FSEL R17, R17, RZ, !P0 ;  /* 0x000000ff11117208 */ /* 0x000fe20004000000 */
[----:B------:R-:W-:Y:S01]  /*4ad0*/  FADD.FTZ R8, R8, R15 ;  /* 0x0000000f08087221 */ /* 0x000fe20000010000 */
[----:B------:R-:W-:Y:S01]  /*4ae0*/  SEL R45, RZ, 0x1, P6 ;  /* 0x00000001ff2d7807 */ /* 0x000fe20003000000 */
[----:B------:R-:W-:Y:S01]  /*4af0*/  @P1 FADD.FTZ R10, R6, R10 ;  /* 0x0000000a060a1221 */ /* 0x000fe20000010000 */
[----:B------:R-:W-:Y:S01]  /*4b00*/  SEL R44, RZ, 0x1, P0 ;  /* 0x00000001ff2c7807 */ /* 0x000fe20000000000 */
[----:B------:R-:W-:Y:S01]  /*4b10*/  FADD.FTZ R11, R17, R18 ;  /* 0x00000012110b7221 */ /* 0x000fe20000010000 */
[----:B------:R-:W-:Y:S01]  /*4b20*/  @P1 FADD.FTZ R9, R5, R9 ;  /* 0x0000000905091221 */ /* 0x000fe20000010000 */
[----:B------:R-:W-:-:S02]  /*4b30*/  @P1 FADD.FTZ R8, R4, R8 ;  /* 0x0000000804081221 */ /* 0x000fc40000010000 */
[----:B------:R-:W-:-:S07]  /*4b40*/  @P1 FADD.FTZ R11, R7, R11 ;  /* 0x0000000b070b1221 */ /* 0x000fce0000010000 */
.L_x_15801:
[----:B------:R-:W0:Y:S01]  /*4b50*/  LDC.64 R40, c[0x0][0x3a8] ;  /* 0x0000ea00ff287b82 */ /* 0x000e220000000a00 */
[----:B------:R-:W-:Y:S01]  /*4b60*/  ISETP.NE.U32.AND P0, PT, R12, RZ, PT ;  /* 0x000000ff0c00720c */ /* 0x000fe20003f05070 */
[----:B------:R-:W-:Y:S01]  /*4b70*/  VIADD R163, R127, 0x100 ;  /* 0x000001007fa37836 */ /* 0x000fe20000000000 */
[----:B------:R-:W-:Y:S02]  /*4b80*/  SEL R12, RZ, 0x1000000, !P5 ;  /* 0x01000000ff0c7807 */ /* 0x000fe40006800000 */
[----:B------:R-:W-:Y:S01]  /*4b90*/  ISETP.NE.AND.EX P0, PT, R13, RZ, PT, P0 ;  /* 0x000000ff0d00720c */ /* 0x000fe20003f05300 */
[----:B------:R-:W-:Y:S01]  /*4ba0*/  IMAD.WIDE.U32 R18, R163, 0x10, R36 ;  /* 0x00000010a3127825 */ /* 0x000fe200078e0024 */
[----:B------:R-:W-:Y:S01]  /*4bb0*/  SEL R13, RZ, 0x10000, !P4 ;  /* 0x00010000ff0d7807 */ /* 0x000fe20006000000 */
[----:B------:R-:W1:Y:S01]  /*4bc0*/  LDC.64 R42, c[0x0][0x3b0] ;  /* 0x0000ec00ff2a7b82 */ /* 0x000e620000000a00 */
[----:B------:R-:W-:Y:S02]  /*4bd0*/  SEL R14, RZ, 0x100, !P3 ;  /* 0x00000100ff0e7807 */ /* 0x000fe40005800000 */
[----:B------:R-:W-:-:S02]  /*4be0*/  SEL R15, RZ, 0x1, !P2 ;  /* 0x00000001ff0f7807 */ /* 0x000fc40005000000 */
[----:B------:R-:W-:-:S03]  /*4bf0*/  IADD3 R14, PT, PT, R14, R12, R13 ;  /* 0x0000000c0e0e7210 */ /* 0x000fc60007ffe00d */
[----:B------:R-:W2:Y:S02]  /*4c00*/  @P1 LDC.64 R22, c[0x0][0x3a0] ;  /* 0x0000e800ff161b82 */ /* 0x000ea40000000a00 */
[----:B------:R-:W-:Y:S02]  /*4c10*/  IMAD.IADD R17, R14, 0x1, R15 ;  /* 0x000000010e117824 */ /* 0x000fe400078e020f */
[----:B0-----:R-:W-:-:S04]  /*4c20*/  IMAD.WIDE.U32 R12, R127, 0x10, R40 ;  /* 0x000000107f0c7825 */ /* 0x001fc800078e0028 */
[----:B------:R-:W0:Y:S01]  /*4c30*/  @P0 LDC.64 R20, c[0x0][0x398] ;  /* 0x0000e600ff140b82 */ /* 0x000e220000000a00 */
[----:B------:R3:W-:Y:S01]  /*4c40*/  STG.E.128 desc[UR8][R12.64], R8 ;  /* 0x000000080c007986 */ /* 0x0007e2000c101d08 */
[----:B-1----:R-:W-:-:S05]  /*4c50*/  IMAD.WIDE.U32 R14, R127, 0x4, R42 ;  /* 0x000000047f0e7825 */ /* 0x002fca00078e002a */
[----:B------:R3:W-:Y:S01]  /*4c60*/  STG.E desc[UR8][R14.64], R17 ;  /* 0x000000110e007986 */ /* 0x0007e2000c101908 */
[----:B--2---:R-:W-:-:S04]  /*4c70*/  @P1 IMAD.WIDE.U32 R22, R163, 0x10, R22 ;  /* 0x00000010a3161825 */ /* 0x004fc800078e0016 */
[----:B0-----:R-:W-:Y:S01]  /*4c80*/  @P0 IMAD.WIDE.U32 R20, R163, 0x10, R20 ;  /* 0x00000010a3140825 */ /* 0x001fe200078e0014 */
[----:B---3--:R-:W-:Y:S06]  /*4c90*/  @!P0 BRA `(.L_x_15826) ;  /* 0x00000000002c8947 */ /* 0x008fec0003800000 */
        /* <DEDUP_REMOVED lines=11> */
.L_x_15826:
[----:B------:R1:W5:Y:S04]  /*4d50*/  @P0 LDG.E.128 R76, desc[UR8][R20.64] ;  /* 0x00000008144c0981 */ /* 0x000368000c1e1d00 */
[----:B------:R1:W5:Y:S04]  /*4d60*/  @P1 LDG.E.128 R4, desc[UR8][R22.64] ;  /* 0x0000000816041981 */ /* 0x000368000c1e1d00 */
[----:B0-----:R1:W5:Y:S01]  /*4d70*/  LDG.E.128 R12, desc[UR8][R18.64] ;  /* 0x00000008120c7981 */ /* 0x001362000c1e1d00 */
[----:B------:R-:W-:Y:S05]  /*4d80*/  @!P0 BRA `(.L_x_15827) ;  /* 0x0000002400688947 */ /* 0x000fea0003800000 */
        /* <DEDUP_REMOVED lines=15> */
.L_x_15829:
        /* <DEDUP_REMOVED lines=12> */
.L_x_15830:
        /* <DEDUP_REMOVED lines=43> */
[----:B------:R-:W-:-:S07]  /*51f0*/  LOP3.LUT R124, R135, R124, R23, 0x96, !PT ;  /* 0x0000007c877c7212 */ /* 0x000fce00078e9617 */
.L_x_15828:
        /* <DEDUP_REMOVED lines=16> */
.L_x_15832:
        /* <DEDUP_REMOVED lines=12> */
.L_x_15833:
        /* <DEDUP_REMOVED lines=44> */
.L_x_15831:
        /* <DEDUP_REMOVED lines=14> */
.L_x_15835:
        /* <DEDUP_REMOVED lines=12> */
.L_x_15836:
        /* <DEDUP_REMOVED lines=44> */
.L_x_15834:
        /* <DEDUP_REMOVED lines=16> */
.L_x_15838:
        /* <DEDUP_REMOVED lines=12> */
.L_x_15839:
        /* <DEDUP_REMOVED lines=44> */
.L_x_15837:
        /* <DEDUP_REMOVED lines=14> */
.L_x_15841:
        /* <DEDUP_REMOVED lines=12> */
.L_x_15842:
        /* <DEDUP_REMOVED lines=44> */
.L_x_15840:
        /* <DEDUP_REMOVED lines=16> */
.L_x_15844:
        /* <DEDUP_REMOVED lines=12> */
.L_x_15845:
        /* <DEDUP_REMOVED lines=44> */
.L_x_15843:
        /* <DEDUP_REMOVED lines=14> */
.L_x_15847:
        /* <DEDUP_REMOVED lines=12> */
.L_x_15848:
        /* <DEDUP_REMOVED lines=44> */
.L_x_15846:
[----:B------:R-:W-:Y:S01]  /*6ca0*/  ISETP.NE.AND P6, PT, R23, 0x1, PT ;  /* 0x000000011700780c */ /* 0x000fe20003fc5270 */
[----:B------:R-:W-:Y:S01]  /*6cb0*/  IMAD.MOV.U32 R29, RZ, RZ, 0x2 ;  /* 0x00000002ff1d7424 */ /* 0x000fe200078e00ff */
[----:B------:R-:W-:Y:S01]  /*6cc0*/  I2FP.F32.U32 R19, R21 ;  /* 0x0000001500137245 */ /* 0x000fe20000201000 */
[----:B------:R-:W-:Y:S01]  /*6cd0*/  FMUL.FTZ R21, R15, UR5 ;  /* 0x000000050f157c20 */ /* 0x000fe20008410000 */
[----:B------:R-:W-:-:S03]  /*6ce0*/  IMAD.MOV.U32 R15, RZ, RZ, R130 ;  /* 0x000000ffff0f7224 */ /* 0x000fc600078e0082 */
        /* <DEDUP_REMOVED lines=11> */
.L_x_15850:
        /* <DEDUP_REMOVED lines=14> */
.L_x_15851:
        /* <DEDUP_REMOVED lines=44> */
.L_x_15849:
[----:B------:R-:W-:Y:S01]  /*7140*/  FMUL.FTZ R19, R76, UR5 ;  /* 0x000000054c137c20 */ /* 0x000fe20008410000 */
[----:B------:R-:W-:Y:S01]  /*7150*/  FSETP.GTU.FTZ.AND P6, PT, R16, UR4, PT ;  /* 0x0000000410007c0b */ /* 0x000fe2000bfdc000 */
[----:B------:R-:W-:Y:S01]  /*7160*/  FMUL.FTZ R16, R77, UR5 ;  /* 0x000000054d107c20 */ /* 0x000fe20008410000 */
[----:B------:R-:W-:Y:S01]  /*7170*/  I2FP.F32.U32 R15, R15 ;  /* 0x0000000f000f7245 */ /* 0x000fe20000201000 */
[----:B------:R-:W-:Y:S01]  /*7180*/  FMUL.FTZ R22, R78, UR5 ;  /* 0x000000054e167c20 */ /* 0x000fe20008410000 */
[----:B------:R-:W-:Y:S02]  /*7190*/  FSEL R19, R19, RZ, !P6 ;  /* 0x000000ff13137208 */ /* 0x000fe40007000000 */
[----:B------:R-:W-:Y:S02]  /*71a0*/  SEL R47, RZ, 0x1, P6 ;  /* 0x00000001ff2f7807 */ /* 0x000fe40003000000 */
[----:B------:R-:W-:Y:S01]  /*71b0*/  FSETP.GTU.FTZ.AND P6, PT, R17, UR4, PT ;  /* 0x0000000411007c0b */ /* 0x000fe2000bfdc000 */
[----:B------:R-:W-:Y:S01]  /*71c0*/  FFMA.FTZ R17, R15, R0, 1.1641532182693481445e-10 ;  /* 0x2f0000000f117423 */ /* 0x000fe20000010000 */
[----:B------:R-:W-:-:S02]  /*71d0*/  FSEL R14, R14, RZ, P4 ;  /* 0x000000ff0e0e7208 */ /* 0x000fc40002000000 */
[----:B------:R-:W-:Y:S02]  /*71e0*/  FSEL R16, R16, RZ, !P6 ;  /* 0x000000ff10107208 */ /* 0x000fe40007000000 */
[----:B------:R-:W-:Y:S02]  /*71f0*/  SEL R46, RZ, 0x1, P6 ;  /* 0x00000001ff2e7807 */ /* 0x000fe40003000000 */
[----:B------:R-:W-:Y:S02]  /*7200*/  FSETP.GTU.FTZ.AND P6, PT, R18, UR4, PT ;  /* 0x0000000412007c0b */ /* 0x000fe4000bfdc000 */
[----:B------:R-:W-:Y:S02]  /*7210*/  FSEL R13, R13, RZ, P3 ;  /* 0x000000ff0d0d7208 */ /* 0x000fe40001800000 */
[----:B------:R-:W-:Y:S02]  /*7220*/  FSEL R15, R22, RZ, !P6 ;  /* 0x000000ff160f7208 */ /* 0x000fe40007000000 */
[----:B------:R-:W-:Y:S01]  /*7230*/  SEL R45, RZ, 0x1, P6 ;  /* 0x00000001ff2d7807 */ /* 0x000fe20003000000 */
[----:B------:R-:W-:Y:S01]  /*7240*/  FADD.FTZ R13, R13, R16 ;  /* 0x000000100d0d7221 */ /* 0x000fe20000010000 */
[----:B------:R-:W-:Y:S01]  /*7250*/  FSETP.GTU.FTZ.AND P6, PT, R17, UR4, PT ;  /* 0x0000000411007c0b */ /* 0x000fe2000bfdc000 */
[----:B------:R-:W-:Y:S01]  /*7260*/  FMUL.FTZ R17, R79, UR5 ;  /* 0x000000054f117c20 */ /* 0x000fe20008410000 */
[----:B------:R-:W-:Y:S01]  /*7270*/  FSEL R12, R12, RZ, P2 ;  /* 0x000000ff0c0c7208 */ /* 0x000fe20001000000 */
[----:B------:R-:W-:Y:S01]  /*7280*/  FADD.FTZ R14, R14, R15 ;  /* 0x0000000f0e0e7221 */ /* 0x000fe20000010000 */
[----:B------:R-:W-:Y:S01]  /*7290*/  FSEL R18, R21, RZ, P5 ;  /* 0x000000ff15127208 */ /* 0x000fe20002800000 */
[----:B------:R-:W-:Y:S01]  /*72a0*/  @P1 FADD.FTZ R13, R5, R13 ;  /* 0x0000000d050d1221 */ /* 0x000fe20000010000 */
[----:B------:R-:W-:Y:S01]  /*72b0*/  FSEL R17, R17, RZ, !P6 ;  /* 0x000000ff11117208 */ /* 0x000fe20007000000 */
[----:B------:R-:W-:Y:S01]  /*72c0*/  FADD.FTZ R12, R12, R19 ;  /* 0x000000130c0c7221 */ /* 0x000fe20000010000 */
[----:B------:R-:W-:Y:S01]  /*72d0*/  SEL R44, RZ, 0x1, P6 ;  /* 0x00000001ff2c7807 */ /* 0x000fe20003000000 */
[----:B------:R-:W-:-:S02]  /*72e0*/  @P1 FADD.FTZ R14, R6, R14 ;  /* 0x0000000e060e1221 */ /* 0x000fc40000010000 */
[----:B------:R-:W-:Y:S01]  /*72f0*/  FADD.FTZ R15, R17, R18 ;  /* 0x00000012110f7221 */ /* 0x000fe20000010000 */
[----:B------:R-:W-:-:S03]  /*7300*/  @P1 FADD.FTZ R12, R4, R12 ;  /* 0x0000000c040c1221 */ /* 0x000fc60000010000 */
[----:B------:R-:W-:Y:S01]  /*7310*/  @P1 FADD.FTZ R15, R7, R15 ;  /* 0x0000000f070f1221 */ /* 0x000fe20000010000 */
[----:B------:R-:W-:Y:S06]  /*7320*/  BRA `(.L_x_15852) ;  /* 0x0000001000b07947 */ /* 0x000fec0003800000 */
.L_x_15827:
        /* <DEDUP_REMOVED lines=15> */
.L_x_15854:
        /* <DEDUP_REMOVED lines=12> */
.L_x_15855:
        /* <DEDUP_REMOVED lines=44> */
.L_x_15853:
[----:B------:R-:W-:Y:S01]  /*77a0*/  ISETP.NE.AND P3, PT, R18, 0x1, PT ;  /* 0x000000011200780c */ /* 0x000fe20003f65270 */
[----:B------:R-:W-:Y:S01]  /*77b0*/  IMAD.MOV.U32 R19, RZ, RZ, 0x2 ;  /* 0x00000002ff137424 */ /* 0x000fe200078e00ff */
[----:B------:R-:W-:Y:S01]  /*77c0*/  I2FP.F32.U32 R17, R17 ;  /* 0x0000001100117245 */ /* 0x000fe20000201000 */
[----:B------:R-:W-:-:S04]  /*77d0*/  IMAD.MOV.U32 R16, RZ, RZ, R130 ;  /* 0x000000ffff107224 */ /* 0x000fc800078e0082 */
        /* <DEDUP_REMOVED lines=11> */
.L_x_15857:
        /* <DEDUP_REMOVED lines=12> */
.L_x_15858:
        /* <DEDUP_REMOVED lines=44> */
.L_x_15856:
        /* <DEDUP_REMOVED lines=15> */
.L_x_15860:
        /* <DEDUP_REMOVED lines=12> */
.L_x_15861:
        /* <DEDUP_REMOVED lines=44> */
.L_x_15859:
        /* <DEDUP_REMOVED lines=15> */
.L_x_15863:
        /* <DEDUP_REMOVED lines=12> */
.L_x_15864:
        /* <DEDUP_REMOVED lines=44> */
.L_x_15862:
        /* <DEDUP_REMOVED lines=16> */
.L_x_15852:
[----:B------:R-:W-:Y:S01]  /*85f0*/  SEL R16, RZ, 0x1000000, !P5 ;  /* 0x01000000ff107807 */ /* 0x000fe20006800000 */
[----:B------:R-:W-:Y:S01]  /*8600*/  IMAD.WIDE.U32 R26, R163, 0x4, R42 ;  /* 0x00000004a31a7825 */ /* 0x000fe200078e002a */
[----:B------:R-:W-:Y:S01]  /*8610*/  SEL R17, RZ, 0x10000, !P4 ;  /* 0x00010000ff117807 */ /* 0x000fe20006000000 */
[----:B------:R-:W0:Y:S01]  /*8620*/  @P0 LDC.64 R22, c[0x0][0x398] ;  /* 0x0000e600ff160b82 */ /* 0x000e220000000a00 */
[----:B------:R-:W-:Y:S01]  /*8630*/  SEL R18, RZ, 0x100, !P3 ;  /* 0x00000100ff127807 */ /* 0x000fe20005800000 */
[----:B------:R-:W-:-:S03]  /*8640*/  VIADD R165, R127, 0x200 ;  /* 0x000002007fa57836 */ /* 0x000fc60000000000 */
[----:B------:R-:W-:Y:S01]  /*8650*/  IADD3 R16, PT, PT, R18, R16, R17 ;  /* 0x0000001012107210 */ /* 0x000fe20007ffe011 */
[----:B------:R-:W-:Y:S01]  /*8660*/  IMAD.WIDE.U32 R18, R163, 0x10, R40 ;  /* 0x00000010a3127825 */ /* 0x000fe200078e0028 */
[----:B------:R-:W-:Y:S01]  /*8670*/  SEL R17, RZ, 0x1, !P2 ;  /* 0x00000001ff117807 */ /* 0x000fe20005000000 */
[----:B------:R-:W1:Y:S03]  /*8680*/  @P1 LDC.64 R24, c[0x0][0x3a0] ;  /* 0x0000e800ff181b82 */ /* 0x000e660000000a00 */
[----:B------:R2:W-:Y:S01]  /*8690*/  STG.E.128 desc[UR8][R18.64], R12 ;  /* 0x0000000c12007986 */ /* 0x0005e2000c101d08 */
[----:B------:R-:W-:Y:S02]  /*86a0*/  IMAD.IADD R21, R16, 0x1, R17 ;  /* 0x0000000110157824 */ /* 0x000fe400078e0211 */
[----:B------:R-:W-:-:S03]  /*86b0*/  IMAD.WIDE.U32 R16, R165, 0x10, R36 ;  /* 0x00000010a5107825 */ /* 0x000fc600078e0024 */
[----:B------:R2:W-:Y:S01]  /*86c0*/  STG.E desc[UR8][R26.64], R21 ;  /* 0x000000151a007986 */ /* 0x0005e2000c101908 */
[----:B0-----:R-:W-:-:S04]  /*86d0*/  @P0 IMAD.WIDE.U32 R22, R165, 0x10, R22 ;  /* 0x00000010a5160825 */ /* 0x001fc800078e0016 */
[----:B-1----:R-:W-:Y:S01]  /*86e0*/  @P1 IMAD.WIDE.U32 R24, R165, 0x10, R24 ;  /* 0x00000010a5181825 */ /* 0x002fe200078e0018 */
[----:B--2---:R-:W-:Y:S06]  /*86f0*/  @!P0 BRA `(.L_x_15865) ;  /* 0x00000000002c8947 */ /* 0x004fec0003800000 */
        /* <DEDUP_REMOVED lines=11> */
.L_x_15865:
[----:B------:R1:W5:Y:S04]  /*87b0*/  @P0 LDG.E.128 R76, desc[UR8][R22.64] ;  /* 0x00000008164c0981 */ /* 0x000368000c1e1d00 */
[----:B------:R1:W5:Y:S04]  /*87c0*/  @P1 LDG.E.128 R4, desc[UR8][R24.64] ;  /* 0x0000000818041981 */ /* 0x000368000c1e1d00 */
[----:B0-----:R-:W5:Y:S01]  /*87d0*/  LDG.E.128 R16, desc[UR8][R16.64] ;  /* 0x0000000810107981 */ /* 0x001f62000c1e1d00 */
        /* <DEDUP_REMOVED lines=16> */
.L_x_15868:
        /* <DEDUP_REMOVED lines=12> */
.L_x_15869:
        /* <DEDUP_REMOVED lines=44> */
.L_x_15867:
        /* <DEDUP_REMOVED lines=16> */
.L_x_15871:
        /* <DEDUP_REMOVED lines=12> */
.L_x_15872:
        /* <DEDUP_REMOVED lines=44> */
.L_x_15870:
        /* <DEDUP_REMOVED lines=14> */
.L_x_15874:
        /* <DEDUP_REMOVED lines=12> */
.L_x_15875:
        /* <DEDUP_REMOVED lines=44> */
.L_x_15873:
        /* <DEDUP_REMOVED lines=16> */
.L_x_15877:
        /* <DEDUP_REMOVED lines=12> */
.L_x_15878:
        /* <DEDUP_REMOVED lines=44> */
.L_x_15876:
        /* <DEDUP_REMOVED lines=14> */
.L_x_15880:
        /* <DEDUP_REMOVED lines=12> */
.L_x_15881:
        /* <DEDUP_REMOVED lines=44> */
.L_x_15879:
        /* <DEDUP_REMOVED lines=16> */
.L_x_15883:
        /* <DEDUP_REMOVED lines=12> */
.L_x_15884:
        /* <DEDUP_REMOVED lines=44> */
.L_x_15882:
        /* <DEDUP_REMOVED lines=14> */
.L_x_15886:
        /* <DEDUP_REMOVED lines=12> */
.L_x_15887:
        /* <DEDUP_REMOVED lines=44> */
.L_x_15885:
        /* <DEDUP_REMOVED lines=16> */
.L_x_15889:
        /* <DEDUP_REMOVED lines=14> */
.L_x_15890:
        /* <DEDUP_REMOVED lines=44> */
.L_x_15888:
        /* <DEDUP_REMOVED lines=31> */
.L_x_15866:
        /* <DEDUP_REMOVED lines=15> */
.L_x_15893:
        /* <DEDUP_REMOVED lines=12> */
.L_x_15894:
        /* <DEDUP_REMOVED lines=44> */
.L_x_15892:
        /* <DEDUP_REMOVED lines=15> */
.L_x_15896:
        /* <DEDUP_REMOVED lines=12> */
.L_x_15897:
        /* <DEDUP_REMOVED lines=44> */
.L_x_15895:
        /* <DEDUP_REMOVED lines=15> */
.L_x_15899:
        /* <DEDUP_REMOVED lines=12> */
.L_x_15900:
        /* <DEDUP_REMOVED lines=44> */
.L_x_15898:
        /* <DEDUP_REMOVED lines=15> */
.L_x_15902:
        /* <DEDUP_REMOVED lines=12> */
.L_x_15903:
        /* <DEDUP_REMOVED lines=44> */
.L_x_15901:
        /* <DEDUP_REMOVED lines=16> */
.L_x_15891:
        /* <DEDUP_REMOVED lines=28> */
.L_x_15904:
        /* <DEDUP_REMOVED lines=19> */
.L_x_15907:
        /* <DEDUP_REMOVED lines=12> */
.L_x_15908:
        /* <DEDUP_REMOVED lines=43> */
.L_x_15906:
        /* <DEDUP_REMOVED lines=16> */
.L_x_15910:
        /* <DEDUP_REMOVED lines=12> */
.L_x_15911:
        /* <DEDUP_REMOVED lines=44> */
.L_x_15909:
        /* <DEDUP_REMOVED lines=14> */
.L_x_15913:
        /* <DEDUP_REMOVED lines=12> */
.L_x_15914:
        /* <DEDUP_REMOVED lines=44> */
.L_x_15912:
        /* <DEDUP_REMOVED lines=16> */
.L_x_15916:
        /* <DEDUP_REMOVED lines=12> */
.L_x_15917:
        /* <DEDUP_REMOVED lines=44> */
.L_x_15915:
        /* <DEDUP_REMOVED lines=14> */
.L_x_15919:
        /* <DEDUP_REMOVED lines=12> */
.L_x_15920:
        /* <DEDUP_REMOVED lines=44> */
.L_x_15918:
        /* <DEDUP_REMOVED lines=16> */
.L_x_15922:
        /* <DEDUP_REMOVED lines=12> */
.L_x_15923:
        /* <DEDUP_REMOVED lines=44> */
.L_x_15921:
        /* <DEDUP_REMOVED lines=14> */
.L_x_15925:
        /* <DEDUP_REMOVED lines=12> */
.L_x_15926:
        /* <DEDUP_REMOVED lines=44> */
.L_x_15924:
[----:B------:R-:W-:Y:S01]  /*e150*/  ISETP.NE.AND P6, PT, R31, 0x1, PT ;  /* 0x000000011f00780c */ /* 0x000fe20003fc5270 */
[----:B------:R-:W-:Y:S01]  /*e160*/  HFMA2 R118, -RZ, RZ, 0, 1.1920928955078125e-07 ;  /* 0x00000002ff767431 */ /* 0x000fe200000001ff */
        /* <DEDUP_REMOVED lines=14> */
.L_x_15928:
        /* <DEDUP_REMOVED lines=14> */
.L_x_15929:
        /* <DEDUP_REMOVED lines=44> */
.L_x_15927:
        /* <DEDUP_REMOVED lines=31> */
.L_x_15905:
[----:B------:R-:W-:Y:S01]  /*e7e0*/  ISETP.NE.AND P2, PT, R33, 0x1, PT ;  /* 0x000000012100780c */ /* 0x000fe20003f45270 */
[----:B-1----:R-:W-:Y:S02]  /*e7f0*/  HFMA2 R26, -RZ, RZ, 0, 1.1920928955078125e-07 ;  /* 0x00000002ff1a7431 */ /* 0x002fe400000001ff */
        /* <DEDUP_REMOVED lines=13> */
.L_x_15932:
        /* <DEDUP_REMOVED lines=12> */
.L_x_15933:
        /* <DEDUP_REMOVED lines=43> */
.L_x_15931:
        /* <DEDUP_REMOVED lines=15> */
.L_x_15935:
        /* <DEDUP_REMOVED lines=12> */
.L_x_15936:
        /* <DEDUP_REMOVED lines=44> */
.L_x_15934:
        /* <DEDUP_REMOVED lines=15> */
.L_x_15938:
        /* <DEDUP_REMOVED lines=12> */
.L_x_15939:
        /* <DEDUP_REMOVED lines=44> */
.L_x_15937:
        /* <DEDUP_REMOVED lines=15> */
.L_x_15941:
        /* <DEDUP_REMOVED lines=12> */
.L_x_15942:
        /* <DEDUP_REMOVED lines=44> */
.L_x_15940:
        /* <DEDUP_REMOVED lines=16> */
.L_x_15930:
[----:B------:R-:W-:Y:S01]  /*fa90*/  SEL R29, RZ, 0x1000000, !P5 ;  /* 0x01000000ff1d7807 */ /* 0x000fe20006800000 */
[C---:B------:R-:W-:Y:S01]  /*faa0*/  IMAD.WIDE.U32 R38, R167.reuse, 0x10, R40 ;  /* 0x00000010a7267825 */ /* 0x040fe200078e0028 */
[----:B------:R-:W-:Y:S01]  /*fab0*/  SEL R30, RZ, 0x10000, !P4 ;  /* 0x00010000ff1e7807 */ /* 0x000fe20006000000 */
[----:B------:R-:W0:Y:S01]  /*fac0*/  @P0 LDC.64 R26, c[0x0][0x398] ;  /* 0x0000e600ff1a0b82 */ /* 0x000e220000000a00 */
[----:B------:R-:W-:Y:S01]  /*fad0*/  SEL R31, RZ, 0x100, !P3 ;  /* 0x00000100ff1f7807 */ /* 0x000fe20005800000 */
[----:B------:R-:W-:Y:S01]  /*fae0*/  IMAD.WIDE.U32 R120, R167, 0x4, R42 ;  /* 0x00000004a7787825 */ /* 0x000fe200078e002a */
[----:B------:R1:W-:Y:S02]  /*faf0*/  STG.E.128 desc[UR8][R38.64], R20 ;  /* 0x0000001426007986 */ /* 0x0003e4000c101d08 */
[----:B------:R-:W-:Y:S01]  /*fb00*/  IADD3 R29, PT, PT, R31, R29, R30 ;  /* 0x0000001d1f1d7210 */ /* 0x000fe20007ffe01e */
[----:B------:R-:W-:Y:S01]  /*fb10*/  VIADD R171, R127, 0x400 ;  /* 0x000004007fab7836 */ /* 0x000fe20000000000 */
[----:B------:R-:W-:Y:S01]  /*fb20*/  SEL R30, RZ, 0x1, !P2 ;  /* 0x00000001ff1e7807 */ /* 0x000fe20005000000 */
[----:B------:R-:W2:Y:S03]  /*fb30*/  @P1 LDC.64 R24, c[0x0][0x3a0] ;  /* 0x0000e800ff181b82 */ /* 0x000ea60000000a00 */
        /* <DEDUP_REMOVED lines=17> */
.L_x_15943:
        /* <DEDUP_REMOVED lines=19> */
.L_x_15946:
        /* <DEDUP_REMOVED lines=12> */
.L_x_15947:
        /* <DEDUP_REMOVED lines=42> */
[----:B------:R-:W-:-:S07]  /*100e0*/  LOP3.LUT R124, R135, R124, R35, 0x96, !PT ;  /* 0x0000007c877c7212 */ /* 0x000fce00078e9623 */
.L_x_15945:
        /* <DEDUP_REMOVED lines=16> */
.L_x_15949:
        /* <DEDUP_REMOVED lines=12> */
.L_x_15950:
        /* <DEDUP_REMOVED lines=44> */
.L_x_15948:
        /* <DEDUP_REMOVED lines=14> */
.L_x_15952:
        /* <DEDUP_REMOVED lines=12> */
.L_x_15953:
        /* <DEDUP_REMOVED lines=44> */
.L_x_15951:
        /* <DEDUP_REMOVED lines=16> */
.L_x_15955:
        /* <DEDUP_REMOVED lines=12> */
.L_x_15956:
        /* <DEDUP_REMOVED lines=44> */
.L_x_15954:
        /* <DEDUP_REMOVED lines=14> */
.L_x_15958:
        /* <DEDUP_REMOVED lines=12> */
.L_x_15959:
        /* <DEDUP_REMOVED lines=44> */
.L_x_15957:
        /* <DEDUP_REMOVED lines=16> */
.L_x_15961:
        /* <DEDUP_REMOVED lines=12> */
.L_x_15962:
        /* <DEDUP_REMOVED lines=44> */
.L_x_15960:
[----:B------:R-:W-:Y:S01]  /*11730*/  ISETP.NE.AND P5, PT, R33, 0x1, PT ;  /* 0x000000012100780c */ /* 0x000fe20003fa5270 */
[----:B------:R-:W-:Y:S01]  /*11740*/  IMAD.MOV.U32 R31, RZ, RZ, R130 ;  /* 0x000000ffff1f7224 */ /* 0x000fe200078e0082 */
[----:B------:R-:W-:Y:S01]  /*11750*/  I2FP.F32.U32 R35, R30 ;  /* 0x0000001e00237245 */ /* 0x000fe20000201000 */
[----:B------:R-:W-:-:S04]  /*11760*/  IMAD.MOV.U32 R30, RZ, RZ, 0x2 ;  /* 0x00000002ff1e7424 */ /* 0x000fc800078e00ff */
        /* <DEDUP_REMOVED lines=10> */
.L_x_15964:
        /* <DEDUP_REMOVED lines=12> */
.L_x_15965:
        /* <DEDUP_REMOVED lines=44> */
.L_x_15963:
        /* <DEDUP_REMOVED lines=16> */
.L_x_15967:
        /* <DEDUP_REMOVED lines=14> */
.L_x_15968:
        /* <DEDUP_REMOVED lines=44> */
.L_x_15966:
        /* <DEDUP_REMOVED lines=31> */
.L_x_15944:
        /* <DEDUP_REMOVED lines=15> */
.L_x_15971:
        /* <DEDUP_REMOVED lines=12> */
.L_x_15972:
        /* <DEDUP_REMOVED lines=42> */
[----:B------:R-:W-:-:S07]  /*12670*/  LOP3.LUT R124, R135, R124, R35, 0x96, !PT ;  /* 0x0000007c877c7212 */ /* 0x000fce00078e9623 */
.L_x_15970:
[----:B------:R-:W-:Y:S01]  /*12680*/  ISETP.NE.AND P3, PT, R30, 0x1, PT ;  /* 0x000000011e00780c */ /* 0x000fe20003f65270 */
[----:B------:R-:W-:Y:S01]  /*12690*/  HFMA2 R31, -RZ, RZ, 0, 1.1920928955078125e-07 ;  /* 0x00000002ff1f7431 */ /* 0x000fe200000001ff */
        /* <DEDUP_REMOVED lines=13> */
.L_x_15974:
        /* <DEDUP_REMOVED lines=12> */
.L_x_15975:
        /* <DEDUP_REMOVED lines=44> */
.L_x_15973:
[----:B------:R-:W-:Y:S02]  /*12af0*/  ISETP.NE.AND P4, PT, R31, 0x1, PT ;  /* 0x000000011f00780c */ /* 0x000fe40003f85270 */
        /* <DEDUP_REMOVED lines=14> */
.L_x_15977:
        /* <DEDUP_REMOVED lines=12> */
.L_x_15978:
        /* <DEDUP_REMOVED lines=44> */
.L_x_15976:
        /* <DEDUP_REMOVED lines=15> */
.L_x_15980:
        /* <DEDUP_REMOVED lines=12> */
.L_x_15981:
        /* <DEDUP_REMOVED lines=44> */
.L_x_15979:
        /* <DEDUP_REMOVED lines=16> */
.L_x_15969:
[----:B------:R-:W-:Y:S01]  /*134d0*/  SEL R28, RZ, 0x1000000, !P5 ;  /* 0x01000000ff1c7807 */ /* 0x000fe20006800000 */
[----:B------:R-:W-:Y:S01]  /*134e0*/  IMAD.WIDE.U32 R120, R171, 0x10, R40 ;  /* 0x00000010ab787825 */ /* 0x000fe200078e0028 */
[----:B------:R-:W-:Y:S01]  /*134f0*/  SEL R29, RZ, 0x10000, !P4 ;  /* 0x00010000ff1d7807 */ /* 0x000fe20006000000 */
[----:B------:R-:W0:Y:S01]  /*13500*/  @P0 LDC.64 R32, c[0x0][0x398] ;  /* 0x0000e600ff200b82 */ /* 0x000e220000000a00 */
[----:B------:R-:W-:Y:S02]  /*13510*/  SEL R30, RZ, 0x100, !P3 ;  /* 0x00000100ff1e7807 */ /* 0x000fe40005800000 */
[----:B------:R1:W-:Y:S01]  /*13520*/  STG.E.128 desc[UR8][R120.64], R24 ;  /* 0x0000001878007986 */ /* 0x0003e2000c101d08 */
[----:B------:R-:W-:Y:S02]  /*13530*/  IADD3 R175, PT, PT, R127, 0x500, RZ ;  /* 0x000005007faf7810 */ /* 0x000fe40007ffe0ff */
[----:B------:R-:W-:Y:S02]  /*13540*/  IADD3 R28, PT, PT, R30, R28, R29 ;  /* 0x0000001c1e1c7210 */ /* 0x000fe40007ffe01d */
[----:B------:R-:W-:Y:S01]  /*13550*/  SEL R29, RZ, 0x1, !P2 ;  /* 0x00000001ff1d7807 */ /* 0x000fe20005000000 */
[----:B------:R-:W2:Y:S01]  /*13560*/  @P1 LDC.64 R38, c[0x0][0x3a0] ;  /* 0x0000e800ff261b82 */ /* 0x000ea20000000a00 */
[----:B------:R-:W-:-:S04]  /*13570*/  IMAD.WIDE.U32 R30, R175, 0x10, R36 ;  /* 0x00000010af1e7825 */ /* 0x000fc800078e0024 */
[----:B------:R-:W-:Y:S02]  /*13580*/  IMAD.IADD R35, R28, 0x1, R29 ;  /* 0x000000011c237824 */ /* 0x000fe400078e021d */
        /* <DEDUP_REMOVED lines=16> */
.L_x_15982:
[----:B------:R1:W5:Y:S04]  /*13690*/  @P0 LDG.E.128 R76, desc[UR8][R32.64] ;  /* 0x00000008204c0981 */ /* 0x000368000c1e1d00 */
[----:B------:R1:W5:Y:S04]  /*136a0*/  @P1 LDG.E.128 R4, desc[UR8][R38.64] ;  /* 0x0000000826041981 */ /* 0x000368000c1e1d00 */
[----:B0-----:R-:W5:Y:S01]  /*136b0*/  LDG.E.128 R28, desc[UR8][R30.64] ;  /* 0x000000081e1c7981 */ /* 0x001f62000c1e1d00 */
        /* <DEDUP_REMOVED lines=16> */
.L_x_15985:
        /* <DEDUP_REMOVED lines=12> */
.L_x_15986:
        /* <DEDUP_REMOVED lines=44> */
.L_x_15984:
        /* <DEDUP_REMOVED lines=16> */
.L_x_15988:
        /* <DEDUP_REMOVED lines=12> */
.L_x_15989:
        /* <DEDUP_REMOVED lines=44> */
.L_x_15987:
        /* <DEDUP_REMOVED lines=14> */
.L_x_15991:
        /* <DEDUP_REMOVED lines=12> */
.L_x_15992:
        /* <DEDUP_REMOVED lines=44> */
.L_x_15990:
[----:B------:R-:W-:Y:S01]  /*14420*/  ISETP.NE.AND P4, PT, R38, 0x1, PT ;  /* 0x000000012600780c */ /* 0x000fe20003f85270 */
[----:B------:R-:W-:Y:S01]  /*14430*/  FMUL.FTZ R29, R29, UR5 ;  /* 0x000000051d1d7c20 */ /* 0x000fe20008410000 */
        /* <DEDUP_REMOVED lines=14> */
.L_x_15994:
        /* <DEDUP_REMOVED lines=12> */
.L_x_15995:
        /* <DEDUP_REMOVED lines=41> */
[----:B------:R-:W-:Y:S01]  /*14870*/  MOV R118, R34 ;  /* 0x0000002200767202 */ /* 0x000fe20000000f00 */
[----:B------:R-:W-:Y:S01]  /*14880*/  IMAD.MOV.U32 R34, RZ, RZ, RZ ;  /* 0x000000ffff227224 */ /* 0x000fe200078e00ff */
[----:B------:R-:W-:-:S07]  /*14890*/  LOP3.LUT R124, R135, R124, R35, 0x96, !PT ;  /* 0x0000007c877c7212 */ /* 0x000fce00078e9623 */
.L_x_15993:
        /* <DEDUP_REMOVED lines=14> */
.L_x_15997:
        /* <DEDUP_REMOVED lines=12> */
.L_x_15998:
        /* <DEDUP_REMOVED lines=44> */
.L_x_15996:
        /* <DEDUP_REMOVED lines=16> */
.L_x_16000:
        /* <DEDUP_REMOVED lines=12> */
.L_x_16001:
        /* <DEDUP_REMOVED lines=44> */
.L_x_15999:
        /* <DEDUP_REMOVED lines=14> */
.L_x_16003:
        /* <DEDUP_REMOVED lines=12> */
.L_x_16004:
        /* <DEDUP_REMOVED lines=44> */
.L_x_16002:
[----:B------:R-:W-:Y:S01]  /*155e0*/  ISETP.NE.AND P6, PT, R39, 0x1, PT ;  /* 0x000000012700780c */ /* 0x000fe20003fc5270 */
[----:B------:R-:W-:Y:S01]  /*155f0*/  FMUL.FTZ R121, R31, UR5 ;  /* 0x000000051f797c20 */ /* 0x000fe20008410000 */
        /* <DEDUP_REMOVED lines=14> */
.L_x_16006:
        /* <DEDUP_REMOVED lines=14> */
.L_x_16007:
        /* <DEDUP_REMOVED lines=44> */
.L_x_16005:
        /* <DEDUP_REMOVED lines=31> */
.L_x_15983:
        /* <DEDUP_REMOVED lines=15> */
.L_x_16010:
        /* <DEDUP_REMOVED lines=12> */
.L_x_16011:
        /* <DEDUP_REMOVED lines=44> */
.L_x_16009:
        /* <DEDUP_REMOVED lines=15> */
.L_x_16013:
        /* <DEDUP_REMOVED lines=12> */
.L_x_16014:
        /* <DEDUP_REMOVED lines=44> */
.L_x_16012:
        /* <DEDUP_REMOVED lines=15> */
.L_x_16016:
        /* <DEDUP_REMOVED lines=12> */
.L_x_16017:
        /* <DEDUP_REMOVED lines=44> */
.L_x_16015:
        /* <DEDUP_REMOVED lines=15> */
.L_x_16019:
        /* <DEDUP_REMOVED lines=12> */
.L_x_16020:
        /* <DEDUP_REMOVED lines=44> */
.L_x_16018:
        /* <DEDUP_REMOVED lines=16> */
.L_x_16008:
[----:B------:R-:W-:Y:S01]  /*16f30*/  SEL R32, RZ, 0x1000000, !P5 ;  /* 0x01000000ff207807 */ /* 0x000fe20006800000 */
[----:B------:R-:W-:Y:S01]  /*16f40*/  IMAD.WIDE.U32 R122, R175, 0x4, R42 ;  /* 0x00000004af7a7825 */ /* 0x000fe200078e002a */
[----:B------:R-:W-:Y:S01]  /*16f50*/  SEL R33, RZ, 0x10000, !P4 ;  /* 0x00010000ff217807 */ /* 0x000fe20006000000 */
[----:B------:R-:W0:Y:S01]  /*16f60*/  @P0 LDC.64 R38, c[0x0][0x398] ;  /* 0x0000e600ff260b82 */ /* 0x000e220000000a00 */
[----:B------:R-:W-:Y:S02]  /*16f70*/  SEL R34, RZ, 0x100, !P3 ;  /* 0x00000100ff227807 */ /* 0x000fe40005800000 */
[----:B------:R-:W-:Y:S02]  /*16f80*/  IADD3 R169, PT, PT, R127, 0x600, RZ ;  /* 0x000006007fa97810 */ /* 0x000fe40007ffe0ff */
[----:B------:R-:W-:Y:S01]  /*16f90*/  IADD3 R32, PT, PT, R34, R32, R33 ;  /* 0x0000002022207210 */ /* 0x000fe20007ffe021 */
[----:B------:R-:W-:Y:S01]  /*16fa0*/  IMAD.WIDE.U32 R34, R175, 0x10, R40 ;  /* 0x00000010af227825 */ /* 0x000fe200078e0028 */
[----:B------:R-:W-:Y:S01]  /*16fb0*/  SEL R33, RZ, 0x1, !P2 ;  /* 0x00000001ff217807 */ /* 0x000fe20005000000 */
[----:B------:R-:W1:Y:S03]  /*16fc0*/  @P1 LDC.64 R120, c[0x0][0x3a0] ;  /* 0x0000e800ff781b82 */ /* 0x000e660000000a00 */
[----:B------:R2:W-:Y:S01]  /*16fd0*/  STG.E.128 desc[UR8][R34.64], R28 ;  /* 0x0000001c22007986 */ /* 0x0005e2000c101d08 */
[----:B------:R-:W-:-:S02]  /*16fe0*/  IMAD.IADD R173, R32, 0x1, R33 ;  /* 0x0000000120ad7824 */ /* 0x000fc400078e0221 */
[----:B------:R-:W-:-:S03]  /*16ff0*/  IMAD.WIDE.U32 R32, R169, 0x10, R36 ;  /* 0x00000010a9207825 */ /* 0x000fc600078e0024 */
[----:B------:R2:W-:Y:S01]  /*17000*/  STG.E desc[UR8][R122.64], R173 ;  /* 0x000000ad7a007986 */ /* 0x0005e2000c101908 */
[----:B0-----:R-:W-:-:S04]  /*17010*/  @P0 IMAD.WIDE.U32 R38, R169, 0x10, R38 ;  /* 0x00000010a9260825 */ /* 0x001fc800078e0026 */
[----:B-1----:R-:W-:Y:S01]  /*17020*/  @P1 IMAD.WIDE.U32 R120, R169, 0x10, R120 ;  /* 0x00000010a9781825 */ /* 0x002fe200078e0078 */
[----:B--2---:R-:W-:Y:S06]  /*17030*/  @!P0 BRA `(.L_x_16021) ;  /* 0x00000000002c8947 */ /* 0x004fec0003800000 */
[----:B------:R-:W0:Y:S01]  /*17040*/  LDC.64 R34, c[0x0][0x3b8] ;  /* 0x0000ee00ff227b82 */ /* 0x000e220000000a00 */
[----:B------:R-:W-:-:S05]  /*17050*/  IMAD.U32 R122, R45, 0x10000, RZ ;  /* 0x000100002d7a7824 */ /* 0x000fca00078e00ff */
[----:B------:R-:W-:Y:S02]  /*17060*/  LOP3.LUT R123, R122, 0xff0000, RZ, 0xc0, !PT ;  /* 0x00ff00007a7b7812 */ /* 0x000fe400078ec0ff */
[----:B------:R-:W-:-:S04]  /*17070*/  LOP3.LUT R122, R44, 0xffff, RZ, 0xc0, !PT ;  /* 0x0000ffff2c7a7812 */ /* 0x000fc800078ec0ff */
[----:B------:R-:W-:Y:S02]  /*17080*/  LEA R122, R122, R123, 0x18 ;  /* 0x0000007b7a7a7211 */ /* 0x000fe400078ec0ff */
[----:B------:R-:W-:-:S05]  /*17090*/  LOP3.LUT R123, R46, 0xff, RZ, 0xc0, !PT ;  /* 0x000000ff2e7b7812 */ /* 0x000fca00078ec0ff */
[----:B------:R-:W-:Y:S01]  /*170a0*/  IMAD R122, R123, 0x100, R122 ;  /* 0x000001007b7a7824 */ /* 0x000fe200078e027a */
[----:B------:R-:W-:-:S04]  /*170b0*/  LOP3.LUT R123, R47, 0xff, RZ, 0xc0, !PT ;  /* 0x000000ff2f7b7812 */ /* 0x000fc800078ec0ff */
[----:B------:R-:W-:Y:S01]  /*170c0*/  IADD3 R123, PT, PT, R122, R123, RZ ;  /* 0x0000007b7a7b7210 */ /* 0x000fe20007ffe0ff */
[----:B0-----:R-:W-:-:S05]  /*170d0*/  IMAD.WIDE.U32 R34, R175, 0x4, R34 ;  /* 0x00000004af227825 */ /* 0x001fca00078e0022 */
[----:B------:R0:W-:Y:S02]  /*170e0*/  STG.E desc[UR8][R34.64], R123 ;  /* 0x0000007b22007986 */ /* 0x0001e4000c101908 */
.L_x_16021:
        /* <DEDUP_REMOVED lines=19> */
.L_x_16024:
        /* <DEDUP_REMOVED lines=12> */
.L_x_16025:
        /* <DEDUP_REMOVED lines=44> */
.L_x_16023:
        /* <DEDUP_REMOVED lines=16> */
.L_x_16027:
        /* <DEDUP_REMOVED lines=12> */
.L_x_16028:
        /* <DEDUP_REMOVED lines=44> */
.L_x_16026:
        /* <DEDUP_REMOVED lines=14> */
.L_x_16030:
        /* <DEDUP_REMOVED lines=12> */
.L_x_16031:
        /* <DEDUP_REMOVED lines=44> */
.L_x_16029:
        /* <DEDUP_REMOVED lines=16> */
.L_x_16033:
        /* <DEDUP_REMOVED lines=12> */
.L_x_16034:
        /* <DEDUP_REMOVED lines=44> */
.L_x_16032:
        /* <DEDUP_REMOVED lines=14> */
.L_x_16036:
        /* <DEDUP_REMOVED lines=12> */
.L_x_16037:
        /* <DEDUP_REMOVED lines=44> */
.L_x_16035:
        /* <DEDUP_REMOVED lines=16> */
.L_x_16039:
        /* <DEDUP_REMOVED lines=12> */
.L_x_16040:
        /* <DEDUP_REMOVED lines=44> */
.L_x_16038:
        /* <DEDUP_REMOVED lines=14> */
.L_x_16042:
        /* <DEDUP_REMOVED lines=12> */
.L_x_16043:
        /* <DEDUP_REMOVED lines=44> */
.L_x_16041:
        /* <DEDUP_REMOVED lines=16> */
.L_x_16045:
        /* <DEDUP_REMOVED lines=14> */
.L_x_16046:
        /* <DEDUP_REMOVED lines=44> */
.L_x_16044:
        /* <DEDUP_REMOVED lines=26> */
[----:B------:R-:W-:Y:S02]  /*19680*/  @P1 FADD.FTZ R32, R4, R32 ;  /* 0x0000002004201221 */ /* 0x000fe40000010000 */
[----:B------:R-:W-:Y:S01]  /*19690*/  FADD.FTZ R35, R38, R39 ;  /* 0x0000002726237221 */ /* 0x000fe20000010000 */
[----:B------:R-:W-:-:S03]  /*196a0*/  @P1 FADD.FTZ R34, R6, R34 ;  /* 0x0000002206221221 */ /* 0x000fc60000010000 */
[----:B------:R-:W-:Y:S01]  /*196b0*/  @P1 FADD.FTZ R35, R7, R35 ;  /* 0x0000002307231221 */ /* 0x000fe20000010000 */
[----:B------:R-:W-:Y:S06]  /*196c0*/  BRA `(.L_x_16047) ;  /* 0x0000001000b07947 */ /* 0x000fec0003800000 */
.L_x_16022:
[----:B------:R-:W-:Y:S01]  /*196d0*/  ISETP.NE.AND P2, PT, R134, 0x1, PT ;  /* 0x000000018600780c */ /* 0x000fe20003f45270 */
[----:B-1----:R-:W-:Y:S02]  /*196e0*/  HFMA2 R120, -RZ, RZ, 0, 1.1920928955078125e-07 ;  /* 0x00000002ff787431 */ /* 0x002fe400000001ff */
        /* <DEDUP_REMOVED lines=13> */
.L_x_16049:
        /* <DEDUP_REMOVED lines=12> */
.L_x_16050:
[----:B------:R-:W-:Y:S01]  /*19880*/  LOP3.LUT R38, R101, R121, R3, 0x96, !PT ;  /* 0x0000007965267212 */ /* 0x000fe200078e9603 */
[----:B------:R-:W-:-:S04]  /*19890*/  IMAD.WIDE.U32 R122, R126, -0x326172a9, RZ ;  /* 0xcd9e8d577e7a7825 */ /* 0x000fc800078e00ff */
[----:B------:R-:W-:Y:S01]  /*198a0*/  IMAD.WIDE.U32 R38, R38, -0x326172a9, RZ ;  /* 0xcd9e8d5726267825 */ /* 0x000fe200078e00ff */
[----:B------:R-:W-:-:S04]  /*198b0*/  LOP3.LUT R123, R119, R123, R2, 0x96, !PT ;  /* 0x0000007b777b7212 */ /* 0x000fc800078e9602 */
[----:B------:R-:W-:Y:S01]  /*198c0*/  LOP3.LUT R121, R145, R122, R39, 0x96, !PT ;  /* 0x0000007a91797212 */ /* 0x000fe200078e9627 */
[----:B------:R-:W-:Y:S01]  /*198d0*/  IMAD.WIDE.U32 R122, R123, -0x2daee0ad, RZ ;  /* 0xd2511f537b7a7825 */ /* 0x000fe200078e00ff */
[----:B------:R-:W-:-:S04]  /*198e0*/  IADD3 R39, PT, PT, R2, -0x255992d5, RZ ;  /* 0xdaa66d2b02277810 */ /* 0x000fc80007ffe0ff */
        /* <DEDUP_REMOVED lines=34> */
[----:B------:R-:W-:Y:S01]  /*19b10*/  MOV R132, R38 ;  /* 0x0000002600847202 */ /* 0x000fe20000000f00 */
[----:B------:R-:W-:Y:S01]  /*19b20*/  IMAD.MOV.U32 R38, RZ, RZ, R118 ;  /* 0x000000ffff267224 */ /* 0x000fe200078e0076 */
[----:B------:R-:W-:-:S07]  /*19b30*/  LOP3.LUT R124, R135, R124, R39, 0x96, !PT ;  /* 0x0000007c877c7212 */ /* 0x000fce00078e9627 */
.L_x_16048:
        /* <DEDUP_REMOVED lines=15> */
.L_x_16052:
        /* <DEDUP_REMOVED lines=12> */
.L_x_16053:
        /* <DEDUP_REMOVED lines=44> */
.L_x_16051:
        /* <DEDUP_REMOVED lines=15> */
.L_x_16055:
        /* <DEDUP_REMOVED lines=12> */
.L_x_16056:
        /* <DEDUP_REMOVED lines=44> */
.L_x_16054:
        /* <DEDUP_REMOVED lines=15> */
.L_x_16058:
        /* <DEDUP_REMOVED lines=12> */
.L_x_16059:
        /* <DEDUP_REMOVED lines=44> */
.L_x_16057:
        /* <DEDUP_REMOVED lines=16> */
.L_x_16047:
[----:B------:R-:W-:Y:S01]  /*1a990*/  SEL R38, RZ, 0x1000000, !P5 ;  /* 0x01000000ff267807 */ /* 0x000fe20006800000 */
[C---:B------:R-:W-:Y:S01]  /*1a9a0*/  IMAD.WIDE.U32 R172, R169.reuse, 0x10, R40 ;  /* 0x00000010a9ac7825 */ /* 0x040fe200078e0028 */
[----:B------:R-:W-:Y:S01]  /*1a9b0*/  SEL R39, RZ, 0x10000, !P4 ;  /* 0x00010000ff277807 */ /* 0x000fe20006000000 */
[----:B------:R-:W0:Y:S01]  /*1a9c0*/  @P0 LDC.64 R120, c[0x0][0x398] ;  /* 0x0000e600ff780b82 */ /* 0x000e220000000a00 */
[----:B------:R-:W-:Y:S01]  /*1a9d0*/  SEL R118, RZ, 0x100, !P3 ;  /* 0x00000100ff767807 */ /* 0x000fe20005800000 */
[----:B------:R-:W-:Y:S01]  /*1a9e0*/  IMAD.WIDE.U32 R122, R169, 0x4, R42 ;  /* 0x00000004a97a7825 */ /* 0x000fe200078e002a */
[----:B------:R1:W-:Y:S02]  /*1a9f0*/  STG.E.128 desc[UR8][R172.64], R32 ;  /* 0x00000020ac007986 */ /* 0x0003e4000c101d08 */
[----:B------:R-:W-:Y:S02]  /*1aa00*/  IADD3 R38, PT, PT, R118, R38, R39 ;  /* 0x0000002676267210 */ /* 0x000fe40007ffe027 */
[----:B------:R-:W-:-:S05]  /*1aa10*/  SEL R39, RZ, 0x1, !P2 ;  /* 0x00000001ff277807 */ /* 0x000fca0005000000 */
[----:B------:R-:W-:Y:S02]  /*1aa20*/  IMAD.IADD R177, R38, 0x1, R39 ;  /* 0x0000000126b17824 */ /* 0x000fe400078e0227 */
[----:B------:R-:W2:Y:S03]  /*1aa30*/  @P1 LDC.64 R38, c[0x0][0x3a0] ;  /* 0x0000e800ff261b82 */ /* 0x000ea60000000a00 */
[----:B------:R3:W-:Y:S01]  /*1aa40*/  STG.E desc[UR8][R122.64], R177 ;  /* 0x000000b17a007986 */ /* 0x0007e2000c101908 */
[----:B-1----:R-:W-:-:S05]  /*1aa50*/  IADD3 R173, PT, PT, R127, 0x700, RZ ;  /* 0x000007007fad7810 */ /* 0x002fca0007ffe0ff */
[----:B0-----:R-:W-:Y:S01]  /*1aa60*/  @P0 IMAD.WIDE.U32 R120, R173, 0x10, R120 ;  /* 0x00000010ad780825 */ /* 0x001fe200078e0078 */
[----:B---3--:R-:W-:Y:S06]  /*1aa70*/  @!P0 BRA `(.L_x_16060) ;  /* 0x00000000002c8947 */ /* 0x008fec0003800000 */
        /* <DEDUP_REMOVED lines=11> */
.L_x_16060:
[C---:B------:R-:W-:Y:S01]  /*1ab30*/  IMAD.WIDE.U32 R36, R173.reuse, 0x10, R36 ;  /* 0x00000010ad247825 */ /* 0x040fe200078e0024 */
[----:B------:R1:W5:Y:S03]  /*1ab40*/  @P0 LDG.E.128 R76, desc[UR8][R120.64] ;  /* 0x00000008784c0981 */ /* 0x000366000c1e1d00 */
[----:B0-2---:R-:W-:Y:S02]  /*1ab50*/  @P1 IMAD.WIDE.U32 R122, R173, 0x10, R38 ;  /* 0x00000010ad7a1825 */ /* 0x005fe400078e0026 */
[----:B------:R-:W5:Y:S04]  /*1ab60*/  LDG.E.128 R36, desc[UR8][R36.64] ;  /* 0x0000000824247981 */ /* 0x000f68000c1e1d00 */
[----:B------:R1:W5:Y:S01]  /*1ab70*/  @P1 LDG.E.128 R4, desc[UR8][R122.64] ;  /* 0x000000087a041981 */ /* 0x000362000c1e1d00 */
        /* <DEDUP_REMOVED lines=16> */
.L_x_16063:
[----:B------:R-:W-:-:S04]  /*1ac80*/  IADD3 R128, PT, PT, R128, 0x1, RZ ;  /* 0x0000000180807810 */ /* 0x000fc80007ffe0ff */
[C---:B------:R-:W-:Y:S01]  /*1ac90*/  ISETP.NE.AND P2, PT, R128.reuse, RZ, PT ;  /* 0x000000ff8000720c */ /* 0x040fe20003f45270 */
[----:B-1----:R-:W-:-:S12]  /*1aca0*/  IMAD.WIDE.U32 R120, R128, -0x2daee0ad, RZ ;  /* 0xd2511f5380787825 */ /* 0x002fd800078e00ff */
        /* <DEDUP_REMOVED lines=9> */
.L_x_16064:
        /* <DEDUP_REMOVED lines=44> */
.L_x_16062:
[----:B------:R-:W-:Y:S01]  /*1b000*/  ISETP.NE.AND P3, PT, R46, 0x1, PT ;  /* 0x000000012e00780c */ /* 0x000fe20003f65270 */
[----:B-1---5:R-:W-:Y:S01]  /*1b010*/  FMUL.FTZ R122, R36, UR5 ;  /* 0x00000005247a7c20 */ /* 0x022fe20008410000 */
        /* <DEDUP_REMOVED lines=14> */
.L_x_16066:
        /* <DEDUP_REMOVED lines=12> */
.L_x_16067:
        /* <DEDUP_REMOVED lines=44> */
.L_x_16065:
        /* <DEDUP_REMOVED lines=14> */
.L_x_16069:
        /* <DEDUP_REMOVED lines=12> */
.L_x_16070:
        /* <DEDUP_REMOVED lines=44> */
.L_x_16068:
        /* <DEDUP_REMOVED lines=16> */
.L_x_16072:
        /* <DEDUP_REMOVED lines=12> */
.L_x_16073:
        /* <DEDUP_REMOVED lines=44> */
.L_x_16071:
        /* <DEDUP_REMOVED lines=14> */
.L_x_16075:
        /* <DEDUP_REMOVED lines=12> */
.L_x_16076:
        /* <DEDUP_REMOVED lines=39> */
[----:B------:R-:W-:-:S03]  /*1c170*/  MOV R130, R44 ;  /* 0x0000002c00827202 */ /* 0x000fc60000000f00 */
[----:B------:R-:W-:Y:S01]  /*1c180*/  IMAD.MOV.U32 R44, RZ, RZ, RZ ;  /* 0x000000ffff2c7224 */ /* 0x000fe200078e00ff */
[----:B------:R-:W-:Y:S01]  /*1c190*/  LOP3.LUT R124, R135, R124, R37, 0x96, !PT ;  /* 0x0000007c877c7212 */ /* 0x000fe200078e9625 */
[----:B------:R-:W-:Y:S01]  /*1c1a0*/  IMAD.MOV.U32 R37, RZ, RZ, R118 ;  /* 0x000000ffff257224 */ /* 0x000fe200078e0076 */
[----:B------:R-:W-:-:S07]  /*1c1b0*/  MOV R118, R36 ;  /* 0x0000002400767202 */ /* 0x000fce0000000f00 */
.L_x_16074:
        /* <DEDUP_REMOVED lines=16> */
.L_x_16078:
        /* <DEDUP_REMOVED lines=12> */
.L_x_16079:
        /* <DEDUP_REMOVED lines=44> */
.L_x_16077:
[----:B------:R-:W-:Y:S02]  /*1c640*/  ISETP.NE.AND P5, PT, R36, 0x1, PT ;  /* 0x000000012400780c */ /* 0x000fe40003fa5270 */
[----:B------:R-:W-:Y:S02]  /*1c650*/  I2FP.F32.U32 R37, R37 ;  /* 0x0000002500257245 */ /* 0x000fe40000201000 */
[----:B------:R-:W-:-:S03]  /*1c660*/  MOV R38, 0x2 ;  /* 0x0000000200267802 */ /* 0x000fc60000000f00 */
[----:B------:R-:W-:Y:S01]  /*1c670*/  FFMA.FTZ R136, R37, R0, 1.1641532182693481445e-10 ;  /* 0x2f00000025887423 */ /* 0x000fe20000010000 */
[----:B------:R-:W-:-:S05]  /*1c680*/  IMAD.MOV.U32 R37, RZ, RZ, R130 ;  /* 0x000000ffff257224 */ /* 0x000fca00078e0082 */
        /* <DEDUP_REMOVED lines=9> */
.L_x_16081:
        /* <DEDUP_REMOVED lines=12> */
.L_x_16082:
        /* <DEDUP_REMOVED lines=37> */
[----:B------:R-:W-:Y:S02]  /*1ca30*/  LOP3.LUT R125, R159, R44, R37, 0x96, !PT ;  /* 0x0000002c9f7d7212 */ /* 0x000fe400078e9625 */
[----:B------:R-:W-:Y:S01]  /*1ca40*/  MOV R130, R36 ;  /* 0x0000002400827202 */ /* 0x000fe20000000f00 */
[----:B------:R-:W-:-:S04]  /*1ca50*/  IMAD.WIDE.U32 R36, R38, -0x2daee0ad, RZ ;  /* 0xd2511f5326247825 */ /* 0x000fc800078e00ff */
[----:B------:R-:W-:Y:S01]  /*1ca60*/  IMAD.MOV.U32 R38, RZ, RZ, RZ ;  /* 0x000000ffff267224 */ /* 0x000fe200078e00ff */
[----:B------:R-:W-:Y:S01]  /*1ca70*/  LOP3.LUT R124, R135, R124, R37, 0x96, !PT ;  /* 0x0000007c877c7212 */ /* 0x000fe200078e9625 */
[----:B------:R-:W-:Y:S01]  /*1ca80*/  IMAD.MOV.U32 R37, RZ, RZ, R118 ;  /* 0x000000ffff257224 */ /* 0x000fe200078e0076 */
[----:B------:R-:W-:-:S07]  /*1ca90*/  MOV R118, R36 ;  /* 0x0000002400767202 */ /* 0x000fce0000000f00 */
.L_x_16080:
        /* <DEDUP_REMOVED lines=16> */
.L_x_16084:
        /* <DEDUP_REMOVED lines=14> */
.L_x_16085:
        /* <DEDUP_REMOVED lines=43> */
.L_x_16083:
[----:B------:R-:W-:Y:S01]  /*1cf30*/  FMUL.FTZ R45, R76, UR5 ;  /* 0x000000054c2d7c20 */ /* 0x000fe20008410000 */
[----:B------:R-:W-:Y:S01]  /*1cf40*/  FSETP.GTU.FTZ.AND P6, PT, R123, UR4, PT ;  /* 0x000000047b007c0b */ /* 0x000fe2000bfdc000 */
[----:B------:R-:W-:Y:S01]  /*1cf50*/  FMUL.FTZ R39, R77, UR5 ;  /* 0x000000054d277c20 */ /* 0x000fe20008410000 */
[----:B------:R-:W-:Y:S01]  /*1cf60*/  I2FP.F32.U32 R37, R37 ;  /* 0x0000002500257245 */ /* 0x000fe20000201000 */
[----:B------:R-:W-:Y:S01]  /*1cf70*/  FMUL.FTZ R36, R78, UR5 ;  /* 0x000000054e247c20 */ /* 0x000fe20008410000 */
[----:B------:R-:W-:Y:S02]  /*1cf80*/  FSEL R45, R45, RZ, !P6 ;  /* 0x000000ff2d2d7208 */ /* 0x000fe40007000000 */
        /* <DEDUP_REMOVED lines=11> */
[----:B------:R-:W-:Y:S01]  /*1d040*/  FMUL.FTZ R0, R79, UR5 ;  /* 0x000000054f007c20 */ /* 0x000fe20008410000 */
[----:B------:R-:W-:Y:S01]  /*1d050*/  FSEL R122, R122, RZ, P2 ;  /* 0x000000ff7a7a7208 */ /* 0x000fe20001000000 */
[----:B------:R-:W-:Y:S01]  /*1d060*/  FADD.FTZ R38, R132, R37 ;  /* 0x0000002584267221 */ /* 0x000fe20000010000 */
[----:B------:R-:W-:Y:S01]  /*1d070*/  FSEL R47, R138, RZ, P5 ;  /* 0x000000ff8a2f7208 */ /* 0x000fe20002800000 */
[----:B------:R-:W-:Y:S01]  /*1d080*/  FADD.FTZ R37, R120, R39 ;  /* 0x0000002778257221 */ /* 0x000fe20000010000 */
[----:B------:R-:W-:Y:S01]  /*1d090*/  FSEL R0, R0, RZ, !P6 ;  /* 0x000000ff00007208 */ /* 0x000fe20007000000 */
[--C-:B------:R-:W-:Y:S01]  /*1d0a0*/  FADD.FTZ R36, R122, R45.reuse ;  /* 0x0000002d7a247221 */ /* 0x100fe20000010000 */
[----:B------:R-:W-:Y:S01]  /*1d0b0*/  PRMT R45, R121, 0x7610, R45 ;  /* 0x00007610792d7816 */ /* 0x000fe2000000002d */
[----:B------:R-:W-:Y:S01]  /*1d0c0*/  @P1 FADD.FTZ R38, R6, R38 ;  /* 0x0000002606261221 */ /* 0x000fe20000010000 */
[----:B------:R-:W-:Y:S01]  /*1d0d0*/  @P1 FADD.FTZ R37, R5, R37 ;  /* 0x0000002505251221 */ /* 0x000fe20000010000 */
[--C-:B------:R-:W-:Y:S01]  /*1d0e0*/  FADD.FTZ R39, R0, R47.reuse ;  /* 0x0000002f00277221 */ /* 0x100fe20000010000 */
[----:B------:R-:W-:Y:S01]  /*1d0f0*/  PRMT R47, R44, 0x7610, R47 ;  /* 0x000076102c2f7816 */ /* 0x000fe2000000002f */
[----:B------:R-:W-:Y:S01]  /*1d100*/  @P1 FADD.FTZ R36, R4, R36 ;  /* 0x0000002404241221 */ /* 0x000fe20000010000 */
[----:B------:R-:W-:Y:S01]  /*1d110*/  SEL R44, RZ, 0x1, P6 ;  /* 0x00000001ff2c7807 */ /* 0x000fe20003000000 */
[----:B------:R-:W-:Y:S01]  /*1d120*/  @P1 FADD.FTZ R39, R7, R39 ;  /* 0x0000002707271221 */ /* 0x000fe20000010000 */
[----:B------:R-:W-:Y:S06]  /*1d130*/  BRA `(.L_x_16086) ;  /* 0x0000001000ac7947 */ /* 0x000fec0003800000 */
.L_x_16061:
        /* <DEDUP_REMOVED lines=15> */
.L_x_16088:
        /* <DEDUP_REMOVED lines=12> */
.L_x_16089:
        /* <DEDUP_REMOVED lines=38> */
[----:B------:R-:W-:Y:S01]  /*1d550*/  IMAD.MOV.U32 R122, RZ, RZ, RZ ;  /* 0x000000ffff7a7224 */ /* 0x000fe200078e00ff */
[----:B------:R-:W-:Y:S01]  /*1d560*/  MOV R130, R120 ;  /* 0x0000007800827202 */ /* 0x000fe20000000f00 */
[----:B------:R-:W-:-:S04]  /*1d570*/  IMAD.WIDE.U32 R120, R118, -0x2daee0ad, RZ ;  /* 0xd2511f5376787825 */ /* 0x000fc800078e00ff */
[----:B------:R-:W-:Y:S01]  /*1d580*/  IMAD.MOV.U32 R118, RZ, RZ, R120 ;  /* 0x000000ffff767224 */ /* 0x000fe200078e0078 */
[----:B------:R-:W-:Y:S02]  /*1d590*/  LOP3.LUT R124, R135, R124, R121, 0x96, !PT ;  /* 0x0000007c877c7212 */ /* 0x000fe400078e9679 */
[----:B------:R-:W-:-:S07]  /*1d5a0*/  MOV R120, R132 ;  /* 0x0000008400787202 */ /* 0x000fce0000000f00 */
.L_x_16087:
        /* <DEDUP_REMOVED lines=15> */
.L_x_16091:
        /* <DEDUP_REMOVED lines=12> */
.L_x_16092:
        /* <DEDUP_REMOVED lines=44> */
.L_x_16090:
        /* <DEDUP_REMOVED lines=15> */
.L_x_16094:
        /* <DEDUP_REMOVED lines=12> */
.L_x_16095:
        /* <DEDUP_REMOVED lines=44> */
.L_x_16093:
        /* <DEDUP_REMOVED lines=15> */
.L_x_16097:
        /* <DEDUP_REMOVED lines=12> */
.L_x_16098:
        /* <DEDUP_REMOVED lines=43> */
.L_x_16096:
        /* <DEDUP_REMOVED lines=16> */
.L_x_16086:
[----:B------:R-:W-:Y:S01]  /*1e3f0*/  FADD.FTZ R0, RZ, R8 ;  /* 0x00000008ff007221 */ /* 0x000fe20000010000 */
[----:B------:R-:W-:-:S04]  /*1e400*/  IMAD.WIDE.U32 R40, R173, 0x10, R40 ;  /* 0x00000010ad287825 */ /* 0x000fc800078e0028 */
[----:B------:R-:W-:Y:S01]  /*1e410*/  FADD.FTZ R121, R0, R9 ;  /* 0x0000000900797221 */ /* 0x000fe20000010000 */
[----:B------:R-:W-:Y:S01]  /*1e420*/  IMAD.WIDE.U32 R42, R173, 0x4, R42 ;  /* 0x00000004ad2a7825 */ /* 0x000fe200078e002a */
[----:B------:R0:W-:Y:S03]  /*1e430*/  STG.E.128 desc[UR8][R40.64], R36 ;  /* 0x0000002428007986 */ /* 0x0001e6000c101d08 */
        /* <DEDUP_REMOVED lines=26> */
[----:B------:R-:W-:-:S03]  /*1e5e0*/  SEL R121, RZ, 0x10000, !P4 ;  /* 0x00010000ff797807 */ /* 0x000fc60006000000 */
[----:B------:R-:W-:Y:S01]  /*1e5f0*/  FADD.FTZ R123, R120, R35 ;  /* 0x00000023787b7221 */ /* 0x000fe20000010000 */
[----:B------:R-:W-:-:S03]  /*1e600*/  SEL R120, RZ, 0x100, !P3 ;  /* 0x00000100ff787807 */ /* 0x000fc60005800000 */
[----:B------:R-:W-:Y:S01]  /*1e610*/  FADD.FTZ R122, R123, R36 ;  /* 0x000000247b7a7221 */ /* 0x000fe20000010000 */
[----:B------:R-:W-:Y:S02]  /*1e620*/  SEL R123, RZ, 0x1, !P2 ;  /* 0x00000001ff7b7807 */ /* 0x000fe40005000000 */
[----:B------:R-:W-:Y:S01]  /*1e630*/  IADD3 R0, PT, PT, R120, R0, R121 ;  /* 0x0000000078007210 */ /* 0x000fe20007ffe079 */
[----:B------:R-:W-:-:S04]  /*1e640*/  FADD.FTZ R121, R122, R37 ;  /* 0x000000257a797221 */ /* 0x000fc80000010000 */
[----:B------:R-:W-:Y:S02]  /*1e650*/  IMAD.IADD R123, R0, 0x1, R123 ;  /* 0x00000001007b7824 */ /* 0x000fe400078e027b */
[----:B------:R-:W-:-:S03]  /*1e660*/  FADD.FTZ R0, R121, R38 ;  /* 0x0000002679007221 */ /* 0x000fc60000010000 */
[----:B------:R0:W-:Y:S01]  /*1e670*/  STG.E desc[UR8][R42.64], R123 ;  /* 0x0000007b2a007986 */ /* 0x0001e2000c101908 */
[----:B------:R-:W-:Y:S01]  /*1e680*/  FADD.FTZ R0, R0, R39 ;  /* 0x0000002700007221 */ /* 0x000fe20000010000 */
[----:B------:R-:W-:Y:S06]  /*1e690*/  @!P0 BRA `(.L_x_16099) ;  /* 0x00000000002c8947 */ /* 0x000fec0003800000 */
        /* <DEDUP_REMOVED lines=11> */
.L_x_16099:
        /* <DEDUP_REMOVED lines=96> */
.L_x_16101:
[----:B------:R-:W-:Y:S05]  /*1ed50*/  BSYNC.RECONVERGENT B0 ;  /* 0x0000000000007941 */ /* 0x000fea0003800200 */
.L_x_16100:
        /* <DEDUP_REMOVED lines=15> */
.L_x_16103:
[----:B------:R-:W-:Y:S05]  /*1ee50*/  BSYNC.RECONVERGENT B0 ;  /* 0x0000000000007941 */ /* 0x000fea0003800200 */
.L_x_16102:
        /* <DEDUP_REMOVED lines=43> */
[----:B0-----:R-:W-:Y:S01]  /*1f110*/  FMUL.FTZ R121, R42, R123 ;  /* 0x0000007b2a797220 */ /* 0x001fe20000410000 */
[----:B------:R-:W-:-:S03]  /*1f120*/  FADD.FTZ R42, R129, -R42 ;  /* 0x8000002a812a7221 */ /* 0x000fc60000010000 */
[----:B------:R-:W-:-:S04]  /*1f130*/  FFMA.FTZ R121, R132, R129, R121 ;  /* 0x0000008184797223 */ /* 0x000fc80000010079 */
[----:B-1----:R-:W-:Y:S01]  /*1f140*/  FMUL.FTZ R40, R122, R121 ;  /* 0x000000797a287220 */ /* 0x002fe20000410000 */
[----:B------:R-:W-:-:S04]  /*1f150*/  FMUL.FTZ R121, R42, R42 ;  /* 0x0000002a2a797220 */ /* 0x000fc80000410000 */
[----:B------:R-:W0:Y:S01]  /*1f160*/  SHFL.IDX PT, R139, R40, RZ, 0x1f ;  /* 0x00001fff288b7589 */ /* 0x000e2200000e0000 */
[----:B------:R-:W-:Y:S01]  /*1f170*/  FMUL.FTZ R132, R132, R121 ;  /* 0x0000007984847220 */ /* 0x000fe20000410000 */
[----:B--2---:R-:W-:Y:S02]  /*1f180*/  FADD.FTZ R121, R43, R0 ;  /* 0x000000002b797221 */ /* 0x004fe40000010000 */
[----:B------:R-:W1:Y:S01]  /*1f190*/  LDC R0, c[0x0][0x448] ;  /* 0x00011200ff007b82 */ /* 0x000e620000000800 */
[----:B------:R-:W-:-:S04]  /*1f1a0*/  FMUL.FTZ R132, R132, R123 ;  /* 0x0000007b84847220 */ /* 0x000fc80000410000 */
[----:B------:R-:W-:-:S05]  /*1f1b0*/  FFMA.FTZ R121, R122, R132, R121 ;  /* 0x000000847a797223 */ /* 0x000fca0000010079 */
[----:B------:R-:W1:Y:S01]  /*1f1c0*/  SHFL.IDX PT, R135, R121, RZ, 0x1f ;  /* 0x00001fff79877589 */ /* 0x000e6200000e0000 */
[----:B0-----:R-:W-:-:S05]  /*1f1d0*/  FSEL R42, R139, RZ, !P2 ;  /* 0x000000ff8b2a7208 */ /* 0x001fca0005000000 */
[C---:B------:R-:W-:Y:S01]  /*1f1e0*/  FADD.FTZ R40, -R42.reuse, R8 ;  /* 0x000000082a287221 */ /* 0x040fe20000010100 */
[C---:B------:R-:W-:Y:S01]  /*1f1f0*/  FADD.FTZ R43, -R42.reuse, R9 ;  /* 0x000000092a2b7221 */ /* 0x040fe20000010100 */
[C---:B------:R-:W-:Y:S01]  /*1f200*/  FADD.FTZ R123, -R42.reuse, R12 ;  /* 0x0000000c2a7b7221 */ /* 0x040fe20000010100 */
[----:B------:R-:W0:Y:S01]  /*1f210*/  @!P1 LDC.64 R8, c[0x0][0x3c0] ;  /* 0x0000f000ff089b82 */ /* 0x000e220000000a00 */
[----:B------:R-:W-:Y:S01]  /*1f220*/  FMUL.FTZ R12, R139, R139 ;  /* 0x0000008b8b0c7220 */ /* 0x000fe20000410000 */
[C---:B------:R-:W-:Y:S01]  /*1f230*/  FADD.FTZ R129, -R42.reuse, R13 ;  /* 0x0000000d2a817221 */ /* 0x040fe20000010100 */
[C---:B------:R-:W-:Y:S01]  /*1f240*/  FADD.FTZ R120, -R42.reuse, R10 ;  /* 0x0000000a2a787221 */ /* 0x040fe20000010100 */
[C---:B------:R-:W-:Y:S01]  /*1f250*/  FADD.FTZ R122, -R42.reuse, R11 ;  /* 0x0000000b2a7a7221 */ /* 0x040fe20000010100 */
[----:B------:R-:W-:Y:S01]  /*1f260*/  FADD.FTZ R131, -R42, R14 ;  /* 0x0000000e2a837221 */ /* 0x000fe20000010100 */
[----:B------:R-:W-:Y:S01]  /*1f270*/  FSEL R13, R12, RZ, P2 ;  /* 0x000000ff0c0d7208 */ /* 0x000fe20001000000 */
[----:B-1----:R-:W-:Y:S01]  /*1f280*/  FFMA.FTZ R0, R135, UR11, R0 ;  /* 0x0000000b87007c23 */ /* 0x002fe20008010000 */
[----:B------:R-:W1:Y:S01]  /*1f290*/  @!P1 LDC.64 R10, c[0x0][0x3c8] ;  /* 0x0000f200ff0a9b82 */ /* 0x000e620000000a00 */
[C---:B------:R-:W-:Y:S01]  /*1f2a0*/  FADD.FTZ R135, -R42.reuse, R22 ;  /* 0x000000162a877221 */ /* 0x040fe20000010100 */
[----:B------:R-:W-:Y:S01]  /*1f2b0*/  FADD.FTZ R136, -R42, R23 ;  /* 0x000000172a887221 */ /* 0x000fe20000010100 */
[----:B------:R-:W-:Y:S01]  /*1f2c0*/  FADD.FTZ R0, R0, R13 ;  /* 0x0000000d00007221 */ /* 0x000fe20000010000 */
[C---:B------:R-:W-:Y:S01]  /*1f2d0*/  FADD.FTZ R132, -R42.reuse, R18 ;  /* 0x000000122a847221 */ /* 0x040fe20000010100 */
[C---:B------:R-:W-:Y:S01]  /*1f2e0*/  FADD.FTZ R133, -R42.reuse, R19 ;  /* 0x000000132a857221 */ /* 0x040fe20000010100 */
        /* <DEDUP_REMOVED lines=12> */
[----:B------:R-:W0:Y:S01]  /*1f3b0*/  LDC.64 R8, c[0x0][0x428] ;  /* 0x00010a00ff087b82 */ /* 0x000e220000000a00 */
[C---:B------:R-:W-:Y:S01]  /*1f3c0*/  FADD.FTZ R29, -R42.reuse, R29 ;  /* 0x0000001d2a1d7221 */ /* 0x040fe20000010100 */
[C---:B------:R-:W-:Y:S01]  /*1f3d0*/  FADD.FTZ R30, -R42.reuse, R30 ;  /* 0x0000001e2a1e7221 */ /* 0x040fe20000010100 */
[C---:B------:R-:W-:Y:S01]  /*1f3e0*/  FADD.FTZ R31, -R42.reuse, R31 ;  /* 0x0000001f2a1f7221 */ /* 0x040fe20000010100 */
[C---:B------:R-:W-:Y:S01]  /*1f3f0*/  FADD.FTZ R32, -R42.reuse, R32 ;  /* 0x000000202a207221 */ /* 0x040fe20000010100 */
[----:B------:R-:W-:Y:S01]  /*1f400*/  FADD.FTZ R33, -R42, R33 ;  /* 0x000000212a217221 */ /* 0x000fe20000010100 */
[----:B-1----:R-:W-:-:S04]  /*1f410*/  @!P1 IMAD.WIDE R10, R116, 0x4, R10 ;  /* 0x00000004740a9825 */ /* 0x002fc800078e020a */
        /* <DEDUP_REMOVED lines=10> */
[----:B------:R1:W-:Y:S01]  /*1f4c0*/  @!P1 STG.E desc[UR8][R12.64], R139 ;  /* 0x0000008b0c009986 */ /* 0x0003e2000c101908 */
        /* <DEDUP_REMOVED lines=11> */
[C---:B-1----:R-:W-:Y:S01]  /*1f580*/  FMUL.FTZ R13, R150.reuse, R16 ;  /* 0x00000010960d7220 */ /* 0x042fe20000410000 */
        /* <DEDUP_REMOVED lines=16> */
[----:B------:R1:W-:Y:S01]  /*1f690*/  @!P1 STG.E desc[UR8][R10.64], R150 ;  /* 0x000000960a009986 */ /* 0x0003e2000c101908 */
[----:B0-----:R-:W-:-:S04]  /*1f6a0*/  IMAD.WIDE.U32 R34, R127, 0x10, R8 ;  /* 0x000000107f227825 */ /* 0x001fc800078e0008 */
[----:B------:R-:W-:Y:S01]  /*1f6b0*/  FFMA.FTZ R16, R15, R99, R114 ;  /* 0x000000630f107223 */ /* 0x000fe20000010072 */
[----:B------:R-:W-:Y:S01]  /*1f6c0*/  FFMA.FTZ R17, R0, R96, R63 ;  /* 0x0000006000117223 */ /* 0x000fe2000001003f */
[----:B------:R-:W-:Y:S01]  /*1f6d0*/  FFMA.FTZ R18, R18, R98, R117 ;  /* 0x0000006212127223 */ /* 0x000fe20000010075 */
[----:B------:R-:W-:Y:S01]  /*1f6e0*/  FFMA.FTZ R19, R19, R97, R62 ;  /* 0x0000006113137223 */ /* 0x000fe2000001003e */
[----:B------:R-:W-:-:S04]  /*1f6f0*/  IMAD.WIDE.U32 R36, R163, 0x10, R8 ;  /* 0x00000010a3247825 */ /* 0x000fc800078e0008 */
[----:B------:R-:W-:Y:S01]  /*1f700*/  FFMA.FTZ R20, R123, R95, R112 ;  /* 0x0000005f7b147223 */ /* 0x000fe20000010070 */
[----:B------:R-:W-:Y:S01]  /*1f710*/  FFMA.FTZ R21, R14, R92, R61 ;  /* 0x0000005c0e157223 */ /* 0x000fe2000001003d */
[----:B------:R-:W-:Y:S01]  /*1f720*/  FFMA.FTZ R22, R22, R94, R115 ;  /* 0x0000005e16167223 */ /* 0x000fe20000010073 */
[----:B------:R-:W-:Y:S01]  /*1f730*/  FFMA.FTZ R23, R23, R93, R60 ;  /* 0x0000005d17177223 */ /* 0x000fe2000001003c */
[----:B------:R-:W-:Y:S01]  /*1f740*/  IMAD.WIDE.U32 R38, R165, 0x10, R8 ;  /* 0x00000010a5267825 */ /* 0x000fe200078e0008 */
[----:B-1----:R-:W0:Y:S03]  /*1f750*/  LDC.64 R150, c[0x0][0x380] ;  /* 0x0000e000ff967b82 */ /* 0x002e260000000a00 */
[----:B------:R-:W-:Y:S01]  /*1f760*/  FFMA.FTZ R24, R13, R91, R110 ;  /* 0x0000005b0d187223 */ /* 0x000fe2000001006e */
[----:B------:R-:W-:Y:S01]  /*1f770*/  FFMA.FTZ R25, R12, R88, R59 ;  /* 0x000000580c197223 */ /* 0x000fe2000001003b */
[----:B------:R-:W-:Y:S01]  /*1f780*/  FFMA.FTZ R26, R26, R90, R113 ;  /* 0x0000005a1a1a7223 */ /* 0x000fe20000010071 */
[----:B------:R-:W-:Y:S01]  /*1f790*/  FFMA.FTZ R27, R27, R89, R58 ;  /* 0x000000591b1b7223 */ /* 0x000fe2000001003a */
[----:B------:R-:W-:-:S04]  /*1f7a0*/  IMAD.WIDE.U32 R28, R167, 0x10, R8 ;  /* 0x00000010a71c7825 */ /* 0x000fc800078e0008 */
[----:B------:R-:W-:Y:S01]  /*1f7b0*/  FFMA.FTZ R10, R122, R86, R111 ;  /* 0x000000567a0a7223 */ /* 0x000fe2000001006f */
[----:B------:R-:W-:Y:S01]  /*1f7c0*/  FFMA.FTZ R11, R131, R85, R56 ;  /* 0x00000055830b7223 */ /* 0x000fe20000010038 */
[----:B------:R1:W-:Y:S01]  /*1f7d0*/  STG.E.128 desc[UR8][R34.64], R16 ;  /* 0x0000001022007986 */ /* 0x0003e2000c101d08 */
[----:B------:R-:W-:-:S04]  /*1f7e0*/  IMAD.WIDE.U32 R30, R171, 0x10, R8 ;  /* 0x00000010ab1e7825 */ /* 0x000fc800078e0008 */
[----:B------:R-:W-:Y:S01]  /*1f7f0*/  FFMA.FTZ R12, R133, R83, R106 ;  /* 0x00000053850c7223 */ /* 0x000fe2000001006a */
[----:B------:R-:W-:Y:S01]  /*1f800*/  FFMA.FTZ R13, R132, R80, R55 ;  /* 0x00000050840d7223 */ /* 0x000fe20000010037 */
[----:B------:R-:W-:Y:S01]  /*1f810*/  FFMA.FTZ R14, R136, R82, R109 ;  /* 0x00000052880e7223 */ /* 0x000fe2000001006d */
[----:B------:R-:W-:-:S04]  /*1f820*/  IMAD.WIDE.U32 R32, R175, 0x10, R8 ;  /* 0x00000010af207825 */ /* 0x000fc800078e0008 */
[----:B------:R-:W-:Y:S01]  /*1f830*/  FFMA.FTZ R15, R135, R81, R54 ;  /* 0x00000051870f7223 */ /* 0x000fe20000010036 */
[----:B------:R2:W-:Y:S01]  /*1f840*/  STG.E.128 desc[UR8][R36.64], R20 ;  /* 0x0000001424007986 */ /* 0x0005e2000c101d08 */
[----:B------:R-:W-:-:S03]  /*1f850*/  IMAD.WIDE.U32 R42, R169, 0x10, R8 ;  /* 0x00000010a92a7825 */ /* 0x000fc600078e0008 */
[----:B------:R3:W-:Y:S01]  /*1f860*/  STG.E.128 desc[UR8][R38.64], R24 ;  /* 0x0000001826007986 */ /* 0x0007e2000c101d08 */
[----:B------:R-:W-:-:S04]  /*1f870*/  IMAD.WIDE.U32 R120, R173, 0x10, R8 ;  /* 0x00000010ad787825 */ /* 0x000fc800078e0008 */
[----:B------:R-:W-:Y:S01]  /*1f880*/  FFMA.FTZ R8, R129, R87, R108 ;  /* 0x0000005781087223 */ /* 0x000fe2000001006c */
[----:B------:R-:W-:Y:S01]  /*1f890*/  FFMA.FTZ R9, R40, R84, R57 ;  /* 0x0000005428097223 */ /* 0x000fe20000010039 */
[----:B0-----:R-:W-:Y:S01]  /*1f8a0*/  IADD3 R116, PT, PT, R116, R150, RZ ;  /* 0x0000009674747210 */ /* 0x001fe20007ffe0ff */
[----:B-1----:R-:W-:Y:S01]  /*1f8b0*/  FFMA.FTZ R16, R137, R75, R104 ;  /* 0x0000004b89107223 */ /* 0x002fe20000010068 */
[----:B------:R-:W-:Y:S01]  /*1f8c0*/  FFMA.FTZ R17, R138, R72, R53 ;  /* 0x000000488a117223 */ /* 0x000fe20000010035 */
[----:B------:R-:W-:Y:S01]  /*1f8d0*/  FFMA.FTZ R18, R140, R74, R107 ;  /* 0x0000004a8c127223 */ /* 0x000fe2000001006b */
[----:B------:R-:W-:Y:S01]  /*1f8e0*/  FFMA.FTZ R19, R139, R73, R52 ;  /* 0x000000498b137223 */ /* 0x000fe20000010034 */
[----:B------:R0:W-:Y:S01]  /*1f8f0*/  STG.E.128 desc[UR8][R28.64], R8 ;  /* 0x000000081c007986 */ /* 0x0001e2000c101d08 */
[----:B------:R-:W-:Y:S01]  /*1f900*/  ISETP.GE.AND P1, PT, R116, R151, PT ;  /* 0x000000977400720c */ /* 0x000fe20003f26270 */
[----:B--2---:R-:W-:Y:S01]  /*1f910*/  FFMA.FTZ R20, R141, R71, R102 ;  /* 0x000000478d147223 */ /* 0x004fe20000010066 */
[----:B------:R-:W-:Y:S01]  /*1f920*/  FFMA.FTZ R21, R142, R68, R51 ;  /* 0x000000448e157223 */ /* 0x000fe20000010033 */
[----:B------:R-:W-:Y:S01]  /*1f930*/  FFMA.FTZ R22, R144, R70, R105 ;  /* 0x0000004690167223 */ /* 0x000fe20000010069 */
[----:B------:R-:W-:Y:S01]  /*1f940*/  FFMA.FTZ R23, R143, R69, R50 ;  /* 0x000000458f177223 */ /* 0x000fe20000010032 */
[----:B---3--:R-:W-:Y:S01]  /*1f950*/  FFMA.FTZ R24, R145, R67, R100 ;  /* 0x0000004391187223 */ /* 0x008fe20000010064 */
[----:B------:R-:W-:Y:S01]  /*1f960*/  FFMA.FTZ R25, R146, R64, R49 ;  /* 0x0000004092197223 */ /* 0x000fe20000010031 */
[----:B------:R-:W-:Y:S01]  /*1f970*/  FFMA.FTZ R26, R148, R66, R103 ;  /* 0x00000042941a7223 */ /* 0x000fe20000010067 */
[----:B------:R-:W-:Y:S01]  /*1f980*/  FFMA.FTZ R27, R147, R65, R48 ;  /* 0x00000041931b7223 */ /* 0x000fe20000010030 */
[----:B------:R0:W-:Y:S04]  /*1f990*/  STG.E.128 desc[UR8][R30.64], R12 ;  /* 0x0000000c1e007986 */ /* 0x0001e8000c101d08 */
[----:B------:R0:W-:Y:S04]  /*1f9a0*/  STG.E.128 desc[UR8][R32.64], R16 ;  /* 0x0000001020007986 */ /* 0x0001e8000c101d08 */
[----:B------:R0:W-:Y:S04]  /*1f9b0*/  STG.E.128 desc[UR8][R42.64], R20 ;  /* 0x000000142a007986 */ /* 0x0001e8000c101d08 */
[----:B------:R0:W-:Y:S01]  /*1f9c0*/  STG.E.128 desc[UR8][R120.64], R24 ;  /* 0x0000001878007986 */ /* 0x0001e2000c101d08 */
[----:B------:R-:W-:Y:S05]  /*1f9d0*/  @!P1 BRA `(.L_x_16104) ;  /* 0xfffffe1400c89947 */ /* 0x000fea000383ffff */
[----:B------:R-:W-:Y:S05]  /*1f9e0*/  EXIT ;  /* 0x000000000000794d */ /* 0x000fea0003800000 */
.L_x_16105:
        /* <DEDUP_REMOVED lines=9> */
.L_x_18075:


//--------------------- .text._ZN10layer_norm31ln_parallel_residual_fwd_kernelINS_13Kernel_traitsIfffffjLj8192ELj1ELj1ELj8ELj16ENS_18Kernel_traits_baseILj8192EfffffjLj256EEEEELb0ELb0ELb0EEEvNS_9FwdParamsE --------------------------
	.section	.text._ZN10layer_norm31ln_parallel_residual_fwd_kernelINS_13Kernel_traitsIfffffjLj8192ELj1ELj1ELj8ELj16ENS_18Kernel_traits_baseILj8192EfffffjLj256EEEEELb0ELb0ELb0EEEvNS_9FwdParamsE,"ax",@progbits
	.align	128
        .global         _ZN10layer_norm31ln_parallel_residual_fwd_kernelINS_13Kernel_traitsIfffffjLj8192ELj1ELj1ELj8ELj16ENS_18Kernel_traits_baseILj8192EfffffjLj256EEEEELb0ELb0ELb0EEEvNS_9FwdParamsE
        .type           _ZN10layer_norm31ln_parallel_residual_fwd_kernelINS_13Kernel_traitsIfffffjLj8192ELj1ELj1ELj8ELj16ENS_18Kernel_traits_baseILj8192EfffffjLj256EEEEELb0ELb0ELb0EEEvNS_9FwdParamsE,@function
        .size           _ZN10layer_norm31ln_parallel_residual_fwd_kernelINS_13Kernel_traitsIfffffjLj8192ELj1ELj1ELj8ELj16ENS_18Kernel_traits_baseILj8192EfffffjLj256EEEEELb0ELb0ELb0EEEvNS_9FwdParamsE,(.L_x_18076 - _ZN10layer_norm31ln_parallel_residual_fwd_kernelINS_13Kernel_traitsIfffffjLj8192ELj1ELj1ELj8ELj16ENS_18Kernel_traits_baseILj8192EfffffjLj256EEEEELb0ELb0ELb0EEEvNS_9FwdParamsE)
        .other          _ZN10layer_norm31ln_parallel_residual_fwd_kernelINS_13Kernel_traitsIfffffjLj8192ELj1ELj1ELj8ELj16ENS_18Kernel_traits_baseILj8192EfffffjLj256EEEEELb0ELb0ELb0EEEvNS_9FwdParamsE,@"STO_CUDA_ENTRY STV_DEFAULT"
_ZN10layer_norm31ln_parallel_residual_fwd_kernelINS_13Kernel_traitsIfffffjLj8192ELj1ELj1ELj8ELj16ENS_18Kernel_traits_baseILj8192EfffffjLj256EEEEELb0ELb0ELb0EEEvNS_9FwdParamsE:
.text._ZN10layer_norm31ln_parallel_residual_fwd_kernelINS_13Kernel_traitsIfffffjLj8192ELj1ELj1ELj8ELj16ENS_18Kernel_traits_baseILj8192EfffffjLj256EEEEELb0ELb0ELb0EEEvNS_9FwdParamsE:
        /* <DEDUP_REMOVED lines=32> */
[----:B------:R1:W5:Y:S05]  /*0200*/  @P0 LDG.E.128 R52, desc[UR6][R4.64] ;  /* 0x0000000604340981 */ /* 0x00036a000c1e1d00 */
[----:B------:R-:W4:Y:S01]  /*0210*/  LDC.64 R18, c[0x0][0x3d8] ;  /* 0x0000f600ff127b82 */ /* 0x000f220000000a00 */
[----:B--2---:R-:W-:-:S07]  /*0220*/  @P2 IMAD.WIDE.U32 R12, R2, 0x10, R12 ;  /* 0x00000010020c2825 */ /* 0x004fce00078e000c */
[----:B------:R-:W2:Y:S01]  /*0230*/  LDC.64 R20, c[0x0][0x3d0] ;  /* 0x0000f400ff147b82 */ /* 0x000ea20000000a00 */
[C---:B---3--:R-:W-:Y:S01]  /*0240*/  @P2 IMAD.WIDE.U32 R14, R2.reuse, 0x10, R14 ;  /* 0x00000010020e2825 */ /* 0x048fe200078e000e */
[----:B------:R-:W-:Y:S01]  /*0250*/  @P2 IADD3 R2, PT, PT, R2, 0x100, RZ ;  /* 0x0000010002022810 */ /* 0x000fe20007ffe0ff */
[----:B------:R1:W5:Y:S05]  /*0260*/  @P0 LDG.E.128 R56, desc[UR6][R8.64] ;  /* 0x0000000608380981 */ /* 0x00036a000c1e1d00 */
[----:B------:R-:W3:Y:S01]  /*0270*/  LDC.64 R22, c[0x0][0x3d8] ;  /* 0x0000f600ff167b82 */ /* 0x000ee20000000a00 */
[----:B0-----:R-:W-:-:S07]  /*0280*/  @P3 IMAD.WIDE.U32 R16, R2, 0x10, R16 ;  /* 0x0000001002103825 */ /* 0x001fce00078e0010 */
[----:B------:R-:W0:Y:S01]  /*0290*/  LDC.64 R24, c[0x0][0x3d0] ;  /* 0x0000f400ff187b82 */ /* 0x000e220000000a00 */
[C---:B----4-:R-:W-:Y:S01]  /*02a0*/  @P3 IMAD.WIDE.U32 R18, R2.reuse, 0x10, R18 ;  /* 0x0000001002123825 */ /* 0x050fe200078e0012 */
[----:B------:R-:W-:Y:S01]  /*02b0*/  @P3 IADD3 R2, PT, PT, R2, 0x100, RZ ;  /* 0x0000010002023810 */ /* 0x000fe20007ffe0ff */
[----:B------:R1:W5:Y:S05]  /*02c0*/  @P3 LDG.E.128 R68, desc[UR6][R16.64] ;  /* 0x0000000610443981 */ /* 0x00036a000c1e1d00 */
[----:B------:R-:W4:Y:S01]  /*02d0*/  LDC.64 R26, c[0x0][0x3d8] ;  /* 0x0000f600ff1a7b82 */ /* 0x000f220000000a00 */
[----:B--2---:R-:W-:-:S07]  /*02e0*/  @P4 IMAD.WIDE.U32 R20, R2, 0x10, R20 ;  /* 0x0000001002144825 */ /* 0x004fce00078e0014 */
[----:B------:R-:W2:Y:S01]  /*02f0*/  LDC.64 R28, c[0x0][0x3d0] ;  /* 0x0000f400ff1c7b82 */ /* 0x000ea20000000a00 */
[C---:B---3--:R-:W-:Y:S01]  /*0300*/  @P4 IMAD.WIDE.U32 R22, R2.reuse, 0x10, R22 ;  /* 0x0000001002164825 */ /* 0x048fe200078e0016 */
[----:B------:R-:W-:Y:S01]  /*0310*/  @P4 IADD3 R2, PT, PT, R2, 0x100, RZ ;  /* 0x0000010002024810 */ /* 0x000fe20007ffe0ff */
[----:B------:R1:W5:Y:S05]  /*0320*/  @P3 LDG.E.128 R72, desc[UR6][R18.64] ;  /* 0x0000000612483981 */ /* 0x00036a000c1e1d00 */
[----:B------:R-:W3:Y:S08]  /*0330*/  LDC.64 R30, c[0x0][0x3d8] ;  /* 0x0000f600ff1e7b82 */ /* 0x000ef00000000a00 */
[----:B------:R-:W1:Y:S08]  /*0340*/  LDC.64 R32, c[0x0][0x3d0] ;  /* 0x0000f400ff207b82 */ /* 0x000e700000000a00 */
[----:B------:R-:W1:Y:S01]  /*0350*/  LDC.64 R34, c[0x0][0x3d8] ;  /* 0x0000f600ff227b82 */ /* 0x000e620000000a00 */
[----:B------:R-:W-:Y:S01]  /*0360*/  ISETP.GE.U32.AND P1, PT, R6, 0x700, PT ;  /* 0x000007000600780c */ /* 0x000fe20003f26070 */
[C---:B0-----:R-:W-:Y:S01]  /*0370*/  @P5 IMAD.WIDE.U32 R24, R2.reuse, 0x10, R24 ;  /* 0x0000001002185825 */ /* 0x041fe200078e0018 */
[----:B------:R0:W5:Y:S03]  /*0380*/  @P4 LDG.E.128 R76, desc[UR6][R20.64] ;  /* 0x00000006144c4981 */ /* 0x000166000c1e1d00 */
[C---:B----4-:R-:W-:Y:S01]  /*0390*/  @P5 IMAD.WIDE.U32 R26, R2.reuse, 0x10, R26 ;  /* 0x00000010021a5825 */ /* 0x050fe200078e001a */
[----:B------:R-:W-:Y:S01]  /*03a0*/  @P5 IADD3 R2, PT, PT, R2, 0x100, RZ ;  /* 0x0000010002025810 */ /* 0x000fe20007ffe0ff */
[----:B------:R0:W5:Y:S04]  /*03b0*/  @P4 LDG.E.128 R80, desc[UR6][R22.64] ;  /* 0x0000000616504981 */ /* 0x000168000c1e1d00 */
[C---:B--2---:R-:W-:Y:S01]  /*03c0*/  @P6 IMAD.WIDE.U32 R28, R2.reuse, 0x10, R28 ;  /* 0x00000010021c6825 */ /* 0x044fe200078e001c */
[----:B------:R0:W5:Y:S03]  /*03d0*/  @P5 LDG.E.128 R84, desc[UR6][R24.64] ;  /* 0x0000000618545981 */ /* 0x000166000c1e1d00 */
[C---:B---3--:R-:W-:Y:S01]  /*03e0*/  @P6 IMAD.WIDE.U32 R30, R2.reuse, 0x10, R30 ;  /* 0x00000010021e6825 */ /* 0x048fe200078e001e */
[----:B------:R-:W-:Y:S01]  /*03f0*/  @P6 IADD3 R2, PT, PT, R2, 0x100, RZ ;  /* 0x0000010002026810 */ /* 0x000fe20007ffe0ff */
[----:B------:R0:W5:Y:S04]  /*0400*/  @P5 LDG.E.128 R88, desc[UR6][R26.64] ;  /* 0x000000061a585981 */ /* 0x000168000c1e1d00 */
[C---:B-1----:R-:W-:Y:S01]  /*0410*/  @P1 IMAD.WIDE.U32 R32, R2.reuse, 0x10, R32 ;  /* 0x0000001002201825 */ /* 0x042fe200078e0020 */
[----:B------:R0:W5:Y:S03]  /*0420*/  @P6 LDG.E.128 R92, desc[UR6][R28.64] ;  /* 0x000000061c5c6981 */ /* 0x000166000c1e1d00 */
[----:B------:R-:W-:Y:S01]  /*0430*/  @P1 IMAD.WIDE.U32 R34, R2, 0x10, R34 ;  /* 0x0000001002221825 */ /* 0x000fe200078e0022 */
[----:B------:R0:W5:Y:S04]  /*0440*/  @P6 LDG.E.128 R96, desc[UR6][R30.64] ;  /* 0x000000061e606981 */ /* 0x000168000c1e1d00 */
        /* <DEDUP_REMOVED lines=74> */
.L_x_16108:
[C---:B------:R-:W-:Y:S01]  /*08f0*/  ISETP.GE.U32.AND P0, PT, R6.reuse, 0x100, PT ;  /* 0x000001000600780c */ /* 0x040fe20003f06070 */
[----:B------:R-:W0:Y:S01]  /*0900*/  LDC.64 R8, c[0x0][0x3d0] ;  /* 0x0000f400ff087b82 */ /* 0x000e220000000a00 */
[C---:B------:R-:W-:Y:S02]  /*0910*/  ISETP.GE.U32.AND P2, PT, R6.reuse, 0x200, PT ;  /* 0x000002000600780c */ /* 0x040fe40003f46070 */
[C---:B------:R-:W-:Y:S02]  /*0920*/  ISETP.GE.U32.AND P3, PT, R6.reuse, 0x300, PT ;  /* 0x000003000600780c */ /* 0x040fe40003f66070 */
[C---:B------:R-:W-:Y:S02]  /*0930*/  ISETP.GE.U32.AND P4, PT, R6.reuse, 0x400, PT ;  /* 0x000004000600780c */ /* 0x040fe40003f86070 */
[C---:B------:R-:W-:Y:S01]  /*0940*/  ISETP.GE.U32.AND P5, PT, R6.reuse, 0x500, PT ;  /* 0x000005000600780c */ /* 0x040fe20003fa6070 */
[----:B------:R-:W1:Y:S08]  /*0950*/  LDC.64 R12, c[0x0][0x3d8] ;  /* 0x0000f600ff0c7b82 */ /* 0x000e700000000a00 */
[----:B------:R-:W2:Y:S08]  /*0960*/  @P0 LDC.64 R4, c[0x0][0x440] ;  /* 0x00011000ff040b82 */ /* 0x000eb00000000a00 */
[----:B------:R-:W3:Y:S08]  /*0970*/  LDC.64 R14, c[0x0][0x3d0] ;  /* 0x0000f400ff0e7b82 */ /* 0x000ef00000000a00 */
[----:B------:R-:W4:Y:S01]  /*0980*/  LDC.64 R16, c[0x0][0x3d8] ;  /* 0x0000f600ff107b82 */ /* 0x000f220000000a00 */
[----:B------:R-:W-:Y:S01]  /*0990*/  ISETP.GE.U32.AND P6, PT, R6, 0x600, PT ;  /* 0x000006000600780c */ /* 0x000fe20003fc6070 */
[----:B0-----:R-:W-:-:S06]  /*09a0*/  @P0 IMAD.WIDE.U32 R8, R2, 0x10, R8 ;  /* 0x0000001002080825 */ /* 0x001fcc00078e0008 */
[----:B------:R-:W0:Y:S01]  /*09b0*/  LDC.64 R20, c[0x0][0x3d0] ;  /* 0x0000f400ff147b82 */ /* 0x000e220000000a00 */
[----:B------:R4:W5:Y:S07]  /*09c0*/  @P0 LDG.E.128 R52, desc[UR6][R8.64] ;  /* 0x0000000608340981 */ /* 0x00096e000c1e1d00 */
[----:B------:R-:W0:Y:S01]  /*09d0*/  LDC.64 R22, c[0x0][0x3d8] ;  /* 0x0000f600ff167b82 */ /* 0x000e220000000a00 */
[----:B------:R-:W-:Y:S01]  /*09e0*/  ISETP.GE.U32.AND P1, PT, R6, 0x700, PT ;  /* 0x000007000600780c */ /* 0x000fe20003f26070 */
[----:B-1----:R-:W-:-:S06]  /*09f0*/  @P0 IMAD.WIDE.U32 R12, R2, 0x10, R12 ;  /* 0x00000010020c0825 */ /* 0x002fcc00078e000c */
[----:B------:R-:W1:Y:S08]  /*0a00*/  @P2 LDC.64 R18, c[0x0][0x440] ;  /* 0x00011000ff122b82 */ /* 0x000e700000000a00 */
[----:B------:R-:W0:Y:S01]  /*0a10*/  @P3 LDC.64 R24, c[0x0][0x440] ;  /* 0x00011000ff183b82 */ /* 0x000e220000000a00 */
[----:B--2---:R-:W-:-:S07]  /*0a20*/  @P0 IMAD.WIDE.U32 R4, R2, 0x10, R4 ;  /* 0x0000001002040825 */ /* 0x004fce00078e0004 */
[----:B------:R-:W2:Y:S01]  /*0a30*/  LDC.64 R26, c[0x0][0x3d0] ;  /* 0x0000f400ff1a7b82 */ /* 0x000ea20000000a00 */
[----:B------:R-:W-:Y:S01]  /*0a40*/  @P0 LOP3.LUT R2, R2, 0x100, RZ, 0xfc, !PT ;  /* 0x0000010002020812 */ /* 0x000fe200078efcff */
[----:B------:R1:W5:Y:S06]  /*0a50*/  @P0 LDG.E.128 R56, desc[UR6][R12.64] ;  /* 0x000000060c380981 */ /* 0x00036c000c1e1d00 */
[----:B------:R-:W2:Y:S08]  /*0a60*/  LDC.64 R28, c[0x0][0x3d8] ;  /* 0x0000f600ff1c7b82 */ /* 0x000eb00000000a00 */
[----:B------:R-:W2:Y:S01]  /*0a70*/  @P4 LDC.64 R30, c[0x0][0x440] ;  /* 0x00011000ff1e4b82 */ /* 0x000ea20000000a00 */
[C---:B---3--:R-:W-:Y:S01]  /*0a80*/  @P2 IMAD.WIDE.U32 R14, R2.reuse, 0x10, R14 ;  /* 0x00000010020e2825 */ /* 0x048fe200078e000e */
[----:B------:R3:W5:Y:S06]  /*0a90*/  @P0 LDG.E.128 R160, desc[UR6][R4.64] ;  /* 0x0000000604a00981 */ /* 0x00076c000c1e1d00 */
[----:B------:R-:W3:Y:S01]  /*0aa0*/  LDC.64 R32, c[0x0][0x3d0] ;  /* 0x0000f400ff207b82 */ /* 0x000ee20000000a00 */
[C---:B----4-:R-:W-:Y:S01]  /*0ab0*/  @P2 IMAD.WIDE.U32 R16, R2.reuse, 0x10, R16 ;  /* 0x0000001002102825 */ /* 0x050fe200078e0010 */
[----:B------:R4:W5:Y:S06]  /*0ac0*/  @P2 LDG.E.128 R60, desc[UR6][R14.64] ;  /* 0x000000060e3c2981 */ /* 0x00096c000c1e1d00 */
[----:B------:R-:W4:Y:S01]  /*0ad0*/  LDC.64 R34, c[0x0][0x3d8] ;  /* 0x0000f600ff227b82 */ /* 0x000f220000000a00 */
[----:B-1----:R-:W-:-:S07]  /*0ae0*/  @P2 IMAD.WIDE.U32 R18, R2, 0x10, R18 ;  /* 0x0000001002122825 */ /* 0x002fce00078e0012 */
[----:B------:R-:W1:Y:S01]  /*0af0*/  @P5 LDC.64 R8, c[0x0][0x440] ;  /* 0x00011000ff085b82 */ /* 0x000e620000000a00 */
[----:B------:R-:W-:Y:S01]  /*0b00*/  @P2 IADD3 R2, PT, PT, R2, 0x100, RZ ;  /* 0x0000010002022810 */ /* 0x000fe20007ffe0ff */
[----:B------:R1:W5:Y:S06]  /*0b10*/  @P2 LDG.E.128 R64, desc[UR6][R16.64] ;  /* 0x0000000610402981 */ /* 0x00036c000c1e1d00 */
[----:B------:R-:W1:Y:S01]  /*0b20*/  LDC.64 R12, c[0x0][0x3d0] ;  /* 0x0000f400ff0c7b82 */ /* 0x000e620000000a00 */
[C---:B0-----:R-:W-:Y:S01]  /*0b30*/  @P3 IMAD.WIDE.U32 R20, R2.reuse, 0x10, R20 ;  /* 0x0000001002143825 */ /* 0x041fe200078e0014 */
[----:B------:R0:W5:Y:S06]  /*0b40*/  @P2 LDG.E.128 R156, desc[UR6][R18.64] ;  /* 0x00000006129c2981 */ /* 0x00016c000c1e1d00 */
[----:B------:R-:W0:Y:S01]  /*0b50*/  LDC.64 R36, c[0x0][0x3d8] ;  /* 0x0000f600ff247b82 */ /* 0x000e220000000a00 */
[C---:B------:R-:W-:Y:S01]  /*0b60*/  @P3 IMAD.WIDE.U32 R22, R2.reuse, 0x10, R22 ;  /* 0x0000001002163825 */ /* 0x040fe200078e0016 */
[----:B------:R0:W5:Y:S06]  /*0b70*/  @P3 LDG.E.128 R68, desc[UR6][R20.64] ;  /* 0x0000000614443981 */ /* 0x00016c000c1e1d00 */
[----:B------:R-:W0:Y:S01]  /*0b80*/  @P6 LDC.64 R38, c[0x0][0x440] ;  /* 0x00011000ff266b82 */ /* 0x000e220000000a00 */
[C---:B------:R-:W-:Y:S01]  /*0b90*/  @P3 IMAD.WIDE.U32 R24, R2.reuse, 0x10, R24 ;  /* 0x0000001002183825 */ /* 0x040fe200078e0018 */
[----:B------:R-:W-:Y:S01]  /*0ba0*/  @P3 IADD3 R2, PT, PT, R2, 0x100, RZ ;  /* 0x0000010002023810 */ /* 0x000fe20007ffe0ff */
[----:B------:R0:W5:Y:S05]  /*0bb0*/  @P3 LDG.E.128 R72, desc[UR6][R22.64] ;  /* 0x0000000616483981 */ /* 0x00016a000c1e1d00 */
[----:B------:R-:W0:Y:S01]  /*0bc0*/  LDC.64 R40, c[0x0][0x3d0] ;  /* 0x0000f400ff287b82 */ /* 0x000e220000000a00 */
[C---:B--2---:R-:W-:Y:S01]  /*0bd0*/  @P4 IMAD.WIDE.U32 R26, R2.reuse, 0x10, R26 ;  /* 0x00000010021a4825 */ /* 0x044fe200078e001a */
[----:B------:R2:W5:Y:S06]  /*0be0*/  @P3 LDG.E.128 R152, desc[UR6][R24.64] ;  /* 0x0000000618983981 */ /* 0x00056c000c1e1d00 */
[----:B------:R-:W2:Y:S01]  /*0bf0*/  LDC.64 R42, c[0x0][0x3d8] ;  /* 0x0000f600ff2a7b82 */ /* 0x000ea20000000a00 */
[C---:B------:R-:W-:Y:S01]  /*0c00*/  @P4 IMAD.WIDE.U32 R28, R2.reuse, 0x10, R28 ;  /* 0x00000010021c4825 */ /* 0x040fe200078e001c */
[----:B------:R0:W5:Y:S06]  /*0c10*/  @P4 LDG.E.128 R76, desc[UR6][R26.64] ;  /* 0x000000061a4c4981 */ /* 0x00016c000c1e1d00 */
[----:B---3--:R-:W3:Y:S01]  /*0c20*/  @P1 LDC.64 R4, c[0x0][0x440] ;  /* 0x00011000ff041b82 */ /* 0x008ee20000000a00 */
[C---:B------:R-:W-:Y:S01]  /*0c30*/  @P4 IMAD.WIDE.U32 R30, R2.reuse, 0x10, R30 ;  /* 0x00000010021e4825 */ /* 0x040fe200078e001e */
[----:B------:R-:W-:Y:S01]  /*0c40*/  @P4 IADD3 R2, PT, PT, R2, 0x100, RZ ;  /* 0x0000010002024810 */ /* 0x000fe20007ffe0ff */
[----:B------:R0:W5:Y:S04]  /*0c50*/  @P4 LDG.E.128 R80, desc[UR6][R28.64] ;  /* 0x000000061c504981 */ /* 0x000168000c1e1d00 */
[C---:B------:R-:W-:Y:S01]  /*0c60*/  @P5 IMAD.WIDE.U32 R32, R2.reuse, 0x10, R32 ;  /* 0x0000001002205825 */ /* 0x040fe200078e0020 */
[----:B------:R0:W5:Y:S03]  /*0c70*/  @P4 LDG.E.128 R148, desc[UR6][R30.64] ;  /* 0x000000061e944981 */ /* 0x000166000c1e1d00 */
[C---:B----4-:R-:W-:Y:S01]  /*0c80*/  @P5 IMAD.WIDE.U32 R34, R2.reuse, 0x10, R34 ;  /* 0x0000001002225825 */ /* 0x050fe200078e0022 */
[----:B------:R4:W5:Y:S03]  /*0c90*/  @P5 LDG.E.128 R84, desc[UR6][R32.64] ;  /* 0x0000000620545981 */ /* 0x000966000c1e1d00 */
[C---:B-1----:R-:W-:Y:S01]  /*0ca0*/  @P5 IMAD.WIDE.U32 R8, R2.reuse, 0x10, R8 ;  /* 0x0000001002085825 */ /* 0x042fe200078e0008 */
[----:B------:R-:W-:Y:S01]  /*0cb0*/  @P5 IADD3 R2, PT, PT, R2, 0x100, RZ ;  /* 0x0000010002025810 */ /* 0x000fe20007ffe0ff */
[----:B------:R4:W5:Y:S04]  /*0cc0*/  @P5 LDG.E.128 R88, desc[UR6][R34.64] ;  /* 0x0000000622585981 */ /* 0x000968000c1e1d00 */
[C---:B------:R-:W-:Y:S01]  /*0cd0*/  @P6 IMAD.WIDE.U32 R12, R2.reuse, 0x10, R12 ;  /* 0x00000010020c6825 */ /* 0x040fe200078e000c */
[----:B------:R4:W5:Y:S03]  /*0ce0*/  @P5 LDG.E.128 R144, desc[UR6][R8.64] ;  /* 0x0000000608905981 */ /* 0x000966000c1e1d00 */
[C---:B0-----:R-:W-:Y:S01]  /*0cf0*/  @P6 IMAD.WIDE.U32 R36, R2.reuse, 0x10, R36 ;  /* 0x0000001002246825 */ /* 0x041fe200078e0024 */
[----:B------:R4:W5:Y:S03]  /*0d00*/  @P6 LDG.E.128 R92, desc[UR6][R12.64] ;  /* 0x000000060c5c6981 */ /* 0x000966000c1e1d00 */
[C---:B------:R-:W-:Y:S01]  /*0d10*/  @P6 IMAD.WIDE.U32 R38, R2.reuse, 0x10, R38 ;  /* 0x0000001002266825 */ /* 0x040fe200078e0026 */
[----:B------:R-:W-:Y:S01]  /*0d20*/  @P6 IADD3 R2, PT, PT, R2, 0x100, RZ ;  /* 0x0000010002026810 */ /* 0x000fe20007ffe0ff */
[----:B------:R4:W5:Y:S04]  /*0d30*/  @P6 LDG.E.128 R96, desc[UR6][R36.64] ;  /* 0x0000000624606981 */ /* 0x000968000c1e1d00 */
[C---:B------:R-:W-:Y:S01]  /*0d40*/  @P1 IMAD.WIDE.U32 R40, R2.reuse, 0x10, R40 ;  /* 0x0000001002281825 */ /* 0x040fe200078e0028 */
[----:B------:R4:W5:Y:S03]  /*0d50*/  @P6 LDG.E.128 R140, desc[UR6][R38.64] ;  /* 0x00000006268c6981 */ /* 0x000966000c1e1d00 */
[C---:B--2---:R-:W-:Y:S01]  /*0d60*/  @P1 IMAD.WIDE.U32 R42, R2.reuse, 0x10, R42 ;  /* 0x00000010022a1825 */ /* 0x044fe200078e002a */
[----:B------:R4:W5:Y:S03]  /*0d70*/  @P1 LDG.E.128 R100, desc[UR6][R40.64] ;  /* 0x0000000628641981 */ /* 0x000966000c1e1d00 */
[----:B---3--:R-:W-:Y:S01]  /*0d80*/  @P1 IMAD.WIDE.U32 R4, R2, 0x10, R4 ;  /* 0x0000001002041825 */ /* 0x008fe200078e0004 */
        /* <DEDUP_REMOVED lines=17> */
[----:B------:R-:W-:Y:S01]  /*0ea0*/  @P1 IADD3 R2, PT, PT, R2, 0x100, RZ ;  /* 0x0000010002021810 */ /* 0x000fe20007ffe0ff */
[----:B----4-:R-:W-:Y:S06]  /*0eb0*/  @!P2 BRA `(.L_x_16109) ;  /* 0x000000100014a947 */ /* 0x010fec0003800000 */
        /* <DEDUP_REMOVED lines=26> */
.L_x_16107:
        /* <DEDUP_REMOVED lines=10> */
[----:B------:R-:W3:Y:S08]  /*1100*/  @P0 LDC.64 R14, c[0x0][0x440] ;  /* 0x00011000ff0e0b82 */ /* 0x000ef00000000a00 */
[----:B------:R-:W4:Y:S01]  /*1110*/  LDC.64 R16, c[0x0][0x3d0] ;  /* 0x0000f400ff107b82 */ /* 0x000f220000000a00 */
[----:B------:R-:W-:Y:S01]  /*1120*/  ISETP.GE.U32.AND P4, PT, R6, 0x400, PT ;  /* 0x000004000600780c */ /* 0x000fe20003f86070 */
[----:B0-----:R-:W-:-:S06]  /*1130*/  @P0 IMAD.WIDE.U32 R8, R2, 0x10, R8 ;  /* 0x0000001002080825 */ /* 0x001fcc00078e0008 */
[----:B------:R-:W0:Y:S01]  /*1140*/  LDC.64 R20, c[0x0][0x3d8] ;  /* 0x0000f600ff147b82 */ /* 0x000e220000000a00 */
[----:B------:R-:W-:Y:S01]  /*1150*/  ISETP.GE.U32.AND P5, PT, R6, 0x500, PT ;  /* 0x000005000600780c */ /* 0x000fe20003fa6070 */
[C---:B--2---:R-:W-:Y:S01]  /*1160*/  @P0 IMAD.WIDE.U32 R4, R2.reuse, 0x10, R4 ;  /* 0x0000001002040825 */ /* 0x044fe200078e0004 */
[----:B------:R-:W5:Y:S03]  /*1170*/  @P0 LDG.E.128 R52, desc[UR6][R8.64] ;  /* 0x0000000608340981 */ /* 0x000f66000c1e1d00 */
[C---:B-1----:R-:W-:Y:S01]  /*1180*/  @P0 IMAD.WIDE.U32 R12, R2.reuse, 0x10, R12 ;  /* 0x00000010020c0825 */ /* 0x042fe200078e000c */
[----:B------:R1:W5:Y:S01]  /*1190*/  @P0 LDG.E.128 R132, desc[UR6][R4.64] ;  /* 0x0000000604840981 */ /* 0x000362000c1e1d00 */
[----:B------:R-:W2:Y:S02]  /*11a0*/  @P2 LDC.64 R18, c[0x0][0x438] ;  /* 0x00010e00ff122b82 */ /* 0x000ea40000000a00 */
[----:B---3--:R-:W-:-:S06]  /*11b0*/  @P0 IMAD.WIDE.U32 R14, R2, 0x10, R14 ;  /* 0x00000010020e0825 */ /* 0x008fcc00078e000e */
[----:B------:R-:W3:Y:S01]  /*11c0*/  @P2 LDC.64 R22, c[0x0][0x440] ;  /* 0x00011000ff162b82 */ /* 0x000ee20000000a00 */
[----:B------:R-:W-:Y:S01]  /*11d0*/  @P0 LOP3.LUT R2, R2, 0x100, RZ, 0xfc, !PT ;  /* 0x0000010002020812 */ /* 0x000fe200078efcff */
[----:B------:R3:W5:Y:S06]  /*11e0*/  @P0 LDG.E.128 R56, desc[UR6][R12.64] ;  /* 0x000000060c380981 */ /* 0x00076c000c1e1d00 */
[----:B------:R-:W3:Y:S01]  /*11f0*/  LDC.64 R24, c[0x0][0x3d0] ;  /* 0x0000f400ff187b82 */ /* 0x000ee20000000a00 */
[----:B------:R3:W5:Y:S07]  /*1200*/  @P0 LDG.E.128 R160, desc[UR6][R14.64] ;  /* 0x000000060ea00981 */ /* 0x00076e000c1e1d00 */
[----:B------:R-:W3:Y:S08]  /*1210*/  @P3 LDC.64 R26, c[0x0][0x438] ;  /* 0x00010e00ff1a3b82 */ /* 0x000ef00000000a00 */
[----:B------:R-:W3:Y:S01]  /*1220*/  LDC.64 R28, c[0x0][0x3d8] ;  /* 0x0000f600ff1c7b82 */ /* 0x000ee20000000a00 */
[----:B------:R-:W-:Y:S01]  /*1230*/  ISETP.GE.U32.AND P6, PT, R6, 0x600, PT ;  /* 0x000006000600780c */ /* 0x000fe20003fc6070 */
[----:B----4-:R-:W-:-:S06]  /*1240*/  @P2 IMAD.WIDE.U32 R16, R2, 0x10, R16 ;  /* 0x0000001002102825 */ /* 0x010fcc00078e0010 */
[----:B------:R-:W4:Y:S01]  /*1250*/  @P3 LDC.64 R30, c[0x0][0x440] ;  /* 0x00011000ff1e3b82 */ /* 0x000f220000000a00 */
[----:B--2---:R-:W-:Y:S01]  /*1260*/  @P2 IMAD.WIDE.U32 R18, R2, 0x10, R18 ;  /* 0x0000001002122825 */ /* 0x004fe200078e0012 */
[----:B------:R2:W5:Y:S01]  /*1270*/  @P2 LDG.E.128 R60, desc[UR6][R16.64] ;  /* 0x00000006103c2981 */ /* 0x000562000c1e1d00 */
[----:B------:R-:W-:-:S05]  /*1280*/  ISETP.GE.U32.AND P1, PT, R6, 0x700, PT ;  /* 0x000007000600780c */ /* 0x000fca0003f26070 */
[----:B-1----:R-:W1:Y:S01]  /*1290*/  LDC.64 R4, c[0x0][0x3d0] ;  /* 0x0000f400ff047b82 */ /* 0x002e620000000a00 */
[----:B------:R2:W5:Y:S01]  /*12a0*/  @P2 LDG.E.128 R128, desc[UR6][R18.64] ;  /* 0x0000000612802981 */ /* 0x000562000c1e1d00 */
[----:B0-----:R-:W-:-:S06]  /*12b0*/  @P2 IMAD.WIDE.U32 R20, R2, 0x10, R20 ;  /* 0x0000001002142825 */ /* 0x001fcc00078e0014 */
[----:B------:R-:W0:Y:S01]  /*12c0*/  @P4 LDC.64 R8, c[0x0][0x438] ;  /* 0x00010e00ff084b82 */ /* 0x000e220000000a00 */
[----:B---3--:R-:W-:-:S07]  /*12d0*/  @P2 IMAD.WIDE.U32 R22, R2, 0x10, R22 ;  /* 0x0000001002162825 */ /* 0x008fce00078e0016 */
[----:B------:R-:W3:Y:S01]  /*12e0*/  LDC.64 R12, c[0x0][0x3d8] ;  /* 0x0000f600ff0c7b82 */ /* 0x000ee20000000a00 */
[----:B------:R-:W-:Y:S01]  /*12f0*/  @P2 IADD3 R2, PT, PT, R2, 0x100, RZ ;  /* 0x0000010002022810 */ /* 0x000fe20007ffe0ff */
[----:B------:R4:W5:Y:S04]  /*1300*/  @P2 LDG.E.128 R64, desc[UR6][R20.64] ;  /* 0x0000000614402981 */ /* 0x000968000c1e1d00 */
[----:B------:R4:W5:Y:S02]  /*1310*/  @P2 LDG.E.128 R156, desc[UR6][R22.64] ;  /* 0x00000006169c2981 */ /* 0x000964000c1e1d00 */
[----:B------:R-:W3:Y:S01]  /*1320*/  @P4 LDC.64 R14, c[0x0][0x440] ;  /* 0x00011000ff0e4b82 */ /* 0x000ee20000000a00 */
[----:B------:R-:W-:-:S07]  /*1330*/  @P3 IMAD.WIDE.U32 R24, R2, 0x10, R24 ;  /* 0x0000001002183825 */ /* 0x000fce00078e0018 */
[----:B------:R-:W3:Y:S01]  /*1340*/  LDC.64 R32, c[0x0][0x3d0] ;  /* 0x0000f400ff207b82 */ /* 0x000ee20000000a00 */
[C---:B------:R-:W-:Y:S01]  /*1350*/  @P3 IMAD.WIDE.U32 R26, R2.reuse, 0x10, R26 ;  /* 0x00000010021a3825 */ /* 0x040fe200078e001a */
[----:B------:R0:W5:Y:S06]  /*1360*/  @P3 LDG.E.128 R68, desc[UR6][R24.64] ;  /* 0x0000000618443981 */ /* 0x00016c000c1e1d00 */
[----:B------:R-:W3:Y:S01]  /*1370*/  LDC.64 R34, c[0x0][0x3d8] ;  /* 0x0000f600ff227b82 */ /* 0x000ee20000000a00 */
[C---:B------:R-:W-:Y:S01]  /*1380*/  @P3 IMAD.WIDE.U32 R28, R2.reuse, 0x10, R28 ;  /* 0x00000010021c3825 */ /* 0x040fe200078e001c */
[----:B------:R3:W5:Y:S06]  /*1390*/  @P3 LDG.E.128 R124, desc[UR6][R26.64] ;  /* 0x000000061a7c3981 */ /* 0x00076c000c1e1d00 */
[----:B--2---:R-:W2:Y:S01]  /*13a0*/  @P5 LDC.64 R16, c[0x0][0x438] ;  /* 0x00010e00ff105b82 */ /* 0x004ea20000000a00 */
[----:B------:R3:W5:Y:S07]  /*13b0*/  @P3 LDG.E.128 R72, desc[UR6][R28.64] ;  /* 0x000000061c483981 */ /* 0x00076e000c1e1d00 */
[----:B------:R-:W2:Y:S01]  /*13c0*/  @P5 LDC.64 R18, c[0x0][0x440] ;  /* 0x00011000ff125b82 */ /* 0x000ea20000000a00 */
[----:B----4-:R-:W-:-:S07]  /*13d0*/  @P3 IMAD.WIDE.U32 R30, R2, 0x10, R30 ;  /* 0x00000010021e3825 */ /* 0x010fce00078e001e */
[----:B------:R-:W4:Y:S01]  /*13e0*/  LDC.64 R20, c[0x0][0x3d0] ;  /* 0x0000f400ff147b82 */ /* 0x000f220000000a00 */
[----:B------:R-:W-:Y:S01]  /*13f0*/  @P3 IADD3 R2, PT, PT, R2, 0x100, RZ ;  /* 0x0000010002023810 */ /* 0x000fe20007ffe0ff */
[----:B------:R0:W5:Y:S06]  /*1400*/  @P3 LDG.E.128 R152, desc[UR6][R30.64] ;  /* 0x000000061e983981 */ /* 0x00016c000c1e1d00 */
[----:B------:R-:W4:Y:S08]  /*1410*/  @P6 LDC.64 R22, c[0x0][0x438] ;  /* 0x00010e00ff166b82 */ /* 0x000f300000000a00 */
[----:B------:R-:W4:Y:S08]  /*1420*/  LDC.64 R36, c[0x0][0x3d8] ;  /* 0x0000f600ff247b82 */ /* 0x000f300000000a00 */
[----:B------:R-:W4:Y:S01]  /*1430*/  @P6 LDC.64 R38, c[0x0][0x440] ;  /* 0x00011000ff266b82 */ /* 0x000f220000000a00 */
[----:B-1----:R-:W-:-:S07]  /*1440*/  @P4 IMAD.WIDE.U32 R4, R2, 0x10, R4 ;  /* 0x0000001002044825 */ /* 0x002fce00078e0004 */
[----:B------:R-:W1:Y:S01]  /*1450*/  LDC.64 R40, c[0x0][0x3d0] ;  /* 0x0000f400ff287b82 */ /* 0x000e620000000a00 */
[C---:B0-----:R-:W-:Y:S01]  /*1460*/  @P4 IMAD.WIDE.U32 R8, R2.reuse, 0x10, R8 ;  /* 0x0000001002084825 */ /* 0x041fe200078e0008 */
[----:B------:R0:W5:Y:S06]  /*1470*/  @P4 LDG.E.128 R76, desc[UR6][R4.64] ;  /* 0x00000006044c4981 */ /* 0x00016c000c1e1d00 */
[----:B------:R-:W0:Y:S01]  /*1480*/  @P1 LDC.64 R24, c[0x0][0x438] ;  /* 0x00010e00ff181b82 */ /* 0x000e220000000a00 */
[C---:B---3--:R-:W-:Y:S01]  /*1490*/  @P4 IMAD.WIDE.U32 R12, R2.reuse, 0x10, R12 ;  /* 0x00000010020c4825 */ /* 0x048fe200078e000c */
[----:B------:R3:W5:Y:S06]  /*14a0*/  @P4 LDG.E.128 R120, desc[UR6][R8.64] ;  /* 0x0000000608784981 */ /* 0x00076c000c1e1d00 */
[----:B------:R-:W3:Y:S01]  /*14b0*/  LDC.64 R26, c[0x0][0x3d8] ;  /* 0x0000f600ff1a7b82 */ /* 0x000ee20000000a00 */
[----:B------:R-:W-:-:S07]  /*14c0*/  @P4 IMAD.WIDE.U32 R14, R2, 0x10, R14 ;  /* 0x00000010020e4825 */ /* 0x000fce00078e000e */
[----:B------:R-:W3:Y:S01]  /*14d0*/  @P1 LDC.64 R28, c[0x0][0x440] ;  /* 0x00011000ff1c1b82 */ /* 0x000ee20000000a00 */
[----:B------:R-:W-:Y:S01]  /*14e0*/  @P4 IADD3 R2, PT, PT, R2, 0x100, RZ ;  /* 0x0000010002024810 */ /* 0x000fe20007ffe0ff */
[----:B------:R0:W5:Y:S04]  /*14f0*/  @P4 LDG.E.128 R80, desc[UR6][R12.64] ;  /* 0x000000060c504981 */ /* 0x000168000c1e1d00 */
[C---:B------:R-:W-:Y:S01]  /*1500*/  @P5 IMAD.WIDE.U32 R32, R2.reuse, 0x10, R32 ;  /* 0x0000001002205825 */ /* 0x040fe200078e0020 */
[----:B------:R0:W5:Y:S03]  /*1510*/  @P4 LDG.E.128 R148, desc[UR6][R14.64] ;  /* 0x000000060e944981 */ /* 0x000166000c1e1d00 */
[C---:B--2---:R-:W-:Y:S01]  /*1520*/  @P5 IMAD.WIDE.U32 R16, R2.reuse, 0x10, R16 ;  /* 0x0000001002105825 */ /* 0x044fe200078e0010 */
[----:B------:R2:W5:Y:S03]  /*1530*/  @P5 LDG.E.128 R84, desc[UR6][R32.64] ;  /* 0x0000000620545981 */ /* 0x000566000c1e1d00 */
[C---:B------:R-:W-:Y:S01]  /*1540*/  @P5 IMAD.WIDE.U32 R34, R2.reuse, 0x10, R34 ;  /* 0x0000001002225825 */ /* 0x040fe200078e0022 */
[----:B------:R2:W5:Y:S03]  /*1550*/  @P5 LDG.E.128 R116, desc[UR6][R16.64] ;  /* 0x0000000610745981 */ /* 0x000566000c1e1d00 */
[C---:B------:R-:W-:Y:S01]  /*1560*/  @P5 IMAD.WIDE.U32 R18, R2.reuse, 0x10, R18 ;  /* 0x0000001002125825 */ /* 0x040fe200078e0012 */
[----:B------:R-:W-:Y:S01]  /*1570*/  @P5 IADD3 R2, PT, PT, R2, 0x100, RZ ;  /* 0x0000010002025810 */ /* 0x000fe20007ffe0ff */
[----:B------:R2:W5:Y:S04]  /*1580*/  @P5 LDG.E.128 R88, desc[UR6][R34.64] ;  /* 0x0000000622585981 */ /* 0x000568000c1e1d00 */
[C---:B----4-:R-:W-:Y:S01]  /*1590*/  @P6 IMAD.WIDE.U32 R20, R2.reuse, 0x10, R20 ;  /* 0x0000001002146825 */ /* 0x050fe200078e0014 */
[----:B------:R2:W5:Y:S03]  /*15a0*/  @P5 LDG.E.128 R144, desc[UR6][R18.64] ;  /* 0x0000000612905981 */ /* 0x000566000c1e1d00 */
[C---:B------:R-:W-:Y:S01]  /*15b0*/  @P6 IMAD.WIDE.U32 R22, R2.reuse, 0x10, R22 ;  /* 0x0000001002166825 */ /* 0x040fe200078e0016 */
[----:B------:R2:W5:Y:S03]  /*15c0*/  @P6 LDG.E.128 R92, desc[UR6][R20.64] ;  /* 0x00000006145c6981 */ /* 0x000566000c1e1d00 */
[C---:B------:R-:W-:Y:S01]  /*15d0*/  @P6 IMAD.WIDE.U32 R36, R2.reuse, 0x10, R36 ;  /* 0x0000001002246825 */ /* 0x040fe200078e0024 */
[----:B------:R2:W5:Y:S03]  /*15e0*/  @P6 LDG.E.128 R112, desc[UR6][R22.64] ;  /* 0x0000000616706981 */ /* 0x000566000c1e1d00 */
[C---:B------:R-:W-:Y:S01]  /*15f0*/  @P6 IMAD.WIDE.U32 R38, R2.reuse, 0x10, R38 ;  /* 0x0000001002266825 */ /* 0x040fe200078e0026 */
[----:B------:R-:W-:Y:S01]  /*1600*/  @P6 IADD3 R2, PT, PT, R2, 0x100, RZ ;  /* 0x0000010002026810 */ /* 0x000fe20007ffe0ff */
[----:B------:R2:W5:Y:S04]  /*1610*/  @P6 LDG.E.128 R96, desc[UR6][R36.64] ;  /* 0x0000000624606981 */ /* 0x000568000c1e1d00 */
[C---:B-1----:R-:W-:Y:S01]  /*1620*/  @P1 IMAD.WIDE.U32 R40, R2.reuse, 0x10, R40 ;  /* 0x0000001002281825 */ /* 0x042fe200078e0028 */
[----:B------:R2:W5:Y:S03]  /*1630*/  @P6 LDG.E.128 R140, desc[UR6][R38.64] ;  /* 0x00000006268c6981 */ /* 0x000566000c1e1d00 */
[C---:B0-----:R-:W-:Y:S01]  /*1640*/  @P1 IMAD.WIDE.U32 R24, R2.reuse, 0x10, R24 ;  /* 0x0000001002181825 */ /* 0x041fe200078e0018 */
[----:B------:R2:W5:Y:S03]  /*1650*/  @P1 LDG.E.128 R100, desc[UR6][R40.64] ;  /* 0x0000000628641981 */ /* 0x000566000c1e1d00 */
[C---:B---3--:R-:W-:Y:S01]  /*1660*/  @P1 IMAD.WIDE.U32 R26, R2.reuse, 0x10, R26 ;  /* 0x00000010021a1825 */ /* 0x048fe200078e001a */
[----:B------:R2:W5:Y:S03]  /*1670*/  @P1 LDG.E.128 R108, desc[UR6][R24.64] ;  /* 0x00000006186c1981 */ /* 0x000566000c1e1d00 */
[----:B------:R-:W-:Y:S01]  /*1680*/  @P1 IMAD.WIDE.U32 R28, R2, 0x10, R28 ;  /* 0x00000010021c1825 */ /* 0x000fe200078e001c */
[----:B------:R2:W5:Y:S04]  /*1690*/  @P1 LDG.E.128 R104, desc[UR6][R26.64] ;  /* 0x000000061a681981 */ /* 0x000568000c1e1d00 */
[----:B------:R2:W5:Y:S01]  /*16a0*/  @P1 LDG.E.128 R136, desc[UR6][R28.64] ;  /* 0x000000061c881981 */ /* 0x000562000c1e1d00 */
        /* <DEDUP_REMOVED lines=10> */
[----:B------:R-:W5:Y:S01]  /*1750*/  LDG.E.128 R168, desc[UR6][R168.64] ;  /* 0x00000006a8a87981 */ /* 0x000f62000c1e1d00 */
[----:B--2---:R-:W-:-:S06]  /*1760*/  IMAD.WIDE.U32 R172, R2, 0x10, R172 ;  /* 0x0000001002ac7825 */ /* 0x004fcc00078e00ac */
[----:B------:R-:W5:Y:S01]  /*1770*/  LDG.E.128 R172, desc[UR6][R172.64] ;  /* 0x00000006acac7981 */ /* 0x000f62000c1e1d00 */
[----:B---3--:R-:W-:-:S06]  /*1780*/  IMAD.WIDE.U32 R164, R2, 0x10, R164 ;  /* 0x0000001002a47825 */ /* 0x008fcc00078e00a4 */
[----:B------:R-:W5:Y:S01]  /*1790*/  LDG.E.128 R164, desc[UR6][R164.64] ;  /* 0x00000006a4a47981 */ /* 0x000f62000c1e1d00 */
[----:B------:R-:W-:Y:S05]  /*17a0*/  BRA `(.L_x_16109) ;  /* 0x0000000400d87947 */ /* 0x000fea0003800000 */
.L_x_16110:
        /* <DEDUP_REMOVED lines=12> */
[----:B------:R-:W0:Y:S01]  /*1870*/  @P2 LDC.64 R16, c[0x0][0x438] ;  /* 0x00010e00ff102b82 */ /* 0x000e220000000a00 */
[----:B------:R4:W5:Y:S07]  /*1880*/  @P0 LDG.E.128 R52, desc[UR6][R4.64] ;  /* 0x0000000604340981 */ /* 0x00096e000c1e1d00 */
[----:B------:R-:W4:Y:S08]  /*1890*/  LDC.64 R20, c[0x0][0x3d0] ;  /* 0x0000f400ff147b82 */ /* 0x000f300000000a00 */
[----:B------:R-:W4:Y:S01]  /*18a0*/  LDC.64 R24, c[0x0][0x3d8] ;  /* 0x0000f600ff187b82 */ /* 0x000f220000000a00 */
[----:B------:R-:W-:Y:S01]  /*18b0*/  ISETP.GE.U32.AND P1, PT, R6, 0x700, PT ;  /* 0x000007000600780c */ /* 0x000fe20003f26070 */
[----:B--2---:R-:W-:-:S06]  /*18c0*/  @P0 IMAD.WIDE.U32 R8, R2, 0x10, R8 ;  /* 0x0000001002080825 */ /* 0x004fcc00078e0008 */
[----:B------:R-:W2:Y:S01]  /*18d0*/  @P3 LDC.64 R22, c[0x0][0x438] ;  /* 0x00010e00ff163b82 */ /* 0x000ea20000000a00 */
[----:B-1----:R-:W-:-:S07]  /*18e0*/  @P0 IMAD.WIDE.U32 R12, R2, 0x10, R12 ;  /* 0x00000010020c0825 */ /* 0x002fce00078e000c */
[----:B------:R-:W1:Y:S01]  /*18f0*/  LDC.64 R26, c[0x0][0x3d0] ;  /* 0x0000f400ff1a7b82 */ /* 0x000e620000000a00 */
[----:B------:R-:W-:Y:S01]  /*1900*/  @P0 LOP3.LUT R2, R2, 0x100, RZ, 0xfc, !PT ;  /* 0x0000010002020812 */ /* 0x000fe200078efcff */
[----:B------:R4:W5:Y:S06]  /*1910*/  @P0 LDG.E.128 R132, desc[UR6][R8.64] ;  /* 0x0000000608840981 */ /* 0x00096c000c1e1d00 */
[----:B------:R-:W1:Y:S08]  /*1920*/  LDC.64 R30, c[0x0][0x3d8] ;  /* 0x0000f600ff1e7b82 */ /* 0x000e700000000a00 */
[----:B------:R-:W1:Y:S01]  /*1930*/  @P4 LDC.64 R28, c[0x0][0x438] ;  /* 0x00010e00ff1c4b82 */ /* 0x000e620000000a00 */
[C---:B---3--:R-:W-:Y:S01]  /*1940*/  @P2 IMAD.WIDE.U32 R14, R2.reuse, 0x10, R14 ;  /* 0x00000010020e2825 */ /* 0x048fe200078e000e */
[----:B------:R3:W5:Y:S06]  /*1950*/  @P0 LDG.E.128 R56, desc[UR6][R12.64] ;  /* 0x000000060c380981 */ /* 0x00076c000c1e1d00 */
[----:B------:R-:W3:Y:S01]  /*1960*/  LDC.64 R32, c[0x0][0x3d0] ;  /* 0x0000f400ff207b82 */ /* 0x000ee20000000a00 */
[C---:B0-----:R-:W-:Y:S01]  /*1970*/  @P2 IMAD.WIDE.U32 R16, R2.reuse, 0x10, R16 ;  /* 0x0000001002102825 */ /* 0x041fe200078e0010 */
[----:B------:R0:W5:Y:S06]  /*1980*/  @P2 LDG.E.128 R60, desc[UR6][R14.64] ;  /* 0x000000060e3c2981 */ /* 0x00016c000c1e1d00 */
[----:B------:R-:W0:Y:S01]  /*1990*/  LDC.64 R34, c[0x0][0x3d8] ;  /* 0x0000f600ff227b82 */ /* 0x000e220000000a00 */
[----:B----4-:R-:W-:-:S07]  /*19a0*/  @P2 IMAD.WIDE.U32 R18, R2, 0x10, R18 ;  /* 0x0000001002122825 */ /* 0x010fce00078e0012 */
[----:B------:R-:W4:Y:S01]  /*19b0*/  @P5 LDC.64 R4, c[0x0][0x438] ;  /* 0x00010e00ff045b82 */ /* 0x000f220000000a00 */
[----:B------:R-:W-:Y:S01]  /*19c0*/  @P2 IADD3 R2, PT, PT, R2, 0x100, RZ ;  /* 0x0000010002022810 */ /* 0x000fe20007ffe0ff */
[----:B------:R0:W5:Y:S06]  /*19d0*/  @P2 LDG.E.128 R128, desc[UR6][R16.64] ;  /* 0x0000000610802981 */ /* 0x00016c000c1e1d00 */
[----:B------:R-:W0:Y:S01]  /*19e0*/  LDC.64 R8, c[0x0][0x3d0] ;  /* 0x0000f400ff087b82 */ /* 0x000e220000000a00 */
[C---:B------:R-:W-:Y:S01]  /*19f0*/  @P3 IMAD.WIDE.U32 R20, R2.reuse, 0x10, R20 ;  /* 0x0000001002143825 */ /* 0x040fe200078e0014 */
[----:B------:R0:W5:Y:S06]  /*1a00*/  @P2 LDG.E.128 R64, desc[UR6][R18.64] ;  /* 0x0000000612402981 */ /* 0x00016c000c1e1d00 */
[----:B------:R-:W0:Y:S01]  /*1a10*/  LDC.64 R38, c[0x0][0x3d8] ;  /* 0x0000f600ff267b82 */ /* 0x000e220000000a00 */
[C---:B--2---:R-:W-:Y:S01]  /*1a20*/  @P3 IMAD.WIDE.U32 R22, R2.reuse, 0x10, R22 ;  /* 0x0000001002163825 */ /* 0x044fe200078e0016 */
[----:B------:R2:W5:Y:S06]  /*1a30*/  @P3 LDG.E.128 R68, desc[UR6][R20.64] ;  /* 0x0000000614443981 */ /* 0x00056c000c1e1d00 */
[----:B------:R-:W2:Y:S01]  /*1a40*/  @P6 LDC.64 R36, c[0x0][0x438] ;  /* 0x00010e00ff246b82 */ /* 0x000ea20000000a00 */
[C---:B------:R-:W-:Y:S01]  /*1a50*/  @P3 IMAD.WIDE.U32 R24, R2.reuse, 0x10, R24 ;  /* 0x0000001002183825 */ /* 0x040fe200078e0018 */
[----:B------:R-:W-:Y:S01]  /*1a60*/  @P3 IADD3 R2, PT, PT, R2, 0x100, RZ ;  /* 0x0000010002023810 */ /* 0x000fe20007ffe0ff */
[----:B------:R0:W5:Y:S05]  /*1a70*/  @P3 LDG.E.128 R124, desc[UR6][R22.64] ;  /* 0x00000006167c3981 */ /* 0x00016a000c1e1d00 */
[----:B------:R-:W2:Y:S01]  /*1a80*/  LDC.64 R40, c[0x0][0x3d0] ;  /* 0x0000f400ff287b82 */ /* 0x000ea20000000a00 */
[C---:B-1----:R-:W-:Y:S01]  /*1a90*/  @P4 IMAD.WIDE.U32 R26, R2.reuse, 0x10, R26 ;  /* 0x00000010021a4825 */ /* 0x042fe200078e001a */
[----:B------:R1:W5:Y:S06]  /*1aa0*/  @P3 LDG.E.128 R72, desc[UR6][R24.64] ;  /* 0x0000000618483981 */ /* 0x00036c000c1e1d00 */
[----:B------:R-:W1:Y:S01]  /*1ab0*/  LDC.64 R42, c[0x0][0x3d8] ;  /* 0x0000f600ff2a7b82 */ /* 0x000e620000000a00 */
        /* <DEDUP_REMOVED lines=10> */
[C---:B0-----:R-:W-:Y:S01]  /*1b60*/  @P5 IMAD.WIDE.U32 R34, R2.reuse, 0x10, R34 ;  /* 0x0000001002225825 */ /* 0x041fe200078e0022 */
[----:B------:R-:W-:Y:S01]  /*1b70*/  @P5 IADD3 R2, PT, PT, R2, 0x100, RZ ;  /* 0x0000010002025810 */ /* 0x000fe20007ffe0ff */
[----:B------:R4:W5:Y:S04]  /*1b80*/  @P5 LDG.E.128 R116, desc[UR6][R4.64] ;  /* 0x0000000604745981 */ /* 0x000968000c1e1d00 */
[C---:B------:R-:W-:Y:S01]  /*1b90*/  @P6 IMAD.WIDE.U32 R8, R2.reuse, 0x10, R8 ;  /* 0x0000001002086825 */ /* 0x040fe200078e0008 */
[----:B------:R4:W5:Y:S03]  /*1ba0*/  @P5 LDG.E.128 R88, desc[UR6][R34.64] ;  /* 0x0000000622585981 */ /* 0x000966000c1e1d00 */
[C---:B--2---:R-:W-:Y:S01]  /*1bb0*/  @P6 IMAD.WIDE.U32 R36, R2.reuse, 0x10, R36 ;  /* 0x0000001002246825 */ /* 0x044fe200078e0024 */
[----:B------:R4:W5:Y:S03]  /*1bc0*/  @P6 LDG.E.128 R92, desc[UR6][R8.64] ;  /* 0x00000006085c6981 */ /* 0x000966000c1e1d00 */
[C---:B------:R-:W-:Y:S01]  /*1bd0*/  @P6 IMAD.WIDE.U32 R38, R2.reuse, 0x10, R38 ;  /* 0x0000001002266825 */ /* 0x040fe200078e0026 */
[----:B------:R-:W-:Y:S01]  /*1be0*/  @P6 IADD3 R2, PT, PT, R2, 0x100, RZ ;  /* 0x0000010002026810 */ /* 0x000fe20007ffe0ff */
[----:B------:R4:W5:Y:S04]  /*1bf0*/  @P6 LDG.E.128 R112, desc[UR6][R36.64] ;  /* 0x0000000624706981 */ /* 0x000968000c1e1d00 */
[C---:B------:R-:W-:Y:S01]  /*1c00*/  @P1 IMAD.WIDE.U32 R40, R2.reuse, 0x10, R40 ;  /* 0x0000001002281825 */ /* 0x040fe200078e0028 */
[----:B------:R4:W5:Y:S03]  /*1c10*/  @P6 LDG.E.128 R96, desc[UR6][R38.64] ;  /* 0x0000000626606981 */ /* 0x000966000c1e1d00 */
[C---:B---3--:R-:W-:Y:S01]  /*1c20*/  @P1 IMAD.WIDE.U32 R12, R2.reuse, 0x10, R12 ;  /* 0x00000010020c1825 */ /* 0x048fe200078e000c */
[----:B------:R4:W5:Y:S03]  /*1c30*/  @P1 LDG.E.128 R100, desc[UR6][R40.64] ;  /* 0x0000000628641981 */ /* 0x000966000c1e1d00 */
[----:B-1----:R-:W-:Y:S01]  /*1c40*/  @P1 IMAD.WIDE.U32 R42, R2, 0x10, R42 ;  /* 0x00000010022a1825 */ /* 0x002fe200078e002a */
        /* <DEDUP_REMOVED lines=43> */
[----:B------:R-:W-:-:S07]  /*1f00*/  CS2R R160, SRZ ;  /* 0x0000000000a07805 */ /* 0x000fce000001ff00 */
.L_x_16109:
[----:B------:R-:W-:Y:S05]  /*1f10*/  BSYNC.RECONVERGENT B0 ;  /* 0x0000000000007941 */ /* 0x000fea0003800200 */
.L_x_16106:
[----:B------:R-:W0:Y:S08]  /*1f20*/  S2UR UR4, SR_CTAID.X ;  /* 0x00000000000479c3 */ /* 0x000e300000002500 */
[----:B------:R-:W0:Y:S02]  /*1f30*/  LDC R2, c[0x0][0x384] ;  /* 0x0000e100ff027b82 */ /* 0x000e240000000800 */
[----:B0-----:R-:W-:-:S13]  /*1f40*/  ISETP.LE.AND P1, PT, R2, UR4, PT ;  /* 0x0000000402007c0c */ /* 0x001fda000bf23270 */
[----:B------:R-:W-:Y:S05]  /*1f50*/  @P1 EXIT ;  /* 0x000000000000194d */ /* 0x000fea0003800000 */
[----:B------:R-:W-:Y:S01]  /*1f60*/  SHF.R.S32.HI R0, RZ, 0x2, R0 ;  /* 0x00000002ff007819 */ /* 0x000fe20000011400 */
[----:B------:R-:W0:Y:S01]  /*1f70*/  LDC.64 R8, c[0x0][0x398] ;  /* 0x0000e600ff087b82 */ /* 0x000e220000000a00 */
[----:B------:R-:W-:Y:S01]  /*1f80*/  LOP3.LUT R3, R10, 0xe0, RZ, 0xc0, !PT ;  /* 0x000000e00a037812 */ /* 0x000fe200078ec0ff */
[----:B------:R-:W0:Y:S01]  /*1f90*/  LDCU.64 UR8, c[0x0][0x3a0] ;  /* 0x00007400ff0877ac */ /* 0x000e220008000a00 */
[----:B------:R-:W-:Y:S02]  /*1fa0*/  LOP3.LUT R2, R0, 0xff, RZ, 0xc0, !PT ;  /* 0x000000ff00027812 */ /* 0x000fe400078ec0ff */
[----:B------:R-:W-:Y:S01]  /*1fb0*/  SHF.R.U32.HI R0, RZ, 0x1, R0 ;  /* 0x00000001ff007819 */ /* 0x000fe20000011600 */
[----:B------:R-:W1:Y:S01]  /*1fc0*/  LDCU UR12, c[0x0][0x388] ;  /* 0x00007100ff0c77ac */ /* 0x000e620008000800 */
[----:B------:R-:W-:Y:S02]  /*1fd0*/  VIADDMNMX R3, R2, -R3, RZ, !PT ;  /* 0x8000000302037246 */ /* 0x000fe400078001ff */
[----:B------:R-:W-:Y:S01]  /*1fe0*/  LOP3.LUT R0, R0, 0x7fffff80, RZ, 0xc0, !PT ;  /* 0x7fffff8000007812 */ /* 0x000fe200078ec0ff */
[----:B------:R-:W2:Y:S01]  /*1ff0*/  LDCU.U8 UR10, c[0x0][0x410] ;  /* 0x00008200ff0a77ac */ /* 0x000ea20008000000 */
[----:B------:R-:W-:-:S02]  /*2000*/  VIMNMX R3, PT, PT, R3, 0x20, PT ;  /* 0x0000002003037848 */ /* 0x000fc40003fe0100 */
[----:B------:R-:W-:Y:S01]  /*2010*/  SHF.L.U32 R4, R10, 0x5, RZ ;  /* 0x000000050a047819 */ /* 0x000fe200000006ff */
[----:B------:R-:W3:Y:S01]  /*2020*/  LDCU UR11, c[0x0][0x400] ;  /* 0x00008000ff0b77ac */ /* 0x000ee20008000800 */
[----:B------:R-:W-:Y:S02]  /*2030*/  LEA R3, R3, R0, 0x2 ;  /* 0x0000000003037211 */ /* 0x000fe400078e10ff */
[----:B------:R-:W-:Y:S01]  /*2040*/  LOP3.LUT R5, R4, 0x3e0, RZ, 0xc0, !PT ;  /* 0x000003e004057812 */ /* 0x000fe200078ec0ff */
[----:B------:R-:W4:Y:S01]  /*2050*/  LDCU.64 UR14, c[0x0][0x398] ;  /* 0x00007300ff0e77ac */ /* 0x000f220008000a00 */
[----:B------:R-:W-:Y:S02]  /*2060*/  I2FP.F32.U32 R3, R3 ;  /* 0x0000000300037245 */ /* 0x000fe40000201000 */
[----:B------:R-:W-:Y:S01]  /*2070*/  VIADDMNMX R5, R2, -R5, RZ, !PT ;  /* 0x8000000502057246 */ /* 0x000fe200078001ff */
[----:B------:R-:W0:Y:S01]  /*2080*/  LDCU.64 UR16, c[0x0][0x3a0] ;  /* 0x00007400ff1077ac */ /* 0x000e220008000a00 */
[----:B------:R0:W0:Y:S02]  /*2090*/  MUFU.RCP R4, R3 ;  /* 0x0000000300047308 */ /* 0x0000240000001000 */
[----:B0-----:R-:W-:-:S02]  /*20a0*/  LOP3.LUT P1, RZ, R8, UR8, RZ, 0xfc, !PT ;  /* 0x0000000808ff7c12 */ /* 0x001fc4000f82fcff */
[----:B------:R-:W-:Y:S01]  /*20b0*/  VIMNMX R5, PT, PT, R5, 0x20, PT ;  /* 0x0000002005057848 */ /* 0x000fe20003fe0100 */
[----:B------:R-:W-:Y:S01]  /*20c0*/  UPLOP3.LUT UP1, UPT, UPT, UPT, UPT, 0x40, 0x4 ;  /* 0x000000000004789c */ /* 0x000fe20003f2e870 */
[----:B------:R-:W-:Y:S02]  /*20d0*/  LOP3.LUT P1, RZ, R9, UR9, RZ, 0xfc, P1 ;  /* 0x0000000909ff7c12 */ /* 0x000fe4000882fcff */
[----:B------:R-:W-:Y:S02]  /*20e0*/  LEA R2, R5, R0, 0x2 ;  /* 0x0000000005027211 */ /* 0x000fe400078e10ff */
[----:B-1234-:R-:W-:-:S09]  /*20f0*/  MOV R0, UR4 ;  /* 0x0000000400007c02 */ /* 0x01efd20008000f00 */
.L_x_16164:
        /* <DEDUP_REMOVED lines=35> */
.L_x_16114:
        /* <DEDUP_REMOVED lines=9> */
.L_x_16113:
        /* <DEDUP_REMOVED lines=12> */
.L_x_16115:
[----:B------:R-:W1:Y:S01]  /*2480*/  @P1 LDC.64 R192, c[0x0][0x3a8] ;  /* 0x0000ea00ffc01b82 */ /* 0x000e620000000a00 */
[C---:B------:R-:W-:Y:S01]  /*2490*/  IADD3 R10, PT, PT, R8.reuse, 0x100, RZ ;  /* 0x00000100080a7810 */ /* 0x040fe20007ffe0ff */
[----:B-1----:R-:W-:-:S05]  /*24a0*/  @P1 IMAD.WIDE.U32 R192, R8, 0x10, R192 ;  /* 0x0000001008c01825 */ /* 0x002fca00078e00c0 */
[----:B------:R1:W-:Y:S02]  /*24b0*/  @P1 STG.E.128 desc[UR6][R192.64], R188 ;  /* 0x000000bcc0001986 */ /* 0x0003e4000c101d06 */
.L_x_16112:
[----:B------:R-:W-:Y:S05]  /*24c0*/  BSYNC.RECONVERGENT B0 ;  /* 0x0000000000007941 */ /* 0x000fea0003800200 */
.L_x_16111:
[----:B------:R-:W-:Y:S01]  /*24d0*/  ISETP.GE.U32.AND P0, PT, R6, 0x200, PT ;  /* 0x000002000600780c */ /* 0x000fe20003f06070 */
[----:B------:R-:W-:Y:S03]  /*24e0*/  BSSY.RECONVERGENT B0, `(.L_x_16116) ;  /* 0x000003d000007945 */ /* 0x000fe60003800200 */
[----:B------:R-:W-:-:S09]  /*24f0*/  P2R R12, PR, RZ, 0x1 ;  /* 0x00000001ff0c7803 */ /* 0x000fd20000000000 */
[----:B------:R-:W-:Y:S05]  /*2500*/  @!P0 BRA `(.L_x_16117) ;  /* 0x0000000000e88947 */ /* 0x000fea0003800000 */
[----:B------:R-:W-:Y:S01]  /*2510*/  ISETP.NE.U32.AND P0, PT, RZ, UR14, PT ;  /* 0x0000000eff007c0c */ /* 0x000fe2000bf05070 */
[----:B-1----:R-:W1:Y:S01]  /*2520*/  LDC.64 R192, c[0x0][0x390] ;  /* 0x0000e400ffc07b82 */ /* 0x002e620000000a00 */
        /* <DEDUP_REMOVED lines=29> */
.L_x_16118:
        /* <DEDUP_REMOVED lines=23> */
.L_x_16119:
[----:B------:R-:W1:Y:S02]  /*2870*/  @P1 LDC.64 R192, c[0x0][0x3a8] ;  /* 0x0000ea00ffc01b82 */ /* 0x000e640000000a00 */
[C---:B-1----:R-:W-:Y:S01]  /*2880*/  @P1 IMAD.WIDE.U32 R192, R10.reuse, 0x10, R192 ;  /* 0x000000100ac01825 */ /* 0x042fe200078e00c0 */
[----:B------:R-:W-:-:S04]  /*2890*/  IADD3 R10, PT, PT, R10, 0x100, RZ ;  /* 0x000001000a0a7810 */ /* 0x000fc80007ffe0ff */
[----:B------:R2:W-:Y:S03]  /*28a0*/  @P1 STG.E.128 desc[UR6][R192.64], R188 ;  /* 0x000000bcc0001986 */ /* 0x0005e6000c101d06 */
.L_x_16117:
[----:B------:R-:W-:Y:S05]  /*28b0*/  BSYNC.RECONVERGENT B0 ;  /* 0x0000000000007941 */ /* 0x000fea0003800200 */
.L_x_16116:
[----:B------:R-:W-:Y:S01]  /*28c0*/  ISETP.GE.U32.AND P0, PT, R6, 0x300, PT ;  /* 0x000003000600780c */ /* 0x000fe20003f06070 */
[----:B------:R-:W-:Y:S03]  /*28d0*/  BSSY.RECONVERGENT B0, `(.L_x_16120) ;  /* 0x000003d000007945 */ /* 0x000fe60003800200 */
[----:B------:R-:W-:-:S09]  /*28e0*/  P2R R12, PR, RZ, 0x1 ;  /* 0x00000001ff0c7803 */ /* 0x000fd20000000000 */
        /* <DEDUP_REMOVED lines=8> */
[----:B---3--:R-:W-:-:S05]  /*2970*/  IMAD.WIDE.U32 R18, R10, 0x10, R18 ;  /* 0x000000100a127825 */ /* 0x008fca00078e0012 */
[----:B-12---:R1:W5:Y:S01]  /*2980*/  LDG.E.128 R192, desc[UR6][R18.64] ;  /* 0x0000000612c07981 */ /* 0x006362000c1e1d00 */
[----:B----4-:R-:W-:-:S05]  /*2990*/  @P0 IMAD.WIDE.U32 R20, R10, 0x10, R20 ;  /* 0x000000100a140825 */ /* 0x010fca00078e0014 */
[----:B------:R1:W5:Y:S01]  /*29a0*/  @P0 LDG.E.128 R180, desc[UR6][R20.64] ;  /* 0x0000000614b40981 */ /* 0x000362000c1e1d00 */
[----:B0-----:R-:W-:-:S05]  /*29b0*/  @P2 IMAD.WIDE.U32 R22, R10, 0x10, R22 ;  /* 0x000000100a162825 */ /* 0x001fca00078e0016 */
        /* <DEDUP_REMOVED lines=19> */
.L_x_16122:
        /* <DEDUP_REMOVED lines=23> */
.L_x_16123:
[----:B------:R-:W0:Y:S02]  /*2c60*/  @P1 LDC.64 R192, c[0x0][0x3a8] ;  /* 0x0000ea00ffc01b82 */ /* 0x000e240000000a00 */
[C---:B0-----:R-:W-:Y:S01]  /*2c70*/  @P1 IMAD.WIDE.U32 R192, R10.reuse, 0x10, R192 ;  /* 0x000000100ac01825 */ /* 0x041fe200078e00c0 */
[----:B------:R-:W-:-:S04]  /*2c80*/  IADD3 R10, PT, PT, R10, 0x100, RZ ;  /* 0x000001000a0a7810 */ /* 0x000fc80007ffe0ff */
[----:B------:R3:W-:Y:S03]  /*2c90*/  @P1 STG.E.128 desc[UR6][R192.64], R188 ;  /* 0x000000bcc0001986 */ /* 0x0007e6000c101d06 */
.L_x_16121:
[----:B------:R-:W-:Y:S05]  /*2ca0*/  BSYNC.RECONVERGENT B0 ;  /* 0x0000000000007941 */ /* 0x000fea0003800200 */
.L_x_16120:
[----:B------:R-:W-:Y:S01]  /*2cb0*/  ISETP.GE.U32.AND P0, PT, R6, 0x400, PT ;  /* 0x000004000600780c */ /* 0x000fe20003f06070 */
[----:B------:R-:W-:Y:S03]  /*2cc0*/  BSSY.RECONVERGENT B0, `(.L_x_16124) ;  /* 0x000003d000007945 */ /* 0x000fe60003800200 */
[----:B------:R-:W-:-:S09]  /*2cd0*/  P2R R12, PR, RZ, 0x1 ;  /* 0x00000001ff0c7803 */ /* 0x000fd20000000000 */
[----:B------:R-:W-:Y:S05]  /*2ce0*/  @!P0 BRA `(.L_x_16125) ;  /* 0x0000000000e88947 */ /* 0x000fea0003800000 */
[----:B------:R-:W-:Y:S01]  /*2cf0*/  ISETP.NE.U32.AND P0, PT, RZ, UR14, PT ;  /* 0x0000000eff007c0c */ /* 0x000fe2000bf05070 */
[----:B------:R-:W4:Y:S01]  /*2d00*/  LDC.64 R26, c[0x0][0x390] ;  /* 0x0000e400ff1a7b82 */ /* 0x000f220000000a00 */
[----:B------:R-:W-:Y:S02]  /*2d10*/  ISETP.NE.U32.AND P2, PT, RZ, UR16, PT ;  /* 0x00000010ff007c0c */ /* 0x000fe4000bf45070 */
[----:B------:R-:W-:Y:S02]  /*2d20*/  ISETP.NE.AND.EX P0, PT, RZ, UR15, PT, P0 ;  /* 0x0000000fff007c0c */ /* 0x000fe4000bf05300 */
[----:B------:R-:W-:-:S11]  /*2d30*/  ISETP.NE.AND.EX P2, PT, RZ, UR17, PT, P2 ;  /* 0x00000011ff007c0c */ /* 0x000fd6000bf45320 */
[----:B------:R-:W0:Y:S08]  /*2d40*/  @P0 LDC.64 R28, c[0x0][0x398] ;  /* 0x0000e600ff1c0b82 */ /* 0x000e300000000a00 */
[----:B------:R-:W0:Y:S01]  /*2d50*/  @P2 LDC.64 R30, c[0x0][0x3a0] ;  /* 0x0000e800ff1e2b82 */ /* 0x000e220000000a00 */
[----:B----4-:R-:W-:-:S05]  /*2d60*/  IMAD.WIDE.U32 R26, R10, 0x10, R26 ;  /* 0x000000100a1a7825 */ /* 0x010fca00078e001a */
[----:B-123--:R1:W5:Y:S01]  /*2d70*/  LDG.E.128 R192, desc[UR6][R26.64] ;  /* 0x000000061ac07981 */ /* 0x00e362000c1e1d00 */
[----:B0-----:R-:W-:-:S05]  /*2d80*/  @P0 IMAD.WIDE.U32 R28, R10, 0x10, R28 ;  /* 0x000000100a1c0825 */ /* 0x001fca00078e001c */
[----:B------:R1:W5:Y:S01]  /*2d90*/  @P0 LDG.E.128 R180, desc[UR6][R28.64] ;  /* 0x000000061cb40981 */ /* 0x000362000c1e1d00 */
[----:B------:R-:W-:-:S05]  /*2da0*/  @P2 IMAD.WIDE.U32 R30, R10, 0x10, R30 ;  /* 0x000000100a1e2825 */ /* 0x000fca00078e001e */
        /* <DEDUP_REMOVED lines=19> */
.L_x_16126:
        /* <DEDUP_REMOVED lines=23> */
.L_x_16127:
[----:B------:R-:W0:Y:S02]  /*3050*/  @P1 LDC.64 R192, c[0x0][0x3a8] ;  /* 0x0000ea00ffc01b82 */ /* 0x000e240000000a00 */
[C---:B0-----:R-:W-:Y:S01]  /*3060*/  @P1 IMAD.WIDE.U32 R192, R10.reuse, 0x10, R192 ;  /* 0x000000100ac01825 */ /* 0x041fe200078e00c0 */
[----:B------:R-:W-:-:S04]  /*3070*/  IADD3 R10, PT, PT, R10, 0x100, RZ ;  /* 0x000001000a0a7810 */ /* 0x000fc80007ffe0ff */
[----:B------:R4:W-:Y:S03]  /*3080*/  @P1 STG.E.128 desc[UR6][R192.64], R188 ;  /* 0x000000bcc0001986 */ /* 0x0009e6000c101d06 */
.L_x_16125:
[----:B------:R-:W-:Y:S05]  /*3090*/  BSYNC.RECONVERGENT B0 ;  /* 0x0000000000007941 */ /* 0x000fea0003800200 */
.L_x_16124:
        /* <DEDUP_REMOVED lines=8> */
[----:B------:R-:W1:Y:S08]  /*3120*/  @P3 LDC.64 R36, c[0x0][0x398] ;  /* 0x0000e600ff243b82 */ /* 0x000e700000000a00 */
[----:B------:R-:W1:Y:S01]  /*3130*/  @P0 LDC.64 R38, c[0x0][0x3a0] ;  /* 0x0000e800ff260b82 */ /* 0x000e620000000a00 */
[----:B0-----:R-:W-:-:S05]  /*3140*/  IMAD.WIDE.U32 R34, R10, 0x10, R34 ;  /* 0x000000100a227825 */ /* 0x001fca00078e0022 */
[----:B-1234-:R0:W5:Y:S01]  /*3150*/  LDG.E.128 R192, desc[UR6][R34.64] ;  /* 0x0000000622c07981 */ /* 0x01e162000c1e1d00 */
[----:B------:R-:W-:-:S05]  /*3160*/  @P3 IMAD.WIDE.U32 R36, R10, 0x10, R36 ;  /* 0x000000100a243825 */ /* 0x000fca00078e0024 */
[----:B------:R0:W5:Y:S01]  /*3170*/  @P3 LDG.E.128 R180, desc[UR6][R36.64] ;  /* 0x0000000624b43981 */ /* 0x000162000c1e1d00 */
[----:B------:R-:W-:-:S05]  /*3180*/  @P0 IMAD.WIDE.U32 R38, R10, 0x10, R38 ;  /* 0x000000100a260825 */ /* 0x000fca00078e0026 */
        /* <DEDUP_REMOVED lines=19> */
.L_x_16130:
        /* <DEDUP_REMOVED lines=23> */
.L_x_16131:
[----:B------:R-:W0:Y:S02]  /*3430*/  @P1 LDC.64 R192, c[0x0][0x3a8] ;  /* 0x0000ea00ffc01b82 */ /* 0x000e240000000a00 */
[C---:B0-----:R-:W-:Y:S01]  /*3440*/  @P1 IMAD.WIDE.U32 R192, R10.reuse, 0x10, R192 ;  /* 0x000000100ac01825 */ /* 0x041fe200078e00c0 */
[----:B------:R-:W-:-:S04]  /*3450*/  IADD3 R10, PT, PT, R10, 0x100, RZ ;  /* 0x000001000a0a7810 */ /* 0x000fc80007ffe0ff */
[----:B------:R0:W-:Y:S03]  /*3460*/  @P1 STG.E.128 desc[UR6][R192.64], R188 ;  /* 0x000000bcc0001986 */ /* 0x0001e6000c101d06 */
.L_x_16129:
[----:B------:R-:W-:Y:S05]  /*3470*/  BSYNC.RECONVERGENT B0 ;  /* 0x0000000000007941 */ /* 0x000fea0003800200 */
.L_x_16128:
[----:B------:R-:W-:Y:S01]  /*3480*/  ISETP.GE.U32.AND P3, PT, R6, 0x600, PT ;  /* 0x000006000600780c */ /* 0x000fe20003f66070 */
[----:B------:R-:W-:-:S12]  /*3490*/  BSSY.RECONVERGENT B0, `(.L_x_16132) ;  /* 0x000003c000007945 */ /* 0x000fd80003800200 */
[----:B------:R-:W-:Y:S05]  /*34a0*/  @!P3 BRA `(.L_x_16133) ;  /* 0x0000000000e8b947 */ /* 0x000fea0003800000 */
[----:B------:R-:W-:-:S04]  /*34b0*/  ISETP.NE.U32.AND P0, PT, RZ, UR14, PT ;  /* 0x0000000eff007c0c */ /* 0x000fc8000bf05070 */
[----:B------:R-:W-:-:S13]  /*34c0*/  ISETP.NE.AND.EX P0, PT, RZ, UR15, PT, P0 ;  /* 0x0000000fff007c0c */ /* 0x000fda000bf05300 */
[----:B------:R-:W0:Y:S02]  /*34d0*/  @P0 LDC.64 R42, c[0x0][0x398] ;  /* 0x0000e600ff2a0b82 */ /* 0x000e240000000a00 */
[----:B0-----:R-:W-:-:S06]  /*34e0*/  @P0 IMAD.WIDE.U32 R44, R10, 0x10, R42 ;  /* 0x000000100a2c0825 */ /* 0x001fcc00078e002a */
[----:B------:R-:W0:Y:S01]  /*34f0*/  LDC.64 R42, c[0x0][0x390] ;  /* 0x0000e400ff2a7b82 */ /* 0x000e220000000a00 */
[----:B------:R0:W5:Y:S01]  /*3500*/  @P0 LDG.E.128 R180, desc[UR6][R44.64] ;  /* 0x000000062cb40981 */ /* 0x000162000c1e1d00 */
[----:B------:R-:W-:-:S04]  /*3510*/  ISETP.NE.U32.AND P0, PT, RZ, UR16, PT ;  /* 0x00000010ff007c0c */ /* 0x000fc8000bf05070 */
[----:B------:R-:W-:-:S13]  /*3520*/  ISETP.NE.AND.EX P0, PT, RZ, UR17, PT, P0 ;  /* 0x00000011ff007c0c */ /* 0x000fda000bf05300 */
[----:B------:R-:W1:Y:S01]  /*3530*/  @P0 LDC.64 R46, c[0x0][0x3a0] ;  /* 0x0000e800ff2e0b82 */ /* 0x000e620000000a00 */
[----:B0-----:R-:W-:-:S05]  /*3540*/  IMAD.WIDE.U32 R42, R10, 0x10, R42 ;  /* 0x000000100a2a7825 */ /* 0x001fca00078e002a */
[----:B-1234-:R0:W5:Y:S01]  /*3550*/  LDG.E.128 R192, desc[UR6][R42.64] ;  /* 0x000000062ac07981 */ /* 0x01e162000c1e1d00 */
        /* <DEDUP_REMOVED lines=20> */
.L_x_16134:
        /* <DEDUP_REMOVED lines=23> */
.L_x_16135:
[----:B------:R-:W0:Y:S02]  /*3810*/  @P1 LDC.64 R192, c[0x0][0x3a8] ;  /* 0x0000ea00ffc01b82 */ /* 0x000e240000000a00 */
[C---:B0-----:R-:W-:Y:S01]  /*3820*/  @P1 IMAD.WIDE.U32 R192, R10.reuse, 0x10, R192 ;  /* 0x000000100ac01825 */ /* 0x041fe200078e00c0 */
[----:B------:R-:W-:-:S04]  /*3830*/  IADD3 R10, PT, PT, R10, 0x100, RZ ;  /* 0x000001000a0a7810 */ /* 0x000fc80007ffe0ff */
[----:B------:R0:W-:Y:S03]  /*3840*/  @P1 STG.E.128 desc[UR6][R192.64], R188 ;  /* 0x000000bcc0001986 */ /* 0x0001e6000c101d06 */
.L_x_16133:
[----:B------:R-:W-:Y:S05]  /*3850*/  BSYNC.RECONVERGENT B0 ;  /* 0x0000000000007941 */ /* 0x000fea0003800200 */
.L_x_16132:
[----:B------:R-:W-:Y:S01]  /*3860*/  ISETP.GE.U32.AND P4, PT, R6, 0x700, PT ;  /* 0x000007000600780c */ /* 0x000fe20003f86070 */
[----:B------:R-:W-:-:S12]  /*3870*/  BSSY.RECONVERGENT B0, `(.L_x_16136) ;  /* 0x000003c000007945 */ /* 0x000fd80003800200 */
[----:B------:R-:W-:Y:S05]  /*3880*/  @!P4 BRA `(.L_x_16137) ;  /* 0x0000000000e8c947 */ /* 0x000fea0003800000 */
[----:B------:R-:W-:-:S04]  /*3890*/  ISETP.NE.U32.AND P0, PT, RZ, UR14, PT ;  /* 0x0000000eff007c0c */ /* 0x000fc8000bf05070 */
[----:B------:R-:W-:-:S13]  /*38a0*/  ISETP.NE.AND.EX P0, PT, RZ, UR15, PT, P0 ;  /* 0x0000000fff007c0c */ /* 0x000fda000bf05300 */
[----:B------:R-:W0:Y:S02]  /*38b0*/  @P0 LDC.64 R50, c[0x0][0x398] ;  /* 0x0000e600ff320b82 */ /* 0x000e240000000a00 */
        /* <DEDUP_REMOVED lines=8> */
[----:B-1----:R-:W-:-:S05]  /*3940*/  IMAD.WIDE.U32 R50, R10, 0x10, R50 ;  /* 0x000000100a327825 */ /* 0x002fca00078e0032 */
[----:B--234-:R0:W5:Y:S01]  /*3950*/  LDG.E.128 R192, desc[UR6][R50.64] ;  /* 0x0000000632c07981 */ /* 0x01c162000c1e1d00 */
        /* <DEDUP_REMOVED lines=18> */
.L_x_16138:
        /* <DEDUP_REMOVED lines=23> */
.L_x_16139:
[----:B------:R-:W0:Y:S02]  /*3bf0*/  @P1 LDC.64 R192, c[0x0][0x3a8] ;  /* 0x0000ea00ffc01b82 */ /* 0x000e240000000a00 */
[C---:B0-----:R-:W-:Y:S01]  /*3c00*/  @P1 IMAD.WIDE.U32 R192, R10.reuse, 0x10, R192 ;  /* 0x000000100ac01825 */ /* 0x041fe200078e00c0 */
[----:B------:R-:W-:-:S04]  /*3c10*/  IADD3 R10, PT, PT, R10, 0x100, RZ ;  /* 0x000001000a0a7810 */ /* 0x000fc80007ffe0ff */
[----:B------:R0:W-:Y:S03]  /*3c20*/  @P1 STG.E.128 desc[UR6][R192.64], R188 ;  /* 0x000000bcc0001986 */ /* 0x0001e6000c101d06 */
.L_x_16137:
[----:B------:R-:W-:Y:S05]  /*3c30*/  BSYNC.RECONVERGENT B0 ;  /* 0x0000000000007941 */ /* 0x000fea0003800200 */
.L_x_16136:
[----:B------:R-:W-:Y:S01]  /*3c40*/  ISETP.GE.U32.AND P5, PT, R6, 0x800, PT ;  /* 0x000008000600780c */ /* 0x000fe20003fa6070 */
[----:B------:R-:W-:-:S12]  /*3c50*/  BSSY.RECONVERGENT B0, `(.L_x_16140) ;  /* 0x000003b000007945 */ /* 0x000fd80003800200 */
[----:B------:R-:W-:Y:S05]  /*3c60*/  @!P5 BRA `(.L_x_16141) ;  /* 0x0000000000e4d947 */ /* 0x000fea0003800000 */
[----:B------:R-:W-:Y:S01]  /*3c70*/  ISETP.NE.U32.AND P0, PT, RZ, UR14, PT ;  /* 0x0000000eff007c0c */ /* 0x000fe2000bf05070 */
[----:B01234-:R-:W0:Y:S03]  /*3c80*/  LDC.64 R192, c[0x0][0x390] ;  /* 0x0000e400ffc07b82 */ /* 0x01fe260000000a00 */
[----:B------:R-:W-:-:S13]  /*3c90*/  ISETP.NE.AND.EX P0, PT, RZ, UR15, PT, P0 ;  /* 0x0000000fff007c0c */ /* 0x000fda000bf05300 */
[----:B------:R-:W1:Y:S02]  /*3ca0*/  @P0 LDC.64 R196, c[0x0][0x398] ;  /* 0x0000e600ffc40b82 */ /* 0x000e640000000a00 */
[----:B-1----:R-:W-:-:S05]  /*3cb0*/  @P0 IMAD.WIDE.U32 R196, R10, 0x10, R196 ;  /* 0x000000100ac40825 */ /* 0x002fca00078e00c4 */
        /* <DEDUP_REMOVED lines=26> */
.L_x_16142:
        /* <DEDUP_REMOVED lines=23> */
.L_x_16143:
[----:B------:R-:W0:Y:S02]  /*3fd0*/  @P1 LDC.64 R192, c[0x0][0x3a8] ;  /* 0x0000ea00ffc01b82 */ /* 0x000e240000000a00 */
[----:B0-----:R-:W-:-:S05]  /*3fe0*/  @P1 IMAD.WIDE.U32 R192, R10, 0x10, R192 ;  /* 0x000000100ac01825 */ /* 0x001fca00078e00c0 */
[----:B------:R0:W-:Y:S02]  /*3ff0*/  @P1 STG.E.128 desc[UR6][R192.64], R188 ;  /* 0x000000bcc0001986 */ /* 0x0001e4000c101d06 */
.L_x_16141:
[----:B------:R-:W-:Y:S05]  /*4000*/  BSYNC.RECONVERGENT B0 ;  /* 0x0000000000007941 */ /* 0x000fea0003800200 */
.L_x_16140:
[----:B------:R-:W-:Y:S01]  /*4010*/  FADD.FTZ R10, RZ, R9 ;  /* 0x00000009ff0a7221 */ /* 0x000fe20000010000 */
        /* <DEDUP_REMOVED lines=129> */
[----:B0-----:R-:W-:-:S04]  /*4830*/  LOP3.LUT P6, RZ, R10, 0x1f, RZ, 0xc0, !PT ;  /* 0x0000001f0aff7812 */ /* 0x001fc800078cc0ff */
[----:B------:R-:W0:Y:S01]  /*4840*/  SHFL.BFLY PT, R193, R14, 0x2, 0x1f ;  /* 0x0c401f000ec17f89 */ /* 0x000e2200000e0000 */
[----:B------:R-:W-:Y:S01]  /*4850*/  LOP3.LUT R22, R10, 0x1f, RZ, 0xc0, !PT ;  /* 0x0000001f0a167812 */ /* 0x000fe200078ec0ff */
        /* <DEDUP_REMOVED lines=15> */
.L_x_16145:
[----:B------:R-:W-:Y:S05]  /*4950*/  BSYNC.RECONVERGENT B0 ;  /* 0x0000000000007941 */ /* 0x000fea0003800200 */
.L_x_16144:
        /* <DEDUP_REMOVED lines=13> */
.L_x_16147:
[----:B------:R-:W-:Y:S05]  /*4a30*/  BSYNC.RECONVERGENT B0 ;  /* 0x0000000000007941 */ /* 0x000fea0003800200 */
.L_x_16146:
[----:B------:R-:W0:Y:S01]  /*4a40*/  SHFL.DOWN PT, R195, R24, 0x4, 0x1f ;  /* 0x08801f0018c37f89 */ /* 0x000e2200000e0000 */
        /* <DEDUP_REMOVED lines=8> */
[----:B-1----:R-:W-:Y:S01]  /*4ad0*/  FMUL.FTZ R14, R197, R20 ;  /* 0x00000014c50e7220 */ /* 0x002fe20000410000 */
[----:B------:R-:W1:Y:S03]  /*4ae0*/  MUFU.RCP R18, R16 ;  /* 0x0000001000127308 */ /* 0x000e660000001000 */
[----:B------:R-:W-:Y:S01]  /*4af0*/  FFMA.FTZ R199, R195, R192, R14 ;  /* 0x000000c0c3c77223 */ /* 0x000fe2000001000e */
[----:B------:R-:W-:-:S04]  /*4b00*/  FADD.FTZ R192, -R197, R192 ;  /* 0x000000c0c5c07221 */ /* 0x000fc80000010100 */
        /* <DEDUP_REMOVED lines=18> */
[----:B------:R-:W-:-:S03]  /*4c30*/  FMUL.FTZ R197, R16, R197 ;  /* 0x000000c510c57220 */ /* 0x000fc60000410000 */
[----:B------:R-:W0:Y:S01]  /*4c40*/  SHFL.DOWN PT, R28, R217, 0x1, 0x1f ;  /* 0x08201f00d91c7f89 */ /* 0x000e2200000e0000 */
[----:B------:R-:W-:Y:S01]  /*4c50*/  FMUL.FTZ R197, R197, R215 ;  /* 0x000000d7c5c57220 */ /* 0x000fe20000410000 */
[----:B------:R-:W1:Y:S01]  /*4c60*/  MUFU.RCP R30, R30 ;  /* 0x0000001e001e7308 */ /* 0x000e620000001000 */
[----:B0-----:R-:W-:Y:S01]  /*4c70*/  FMUL.FTZ R221, R28, R219 ;  /* 0x000000db1cdd7220 */ /* 0x001fe20000410000 */
[----:B------:R-:W-:-:S03]  /*4c80*/  FADD.FTZ R28, R217, -R28 ;  /* 0x8000001cd91c7221 */ /* 0x000fc60000010000 */
[----:B------:R-:W-:-:S04]  /*4c90*/  FFMA.FTZ R221, R24, R217, R221 ;  /* 0x000000d918dd7223 */ /* 0x000fc800000100dd */
[----:B-1----:R-:W-:-:S06]  /*4ca0*/  FMUL.FTZ R221, R30, R221 ;  /* 0x000000dd1edd7220 */ /* 0x002fcc0000410000 */
[----:B------:R-:W0:Y:S02]  /*4cb0*/  SHFL.IDX PT, R221, R221, RZ, 0x1f ;  /* 0x00001fffdddd7589 */ /* 0x000e2400000e0000 */
[C---:B0-----:R-:W-:Y:S01]  /*4cc0*/  FMUL.FTZ R14, R221.reuse, R221 ;  /* 0x000000dddd0e7220 */ /* 0x041fe20000410000 */
[----:B------:R-:W-:-:S04]  /*4cd0*/  FSEL R12, R221, RZ, !P6 ;  /* 0x000000ffdd0c7208 */ /* 0x000fc80007000000 */
[----:B------:R-:W-:Y:S02]  /*4ce0*/  FSEL R223, R14, RZ, P6 ;  /* 0x000000ff0edf7208 */ /* 0x000fe40003000000 */
[----:B------:R-:W0:Y:S01]  /*4cf0*/  SHFL.DOWN PT, R14, R193, 0x4, 0x1f ;  /* 0x08801f00c10e7f89 */ /* 0x000e2200000e0000 */
[----:B------:R-:W-:Y:S01]  /*4d00*/  ISETP.NE.AND P6, PT, R10, RZ, PT ;  /* 0x000000ff0a00720c */ /* 0x000fe20003fc5270 */
[----:B0-----:R-:W-:Y:S01]  /*4d10*/  FADD.FTZ R195, R14, R193 ;  /* 0x000000c10ec37221 */ /* 0x001fe20000010000 */
[----:B------:R-:W-:-:S03]  /*4d20*/  FMUL.FTZ R193, R28, R28 ;  /* 0x0000001c1cc17220 */ /* 0x000fc60000410000 */
[----:B------:R-:W-:Y:S01]  /*4d30*/  FFMA.FTZ R192, R18, R192, R195 ;  /* 0x000000c012c07223 */ /* 0x000fe200000100c3 */
[----:B------:R-:W-:-:S04]  /*4d40*/  FMUL.FTZ R24, R24, R193 ;  /* 0x000000c118187220 */ /* 0x000fc80000410000 */
[----:B------:R-:W0:Y:S01]  /*4d50*/  SHFL.DOWN PT, R195, R192, 0x2, 0x1f ;  /* 0x08401f00c0c37f89 */ /* 0x000e2200000e0000 */
[----:B------:R-:W-:Y:S01]  /*4d60*/  FMUL.FTZ R24, R24, R219 ;  /* 0x000000db18187220 */ /* 0x000fe20000410000 */
[----:B0-----:R-:W-:-:S04]  /*4d70*/  FADD.FTZ R195, R192, R195 ;  /* 0x000000c3c0c37221 */ /* 0x001fc80000010000 */
[----:B------:R-:W-:-:S05]  /*4d80*/  FFMA.FTZ R195, R26, R197, R195 ;  /* 0x000000c51ac37223 */ /* 0x000fca00000100c3 */
[----:B------:R-:W0:Y:S02]  /*4d90*/  SHFL.DOWN PT, R14, R195, 0x1, 0x1f ;  /* 0x08201f00c30e7f89 */ /* 0x000e2400000e0000 */
[----:B0-----:R-:W-:Y:S02]  /*4da0*/  FADD.FTZ R193, R195, R14 ;  /* 0x0000000ec3c17221 */ /* 0x001fe40000010000 */
[----:B------:R-:W0:Y:S02]  /*4db0*/  LDC R14, c[0x0][0x448] ;  /* 0x00011200ff0e7b82 */ /* 0x000e240000000800 */
[----:B------:R-:W-:-:S05]  /*4dc0*/  FFMA.FTZ R24, R30, R24, R193 ;  /* 0x000000181e187223 */ /* 0x000fca00000100c1 */
[----:B------:R-:W0:Y:S01]  /*4dd0*/  SHFL.IDX PT, R197, R24, RZ, 0x1f ;  /* 0x00001fff18c57589 */ /* 0x000e2200000e0000 */
[----:B------:R-:W1:Y:S08]  /*4de0*/  @!P6 LDC.64 R192, c[0x0][0x3c0] ;  /* 0x0000f000ffc0eb82 */ /* 0x000e700000000a00 */
[----:B------:R-:W2:Y:S01]  /*4df0*/  @!P6 LDC.64 R194, c[0x0][0x3c8] ;  /* 0x0000f200ffc2eb82 */ /* 0x000ea20000000a00 */
[----:B0-----:R-:W-:Y:S01]  /*4e00*/  FFMA.FTZ R14, R197, UR11, R14 ;  /* 0x0000000bc50e7c23 */ /* 0x001fe2000801000e */
[----:B-1----:R-:W-:-:S04]  /*4e10*/  @!P6 IMAD.WIDE R192, R0, 0x4, R192 ;  /* 0x0000000400c0e825 */ /* 0x002fc800078e02c0 */
[----:B------:R-:W-:Y:S01]  /*4e20*/  FADD.FTZ R14, R14, R223 ;  /* 0x000000df0e0e7221 */ /* 0x000fe20000010000 */
[----:B------:R0:W-:Y:S01]  /*4e30*/  @!P6 STG.E desc[UR6][R192.64], R221 ;  /* 0x000000ddc000e986 */ /* 0x0001e2000c101906 */
[----:B--2---:R-:W-:-:S04]  /*4e40*/  @!P6 IMAD.WIDE R194, R0, 0x4, R194 ;  /* 0x0000000400c2e825 */ /* 0x004fc800078e02c2 */
[----:B------:R-:W1:Y:S02]  /*4e50*/  MUFU.RSQ R14, R14 ;  /* 0x0000000e000e7308 */ /* 0x000e640000001400 */
[----:B-1----:R0:W-:Y:S01]  /*4e60*/  @!P6 STG.E desc[UR6][R194.64], R14 ;  /* 0x0000000ec200e986 */ /* 0x0021e2000c101906 */
[----:B------:R-:W-:Y:S05]  /*4e70*/  @!P0 BRA `(.L_x_16149) ;  /* 0x00000000005c8947 */ /* 0x000fea0003800000 */
[----:B------:R-:W1:Y:S01]  /*4e80*/  LDC.64 R214, c[0x0][0x428] ;  /* 0x00010a00ffd67b82 */ /* 0x000e620000000a00 */
[--C-:B0-----:R-:W-:Y:S01]  /*4e90*/  FADD.FTZ R195, R7, -R12.reuse ;  /* 0x8000000c07c37221 */ /* 0x101fe20000010000 */
[--C-:B------:R-:W-:Y:S01]  /*4ea0*/  FADD.FTZ R193, R9, -R12.reuse ;  /* 0x8000000c09c17221 */ /* 0x100fe20000010000 */
[--C-:B------:R-:W-:Y:S01]  /*4eb0*/  FADD.FTZ R197, R5, -R12.reuse ;  /* 0x8000000c05c57221 */ /* 0x100fe20000010000 */
[----:B------:R-:W-:Y:S01]  /*4ec0*/  FADD.FTZ R199, R3, -R12 ;  /* 0x8000000c03c77221 */ /* 0x000fe20000010000 */
[C---:B------:R-:W-:Y:S01]  /*4ed0*/  FMUL.FTZ R16, R14.reuse, R195 ;  /* 0x000000c30e107220 */ /* 0x040fe20000410000 */
[C---:B------:R-:W-:Y:S01]  /*4ee0*/  FMUL.FTZ R193, R14.reuse, R193 ;  /* 0x000000c10ec17220 */ /* 0x040fe20000410000 */
[C---:B------:R-:W-:Y:S01]  /*4ef0*/  FMUL.FTZ R195, R14.reuse, R197 ;  /* 0x000000c50ec37220 */ /* 0x040fe20000410000 */
[----:B------:R-:W0:Y:S01]  /*4f00*/  LDC.64 R216, c[0x0][0x430] ;  /* 0x00010c00ffd87b82 */ /* 0x000e220000000a00 */
[----:B------:R-:W-:Y:S01]  /*4f10*/  FMUL.FTZ R18, R14, R199 ;  /* 0x000000c70e127220 */ /* 0x000fe20000410000 */
[C---:B-----5:R-:W-:Y:S01]  /*4f20*/  FFMA.FTZ R192, R193.reuse, R52, R132 ;  /* 0x00000034c1c07223 */ /* 0x060fe20000010084 */
[----:B------:R-:W-:Y:S01]  /*4f30*/  FFMA.FTZ R196, R193, R56, R160 ;  /* 0x00000038c1c47223 */ /* 0x000fe200000100a0 */
[C---:B------:R-:W-:Y:S01]  /*4f40*/  FFMA.FTZ R194, R195.reuse, R54, R134 ;  /* 0x00000036c3c27223 */ /* 0x040fe20000010086 */
[----:B------:R-:W-:Y:S01]  /*4f50*/  FFMA.FTZ R198, R195, R58, R162 ;  /* 0x0000003ac3c67223 */ /* 0x000fe200000100a2 */
[----:B------:R-:W-:Y:S01]  /*4f60*/  FFMA.FTZ R193, R16, R53, R133 ;  /* 0x0000003510c17223 */ /* 0x000fe20000010085 */
[----:B------:R-:W-:Y:S01]  /*4f70*/  FFMA.FTZ R195, R18, R55, R135 ;  /* 0x0000003712c37223 */ /* 0x000fe20000010087 */
[----:B------:R-:W-:Y:S01]  /*4f80*/  FFMA.FTZ R197, R16, R57, R161 ;  /* 0x0000003910c57223 */ /* 0x000fe200000100a1 */
[----:B------:R-:W-:Y:S01]  /*4f90*/  FFMA.FTZ R199, R18, R59, R163 ;  /* 0x0000003b12c77223 */ /* 0x000fe200000100a3 */
[----:B-1----:R-:W-:-:S05]  /*4fa0*/  IMAD.WIDE.U32 R214, R8, 0x10, R214 ;  /* 0x0000001008d67825 */ /* 0x002fca00078e00d6 */
[----:B------:R1:W-:Y:S01]  /*4fb0*/  STG.E.128 desc[UR6][R214.64], R192 ;  /* 0x000000c0d6007986 */ /* 0x0003e2000c101d06 */
[C---:B0-----:R-:W-:Y:S01]  /*4fc0*/  IMAD.WIDE.U32 R216, R8.reuse, 0x10, R216 ;  /* 0x0000001008d87825 */ /* 0x041fe200078e00d8 */
[----:B------:R-:W-:-:S04]  /*4fd0*/  IADD3 R8, PT, PT, R8, 0x100, RZ ;  /* 0x0000010008087810 */ /* 0x000fc80007ffe0ff */
[----:B------:R1:W-:Y:S03]  /*4fe0*/  STG.E.128 desc[UR6][R216.64], R196 ;  /* 0x000000c4d8007986 */ /* 0x0003e6000c101d06 */
.L_x_16149:
[----:B------:R-:W-:Y:S05]  /*4ff0*/  BSYNC.RECONVERGENT B0 ;  /* 0x0000000000007941 */ /* 0x000fea0003800200 */
.L_x_16148:
        /* <DEDUP_REMOVED lines=13> */
[----:B-----5:R-:W-:Y:S01]  /*50d0*/  FFMA.FTZ R196, R197, R64, R156 ;  /* 0x00000040c5c47223 */ /* 0x020fe2000001009c */
[----:B------:R-:W-:Y:S01]  /*50e0*/  FFMA.FTZ R198, R199, R66, R158 ;  /* 0x00000042c7c67223 */ /* 0x000fe2000001009e */
[----:B0-----:R-:W-:-:S04]  /*50f0*/  IMAD.WIDE.U32 R214, R8, 0x10, R192 ;  /* 0x0000001008d67825 */ /* 0x001fc800078e00c0 */
[----:B------:R-:W-:Y:S01]  /*5100*/  FFMA.FTZ R192, R197, R60, R128 ;  /* 0x0000003cc5c07223 */ /* 0x000fe20000010080 */
[C---:B------:R-:W-:Y:S01]  /*5110*/  FFMA.FTZ R193, R16.reuse, R61, R129 ;  /* 0x0000003d10c17223 */ /* 0x040fe20000010081 */
[----:B------:R-:W-:Y:S01]  /*5120*/  FFMA.FTZ R197, R16, R65, R157 ;  /* 0x0000004110c57223 */ /* 0x000fe2000001009d */
[----:B-1----:R-:W-:-:S04]  /*5130*/  IMAD.WIDE.U32 R216, R8, 0x10, R194 ;  /* 0x0000001008d87825 */ /* 0x002fc800078e00c2 */
[----:B------:R-:W-:Y:S01]  /*5140*/  FFMA.FTZ R194, R199, R62, R130 ;  /* 0x0000003ec7c27223 */ /* 0x000fe20000010082 */
[C---:B------:R-:W-:Y:S01]  /*5150*/  FFMA.FTZ R195, R18.reuse, R63, R131 ;  /* 0x0000003f12c37223 */ /* 0x040fe20000010083 */
[----:B------:R-:W-:Y:S01]  /*5160*/  FFMA.FTZ R199, R18, R67, R159 ;  /* 0x0000004312c77223 */ /* 0x000fe2000001009f */
[----:B------:R-:W-:-:S03]  /*5170*/  IADD3 R8, PT, PT, R8, 0x100, RZ ;  /* 0x0000010008087810 */ /* 0x000fc60007ffe0ff */
[----:B------:R2:W-:Y:S04]  /*5180*/  STG.E.128 desc[UR6][R214.64], R192 ;  /* 0x000000c0d6007986 */ /* 0x0005e8000c101d06 */
[----:B------:R2:W-:Y:S02]  /*5190*/  STG.E.128 desc[UR6][R216.64], R196 ;  /* 0x000000c4d8007986 */ /* 0x0005e4000c101d06 */
.L_x_16151:
[----:B------:R-:W-:Y:S05]  /*51a0*/  BSYNC.RECONVERGENT B0 ;  /* 0x0000000000007941 */ /* 0x000fea0003800200 */
.L_x_16150:
[----:B------:R-:W-:Y:S01]  /*51b0*/  ISETP.GE.U32.AND P6, PT, R6, 0x300, PT ;  /* 0x000003000600780c */ /* 0x000fe20003fc6070 */
[----:B------:R-:W-:-:S12]  /*51c0*/  BSSY.RECONVERGENT B0, `(.L_x_16152) ;  /* 0x0000019000007945 */ /* 0x000fd80003800200 */
[----:B------:R-:W-:Y:S05]  /*51d0*/  @!P6 BRA `(.L_x_16153) ;  /* 0x00000000005ce947 */ /* 0x000fea0003800000 */
[----:B012---:R-:W0:Y:S01]  /*51e0*/  LDC.64 R192, c[0x0][0x428] ;  /* 0x00010a00ffc07b82 */ /* 0x007e220000000a00 */
        /* <DEDUP_REMOVED lines=22> */
.L_x_16153:
[----:B------:R-:W-:Y:S05]  /*5350*/  BSYNC.RECONVERGENT B0 ;  /* 0x0000000000007941 */ /* 0x000fea0003800200 */
.L_x_16152:
[----:B------:R-:W-:Y:S01]  /*5360*/  ISETP.GE.U32.AND P6, PT, R6, 0x400, PT ;  /* 0x000004000600780c */ /* 0x000fe20003fc6070 */
[----:B------:R-:W-:-:S12]  /*5370*/  BSSY.RECONVERGENT B0, `(.L_x_16154) ;  /* 0x0000019000007945 */ /* 0x000fd80003800200 */
[----:B------:R-:W-:Y:S05]  /*5380*/  @!P6 BRA `(.L_x_16155) ;  /* 0x00000000005ce947 */ /* 0x000fea0003800000 */
[----:B0123--:R-:W0:Y:S01]  /*5390*/  LDC.64 R192, c[0x0][0x428] ;  /* 0x00010a00ffc07b82 */ /* 0x00fe220000000a00 */
        /* <DEDUP_REMOVED lines=22> */
.L_x_16155:
[----:B------:R-:W-:Y:S05]  /*5500*/  BSYNC.RECONVERGENT B0 ;  /* 0x0000000000007941 */ /* 0x000fea0003800200 */
.L_x_16154:
        /* <DEDUP_REMOVED lines=25> */
.L_x_16157:
[----:B------:R-:W-:Y:S05]  /*56a0*/  BSYNC.RECONVERGENT B0 ;  /* 0x0000000000007941 */ /* 0x000fea0003800200 */
.L_x_16156:
        /* <DEDUP_REMOVED lines=25> */
.L_x_16159:
[----:B------:R-:W-:Y:S05]  /*5840*/  BSYNC.RECONVERGENT B0 ;  /* 0x0000000000007941 */ /* 0x000fea0003800200 */
.L_x_16158:
        /* <DEDUP_REMOVED lines=25> */
.L_x_16161:
[----:B------:R-:W-:Y:S05]  /*59e0*/  BSYNC.RECONVERGENT B0 ;  /* 0x0000000000007941 */ /* 0x000fea0003800200 */
.L_x_16160:
        /* <DEDUP_REMOVED lines=20> */
[----:B0-----:R-:W-:-:S05]  /*5b30*/  IMAD.WIDE.U32 R214, R8, 0x10, R214 ;  /* 0x0000001008d67825 */ /* 0x001fca00078e00d6 */
[----:B------:R0:W-:Y:S01]  /*5b40*/  STG.E.128 desc[UR6][R214.64], R192 ;  /* 0x000000c0d6007986 */ /* 0x0001e2000c101d06 */
[----:B-1----:R-:W-:-:S05]  /*5b50*/  IMAD.WIDE.U32 R216, R8, 0x10, R216 ;  /* 0x0000001008d87825 */ /* 0x002fca00078e00d8 */
[----:B------:R0:W-:Y:S02]  /*5b60*/  STG.E.128 desc[UR6][R216.64], R196 ;  /* 0x000000c4d8007986 */ /* 0x0001e4000c101d06 */
.L_x_16163:
[----:B------:R-:W-:Y:S05]  /*5b70*/  BSYNC.RECONVERGENT B0 ;  /* 0x0000000000007941 */ /* 0x000fea0003800200 */
.L_x_16162:
[----:B01234-:R-:W0:Y:S01]  /*5b80*/  LDC.64 R192, c[0x0][0x380] ;  /* 0x0000e000ffc07b82 */ /* 0x01fe220000000a00 */
[----:B------:R-:W-:Y:S01]  /*5b90*/  UPLOP3.LUT UP1, UPT, UPT, UPT, UP1, 0x40, 0x4 ;  /* 0x000000000004789c */ /* 0x000fe20003f2e810 */
[----:B0-----:R-:W-:-:S04]  /*5ba0*/  IADD3 R0, PT, PT, R0, R192, RZ ;  /* 0x000000c000007210 */ /* 0x001fc80007ffe0ff */
[----:B------:R-:W-:-:S13]  /*5bb0*/  ISETP.GE.AND P2, PT, R0, R193, PT ;  /* 0x000000c10000720c */ /* 0x000fda0003f46270 */
[----:B------:R-:W-:Y:S05]  /*5bc0*/  @!P2 BRA `(.L_x_16164) ;  /* 0xffffffc4004ca947 */ /* 0x000fea000383ffff */
[----:B------:R-:W-:Y:S05]  /*5bd0*/  EXIT ;  /* 0x000000000000794d */ /* 0x000fea0003800000 */
.L_x_16165:
        /* <DEDUP_REMOVED lines=10> */
.L_x_18076:


//--------------------- .text._ZN10layer_norm31ln_parallel_residual_fwd_kernelINS_13Kernel_traitsIfffffjLj8192ELj1ELj1ELj8ELj16ENS_18Kernel_traits_baseILj8192EfffffjLj256EEEEELb0ELb0ELb1EEEvNS_9FwdParamsE --------------------------
	.section	.text._ZN10layer_norm31ln_parallel_residual_fwd_kernelINS_13Kernel_traitsIfffffjLj8192ELj1ELj1ELj8ELj16ENS_18Kernel_traits_baseILj8192EfffffjLj256EEEEELb0ELb0ELb1EEEvNS_9FwdParamsE,"ax",@progbits
	.align	128
        .global         _ZN10layer_norm31ln_parallel_residual_fwd_kernelINS_13Kernel_traitsIfffffjLj8192ELj1ELj1ELj8ELj16ENS_18Kernel_traits_baseILj8192EfffffjLj256EEEEELb0ELb0ELb1EEEvNS_9FwdParamsE
        .type           _ZN10layer_norm31ln_parallel_residual_fwd_kernelINS_13Kernel_traitsIfffffjLj8192ELj1ELj1ELj8ELj16ENS_18Kernel_traits_baseILj8192EfffffjLj256EEEEELb0ELb0ELb1EEEvNS_9FwdParamsE,@function
        .size           _ZN10layer_norm31ln_parallel_residual_fwd_kernelINS_13Kernel_traitsIfffffjLj8192ELj1ELj1ELj8ELj16ENS_18Kernel_traits_baseILj8192EfffffjLj256EEEEELb0ELb0ELb1EEEvNS_9FwdParamsE,(.L_x_18077 - _ZN10layer_norm31ln_parallel_residual_fwd_kernelINS_13Kernel_traitsIfffffjLj8192ELj1ELj1ELj8ELj16ENS_18Kernel_traits_baseILj8192EfffffjLj256EEEEELb0ELb0ELb1EEEvNS_9FwdParamsE)
        .other          _ZN10layer_norm31ln_parallel_residual_fwd_kernelINS_13Kernel_traitsIfffffjLj8192ELj1ELj1ELj8ELj16ENS_18Kernel_traits_baseILj8192EfffffjLj256EEEEELb0ELb0ELb1EEEvNS_9FwdParamsE,@"STO_CUDA_ENTRY STV_DEFAULT"
_ZN10layer_norm31ln_parallel_residual_fwd_kernelINS_13Kernel_traitsIfffffjLj8192ELj1ELj1ELj8ELj16ENS_18Kernel_traits_baseILj8192EfffffjLj256EEEEELb0ELb0ELb1EEEvNS_9FwdParamsE:
.text._ZN10layer_norm31ln_parallel_residual_fwd_kernelINS_13Kernel_traitsIfffffjLj8192ELj1ELj1ELj8ELj16ENS_18Kernel_traits_baseILj8192EfffffjLj256EEEEELb0ELb0ELb1EEEvNS_9FwdParamsE:
        /* <DEDUP_REMOVED lines=68> */
.L_x_16167:
        /* <DEDUP_REMOVED lines=31> */
.L_x_16166:
        /* <DEDUP_REMOVED lines=45> */
.L_x_16169:
        /* <DEDUP_REMOVED lines=46> */
.L_x_16168:
        /* <DEDUP_REMOVED lines=12> */
.L_x_16191:
        /* <DEDUP_REMOVED lines=11> */
[----:B-----5:R1:W5:Y:S01]  /*0d50*/  LDG.E.128 R152, desc[UR6][R144.64] ;  /* 0x0000000690987981 */ /* 0x020362000c1e1d00 */
[----:B0-----:R-:W-:-:S05]  /*0d60*/  @P1 IMAD.WIDE.U32 R146, R157, 0x10, R146 ;  /* 0x000000109d921825 */ /* 0x001fca00078e0092 */
[----:B------:R0:W5:Y:S01]  /*0d70*/  @P1 LDG.E.128 R12, desc[UR6][R146.64] ;  /* 0x00000006920c1981 */ /* 0x000162000c1e1d00 */
[----:B----4-:R-:W-:-:S05]  /*0d80*/  @P2 IMAD.WIDE.U32 R148, R157, 0x10, R148 ;  /* 0x000000109d942825 */ /* 0x010fca00078e0094 */
[----:B------:R0:W5:Y:S01]  /*0d90*/  @P2 LDG.E.128 R8, desc[UR6][R148.64] ;  /* 0x0000000694082981 */ /* 0x000162000c1e1d00 */
[----:B---3--:R-:W-:-:S04]  /*0da0*/  ISETP.NE.U32.AND P1, PT, R166, RZ, PT ;  /* 0x000000ffa600720c */ /* 0x008fc80003f25070 */
[----:B------:R-:W-:-:S13]  /*0db0*/  ISETP.NE.AND.EX P1, PT, R167, RZ, PT, P1 ;  /* 0x000000ffa700720c */ /* 0x000fda0003f25310 */
[----:B01----:R-:W-:Y:S05]  /*0dc0*/  @!P1 BRA `(.L_x_16170) ;  /* 0x00000000005c9947 */ /* 0x003fea0003800000 */
        /* <DEDUP_REMOVED lines=14> */
.L_x_16171:
        /* <DEDUP_REMOVED lines=9> */
.L_x_16170:
        /* <DEDUP_REMOVED lines=12> */
.L_x_16172:
        /* <DEDUP_REMOVED lines=8> */
[----:B------:R0:W5:Y:S04]  /*1080*/  LDG.E.128 R180, desc[UR6][R146.64] ;  /* 0x0000000692b47981 */ /* 0x000168000c1e1d00 */
[----:B------:R0:W5:Y:S01]  /*1090*/  @P1 LDG.E.128 R12, desc[UR6][R148.64] ;  /* 0x00000006940c1981 */ /* 0x000162000c1e1d00 */
[----:B---3--:R-:W-:-:S05]  /*10a0*/  @P2 IMAD.WIDE.U32 R150, R155, 0x10, R150 ;  /* 0x000000109b962825 */ /* 0x008fca00078e0096 */
        /* <DEDUP_REMOVED lines=20> */
.L_x_16173:
        /* <DEDUP_REMOVED lines=23> */
.L_x_16174:
        /* <DEDUP_REMOVED lines=26> */
.L_x_16175:
        /* <DEDUP_REMOVED lines=21> */
.L_x_16176:
        /* <DEDUP_REMOVED lines=26> */
.L_x_16177:
        /* <DEDUP_REMOVED lines=21> */
.L_x_16178:
        /* <DEDUP_REMOVED lines=26> */
.L_x_16179:
        /* <DEDUP_REMOVED lines=21> */
.L_x_16180:
        /* <DEDUP_REMOVED lines=26> */
.L_x_16181:
        /* <DEDUP_REMOVED lines=21> */
.L_x_16182:
        /* <DEDUP_REMOVED lines=26> */
.L_x_16183:
        /* <DEDUP_REMOVED lines=21> */
.L_x_16184:
        /* <DEDUP_REMOVED lines=15> */
[----:B0-----:R-:W-:Y:S01]  /*2300*/  @!P4 MOV R223, R145 ;  /* 0x0000009100dfc202 */ /* 0x001fe20000000f00 */
        /* <DEDUP_REMOVED lines=10> */
.L_x_16185:
[----:B-----5:R-:W-:Y:S01]  /*23b0*/  @!P4 FADD.FTZ R3, R12, R144 ;  /* 0x000000900c03c221 */ /* 0x020fe20000010000 */
[----:B0-----:R-:W-:Y:S01]  /*23c0*/  @!P4 FADD.FTZ R223, R13, R145 ;  /* 0x000000910ddfc221 */ /* 0x001fe20000010000 */
        /* <DEDUP_REMOVED lines=19> */
.L_x_16186:
        /* <DEDUP_REMOVED lines=114> */
[----:B-1----:R-:W-:Y:S02]  /*2c20*/  FADD.FTZ R150, R148, R147 ;  /* 0x0000009394967221 */ /* 0x002fe40000010000 */
[----:B------:R-:W1:Y:S01]  /*2c30*/  @P0 LDC.64 R146, c[0x0][0x3a8] ;  /* 0x0000ea00ff920b82 */ /* 0x000e620000000a00 */
[----:B0-----:R-:W-:-:S02]  /*2c40*/  LOP3.LUT P2, RZ, R0, 0x1f, RZ, 0xc0, !PT ;  /* 0x0000001f00ff7812 */ /* 0x001fc4000784c0ff */
[----:B------:R-:W0:Y:S01]  /*2c50*/  SHFL.BFLY PT, R181, R150, 0x8, 0x1f ;  /* 0x0d001f0096b57f89 */ /* 0x000e2200000e0000 */
[----:B-1----:R-:W-:-:S04]  /*2c60*/  @P0 IMAD.WIDE.U32 R146, R153, 0x10, R146 ;  /* 0x0000001099920825 */ /* 0x002fc800078e0092 */
        /* <DEDUP_REMOVED lines=12> */
.L_x_16188:
[----:B--2---:R-:W-:Y:S05]  /*2d30*/  BSYNC.RECONVERGENT B0 ;  /* 0x0000000000007941 */ /* 0x004fea0003800200 */
.L_x_16187:
        /* <DEDUP_REMOVED lines=15> */
.L_x_16190:
[----:B------:R-:W-:Y:S05]  /*2e30*/  BSYNC.RECONVERGENT B0 ;  /* 0x0000000000007941 */ /* 0x000fea0003800200 */
.L_x_16189:
        /* <DEDUP_REMOVED lines=52> */
[----:B------:R1:W2:Y:S02]  /*3180*/  SHFL.IDX PT, R229, R181, RZ, 0x1f ;  /* 0x00001fffb5e57589 */ /* 0x0002a400000e0000 */
[----:B------:R-:W-:-:S05]  /*3190*/  FFMA.FTZ R148, R148, R147, R145 ;  /* 0x0000009394947223 */ /* 0x000fca0000010091 */
[----:B------:R-:W0:Y:S01]  /*31a0*/  SHFL.IDX PT, R231, R148, RZ, 0x1f ;  /* 0x00001fff94e77589 */ /* 0x000e2200000e0000 */
[----:B------:R-:W3:Y:S08]  /*31b0*/  @!P2 LDC.64 R146, c[0x0][0x3c0] ;  /* 0x0000f000ff92ab82 */ /* 0x000ef00000000a00 */
[----:B-1----:R-:W1:Y:S01]  /*31c0*/  LDC.64 R180, c[0x0][0x428] ;  /* 0x00010a00ffb47b82 */ /* 0x002e620000000a00 */
[C---:B--2---:R-:W-:Y:S01]  /*31d0*/  FMUL.FTZ R2, R229.reuse, R229 ;  /* 0x000000e5e5027220 */ /* 0x044fe20000410000 */
        /* <DEDUP_REMOVED lines=8> */
[----:B------:R-:W0:Y:S01]  /*3260*/  LDC.64 R194, c[0x0][0x430] ;  /* 0x00010c00ffc27b82 */ /* 0x000e220000000a00 */
[C---:B------:R-:W-:Y:S01]  /*3270*/  FADD.FTZ R152, -R150.reuse, R161 ;  /* 0x000000a196987221 */ /* 0x040fe20000010100 */
[C---:B------:R-:W-:Y:S01]  /*3280*/  FADD.FTZ R154, -R150.reuse, R163 ;  /* 0x000000a3969a7221 */ /* 0x040fe20000010100 */
[----:B------:R-:W2:Y:S01]  /*3290*/  MUFU.RSQ R189, R2 ;  /* 0x0000000200bd7308 */ /* 0x000ea20000001400 */
[C---:B------:R-:W-:Y:S01]  /*32a0*/  FADD.FTZ R156, -R150.reuse, R165 ;  /* 0x000000a5969c7221 */ /* 0x040fe20000010100 */
[C---:B------:R-:W-:Y:S01]  /*32b0*/  FADD.FTZ R216, -R150.reuse, R201 ;  /* 0x000000c996d87221 */ /* 0x040fe20000010100 */
[----:B------:R-:W-:Y:S01]  /*32c0*/  FADD.FTZ R201, -R150, R219 ;  /* 0x000000db96c97221 */ /* 0x000fe20000010100 */
[----:B---3--:R-:W-:Y:S01]  /*32d0*/  @!P2 IMAD.WIDE R146, R178, 0x4, R146 ;  /* 0x00000004b292a825 */ /* 0x008fe200078e0292 */
[----:B------:R-:W3:Y:S03]  /*32e0*/  @!P2 LDC.64 R144, c[0x0][0x3c8] ;  /* 0x0000f200ff90ab82 */ /* 0x000ee60000000a00 */
        /* <DEDUP_REMOVED lines=12> */
[C---:B--2---:R-:W-:Y:S01]  /*33b0*/  FMUL.FTZ R219, R189.reuse, R148 ;  /* 0x00000094bddb7220 */ /* 0x044fe20000410000 */
        /* <DEDUP_REMOVED lines=9> */
[----:B------:R-:W-:Y:S01]  /*3450*/  FADD.FTZ R200, -R150, R217 ;  /* 0x000000d996c87221 */ /* 0x000fe20000010100 */
[----:B---3--:R-:W-:-:S04]  /*3460*/  @!P2 IMAD.WIDE R160, R178, 0x4, R144 ;  /* 0x00000004b2a0a825 */ /* 0x008fc800078e0290 */
[C---:B------:R-:W-:Y:S01]  /*3470*/  FADD.FTZ R203, -R150.reuse, R3 ;  /* 0x0000000396cb7221 */ /* 0x040fe20000010100 */
[C---:B------:R-:W-:Y:S01]  /*3480*/  FADD.FTZ R204, -R150.reuse, R223 ;  /* 0x000000df96cc7221 */ /* 0x040fe20000010100 */
[C---:B------:R-:W-:Y:S01]  /*3490*/  FADD.FTZ R205, -R150.reuse, R225 ;  /* 0x000000e196cd7221 */ /* 0x040fe20000010100 */
[----:B------:R-:W-:Y:S01]  /*34a0*/  FADD.FTZ R206, -R150, R227 ;  /* 0x000000e396ce7221 */ /* 0x000fe20000010100 */
[----:B------:R2:W-:Y:S01]  /*34b0*/  @!P2 STG.E desc[UR6][R146.64], R229 ;  /* 0x000000e59200a986 */ /* 0x0005e2000c101906 */
[----:B-1----:R-:W-:-:S04]  /*34c0*/  IMAD.WIDE.U32 R158, R157, 0x10, R180 ;  /* 0x000000109d9e7825 */ /* 0x002fc800078e00b4 */
[----:B------:R-:W-:Y:S01]  /*34d0*/  FMUL.FTZ R156, R189, R164 ;  /* 0x000000a4bd9c7220 */ /* 0x000fe20000410000 */
        /* <DEDUP_REMOVED lines=32> */
[----:B------:R-:W-:-:S04]  /*36e0*/  IMAD.WIDE.U32 R172, R183, 0x10, R180 ;  /* 0x00000010b7ac7825 */ /* 0x000fc800078e00b4 */
[----:B------:R-:W-:Y:S01]  /*36f0*/  FFMA.FTZ R154, R171, R74, R22 ;  /* 0x0000004aab9a7223 */ /* 0x000fe20000010016 */
[----:B------:R-:W-:Y:S01]  /*3700*/  FFMA.FTZ R168, R165, R64, R28 ;  /* 0x00000040a5a87223 */ /* 0x000fe2000001001c */
[----:B------:R2:W-:Y:S01]  /*3710*/  STG.E.128 desc[UR6][R158.64], R144 ;  /* 0x000000909e007986 */ /* 0x0005e2000c101d06 */
[----:B------:R-:W-:-:S04]  /*3720*/  IMAD.WIDE.U32 R176, R185, 0x10, R180 ;  /* 0x00000010b9b07825 */ /* 0x000fc800078e00b4 */
[----:B------:R-:W-:Y:S01]  /*3730*/  FFMA.FTZ R170, R167, R66, R30 ;  /* 0x00000042a7aa7223 */ /* 0x000fe2000001001e */
[----:B------:R-:W-:-:S04]  /*3740*/  IMAD.WIDE.U32 R174, R187, 0x10, R180 ;  /* 0x00000010bbae7825 */ /* 0x000fc800078e00b4 */
[----:B-1----:R-:W-:Y:S01]  /*3750*/  FFMA.FTZ R161, R162, R69, R25 ;  /* 0x00000045a2a17223 */ /* 0x002fe20000010019 */
[----:B------:R-:W-:-:S04]  /*3760*/  IMAD.WIDE.U32 R190, R155, 0x10, R180 ;  /* 0x000000109bbe7825 */ /* 0x000fc800078e00b4 */
[----:B------:R-:W-:Y:S01]  /*3770*/  FFMA.FTZ R160, R169, R68, R24 ;  /* 0x00000044a9a07223 */ /* 0x000fe20000010018 */
[----:B------:R-:W-:-:S04]  /*3780*/  IMAD.WIDE.U32 R192, R151, 0x10, R180 ;  /* 0x0000001097c07825 */ /* 0x000fc800078e00b4 */
[----:B------:R-:W-:-:S04]  /*3790*/  IMAD.WIDE.U32 R2, R149, 0x10, R180 ;  /* 0x0000001095027825 */ /* 0x000fc800078e00b4 */
[----:B--2---:R-:W-:Y:S01]  /*37a0*/  FFMA.FTZ R144, R219, R76, R16 ;  /* 0x0000004cdb907223 */ /* 0x004fe20000010010 */
[----:B------:R-:W-:Y:S01]  /*37b0*/  FFMA.FTZ R145, R148, R77, R17 ;  /* 0x0000004d94917223 */ /* 0x000fe20000010011 */
[----:B------:R-:W-:Y:S01]  /*37c0*/  FFMA.FTZ R146, R221, R78, R18 ;  /* 0x0000004edd927223 */ /* 0x000fe20000010012 */
[----:B0-----:R-:W-:-:S04]  /*37d0*/  IMAD.WIDE.U32 R208, R157, 0x10, R194 ;  /* 0x000000109dd07825 */ /* 0x001fc800078e00c2 */
[----:B------:R-:W-:Y:S01]  /*37e0*/  FFMA.FTZ R147, R152, R79, R19 ;  /* 0x0000004f98937223 */ /* 0x000fe20000010013 */
[----:B------:R-:W-:Y:S01]  /*37f0*/  FFMA.FTZ R148, R217, R104, R116 ;  /* 0x00000068d9947223 */ /* 0x000fe20000010074 */
[----:B------:R-:W-:Y:S01]  /*3800*/  FFMA.FTZ R157, R162, R101, R121 ;  /* 0x00000065a29d7223 */ /* 0x000fe20000010079 */
[----:B------:R-:W-:-:S04]  /*3810*/  IMAD.WIDE.U32 R210, R155, 0x10, R194 ;  /* 0x000000109bd27825 */ /* 0x000fc800078e00c2 */
[C---:B------:R-:W-:Y:S01]  /*3820*/  FFMA.FTZ R158, R163.reuse, R102, R122 ;  /* 0x00000066a39e7223 */ /* 0x040fe2000001007a */
[----:B------:R0:W-:Y:S01]  /*3830*/  STG.E.128 desc[UR6][R208.64], R144 ;  /* 0x00000090d0007986 */ /* 0x0001e2000c101d06 */
[----:B------:R-:W-:Y:S01]  /*3840*/  FFMA.FTZ R162, R163, R70, R26 ;  /* 0x00000046a3a27223 */ /* 0x000fe2000001001a */
[----:B------:R-:W-:-:S04]  /*3850*/  IMAD.WIDE.U32 R212, R151, 0x10, R194 ;  /* 0x0000001097d47825 */ /* 0x000fc800078e00c2 */
[C---:B------:R-:W-:Y:S01]  /*3860*/  FFMA.FTZ R151, R156.reuse, R107, R119 ;  /* 0x0000006b9c977223 */ /* 0x040fe20000010077 */
        /* <DEDUP_REMOVED lines=8> */
[C---:B------:R-:W-:Y:S01]  /*38f0*/  FFMA.FTZ R165, R166.reuse, R97, R125 ;  /* 0x00000061a6a57223 */ /* 0x040fe2000001007d */
[----:B------:R-:W-:Y:S01]  /*3900*/  FFMA.FTZ R169, R166, R65, R29 ;  /* 0x00000041a6a97223 */ /* 0x000fe2000001001d */
[----:B------:R-:W-:-:S04]  /*3910*/  IMAD.WIDE.U32 R186, R187, 0x10, R194 ;  /* 0x00000010bbba7825 */ /* 0x000fc800078e00c2 */
[----:B------:R-:W-:Y:S01]  /*3920*/  FFMA.FTZ R166, R167, R98, R126 ;  /* 0x00000062a7a67223 */ /* 0x000fe2000001007e */
[----:B------:R-:W-:Y:S01]  /*3930*/  FFMA.FTZ R167, R218, R99, R127 ;  /* 0x00000063daa77223 */ /* 0x000fe2000001007f */
[----:B------:R-:W-:-:S04]  /*3940*/  IMAD.WIDE.U32 R188, R149, 0x10, R194 ;  /* 0x0000001095bc7825 */ /* 0x000fc800078e00c2 */
[----:B------:R-:W-:Y:S01]  /*3950*/  FFMA.FTZ R149, R150, R105, R117 ;  /* 0x0000006996957223 */ /* 0x000fe20000010075 */
[----:B0-----:R-:W-:Y:S01]  /*3960*/  FFMA.FTZ R144, R215, R92, R128 ;  /* 0x0000005cd7907223 */ /* 0x001fe20000010080 */
[----:B------:R-:W-:Y:S01]  /*3970*/  FFMA.FTZ R145, R216, R93, R129 ;  /* 0x0000005dd8917223 */ /* 0x000fe20000010081 */
[----:B------:R-:W-:-:S04]  /*3980*/  IMAD.WIDE.U32 R180, R153, 0x10, R180 ;  /* 0x0000001099b47825 */ /* 0x000fc800078e00b4 */
[----:B------:R-:W-:Y:S01]  /*3990*/  FFMA.FTZ R146, R207, R94, R130 ;  /* 0x0000005ecf927223 */ /* 0x000fe20000010082 */
[----:B------:R-:W-:Y:S01]  /*39a0*/  FFMA.FTZ R147, R214, R95, R131 ;  /* 0x0000005fd6937223 */ /* 0x000fe20000010083 */
[----:B------:R-:W-:-:S04]  /*39b0*/  IMAD.WIDE.U32 R194, R153, 0x10, R194 ;  /* 0x0000001099c27825 */ /* 0x000fc800078e00c2 */
[----:B------:R-:W-:Y:S01]  /*39c0*/  FFMA.FTZ R153, R150, R73, R21 ;  /* 0x0000004996997223 */ /* 0x000fe20000010015 */
[----:B------:R-:W-:Y:S01]  /*39d0*/  FFMA.FTZ R150, R171, R106, R118 ;  /* 0x0000006aab967223 */ /* 0x000fe20000010076 */
[----:B------:R-:W-:-:S04]  /*39e0*/  FFMA.FTZ R171, R218, R67, R31 ;  /* 0x00000043daab7223 */ /* 0x000fc8000001001f */
[----:B------:R0:W-:Y:S04]  /*39f0*/  STG.E.128 desc[UR6][R190.64], R148 ;  /* 0x00000094be007986 */ /* 0x0001e8000c101d06 */
[----:B------:R1:W-:Y:S04]  /*3a00*/  STG.E.128 desc[UR6][R210.64], R152 ;  /* 0x00000098d2007986 */ /* 0x0003e8000c101d06 */
[----:B------:R2:W-:Y:S04]  /*3a10*/  STG.E.128 desc[UR6][R192.64], R156 ;  /* 0x0000009cc0007986 */ /* 0x0005e8000c101d06 */
[----:B------:R3:W-:Y:S04]  /*3a20*/  STG.E.128 desc[UR6][R212.64], R160 ;  /* 0x000000a0d4007986 */ /* 0x0007e8000c101d06 */
[----:B------:R4:W-:Y:S01]  /*3a30*/  STG.E.128 desc[UR6][R172.64], R164 ;  /* 0x000000a4ac007986 */ /* 0x0009e2000c101d06 */
[----:B0-----:R-:W0:Y:S01]  /*3a40*/  LDC.64 R190, c[0x0][0x380] ;  /* 0x0000e000ffbe7b82 */ /* 0x001e220000000a00 */
[----:B------:R-:W-:Y:S01]  /*3a50*/  FFMA.FTZ R148, R215, R60, R32 ;  /* 0x0000003cd7947223 */ /* 0x000fe20000010020 */
[----:B------:R-:W-:Y:S01]  /*3a60*/  FFMA.FTZ R149, R216, R61, R33 ;  /* 0x0000003dd8957223 */ /* 0x000fe20000010021 */
[----:B------:R-:W-:Y:S01]  /*3a70*/  FFMA.FTZ R150, R207, R62, R34 ;  /* 0x0000003ecf967223 */ /* 0x000fe20000010022 */
[----:B------:R-:W-:Y:S01]  /*3a80*/  FFMA.FTZ R151, R214, R63, R35 ;  /* 0x0000003fd6977223 */ /* 0x000fe20000010023 */
[----:B-1----:R-:W-:Y:S01]  /*3a90*/  FFMA.FTZ R152, R179, R88, R132 ;  /* 0x00000058b3987223 */ /* 0x002fe20000010084 */
[----:B------:R-:W-:Y:S01]  /*3aa0*/  FFMA.FTZ R153, R196, R89, R133 ;  /* 0x00000059c4997223 */ /* 0x000fe20000010085 */
[----:B------:R-:W-:Y:S01]  /*3ab0*/  FFMA.FTZ R154, R197, R90, R134 ;  /* 0x0000005ac59a7223 */ /* 0x000fe20000010086 */
[----:B------:R-:W-:Y:S01]  /*3ac0*/  FFMA.FTZ R155, R198, R91, R135 ;  /* 0x0000005bc69b7223 */ /* 0x000fe20000010087 */
[----:B--2---:R-:W-:Y:S01]  /*3ad0*/  FFMA.FTZ R156, R179, R56, R36 ;  /* 0x00000038b39c7223 */ /* 0x004fe20000010024 */
[----:B------:R-:W-:Y:S01]  /*3ae0*/  FFMA.FTZ R157, R196, R57, R37 ;  /* 0x00000039c49d7223 */ /* 0x000fe20000010025 */
[----:B------:R-:W-:Y:S01]  /*3af0*/  FFMA.FTZ R158, R197, R58, R38 ;  /* 0x0000003ac59e7223 */ /* 0x000fe20000010026 */
[----:B------:R-:W-:Y:S01]  /*3b00*/  FFMA.FTZ R159, R198, R59, R39 ;  /* 0x0000003bc69f7223 */ /* 0x000fe20000010027 */
[----:B------:R-:W-:Y:S01]  /*3b10*/  STG.E.128 desc[UR6][R182.64], R168 ;  /* 0x000000a8b6007986 */ /* 0x000fe2000c101d06 */
[----:B---3--:R-:W-:Y:S01]  /*3b20*/  FFMA.FTZ R160, R199, R84, R136 ;  /* 0x00000054c7a07223 */ /* 0x008fe20000010088 */
[----:B------:R-:W-:Y:S01]  /*3b30*/  FFMA.FTZ R161, R200, R85, R137 ;  /* 0x00000055c8a17223 */ /* 0x000fe20000010089 */
[----:B------:R-:W-:Y:S01]  /*3b40*/  FFMA.FTZ R162, R201, R86, R138 ;  /* 0x00000056c9a27223 */ /* 0x000fe2000001008a */
[----:B------:R-:W-:Y:S01]  /*3b50*/  FFMA.FTZ R163, R202, R87, R139 ;  /* 0x00000057caa37223 */ /* 0x000fe2000001008b */
[----:B------:R1:W-:Y:S01]  /*3b60*/  STG.E.128 desc[UR6][R176.64], R144 ;  /* 0x00000090b0007986 */ /* 0x0003e2000c101d06 */
[----:B----4-:R-:W-:Y:S01]  /*3b70*/  FFMA.FTZ R164, R199, R52, R40 ;  /* 0x00000034c7a47223 */ /* 0x010fe20000010028 */
[----:B------:R-:W-:Y:S01]  /*3b80*/  FFMA.FTZ R165, R200, R53, R41 ;  /* 0x00000035c8a57223 */ /* 0x000fe20000010029 */
[----:B------:R-:W-:Y:S01]  /*3b90*/  FFMA.FTZ R166, R201, R54, R42 ;  /* 0x00000036c9a67223 */ /* 0x000fe2000001002a */
[----:B------:R-:W-:Y:S01]  /*3ba0*/  FFMA.FTZ R167, R202, R55, R43 ;  /* 0x00000037caa77223 */ /* 0x000fe2000001002b */
[----:B------:R2:W-:Y:S01]  /*3bb0*/  STG.E.128 desc[UR6][R184.64], R148 ;  /* 0x00000094b8007986 */ /* 0x0005e2000c101d06 */
[----:B0-----:R-:W-:-:S03]  /*3bc0*/  IADD3 R178, PT, PT, R178, R190, RZ ;  /* 0x000000beb2b27210 */ /* 0x001fc60007ffe0ff */
[----:B------:R4:W-:Y:S01]  /*3bd0*/  STG.E.128 desc[UR6][R174.64], R152 ;  /* 0x00000098ae007986 */ /* 0x0009e2000c101d06 */
[----:B------:R-:W-:-:S03]  /*3be0*/  ISETP.GE.AND P2, PT, R178, R191, PT ;  /* 0x000000bfb200720c */ /* 0x000fc60003f46270 */
[----:B------:R4:W-:Y:S04]  /*3bf0*/  STG.E.128 desc[UR6][R186.64], R156 ;  /* 0x0000009cba007986 */ /* 0x0009e8000c101d06 */
[----:B------:R4:W-:Y:S01]  /*3c00*/  STG.E.128 desc[UR6][R2.64], R160 ;  /* 0x000000a002007986 */ /* 0x0009e2000c101d06 */
[----:B-1----:R-:W-:Y:S01]  /*3c10*/  FFMA.FTZ R144, R203, R80, R140 ;  /* 0x00000050cb907223 */ /* 0x002fe2000001008c */
[----:B------:R-:W-:Y:S01]  /*3c20*/  FFMA.FTZ R145, R204, R81, R141 ;  /* 0x00000051cc917223 */ /* 0x000fe2000001008d */
[----:B------:R-:W-:Y:S01]  /*3c30*/  FFMA.FTZ R146, R205, R82, R142 ;  /* 0x00000052cd927223 */ /* 0x000fe2000001008e */
[----:B------:R-:W-:Y:S01]  /*3c40*/  FFMA.FTZ R147, R206, R83, R143 ;  /* 0x00000053ce937223 */ /* 0x000fe2000001008f */
[----:B------:R4:W-:Y:S01]  /*3c50*/  STG.E.128 desc[UR6][R188.64], R164 ;  /* 0x000000a4bc007986 */ /* 0x0009e2000c101d06 */
[----:B--2---:R-:W-:Y:S01]  /*3c60*/  FFMA.FTZ R148, R203, R48, R44 ;  /* 0x00000030cb947223 */ /* 0x004fe2000001002c */
[----:B------:R-:W-:Y:S01]  /*3c70*/  FFMA.FTZ R149, R204, R49, R45 ;  /* 0x00000031cc957223 */ /* 0x000fe2000001002d */
[----:B------:R-:W-:Y:S01]  /*3c80*/  FFMA.FTZ R150, R205, R50, R46 ;  /* 0x00000032cd967223 */ /* 0x000fe2000001002e */
[----:B------:R-:W-:Y:S01]  /*3c90*/  FFMA.FTZ R151, R206, R51, R47 ;  /* 0x00000033ce977223 */ /* 0x000fe2000001002f */
[----:B------:R4:W-:Y:S04]  /*3ca0*/  STG.E.128 desc[UR6][R180.64], R144 ;  /* 0x00000090b4007986 */ /* 0x0009e8000c101d06 */
[----:B------:R4:W-:Y:S01]  /*3cb0*/  STG.E.128 desc[UR6][R194.64], R148 ;  /* 0x00000094c2007986 */ /* 0x0009e2000c101d06 */
[----:B------:R-:W-:Y:S05]  /*3cc0*/  @!P2 BRA `(.L_x_16191) ;  /* 0xffffffcc00f4a947 */ /* 0x000fea000383ffff */
[----:B------:R-:W-:Y:S05]  /*3cd0*/  EXIT ;  /* 0x000000000000794d */ /* 0x000fea0003800000 */
.L_x_16192:
        /* <DEDUP_REMOVED lines=10> */
.L_x_18077:


//--------------------- .text._ZN10layer_norm31ln_parallel_residual_fwd_kernelINS_13Kernel_traitsIfffffjLj8192ELj1ELj1ELj8ELj16ENS_18Kernel_traits_baseILj8192EfffffjLj256EEEEELb0ELb1ELb0EEEvNS_9FwdParamsE --------------------------
	.section	.text._ZN10layer_norm31ln_parallel_residual_fwd_kernelINS_13Kernel_traitsIfffffjLj8192ELj1ELj1ELj8ELj16ENS_18Kernel_traits_baseILj8192EfffffjLj256EEEEELb0ELb1ELb0EEEvNS_9FwdParamsE,"ax",@progbits
	.align	128
        .global         _ZN10layer_norm31ln_parallel_residual_fwd_kernelINS_13Kernel_traitsIfffffjLj8192ELj1ELj1ELj8ELj16ENS_18Kernel_traits_baseILj8192EfffffjLj256EEEEELb0ELb1ELb0EEEvNS_9FwdParamsE
        .type           _ZN10layer_norm31ln_parallel_residual_fwd_kernelINS_13Kernel_traitsIfffffjLj8192ELj1ELj1ELj8ELj16ENS_18Kernel_traits_baseILj8192EfffffjLj256EEEEELb0ELb1ELb0EEEvNS_9FwdParamsE,@function
        .size           _ZN10layer_norm31ln_parallel_residual_fwd_kernelINS_13Kernel_traitsIfffffjLj8192ELj1ELj1ELj8ELj16ENS_18Kernel_traits_baseILj8192EfffffjLj256EEEEELb0ELb1ELb0EEEvNS_9FwdParamsE,(.L_x_18078 - _ZN10layer_norm31ln_parallel_residual_fwd_kernelINS_13Kernel_traitsIfffffjLj8192ELj1ELj1ELj8ELj16ENS_18Kernel_traits_baseILj8192EfffffjLj256EEEEELb0ELb1ELb0EEEvNS_9FwdParamsE)
        .other          _ZN10layer_norm31ln_parallel_residual_fwd_kernelINS_13Kernel_traitsIfffffjLj8192ELj1ELj1ELj8ELj16ENS_18Kernel_traits_baseILj8192EfffffjLj256EEEEELb0ELb1ELb0EEEvNS_9FwdParamsE,@"STO_CUDA_ENTRY STV_DEFAULT"
_ZN10layer_norm31ln_parallel_residual_fwd_kernelINS_13Kernel_traitsIfffffjLj8192ELj1ELj1ELj8ELj16ENS_18Kernel_traits_baseILj8192EfffffjLj256EEEEELb0ELb1ELb0EEEvNS_9FwdParamsE:
.text._ZN10layer_norm31ln_parallel_residual_fwd_kernelINS_13Kernel_traitsIfffffjLj8192ELj1ELj1ELj8ELj16ENS_18Kernel_traits_baseILj8192EfffffjLj256EEEEELb0ELb1ELb0EEEvNS_9FwdParamsE:
        /* <DEDUP_REMOVED lines=33> */
[----:B------:R0:W5:Y:S02]  /*0210*/  @P0 LDG.E.128 R80, desc[UR8][R8.64] ;  /* 0x0000000808500981 */ /* 0x000164000c1e1d00 */
[----:B------:R-:W1:Y:S01]  /*0220*/  @P3 LDC.64 R16, c[0x0][0x438] ;  /* 0x00010e00ff103b82 */ /* 0x000e620000000a00 */
[----:B--2---:R-:W-:-:S05]  /*0230*/  @P2 IMAD.WIDE.U32 R10, R4, 0x10, R10 ;  /* 0x00000010040a2825 */ /* 0x004fca00078e000a */
[----:B------:R0:W5:Y:S02]  /*0240*/  @P2 LDG.E.128 R76, desc[UR8][R10.64] ;  /* 0x000000080a4c2981 */ /* 0x000164000c1e1d00 */
[----:B------:R-:W2:Y:S01]  /*0250*/  @P4 LDC.64 R18, c[0x0][0x3d0] ;  /* 0x0000f400ff124b82 */ /* 0x000ea20000000a00 */
[C---:B---3--:R-:W-:Y:S01]  /*0260*/  @P2 IMAD.WIDE.U32 R12, R4.reuse, 0x10, R12 ;  /* 0x00000010040c2825 */ /* 0x048fe200078e000c */
[----:B------:R-:W-:-:S04]  /*0270*/  @P2 IADD3 R4, PT, PT, R4, 0x100, RZ ;  /* 0x0000010004042810 */ /* 0x000fc80007ffe0ff */
[----:B------:R0:W5:Y:S02]  /*0280*/  @P2 LDG.E.128 R72, desc[UR8][R12.64] ;  /* 0x000000080c482981 */ /* 0x000164000c1e1d00 */
[----:B------:R-:W3:Y:S01]  /*0290*/  @P4 LDC.64 R20, c[0x0][0x438] ;  /* 0x00010e00ff144b82 */ /* 0x000ee20000000a00 */
[----:B----4-:R-:W-:-:S05]  /*02a0*/  @P3 IMAD.WIDE.U32 R14, R4, 0x10, R14 ;  /* 0x00000010040e3825 */ /* 0x010fca00078e000e */
[----:B------:R0:W5:Y:S02]  /*02b0*/  @P3 LDG.E.128 R68, desc[UR8][R14.64] ;  /* 0x000000080e443981 */ /* 0x000164000c1e1d00 */
[----:B------:R-:W4:Y:S01]  /*02c0*/  @P5 LDC.64 R22, c[0x0][0x3d0] ;  /* 0x0000f400ff165b82 */ /* 0x000f220000000a00 */
[C---:B-1----:R-:W-:Y:S01]  /*02d0*/  @P3 IMAD.WIDE.U32 R16, R4.reuse, 0x10, R16 ;  /* 0x0000001004103825 */ /* 0x042fe200078e0010 */
[----:B------:R-:W-:-:S04]  /*02e0*/  @P3 IADD3 R4, PT, PT, R4, 0x100, RZ ;  /* 0x0000010004043810 */ /* 0x000fc80007ffe0ff */
        /* <DEDUP_REMOVED lines=8> */
[----:B------:R-:W3:Y:S08]  /*0370*/  @P6 LDC.64 R28, c[0x0][0x438] ;  /* 0x00010e00ff1c6b82 */ /* 0x000ef00000000a00 */
[----:B------:R-:W0:Y:S08]  /*0380*/  @P1 LDC.64 R30, c[0x0][0x3d0] ;  /* 0x0000f400ff1e1b82 */ /* 0x000e300000000a00 */
[----:B------:R-:W0:Y:S01]  /*0390*/  @P1 LDC.64 R88, c[0x0][0x438] ;  /* 0x00010e00ff581b82 */ /* 0x000e220000000a00 */
[----:B----4-:R-:W-:-:S04]  /*03a0*/  @P5 IMAD.WIDE.U32 R22, R4, 0x10, R22 ;  /* 0x0000001004165825 */ /* 0x010fc800078e0016 */
[C---:B-1----:R-:W-:Y:S01]  /*03b0*/  @P5 IMAD.WIDE.U32 R24, R4.reuse, 0x10, R24 ;  /* 0x0000001004185825 */ /* 0x042fe200078e0018 */
[----:B------:R-:W-:Y:S01]  /*03c0*/  @P5 IADD3 R4, PT, PT, R4, 0x100, RZ ;  /* 0x0000010004045810 */ /* 0x000fe20007ffe0ff */
[----:B------:R1:W5:Y:S04]  /*03d0*/  @P5 LDG.E.128 R52, desc[UR8][R22.64] ;  /* 0x0000000816345981 */ /* 0x000368000c1e1d00 */
[C---:B--2---:R-:W-:Y:S01]  /*03e0*/  @P6 IMAD.WIDE.U32 R26, R4.reuse, 0x10, R26 ;  /* 0x00000010041a6825 */ /* 0x044fe200078e001a */
[----:B------:R1:W5:Y:S03]  /*03f0*/  @P5 LDG.E.128 R48, desc[UR8][R24.64] ;  /* 0x0000000818305981 */ /* 0x000366000c1e1d00 */
[C---:B---3--:R-:W-:Y:S01]  /*0400*/  @P6 IMAD.WIDE.U32 R28, R4.reuse, 0x10, R28 ;  /* 0x00000010041c6825 */ /* 0x048fe200078e001c */
[----:B------:R-:W-:Y:S01]  /*0410*/  @P6 IADD3 R4, PT, PT, R4, 0x100, RZ ;  /* 0x0000010004046810 */ /* 0x000fe20007ffe0ff */
[----:B------:R1:W5:Y:S04]  /*0420*/  @P6 LDG.E.128 R44, desc[UR8][R26.64] ;  /* 0x000000081a2c6981 */ /* 0x000368000c1e1d00 */
[C---:B0-----:R-:W-:Y:S01]  /*0430*/  @P1 IMAD.WIDE.U32 R30, R4.reuse, 0x10, R30 ;  /* 0x00000010041e1825 */ /* 0x041fe200078e001e */
[----:B------:R1:W5:Y:S03]  /*0440*/  @P6 LDG.E.128 R40, desc[UR8][R28.64] ;  /* 0x000000081c286981 */ /* 0x000366000c1e1d00 */
[----:B------:R-:W-:Y:S01]  /*0450*/  @P1 IMAD.WIDE.U32 R88, R4, 0x10, R88 ;  /* 0x0000001004581825 */ /* 0x000fe200078e0058 */
[----:B------:R1:W5:Y:S04]  /*0460*/  @P1 LDG.E.128 R36, desc[UR8][R30.64] ;  /* 0x000000081e241981 */ /* 0x000368000c1e1d00 */
[----:B------:R1:W5:Y:S01]  /*0470*/  @P1 LDG.E.128 R32, desc[UR8][R88.64] ;  /* 0x0000000858201981 */ /* 0x000362000c1e1d00 */
[----:B------:R-:W-:-:S02]  /*0480*/  ISETP.GE.U32.AND P2, PT, R113, 0x800, PT ;  /* 0x000008007100780c */ /* 0x000fc40003f46070 */
[----:B------:R-:W-:-:S11]  /*0490*/  @P1 IADD3 R4, PT, PT, R4, 0x100, RZ ;  /* 0x0000010004041810 */ /* 0x000fd60007ffe0ff */
[----:B-1----:R-:W-:Y:S05]  /*04a0*/  @!P2 BRA `(.L_x_16195) ;  /* 0x0000000000f8a947 */ /* 0x002fea0003800000 */
[----:B------:R-:W0:Y:S08]  /*04b0*/  LDC.64 R28, c[0x0][0x3d0] ;  /* 0x0000f400ff1c7b82 */ /* 0x000e300000000a00 */
[----:B------:R-:W1:Y:S01]  /*04c0*/  LDC.64 R6, c[0x0][0x438] ;  /* 0x00010e00ff067b82 */ /* 0x000e620000000a00 */
[----:B0-----:R-:W-:-:S06]  /*04d0*/  IMAD.WIDE.U32 R28, R4, 0x10, R28 ;  /* 0x00000010041c7825 */ /* 0x001fcc00078e001c */
[----:B------:R-:W5:Y:S01]  /*04e0*/  LDG.E.128 R28, desc[UR8][R28.64] ;  /* 0x000000081c1c7981 */ /* 0x000f62000c1e1d00 */
[----:B-1----:R-:W-:-:S05]  /*04f0*/  IMAD.WIDE.U32 R4, R4, 0x10, R6 ;  /* 0x0000001004047825 */ /* 0x002fca00078e0006 */
[----:B------:R0:W5:Y:S01]  /*0500*/  LDG.E.128 R24, desc[UR8][R4.64] ;  /* 0x0000000804187981 */ /* 0x000162000c1e1d00 */
[----:B------:R-:W-:Y:S05]  /*0510*/  BRA `(.L_x_16195) ;  /* 0x0000000000dc7947 */ /* 0x000fea0003800000 */
.L_x_16194:
        /* <DEDUP_REMOVED lines=13> */
[----:B------:R3:W5:Y:S01]  /*05f0*/  @P0 LDG.E.128 R84, desc[UR8][R6.64] ;  /* 0x0000000806540981 */ /* 0x000762000c1e1d00 */
[----:B-1----:R-:W-:-:S06]  /*0600*/  @P6 IMAD.WIDE.U32 R8, R4, 0x10, R8 ;  /* 0x0000001004086825 */ /* 0x002fcc00078e0008 */
[----:B------:R-:W1:Y:S01]  /*0610*/  @P3 LDC.64 R14, c[0x0][0x3d0] ;  /* 0x0000f400ff0e3b82 */ /* 0x000e620000000a00 */
[----:B------:R-:W-:Y:S01]  /*0620*/  @P6 IADD3 R4, PT, PT, R4, 0x100, RZ ;  /* 0x0000010004046810 */ /* 0x000fe20007ffe0ff */
[----:B------:R3:W5:Y:S01]  /*0630*/  @P6 LDG.E.128 R76, desc[UR8][R8.64] ;  /* 0x00000008084c6981 */ /* 0x000762000c1e1d00 */
[----:B------:R-:W-:-:S03]  /*0640*/  ISETP.GE.U32.AND P6, PT, R113, 0x800, PT ;  /* 0x000008007100780c */ /* 0x000fc60003fc6070 */
[C---:B--2---:R-:W-:Y:S01]  /*0650*/  @P5 IMAD.WIDE.U32 R10, R4.reuse, 0x10, R10 ;  /* 0x00000010040a5825 */ /* 0x044fe200078e000a */
[----:B------:R-:W-:Y:S01]  /*0660*/  @P5 IADD3 R4, PT, PT, R4, 0x100, RZ ;  /* 0x0000010004045810 */ /* 0x000fe20007ffe0ff */
[----:B------:R-:W2:Y:S03]  /*0670*/  @P2 LDC.64 R16, c[0x0][0x3d0] ;  /* 0x0000f400ff102b82 */ /* 0x000ea60000000a00 */
[----:B------:R3:W5:Y:S05]  /*0680*/  @P5 LDG.E.128 R68, desc[UR8][R10.64] ;  /* 0x000000080a445981 */ /* 0x00076a000c1e1d00 */
[----:B------:R-:W4:Y:S01]  /*0690*/  @P1 LDC.64 R18, c[0x0][0x3d0] ;  /* 0x0000f400ff121b82 */ /* 0x000f220000000a00 */
[C---:B0-----:R-:W-:Y:S01]  /*06a0*/  @P4 IMAD.WIDE.U32 R12, R4.reuse, 0x10, R12 ;  /* 0x00000010040c4825 */ /* 0x041fe200078e000c */
[----:B------:R-:W-:-:S04]  /*06b0*/  @P4 IADD3 R4, PT, PT, R4, 0x100, RZ ;  /* 0x0000010004044810 */ /* 0x000fc80007ffe0ff */
[----:B------:R3:W5:Y:S02]  /*06c0*/  @P4 LDG.E.128 R60, desc[UR8][R12.64] ;  /* 0x000000080c3c4981 */ /* 0x000764000c1e1d00 */
[----:B------:R-:W0:Y:S01]  /*06d0*/  @P6 LDC.64 R20, c[0x0][0x3d0] ;  /* 0x0000f400ff146b82 */ /* 0x000e220000000a00 */
[C---:B-1----:R-:W-:Y:S01]  /*06e0*/  @P3 IMAD.WIDE.U32 R14, R4.reuse, 0x10, R14 ;  /* 0x00000010040e3825 */ /* 0x042fe200078e000e */
[----:B------:R-:W-:-:S04]  /*06f0*/  @P3 IADD3 R4, PT, PT, R4, 0x100, RZ ;  /* 0x0000010004043810 */ /* 0x000fc80007ffe0ff */
[----:B------:R3:W5:Y:S01]  /*0700*/  @P3 LDG.E.128 R52, desc[UR8][R14.64] ;  /* 0x000000080e343981 */ /* 0x000762000c1e1d00 */
[C---:B--2---:R-:W-:Y:S01]  /*0710*/  @P2 IMAD.WIDE.U32 R16, R4.reuse, 0x10, R16 ;  /* 0x0000001004102825 */ /* 0x044fe200078e0010 */
[----:B------:R-:W-:-:S04]  /*0720*/  @P2 IADD3 R4, PT, PT, R4, 0x100, RZ ;  /* 0x0000010004042810 */ /* 0x000fc80007ffe0ff */
[----:B------:R3:W5:Y:S01]  /*0730*/  @P2 LDG.E.128 R44, desc[UR8][R16.64] ;  /* 0x00000008102c2981 */ /* 0x000762000c1e1d00 */
[C---:B----4-:R-:W-:Y:S01]  /*0740*/  @P1 IMAD.WIDE.U32 R18, R4.reuse, 0x10, R18 ;  /* 0x0000001004121825 */ /* 0x050fe200078e0012 */
[----:B------:R-:W-:-:S04]  /*0750*/  @P1 IADD3 R4, PT, PT, R4, 0x100, RZ ;  /* 0x0000010004041810 */ /* 0x000fc80007ffe0ff */
[----:B------:R3:W5:Y:S01]  /*0760*/  @P1 LDG.E.128 R36, desc[UR8][R18.64] ;  /* 0x0000000812241981 */ /* 0x000762000c1e1d00 */
[----:B0-----:R-:W-:-:S05]  /*0770*/  @P6 IMAD.WIDE.U32 R4, R4, 0x10, R20 ;  /* 0x0000001004046825 */ /* 0x001fca00078e0014 */
[----:B------:R3:W5:Y:S01]  /*0780*/  @P6 LDG.E.128 R28, desc[UR8][R4.64] ;  /* 0x00000008041c6981 */ /* 0x000762000c1e1d00 */
        /* <DEDUP_REMOVED lines=14> */
[----:B------:R-:W-:Y:S02]  /*0870*/  @P6 CS2R R26, SRZ ;  /* 0x00000000001a6805 */ /* 0x000fe4000001ff00 */
[----:B---3--:R-:W-:-:S07]  /*0880*/  @P6 CS2R R24, SRZ ;  /* 0x0000000000186805 */ /* 0x008fce000001ff00 */
.L_x_16195:
[----:B------:R-:W-:Y:S05]  /*0890*/  BSYNC.RECONVERGENT B0 ;  /* 0x0000000000007941 */ /* 0x000fea0003800200 */
.L_x_16193:
[----:B------:R-:W1:Y:S02]  /*08a0*/  LDCU UR4, c[0x0][0x384] ;  /* 0x00007080ff0477ac */ /* 0x000e640008000800 */
[----:B-1----:R-:W-:-:S06]  /*08b0*/  UISETP.GE.AND UP0, UPT, UR6, UR4, UPT ;  /* 0x000000040600728c */ /* 0x002fcc000bf06270 */
[----:B------:R-:W-:-:S13]  /*08c0*/  PLOP3.LUT P1, PT, PT, PT, UP0, 0x80, 0x8 ;  /* 0x000000000008781c */ /* 0x000fda0003f2f008 */
[----:B------:R-:W-:Y:S05]  /*08d0*/  @P1 EXIT ;  /* 0x000000000000194d */ /* 0x000fea0003800000 */
[----:B------:R-:W-:Y:S01]  /*08e0*/  SHF.R.S32.HI R2, RZ, 0x2, R2 ;  /* 0x00000002ff027819 */ /* 0x000fe20000011402 */
[----:B------:R-:W1:Y:S03]  /*08f0*/  LDCU.64 UR4, c[0x0][0x3a0] ;  /* 0x00007400ff0477ac */ /* 0x000e660008000a00 */
[----:B0-----:R-:W-:Y:S01]  /*0900*/  LOP3.LUT R4, R2, 0xff, RZ, 0xc0, !PT ;  /* 0x000000ff02047812 */ /* 0x001fe200078ec0ff */
[----:B------:R-:W1:Y:S01]  /*0910*/  LDCU.64 UR10, c[0x0][0x398] ;  /* 0x00007300ff0a77ac */ /* 0x000e620008000a00 */
[----:B------:R-:W-:Y:S02]  /*0920*/  SHF.R.U32.HI R2, RZ, 0x1, R2 ;  /* 0x00000001ff027819 */ /* 0x000fe40000011602 */
[----:B------:R-:W-:Y:S01]  /*0930*/  VIADDMNMX R3, R4, -R3, RZ, !PT ;  /* 0x8000000304037246 */ /* 0x000fe200078001ff */
[----:B------:R-:W-:Y:S01]  /*0940*/  IMAD R0, R0, -0x20, R4 ;  /* 0xffffffe000007824 */ /* 0x000fe200078e0204 */
[----:B------:R-:W-:Y:S01]  /*0950*/  LOP3.LUT R2, R2, 0x7fffff80, RZ, 0xc0, !PT ;  /* 0x7fffff8002027812 */ /* 0x000fe200078ec0ff */
[----:B------:R-:W0:Y:S01]  /*0960*/  LDCU UR13, c[0x0][0x388] ;  /* 0x00007100ff0d77ac */ /* 0x000e220008000800 */
[----:B------:R-:W-:-:S02]  /*0970*/  VIMNMX R3, PT, PT, R3, 0x20, PT ;  /* 0x0000002003037848 */ /* 0x000fc40003fe0100 */
[----:B------:R-:W-:Y:S01]  /*0980*/  VIMNMX R0, PT, PT, RZ, R0, !PT ;  /* 0x00000000ff007248 */ /* 0x000fe20007fe0100 */
[----:B------:R-:W2:Y:S01]  /*0990*/  LDCU.U8 UR7, c[0x0][0x410] ;  /* 0x00008200ff0777ac */ /* 0x000ea20008000000 */
[-C--:B------:R-:W-:Y:S02]  /*09a0*/  LEA R3, R3, R2.reuse, 0x2 ;  /* 0x0000000203037211 */ /* 0x080fe400078e10ff */
[----:B------:R-:W-:Y:S01]  /*09b0*/  VIMNMX R111, PT, PT, R0, 0x20, PT ;  /* 0x00000020006f7848 */ /* 0x000fe20003fe0100 */
[----:B------:R-:W3:Y:S01]  /*09c0*/  LDCU UR12, c[0x0][0x400] ;  /* 0x00008000ff0c77ac */ /* 0x000ee20008000800 */
[----:B------:R-:W-:Y:S02]  /*09d0*/  I2FP.F32.U32 R3, R3 ;  /* 0x0000000300037245 */ /* 0x000fe40000201000 */
[----:B------:R-:W-:Y:S01]  /*09e0*/  LEA R111, R111, R2, 0x2 ;  /* 0x000000026f6f7211 */ /* 0x000fe200078e10ff */
[----:B-1----:R-:W-:Y:S01]  /*09f0*/  ULOP3.LUT UP0, URZ, UR4, UR10, URZ, 0xfc, !UPT ;  /* 0x0000000a04ff7292 */ /* 0x002fe2000f80fcff */
[----:B------:R1:W4:Y:S01]  /*0a00*/  MUFU.RCP R112, R3 ;  /* 0x0000000300707308 */ /* 0x0003220000001000 */
[----:B------:R-:W0:Y:S01]  /*0a10*/  LDCU.64 UR16, c[0x0][0x398] ;  /* 0x00007300ff1077ac */ /* 0x000e220008000a00 */
[----:B------:R-:W0:Y:S01]  /*0a20*/  LDCU.64 UR18, c[0x0][0x3a0] ;  /* 0x00007400ff1277ac */ /* 0x000e220008000a00 */
[----:B------:R-:W0:Y:S01]  /*0a30*/  LDCU.64 UR14, c[0x0][0x380] ;  /* 0x00007000ff0e77ac */ /* 0x000e220008000a00 */
[----:B------:R-:W-:-:S02]  /*0a40*/  ULOP3.LUT UP0, URZ, UR5, UR11, URZ, 0xfc, UP0 ;  /* 0x0000000b05ff7292 */ /* 0x000fc4000800fcff */
[----:B------:R-:W-:-:S11]  /*0a50*/  UPLOP3.LUT UP2, UPT, UPT, UPT, UPT, 0x40, 0x4 ;  /* 0x000000000004789c */ /* 0x000fd60003f4e870 */
.L_x_16249:
[----:B0-----:R-:W-:Y:S01]  /*0a60*/  UIMAD UR4, UR6, UR13, URZ ;  /* 0x0000000d060472a4 */ /* 0x001fe2000f8e02ff */
[----:B------:R-:W-:Y:S03]  /*0a70*/  BSSY.RECONVERGENT B0, `(.L_x_16196) ;  /* 0x000003f000007945 */ /* 0x000fe60003800200 */
[----:B------:R-:W-:-:S04]  /*0a80*/  USHF.R.S32.HI UR5, URZ, 0x1f, UR4 ;  /* 0x0000001fff057899 */ /* 0x000fc80008011404 */
[----:B------:R-:W-:-:S06]  /*0a90*/  ULEA.HI UR5, UR5, UR4, URZ, 0x2 ;  /* 0x0000000405057291 */ /* 0x000fcc000f8f10ff */
[----:B------:R-:W-:-:S04]  /*0aa0*/  MOV R116, UR5 ;  /* 0x0000000500747c02 */ /* 0x000fc80008000f00 */
        /* <DEDUP_REMOVED lines=10> */
[----:B0-----:R-:W-:-:S04]  /*0b50*/  IMAD.WIDE.U32 R114, R116, 0x10, R114 ;  /* 0x0000001074727825 */ /* 0x001fc800078e0072 */
[----:B-1----:R-:W-:-:S05]  /*0b60*/  @P0 IMAD.WIDE.U32 R90, R116, 0x10, R90 ;  /* 0x00000010745a0825 */ /* 0x002fca00078e005a */
[----:B------:R0:W5:Y:S01]  /*0b70*/  @P0 LDG.E.128 R20, desc[UR8][R90.64] ;  /* 0x000000085a140981 */ /* 0x000162000c1e1d00 */
[----:B--2---:R-:W-:-:S05]  /*0b80*/  @P1 IMAD.WIDE.U32 R88, R116, 0x10, R88 ;  /* 0x0000001074581825 */ /* 0x004fca00078e0058 */
        /* <DEDUP_REMOVED lines=10> */
[----:B0-----:R-:W-:Y:S01]  /*0c30*/  FADD.FTZ R114, R18, R15 ;  /* 0x0000000f12727221 */ /* 0x001fe20000010000 */
[----:B------:R-:W-:Y:S02]  /*0c40*/  FADD.FTZ R115, R19, R12 ;  /* 0x0000000c13737221 */ /* 0x000fe40000010000 */
[----:B------:R-:W-:Y:S02]  /*0c50*/  MOV R12, R0 ;  /* 0x00000000000c7202 */ /* 0x000fe40000000f00 */
[----:B------:R-:W-:-:S02]  /*0c60*/  MOV R13, R2 ;  /* 0x00000002000d7202 */ /* 0x000fc40000000f00 */
[----:B------:R-:W-:Y:S02]  /*0c70*/  MOV R14, R114 ;  /* 0x00000072000e7202 */ /* 0x000fe40000000f00 */
[----:B------:R-:W-:Y:S01]  /*0c80*/  MOV R15, R115 ;  /* 0x00000073000f7202 */ /* 0x000fe20000000f00 */
[----:B------:R-:W-:Y:S06]  /*0c90*/  BRA `(.L_x_16200) ;  /* 0x0000000000547947 */ /* 0x000fec0003800000 */
.L_x_16199:
[----:B-----5:R-:W-:Y:S01]  /*0ca0*/  FADD.FTZ R0, R88, R20 ;  /* 0x0000001458007221 */ /* 0x020fe20000010000 */
[----:B------:R-:W-:Y:S01]  /*0cb0*/  FADD.FTZ R2, R89, R21 ;  /* 0x0000001559027221 */ /* 0x000fe20000010000 */
[----:B0-----:R-:W-:Y:S01]  /*0cc0*/  FADD.FTZ R114, R90, R22 ;  /* 0x000000165a727221 */ /* 0x001fe20000010000 */
[----:B------:R-:W-:Y:S02]  /*0cd0*/  FADD.FTZ R115, R91, R23 ;  /* 0x000000175b737221 */ /* 0x000fe40000010000 */
[----:B------:R-:W-:Y:S02]  /*0ce0*/  MOV R12, R0 ;  /* 0x00000000000c7202 */ /* 0x000fe40000000f00 */
[----:B------:R-:W-:Y:S02]  /*0cf0*/  MOV R13, R2 ;  /* 0x00000002000d7202 */ /* 0x000fe40000000f00 */
[----:B------:R-:W-:Y:S02]  /*0d00*/  MOV R14, R114 ;  /* 0x00000072000e7202 */ /* 0x000fe40000000f00 */
[----:B------:R-:W-:Y:S01]  /*0d10*/  MOV R15, R115 ;  /* 0x00000073000f7202 */ /* 0x000fe20000000f00 */
[----:B------:R-:W-:Y:S06]  /*0d20*/  BRA `(.L_x_16200) ;  /* 0x0000000000307947 */ /* 0x000fec0003800000 */
.L_x_16198:
[----:B-----5:R-:W-:Y:S01]  /*0d30*/  @P1 FADD.FTZ R12, R88, R16 ;  /* 0x00000010580c1221 */ /* 0x020fe20000010000 */
[----:B------:R-:W-:Y:S01]  /*0d40*/  @P1 FADD.FTZ R13, R89, R17 ;  /* 0x00000011590d1221 */ /* 0x000fe20000010000 */
[----:B------:R-:W-:Y:S01]  /*0d50*/  @P1 FADD.FTZ R14, R90, R18 ;  /* 0x000000125a0e1221 */ /* 0x000fe20000010000 */
[----:B------:R-:W-:Y:S02]  /*0d60*/  @P1 FADD.FTZ R15, R91, R19 ;  /* 0x000000135b0f1221 */ /* 0x000fe40000010000 */
[----:B------:R-:W-:Y:S02]  /*0d70*/  @P1 MOV R0, R12 ;  /* 0x0000000c00001202 */ /* 0x000fe40000000f00 */
[----:B------:R-:W-:Y:S02]  /*0d80*/  @P1 MOV R2, R13 ;  /* 0x0000000d00021202 */ /* 0x000fe40000000f00 */
[----:B0-----:R-:W-:Y:S02]  /*0d90*/  @P1 MOV R114, R14 ;  /* 0x0000000e00721202 */ /* 0x001fe40000000f00 */
[----:B------:R-:W-:-:S02]  /*0da0*/  @P1 MOV R115, R15 ;  /* 0x0000000f00731202 */ /* 0x000fc40000000f00 */
[----:B------:R-:W-:Y:S02]  /*0db0*/  @!P1 MOV R0, R88 ;  /* 0x0000005800009202 */ /* 0x000fe40000000f00 */
[----:B------:R-:W-:Y:S02]  /*0dc0*/  @!P1 MOV R2, R89 ;  /* 0x0000005900029202 */ /* 0x000fe40000000f00 */
[----:B------:R-:W-:Y:S02]  /*0dd0*/  @!P1 MOV R114, R90 ;  /* 0x0000005a00729202 */ /* 0x000fe40000000f00 */
[----:B------:R-:W-:-:S07]  /*0de0*/  @!P1 MOV R115, R91 ;  /* 0x0000005b00739202 */ /* 0x000fce0000000f00 */
.L_x_16200:
[----:B------:R-:W0:Y:S01]  /*0df0*/  @UP0 LDCU.64 UR4, c[0x0][0x3a8] ;  /* 0x00007500ff0407ac */ /* 0x000e220008000a00 */
[----:B------:R-:W-:Y:S01]  /*0e00*/  PLOP3.LUT P0, PT, PT, PT, UP0, 0x80, 0x8 ;  /* 0x000000000008781c */ /* 0x000fe20003f0f008 */
[----:B------:R-:W-:Y:S01]  /*0e10*/  HFMA2 R89, -RZ, RZ, 0, 9.5367431640625e-07 ;  /* 0x00000010ff597431 */ /* 0x000fe200000001ff */
[----:B------:R-:W-:Y:S02]  /*0e20*/  PLOP3.LUT P1, PT, PT, PT, UP0, 0x80, 0x8 ;  /* 0x000000000008781c */ /* 0x000fe40003f2f008 */
[----:B------:R-:W-:-:S09]  /*0e30*/  IADD3 R117, PT, PT, R116, 0x100, RZ ;  /* 0x0000010074757810 */ /* 0x000fd20007ffe0ff */
[----:B0-----:R-:W-:-:S05]  /*0e40*/  @P0 IMAD.WIDE.U32 R88, R116, R89, UR4 ;  /* 0x0000000474580e25 */ /* 0x001fca000f8e0059 */
[----:B------:R0:W-:Y:S02]  /*0e50*/  @P1 STG.E.128 desc[UR8][R88.64], R12 ;  /* 0x0000000c58001986 */ /* 0x0001e4000c101d08 */
.L_x_16197:
[----:B--23--:R-:W-:Y:S05]  /*0e60*/  BSYNC.RECONVERGENT B0 ;  /* 0x0000000000007941 */ /* 0x00cfea0003800200 */
.L_x_16196:
[----:B------:R-:W-:Y:S01]  /*0e70*/  ISETP.GE.U32.AND P0, PT, R113, 0x200, PT ;  /* 0x000002007100780c */ /* 0x000fe20003f06070 */
[----:B------:R-:W-:Y:S03]  /*0e80*/  BSSY.RECONVERGENT B0, `(.L_x_16201) ;  /* 0x0000040000007945 */ /* 0x000fe60003800200 */
[----:B0-----:R-:W-:-:S09]  /*0e90*/  P2R R88, PR, RZ, 0x1 ;  /* 0x00000001ff587803 */ /* 0x001fd20000000000 */
        /* <DEDUP_REMOVED lines=8> */
[----:B0-----:R-:W-:-:S04]  /*0f20*/  IMAD.WIDE.U32 R90, R117, 0x10, R90 ;  /* 0x00000010755a7825 */ /* 0x001fc800078e005a */
[----:B--2---:R-:W-:-:S05]  /*0f30*/  @P0 IMAD.WIDE.U32 R88, R117, 0x10, R88 ;  /* 0x0000001075580825 */ /* 0x004fca00078e0058 */
[----:B------:R0:W5:Y:S01]  /*0f40*/  @P0 LDG.E.128 R20, desc[UR8][R88.64] ;  /* 0x0000000858140981 */ /* 0x000162000c1e1d00 */
[----:B---3--:R-:W-:-:S05]  /*0f50*/  @P1 IMAD.WIDE.U32 R4, R117, 0x10, R4 ;  /* 0x0000001075041825 */ /* 0x008fca00078e0004 */
[----:B------:R0:W5:Y:S04]  /*0f60*/  @P1 LDG.E.128 R16, desc[UR8][R4.64] ;  /* 0x0000000804101981 */ /* 0x000168000c1e1d00 */
[----:B------:R-:W5:Y:S01]  /*0f70*/  LDG.E.128 R88, desc[UR8][R90.64] ;  /* 0x000000085a587981 */ /* 0x000f62000c1e1d00 */
[----:B------:R-:W-:-:S04]  /*0f80*/  UISETP.NE.U32.AND UP1, UPT, UR16, URZ, UPT ;  /* 0x000000ff1000728c */ /* 0x000fc8000bf25070 */
[----:B------:R-:W-:-:S09]  /*0f90*/  UISETP.NE.AND.EX UP1, UPT, UR17, URZ, UPT, UP1 ;  /* 0x000000ff1100728c */ /* 0x000fd2000bf25310 */
[----:B0-----:R-:W-:Y:S05]  /*0fa0*/  BRA.U UP1, `(.L_x_16203) ;  /* 0x00000001013c7547 */ /* 0x001fea000b800000 */
[----:B------:R-:W-:-:S04]  /*0fb0*/  ISETP.NE.U32.AND P0, PT, RZ, UR18, PT ;  /* 0x00000012ff007c0c */ /* 0x000fc8000bf05070 */
[----:B------:R-:W-:-:S13]  /*0fc0*/  ISETP.NE.AND.EX P0, PT, RZ, UR19, PT, P0 ;  /* 0x00000013ff007c0c */ /* 0x000fda000bf05300 */
[----:B-1---5:R-:W-:Y:S01]  /*0fd0*/  @!P0 MOV R3, R88 ;  /* 0x0000005800038202 */ /* 0x022fe20000000f00 */
        /* <DEDUP_REMOVED lines=12> */
.L_x_16203:
[----:B------:R-:W-:-:S04]  /*10a0*/  ISETP.NE.U32.AND P0, PT, RZ, UR18, PT ;  /* 0x00000012ff007c0c */ /* 0x000fc8000bf05070 */
[----:B------:R-:W-:-:S13]  /*10b0*/  ISETP.NE.AND.EX P0, PT, RZ, UR19, PT, P0 ;  /* 0x00000013ff007c0c */ /* 0x000fda000bf05300 */
[----:B-1---5:R-:W-:Y:S01]  /*10c0*/  @!P0 FADD.FTZ R3, R20, R88 ;  /* 0x0000005814038221 */ /* 0x022fe20000010000 */
        /* <DEDUP_REMOVED lines=20> */
.L_x_16204:
[----:B------:R-:W0:Y:S01]  /*1210*/  @UP0 LDCU.64 UR4, c[0x0][0x3a8] ;  /* 0x00007500ff0407ac */ /* 0x000e220008000a00 */
[----:B------:R-:W-:Y:S01]  /*1220*/  PLOP3.LUT P0, PT, PT, PT, UP0, 0x80, 0x8 ;  /* 0x000000000008781c */ /* 0x000fe20003f0f008 */
[----:B------:R-:W-:Y:S01]  /*1230*/  HFMA2 R88, -RZ, RZ, 0, 9.5367431640625e-07 ;  /* 0x00000010ff587431 */ /* 0x000fe200000001ff */
[----:B------:R-:W-:-:S11]  /*1240*/  PLOP3.LUT P1, PT, PT, PT, UP0, 0x80, 0x8 ;  /* 0x000000000008781c */ /* 0x000fd60003f2f008 */
[C---:B0-----:R-:W-:Y:S01]  /*1250*/  @P0 IMAD.WIDE.U32 R88, R117.reuse, R88, UR4 ;  /* 0x0000000475580e25 */ /* 0x041fe2000f8e0058 */
[----:B------:R-:W-:-:S04]  /*1260*/  IADD3 R117, PT, PT, R117, 0x100, RZ ;  /* 0x0000010075757810 */ /* 0x000fc80007ffe0ff */
[----:B------:R0:W-:Y:S03]  /*1270*/  @P1 STG.E.128 desc[UR8][R88.64], R12 ;  /* 0x0000000c58001986 */ /* 0x0001e6000c101d08 */
.L_x_16202:
[----:B------:R-:W-:Y:S05]  /*1280*/  BSYNC.RECONVERGENT B0 ;  /* 0x0000000000007941 */ /* 0x000fea0003800200 */
.L_x_16201:
        /* <DEDUP_REMOVED lines=35> */
.L_x_16207:
        /* <DEDUP_REMOVED lines=23> */
.L_x_16208:
[----:B------:R-:W0:Y:S01]  /*1630*/  @UP0 LDCU.64 UR4, c[0x0][0x3a8] ;  /* 0x00007500ff0407ac */ /* 0x000e220008000a00 */
[----:B------:R-:W-:Y:S01]  /*1640*/  PLOP3.LUT P0, PT, PT, PT, UP0, 0x80, 0x8 ;  /* 0x000000000008781c */ /* 0x000fe20003f0f008 */
[----:B------:R-:W-:Y:S01]  /*1650*/  HFMA2 R88, -RZ, RZ, 0, 9.5367431640625e-07 ;  /* 0x00000010ff587431 */ /* 0x000fe200000001ff */
[----:B------:R-:W-:-:S11]  /*1660*/  PLOP3.LUT P1, PT, PT, PT, UP0, 0x80, 0x8 ;  /* 0x000000000008781c */ /* 0x000fd60003f2f008 */
[C---:B0-----:R-:W-:Y:S01]  /*1670*/  @P0 IMAD.WIDE.U32 R88, R117.reuse, R88, UR4 ;  /* 0x0000000475580e25 */ /* 0x041fe2000f8e0058 */
[----:B------:R-:W-:-:S04]  /*1680*/  IADD3 R117, PT, PT, R117, 0x100, RZ ;  /* 0x0000010075757810 */ /* 0x000fc80007ffe0ff */
[----:B------:R0:W-:Y:S03]  /*1690*/  @P1 STG.E.128 desc[UR8][R88.64], R12 ;  /* 0x0000000c58001986 */ /* 0x0001e6000c101d08 */
.L_x_16206:
[----:B------:R-:W-:Y:S05]  /*16a0*/  BSYNC.RECONVERGENT B0 ;  /* 0x0000000000007941 */ /* 0x000fea0003800200 */
.L_x_16205:
        /* <DEDUP_REMOVED lines=9> */
[----:B0-----:R-:W0:Y:S01]  /*1740*/  @P2 LDC.64 R88, c[0x0][0x3a0] ;  /* 0x0000e800ff582b82 */ /* 0x001e220000000a00 */
[----:B---3--:R-:W-:-:S05]  /*1750*/  @P0 IMAD.WIDE.U32 R90, R117, 0x10, R90 ;  /* 0x00000010755a0825 */ /* 0x008fca00078e005a */
[----:B------:R2:W5:Y:S01]  /*1760*/  @P0 LDG.E.128 R20, desc[UR8][R90.64] ;  /* 0x000000085a140981 */ /* 0x000562000c1e1d00 */
[----:B0-----:R-:W-:-:S05]  /*1770*/  @P2 IMAD.WIDE.U32 R88, R117, 0x10, R88 ;  /* 0x0000001075582825 */ /* 0x001fca00078e0058 */
[----:B------:R0:W5:Y:S01]  /*1780*/  @P2 LDG.E.128 R16, desc[UR8][R88.64] ;  /* 0x0000000858102981 */ /* 0x000162000c1e1d00 */
[----:B--2---:R-:W-:-:S06]  /*1790*/  IMAD.WIDE.U32 R90, R117, 0x10, R92 ;  /* 0x00000010755a7825 */ /* 0x004fcc00078e005c */
        /* <DEDUP_REMOVED lines=19> */
.L_x_16211:
        /* <DEDUP_REMOVED lines=23> */
.L_x_16212:
[----:B------:R-:W0:Y:S01]  /*1a40*/  @UP0 LDCU.64 UR4, c[0x0][0x3a8] ;  /* 0x00007500ff0407ac */ /* 0x000e220008000a00 */
[----:B------:R-:W-:Y:S01]  /*1a50*/  PLOP3.LUT P0, PT, PT, PT, UP0, 0x80, 0x8 ;  /* 0x000000000008781c */ /* 0x000fe20003f0f008 */
[----:B------:R-:W-:Y:S01]  /*1a60*/  HFMA2 R88, -RZ, RZ, 0, 9.5367431640625e-07 ;  /* 0x00000010ff587431 */ /* 0x000fe200000001ff */
[----:B------:R-:W-:-:S11]  /*1a70*/  PLOP3.LUT P2, PT, PT, PT, UP0, 0x80, 0x8 ;  /* 0x000000000008781c */ /* 0x000fd60003f4f008 */
[C---:B0-----:R-:W-:Y:S01]  /*1a80*/  @P0 IMAD.WIDE.U32 R88, R117.reuse, R88, UR4 ;  /* 0x0000000475580e25 */ /* 0x041fe2000f8e0058 */
[----:B------:R-:W-:-:S04]  /*1a90*/  IADD3 R117, PT, PT, R117, 0x100, RZ ;  /* 0x0000010075757810 */ /* 0x000fc80007ffe0ff */
[----:B------:R2:W-:Y:S03]  /*1aa0*/  @P2 STG.E.128 desc[UR8][R88.64], R12 ;  /* 0x0000000c58002986 */ /* 0x0005e6000c101d08 */
.L_x_16210:
[----:B------:R-:W-:Y:S05]  /*1ab0*/  BSYNC.RECONVERGENT B0 ;  /* 0x0000000000007941 */ /* 0x000fea0003800200 */
.L_x_16209:
        /* <DEDUP_REMOVED lines=8> */
[----:B------:R-:W1:Y:S08]  /*1b40*/  @P0 LDC.64 R90, c[0x0][0x398] ;  /* 0x0000e600ff5a0b82 */ /* 0x000e700000000a00 */
[----:B0-2---:R-:W0:Y:S01]  /*1b50*/  @P3 LDC.64 R88, c[0x0][0x3a0] ;  /* 0x0000e800ff583b82 */ /* 0x005e220000000a00 */
[----:B-1----:R-:W-:-:S05]  /*1b60*/  @P0 IMAD.WIDE.U32 R90, R117, 0x10, R90 ;  /* 0x00000010755a0825 */ /* 0x002fca00078e005a */
[----:B------:R3:W5:Y:S01]  /*1b70*/  @P0 LDG.E.128 R20, desc[UR8][R90.64] ;  /* 0x000000085a140981 */ /* 0x000762000c1e1d00 */
[----:B0-----:R-:W-:-:S05]  /*1b80*/  @P3 IMAD.WIDE.U32 R88, R117, 0x10, R88 ;  /* 0x0000001075583825 */ /* 0x001fca00078e0058 */
[----:B------:R0:W5:Y:S01]  /*1b90*/  @P3 LDG.E.128 R16, desc[UR8][R88.64] ;  /* 0x0000000858103981 */ /* 0x000162000c1e1d00 */
[----:B---3--:R-:W-:-:S06]  /*1ba0*/  IMAD.WIDE.U32 R90, R117, 0x10, R96 ;  /* 0x00000010755a7825 */ /* 0x008fcc00078e0060 */
        /* <DEDUP_REMOVED lines=19> */
.L_x_16215:
        /* <DEDUP_REMOVED lines=23> */
.L_x_16216:
[----:B------:R-:W0:Y:S01]  /*1e50*/  @UP0 LDCU.64 UR4, c[0x0][0x3a8] ;  /* 0x00007500ff0407ac */ /* 0x000e220008000a00 */
[----:B------:R-:W-:Y:S01]  /*1e60*/  PLOP3.LUT P0, PT, PT, PT, UP0, 0x80, 0x8 ;  /* 0x000000000008781c */ /* 0x000fe20003f0f008 */
[----:B------:R-:W-:Y:S01]  /*1e70*/  HFMA2 R88, -RZ, RZ, 0, 9.5367431640625e-07 ;  /* 0x00000010ff587431 */ /* 0x000fe200000001ff */
[----:B------:R-:W-:-:S11]  /*1e80*/  PLOP3.LUT P3, PT, PT, PT, UP0, 0x80, 0x8 ;  /* 0x000000000008781c */ /* 0x000fd60003f6f008 */
[C---:B0-----:R-:W-:Y:S01]  /*1e90*/  @P0 IMAD.WIDE.U32 R88, R117.reuse, R88, UR4 ;  /* 0x0000000475580e25 */ /* 0x041fe2000f8e0058 */
[----:B------:R-:W-:-:S04]  /*1ea0*/  IADD3 R117, PT, PT, R117, 0x100, RZ ;  /* 0x0000010075757810 */ /* 0x000fc80007ffe0ff */
[----:B------:R3:W-:Y:S03]  /*1eb0*/  @P3 STG.E.128 desc[UR8][R88.64], R12 ;  /* 0x0000000c58003986 */ /* 0x0007e6000c101d08 */
.L_x_16214:
[----:B------:R-:W-:Y:S05]  /*1ec0*/  BSYNC.RECONVERGENT B0 ;  /* 0x0000000000007941 */ /* 0x000fea0003800200 */
.L_x_16213:
        /* <DEDUP_REMOVED lines=8> */
[----:B------:R-:W4:Y:S08]  /*1f50*/  @P0 LDC.64 R90, c[0x0][0x398] ;  /* 0x0000e600ff5a0b82 */ /* 0x000f300000000a00 */
[----:B0-23--:R-:W0:Y:S01]  /*1f60*/  @P4 LDC.64 R88, c[0x0][0x3a0] ;  /* 0x0000e800ff584b82 */ /* 0x00de220000000a00 */
[----:B----4-:R-:W-:-:S05]  /*1f70*/  @P0 IMAD.WIDE.U32 R90, R117, 0x10, R90 ;  /* 0x00000010755a0825 */ /* 0x010fca00078e005a */
[----:B------:R1:W5:Y:S01]  /*1f80*/  @P0 LDG.E.128 R20, desc[UR8][R90.64] ;  /* 0x000000085a140981 */ /* 0x000362000c1e1d00 */
[----:B0-----:R-:W-:-:S05]  /*1f90*/  @P4 IMAD.WIDE.U32 R88, R117, 0x10, R88 ;  /* 0x0000001075584825 */ /* 0x001fca00078e0058 */
        /* <DEDUP_REMOVED lines=21> */
.L_x_16219:
        /* <DEDUP_REMOVED lines=23> */
.L_x_16220:
[----:B------:R-:W0:Y:S01]  /*2260*/  @UP0 LDCU.64 UR4, c[0x0][0x3a8] ;  /* 0x00007500ff0407ac */ /* 0x000e220008000a00 */
[----:B------:R-:W-:Y:S01]  /*2270*/  PLOP3.LUT P0, PT, PT, PT, UP0, 0x80, 0x8 ;  /* 0x000000000008781c */ /* 0x000fe20003f0f008 */
[----:B------:R-:W-:Y:S01]  /*2280*/  HFMA2 R88, -RZ, RZ, 0, 9.5367431640625e-07 ;  /* 0x00000010ff587431 */ /* 0x000fe200000001ff */
[----:B------:R-:W-:-:S11]  /*2290*/  PLOP3.LUT P4, PT, PT, PT, UP0, 0x80, 0x8 ;  /* 0x000000000008781c */ /* 0x000fd60003f8f008 */
[C---:B0-----:R-:W-:Y:S01]  /*22a0*/  @P0 IMAD.WIDE.U32 R88, R117.reuse, R88, UR4 ;  /* 0x0000000475580e25 */ /* 0x041fe2000f8e0058 */
[----:B------:R-:W-:-:S04]  /*22b0*/  IADD3 R117, PT, PT, R117, 0x100, RZ ;  /* 0x0000010075757810 */ /* 0x000fc80007ffe0ff */
[----:B------:R0:W-:Y:S03]  /*22c0*/  @P4 STG.E.128 desc[UR8][R88.64], R12 ;  /* 0x0000000c58004986 */ /* 0x0001e6000c101d08 */
.L_x_16218:
[----:B------:R-:W-:Y:S05]  /*22d0*/  BSYNC.RECONVERGENT B0 ;  /* 0x0000000000007941 */ /* 0x000fea0003800200 */
.L_x_16217:
[----:B------:R-:W-:Y:S01]  /*22e0*/  ISETP.GE.U32.AND P4, PT, R113, 0x700, PT ;  /* 0x000007007100780c */ /* 0x000fe20003f86070 */
[----:B------:R-:W-:-:S12]  /*22f0*/  BSSY.RECONVERGENT B0, `(.L_x_16221) ;  /* 0x000003f000007945 */ /* 0x000fd80003800200 */
[----:B------:R-:W-:Y:S05]  /*2300*/  @!P4 BRA `(.L_x_16222) ;  /* 0x0000000000f4c947 */ /* 0x000fea0003800000 */
[----:B------:R-:W-:Y:S01]  /*2310*/  ISETP.NE.U32.AND P0, PT, RZ, UR16, PT ;  /* 0x00000010ff007c0c */ /* 0x000fe2000bf05070 */
[----:B------:R-:W1:Y:S03]  /*2320*/  LDC.64 R90, c[0x0][0x390] ;  /* 0x0000e400ff5a7b82 */ /* 0x000e660000000a00 */
[----:B------:R-:W-:-:S13]  /*2330*/  ISETP.NE.AND.EX P0, PT, RZ, UR17, PT, P0 ;  /* 0x00000011ff007c0c */ /* 0x000fda000bf05300 */
[----:B0-23--:R-:W0:Y:S02]  /*2340*/  @P0 LDC.64 R88, c[0x0][0x398] ;  /* 0x0000e600ff580b82 */ /* 0x00de240000000a00 */
[----:B0-----:R-:W-:-:S05]  /*2350*/  @P0 IMAD.WIDE.U32 R104, R117, 0x10, R88 ;  /* 0x0000001075680825 */ /* 0x001fca00078e0058 */
[----:B------:R0:W5:Y:S01]  /*2360*/  @P0 LDG.E.128 R20, desc[UR8][R104.64] ;  /* 0x0000000868140981 */ /* 0x000162000c1e1d00 */
[----:B------:R-:W-:Y:S01]  /*2370*/  ISETP.NE.U32.AND P0, PT, RZ, UR18, PT ;  /* 0x00000012ff007c0c */ /* 0x000fe2000bf05070 */
[----:B-1----:R-:W-:-:S03]  /*2380*/  IMAD.WIDE.U32 R90, R117, 0x10, R90 ;  /* 0x00000010755a7825 */ /* 0x002fc600078e005a */
[----:B------:R-:W-:-:S13]  /*2390*/  ISETP.NE.AND.EX P0, PT, RZ, UR19, PT, P0 ;  /* 0x00000013ff007c0c */ /* 0x000fda000bf05300 */
[----:B------:R-:W1:Y:S02]  /*23a0*/  @P0 LDC.64 R88, c[0x0][0x3a0] ;  /* 0x0000e800ff580b82 */ /* 0x000e640000000a00 */
[----:B-1----:R-:W-:-:S05]  /*23b0*/  @P0 IMAD.WIDE.U32 R88, R117, 0x10, R88 ;  /* 0x0000001075580825 */ /* 0x002fca00078e0058 */
        /* <DEDUP_REMOVED lines=20> */
.L_x_16223:
        /* <DEDUP_REMOVED lines=23> */
.L_x_16224:
[----:B------:R-:W0:Y:S01]  /*2670*/  @UP0 LDCU.64 UR4, c[0x0][0x3a8] ;  /* 0x00007500ff0407ac */ /* 0x000e220008000a00 */
[----:B------:R-:W-:Y:S01]  /*2680*/  PLOP3.LUT P0, PT, PT, PT, UP0, 0x80, 0x8 ;  /* 0x000000000008781c */ /* 0x000fe20003f0f008 */
[----:B------:R-:W-:-:S12]  /*2690*/  HFMA2 R88, -RZ, RZ, 0, 9.5367431640625e-07 ;  /* 0x00000010ff587431 */ /* 0x000fd800000001ff */
[C---:B0-----:R-:W-:Y:S01]  /*26a0*/  @P0 IMAD.WIDE.U32 R88, R117.reuse, R88, UR4 ;  /* 0x0000000475580e25 */ /* 0x041fe2000f8e0058 */
[----:B------:R-:W-:Y:S02]  /*26b0*/  PLOP3.LUT P0, PT, PT, PT, UP0, 0x80, 0x8 ;  /* 0x000000000008781c */ /* 0x000fe40003f0f008 */
[----:B------:R-:W-:-:S11]  /*26c0*/  IADD3 R117, PT, PT, R117, 0x100, RZ ;  /* 0x0000010075757810 */ /* 0x000fd60007ffe0ff */
[----:B------:R0:W-:Y:S02]  /*26d0*/  @P0 STG.E.128 desc[UR8][R88.64], R12 ;  /* 0x0000000c58000986 */ /* 0x0001e4000c101d08 */
.L_x_16222:
[----:B------:R-:W-:Y:S05]  /*26e0*/  BSYNC.RECONVERGENT B0 ;  /* 0x0000000000007941 */ /* 0x000fea0003800200 */
.L_x_16221:
[----:B------:R-:W-:Y:S01]  /*26f0*/  ISETP.GE.U32.AND P5, PT, R113, 0x800, PT ;  /* 0x000008007100780c */ /* 0x000fe20003fa6070 */
[----:B------:R-:W-:-:S12]  /*2700*/  BSSY.RECONVERGENT B0, `(.L_x_16225) ;  /* 0x000003e000007945 */ /* 0x000fd80003800200 */
[----:B------:R-:W-:Y:S05]  /*2710*/  @!P5 BRA `(.L_x_16226) ;  /* 0x0000000000f0d947 */ /* 0x000fea0003800000 */
[----:B------:R-:W-:-:S04]  /*2720*/  ISETP.NE.U32.AND P0, PT, RZ, UR16, PT ;  /* 0x00000010ff007c0c */ /* 0x000fc8000bf05070 */
[----:B------:R-:W-:-:S13]  /*2730*/  ISETP.NE.AND.EX P0, PT, RZ, UR17, PT, P0 ;  /* 0x00000011ff007c0c */ /* 0x000fda000bf05300 */
[----:B0-23--:R-:W0:Y:S02]  /*2740*/  @P0 LDC.64 R88, c[0x0][0x398] ;  /* 0x0000e600ff580b82 */ /* 0x00de240000000a00 */
[----:B0-----:R-:W-:-:S05]  /*2750*/  @P0 IMAD.WIDE.U32 R88, R117, 0x10, R88 ;  /* 0x0000001075580825 */ /* 0x001fca00078e0058 */
[----:B------:R0:W5:Y:S01]  /*2760*/  @P0 LDG.E.128 R20, desc[UR8][R88.64] ;  /* 0x0000000858140981 */ /* 0x000162000c1e1d00 */
[----:B------:R-:W-:-:S04]  /*2770*/  ISETP.NE.U32.AND P0, PT, RZ, UR18, PT ;  /* 0x00000012ff007c0c */ /* 0x000fc8000bf05070 */
[----:B------:R-:W-:-:S13]  /*2780*/  ISETP.NE.AND.EX P0, PT, RZ, UR19, PT, P0 ;  /* 0x00000013ff007c0c */ /* 0x000fda000bf05300 */
[----:B0-----:R-:W0:Y:S02]  /*2790*/  @P0 LDC.64 R88, c[0x0][0x3a0] ;  /* 0x0000e800ff580b82 */ /* 0x001e240000000a00 */
[----:B0-----:R-:W-:-:S05]  /*27a0*/  @P0 IMAD.WIDE.U32 R88, R117, 0x10, R88 ;  /* 0x0000001075580825 */ /* 0x001fca00078e0058 */
[----:B------:R0:W5:Y:S02]  /*27b0*/  @P0 LDG.E.128 R16, desc[UR8][R88.64] ;  /* 0x0000000858100981 */ /* 0x000164000c1e1d00 */
[----:B0-----:R-:W0:Y:S02]  /*27c0*/  LDC.64 R88, c[0x0][0x390] ;  /* 0x0000e400ff587b82 */ /* 0x001e240000000a00 */
[----:B0-----:R-:W-:-:S06]  /*27d0*/  IMAD.WIDE.U32 R88, R117, 0x10, R88 ;  /* 0x0000001075587825 */ /* 0x001fcc00078e0058 */
[----:B------:R-:W5:Y:S01]  /*27e0*/  LDG.E.128 R88, desc[UR8][R88.64] ;  /* 0x0000000858587981 */ /* 0x000f62000c1e1d00 */
[----:B------:R-:W-:-:S04]  /*27f0*/  UISETP.NE.U32.AND UP1, UPT, UR16, URZ, UPT ;  /* 0x000000ff1000728c */ /* 0x000fc8000bf25070 */
[----:B------:R-:W-:-:S09]  /*2800*/  UISETP.NE.AND.EX UP1, UPT, UR17, URZ, UPT, UP1 ;  /* 0x000000ff1100728c */ /* 0x000fd2000bf25310 */
[----:B------:R-:W-:Y:S05]  /*2810*/  BRA.U UP1, `(.L_x_16227) ;  /* 0x00000001013c7547 */ /* 0x000fea000b800000 */
        /* <DEDUP_REMOVED lines=15> */
.L_x_16227:
        /* <DEDUP_REMOVED lines=23> */
.L_x_16228:
[----:B------:R-:W0:Y:S01]  /*2a80*/  @UP0 LDCU.64 UR4, c[0x0][0x3a8] ;  /* 0x00007500ff0407ac */ /* 0x000e220008000a00 */
[----:B------:R-:W-:Y:S01]  /*2a90*/  PLOP3.LUT P0, PT, PT, PT, UP0, 0x80, 0x8 ;  /* 0x000000000008781c */ /* 0x000fe20003f0f008 */
[----:B------:R-:W-:-:S12]  /*2aa0*/  HFMA2 R88, -RZ, RZ, 0, 9.5367431640625e-07 ;  /* 0x00000010ff587431 */ /* 0x000fd800000001ff */
[----:B0-----:R-:W-:Y:S01]  /*2ab0*/  @P0 IMAD.WIDE.U32 R88, R117, R88, UR4 ;  /* 0x0000000475580e25 */ /* 0x001fe2000f8e0058 */
[----:B------:R-:W-:-:S13]  /*2ac0*/  PLOP3.LUT P0, PT, PT, PT, UP0, 0x80, 0x8 ;  /* 0x000000000008781c */ /* 0x000fda0003f0f008 */
[----:B------:R0:W-:Y:S02]  /*2ad0*/  @P0 STG.E.128 desc[UR8][R88.64], R12 ;  /* 0x0000000c58000986 */ /* 0x0001e4000c101d08 */
.L_x_16226:
[----:B------:R-:W-:Y:S05]  /*2ae0*/  BSYNC.RECONVERGENT B0 ;  /* 0x0000000000007941 */ /* 0x000fea0003800200 */
.L_x_16225:
[----:B0-23--:R-:W-:Y:S01]  /*2af0*/  FADD.FTZ R89, RZ, R0 ;  /* 0x00000000ff597221 */ /* 0x00dfe20000010000 */
[C---:B------:R-:W-:Y:S01]  /*2b00*/  ISETP.GE.U32.AND P0, PT, R113.reuse, 0x100, PT ;  /* 0x000001007100780c */ /* 0x040fe20003f06070 */
[----:B------:R-:W-:Y:S01]  /*2b10*/  BSSY.RECONVERGENT B0, `(.L_x_16229) ;  /* 0x0000090000007945 */ /* 0x000fe20003800200 */
[C---:B------:R-:W-:Y:S01]  /*2b20*/  ISETP.GT.U32.AND P6, PT, R113.reuse, 0x1ff, PT ;  /* 0x000001ff7100780c */ /* 0x040fe20003fc4070 */
[----:B------:R-:W-:Y:S01]  /*2b30*/  FADD.FTZ R89, R2, R89 ;  /* 0x0000005902597221 */ /* 0x000fe20000010000 */
[----:B------:R-:W-:Y:S02]  /*2b40*/  P2R R91, PR, RZ, 0x2 ;  /* 0x00000002ff5b7803 */ /* 0x000fe40000000000 */
        /* <DEDUP_REMOVED lines=43> */
[----:B0-----:R-:W-:Y:S02]  /*2e00*/  FADD.FTZ R118, R117, R88 ;  /* 0x0000005875767221 */ /* 0x001fe40000010000 */
[----:B------:R-:W0:Y:S03]  /*2e10*/  S2R R117, SR_TID.X ;  /* 0x0000000000757919 */ /* 0x000e260000002100 */
[----:B------:R-:W2:Y:S02]  /*2e20*/  SHFL.BFLY PT, R89, R118, 0x8, 0x1f ;  /* 0x0d001f0076597f89 */ /* 0x000ea400000e0000 */
[----:B--2---:R-:W-:-:S05]  /*2e30*/  FADD.FTZ R119, R118, R89 ;  /* 0x0000005976777221 */ /* 0x004fca0000010000 */
[----:B------:R-:W2:Y:S02]  /*2e40*/  SHFL.BFLY PT, R88, R119, 0x10, 0x1f ;  /* 0x0e001f0077587f89 */ /* 0x000ea400000e0000 */
[----:B--2---:R-:W-:-:S04]  /*2e50*/  FADD.FTZ R89, R119, R88 ;  /* 0x0000005877597221 */ /* 0x004fc80000010000 */
[----:B----4-:R-:W-:-:S04]  /*2e60*/  FMUL.FTZ R88, R112, R89 ;  /* 0x0000005970587220 */ /* 0x010fc80000410000 */
        /* <DEDUP_REMOVED lines=8> */
[----:B------:R-:W-:-:S05]  /*2ef0*/  FFMA.FTZ R89, R90, R90, R89 ;  /* 0x0000005a5a597223 */ /* 0x000fca0000010059 */
[----:B------:R-:W-:Y:S01]  /*2f00*/  FSEL R90, R89, RZ, P0 ;  /* 0x000000ff595a7208 */ /* 0x000fe20000000000 */
[----:B------:R-:W-:-:S04]  /*2f10*/  FADD.FTZ R89, R3, -R88 ;  /* 0x8000005803597221 */ /* 0x000fc80000010000 */
[----:B------:R-:W-:-:S04]  /*2f20*/  FFMA.FTZ R89, R89, R89, R90 ;  /* 0x0000005959597223 */ /* 0x000fc8000001005a */
        /* <DEDUP_REMOVED lines=58> */
[----:B------:R-:W-:-:S05]  /*32d0*/  @P6 FFMA.FTZ R90, R118, R118, R89 ;  /* 0x00000076765a6223 */ /* 0x000fca0000010059 */
[----:B------:R-:W2:Y:S02]  /*32e0*/  SHFL.BFLY PT, R89, R90, 0x1, 0x1f ;  /* 0x0c201f005a597f89 */ /* 0x000ea400000e0000 */
[----:B--2---:R-:W-:Y:S01]  /*32f0*/  FADD.FTZ R91, R90, R89 ;  /* 0x000000595a5b7221 */ /* 0x004fe20000010000 */
        /* <DEDUP_REMOVED lines=17> */
.L_x_16230:
[----:B------:R-:W-:Y:S05]  /*3410*/  BSYNC.RECONVERGENT B0 ;  /* 0x0000000000007941 */ /* 0x000fea0003800200 */
.L_x_16229:
[----:B------:R-:W-:Y:S01]  /*3420*/  BAR.SYNC.DEFER_BLOCKING 0x0 ;  /* 0x0000000000007b1d */ /* 0x000fe20000010000 */
[----:B------:R-:W-:Y:S02]  /*3430*/  ISETP.GT.U32.AND P6, PT, R90, 0x7, PT ;  /* 0x000000075a00780c */ /* 0x000fe40003fc4070 */
[----:B0-----:R-:W-:Y:S02]  /*3440*/  CS2R R88, SRZ ;  /* 0x0000000000587805 */ /* 0x001fe4000001ff00 */
[----:B------:R-:W-:Y:S01]  /*3450*/  MOV R118, RZ ;  /* 0x000000ff00767202 */ /* 0x000fe20000000f00 */
        /* <DEDUP_REMOVED lines=10> */
.L_x_16232:
[----:B------:R-:W-:Y:S05]  /*3500*/  BSYNC.RECONVERGENT B0 ;  /* 0x0000000000007941 */ /* 0x000fea0003800200 */
.L_x_16231:
[----:B------:R-:W2:Y:S01]  /*3510*/  SHFL.DOWN PT, R119, R118, 0x4, 0x1f ;  /* 0x08801f0076777f89 */ /* 0x000ea200000e0000 */
[-C--:B------:R-:W-:Y:S01]  /*3520*/  I2FP.F32.S32 R121, R118.reuse ;  /* 0x0000007600797245 */ /* 0x080fe20000201400 */
[----:B------:R-:W-:Y:S01]  /*3530*/  BSSY.RECONVERGENT B0, `(.L_x_16233) ;  /* 0x0000055000007945 */ /* 0x000fe20003800200 */
[----:B------:R-:W-:Y:S01]  /*3540*/  ISETP.NE.AND P6, PT, RZ, UR7, PT ;  /* 0x00000007ff007c0c */ /* 0x000fe2000bfc5270 */
[----:B0-----:R-:W0:Y:S01]  /*3550*/  SHFL.DOWN PT, R120, R88, 0x4, 0x1f ;  /* 0x08801f0058787f89 */ /* 0x001e2200000e0000 */
[----:B------:R-:W-:Y:S02]  /*3560*/  MOV R125, UR6 ;  /* 0x00000006007d7c02 */ /* 0x000fe40008000f00 */
[----:B--2---:R-:W-:Y:S02]  /*3570*/  I2FP.F32.S32 R91, R119 ;  /* 0x00000077005b7245 */ /* 0x004fe40000201400 */
        /* <DEDUP_REMOVED lines=8> */
[----:B------:R-:W2:Y:S03]  /*3600*/  SHFL.DOWN PT, R120, R89, 0x4, 0x1f ;  /* 0x08801f0059787f89 */ /* 0x000ea600000e0000 */
[----:B------:R-:W-:Y:S01]  /*3610*/  FMUL.FTZ R122, R122, R91 ;  /* 0x0000005b7a7a7220 */ /* 0x000fe20000410000 */
[----:B------:R-:W3:Y:S01]  /*3620*/  SHFL.DOWN PT, R121, R90, 0x2, 0x1f ;  /* 0x08401f005a797f89 */ /* 0x000ee200000e0000 */
[----:B0-----:R-:W-:-:S05]  /*3630*/  FMUL.FTZ R119, R88, R123 ;  /* 0x0000007b58777220 */ /* 0x001fca0000410000 */
[----:B------:R-:W0:Y:S01]  /*3640*/  SHFL.DOWN PT, R123, R119, 0x2, 0x1f ;  /* 0x08401f00777b7f89 */ /* 0x000e2200000e0000 */
[----:B--2---:R-:W-:Y:S01]  /*3650*/  FADD.FTZ R91, R120, R89 ;  /* 0x00000059785b7221 */ /* 0x004fe20000010000 */
[----:B---3--:R-:W-:-:S03]  /*3660*/  I2FP.F32.S32 R120, R121 ;  /* 0x0000007900787245 */ /* 0x008fc60000201400 */
[----:B------:R-:W-:Y:S01]  /*3670*/  FFMA.FTZ R91, R88, R122, R91 ;  /* 0x0000007a585b7223 */ /* 0x000fe2000001005b */
[----:B------:R-:W-:-:S04]  /*3680*/  IADD3 R88, PT, PT, R90, R121, RZ ;  /* 0x000000795a587210 */ /* 0x000fc80007ffe0ff */
[----:B------:R-:W2:Y:S01]  /*3690*/  SHFL.DOWN PT, R122, R91, 0x2, 0x1f ;  /* 0x08401f005b7a7f89 */ /* 0x000ea200000e0000 */
        /* <DEDUP_REMOVED lines=8> */
[----:B------:R-:W3:Y:S02]  /*3720*/  MUFU.RCP R118, R89 ;  /* 0x0000005900767308 */ /* 0x000ee40000001000 */
[----:B---3--:R-:W-:Y:S01]  /*3730*/  FMUL.FTZ R90, R118, R123 ;  /* 0x0000007b765a7220 */ /* 0x008fe20000410000 */
[----:B--2---:R-:W-:-:S04]  /*3740*/  FADD.FTZ R123, R91, R122 ;  /* 0x0000007a5b7b7221 */ /* 0x004fc80000010000 */
[----:B------:R-:W2:Y:S01]  /*3750*/  SHFL.DOWN PT, R121, R90, 0x1, 0x1f ;  /* 0x08201f005a797f89 */ /* 0x000ea200000e0000 */
[----:B------:R-:W-:Y:S01]  /*3760*/  FFMA.FTZ R123, R118, R120, R123 ;  /* 0x00000078767b7223 */ /* 0x000fe2000001007b */
[-C--:B0-----:R-:W-:Y:S02]  /*3770*/  IADD3 R120, PT, PT, R88, R119.reuse, RZ ;  /* 0x0000007758787210 */ /* 0x081fe40007ffe0ff */
[----:B------:R-:W-:Y:S02]  /*3780*/  I2FP.F32.S32 R119, R119 ;  /* 0x0000007700777245 */ /* 0x000fe40000201400 */
[----:B------:R-:W-:Y:S01]  /*3790*/  I2FP.F32.S32 R120, R120 ;  /* 0x0000007800787245 */ /* 0x000fe20000201400 */
[----:B------:R-:W0:Y:S03]  /*37a0*/  SHFL.DOWN PT, R118, R123, 0x1, 0x1f ;  /* 0x08201f007b767f89 */ /* 0x000e2600000e0000 */
[----:B------:R-:W3:Y:S01]  /*37b0*/  MUFU.RCP R91, R120 ;  /* 0x00000078005b7308 */ /* 0x000ee20000001000 */
[----:B--2---:R-:W-:Y:S01]  /*37c0*/  FMUL.FTZ R88, R121, R119 ;  /* 0x0000007779587220 */ /* 0x004fe20000410000 */
[----:B------:R-:W-:-:S03]  /*37d0*/  FADD.FTZ R122, R90, -R121 ;  /* 0x800000795a7a7221 */ /* 0x000fc60000010000 */
[----:B------:R-:W-:Y:S01]  /*37e0*/  FFMA.FTZ R88, R89, R90, R88 ;  /* 0x0000005a59587223 */ /* 0x000fe20000010058 */
[----:B------:R-:W-:Y:S01]  /*37f0*/  FMUL.FTZ R122, R122, R122 ;  /* 0x0000007a7a7a7220 */ /* 0x000fe20000410000 */
[----:B0-----:R-:W-:Y:S02]  /*3800*/  FADD.FTZ R118, R123, R118 ;  /* 0x000000767b767221 */ /* 0x001fe40000010000 */
[----:B---3--:R-:W-:Y:S01]  /*3810*/  FMUL.FTZ R121, R91, R88 ;  /* 0x000000585b797220 */ /* 0x008fe20000410000 */
[----:B------:R-:W-:Y:S01]  /*3820*/  FMUL.FTZ R122, R89, R122 ;  /* 0x0000007a597a7220 */ /* 0x000fe20000410000 */
[----:B------:R-:W-:-:S03]  /*3830*/  MOV R123, UR6 ;  /* 0x00000006007b7c02 */ /* 0x000fc60008000f00 */
[----:B------:R-:W-:Y:S01]  /*3840*/  FMUL.FTZ R122, R122, R119 ;  /* 0x000000777a7a7220 */ /* 0x000fe20000410000 */
[----:B------:R-:W0:Y:S01]  /*3850*/  SHFL.IDX PT, R121, R121, RZ, 0x1f ;  /* 0x00001fff79797589 */ /* 0x000e2200000e0000 */
[----:B------:R-:W2:Y:S02]  /*3860*/  LDC R119, c[0x0][0x448] ;  /* 0x00011200ff777b82 */ /* 0x000ea40000000800 */
[----:B------:R-:W-:-:S06]  /*3870*/  FFMA.FTZ R118, R91, R122, R118 ;  /* 0x0000007a5b767223 */ /* 0x000fcc0000010076 */
[----:B------:R-:W2:Y:S01]  /*3880*/  SHFL.IDX PT, R118, R118, RZ, 0x1f ;  /* 0x00001fff76767589 */ /* 0x000ea200000e0000 */
[----:B0-----:R-:W-:-:S05]  /*3890*/  FMUL.FTZ R88, R121, R121 ;  /* 0x0000007979587220 */ /* 0x001fca0000410000 */
[----:B------:R-:W-:Y:S02]  /*38a0*/  FSEL R120, R88, RZ, P6 ;  /* 0x000000ff58787208 */ /* 0x000fe40003000000 */
[----:B------:R-:W-:Y:S01]  /*38b0*/  ISETP.NE.AND P6, PT, R117, RZ, PT ;  /* 0x000000ff7500720c */ /* 0x000fe20003fc5270 */
[----:B--2---:R-:W-:-:S04]  /*38c0*/  FFMA.FTZ R119, R118, UR12, R119 ;  /* 0x0000000c76777c23 */ /* 0x004fc80008010077 */
[----:B------:R-:W-:-:S06]  /*38d0*/  FADD.FTZ R119, R119, R120 ;  /* 0x0000007877777221 */ /* 0x000fcc0000010000 */
[----:B------:R-:W0:Y:S02]  /*38e0*/  MUFU.RSQ R119, R119 ;  /* 0x0000007700777308 */ /* 0x000e240000001400 */
[----:B------:R-:W2:Y:S08]  /*38f0*/  @!P6 LDC.64 R90, c[0x0][0x3c0] ;  /* 0x0000f000ff5aeb82 */ /* 0x000eb00000000a00 */
[----:B------:R-:W3:Y:S01]  /*3900*/  @!P6 LDC.64 R88, c[0x0][0x3c8] ;  /* 0x0000f200ff58eb82 */ /* 0x000ee20000000a00 */
[----:B--2---:R-:W-:-:S05]  /*3910*/  @!P6 IMAD.WIDE R90, R123, 0x4, R90 ;  /* 0x000000047b5ae825 */ /* 0x004fca00078e025a */
[----:B------:R2:W-:Y:S01]  /*3920*/  @!P6 STG.E desc[UR8][R90.64], R121 ;  /* 0x000000795a00e986 */ /* 0x0005e2000c101908 */
[----:B---3--:R-:W-:-:S05]  /*3930*/  @!P6 IMAD.WIDE R88, R125, 0x4, R88 ;  /* 0x000000047d58e825 */ /* 0x008fca00078e0258 */
[----:B0-----:R2:W-:Y:S01]  /*3940*/  @!P6 STG.E desc[UR8][R88.64], R119 ;  /* 0x000000775800e986 */ /* 0x0015e2000c101908 */
[----:B------:R-:W-:-:S04]  /*3950*/  ISETP.NE.AND P6, PT, RZ, UR7, PT ;  /* 0x00000007ff007c0c */ /* 0x000fc8000bfc5270 */
[----:B------:R-:W-:Y:S01]  /*3960*/  FSEL R118, R121, RZ, !P6 ;  /* 0x000000ff79767208 */ /* 0x000fe20007000000 */
[----:B------:R-:W-:Y:S08]  /*3970*/  @!P0 BRA `(.L_x_16234) ;  /* 0x0000000000408947 */ /* 0x000ff00003800000 */
[----:B--2---:R-:W0:Y:S01]  /*3980*/  LDC.64 R120, c[0x0][0x428] ;  /* 0x00010a00ff787b82 */ /* 0x004e220000000a00 */
[--C-:B------:R-:W-:Y:S01]  /*3990*/  FADD.FTZ R88, R0, -R118.reuse ;  /* 0x8000007600587221 */ /* 0x100fe20000010000 */
[--C-:B------:R-:W-:Y:S01]  /*39a0*/  FADD.FTZ R90, R2, -R118.reuse ;  /* 0x80000076025a7221 */ /* 0x100fe20000010000 */
[--C-:B------:R-:W-:Y:S02]  /*39b0*/  FADD.FTZ R122, R115, -R118.reuse ;  /* 0x80000076737a7221 */ /* 0x100fe40000010000 */
[C---:B------:R-:W-:Y:S01]  /*39c0*/  FMUL.FTZ R89, R119.reuse, R88 ;  /* 0x0000005877597220 */ /* 0x040fe20000410000 */
[----:B------:R-:W-:Y:S01]  /*39d0*/  FADD.FTZ R88, R114, -R118 ;  /* 0x8000007672587221 */ /* 0x000fe20000010000 */
[C---:B------:R-:W-:Y:S01]  /*39e0*/  FMUL.FTZ R90, R119.reuse, R90 ;  /* 0x0000005a775a7220 */ /* 0x040fe20000410000 */
[C---:B------:R-:W-:Y:S02]  /*39f0*/  FMUL.FTZ R122, R119.reuse, R122 ;  /* 0x0000007a777a7220 */ /* 0x040fe40000410000 */
[----:B------:R-:W-:Y:S01]  /*3a00*/  FMUL.FTZ R91, R119, R88 ;  /* 0x00000058775b7220 */ /* 0x000fe20000410000 */
[----:B-----5:R-:W-:Y:S01]  /*3a10*/  FFMA.FTZ R88, R89, R84, R80 ;  /* 0x0000005459587223 */ /* 0x020fe20000010050 */
[----:B------:R-:W-:-:S02]  /*3a20*/  FFMA.FTZ R89, R90, R85, R81 ;  /* 0x000000555a597223 */ /* 0x000fc40000010051 */
[----:B------:R-:W-:Y:S01]  /*3a30*/  FFMA.FTZ R90, R91, R86, R82 ;  /* 0x000000565b5a7223 */ /* 0x000fe20000010052 */
[----:B------:R-:W-:Y:S01]  /*3a40*/  FFMA.FTZ R91, R122, R87, R83 ;  /* 0x000000577a5b7223 */ /* 0x000fe20000010053 */
[C---:B0-----:R-:W-:Y:S01]  /*3a50*/  IMAD.WIDE.U32 R120, R116.reuse, 0x10, R120 ;  /* 0x0000001074787825 */ /* 0x041fe200078e0078 */
[----:B------:R-:W-:-:S04]  /*3a60*/  IADD3 R116, PT, PT, R116, 0x100, RZ ;  /* 0x0000010074747810 */ /* 0x000fc80007ffe0ff */
[----:B------:R0:W-:Y:S03]  /*3a70*/  STG.E.128 desc[UR8][R120.64], R88 ;  /* 0x0000005878007986 */ /* 0x0001e6000c101d08 */
.L_x_16234:
[----:B------:R-:W-:Y:S05]  /*3a80*/  BSYNC.RECONVERGENT B0 ;  /* 0x0000000000007941 */ /* 0x000fea0003800200 */
.L_x_16233:
[----:B------:R-:W-:Y:S01]  /*3a90*/  ISETP.GE.U32.AND P6, PT, R113, 0x200, PT ;  /* 0x000002007100780c */ /* 0x000fe20003fc6070 */
[----:B------:R-:W-:-:S12]  /*3aa0*/  BSSY.RECONVERGENT B0, `(.L_x_16235) ;  /* 0x0000012000007945 */ /* 0x000fd80003800200 */
[----:B------:R-:W-:Y:S05]  /*3ab0*/  @!P6 BRA `(.L_x_16236) ;  /* 0x000000000040e947 */ /* 0x000fea0003800000 */
[----:B0-2---:R-:W0:Y:S01]  /*3ac0*/  LDC.64 R120, c[0x0][0x428] ;  /* 0x00010a00ff787b82 */ /* 0x005e220000000a00 */
[--C-:B------:R-:W-:Y:S01]  /*3ad0*/  FADD.FTZ R88, R3, -R118.reuse ;  /* 0x8000007603587221 */ /* 0x100fe20000010000 */
[--C-:B------:R-:W-:Y:S01]  /*3ae0*/  FADD.FTZ R90, R4, -R118.reuse ;  /* 0x80000076045a7221 */ /* 0x100fe20000010000 */
[--C-:B------:R-:W-:Y:S02]  /*3af0*/  FADD.FTZ R122, R6, -R118.reuse ;  /* 0x80000076067a7221 */ /* 0x100fe40000010000 */
[----:B------:R-:W-:Y:S01]  /*3b00*/  FMUL.FTZ R89, R119, R88 ;  /* 0x0000005877597220 */ /* 0x000fe20000410000 */
        /* <DEDUP_REMOVED lines=11> */
.L_x_16236:
[----:B------:R-:W-:Y:S05]  /*3bc0*/  BSYNC.RECONVERGENT B0 ;  /* 0x0000000000007941 */ /* 0x000fea0003800200 */
.L_x_16235:
[----:B------:R-:W-:Y:S01]  /*3bd0*/  ISETP.GE.U32.AND P6, PT, R113, 0x300, PT ;  /* 0x000003007100780c */ /* 0x000fe20003fc6070 */
[----:B------:R-:W-:-:S12]  /*3be0*/  BSSY.RECONVERGENT B0, `(.L_x_16237) ;  /* 0x0000012000007945 */ /* 0x000fd80003800200 */
[----:B------:R-:W-:Y:S05]  /*3bf0*/  @!P6 BRA `(.L_x_16238) ;  /* 0x000000000040e947 */ /* 0x000fea0003800000 */
[----:B0-23--:R-:W0:Y:S01]  /*3c00*/  LDC.64 R120, c[0x0][0x428] ;  /* 0x00010a00ff787b82 */ /* 0x00de220000000a00 */
        /* <DEDUP_REMOVED lines=15> */
.L_x_16238:
[----:B------:R-:W-:Y:S05]  /*3d00*/  BSYNC.RECONVERGENT B0 ;  /* 0x0000000000007941 */ /* 0x000fea0003800200 */
.L_x_16237:
[----:B------:R-:W-:Y:S04]  /*3d10*/  BSSY.RECONVERGENT B0, `(.L_x_16239) ;  /* 0x0000012000007945 */ /* 0x000fe80003800200 */
[----:B------:R-:W-:Y:S05]  /*3d20*/  @!P1 BRA `(.L_x_16240) ;  /* 0x0000000000409947 */ /* 0x000fea0003800000 */
[----:B0-234-:R-:W0:Y:S01]  /*3d30*/  LDC.64 R120, c[0x0][0x428] ;  /* 0x00010a00ff787b82 */ /* 0x01de220000000a00 */
        /* <DEDUP_REMOVED lines=15> */
.L_x_16240:
[----:B------:R-:W-:Y:S05]  /*3e30*/  BSYNC.RECONVERGENT B0 ;  /* 0x0000000000007941 */ /* 0x000fea0003800200 */
.L_x_16239:
        /* <DEDUP_REMOVED lines=18> */
.L_x_16242:
[----:B------:R-:W-:Y:S05]  /*3f60*/  BSYNC.RECONVERGENT B0 ;  /* 0x0000000000007941 */ /* 0x000fea0003800200 */
.L_x_16241:
        /* <DEDUP_REMOVED lines=18> */
.L_x_16244:
[----:B------:R-:W-:Y:S05]  /*4090*/  BSYNC.RECONVERGENT B0 ;  /* 0x0000000000007941 */ /* 0x000fea0003800200 */
.L_x_16243:
        /* <DEDUP_REMOVED lines=18> */
.L_x_16246:
[----:B------:R-:W-:Y:S05]  /*41c0*/  BSYNC.RECONVERGENT B0 ;  /* 0x0000000000007941 */ /* 0x000fea0003800200 */
.L_x_16245:
[----:B------:R-:W-:Y:S04]  /*41d0*/  BSSY.RECONVERGENT B0, `(.L_x_16247) ;  /* 0x0000011000007945 */ /* 0x000fe80003800200 */
[----:B------:R-:W-:Y:S05]  /*41e0*/  @!P5 BRA `(.L_x_16248) ;  /* 0x00000000003cd947 */ /* 0x000fea0003800000 */
[----:B0-234-:R-:W0:Y:S01]  /*41f0*/  LDC.64 R88, c[0x0][0x428] ;  /* 0x00010a00ff587b82 */ /* 0x01de220000000a00 */
        /* <DEDUP_REMOVED lines=8> */
[----:B-----5:R-:W-:Y:S01]  /*4280*/  FFMA.FTZ R90, R121, R30, R26 ;  /* 0x0000001e795a7223 */ /* 0x020fe2000001001a */
[----:B0-----:R-:W-:-:S04]  /*4290*/  IMAD.WIDE.U32 R118, R116, 0x10, R88 ;  /* 0x0000001074767825 */ /* 0x001fc800078e0058 */
[----:B------:R-:W-:Y:S01]  /*42a0*/  FFMA.FTZ R88, R91, R28, R24 ;  /* 0x0000001c5b587223 */ /* 0x000fe20000010018 */
[----:B------:R-:W-:Y:S01]  /*42b0*/  FFMA.FTZ R89, R120, R29, R25 ;  /* 0x0000001d78597223 */ /* 0x000fe20000010019 */
[----:B------:R-:W-:-:S05]  /*42c0*/  FFMA.FTZ R91, R122, R31, R27 ;  /* 0x0000001f7a5b7223 */ /* 0x000fca000001001b */
[----:B------:R0:W-:Y:S02]  /*42d0*/  STG.E.128 desc[UR8][R118.64], R88 ;  /* 0x0000005876007986 */ /* 0x0001e4000c101d08 */
.L_x_16248:
[----:B------:R-:W-:Y:S05]  /*42e0*/  BSYNC.RECONVERGENT B0 ;  /* 0x0000000000007941 */ /* 0x000fea0003800200 */
.L_x_16247:
[----:B------:R-:W-:Y:S02]  /*42f0*/  UIADD3 UR6, UPT, UPT, UR6, UR14, URZ ;  /* 0x0000000e06067290 */ /* 0x000fe4000fffe0ff */
[----:B------:R-:W-:Y:S02]  /*4300*/  UPLOP3.LUT UP2, UPT, UPT, UPT, UP2, 0x40, 0x4 ;  /* 0x000000000004789c */ /* 0x000fe40003f4e820 */
[----:B------:R-:W-:-:S09]  /*4310*/  UISETP.GE.AND UP1, UPT, UR6, UR15, UPT ;  /* 0x0000000f0600728c */ /* 0x000fd2000bf26270 */
[----:B------:R-:W-:Y:S05]  /*4320*/  BRA.U !UP1, `(.L_x_16249) ;  /* 0xffffffc509cc7547 */ /* 0x000fea000b83ffff */
[----:B------:R-:W-:Y:S05]  /*4330*/  EXIT ;  /* 0x000000000000794d */ /* 0x000fea0003800000 */
.L_x_16250:
        /* <DEDUP_REMOVED lines=12> */
.L_x_18078:


//--------------------- .text._ZN10layer_norm31ln_parallel_residual_fwd_kernelINS_13Kernel_traitsIfffffjLj8192ELj1ELj1ELj8ELj16ENS_18Kernel_traits_baseILj8192EfffffjLj256EEEEELb0ELb1ELb1EEEvNS_9FwdParamsE --------------------------
	.section	.text._ZN10layer_norm31ln_parallel_residual_fwd_kernelINS_13Kernel_traitsIfffffjLj8192ELj1ELj1ELj8ELj16ENS_18Kernel_traits_baseILj8192EfffffjLj256EEEEELb0ELb1ELb1EEEvNS_9FwdParamsE,"ax",@progbits
	.align	128
        .global         _ZN10layer_norm31ln_parallel_residual_fwd_kernelINS_13Kernel_traitsIfffffjLj8192ELj1ELj1ELj8ELj16ENS_18Kernel_traits_baseILj8192EfffffjLj256EEEEELb0ELb1ELb1EEEvNS_9FwdParamsE
        .type           _ZN10layer_norm31ln_parallel_residual_fwd_kernelINS_13Kernel_traitsIfffffjLj8192ELj1ELj1ELj8ELj16ENS_18Kernel_traits_baseILj8192EfffffjLj256EEEEELb0ELb1ELb1EEEvNS_9FwdParamsE,@function
        .size           _ZN10layer_norm31ln_parallel_residual_fwd_kernelINS_13Kernel_traitsIfffffjLj8192ELj1ELj1ELj8ELj16ENS_18Kernel_traits_baseILj8192EfffffjLj256EEEEELb0ELb1ELb1EEEvNS_9FwdParamsE,(.L_x_18079 - _ZN10layer_norm31ln_parallel_residual_fwd_kernelINS_13Kernel_traitsIfffffjLj8192ELj1ELj1ELj8ELj16ENS_18Kernel_traits_baseILj8192EfffffjLj256EEEEELb0ELb1ELb1EEEvNS_9FwdParamsE)
        .other          _ZN10layer_norm31ln_parallel_residual_fwd_kernelINS_13Kernel_traitsIfffffjLj8192ELj1ELj1ELj8ELj16ENS_18Kernel_traits_baseILj8192EfffffjLj256EEEEELb0ELb1ELb1EEEvNS_9FwdParamsE,@"STO_CUDA_ENTRY STV_DEFAULT"
_ZN10layer_norm31ln_parallel_residual_fwd_kernelINS_13Kernel_traitsIfffffjLj8192ELj1ELj1ELj8ELj16ENS_18Kernel_traits_baseILj8192EfffffjLj256EEEEELb0ELb1ELb1EEEvNS_9FwdParamsE:
.text._ZN10layer_norm31ln_parallel_residual_fwd_kernelINS_13Kernel_traitsIfffffjLj8192ELj1ELj1ELj8ELj16ENS_18Kernel_traits_baseILj8192EfffffjLj256EEEEELb0ELb1ELb1EEEvNS_9FwdParamsE:
        /* <DEDUP_REMOVED lines=34> */
.L_x_16251:
        /* <DEDUP_REMOVED lines=26> */
.L_x_16252:
        /* <DEDUP_REMOVED lines=9> */
[----:B------:R-:W-:-:S11]  /*0450*/  UPLOP3.LUT UP1, UPT, UPT, UPT, UPT, 0x40, 0x4 ;  /* 0x000000000004789c */ /* 0x000fd60003f2e870 */
.L_x_16274:
[----:B----4-:R-:W-:Y:S01]  /*0460*/  ISETP.NE.U32.AND P2, PT, RZ, UR10, PT ;  /* 0x0000000aff007c0c */ /* 0x010fe2000bf45070 */
[----:B-1----:R-:W4:Y:S01]  /*0470*/  LDC.64 R102, c[0x0][0x390] ;  /* 0x0000e400ff667b82 */ /* 0x002f220000000a00 */
[----:B01----:R-:W-:Y:S02]  /*0480*/  IMAD R4, R0, UR8, RZ ;  /* 0x0000000800047c24 */ /* 0x003fe4000f8e02ff */
[----:B------:R-:W-:-:S03]  /*0490*/  ISETP.NE.AND.EX P2, PT, RZ, UR11, PT, P2 ;  /* 0x0000000bff007c0c */ /* 0x000fc6000bf45320 */
[----:B------:R-:W-:Y:S02]  /*04a0*/  SHF.R.S32.HI R5, RZ, 0x1f, R4 ;  /* 0x0000001fff057819 */ /* 0x000fe40000011404 */
[----:B------:R-:W0:Y:S02]  /*04b0*/  @P1 LDC.64 R2, c[0x0][0x398] ;  /* 0x0000e600ff021b82 */ /* 0x000e240000000a00 */
[----:B------:R-:W-:-:S04]  /*04c0*/  LEA.HI R4, R5, R4, RZ, 0x2 ;  /* 0x0000000405047211 */ /* 0x000fc800078f10ff */
[----:B------:R-:W-:Y:S02]  /*04d0*/  LEA.HI.SX32 R4, R4, R117, 0x1e ;  /* 0x0000007504047211 */ /* 0x000fe400078ff2ff */
[----:B------:R-:W1:Y:S03]  /*04e0*/  @P2 LDC.64 R6, c[0x0][0x3a0] ;  /* 0x0000e800ff062b82 */ /* 0x000e660000000a00 */
[----:B----4-:R-:W-:-:S05]  /*04f0*/  IMAD.WIDE.U32 R8, R4, 0x10, R102 ;  /* 0x0000001004087825 */ /* 0x010fca00078e0066 */
[----:B------:R-:W4:Y:S01]  /*0500*/  LDC.64 R90, c[0x0][0x398] ;  /* 0x0000e600ff5a7b82 */ /* 0x000f220000000a00 */
[----:B-----5:R-:W5:Y:S01]  /*0510*/  LDG.E.128 R8, desc[UR6][R8.64] ;  /* 0x0000000608087981 */ /* 0x020f62000c1e1d00 */
[----:B0-----:R-:W-:-:S05]  /*0520*/  @P1 IMAD.WIDE.U32 R2, R4, 0x10, R2 ;  /* 0x0000001004021825 */ /* 0x001fca00078e0002 */
[----:B------:R0:W5:Y:S01]  /*0530*/  @P1 LDG.E.128 R20, desc[UR6][R2.64] ;  /* 0x0000000602141981 */ /* 0x000162000c1e1d00 */
[----:B-1----:R-:W-:-:S05]  /*0540*/  @P2 IMAD.WIDE.U32 R6, R4, 0x10, R6 ;  /* 0x0000001004062825 */ /* 0x002fca00078e0006 */
[----:B------:R0:W5:Y:S01]  /*0550*/  @P2 LDG.E.128 R16, desc[UR6][R6.64] ;  /* 0x0000000606102981 */ /* 0x000162000c1e1d00 */
[----:B----4-:R-:W-:-:S04]  /*0560*/  ISETP.NE.U32.AND P1, PT, R90, RZ, PT ;  /* 0x000000ff5a00720c */ /* 0x010fc80003f25070 */
[----:B------:R-:W-:-:S13]  /*0570*/  ISETP.NE.AND.EX P1, PT, R91, RZ, PT, P1 ;  /* 0x000000ff5b00720c */ /* 0x000fda0003f25310 */
[----:B0-----:R-:W-:Y:S05]  /*0580*/  @!P1 BRA `(.L_x_16253) ;  /* 0x00000000005c9947 */ /* 0x001fea0003800000 */
        /* <DEDUP_REMOVED lines=14> */
.L_x_16254:
        /* <DEDUP_REMOVED lines=9> */
.L_x_16253:
        /* <DEDUP_REMOVED lines=12> */
.L_x_16255:
        /* <DEDUP_REMOVED lines=31> */
.L_x_16256:
        /* <DEDUP_REMOVED lines=23> */
.L_x_16257:
        /* <DEDUP_REMOVED lines=26> */
.L_x_16258:
        /* <DEDUP_REMOVED lines=21> */
.L_x_16259:
        /* <DEDUP_REMOVED lines=26> */
.L_x_16260:
        /* <DEDUP_REMOVED lines=21> */
.L_x_16261:
[----:B------:R-:W0:Y:S01]  /*1100*/  @P2 LDC.64 R88, c[0x0][0x3a0] ;  /* 0x0000e800ff582b82 */ /* 0x000e220000000a00 */
[----:B------:R-:W-:-:S07]  /*1110*/  IADD3 R107, PT, PT, R4, 0x400, RZ ;  /* 0x00000400046b7810 */ /* 0x000fce0007ffe0ff */
[----:B------:R-:W1:Y:S08]  /*1120*/  @P0 LDC.64 R90, c[0x0][0x3a8] ;  /* 0x0000ea00ff5a0b82 */ /* 0x000e700000000a00 */
[----:B------:R-:W4:Y:S01]  /*1130*/  @P1 LDC.64 R104, c[0x0][0x398] ;  /* 0x0000e600ff681b82 */ /* 0x000f220000000a00 */
[----:B0-----:R-:W-:-:S04]  /*1140*/  @P2 IMAD.WIDE.U32 R108, R107, 0x10, R88 ;  /* 0x000000106b6c2825 */ /* 0x001fc800078e0058 */
[----:B------:R-:W-:-:S04]  /*1150*/  IMAD.WIDE.U32 R88, R107, 0x10, R102 ;  /* 0x000000106b587825 */ /* 0x000fc800078e0066 */
[----:B-1----:R-:W-:-:S05]  /*1160*/  @P0 IMAD.WIDE.U32 R100, R101, 0x10, R90 ;  /* 0x0000001065640825 */ /* 0x002fca00078e005a */
[----:B------:R0:W-:Y:S01]  /*1170*/  @P0 STG.E.128 desc[UR6][R100.64], R12 ;  /* 0x0000000c64000986 */ /* 0x0001e2000c101d06 */
[----:B----4-:R-:W-:-:S03]  /*1180*/  @P1 IMAD.WIDE.U32 R104, R107, 0x10, R104 ;  /* 0x000000106b681825 */ /* 0x010fc600078e0068 */
[----:B------:R0:W5:Y:S04]  /*1190*/  @P2 LDG.E.128 R16, desc[UR6][R108.64] ;  /* 0x000000066c102981 */ /* 0x000168000c1e1d00 */
[----:B------:R0:W5:Y:S04]  /*11a0*/  @P1 LDG.E.128 R20, desc[UR6][R104.64] ;  /* 0x0000000668141981 */ /* 0x000168000c1e1d00 */
[----:B------:R-:W5:Y:S01]  /*11b0*/  LDG.E.128 R88, desc[UR6][R88.64] ;  /* 0x0000000658587981 */ /* 0x000f62000c1e1d00 */
        /* <DEDUP_REMOVED lines=14> */
.L_x_16262:
        /* <DEDUP_REMOVED lines=21> */
.L_x_16263:
[----:B------:R-:W0:Y:S01]  /*13f0*/  @P0 LDC.64 R108, c[0x0][0x3a8] ;  /* 0x0000ea00ff6c0b82 */ /* 0x000e220000000a00 */
[----:B------:R-:W-:-:S07]  /*1400*/  IADD3 R110, PT, PT, R4, 0x500, RZ ;  /* 0x00000500046e7810 */ /* 0x000fce0007ffe0ff */
[----:B------:R-:W1:Y:S08]  /*1410*/  @P1 LDC.64 R90, c[0x0][0x398] ;  /* 0x0000e600ff5a1b82 */ /* 0x000e700000000a00 */
[----:B------:R-:W4:Y:S01]  /*1420*/  @P2 LDC.64 R88, c[0x0][0x3a0] ;  /* 0x0000e800ff582b82 */ /* 0x000f220000000a00 */
[----:B0-----:R-:W-:-:S04]  /*1430*/  @P0 IMAD.WIDE.U32 R108, R107, 0x10, R108 ;  /* 0x000000106b6c0825 */ /* 0x001fc800078e006c */
[C---:B------:R-:W-:Y:S01]  /*1440*/  IMAD.WIDE.U32 R106, R110.reuse, 0x10, R102 ;  /* 0x000000106e6a7825 */ /* 0x040fe200078e0066 */
[----:B------:R0:W-:Y:S03]  /*1450*/  @P0 STG.E.128 desc[UR6][R108.64], R12 ;  /* 0x0000000c6c000986 */ /* 0x0001e6000c101d06 */
[----:B-1----:R-:W-:-:S05]  /*1460*/  @P1 IMAD.WIDE.U32 R90, R110, 0x10, R90 ;  /* 0x000000106e5a1825 */ /* 0x002fca00078e005a */
[----:B------:R0:W5:Y:S01]  /*1470*/  @P1 LDG.E.128 R20, desc[UR6][R90.64] ;  /* 0x000000065a141981 */ /* 0x000162000c1e1d00 */
[----:B----4-:R-:W-:-:S05]  /*1480*/  @P2 IMAD.WIDE.U32 R88, R110, 0x10, R88 ;  /* 0x000000106e582825 */ /* 0x010fca00078e0058 */
[----:B------:R0:W5:Y:S04]  /*1490*/  @P2 LDG.E.128 R16, desc[UR6][R88.64] ;  /* 0x0000000658102981 */ /* 0x000168000c1e1d00 */
[----:B------:R0:W5:Y:S01]  /*14a0*/  LDG.E.128 R88, desc[UR6][R106.64] ;  /* 0x000000066a587981 */ /* 0x000162000c1e1d00 */
        /* <DEDUP_REMOVED lines=14> */
.L_x_16264:
        /* <DEDUP_REMOVED lines=21> */
.L_x_16265:
        /* <DEDUP_REMOVED lines=26> */
.L_x_16266:
        /* <DEDUP_REMOVED lines=21> */
.L_x_16267:
        /* <DEDUP_REMOVED lines=26> */
.L_x_16268:
        /* <DEDUP_REMOVED lines=21> */
.L_x_16269:
        /* <DEDUP_REMOVED lines=109> */
[----:B------:R-:W1:Y:S02]  /*2390*/  SHFL.BFLY PT, R90, R89, 0x1, 0x1f ;  /* 0x0c201f00595a7f89 */ /* 0x000e6400000e0000 */
[----:B-1----:R-:W-:-:S05]  /*23a0*/  FADD.FTZ R102, R89, R90 ;  /* 0x0000005a59667221 */ /* 0x002fca0000010000 */
[----:B------:R-:W1:Y:S02]  /*23b0*/  SHFL.BFLY PT, R91, R102, 0x2, 0x1f ;  /* 0x0c401f00665b7f89 */ /* 0x000e6400000e0000 */
[----:B-1----:R-:W-:Y:S01]  /*23c0*/  FADD.FTZ R103, R102, R91 ;  /* 0x0000005b66677221 */ /* 0x002fe20000010000 */
[----:B0-----:R-:W-:-:S04]  /*23d0*/  LOP3.LUT P2, R102, R117, 0x1f, RZ, 0xc0, !PT ;  /* 0x0000001f75667812 */ /* 0x001fc8000784c0ff */
        /* <DEDUP_REMOVED lines=17> */
.L_x_16271:
[----:B--23--:R-:W-:Y:S05]  /*24f0*/  BSYNC.RECONVERGENT B0 ;  /* 0x0000000000007941 */ /* 0x00cfea0003800200 */
.L_x_16270:
[----:B------:R-:W-:Y:S01]  /*2500*/  BAR.SYNC.DEFER_BLOCKING 0x0 ;  /* 0x0000000000007b1d */ /* 0x000fe20000010000 */
[----:B------:R-:W-:Y:S01]  /*2510*/  ISETP.GT.U32.AND P2, PT, R102, 0x7, PT ;  /* 0x000000076600780c */ /* 0x000fe20003f44070 */
[----:B------:R-:W-:Y:S01]  /*2520*/  HFMA2 R91, -RZ, RZ, 0, 0 ;  /* 0x00000000ff5b7431 */ /* 0x000fe200000001ff */
[----:B0-----:R-:W-:-:S03]  /*2530*/  CS2R R88, SRZ ;  /* 0x0000000000587805 */ /* 0x001fc6000001ff00 */
[----:B------:R-:W-:Y:S08]  /*2540*/  BSSY.RECONVERGENT B0, `(.L_x_16272) ;  /* 0x000000a000007945 */ /* 0x000ff00003800200 */
        /* <DEDUP_REMOVED lines=9> */
.L_x_16273:
[----:B------:R-:W-:Y:S05]  /*25e0*/  BSYNC.RECONVERGENT B0 ;  /* 0x0000000000007941 */ /* 0x000fea0003800200 */
.L_x_16272:
        /* <DEDUP_REMOVED lines=19> */
[----:B-1----:R-:W-:-:S03]  /*2720*/  FMUL.FTZ R91, R103, R124 ;  /* 0x0000007c675b7220 */ /* 0x002fc60000410000 */
[----:B------:R-:W-:Y:S01]  /*2730*/  FFMA.FTZ R120, R103, R121, R120 ;  /* 0x0000007967787223 */ /* 0x000fe20000010078 */
[-C--:B0-----:R-:W-:Y:S02]  /*2740*/  IADD3 R103, PT, PT, R118, R119.reuse, RZ ;  /* 0x0000007776677210 */ /* 0x081fe40007ffe0ff */
[----:B------:R-:W-:Y:S01]  /*2750*/  I2FP.F32.S32 R121, R119 ;  /* 0x0000007700797245 */ /* 0x000fe20000201400 */
[----:B------:R-:W0:Y:S01]  /*2760*/  SHFL.DOWN PT, R88, R91, 0x2, 0x1f ;  /* 0x08401f005b587f89 */ /* 0x000e2200000e0000 */
[----:B------:R-:W-:-:S03]  /*2770*/  I2FP.F32.S32 R102, R103 ;  /* 0x0000006700667245 */ /* 0x000fc60000201400 */
[----:B------:R-:W1:Y:S01]  /*2780*/  SHFL.DOWN PT, R119, R120, 0x2, 0x1f ;  /* 0x08401f0078777f89 */ /* 0x000e6200000e0000 */
        /* <DEDUP_REMOVED lines=8> */
[----:B-1----:R-:W-:Y:S02]  /*2810*/  FADD.FTZ R118, R120, R119 ;  /* 0x0000007778767221 */ /* 0x002fe40000010000 */
[----:B------:R-:W-:Y:S02]  /*2820*/  FMUL.FTZ R121, R90, R121 ;  /* 0x000000795a797220 */ /* 0x000fe40000410000 */
[----:B------:R-:W1:Y:S02]  /*2830*/  SHFL.DOWN PT, R90, R91, 0x1, 0x1f ;  /* 0x08201f005b5a7f89 */ /* 0x000e6400000e0000 */
        /* <DEDUP_REMOVED lines=9> */
[----:B--2---:R-:W-:-:S03]  /*28d0*/  FADD.FTZ R118, R89, R118 ;  /* 0x0000007659767221 */ /* 0x004fc60000010000 */
[C---:B------:R-:W-:Y:S01]  /*28e0*/  FMUL.FTZ R103, R102.reuse, R103 ;  /* 0x0000006766677220 */ /* 0x040fe20000410000 */
[----:B------:R-:W-:Y:S02]  /*28f0*/  FFMA.FTZ R102, R102, R91, R121 ;  /* 0x0000005b66667223 */ /* 0x000fe40000010079 */
[----:B------:R-:W1:Y:S01]  /*2900*/  @!P2 LDC.64 R90, c[0x0][0x3c0] ;  /* 0x0000f000ff5aab82 */ /* 0x000e620000000a00 */
[----:B------:R-:W-:Y:S01]  /*2910*/  FMUL.FTZ R103, R103, R88 ;  /* 0x0000005867677220 */ /* 0x000fe20000410000 */
[----:B0-----:R-:W-:-:S03]  /*2920*/  FMUL.FTZ R102, R119, R102 ;  /* 0x0000006677667220 */ /* 0x001fc60000410000 */
[----:B------:R-:W-:-:S03]  /*2930*/  FFMA.FTZ R103, R119, R103, R118 ;  /* 0x0000006777677223 */ /* 0x000fc60000010076 */
[----:B------:R-:W0:Y:S01]  /*2940*/  LDC R118, c[0x0][0x448] ;  /* 0x00011200ff767b82 */ /* 0x000e220000000800 */
[----:B------:R-:W2:Y:S04]  /*2950*/  SHFL.IDX PT, R121, R102, RZ, 0x1f ;  /* 0x00001fff66797589 */ /* 0x000ea800000e0000 */
[----:B------:R-:W0:Y:S01]  /*2960*/  SHFL.IDX PT, R103, R103, RZ, 0x1f ;  /* 0x00001fff67677589 */ /* 0x000e2200000e0000 */
[----:B-1----:R-:W-:-:S04]  /*2970*/  @!P2 IMAD.WIDE R90, R0, 0x4, R90 ;  /* 0x00000004005aa825 */ /* 0x002fc800078e025a */
[----:B--2---:R-:W-:Y:S01]  /*2980*/  FMUL.FTZ R88, R121, R121 ;  /* 0x0000007979587220 */ /* 0x004fe20000410000 */
[----:B------:R1:W-:Y:S01]  /*2990*/  @!P2 STG.E desc[UR6][R90.64], R121 ;  /* 0x000000795a00a986 */ /* 0x0003e2000c101906 */
[----:B0-----:R-:W-:-:S03]  /*29a0*/  FFMA.FTZ R118, R103, UR9, R118 ;  /* 0x0000000967767c23 */ /* 0x001fc60008010076 */
[----:B------:R-:W-:Y:S01]  /*29b0*/  FSEL R119, R88, RZ, P3 ;  /* 0x000000ff58777208 */ /* 0x000fe20001800000 */
[----:B------:R-:W0:Y:S04]  /*29c0*/  LDC.64 R102, c[0x0][0x428] ;  /* 0x00010a00ff667b82 */ /* 0x000e280000000a00 */
[----:B------:R-:W-:Y:S01]  /*29d0*/  FADD.FTZ R118, R118, R119 ;  /* 0x0000007776767221 */ /* 0x000fe20000010000 */
[----:B------:R-:W-:-:S03]  /*29e0*/  FSEL R119, R121, RZ, !P3 ;  /* 0x000000ff79777208 */ /* 0x000fc60005800000 */
[----:B------:R-:W2:Y:S02]  /*29f0*/  @!P2 LDC.64 R88, c[0x0][0x3c8] ;  /* 0x0000f200ff58ab82 */ /* 0x000ea40000000a00 */
[----:B------:R-:W3:Y:S01]  /*2a00*/  MUFU.RSQ R118, R118 ;  /* 0x0000007600767308 */ /* 0x000ee20000001400 */
        /* <DEDUP_REMOVED lines=13> */
[C---:B---3--:R-:W-:Y:S01]  /*2ae0*/  FMUL.FTZ R96, R118.reuse, R97 ;  /* 0x0000006176607220 */ /* 0x048fe20000410000 */
[C---:B------:R-:W-:Y:S01]  /*2af0*/  FMUL.FTZ R123, R118.reuse, R123 ;  /* 0x0000007b767b7220 */ /* 0x040fe20000410000 */
[C---:B------:R-:W-:Y:S01]  /*2b00*/  FMUL.FTZ R125, R118.reuse, R125 ;  /* 0x0000007d767d7220 */ /* 0x040fe20000410000 */
[----:B------:R-:W-:Y:S01]  /*2b10*/  FMUL.FTZ R98, R118, R95 ;  /* 0x0000005f76627220 */ /* 0x000fe20000410000 */
[----:B--2---:R-:W-:-:S04]  /*2b20*/  @!P2 IMAD.WIDE R88, R0, 0x4, R88 ;  /* 0x000000040058a825 */ /* 0x004fc800078e0258 */
[----:B------:R-:W-:Y:S01]  /*2b30*/  FADD.FTZ R95, -R119, R99 ;  /* 0x00000063775f7221 */ /* 0x000fe20000010100 */
[----:B-1----:R-:W-:Y:S01]  /*2b40*/  FFMA.FTZ R90, R125, R86, R54 ;  /* 0x000000567d5a7223 */ /* 0x002fe20000010036 */
[----:B------:R-:W-:Y:S01]  /*2b50*/  FFMA.FTZ R91, R98, R87, R55 ;  /* 0x00000057625b7223 */ /* 0x000fe20000010037 */
[C---:B------:R-:W-:Y:S01]  /*2b60*/  FADD.FTZ R99, -R119.reuse, R105 ;  /* 0x0000006977637221 */ /* 0x040fe20000010100 */
[----:B------:R1:W-:Y:S01]  /*2b70*/  @!P2 STG.E desc[UR6][R88.64], R118 ;  /* 0x000000765800a986 */ /* 0x0003e2000c101906 */
[C---:B------:R-:W-:Y:S01]  /*2b80*/  FADD.FTZ R105, -R119.reuse, R109 ;  /* 0x0000006d77697221 */ /* 0x040fe20000010100 */
[C---:B------:R-:W-:Y:S01]  /*2b90*/  FADD.FTZ R98, -R119.reuse, R106 ;  /* 0x0000006a77627221 */ /* 0x040fe20000010100 */
[----:B------:R-:W-:Y:S01]  /*2ba0*/  IADD3 R109, PT, PT, R4, 0x200, RZ ;  /* 0x00000200046d7810 */ /* 0x000fe20007ffe0ff */
[C---:B------:R-:W-:Y:S01]  /*2bb0*/  FMUL.FTZ R6, R118.reuse, R6 ;  /* 0x0000000676067220 */ /* 0x040fe20000410000 */
[----:B------:R-:W-:Y:S01]  /*2bc0*/  FADD.FTZ R106, -R119, R114 ;  /* 0x00000072776a7221 */ /* 0x000fe20000010100 */
[C---:B------:R-:W-:Y:S01]  /*2bd0*/  FMUL.FTZ R5, R118.reuse, R5 ;  /* 0x0000000576057220 */ /* 0x040fe20000410000 */
[C---:B------:R-:W-:Y:S01]  /*2be0*/  FMUL.FTZ R95, R118.reuse, R95 ;  /* 0x0000005f765f7220 */ /* 0x040fe20000410000 */
[C---:B------:R-:W-:Y:S01]  /*2bf0*/  FMUL.FTZ R98, R118.reuse, R98 ;  /* 0x0000006276627220 */ /* 0x040fe20000410000 */
[C---:B------:R-:W-:Y:S01]  /*2c00*/  FMUL.FTZ R99, R118.reuse, R99 ;  /* 0x0000006376637220 */ /* 0x040fe20000410000 */
[C---:B------:R-:W-:Y:S01]  /*2c10*/  FMUL.FTZ R105, R118.reuse, R105 ;  /* 0x0000006976697220 */ /* 0x040fe20000410000 */
[----:B------:R-:W-:Y:S01]  /*2c20*/  FMUL.FTZ R106, R118, R106 ;  /* 0x0000006a766a7220 */ /* 0x000fe20000410000 */
[----:B-1----:R-:W-:Y:S01]  /*2c30*/  FFMA.FTZ R89, R96, R85, R53 ;  /* 0x0000005560597223 */ /* 0x002fe20000010035 */
[----:B------:R-:W-:Y:S01]  /*2c40*/  FFMA.FTZ R88, R123, R84, R52 ;  /* 0x000000547b587223 */ /* 0x000fe20000010034 */
[C---:B0-----:R-:W-:Y:S01]  /*2c50*/  IMAD.WIDE.U32 R96, R4.reuse, 0x10, R102 ;  /* 0x0000001004607825 */ /* 0x041fe200078e0066 */
[----:B------:R-:W-:-:S03]  /*2c60*/  IADD3 R123, PT, PT, R4, 0x700, RZ ;  /* 0x00000700047b7810 */ /* 0x000fc60007ffe0ff */
[----:B------:R-:W-:Y:S01]  /*2c70*/  FFMA.FTZ R95, R95, R71, R39 ;  /* 0x000000475f5f7223 */ /* 0x000fe20000010027 */
[----:B------:R-:W-:Y:S01]  /*2c80*/  FFMA.FTZ R98, R98, R66, R34 ;  /* 0x0000004262627223 */ /* 0x000fe20000010022 */
[----:B------:R-:W-:Y:S01]  /*2c90*/  FFMA.FTZ R99, R99, R67, R35 ;  /* 0x0000004363637223 */ /* 0x000fe20000010023 */
[----:B------:R0:W-:Y:S02]  /*2ca0*/  STG.E.128 desc[UR6][R96.64], R88 ;  /* 0x0000005860007986 */ /* 0x0001e4000c101d06 */
[----:B0-----:R-:W-:Y:S01]  /*2cb0*/  IADD3 R88, PT, PT, R4, 0x100, RZ ;  /* 0x0000010004587810 */ /* 0x001fe20007ffe0ff */
        /* <DEDUP_REMOVED lines=8> */
[----:B------:R-:W-:-:S04]  /*2d40*/  IMAD.WIDE.U32 R120, R88, 0x10, R102 ;  /* 0x0000001058787825 */ /* 0x000fc800078e0066 */
[C---:B------:R-:W-:Y:S01]  /*2d50*/  FMUL.FTZ R111, R118.reuse, R7 ;  /* 0x00000007766f7220 */ /* 0x040fe20000410000 */
[C---:B------:R-:W-:Y:S01]  /*2d60*/  FADD.FTZ R96, -R119.reuse, R108 ;  /* 0x0000006c77607221 */ /* 0x040fe20000010100 */
[C---:B------:R-:W-:Y:S01]  /*2d70*/  FADD.FTZ R97, -R119.reuse, R107 ;  /* 0x0000006b77617221 */ /* 0x040fe20000010100 */
[C---:B------:R-:W-:Y:S01]  /*2d80*/  FADD.FTZ R100, -R119.reuse, R112 ;  /* 0x0000007077647221 */ /* 0x040fe20000010100 */
[C---:B------:R-:W-:Y:S01]  /*2d90*/  FMUL.FTZ R88, R118.reuse, R2 ;  /* 0x0000000276587220 */ /* 0x040fe20000410000 */
[C---:B------:R-:W-:Y:S01]  /*2da0*/  FMUL.FTZ R110, R118.reuse, R3 ;  /* 0x00000003766e7220 */ /* 0x040fe20000410000 */
[C---:B------:R-:W-:Y:S01]  /*2db0*/  FMUL.FTZ R7, R118.reuse, R10 ;  /* 0x0000000a76077220 */ /* 0x040fe20000410000 */
[C---:B------:R-:W-:Y:S01]  /*2dc0*/  FADD.FTZ R107, -R119.reuse, R115 ;  /* 0x00000073776b7221 */ /* 0x040fe20000010100 */
[C---:B------:R-:W-:Y:S01]  /*2dd0*/  FADD.FTZ R108, -R119.reuse, R116 ;  /* 0x00000074776c7221 */ /* 0x040fe20000010100 */
[C---:B------:R-:W-:Y:S01]  /*2de0*/  FMUL.FTZ R112, R118.reuse, R8 ;  /* 0x0000000876707220 */ /* 0x040fe20000410000 */
[C---:B------:R-:W-:Y:S01]  /*2df0*/  FMUL.FTZ R3, R118.reuse, R9 ;  /* 0x0000000976037220 */ /* 0x040fe20000410000 */
[----:B------:R-:W-:Y:S01]  /*2e00*/  FADD.FTZ R119, -R119, R113 ;  /* 0x0000007177777221 */ /* 0x000fe20000010100 */
        /* <DEDUP_REMOVED lines=12> */
[--C-:B------:R-:W-:Y:S01]  /*2ed0*/  IMAD.WIDE.U32 R6, R109, 0x10, R102.reuse ;  /* 0x000000106d067825 */ /* 0x100fe200078e0066 */
[C---:B------:R-:W-:Y:S01]  /*2ee0*/  IADD3 R5, PT, PT, R4.reuse, 0x500, RZ ;  /* 0x0000050004057810 */ /* 0x040fe20007ffe0ff */
[----:B------:R-:W-:Y:S01]  /*2ef0*/  STG.E.128 desc[UR6][R120.64], R8 ;  /* 0x0000000878007986 */ /* 0x000fe2000c101d06 */
[----:B------:R-:W-:Y:S01]  /*2f00*/  IADD3 R111, PT, PT, R4, 0x300, RZ ;  /* 0x00000300046f7810 */ /* 0x000fe20007ffe0ff */
[----:B------:R-:W-:Y:S01]  /*2f10*/  FMUL.FTZ R92, R118, R92 ;  /* 0x0000005c765c7220 */ /* 0x000fe20000410000 */
[C---:B------:R-:W-:Y:S01]  /*2f20*/  IADD3 R3, PT, PT, R4.reuse, 0x400, RZ ;  /* 0x0000040004037810 */ /* 0x040fe20007ffe0ff */
[----:B------:R0:W-:Y:S01]  /*2f30*/  STG.E.128 desc[UR6][R6.64], R88 ;  /* 0x0000005806007986 */ /* 0x0001e2000c101d06 */
[----:B------:R-:W-:Y:S01]  /*2f40*/  IADD3 R109, PT, PT, R4, 0x600, RZ ;  /* 0x00000600046d7810 */ /* 0x000fe20007ffe0ff */
        /* <DEDUP_REMOVED lines=16> */
[----:B0-----:R-:W-:-:S04]  /*3050*/  IMAD.WIDE.U32 R88, R5, 0x10, R102 ;  /* 0x0000001005587825 */ /* 0x001fc800078e0066 */
[----:B------:R-:W-:Y:S01]  /*3060*/  FFMA.FTZ R93, R93, R69, R37 ;  /* 0x000000455d5d7223 */ /* 0x000fe20000010025 */
[----:B------:R-:W0:Y:S01]  /*3070*/  LDC.64 R4, c[0x0][0x380] ;  /* 0x0000e000ff047b82 */ /* 0x000e220000000a00 */
[----:B------:R-:W-:Y:S01]  /*3080*/  FFMA.FTZ R94, R94, R70, R38 ;  /* 0x000000465e5e7223 */ /* 0x000fe20000010026 */
[----:B------:R-:W-:-:S04]  /*3090*/  IMAD.WIDE.U32 R90, R3, 0x10, R102 ;  /* 0x00000010035a7825 */ /* 0x000fc800078e0066 */
        /* <DEDUP_REMOVED lines=12> */
[----:B------:R1:W-:Y:S04]  /*3160*/  STG.E.128 desc[UR6][R110.64], R112 ;  /* 0x000000706e007986 */ /* 0x0003e8000c101d06 */
[----:B------:R1:W-:Y:S04]  /*3170*/  STG.E.128 desc[UR6][R90.64], R92 ;  /* 0x0000005c5a007986 */ /* 0x0003e8000c101d06 */
[----:B------:R1:W-:Y:S01]  /*3180*/  STG.E.128 desc[UR6][R88.64], R96 ;  /* 0x0000006058007986 */ /* 0x0003e2000c101d06 */
[----:B0-----:R-:W-:-:S03]  /*3190*/  IADD3 R0, PT, PT, R0, R4, RZ ;  /* 0x0000000400007210 */ /* 0x001fc60007ffe0ff */
[----:B------:R1:W-:Y:S01]  /*31a0*/  STG.E.128 desc[UR6][R6.64], R100 ;  /* 0x0000006406007986 */ /* 0x0003e2000c101d06 */
[----:B------:R-:W-:-:S03]  /*31b0*/  ISETP.GE.AND P2, PT, R0, R5, PT ;  /* 0x000000050000720c */ /* 0x000fc60003f46270 */
[----:B------:R1:W-:Y:S10]  /*31c0*/  STG.E.128 desc[UR6][R120.64], R8 ;  /* 0x0000000878007986 */ /* 0x0003f4000c101d06 */
[----:B------:R-:W-:Y:S05]  /*31d0*/  @!P2 BRA `(.L_x_16274) ;  /* 0xffffffd000a0a947 */ /* 0x000fea000383ffff */
[----:B------:R-:W-:Y:S05]  /*31e0*/  EXIT ;  /* 0x000000000000794d */ /* 0x000fea0003800000 */
.L_x_16275:
        /* <DEDUP_REMOVED lines=9> */
.L_x_18079:


//--------------------- .text._ZN10layer_norm31ln_parallel_residual_fwd_kernelINS_13Kernel_traitsIfffffjLj8192ELj1ELj1ELj8ELj16ENS_18Kernel_traits_baseILj8192EfffffjLj256EEEEELb1ELb0ELb0EEEvNS_9FwdParamsE --------------------------
	.section	.text._ZN10layer_norm31ln_parallel_residual_fwd_kernelINS_13Kernel_traitsIfffffjLj8192ELj1ELj1ELj8ELj16ENS_18Kernel_traits_baseILj8192EfffffjLj256EEEEELb1ELb0ELb0EEEvNS_9FwdParamsE,"ax",@progbits
	.align	128
        .global         _ZN10layer_norm31ln_parallel_residual_fwd_kernelINS_13Kernel_traitsIfffffjLj8192ELj1ELj1ELj8ELj16ENS_18Kernel_traits_baseILj8192EfffffjLj256EEEEELb1ELb0ELb0EEEvNS_9FwdParamsE
        .type           _ZN10layer_norm31ln_parallel_residual_fwd_kernelINS_13Kernel_traitsIfffffjLj8192ELj1ELj1ELj8ELj16ENS_18Kernel_traits_baseILj8192EfffffjLj256EEEEELb1ELb0ELb0EEEvNS_9FwdParamsE,@function
        .size           _ZN10layer_norm31ln_parallel_residual_fwd_kernelINS_13Kernel_traitsIfffffjLj8192ELj1ELj1ELj8ELj16ENS_18Kernel_traits_baseILj8192EfffffjLj256EEEEELb1ELb0ELb0EEEvNS_9FwdParamsE,(.L_x_18080 - _ZN10layer_norm31ln_parallel_residual_fwd_kernelINS_13Kernel_traitsIfffffjLj8192ELj1ELj1ELj8ELj16ENS_18Kernel_traits_baseILj8192EfffffjLj256EEEEELb1ELb0ELb0EEEvNS_9FwdParamsE)
        .other          _ZN10layer_norm31ln_parallel_residual_fwd_kernelINS_13Kernel_traitsIfffffjLj8192ELj1ELj1ELj8ELj16ENS_18Kernel_traits_baseILj8192EfffffjLj256EEEEELb1ELb0ELb0EEEvNS_9FwdParamsE,@"STO_CUDA_ENTRY STV_DEFAULT"
_ZN10layer_norm31ln_parallel_residual_fwd_kernelINS_13Kernel_traitsIfffffjLj8192ELj1ELj1ELj8ELj16ENS_18Kernel_traits_baseILj8192EfffffjLj256EEEEELb1ELb0ELb0EEEvNS_9FwdParamsE:
.text._ZN10layer_norm31ln_parallel_residual_fwd_kernelINS_13Kernel_traitsIfffffjLj8192ELj1ELj1ELj8ELj16ENS_18Kernel_traits_baseILj8192EfffffjLj256EEEEELb1ELb0ELb0EEEvNS_9FwdParamsE:
[----:B------:R-:W-:Y:S01]  /*0000*/  LDC R1, c[0x0][0x37c] ;  /* 0x0000df00ff017b82 */ /* 0x000fe20000000800 */
[----:B------:R-:W0:Y:S07]  /*0010*/  LDCU.U8 UR4, c[0x0][0x464] ;  /* 0x00008c80ff0477ac */ /* 0x000e2e0008000000 */
[----:B------:R-:W1:Y:S01]  /*0020*/  LDC R10, c[0x0][0x458] ;  /* 0x00011600ff0a7b82 */ /* 0x000e620000000800 */
[----:B------:R-:W2:Y:S07]  /*0030*/  LDCU.64 UR6, c[0x0][0x358] ;  /* 0x00006b00ff0677ac */ /* 0x000eae0008000a00 */
[----:B------:R-:W3:Y:S01]  /*0040*/  LDC R11, c[0x0][0x45c] ;  /* 0x00011700ff0b7b82 */ /* 0x000ee20000000800 */
[----:B------:R-:W4:Y:S07]  /*0050*/  S2R R0, SR_TID.X ;  /* 0x0000000000007919 */ /* 0x000f2e0000002100 */
        /* <DEDUP_REMOVED lines=9> */
[----:B------:R-:W0:Y:S05]  /*00f0*/  LDCU.64 UR4, c[0x0][0x438] ;  /* 0x00008700ff0477ac */ /* 0x000e2a0008000a00 */
[----:B------:R-:W5:Y:S01]  /*0100*/  @P0 LDG.E.64 R196, desc[UR6][R196.64] ;  /* 0x00000006c4c40981 */ /* 0x000f62000c1e1b00 */
[----:B----4-:R-:W-:Y:S01]  /*0110*/  IMAD.MOV.U32 R4, RZ, RZ, R0 ;  /* 0x000000ffff047224 */ /* 0x010fe200078e0000 */
[----:B------:R-:W-:Y:S01]  /*0120*/  SHF.R.S32.HI R5, RZ, 0x1f, R6 ;  /* 0x0000001fff057819 */ /* 0x000fe20000011406 */
[----:B------:R-:W-:Y:S03]  /*0130*/  BSSY.RECONVERGENT B0, `(.L_x_16276) ;  /* 0x00001f6000007945 */ /* 0x000fe60003800200 */
[----:B------:R-:W-:Y:S01]  /*0140*/  LEA.HI R5, R5, R6, RZ, 0x2 ;  /* 0x0000000605057211 */ /* 0x000fe200078f10ff */
[----:B0-----:R-:W-:-:S04]  /*0150*/  UISETP.NE.U32.AND UP0, UPT, UR4, URZ, UPT ;  /* 0x000000ff0400728c */ /* 0x001fc8000bf05070 */
[----:B------:R-:W-:Y:S01]  /*0160*/  UISETP.NE.AND.EX UP0, UPT, UR5, URZ, UPT, UP0 ;  /* 0x000000ff0500728c */ /* 0x000fe2000bf05300 */
[----:B-1----:R-:W-:Y:S02]  /*0170*/  @P0 IADD3 R10, P1, PT, R2, R7, RZ ;  /* 0x00000007020a0210 */ /* 0x002fe40007f3e0ff */
[----:B------:R-:W-:Y:S02]  /*0180*/  LOP3.LUT R2, R4, 0xff, RZ, 0x3c, !PT ;  /* 0x000000ff04027812 */ /* 0x000fe400078e3cff */
[----:B------:R-:W-:Y:S02]  /*0190*/  @P0 IADD3.X R11, PT, PT, RZ, R3, RZ, P1, !PT ;  /* 0x00000003ff0b0210 */ /* 0x000fe40000ffe4ff */
[----:B------:R-:W-:Y:S02]  /*01a0*/  LEA.HI.SX32 R2, R5, R2, 0x1e ;  /* 0x0000000205027211 */ /* 0x000fe400078ff2ff */
[--C-:B------:R-:W-:Y:S02]  /*01b0*/  SHF.R.U64 R18, R10, 0x2, R11.reuse ;  /* 0x000000020a127819 */ /* 0x100fe4000000120b */
[----:B------:R-:W-:Y:S01]  /*01c0*/  SHF.R.U32.HI R3, RZ, 0x2, R11 ;  /* 0x00000002ff037819 */ /* 0x000fe2000001160b */
[----:B------:R-:W-:Y:S06]  /*01d0*/  BRA.U UP0, `(.L_x_16277) ;  /* 0x0000000d00f07547 */ /* 0x000fec000b800000 */
        /* <DEDUP_REMOVED lines=11> */
[----:B------:R-:W-:-:S02]  /*0290*/  ISETP.GE.U32.AND P5, PT, R2, 0x600, PT ;  /* 0x000006000200780c */ /* 0x000fc40003fa6070 */
[----:B------:R-:W-:-:S03]  /*02a0*/  LOP3.LUT R19, R19, 0xffffffbf, RZ, 0xc0, !PT ;  /* 0xffffffbf13137812 */ /* 0x000fc600078ec0ff */
        /* <DEDUP_REMOVED lines=9> */
[----:B------:R-:W5:Y:S06]  /*0340*/  @P6 LDG.E.128 R24, desc[UR6][R8.64] ;  /* 0x0000000608186981 */ /* 0x000f6c000c1e1d00 */
[----:B------:R-:W2:Y:S01]  /*0350*/  LDC.64 R78, c[0x0][0x3d0] ;  /* 0x0000f400ff4e7b82 */ /* 0x000ea20000000a00 */
[----:B---3--:R-:W-:-:S07]  /*0360*/  @P1 IMAD.WIDE.U32 R14, R4, 0x10, R14 ;  /* 0x00000010040e1825 */ /* 0x008fce00078e000e */
[----:B------:R-:W3:Y:S01]  /*0370*/  LDC.64 R80, c[0x0][0x3d8] ;  /* 0x0000f600ff507b82 */ /* 0x000ee20000000a00 */
[----:B------:R-:W-:-:S07]  /*0380*/  @P1 VIADD R4, R4, 0x100 ;  /* 0x0000010004041836 */ /* 0x000fce0000000000 */
[----:B------:R-:W4:Y:S01]  /*0390*/  LDC.64 R82, c[0x0][0x3d0] ;  /* 0x0000f400ff527b82 */ /* 0x000f220000000a00 */
[----:B0-----:R-:W-:-:S07]  /*03a0*/  @P2 IMAD.WIDE.U32 R16, R4, 0x10, R16 ;  /* 0x0000001004102825 */ /* 0x001fce00078e0010 */
[----:B------:R-:W0:Y:S01]  /*03b0*/  LDC.64 R84, c[0x0][0x3d8] ;  /* 0x0000f600ff547b82 */ /* 0x000e220000000a00 */
[----:B------:R-:W5:Y:S01]  /*03c0*/  @P2 LDG.E.128 R36, desc[UR6][R16.64] ;  /* 0x0000000610242981 */ /* 0x000f62000c1e1d00 */
[----:B-1----:R-:W-:-:S06]  /*03d0*/  @P2 IMAD.WIDE.U32 R76, R4, 0x10, R76 ;  /* 0x00000010044c2825 */ /* 0x002fcc00078e004c */
[----:B------:R-:W1:Y:S01]  /*03e0*/  LDC.64 R86, c[0x0][0x3d0] ;  /* 0x0000f400ff567b82 */ /* 0x000e620000000a00 */
[----:B------:R-:W-:-:S07]  /*03f0*/  @P2 VIADD R4, R4, 0x100 ;  /* 0x0000010004042836 */ /* 0x000fce0000000000 */
[----:B------:R-:W1:Y:S01]  /*0400*/  LDC.64 R88, c[0x0][0x3d8] ;  /* 0x0000f600ff587b82 */ /* 0x000e620000000a00 */
[----:B--2---:R-:W-:-:S07]  /*0410*/  @P3 IMAD.WIDE.U32 R78, R4, 0x10, R78 ;  /* 0x00000010044e3825 */ /* 0x004fce00078e004e */
[----:B------:R-:W2:Y:S01]  /*0420*/  LDC.64 R90, c[0x0][0x3d0] ;  /* 0x0000f400ff5a7b82 */ /* 0x000ea20000000a00 */
[C---:B---3--:R-:W-:Y:S01]  /*0430*/  @P3 IMAD.WIDE.U32 R80, R4.reuse, 0x10, R80 ;  /* 0x0000001004503825 */ /* 0x048fe200078e0050 */
[----:B------:R-:W-:Y:S01]  /*0440*/  @P3 IADD3 R4, PT, PT, R4, 0x100, RZ ;  /* 0x0000010004043810 */ /* 0x000fe20007ffe0ff */
[----:B------:R-:W5:Y:S05]  /*0450*/  @P1 LDG.E.128 R28, desc[UR6][R12.64] ;  /* 0x000000060c1c1981 */ /* 0x000f6a000c1e1d00 */
[----:B------:R-:W3:Y:S01]  /*0460*/  LDC.64 R92, c[0x0][0x3d8] ;  /* 0x0000f600ff5c7b82 */ /* 0x000ee20000000a00 */
[----:B------:R-:W-:Y:S01]  /*0470*/  ISETP.GE.U32.AND P0, PT, R2, 0x700, PT ;  /* 0x000007000200780c */ /* 0x000fe20003f06070 */
[----:B----4-:R-:W-:Y:S01]  /*0480*/  @P4 IMAD.WIDE.U32 R82, R4, 0x10, R82 ;  /* 0x0000001004524825 */ /* 0x010fe200078e0052 */
[----:B------:R-:W5:Y:S01]  /*0490*/  @P1 LDG.E.128 R32, desc[UR6][R14.64] ;  /* 0x000000060e201981 */ /* 0x000f62000c1e1d00 */
[----:B------:R-:W-:-:S02]  /*04a0*/  ISETP.GE.U32.AND P1, PT, R2, 0x800, PT ;  /* 0x000008000200780c */ /* 0x000fc40003f26070 */
[C---:B0-----:R-:W-:Y:S01]  /*04b0*/  @P4 IMAD.WIDE.U32 R84, R4.reuse, 0x10, R84 ;  /* 0x0000001004544825 */ /* 0x041fe200078e0054 */
[----:B------:R-:W5:Y:S01]  /*04c0*/  @P2 LDG.E.128 R40, desc[UR6][R76.64] ;  /* 0x000000064c282981 */ /* 0x000f62000c1e1d00 */
[----:B------:R-:W-:Y:S02]  /*04d0*/  @P6 LOP3.LUT R19, R19, 0x40, RZ, 0xfc, !PT ;  /* 0x0000004013136812 */ /* 0x000fe400078efcff */
[----:B------:R-:W-:Y:S01]  /*04e0*/  @P4 VIADD R4, R4, 0x100 ;  /* 0x0000010004044836 */ /* 0x000fe20000000000 */
[----:B------:R0:W5:Y:S03]  /*04f0*/  @P3 LDG.E.128 R44, desc[UR6][R78.64] ;  /* 0x000000064e2c3981 */ /* 0x000166000c1e1d00 */
[C---:B-1----:R-:W-:Y:S01]  /*0500*/  @P5 IMAD.WIDE.U32 R86, R4.reuse, 0x10, R86 ;  /* 0x0000001004565825 */ /* 0x042fe200078e0056 */
[----:B------:R-:W5:Y:S03]  /*0510*/  @P3 LDG.E.128 R48, desc[UR6][R80.64] ;  /* 0x0000000650303981 */ /* 0x000f66000c1e1d00 */
[C---:B------:R-:W-:Y:S01]  /*0520*/  @P5 IMAD.WIDE.U32 R88, R4.reuse, 0x10, R88 ;  /* 0x0000001004585825 */ /* 0x040fe200078e0058 */
[----:B------:R1:W5:Y:S03]  /*0530*/  @P4 LDG.E.128 R52, desc[UR6][R82.64] ;  /* 0x0000000652344981 */ /* 0x000366000c1e1d00 */
[----:B------:R-:W-:Y:S01]  /*0540*/  @P5 VIADD R4, R4, 0x100 ;  /* 0x0000010004045836 */ /* 0x000fe20000000000 */
[----:B------:R-:W5:Y:S03]  /*0550*/  @P4 LDG.E.128 R56, desc[UR6][R84.64] ;  /* 0x0000000654384981 */ /* 0x000f66000c1e1d00 */
[C---:B--2---:R-:W-:Y:S01]  /*0560*/  @P0 IMAD.WIDE.U32 R90, R4.reuse, 0x10, R90 ;  /* 0x00000010045a0825 */ /* 0x044fe200078e005a */
[----:B------:R2:W5:Y:S03]  /*0570*/  @P5 LDG.E.128 R60, desc[UR6][R86.64] ;  /* 0x00000006563c5981 */ /* 0x000566000c1e1d00 */
[----:B---3--:R-:W-:Y:S01]  /*0580*/  @P0 IMAD.WIDE.U32 R92, R4, 0x10, R92 ;  /* 0x00000010045c0825 */ /* 0x008fe200078e005c */
[----:B------:R3:W5:Y:S01]  /*0590*/  @P5 LDG.E.128 R64, desc[UR6][R88.64] ;  /* 0x0000000658405981 */ /* 0x000762000c1e1d00 */
[----:B0-----:R-:W-:-:S02]  /*05a0*/  CS2R R78, SRZ ;  /* 0x00000000004e7805 */ /* 0x001fc4000001ff00 */
[----:B------:R-:W-:Y:S02]  /*05b0*/  CS2R R76, SRZ ;  /* 0x00000000004c7805 */ /* 0x000fe4000001ff00 */
[----:B-1----:R-:W-:Y:S01]  /*05c0*/  CS2R R82, SRZ ;  /* 0x0000000000527805 */ /* 0x002fe2000001ff00 */
[----:B------:R0:W5:Y:S01]  /*05d0*/  @P0 LDG.E.128 R68, desc[UR6][R90.64] ;  /* 0x000000065a440981 */ /* 0x000162000c1e1d00 */
[----:B------:R-:W-:Y:S02]  /*05e0*/  CS2R R80, SRZ ;  /* 0x0000000000507805 */ /* 0x000fe4000001ff00 */
[----:B--2---:R-:W-:Y:S02]  /*05f0*/  CS2R R86, SRZ ;  /* 0x0000000000567805 */ /* 0x004fe4000001ff00 */
[----:B------:R-:W-:Y:S01]  /*0600*/  CS2R R84, SRZ ;  /* 0x0000000000547805 */ /* 0x000fe2000001ff00 */
[----:B------:R1:W5:Y:S01]  /*0610*/  @P0 LDG.E.128 R72, desc[UR6][R92.64] ;  /* 0x000000065c480981 */ /* 0x000362000c1e1d00 */
[----:B------:R-:W-:-:S02]  /*0620*/  CS2R R94, SRZ ;  /* 0x00000000005e7805 */ /* 0x000fc4000001ff00 */
[----:B---3--:R-:W-:Y:S02]  /*0630*/  CS2R R88, SRZ ;  /* 0x0000000000587805 */ /* 0x008fe4000001ff00 */
[----:B------:R-:W-:Y:S02]  /*0640*/  CS2R R98, SRZ ;  /* 0x0000000000627805 */ /* 0x000fe4000001ff00 */
[----:B------:R-:W-:Y:S02]  /*0650*/  CS2R R96, SRZ ;  /* 0x0000000000607805 */ /* 0x000fe4000001ff00 */
[----:B------:R-:W-:Y:S02]  /*0660*/  CS2R R102, SRZ ;  /* 0x0000000000667805 */ /* 0x000fe4000001ff00 */
[----:B0-----:R-:W-:Y:S02]  /*0670*/  CS2R R90, SRZ ;  /* 0x00000000005a7805 */ /* 0x001fe4000001ff00 */
[----:B------:R-:W-:-:S02]  /*0680*/  CS2R R100, SRZ ;  /* 0x0000000000647805 */ /* 0x000fc4000001ff00 */
[----:B------:R-:W-:Y:S02]  /*0690*/  CS2R R106, SRZ ;  /* 0x00000000006a7805 */ /* 0x000fe4000001ff00 */
[----:B------:R-:W-:Y:S02]  /*06a0*/  CS2R R104, SRZ ;  /* 0x0000000000687805 */ /* 0x000fe4000001ff00 */
[----:B-1----:R-:W-:Y:S02]  /*06b0*/  CS2R R92, SRZ ;  /* 0x00000000005c7805 */ /* 0x002fe4000001ff00 */
        /* <DEDUP_REMOVED lines=12> */
[----:B------:R-:W-:Y:S01]  /*0780*/  @P0 IADD3 R4, PT, PT, R4, 0x100, RZ ;  /* 0x0000010004040810 */ /* 0x000fe20007ffe0ff */
        /* <DEDUP_REMOVED lines=40> */
.L_x_16278:
[C---:B------:R-:W-:Y:S01]  /*0a10*/  ISETP.GE.U32.AND P6, PT, R2.reuse, 0x100, PT ;  /* 0x000001000200780c */ /* 0x040fe20003fc6070 */
[----:B------:R-:W0:Y:S01]  /*0a20*/  LDC.64 R8, c[0x0][0x3d0] ;  /* 0x0000f400ff087b82 */ /* 0x000e220000000a00 */
[C---:B------:R-:W-:Y:S02]  /*0a30*/  ISETP.GE.U32.AND P1, PT, R2.reuse, 0x200, PT ;  /* 0x000002000200780c */ /* 0x040fe40003f26070 */
[C---:B------:R-:W-:Y:S02]  /*0a40*/  ISETP.GE.U32.AND P2, PT, R2.reuse, 0x300, PT ;  /* 0x000003000200780c */ /* 0x040fe40003f46070 */
[C---:B------:R-:W-:Y:S02]  /*0a50*/  ISETP.GE.U32.AND P3, PT, R2.reuse, 0x400, PT ;  /* 0x000004000200780c */ /* 0x040fe40003f66070 */
[----:B------:R-:W-:Y:S01]  /*0a60*/  ISETP.GE.U32.AND P4, PT, R2, 0x500, PT ;  /* 0x000005000200780c */ /* 0x000fe20003f86070 */
[----:B------:R-:W1:Y:S01]  /*0a70*/  LDC.64 R12, c[0x0][0x3d8] ;  /* 0x0000f600ff0c7b82 */ /* 0x000e620000000a00 */
[----:B------:R-:W-:-:S07]  /*0a80*/  LOP3.LUT R19, R19, 0xffffffbf, RZ, 0xc0, !PT ;  /* 0xffffffbf13137812 */ /* 0x000fce00078ec0ff */
[----:B------:R-:W2:Y:S08]  /*0a90*/  LDC.64 R14, c[0x0][0x3d0] ;  /* 0x0000f400ff0e7b82 */ /* 0x000eb00000000a00 */
[----:B------:R-:W3:Y:S01]  /*0aa0*/  LDC.64 R16, c[0x0][0x3d8] ;  /* 0x0000f600ff107b82 */ /* 0x000ee20000000a00 */
[----:B------:R-:W-:Y:S01]  /*0ab0*/  ISETP.GE.U32.AND P5, PT, R2, 0x600, PT ;  /* 0x000006000200780c */ /* 0x000fe20003fa6070 */
[----:B0-----:R-:W-:-:S06]  /*0ac0*/  @P6 IMAD.WIDE.U32 R8, R4, 0x10, R8 ;  /* 0x0000001004086825 */ /* 0x001fcc00078e0008 */
[----:B------:R-:W0:Y:S08]  /*0ad0*/  LDC.64 R78, c[0x0][0x3d0] ;  /* 0x0000f400ff4e7b82 */ /* 0x000e300000000a00 */
[----:B------:R-:W4:Y:S01]  /*0ae0*/  LDC.64 R80, c[0x0][0x3d8] ;  /* 0x0000f600ff507b82 */ /* 0x000f220000000a00 */
[----:B------:R-:W-:Y:S01]  /*0af0*/  ISETP.GE.U32.AND P0, PT, R2, 0x700, PT ;  /* 0x000007000200780c */ /* 0x000fe20003f06070 */
[----:B-1----:R-:W-:Y:S01]  /*0b00*/  @P6 IMAD.WIDE.U32 R12, R4, 0x10, R12 ;  /* 0x00000010040c6825 */ /* 0x002fe200078e000c */
[----:B------:R1:W5:Y:S01]  /*0b10*/  @P6 LDG.E.128 R20, desc[UR6][R8.64] ;  /* 0x0000000608146981 */ /* 0x000362000c1e1d00 */
[----:B------:R-:W-:-:S03]  /*0b20*/  @P6 LOP3.LUT R19, R19, 0x40, RZ, 0xfc, !PT ;  /* 0x0000004013136812 */ /* 0x000fc600078efcff */
[----:B------:R3:W5:Y:S01]  /*0b30*/  @P6 LDG.E.128 R24, desc[UR6][R12.64] ;  /* 0x000000060c186981 */ /* 0x000762000c1e1d00 */
[----:B------:R-:W2:Y:S08]  /*0b40*/  @P6 LDC.64 R6, c[0x0][0x440] ;  /* 0x00011000ff066b82 */ /* 0x000eb00000000a00 */
[----:B------:R-:W0:Y:S08]  /*0b50*/  @P1 LDC.64 R76, c[0x0][0x440] ;  /* 0x00011000ff4c1b82 */ /* 0x000e300000000a00 */
[----:B------:R-:W4:Y:S08]  /*0b60*/  @P2 LDC.64 R82, c[0x0][0x440] ;  /* 0x00011000ff522b82 */ /* 0x000f300000000a00 */
[----:B------:R-:W4:Y:S08]  /*0b70*/  LDC.64 R84, c[0x0][0x3d0] ;  /* 0x0000f400ff547b82 */ /* 0x000f300000000a00 */
[----:B------:R-:W4:Y:S08]  /*0b80*/  LDC.64 R86, c[0x0][0x3d8] ;  /* 0x0000f600ff567b82 */ /* 0x000f300000000a00 */
[----:B------:R-:W4:Y:S01]  /*0b90*/  @P3 LDC.64 R88, c[0x0][0x440] ;  /* 0x00011000ff583b82 */ /* 0x000f220000000a00 */
[C---:B--2---:R-:W-:Y:S01]  /*0ba0*/  @P6 IMAD.WIDE.U32 R6, R4.reuse, 0x10, R6 ;  /* 0x0000001004066825 */ /* 0x044fe200078e0006 */
[----:B------:R-:W-:-:S04]  /*0bb0*/  @P6 LOP3.LUT R4, R4, 0x100, RZ, 0xfc, !PT ;  /* 0x0000010004046812 */ /* 0x000fc800078efcff */
[----:B------:R2:W5:Y:S02]  /*0bc0*/  @P6 LDG.E.128 R128, desc[UR6][R6.64] ;  /* 0x0000000606806981 */ /* 0x000564000c1e1d00 */
[----:B------:R-:W2:Y:S08]  /*0bd0*/  LDC.64 R90, c[0x0][0x3d0] ;  /* 0x0000f400ff5a7b82 */ /* 0x000eb00000000a00 */
[----:B------:R-:W2:Y:S08]  /*0be0*/  LDC.64 R92, c[0x0][0x3d8] ;  /* 0x0000f600ff5c7b82 */ /* 0x000eb00000000a00 */
[----:B-1----:R-:W1:Y:S01]  /*0bf0*/  @P4 LDC.64 R8, c[0x0][0x440] ;  /* 0x00011000ff084b82 */ /* 0x002e620000000a00 */
[----:B------:R-:W-:-:S04]  /*0c00*/  @P1 IMAD.WIDE.U32 R14, R4, 0x10, R14 ;  /* 0x00000010040e1825 */ /* 0x000fc800078e000e */
[C---:B---3--:R-:W-:Y:S01]  /*0c10*/  @P1 IMAD.WIDE.U32 R16, R4.reuse, 0x10, R16 ;  /* 0x0000001004101825 */ /* 0x048fe200078e0010 */
[----:B------:R-:W5:Y:S02]  /*0c20*/  @P1 LDG.E.128 R28, desc[UR6][R14.64] ;  /* 0x000000060e1c1981 */ /* 0x000f64000c1e1d00 */
[----:B------:R-:W3:Y:S01]  /*0c30*/  LDC.64 R12, c[0x0][0x3d0] ;  /* 0x0000f400ff0c7b82 */ /* 0x000ee20000000a00 */
[C---:B0-----:R-:W-:Y:S01]  /*0c40*/  @P1 IMAD.WIDE.U32 R76, R4.reuse, 0x10, R76 ;  /* 0x00000010044c1825 */ /* 0x041fe200078e004c */
[----:B------:R-:W5:Y:S06]  /*0c50*/  @P1 LDG.E.128 R32, desc[UR6][R16.64] ;  /* 0x0000000610201981 */ /* 0x000f6c000c1e1d00 */
[----:B------:R-:W0:Y:S01]  /*0c60*/  LDC.64 R94, c[0x0][0x3d8] ;  /* 0x0000f600ff5e7b82 */ /* 0x000e220000000a00 */
[----:B------:R-:W-:Y:S01]  /*0c70*/  @P1 VIADD R4, R4, 0x100 ;  /* 0x0000010004041836 */ /* 0x000fe20000000000 */
[----:B------:R1:W5:Y:S06]  /*0c80*/  @P1 LDG.E.128 R124, desc[UR6][R76.64] ;  /* 0x000000064c7c1981 */ /* 0x00036c000c1e1d00 */
[----:B------:R-:W0:Y:S01]  /*0c90*/  @P5 LDC.64 R96, c[0x0][0x440] ;  /* 0x00011000ff605b82 */ /* 0x000e220000000a00 */
[----:B------:R-:W-:-:S04]  /*0ca0*/  @P2 IMAD.WIDE.U32 R78, R4, 0x10, R78 ;  /* 0x00000010044e2825 */ /* 0x000fc800078e004e */
[----:B----4-:R-:W-:-:S03]  /*0cb0*/  @P2 IMAD.WIDE.U32 R80, R4, 0x10, R80 ;  /* 0x0000001004502825 */ /* 0x010fc600078e0050 */
[----:B--2---:R-:W2:Y:S01]  /*0cc0*/  @P0 LDC.64 R6, c[0x0][0x440] ;  /* 0x00011000ff060b82 */ /* 0x004ea20000000a00 */
[----:B------:R-:W-:-:S07]  /*0cd0*/  @P2 IMAD.WIDE.U32 R82, R4, 0x10, R82 ;  /* 0x0000001004522825 */ /* 0x000fce00078e0052 */
[----:B------:R-:W4:Y:S01]  /*0ce0*/  LDC.64 R98, c[0x0][0x3d0] ;  /* 0x0000f400ff627b82 */ /* 0x000f220000000a00 */
[----:B------:R-:W-:-:S07]  /*0cf0*/  @P2 VIADD R4, R4, 0x100 ;  /* 0x0000010004042836 */ /* 0x000fce0000000000 */
[----:B------:R-:W4:Y:S01]  /*0d00*/  LDC.64 R100, c[0x0][0x3d8] ;  /* 0x0000f600ff647b82 */ /* 0x000f220000000a00 */
[----:B------:R-:W-:Y:S01]  /*0d10*/  @P3 IMAD.WIDE.U32 R84, R4, 0x10, R84 ;  /* 0x0000001004543825 */ /* 0x000fe200078e0054 */
[----:B------:R-:W-:Y:S01]  /*0d20*/  ISETP.GE.U32.AND P1, PT, R2, 0x800, PT ;  /* 0x000008000200780c */ /* 0x000fe20003f26070 */
[----:B------:R4:W5:Y:S02]  /*0d30*/  @P2 LDG.E.128 R36, desc[UR6][R78.64] ;  /* 0x000000064e242981 */ /* 0x000964000c1e1d00 */
[C---:B------:R-:W-:Y:S01]  /*0d40*/  @P3 IMAD.WIDE.U32 R86, R4.reuse, 0x10, R86 ;  /* 0x0000001004563825 */ /* 0x040fe200078e0056 */
[----:B-1----:R-:W-:Y:S01]  /*0d50*/  CS2R R76, SRZ ;  /* 0x00000000004c7805 */ /* 0x002fe2000001ff00 */
[----:B------:R-:W5:Y:S02]  /*0d60*/  @P2 LDG.E.128 R40, desc[UR6][R80.64] ;  /* 0x0000000650282981 */ /* 0x000f64000c1e1d00 */
[C---:B------:R-:W-:Y:S01]  /*0d70*/  @P3 IMAD.WIDE.U32 R88, R4.reuse, 0x10, R88 ;  /* 0x0000001004583825 */ /* 0x040fe200078e0058 */
[----:B------:R-:W-:Y:S01]  /*0d80*/  @P3 IADD3 R4, PT, PT, R4, 0x100, RZ ;  /* 0x0000010004043810 */ /* 0x000fe20007ffe0ff */
[----:B------:R1:W5:Y:S04]  /*0d90*/  @P2 LDG.E.128 R120, desc[UR6][R82.64] ;  /* 0x0000000652782981 */ /* 0x000368000c1e1d00 */
[C---:B------:R-:W-:Y:S01]  /*0da0*/  @P4 IMAD.WIDE.U32 R90, R4.reuse, 0x10, R90 ;  /* 0x00000010045a4825 */ /* 0x040fe200078e005a */
[----:B------:R-:W5:Y:S03]  /*0db0*/  @P3 LDG.E.128 R44, desc[UR6][R84.64] ;  /* 0x00000006542c3981 */ /* 0x000f66000c1e1d00 */
[C---:B------:R-:W-:Y:S01]  /*0dc0*/  @P4 IMAD.WIDE.U32 R92, R4.reuse, 0x10, R92 ;  /* 0x00000010045c4825 */ /* 0x040fe200078e005c */
[----:B------:R1:W5:Y:S03]  /*0dd0*/  @P3 LDG.E.128 R48, desc[UR6][R86.64] ;  /* 0x0000000656303981 */ /* 0x000366000c1e1d00 */
[C---:B------:R-:W-:Y:S01]  /*0de0*/  @P4 IMAD.WIDE.U32 R8, R4.reuse, 0x10, R8 ;  /* 0x0000001004084825 */ /* 0x040fe200078e0008 */
[----:B------:R-:W5:Y:S03]  /*0df0*/  @P3 LDG.E.128 R116, desc[UR6][R88.64] ;  /* 0x0000000658743981 */ /* 0x000f66000c1e1d00 */
[----:B------:R-:W-:Y:S01]  /*0e00*/  @P4 VIADD R4, R4, 0x100 ;  /* 0x0000010004044836 */ /* 0x000fe20000000000 */
[----:B------:R-:W5:Y:S03]  /*0e10*/  @P4 LDG.E.128 R112, desc[UR6][R8.64] ;  /* 0x0000000608704981 */ /* 0x000f66000c1e1d00 */
[C---:B---3--:R-:W-:Y:S01]  /*0e20*/  @P5 IMAD.WIDE.U32 R12, R4.reuse, 0x10, R12 ;  /* 0x00000010040c5825 */ /* 0x048fe200078e000c */
[----:B------:R3:W5:Y:S03]  /*0e30*/  @P4 LDG.E.128 R52, desc[UR6][R90.64] ;  /* 0x000000065a344981 */ /* 0x000766000c1e1d00 */
[C---:B0-----:R-:W-:Y:S01]  /*0e40*/  @P5 IMAD.WIDE.U32 R94, R4.reuse, 0x10, R94 ;  /* 0x00000010045e5825 */ /* 0x041fe200078e005e */
[----:B------:R-:W5:Y:S03]  /*0e50*/  @P5 LDG.E.128 R60, desc[UR6][R12.64] ;  /* 0x000000060c3c5981 */ /* 0x000f66000c1e1d00 */
[C---:B------:R-:W-:Y:S01]  /*0e60*/  @P5 IMAD.WIDE.U32 R96, R4.reuse, 0x10, R96 ;  /* 0x0000001004605825 */ /* 0x040fe200078e0060 */
[----:B------:R-:W5:Y:S03]  /*0e70*/  @P4 LDG.E.128 R56, desc[UR6][R92.64] ;  /* 0x000000065c384981 */ /* 0x000f66000c1e1d00 */
[----:B------:R-:W-:Y:S01]  /*0e80*/  @P5 VIADD R4, R4, 0x100 ;  /* 0x0000010004045836 */ /* 0x000fe20000000000 */
[----:B------:R0:W5:Y:S03]  /*0e90*/  @P5 LDG.E.128 R64, desc[UR6][R94.64] ;  /* 0x000000065e405981 */ /* 0x000166000c1e1d00 */
[C---:B--2---:R-:W-:Y:S01]  /*0ea0*/  @P0 IMAD.WIDE.U32 R6, R4.reuse, 0x10, R6 ;  /* 0x0000001004060825 */ /* 0x044fe200078e0006 */
[----:B------:R-:W5:Y:S04]  /*0eb0*/  @P5 LDG.E.128 R108, desc[UR6][R96.64] ;  /* 0x00000006606c5981 */ /* 0x000f68000c1e1d00 */
[----:B------:R-:W5:Y:S01]  /*0ec0*/  @P0 LDG.E.128 R104, desc[UR6][R6.64] ;  /* 0x0000000606680981 */ /* 0x000f62000c1e1d00 */
[----:B----4-:R-:W-:-:S04]  /*0ed0*/  @P0 IMAD.WIDE.U32 R98, R4, 0x10, R98 ;  /* 0x0000001004620825 */ /* 0x010fc800078e0062 */
[----:B------:R-:W-:Y:S01]  /*0ee0*/  @P0 IMAD.WIDE.U32 R100, R4, 0x10, R100 ;  /* 0x0000001004640825 */ /* 0x000fe200078e0064 */
[----:B------:R2:W5:Y:S01]  /*0ef0*/  @P0 LDG.E.128 R68, desc[UR6][R98.64] ;  /* 0x0000000662440981 */ /* 0x000562000c1e1d00 */
[----:B------:R-:W-:Y:S02]  /*0f00*/  CS2R R78, SRZ ;  /* 0x00000000004e7805 */ /* 0x000fe4000001ff00 */
[----:B-1----:R-:W-:Y:S02]  /*0f10*/  CS2R R82, SRZ ;  /* 0x0000000000527805 */ /* 0x002fe4000001ff00 */
[----:B------:R-:W-:Y:S01]  /*0f20*/  CS2R R80, SRZ ;  /* 0x0000000000507805 */ /* 0x000fe2000001ff00 */
[----:B------:R1:W5:Y:S01]  /*0f30*/  @P0 LDG.E.128 R72, desc[UR6][R100.64] ;  /* 0x0000000664480981 */ /* 0x000362000c1e1d00 */
[----:B------:R-:W-:Y:S02]  /*0f40*/  CS2R R86, SRZ ;  /* 0x0000000000567805 */ /* 0x000fe4000001ff00 */
[----:B------:R-:W-:-:S02]  /*0f50*/  CS2R R84, SRZ ;  /* 0x0000000000547805 */ /* 0x000fc4000001ff00 */
[----:B---3--:R-:W-:Y:S02]  /*0f60*/  CS2R R90, SRZ ;  /* 0x00000000005a7805 */ /* 0x008fe4000001ff00 */
[----:B------:R-:W-:Y:S02]  /*0f70*/  CS2R R88, SRZ ;  /* 0x0000000000587805 */ /* 0x000fe4000001ff00 */
[----:B0-----:R-:W-:Y:S02]  /*0f80*/  CS2R R94, SRZ ;  /* 0x00000000005e7805 */ /* 0x001fe4000001ff00 */
[----:B------:R-:W-:Y:S02]  /*0f90*/  CS2R R92, SRZ ;  /* 0x00000000005c7805 */ /* 0x000fe4000001ff00 */
[----:B--2---:R-:W-:Y:S02]  /*0fa0*/  CS2R R98, SRZ ;  /* 0x0000000000627805 */ /* 0x004fe4000001ff00 */
[----:B------:R-:W-:-:S02]  /*0fb0*/  CS2R R96, SRZ ;  /* 0x0000000000607805 */ /* 0x000fc4000001ff00 */
[----:B------:R-:W-:Y:S02]  /*0fc0*/  CS2R R102, SRZ ;  /* 0x0000000000667805 */ /* 0x000fe4000001ff00 */
[----:B-1----:R-:W-:Y:S02]  /*0fd0*/  CS2R R100, SRZ ;  /* 0x0000000000647805 */ /* 0x002fe4000001ff00 */
[----:B------:R-:W-:Y:S01]  /*0fe0*/  @P0 IADD3 R4, PT, PT, R4, 0x100, RZ ;  /* 0x0000010004040810 */ /* 0x000fe20007ffe0ff */
        /* <DEDUP_REMOVED lines=27> */
.L_x_16277:
        /* <DEDUP_REMOVED lines=8> */
[----:B------:R-:W-:-:S03]  /*1220*/  LOP3.LUT R19, R19, 0xffffffbf, RZ, 0xc0, !PT ;  /* 0xffffffbf13137812 */ /* 0x000fc600078ec0ff */
[----:B------:R-:W1:Y:S08]  /*1230*/  LDC.64 R12, c[0x0][0x3d8] ;  /* 0x0000f600ff0c7b82 */ /* 0x000e700000000a00 */
[----:B------:R-:W2:Y:S01]  /*1240*/  LDC.64 R16, c[0x0][0x3d0] ;  /* 0x0000f400ff107b82 */ /* 0x000ea20000000a00 */
[----:B------:R-:W-:-:S07]  /*1250*/  ISETP.GE.U32.AND P3, PT, R2, 0x400, PT ;  /* 0x000004000200780c */ /* 0x000fce0003f66070 */
[----:B------:R-:W3:Y:S01]  /*1260*/  LDC.64 R134, c[0x0][0x3d8] ;  /* 0x0000f600ff867b82 */ /* 0x000ee20000000a00 */
[----:B------:R-:W-:Y:S01]  /*1270*/  ISETP.GE.U32.AND P4, PT, R2, 0x500, PT ;  /* 0x000005000200780c */ /* 0x000fe20003f86070 */
[----:B0-----:R-:W-:-:S06]  /*1280*/  @P0 IMAD.WIDE.U32 R8, R4, 0x10, R8 ;  /* 0x0000001004080825 */ /* 0x001fcc00078e0008 */
[----:B------:R-:W0:Y:S01]  /*1290*/  LDC.64 R138, c[0x0][0x3d0] ;  /* 0x0000f400ff8a7b82 */ /* 0x000e220000000a00 */
[----:B-1----:R-:W-:-:S07]  /*12a0*/  @P0 IMAD.WIDE.U32 R12, R4, 0x10, R12 ;  /* 0x00000010040c0825 */ /* 0x002fce00078e000c */
[----:B------:R-:W1:Y:S01]  /*12b0*/  LDC.64 R142, c[0x0][0x3d8] ;  /* 0x0000f600ff8e7b82 */ /* 0x000e620000000a00 */
[----:B------:R-:W-:Y:S01]  /*12c0*/  ISETP.GE.U32.AND P5, PT, R2, 0x600, PT ;  /* 0x000006000200780c */ /* 0x000fe20003fa6070 */
[----:B------:R-:W5:Y:S01]  /*12d0*/  @P0 LDG.E.128 R20, desc[UR6][R8.64] ;  /* 0x0000000608140981 */ /* 0x000f62000c1e1d00 */
[----:B------:R-:W-:-:S03]  /*12e0*/  @P0 LOP3.LUT R19, R19, 0x40, RZ, 0xfc, !PT ;  /* 0x0000004013130812 */ /* 0x000fc600078efcff */
[----:B------:R-:W5:Y:S02]  /*12f0*/  @P0 LDG.E.128 R24, desc[UR6][R12.64] ;  /* 0x000000060c180981 */ /* 0x000f64000c1e1d00 */
[----:B------:R-:W4:Y:S08]  /*1300*/  @P0 LDC.64 R6, c[0x0][0x438] ;  /* 0x00010e00ff060b82 */ /* 0x000f300000000a00 */
[----:B------:R-:W2:Y:S08]  /*1310*/  @P0 LDC.64 R14, c[0x0][0x440] ;  /* 0x00011000ff0e0b82 */ /* 0x000eb00000000a00 */
[----:B------:R-:W3:Y:S08]  /*1320*/  @P1 LDC.64 R132, c[0x0][0x438] ;  /* 0x00010e00ff841b82 */ /* 0x000ef00000000a00 */
[----:B------:R-:W0:Y:S01]  /*1330*/  @P1 LDC.64 R136, c[0x0][0x440] ;  /* 0x00011000ff881b82 */ /* 0x000e220000000a00 */
[----:B----4-:R-:W-:-:S05]  /*1340*/  @P0 IMAD.WIDE.U32 R6, R4, 0x10, R6 ;  /* 0x0000001004060825 */ /* 0x010fca00078e0006 */
[----:B------:R4:W5:Y:S02]  /*1350*/  @P0 LDG.E.128 R100, desc[UR6][R6.64] ;  /* 0x0000000606640981 */ /* 0x000964000c1e1d00 */
[----:B------:R-:W1:Y:S01]  /*1360*/  @P2 LDC.64 R140, c[0x0][0x438] ;  /* 0x00010e00ff8c2b82 */ /* 0x000e620000000a00 */
[C---:B--2---:R-:W-:Y:S01]  /*1370*/  @P0 IMAD.WIDE.U32 R14, R4.reuse, 0x10, R14 ;  /* 0x00000010040e0825 */ /* 0x044fe200078e000e */
[----:B------:R-:W-:-:S04]  /*1380*/  @P0 LOP3.LUT R4, R4, 0x100, RZ, 0xfc, !PT ;  /* 0x0000010004040812 */ /* 0x000fc800078efcff */
[----:B------:R2:W5:Y:S02]  /*1390*/  @P0 LDG.E.128 R128, desc[UR6][R14.64] ;  /* 0x000000060e800981 */ /* 0x000564000c1e1d00 */
[----:B------:R-:W1:Y:S01]  /*13a0*/  @P2 LDC.64 R144, c[0x0][0x440] ;  /* 0x00011000ff902b82 */ /* 0x000e620000000a00 */
[----:B------:R-:W-:Y:S01]  /*13b0*/  @P1 IMAD.WIDE.U32 R16, R4, 0x10, R16 ;  /* 0x0000001004101825 */ /* 0x000fe200078e0010 */
[----:B------:R-:W-:-:S03]  /*13c0*/  ISETP.GE.U32.AND P0, PT, R2, 0x700, PT ;  /* 0x000007000200780c */ /* 0x000fc60003f06070 */
[C---:B---3--:R-:W-:Y:S01]  /*13d0*/  @P1 IMAD.WIDE.U32 R132, R4.reuse, 0x10, R132 ;  /* 0x0000001004841825 */ /* 0x048fe200078e0084 */
[----:B------:R3:W5:Y:S02]  /*13e0*/  @P1 LDG.E.128 R28, desc[UR6][R16.64] ;  /* 0x00000006101c1981 */ /* 0x000764000c1e1d00 */
[----:B----4-:R-:W4:Y:S01]  /*13f0*/  LDC.64 R6, c[0x0][0x3d0] ;  /* 0x0000f400ff067b82 */ /* 0x010f220000000a00 */
[C---:B------:R-:W-:Y:S01]  /*1400*/  @P1 IMAD.WIDE.U32 R134, R4.reuse, 0x10, R134 ;  /* 0x0000001004861825 */ /* 0x040fe200078e0086 */
[----:B------:R3:W5:Y:S06]  /*1410*/  @P1 LDG.E.128 R96, desc[UR6][R132.64] ;  /* 0x0000000684601981 */ /* 0x00076c000c1e1d00 */
[----:B------:R-:W4:Y:S01]  /*1420*/  LDC.64 R12, c[0x0][0x3d8] ;  /* 0x0000f600ff0c7b82 */ /* 0x000f220000000a00 */
[C---:B0-----:R-:W-:Y:S01]  /*1430*/  @P1 IMAD.WIDE.U32 R136, R4.reuse, 0x10, R136 ;  /* 0x0000001004881825 */ /* 0x041fe200078e0088 */
[----:B------:R0:W5:Y:S06]  /*1440*/  @P1 LDG.E.128 R32, desc[UR6][R134.64] ;  /* 0x0000000686201981 */ /* 0x00016c000c1e1d00 */
[----:B------:R-:W4:Y:S01]  /*1450*/  @P3 LDC.64 R8, c[0x0][0x438] ;  /* 0x00010e00ff083b82 */ /* 0x000f220000000a00 */
[----:B------:R-:W-:Y:S01]  /*1460*/  @P1 VIADD R4, R4, 0x100 ;  /* 0x0000010004041836 */ /* 0x000fe20000000000 */
[----:B------:R0:W5:Y:S06]  /*1470*/  @P1 LDG.E.128 R124, desc[UR6][R136.64] ;  /* 0x00000006887c1981 */ /* 0x00016c000c1e1d00 */
[----:B--2---:R-:W2:Y:S01]  /*1480*/  @P3 LDC.64 R14, c[0x0][0x440] ;  /* 0x00011000ff0e3b82 */ /* 0x004ea20000000a00 */
[----:B------:R-:W-:-:S07]  /*1490*/  @P2 IMAD.WIDE.U32 R138, R4, 0x10, R138 ;  /* 0x00000010048a2825 */ /* 0x000fce00078e008a */
[----:B------:R-:W2:Y:S01]  /*14a0*/  LDC.64 R146, c[0x0][0x3d0] ;  /* 0x0000f400ff927b82 */ /* 0x000ea20000000a00 */
[C---:B-1----:R-:W-:Y:S01]  /*14b0*/  @P2 IMAD.WIDE.U32 R140, R4.reuse, 0x10, R140 ;  /* 0x00000010048c2825 */ /* 0x042fe200078e008c */
[----:B------:R1:W5:Y:S06]  /*14c0*/  @P2 LDG.E.128 R36, desc[UR6][R138.64] ;  /* 0x000000068a242981 */ /* 0x00036c000c1e1d00 */
[----:B------:R-:W2:Y:S01]  /*14d0*/  LDC.64 R148, c[0x0][0x3d8] ;  /* 0x0000f600ff947b82 */ /* 0x000ea20000000a00 */
[C---:B------:R-:W-:Y:S01]  /*14e0*/  @P2 IMAD.WIDE.U32 R142, R4.reuse, 0x10, R142 ;  /* 0x00000010048e2825 */ /* 0x040fe200078e008e */
[----:B------:R1:W5:Y:S04]  /*14f0*/  @P2 LDG.E.128 R92, desc[UR6][R140.64] ;  /* 0x000000068c5c2981 */ /* 0x000368000c1e1d00 */
[----:B------:R4:W5:Y:S02]  /*1500*/  @P2 LDG.E.128 R40, desc[UR6][R142.64] ;  /* 0x000000068e282981 */ /* 0x000964000c1e1d00 */
[----:B---3--:R-:W3:Y:S08]  /*1510*/  @P4 LDC.64 R16, c[0x0][0x438] ;  /* 0x00010e00ff104b82 */ /* 0x008ef00000000a00 */
[----:B------:R-:W3:Y:S08]  /*1520*/  @P4 LDC.64 R132, c[0x0][0x440] ;  /* 0x00011000ff844b82 */ /* 0x000ef00000000a00 */
[----:B0-----:R-:W0:Y:S08]  /*1530*/  LDC.64 R134, c[0x0][0x3d0] ;  /* 0x0000f400ff867b82 */ /* 0x001e300000000a00 */
[----:B------:R-:W0:Y:S08]  /*1540*/  @P5 LDC.64 R136, c[0x0][0x438] ;  /* 0x00010e00ff885b82 */ /* 0x000e300000000a00 */
[----:B------:R-:W0:Y:S08]  /*1550*/  LDC.64 R150, c[0x0][0x3d8] ;  /* 0x0000f600ff967b82 */ /* 0x000e300000000a00 */
[----:B------:R-:W0:Y:S01]  /*1560*/  @P5 LDC.64 R152, c[0x0][0x440] ;  /* 0x00011000ff985b82 */ /* 0x000e220000000a00 */
[----:B------:R-:W-:-:S07]  /*1570*/  @P2 IMAD.WIDE.U32 R144, R4, 0x10, R144 ;  /* 0x0000001004902825 */ /* 0x000fce00078e0090 */
[----:B------:R-:W0:Y:S01]  /*1580*/  LDC.64 R154, c[0x0][0x3d0] ;  /* 0x0000f400ff9a7b82 */ /* 0x000e220000000a00 */
[----:B------:R-:W-:Y:S01]  /*1590*/  @P2 VIADD R4, R4, 0x100 ;  /* 0x0000010004042836 */ /* 0x000fe20000000000 */
[----:B------:R0:W5:Y:S06]  /*15a0*/  @P2 LDG.E.128 R120, desc[UR6][R144.64] ;  /* 0x0000000690782981 */ /* 0x00016c000c1e1d00 */
[----:B-1----:R-:W1:Y:S08]  /*15b0*/  @P0 LDC.64 R138, c[0x0][0x438] ;  /* 0x00010e00ff8a0b82 */ /* 0x002e700000000a00 */
[----:B------:R-:W1:Y:S08]  /*15c0*/  LDC.64 R140, c[0x0][0x3d8] ;  /* 0x0000f600ff8c7b82 */ /* 0x000e700000000a00 */
[----:B----4-:R-:W4:Y:S01]  /*15d0*/  @P0 LDC.64 R142, c[0x0][0x440] ;  /* 0x00011000ff8e0b82 */ /* 0x010f220000000a00 */
[----:B------:R-:W-:-:S04]  /*15e0*/  @P3 IMAD.WIDE.U32 R6, R4, 0x10, R6 ;  /* 0x0000001004063825 */ /* 0x000fc800078e0006 */
[C---:B------:R-:W-:Y:S01]  /*15f0*/  @P3 IMAD.WIDE.U32 R8, R4.reuse, 0x10, R8 ;  /* 0x0000001004083825 */ /* 0x040fe200078e0008 */
[----:B------:R0:W5:Y:S03]  /*1600*/  @P3 LDG.E.128 R44, desc[UR6][R6.64] ;  /* 0x00000006062c3981 */ /* 0x000166000c1e1d00 */
[C---:B------:R-:W-:Y:S01]  /*1610*/  @P3 IMAD.WIDE.U32 R12, R4.reuse, 0x10, R12 ;  /* 0x00000010040c3825 */ /* 0x040fe200078e000c */
[----:B------:R0:W5:Y:S03]  /*1620*/  @P3 LDG.E.128 R88, desc[UR6][R8.64] ;  /* 0x0000000608583981 */ /* 0x000166000c1e1d00 */
[C---:B--2---:R-:W-:Y:S01]  /*1630*/  @P3 IMAD.WIDE.U32 R14, R4.reuse, 0x10, R14 ;  /* 0x00000010040e3825 */ /* 0x044fe200078e000e */
[----:B------:R-:W-:Y:S01]  /*1640*/  @P3 IADD3 R4, PT, PT, R4, 0x100, RZ ;  /* 0x0000010004043810 */ /* 0x000fe20007ffe0ff */
[----:B------:R2:W5:Y:S04]  /*1650*/  @P3 LDG.E.128 R48, desc[UR6][R12.64] ;  /* 0x000000060c303981 */ /* 0x000568000c1e1d00 */
[C---:B------:R-:W-:Y:S01]  /*1660*/  @P4 IMAD.WIDE.U32 R146, R4.reuse, 0x10, R146 ;  /* 0x0000001004924825 */ /* 0x040fe200078e0092 */
[----:B------:R2:W5:Y:S03]  /*1670*/  @P3 LDG.E.128 R116, desc[UR6][R14.64] ;  /* 0x000000060e743981 */ /* 0x000566000c1e1d00 */
[C---:B---3--:R-:W-:Y:S01]  /*1680*/  @P4 IMAD.WIDE.U32 R16, R4.reuse, 0x10, R16 ;  /* 0x0000001004104825 */ /* 0x048fe200078e0010 */
[----:B------:R2:W5:Y:S03]  /*1690*/  @P4 LDG.E.128 R52, desc[UR6][R146.64] ;  /* 0x0000000692344981 */ /* 0x000566000c1e1d00 */
[C---:B------:R-:W-:Y:S01]  /*16a0*/  @P4 IMAD.WIDE.U32 R148, R4.reuse, 0x10, R148 ;  /* 0x0000001004944825 */ /* 0x040fe200078e0094 */
[----:B------:R2:W5:Y:S03]  /*16b0*/  @P4 LDG.E.128 R84, desc[UR6][R16.64] ;  /* 0x0000000610544981 */ /* 0x000566000c1e1d00 */
[C---:B------:R-:W-:Y:S01]  /*16c0*/  @P4 IMAD.WIDE.U32 R132, R4.reuse, 0x10, R132 ;  /* 0x0000001004844825 */ /* 0x040fe200078e0084 */
[----:B------:R2:W5:Y:S03]  /*16d0*/  @P4 LDG.E.128 R56, desc[UR6][R148.64] ;  /* 0x0000000694384981 */ /* 0x000566000c1e1d00 */
[----:B------:R-:W-:Y:S01]  /*16e0*/  @P4 VIADD R4, R4, 0x100 ;  /* 0x0000010004044836 */ /* 0x000fe20000000000 */
[----:B------:R2:W5:Y:S03]  /*16f0*/  @P4 LDG.E.128 R112, desc[UR6][R132.64] ;  /* 0x0000000684704981 */ /* 0x000566000c1e1d00 */
[----:B0-----:R-:W-:-:S04]  /*1700*/  @P5 IMAD.WIDE.U32 R134, R4, 0x10, R134 ;  /* 0x0000001004865825 */ /* 0x001fc800078e0086 */
[C---:B------:R-:W-:Y:S01]  /*1710*/  @P5 IMAD.WIDE.U32 R136, R4.reuse, 0x10, R136 ;  /* 0x0000001004885825 */ /* 0x040fe200078e0088 */
[----:B------:R2:W5:Y:S03]  /*1720*/  @P5 LDG.E.128 R60, desc[UR6][R134.64] ;  /* 0x00000006863c5981 */ /* 0x000566000c1e1d00 */
[C---:B------:R-:W-:Y:S01]  /*1730*/  @P5 IMAD.WIDE.U32 R150, R4.reuse, 0x10, R150 ;  /* 0x0000001004965825 */ /* 0x040fe200078e0096 */
[----:B------:R2:W5:Y:S03]  /*1740*/  @P5 LDG.E.128 R80, desc[UR6][R136.64] ;  /* 0x0000000688505981 */ /* 0x000566000c1e1d00 */
[C---:B------:R-:W-:Y:S01]  /*1750*/  @P5 IMAD.WIDE.U32 R152, R4.reuse, 0x10, R152 ;  /* 0x0000001004985825 */ /* 0x040fe200078e0098 */
[----:B------:R2:W5:Y:S03]  /*1760*/  @P5 LDG.E.128 R64, desc[UR6][R150.64] ;  /* 0x0000000696405981 */ /* 0x000566000c1e1d00 */
[----:B------:R-:W-:Y:S01]  /*1770*/  @P5 VIADD R4, R4, 0x100 ;  /* 0x0000010004045836 */ /* 0x000fe20000000000 */
[----:B------:R2:W5:Y:S03]  /*1780*/  @P5 LDG.E.128 R108, desc[UR6][R152.64] ;  /* 0x00000006986c5981 */ /* 0x000566000c1e1d00 */
[----:B------:R-:W-:-:S04]  /*1790*/  @P0 IMAD.WIDE.U32 R154, R4, 0x10, R154 ;  /* 0x00000010049a0825 */ /* 0x000fc800078e009a */
[C---:B-1----:R-:W-:Y:S01]  /*17a0*/  @P0 IMAD.WIDE.U32 R138, R4.reuse, 0x10, R138 ;  /* 0x00000010048a0825 */ /* 0x042fe200078e008a */
[----:B------:R2:W5:Y:S03]  /*17b0*/  @P0 LDG.E.128 R68, desc[UR6][R154.64] ;  /* 0x000000069a440981 */ /* 0x000566000c1e1d00 */
[C---:B------:R-:W-:Y:S01]  /*17c0*/  @P0 IMAD.WIDE.U32 R140, R4.reuse, 0x10, R140 ;  /* 0x00000010048c0825 */ /* 0x040fe200078e008c */
[----:B------:R2:W5:Y:S03]  /*17d0*/  @P0 LDG.E.128 R76, desc[UR6][R138.64] ;  /* 0x000000068a4c0981 */ /* 0x000566000c1e1d00 */
[----:B----4-:R-:W-:Y:S01]  /*17e0*/  @P0 IMAD.WIDE.U32 R142, R4, 0x10, R142 ;  /* 0x00000010048e0825 */ /* 0x010fe200078e008e */
        /* <DEDUP_REMOVED lines=18> */
.L_x_16280:
        /* <DEDUP_REMOVED lines=15> */
[----:B------:R2:W5:Y:S06]  /*1a00*/  @P6 LDG.E.128 R20, desc[UR6][R6.64] ;  /* 0x0000000606146981 */ /* 0x00056c000c1e1d00 */
[----:B------:R-:W1:Y:S08]  /*1a10*/  @P6 LDC.64 R8, c[0x0][0x438] ;  /* 0x00010e00ff086b82 */ /* 0x000e700000000a00 */
[----:B------:R-:W3:Y:S08]  /*1a20*/  @P1 LDC.64 R16, c[0x0][0x438] ;  /* 0x00010e00ff101b82 */ /* 0x000ef00000000a00 */
[----:B------:R-:W4:Y:S08]  /*1a30*/  @P2 LDC.64 R108, c[0x0][0x438] ;  /* 0x00010e00ff6c2b82 */ /* 0x000f300000000a00 */
[----:B------:R-:W4:Y:S01]  /*1a40*/  LDC.64 R112, c[0x0][0x3d0] ;  /* 0x0000f400ff707b82 */ /* 0x000f220000000a00 */
[----:B-1----:R-:W-:Y:S01]  /*1a50*/  @P6 IMAD.WIDE.U32 R8, R4, 0x10, R8 ;  /* 0x0000001004086825 */ /* 0x002fe200078e0008 */
[----:B------:R-:W-:-:S06]  /*1a60*/  @P6 LOP3.LUT R19, R19, 0x40, RZ, 0xfc, !PT ;  /* 0x0000004013136812 */ /* 0x000fcc00078efcff */
[----:B------:R-:W1:Y:S08]  /*1a70*/  LDC.64 R116, c[0x0][0x3d8] ;  /* 0x0000f600ff747b82 */ /* 0x000e700000000a00 */
[----:B------:R-:W1:Y:S01]  /*1a80*/  @P3 LDC.64 R114, c[0x0][0x438] ;  /* 0x00010e00ff723b82 */ /* 0x000e620000000a00 */
[C---:B------:R-:W-:Y:S01]  /*1a90*/  @P6 IMAD.WIDE.U32 R12, R4.reuse, 0x10, R12 ;  /* 0x00000010040c6825 */ /* 0x040fe200078e000c */
[----:B------:R-:W-:Y:S01]  /*1aa0*/  @P6 LOP3.LUT R4, R4, 0x100, RZ, 0xfc, !PT ;  /* 0x0000010004046812 */ /* 0x000fe200078efcff */
[----:B------:R0:W5:Y:S05]  /*1ab0*/  @P6 LDG.E.128 R100, desc[UR6][R8.64] ;  /* 0x0000000608646981 */ /* 0x00016a000c1e1d00 */
[----:B------:R-:W1:Y:S08]  /*1ac0*/  LDC.64 R118, c[0x0][0x3d0] ;  /* 0x0000f400ff767b82 */ /* 0x000e700000000a00 */
[----:B------:R-:W1:Y:S08]  /*1ad0*/  LDC.64 R120, c[0x0][0x3d8] ;  /* 0x0000f600ff787b82 */ /* 0x000e700000000a00 */
[----:B--2---:R-:W2:Y:S01]  /*1ae0*/  @P4 LDC.64 R6, c[0x0][0x438] ;  /* 0x00010e00ff064b82 */ /* 0x004ea20000000a00 */
[C---:B------:R-:W-:Y:S01]  /*1af0*/  @P1 IMAD.WIDE.U32 R14, R4.reuse, 0x10, R14 ;  /* 0x00000010040e1825 */ /* 0x040fe200078e000e */
[----:B------:R4:W5:Y:S03]  /*1b00*/  @P6 LDG.E.128 R24, desc[UR6][R12.64] ;  /* 0x000000060c186981 */ /* 0x000966000c1e1d00 */
[C---:B---3--:R-:W-:Y:S01]  /*1b10*/  @P1 IMAD.WIDE.U32 R16, R4.reuse, 0x10, R16 ;  /* 0x0000001004101825 */ /* 0x048fe200078e0010 */
[----:B------:R-:W5:Y:S02]  /*1b20*/  @P1 LDG.E.128 R28, desc[UR6][R14.64] ;  /* 0x000000060e1c1981 */ /* 0x000f64000c1e1d00 */
[----:B0-----:R-:W0:Y:S01]  /*1b30*/  LDC.64 R8, c[0x0][0x3d0] ;  /* 0x0000f400ff087b82 */ /* 0x001e220000000a00 */
[C---:B------:R-:W-:Y:S01]  /*1b40*/  @P1 IMAD.WIDE.U32 R104, R4.reuse, 0x10, R104 ;  /* 0x0000001004681825 */ /* 0x040fe200078e0068 */
[----:B------:R-:W5:Y:S06]  /*1b50*/  @P1 LDG.E.128 R96, desc[UR6][R16.64] ;  /* 0x0000000610601981 */ /* 0x000f6c000c1e1d00 */
[----:B------:R-:W3:Y:S01]  /*1b60*/  LDC.64 R124, c[0x0][0x3d8] ;  /* 0x0000f600ff7c7b82 */ /* 0x000ee20000000a00 */
[----:B------:R-:W-:Y:S01]  /*1b70*/  @P1 VIADD R4, R4, 0x100 ;  /* 0x0000010004041836 */ /* 0x000fe20000000000 */
[----:B------:R1:W5:Y:S06]  /*1b80*/  @P1 LDG.E.128 R32, desc[UR6][R104.64] ;  /* 0x0000000668201981 */ /* 0x00036c000c1e1d00 */
[----:B------:R-:W3:Y:S01]  /*1b90*/  @P5 LDC.64 R122, c[0x0][0x438] ;  /* 0x00010e00ff7a5b82 */ /* 0x000ee20000000a00 */
[----:B------:R-:W-:-:S04]  /*1ba0*/  @P2 IMAD.WIDE.U32 R106, R4, 0x10, R106 ;  /* 0x00000010046a2825 */ /* 0x000fc800078e006a */
[----:B----4-:R-:W-:-:S03]  /*1bb0*/  @P2 IMAD.WIDE.U32 R108, R4, 0x10, R108 ;  /* 0x00000010046c2825 */ /* 0x010fc600078e006c */
[----:B------:R-:W4:Y:S01]  /*1bc0*/  @P0 LDC.64 R12, c[0x0][0x438] ;  /* 0x00010e00ff0c0b82 */ /* 0x000f220000000a00 */
[----:B------:R-:W-:-:S07]  /*1bd0*/  @P2 IMAD.WIDE.U32 R110, R4, 0x10, R110 ;  /* 0x00000010046e2825 */ /* 0x000fce00078e006e */
[----:B------:R-:W4:Y:S01]  /*1be0*/  LDC.64 R126, c[0x0][0x3d0] ;  /* 0x0000f400ff7e7b82 */ /* 0x000f220000000a00 */
[----:B------:R-:W-:-:S07]  /*1bf0*/  @P2 VIADD R4, R4, 0x100 ;  /* 0x0000010004042836 */ /* 0x000fce0000000000 */
[----:B------:R-:W4:Y:S01]  /*1c00*/  LDC.64 R128, c[0x0][0x3d8] ;  /* 0x0000f600ff807b82 */ /* 0x000f220000000a00 */
[----:B------:R-:W-:Y:S01]  /*1c10*/  @P3 IMAD.WIDE.U32 R112, R4, 0x10, R112 ;  /* 0x0000001004703825 */ /* 0x000fe200078e0070 */
[----:B------:R-:W-:Y:S01]  /*1c20*/  ISETP.GE.U32.AND P1, PT, R2, 0x800, PT ;  /* 0x000008000200780c */ /* 0x000fe20003f26070 */
[----:B------:R4:W5:Y:S02]  /*1c30*/  @P2 LDG.E.128 R36, desc[UR6][R106.64] ;  /* 0x000000066a242981 */ /* 0x000964000c1e1d00 */
[C---:B-1----:R-:W-:Y:S01]  /*1c40*/  @P3 IMAD.WIDE.U32 R114, R4.reuse, 0x10, R114 ;  /* 0x0000001004723825 */ /* 0x042fe200078e0072 */
[----:B------:R-:W-:Y:S01]  /*1c50*/  CS2R R104, SRZ ;  /* 0x0000000000687805 */ /* 0x000fe2000001ff00 */
[----:B------:R-:W5:Y:S02]  /*1c60*/  @P2 LDG.E.128 R92, desc[UR6][R108.64] ;  /* 0x000000066c5c2981 */ /* 0x000f64000c1e1d00 */
[C---:B------:R-:W-:Y:S01]  /*1c70*/  @P3 IMAD.WIDE.U32 R116, R4.reuse, 0x10, R116 ;  /* 0x0000001004743825 */ /* 0x040fe200078e0074 */
[----:B------:R-:W-:Y:S01]  /*1c80*/  @P3 IADD3 R4, PT, PT, R4, 0x100, RZ ;  /* 0x0000010004043810 */ /* 0x000fe20007ffe0ff */
[----:B------:R1:W5:Y:S04]  /*1c90*/  @P2 LDG.E.128 R40, desc[UR6][R110.64] ;  /* 0x000000066e282981 */ /* 0x000368000c1e1d00 */
[C---:B------:R-:W-:Y:S01]  /*1ca0*/  @P4 IMAD.WIDE.U32 R118, R4.reuse, 0x10, R118 ;  /* 0x0000001004764825 */ /* 0x040fe200078e0076 */
[----:B------:R-:W5:Y:S03]  /*1cb0*/  @P3 LDG.E.128 R44, desc[UR6][R112.64] ;  /* 0x00000006702c3981 */ /* 0x000f66000c1e1d00 */
[C---:B--2---:R-:W-:Y:S01]  /*1cc0*/  @P4 IMAD.WIDE.U32 R6, R4.reuse, 0x10, R6 ;  /* 0x0000001004064825 */ /* 0x044fe200078e0006 */
[----:B------:R2:W5:Y:S03]  /*1cd0*/  @P3 LDG.E.128 R88, desc[UR6][R114.64] ;  /* 0x0000000672583981 */ /* 0x000566000c1e1d00 */
[C---:B------:R-:W-:Y:S01]  /*1ce0*/  @P4 IMAD.WIDE.U32 R120, R4.reuse, 0x10, R120 ;  /* 0x0000001004784825 */ /* 0x040fe200078e0078 */
[----:B------:R-:W5:Y:S03]  /*1cf0*/  @P4 LDG.E.128 R84, desc[UR6][R6.64] ;  /* 0x0000000606544981 */ /* 0x000f66000c1e1d00 */
[----:B------:R-:W-:Y:S01]  /*1d00*/  @P4 VIADD R4, R4, 0x100 ;  /* 0x0000010004044836 */ /* 0x000fe20000000000 */
[----:B------:R-:W5:Y:S03]  /*1d10*/  @P3 LDG.E.128 R48, desc[UR6][R116.64] ;  /* 0x0000000674303981 */ /* 0x000f66000c1e1d00 */
[C---:B0-----:R-:W-:Y:S01]  /*1d20*/  @P5 IMAD.WIDE.U32 R8, R4.reuse, 0x10, R8 ;  /* 0x0000001004085825 */ /* 0x041fe200078e0008 */
[----:B------:R0:W5:Y:S03]  /*1d30*/  @P4 LDG.E.128 R52, desc[UR6][R118.64] ;  /* 0x0000000676344981 */ /* 0x000166000c1e1d00 */
[C---:B---3--:R-:W-:Y:S01]  /*1d40*/  @P5 IMAD.WIDE.U32 R122, R4.reuse, 0x10, R122 ;  /* 0x00000010047a5825 */ /* 0x048fe200078e007a */
[----:B------:R-:W5:Y:S03]  /*1d50*/  @P5 LDG.E.128 R60, desc[UR6][R8.64] ;  /* 0x00000006083c5981 */ /* 0x000f66000c1e1d00 */
[C---:B------:R-:W-:Y:S01]  /*1d60*/  @P5 IMAD.WIDE.U32 R124, R4.reuse, 0x10, R124 ;  /* 0x00000010047c5825 */ /* 0x040fe200078e007c */
[----:B------:R-:W5:Y:S03]  /*1d70*/  @P4 LDG.E.128 R56, desc[UR6][R120.64] ;  /* 0x0000000678384981 */ /* 0x000f66000c1e1d00 */
[----:B------:R-:W-:Y:S01]  /*1d80*/  @P5 VIADD R4, R4, 0x100 ;  /* 0x0000010004045836 */ /* 0x000fe20000000000 */
[----:B------:R3:W5:Y:S03]  /*1d90*/  @P5 LDG.E.128 R80, desc[UR6][R122.64] ;  /* 0x000000067a505981 */ /* 0x000766000c1e1d00 */
[C---:B----4-:R-:W-:Y:S01]  /*1da0*/  @P0 IMAD.WIDE.U32 R12, R4.reuse, 0x10, R12 ;  /* 0x00000010040c0825 */ /* 0x050fe200078e000c */
[----:B------:R-:W5:Y:S04]  /*1db0*/  @P5 LDG.E.128 R64, desc[UR6][R124.64] ;  /* 0x000000067c405981 */ /* 0x000f68000c1e1d00 */
[----:B------:R-:W5:Y:S01]  /*1dc0*/  @P0 LDG.E.128 R76, desc[UR6][R12.64] ;  /* 0x000000060c4c0981 */ /* 0x000f62000c1e1d00 */
[----:B------:R-:W-:-:S04]  /*1dd0*/  @P0 IMAD.WIDE.U32 R126, R4, 0x10, R126 ;  /* 0x00000010047e0825 */ /* 0x000fc800078e007e */
[----:B------:R-:W-:Y:S01]  /*1de0*/  @P0 IMAD.WIDE.U32 R128, R4, 0x10, R128 ;  /* 0x0000001004800825 */ /* 0x000fe200078e0080 */
[----:B------:R4:W5:Y:S01]  /*1df0*/  @P0 LDG.E.128 R68, desc[UR6][R126.64] ;  /* 0x000000067e440981 */ /* 0x000962000c1e1d00 */
[----:B------:R-:W-:Y:S02]  /*1e00*/  CS2R R106, SRZ ;  /* 0x00000000006a7805 */ /* 0x000fe4000001ff00 */
[----:B-1----:R-:W-:Y:S02]  /*1e10*/  CS2R R110, SRZ ;  /* 0x00000000006e7805 */ /* 0x002fe4000001ff00 */
[----:B------:R-:W-:Y:S01]  /*1e20*/  CS2R R108, SRZ ;  /* 0x00000000006c7805 */ /* 0x000fe2000001ff00 */
[----:B------:R1:W5:Y:S01]  /*1e30*/  @P0 LDG.E.128 R72, desc[UR6][R128.64] ;  /* 0x0000000680480981 */ /* 0x000362000c1e1d00 */
[----:B--2---:R-:W-:Y:S02]  /*1e40*/  CS2R R114, SRZ ;  /* 0x0000000000727805 */ /* 0x004fe4000001ff00 */
[----:B------:R-:W-:-:S02]  /*1e50*/  CS2R R112, SRZ ;  /* 0x0000000000707805 */ /* 0x000fc4000001ff00 */
[----:B0-----:R-:W-:Y:S02]  /*1e60*/  CS2R R118, SRZ ;  /* 0x0000000000767805 */ /* 0x001fe4000001ff00 */
[----:B------:R-:W-:Y:S02]  /*1e70*/  CS2R R116, SRZ ;  /* 0x0000000000747805 */ /* 0x000fe4000001ff00 */
[----:B---3--:R-:W-:Y:S02]  /*1e80*/  CS2R R122, SRZ ;  /* 0x00000000007a7805 */ /* 0x008fe4000001ff00 */
[----:B------:R-:W-:Y:S02]  /*1e90*/  CS2R R120, SRZ ;  /* 0x0000000000787805 */ /* 0x000fe4000001ff00 */
[----:B----4-:R-:W-:Y:S02]  /*1ea0*/  CS2R R126, SRZ ;  /* 0x00000000007e7805 */ /* 0x010fe4000001ff00 */
        /* <DEDUP_REMOVED lines=30> */
.L_x_16279:
[----:B------:R-:W-:Y:S05]  /*2090*/  BSYNC.RECONVERGENT B0 ;  /* 0x0000000000007941 */ /* 0x000fea0003800200 */
.L_x_16276:
[----:B------:R-:W0:Y:S08]  /*20a0*/  S2UR UR4, SR_CTAID.X ;  /* 0x00000000000479c3 */ /* 0x000e300000002500 */
[----:B------:R-:W0:Y:S02]  /*20b0*/  LDC R4, c[0x0][0x384] ;  /* 0x0000e100ff047b82 */ /* 0x000e240000000800 */
[----:B0-----:R-:W-:-:S13]  /*20c0*/  ISETP.LE.AND P0, PT, R4, UR4, PT ;  /* 0x0000000404007c0c */ /* 0x001fda000bf03270 */
[----:B------:R-:W-:Y:S05]  /*20d0*/  @P0 EXIT ;  /* 0x000000000000094d */ /* 0x000fea0003800000 */
[----:B------:R-:W0:Y:S01]  /*20e0*/  LDC R7, c[0x0][0x360] ;  /* 0x0000d800ff077b82 */ /* 0x000e220000000800 */
[----:B-----5:R-:W-:Y:S01]  /*20f0*/  VIADD R11, R196, 0x9e3779b9 ;  /* 0x9e3779b9c40b7836 */ /* 0x020fe20000000000 */
[----:B------:R-:W-:Y:S01]  /*2100*/  SHF.R.S32.HI R15, RZ, 0x2, R5 ;  /* 0x00000002ff0f7819 */ /* 0x000fe20000011405 */
[----:B------:R-:W-:Y:S01]  /*2110*/  IMAD R13, R18, -0x2daee0ad, RZ ;  /* 0xd2511f53120d7824 */ /* 0x000fe200078e02ff */
[C---:B------:R-:W-:Y:S01]  /*2120*/  LOP3.LUT R16, R0.reuse, 0xe0, RZ, 0xc0, !PT ;  /* 0x000000e000107812 */ /* 0x040fe200078ec0ff */
[----:B------:R-:W-:Y:S01]  /*2130*/  VIADD R14, R197, 0xbb67ae85 ;  /* 0xbb67ae85c50e7836 */ /* 0x000fe20000000000 */
[----:B------:R-:W1:Y:S01]  /*2140*/  LDCU UR12, c[0x0][0x408] ;  /* 0x00008100ff0c77ac */ /* 0x000e620008000800 */
[----:B------:R-:W-:Y:S01]  /*2150*/  IMAD.SHL.U32 R5, R0, 0x20, RZ ;  /* 0x0000002000057824 */ /* 0x000fe200078e00ff */
[----:B------:R-:W2:Y:S04]  /*2160*/  LDCU UR15, c[0x0][0x388] ;  /* 0x00007100ff0f77ac */ /* 0x000ea80008000800 */
[----:B------:R-:W-:Y:S01]  /*2170*/  LOP3.LUT R148, R5, 0x3e0, RZ, 0xc0, !PT ;  /* 0x000003e005947812 */ /* 0x000fe200078ec0ff */
[----:B------:R-:W3:Y:S01]  /*2180*/  LDCU.U8 UR13, c[0x0][0x410] ;  /* 0x00008200ff0d77ac */ /* 0x000ee20008000000 */
[----:B------:R-:W4:Y:S01]  /*2190*/  LDCU UR14, c[0x0][0x400] ;  /* 0x00008000ff0e77ac */ /* 0x000f220008000800 */
[----:B------:R-:W0:Y:S02]  /*21a0*/  LDCU.64 UR8, c[0x0][0x398] ;  /* 0x00007300ff0877ac */ /* 0x000e240008000a00 */
[----:B0-----:R-:W-:-:S02]  /*21b0*/  IMAD R4, R7, UR4, R0 ;  /* 0x0000000407047c24 */ /* 0x001fc4000f8e0200 */
[----:B------:R-:W-:Y:S01]  /*21c0*/  IMAD.HI.U32 R7, R18, -0x2daee0ad, RZ ;  /* 0xd2511f5312077827 */ /* 0x000fe200078e00ff */
[----:B------:R-:W0:Y:S03]  /*21d0*/  LDCU.64 UR10, c[0x0][0x3a0] ;  /* 0x00007400ff0a77ac */ /* 0x000e260008000a00 */
[C---:B------:R-:W-:Y:S01]  /*21e0*/  IMAD.HI.U32 R6, R4.reuse, -0x326172a9, RZ ;  /* 0xcd9e8d5704067827 */ /* 0x040fe200078e00ff */
[----:B------:R-:W-:Y:S01]  /*21f0*/  LOP3.LUT R7, R7, R197, RZ, 0x3c, !PT ;  /* 0x000000c507077212 */ /* 0x000fe200078e3cff */
[----:B------:R-:W-:Y:S02]  /*2200*/  UPLOP3.LUT UP1, UPT, UPT, UPT, UPT, 0x40, 0x4 ;  /* 0x000000000004789c */ /* 0x000fe40003f2e870 */
[----:B------:R-:W-:Y:S01]  /*2210*/  IMAD R9, R4, -0x326172a9, RZ ;  /* 0xcd9e8d5704097824 */ /* 0x000fe200078e02ff */
[----:B------:R-:W-:Y:S01]  /*2220*/  LOP3.LUT R6, R3, R6, R196, 0x96, !PT ;  /* 0x0000000603067212 */ /* 0x000fe200078e96c4 */
[----:B------:R-:W-:-:S04]  /*2230*/  IMAD.HI.U32 R8, R7, -0x326172a9, RZ ;  /* 0xcd9e8d5707087827 */ /* 0x000fc800078e00ff */
[----:B------:R-:W-:Y:S01]  /*2240*/  IMAD.HI.U32 R12, R6, -0x2daee0ad, RZ ;  /* 0xd2511f53060c7827 */ /* 0x000fe200078e00ff */
[----:B------:R-:W-:-:S03]  /*2250*/  LOP3.LUT R8, R11, R9, R8, 0x96, !PT ;  /* 0x000000090b087212 */ /* 0x000fc600078e9608 */
[----:B------:R-:W-:Y:S01]  /*2260*/  IMAD R7, R7, -0x326172a9, RZ ;  /* 0xcd9e8d5707077824 */ /* 0x000fe200078e02ff */
[----:B------:R-:W-:Y:S01]  /*2270*/  LOP3.LUT R12, R14, R13, R12, 0x96, !PT ;  /* 0x0000000d0e0c7212 */ /* 0x000fe200078e960c */
[----:B------:R-:W-:Y:S01]  /*2280*/  IMAD R14, R6, -0x2daee0ad, RZ ;  /* 0xd2511f53060e7824 */ /* 0x000fe200078e02ff */
[----:B------:R-:W-:Y:S01]  /*2290*/  IADD3 R13, PT, PT, R197, 0x76cf5d0a, RZ ;  /* 0x76cf5d0ac50d7810 */ /* 0x000fe20007ffe0ff */
[----:B------:R-:W-:-:S04]  /*22a0*/  IMAD.HI.U32 R11, R8, -0x2daee0ad, RZ ;  /* 0xd2511f53080b7827 */ /* 0x000fc800078e00ff */
[----:B------:R-:W-:Y:S01]  /*22b0*/  IMAD.HI.U32 R6, R12, -0x326172a9, RZ ;  /* 0xcd9e8d570c067827 */ /* 0x000fe200078e00ff */
[----:B------:R-:W-:Y:S02]  /*22c0*/  LOP3.LUT R11, R13, R14, R11, 0x96, !PT ;  /* 0x0000000e0d0b7212 */ /* 0x000fe400078e960b */
[----:B------:R-:W-:Y:S01]  /*22d0*/  IADD3 R14, PT, PT, R197, 0x32370b8f, RZ ;  /* 0x32370b8fc50e7810 */ /* 0x000fe20007ffe0ff */
[----:B------:R-:W-:Y:S02]  /*22e0*/  VIADD R9, R196, 0x3c6ef372 ;  /* 0x3c6ef372c4097836 */ /* 0x000fe40000000000 */
[----:B------:R-:W-:Y:S02]  /*22f0*/  IMAD R12, R12, -0x326172a9, RZ ;  /* 0xcd9e8d570c0c7824 */ /* 0x000fe400078e02ff */
[----:B------:R-:W-:Y:S01]  /*2300*/  IMAD R13, R8, -0x2daee0ad, RZ ;  /* 0xd2511f53080d7824 */ /* 0x000fe200078e02ff */
[----:B------:R-:W-:Y:S01]  /*2310*/  LOP3.LUT R6, R9, R7, R6, 0x96, !PT ;  /* 0x0000000709067212 */ /* 0x000fe200078e9606 */
[----:B------:R-:W-:-:S02]  /*2320*/  VIADD R9, R196, 0xdaa66d2b ;  /* 0xdaa66d2bc4097836 */ /* 0x000fc40000000000 */
        /* <DEDUP_REMOVED lines=10> */
[----:B------:R-:W-:Y:S02]  /*23d0*/  VIADD R9, R196, 0x78dde6e4 ;  /* 0x78dde6e4c4097836 */ /* 0x000fe40000000000 */
[----:B------:R-:W-:Y:S02]  /*23e0*/  IMAD R14, R7, -0x2daee0ad, RZ ;  /* 0xd2511f53070e7824 */ /* 0x000fe400078e02ff */
[----:B------:R-:W-:Y:S01]  /*23f0*/  VIADD R13, R197, 0xa9066899 ;  /* 0xa9066899c50d7836 */ /* 0x000fe20000000000 */
[----:B------:R-:W-:Y:S01]  /*2400*/  LOP3.LUT R6, R9, R11, R6, 0x96, !PT ;  /* 0x0000000b09067212 */ /* 0x000fe200078e9606 */
[----:B------:R-:W-:Y:S01]  /*2410*/  IMAD R9, R8, -0x326172a9, RZ ;  /* 0xcd9e8d5708097824 */ /* 0x000fe200078e02ff */
[----:B------:R-:W-:Y:S01]  /*2420*/  IADD3 R11, PT, PT, R196, 0x1715609d, RZ ;  /* 0x1715609dc40b7810 */ /* 0x000fe20007ffe0ff */
[----:B------:R-:W-:-:S04]  /*2430*/  IMAD.HI.U32 R8, R12, -0x326172a9, RZ ;  /* 0xcd9e8d570c087827 */ /* 0x000fc800078e00ff */
[----:B------:R-:W-:Y:S01]  /*2440*/  IMAD.HI.U32 R7, R6, -0x2daee0ad, RZ ;  /* 0xd2511f5306077827 */ /* 0x000fe200078e00ff */
[----:B------:R-:W-:Y:S02]  /*2450*/  LOP3.LUT R8, R11, R9, R8, 0x96, !PT ;  /* 0x000000090b087212 */ /* 0x000fe400078e9608 */
[----:B------:R-:W-:Y:S01]  /*2460*/  IADD3 R11, PT, PT, R197, 0x646e171e, RZ ;  /* 0x646e171ec50b7810 */ /* 0x000fe20007ffe0ff */
[----:B------:R-:W-:Y:S01]  /*2470*/  IMAD R12, R12, -0x326172a9, RZ ;  /* 0xcd9e8d570c0c7824 */ /* 0x000fe200078e02ff */
[----:B------:R-:W-:Y:S01]  /*2480*/  LOP3.LUT R7, R13, R14, R7, 0x96, !PT ;  /* 0x0000000e0d077212 */ /* 0x000fe200078e9607 */
[----:B------:R-:W-:Y:S01]  /*2490*/  IMAD R14, R6, -0x2daee0ad, RZ ;  /* 0xd2511f53060e7824 */ /* 0x000fe200078e02ff */
[----:B------:R-:W-:Y:S01]  /*24a0*/  LOP3.LUT R13, R15, 0xff, RZ, 0xc0, !PT ;  /* 0x000000ff0f0d7812 */ /* 0x000fe200078ec0ff */
[----:B------:R-:W-:Y:S01]  /*24b0*/  IMAD.HI.U32 R9, R8, -0x2daee0ad, RZ ;  /* 0xd2511f5308097827 */ /* 0x000fe200078e00ff */
[----:B------:R-:W-:Y:S02]  /*24c0*/  SHF.R.U32.HI R15, RZ, 0x1, R15 ;  /* 0x00000001ff0f7819 */ /* 0x000fe4000001160f */
[----:B------:R-:W-:Y:S01]  /*24d0*/  VIADDMNMX R16, R13, -R16, RZ, !PT ;  /* 0x800000100d107246 */ /* 0x000fe200078001ff */
[----:B------:R-:W-:Y:S01]  /*24e0*/  IMAD.HI.U32 R5, R7, -0x326172a9, RZ ;  /* 0xcd9e8d5707057827 */ /* 0x000fe200078e00ff */
[----:B------:R-:W-:-:S02]  /*24f0*/  LOP3.LUT R9, R11, R14, R9, 0x96, !PT ;  /* 0x0000000e0b097212 */ /* 0x000fc400078e9609 */
[----:B------:R-:W-:Y:S01]  /*2500*/  VIADDMNMX R148, R13, -R148, RZ, !PT ;  /* 0x800000940d947246 */ /* 0x000fe200078001ff */
[C---:B------:R-:W-:Y:S01]  /*2510*/  VIADD R6, R196.reuse, 0xb54cda56 ;  /* 0xb54cda56c4067836 */ /* 0x040fe20000000000 */
[----:B------:R-:W-:Y:S01]  /*2520*/  LOP3.LUT R15, R15, 0x7fffff80, RZ, 0xc0, !PT ;  /* 0x7fffff800f0f7812 */ /* 0x000fe200078ec0ff */
[----:B------:R-:W-:Y:S01]  /*2530*/  VIADD R11, R196, 0x5384540f ;  /* 0x5384540fc40b7836 */ /* 0x000fe20000000000 */
[----:B------:R-:W-:Y:S01]  /*2540*/  VIMNMX R16, PT, PT, R16, 0x20, PT ;  /* 0x0000002010107848 */ /* 0x000fe20003fe0100 */
[----:B------:R-:W-:Y:S01]  /*2550*/  IMAD R7, R7, -0x326172a9, RZ ;  /* 0xcd9e8d5707077824 */ /* 0x000fe200078e02ff */
[----:B------:R-:W-:Y:S01]  /*2560*/  LOP3.LUT R5, R6, R12, R5, 0x96, !PT ;  /* 0x0000000c06057212 */ /* 0x000fe200078e9605 */
[----:B------:R-:W-:Y:S01]  /*2570*/  IMAD.HI.U32 R6, R9, -0x326172a9, RZ ;  /* 0xcd9e8d5709067827 */ /* 0x000fe200078e00ff */
[----:B------:R-:W-:Y:S02]  /*2580*/  IADD3 R12, PT, PT, R197, 0x1fd5c5a3, RZ ;  /* 0x1fd5c5a3c50c7810 */ /* 0x000fe40007ffe0ff */
[----:B------:R-:W-:Y:S01]  /*2590*/  LEA R16, R16, R15, 0x2 ;  /* 0x0000000f10107211 */ /* 0x000fe200078e10ff */
[----:B------:R-:W-:Y:S01]  /*25a0*/  IMAD R13, R8, -0x2daee0ad, RZ ;  /* 0xd2511f53080d7824 */ /* 0x000fe200078e02ff */
[----:B------:R-:W-:Y:S01]  /*25b0*/  LOP3.LUT R6, R11, R7, R6, 0x96, !PT ;  /* 0x000000070b067212 */ /* 0x000fe200078e9606 */
[----:B------:R-:W-:Y:S01]  /*25c0*/  IMAD.HI.U32 R8, R5, -0x2daee0ad, RZ ;  /* 0xd2511f5305087827 */ /* 0x000fe200078e00ff */
[----:B------:R-:W-:-:S03]  /*25d0*/  VIMNMX R148, PT, PT, R148, 0x20, PT ;  /* 0x0000002094947848 */ /* 0x000fc60003fe0100 */
[----:B------:R-:W-:Y:S01]  /*25e0*/  IMAD R14, R5, -0x2daee0ad, RZ ;  /* 0xd2511f53050e7824 */ /* 0x000fe200078e02ff */
[----:B------:R-:W-:Y:S01]  /*25f0*/  LOP3.LUT R8, R12, R13, R8, 0x96, !PT ;  /* 0x0000000d0c087212 */ /* 0x000fe200078e9608 */
[----:B------:R-:W-:Y:S02]  /*2600*/  VIADD R13, R197, 0xdb3d7428 ;  /* 0xdb3d7428c50d7836 */ /* 0x000fe40000000000 */
[----:B------:R-:W-:-:S04]  /*2610*/  IMAD.HI.U32 R11, R6, -0x2daee0ad, RZ ;  /* 0xd2511f53060b7827 */ /* 0x000fc800078e00ff */
[----:B------:R-:W-:Y:S01]  /*2620*/  IMAD R12, R9, -0x326172a9, RZ ;  /* 0xcd9e8d57090c7824 */ /* 0x000fe200078e02ff */
[----:B------:R-:W-:Y:S01]  /*2630*/  LOP3.LUT R14, R13, R14, R11, 0x96, !PT ;  /* 0x0000000e0d0e7212 */ /* 0x000fe200078e960b */
[----:B------:R-:W-:-:S04]  /*2640*/  IMAD.HI.U32 R5, R8, -0x326172a9, RZ ;  /* 0xcd9e8d5708057827 */ /* 0x000fc800078e00ff */
[----:B------:R-:W-:Y:S02]  /*2650*/  VIADD R7, R196, 0xf1bbcdc8 ;  /* 0xf1bbcdc8c4077836 */ /* 0x000fe40000000000 */
[----:B------:R-:W-:Y:S01]  /*2660*/  IMAD R9, R6, -0x2daee0ad, RZ ;  /* 0xd2511f5306097824 */ /* 0x000fe200078e02ff */
[----:B------:R-:W-:Y:S01]  /*2670*/  LEA R6, R148, R15, 0x2 ;  /* 0x0000000f94067211 */ /* 0x000fe200078e10ff */
[----:B------:R-:W-:Y:S01]  /*2680*/  VIADD R11, R197, 0x96a522ad ;  /* 0x96a522adc50b7836 */ /* 0x000fe20000000000 */
[----:B------:R-:W-:Y:S01]  /*2690*/  LOP3.LUT R13, R7, R12, R5, 0x96, !PT ;  /* 0x0000000c070d7212 */ /* 0x000fe200078e9605 */
[----:B------:R-:W-:Y:S01]  /*26a0*/  IMAD R12, R8, -0x326172a9, RZ ;  /* 0xcd9e8d57080c7824 */ /* 0x000fe200078e02ff */
[----:B------:R-:W-:Y:S01]  /*26b0*/  I2FP.F32.U32 R5, R16 ;  /* 0x0000001000057245 */ /* 0x000fe20000201000 */
[----:B------:R-:W-:Y:S02]  /*26c0*/  VIADD R16, R196, 0x8ff34781 ;  /* 0x8ff34781c4107836 */ /* 0x000fe40000000000 */
[----:B------:R-:W-:-:S03]  /*26d0*/  IMAD.HI.U32 R8, R13, -0x2daee0ad, RZ ;  /* 0xd2511f530d087827 */ /* 0x000fc600078e00ff */
[----:B------:R-:W0:Y:S01]  /*26e0*/  MUFU.RCP R5, R5 ;  /* 0x0000000500057308 */ /* 0x000e220000001000 */
[----:B------:R-:W-:Y:S01]  /*26f0*/  IMAD.HI.U32 R7, R14, -0x326172a9, RZ ;  /* 0xcd9e8d570e077827 */ /* 0x000fe200078e00ff */
[----:B------:R-:W-:Y:S02]  /*2700*/  LOP3.LUT R8, R11, R9, R8, 0x96, !PT ;  /* 0x000000090b087212 */ /* 0x000fe400078e9608 */
[----:B------:R-:W-:Y:S01]  /*2710*/  LOP3.LUT R9, R10, 0x3, RZ, 0xc0, !PT ;  /* 0x000000030a097812 */ /* 0x000fe200078ec0ff */
[----:B------:R-:W-:Y:S01]  /*2720*/  IMAD.U32 R10, RZ, RZ, UR4 ;  /* 0x00000004ff0a7e24 */ /* 0x000fe2000f8e00ff */
[----:B------:R-:W-:Y:S01]  /*2730*/  LOP3.LUT R7, R16, R12, R7, 0x96, !PT ;  /* 0x0000000c10077212 */ /* 0x000fe200078e9607 */
[----:B------:R-:W-:Y:S02]  /*2740*/  IMAD.MOV.U32 R11, RZ, RZ, RZ ;  /* 0x000000ffff0b7224 */ /* 0x000fe400078e00ff */
[----:B------:R-:W-:Y:S02]  /*2750*/  IMAD R12, R14, -0x326172a9, RZ ;  /* 0xcd9e8d570e0c7824 */ /* 0x000fe400078e02ff */
[----:B-1234-:R-:W-:-:S07]  /*2760*/  IMAD R13, R13, -0x2daee0ad, RZ ;  /* 0xd2511f530d0d7824 */ /* 0x01efce00078e02ff */
.L_x_16820:
[----:B------:R-:W-:Y:S01]  /*2770*/  IMAD R188, R10, UR15, RZ ;  /* 0x0000000f0abc7c24 */ /* 0x000fe2000f8e02ff */
[----:B------:R-:W-:Y:S01]  /*2780*/  LOP3.LUT P0, RZ, R19, 0x40, RZ, 0xc0, !PT ;  /* 0x0000004013ff7812 */ /* 0x000fe2000780c0ff */
[----:B------:R-:W-:Y:S03]  /*2790*/  BSSY.RECONVERGENT B0, `(.L_x_16281) ;  /* 0x00004b9000007945 */ /* 0x000fe60003800200 */
[----:B------:R-:W-:-:S04]  /*27a0*/  SHF.R.S32.HI R189, RZ, 0x1f, R188 ;  /* 0x0000001fffbd7819 */ /* 0x000fc800000114bc */
[----:B------:R-:W-:-:S04]  /*27b0*/  LEA.HI R189, R189, R188, RZ, 0x2 ;  /* 0x000000bcbdbd7211 */ /* 0x000fc800078f10ff */
[----:B------:R-:W-:-:S04]  /*27c0*/  LEA.HI.SX32 R198, R189, R0, 0x1e ;  /* 0x00000000bdc67211 */ /* 0x000fc800078ff2ff */
[----:B------:R-:W-:Y:S01]  /*27d0*/  MOV R0, R198 ;  /* 0x000000c600007202 */ /* 0x000fe20000000f00 */
[----:B------:R-:W-:Y:S06]  /*27e0*/  @!P0 BRA `(.L_x_16282) ;  /* 0x0000004800cc8947 */ /* 0x000fec0003800000 */
        /* <DEDUP_REMOVED lines=32> */
.L_x_16286:
        /* <DEDUP_REMOVED lines=13> */
.L_x_16288:
[----:B------:R-:W-:Y:S05]  /*2ac0*/  BSYNC.RECONVERGENT B2 ;  /* 0x0000000000027941 */ /* 0x000fea0003800200 */
.L_x_16287:
        /* <DEDUP_REMOVED lines=61> */
.L_x_16285:
[----:B------:R-:W-:Y:S05]  /*2ea0*/  BSYNC.RECONVERGENT B1 ;  /* 0x0000000000017941 */ /* 0x000fea0003800200 */
.L_x_16284:
[----:B------:R-:W0:Y:S01]  /*2eb0*/  LDC R13, c[0x0][0x404] ;  /* 0x00010100ff0d7b82 */ /* 0x000e220000000800 */
[----:B------:R-:W-:Y:S01]  /*2ec0*/  ISETP.NE.AND P3, PT, R189, 0x1, PT ;  /* 0x00000001bd00780c */ /* 0x000fe20003f65270 */
[----:B------:R-:W-:Y:S01]  /*2ed0*/  BSSY.RECONVERGENT B1, `(.L_x_16289) ;  /* 0x000005b000017945 */ /* 0x000fe20003800200 */
[----:B------:R-:W-:Y:S01]  /*2ee0*/  I2FP.F32.U32 R9, R188 ;  /* 0x000000bc00097245 */ /* 0x000fe20000201000 */
[----:B------:R-:W-:Y:S02]  /*2ef0*/  HFMA2 R188, -RZ, RZ, 0.1171875, 0 ;  /* 0x2f800000ffbc7431 */ /* 0x000fe400000001ff */
[----:B------:R-:W-:-:S03]  /*2f00*/  IMAD.MOV.U32 R191, RZ, RZ, 0x2 ;  /* 0x00000002ffbf7424 */ /* 0x000fc600078e00ff */
        /* <DEDUP_REMOVED lines=12> */
.L_x_16291:
        /* <DEDUP_REMOVED lines=13> */
.L_x_16293:
[----:B------:R-:W-:Y:S05]  /*30a0*/  BSYNC.RECONVERGENT B2 ;  /* 0x0000000000027941 */ /* 0x000fea0003800200 */
.L_x_16292:
        /* <DEDUP_REMOVED lines=61> */
.L_x_16290:
[----:B------:R-:W-:Y:S05]  /*3480*/  BSYNC.RECONVERGENT B1 ;  /* 0x0000000000017941 */ /* 0x000fea0003800200 */
.L_x_16289:
        /* <DEDUP_REMOVED lines=16> */
.L_x_16296:
        /* <DEDUP_REMOVED lines=13> */
.L_x_16298:
[----:B------:R-:W-:Y:S05]  /*3660*/  BSYNC.RECONVERGENT B2 ;  /* 0x0000000000027941 */ /* 0x000fea0003800200 */
.L_x_16297:
        /* <DEDUP_REMOVED lines=61> */
.L_x_16295:
[----:B------:R-:W-:Y:S05]  /*3a40*/  BSYNC.RECONVERGENT B1 ;  /* 0x0000000000017941 */ /* 0x000fea0003800200 */
.L_x_16294:
[----:B------:R-:W-:Y:S01]  /*3a50*/  ISETP.NE.AND P5, PT, R192, 0x1, PT ;  /* 0x00000001c000780c */ /* 0x000fe20003fa5270 */
[----:B------:R-:W-:Y:S01]  /*3a60*/  BSSY.RECONVERGENT B1, `(.L_x_16299) ;  /* 0x000005a000017945 */ /* 0x000fe20003800200 */
[----:B------:R-:W-:Y:S02]  /*3a70*/  I2FP.F32.U32 R9, R9 ;  /* 0x0000000900097245 */ /* 0x000fe40000201000 */
        /* <DEDUP_REMOVED lines=13> */
.L_x_16301:
        /* <DEDUP_REMOVED lines=13> */
.L_x_16303:
[----:B------:R-:W-:Y:S05]  /*3c20*/  BSYNC.RECONVERGENT B2 ;  /* 0x0000000000027941 */ /* 0x000fea0003800200 */
.L_x_16302:
        /* <DEDUP_REMOVED lines=61> */
.L_x_16300:
[----:B------:R-:W-:Y:S05]  /*4000*/  BSYNC.RECONVERGENT B1 ;  /* 0x0000000000017941 */ /* 0x000fea0003800200 */
.L_x_16299:
        /* <DEDUP_REMOVED lines=17> */
.L_x_16283:
        /* <DEDUP_REMOVED lines=16> */
.L_x_16307:
        /* <DEDUP_REMOVED lines=13> */
.L_x_16309:
[----:B------:R-:W-:Y:S05]  /*42f0*/  BSYNC.RECONVERGENT B2 ;  /* 0x0000000000027941 */ /* 0x000fea0003800200 */
.L_x_16308:
        /* <DEDUP_REMOVED lines=61> */
.L_x_16306:
[----:B------:R-:W-:Y:S05]  /*46d0*/  BSYNC.RECONVERGENT B1 ;  /* 0x0000000000017941 */ /* 0x000fea0003800200 */
.L_x_16305:
[----:B------:R-:W0:Y:S01]  /*46e0*/  LDC R13, c[0x0][0x404] ;  /* 0x00010100ff0d7b82 */ /* 0x000e220000000800 */
[----:B------:R-:W-:Y:S01]  /*46f0*/  ISETP.NE.AND P3, PT, R17, 0x1, PT ;  /* 0x000000011100780c */ /* 0x000fe20003f65270 */
[----:B------:R-:W-:Y:S01]  /*4700*/  BSSY.RECONVERGENT B1, `(.L_x_16310) ;  /* 0x000005d000017945 */ /* 0x000fe20003800200 */
[----:B------:R-:W-:Y:S01]  /*4710*/  I2FP.F32.U32 R16, R15 ;  /* 0x0000000f00107245 */ /* 0x000fe20000201000 */
[----:B------:R-:W-:Y:S02]  /*4720*/  HFMA2 R15, -RZ, RZ, 0.1171875, 0 ;  /* 0x2f800000ff0f7431 */ /* 0x000fe400000001ff */
[----:B------:R-:W-:Y:S02]  /*4730*/  IMAD.MOV.U32 R188, RZ, RZ, 0x2 ;  /* 0x00000002ffbc7424 */ /* 0x000fe400078e00ff */
[----:B------:R-:W-:Y:S01]  /*4740*/  IMAD.MOV.U32 R9, RZ, RZ, R12 ;  /* 0x000000ffff097224 */ /* 0x000fe200078e000c */
        /* <DEDUP_REMOVED lines=13> */
.L_x_16312:
        /* <DEDUP_REMOVED lines=13> */
.L_x_16314:
[----:B------:R-:W-:Y:S05]  /*48f0*/  BSYNC.RECONVERGENT B2 ;  /* 0x0000000000027941 */ /* 0x000fea0003800200 */
.L_x_16313:
        /* <DEDUP_REMOVED lines=61> */
.L_x_16311:
[----:B------:R-:W-:Y:S05]  /*4cd0*/  BSYNC.RECONVERGENT B1 ;  /* 0x0000000000017941 */ /* 0x000fea0003800200 */
.L_x_16310:
        /* <DEDUP_REMOVED lines=15> */
.L_x_16317:
        /* <DEDUP_REMOVED lines=13> */
.L_x_16319:
[----:B------:R-:W-:Y:S05]  /*4ea0*/  BSYNC.RECONVERGENT B2 ;  /* 0x0000000000027941 */ /* 0x000fea0003800200 */
.L_x_16318:
        /* <DEDUP_REMOVED lines=61> */
.L_x_16316:
[----:B------:R-:W-:Y:S05]  /*5280*/  BSYNC.RECONVERGENT B1 ;  /* 0x0000000000017941 */ /* 0x000fea0003800200 */
.L_x_16315:
        /* <DEDUP_REMOVED lines=17> */
.L_x_16322:
        /* <DEDUP_REMOVED lines=13> */
.L_x_16324:
[----:B------:R-:W-:Y:S05]  /*5470*/  BSYNC.RECONVERGENT B2 ;  /* 0x0000000000027941 */ /* 0x000fea0003800200 */
.L_x_16323:
        /* <DEDUP_REMOVED lines=61> */
.L_x_16321:
[----:B------:R-:W-:Y:S05]  /*5850*/  BSYNC.RECONVERGENT B1 ;  /* 0x0000000000017941 */ /* 0x000fea0003800200 */
.L_x_16320:
        /* <DEDUP_REMOVED lines=15> */
.L_x_16327:
        /* <DEDUP_REMOVED lines=13> */
.L_x_16329:
[----:B------:R-:W-:Y:S05]  /*5a20*/  BSYNC.RECONVERGENT B2 ;  /* 0x0000000000027941 */ /* 0x000fea0003800200 */
.L_x_16328:
        /* <DEDUP_REMOVED lines=61> */
.L_x_16326:
[----:B------:R-:W-:Y:S05]  /*5e00*/  BSYNC.RECONVERGENT B1 ;  /* 0x0000000000017941 */ /* 0x000fea0003800200 */
.L_x_16325:
        /* <DEDUP_REMOVED lines=17> */
.L_x_16332:
        /* <DEDUP_REMOVED lines=13> */
.L_x_16334:
[----:B------:R-:W-:Y:S05]  /*5ff0*/  BSYNC.RECONVERGENT B2 ;  /* 0x0000000000027941 */ /* 0x000fea0003800200 */
.L_x_16333:
        /* <DEDUP_REMOVED lines=61> */
.L_x_16331:
[----:B------:R-:W-:Y:S05]  /*63d0*/  BSYNC.RECONVERGENT B1 ;  /* 0x0000000000017941 */ /* 0x000fea0003800200 */
.L_x_16330:
        /* <DEDUP_REMOVED lines=15> */
.L_x_16337:
        /* <DEDUP_REMOVED lines=13> */
.L_x_16339:
[----:B------:R-:W-:Y:S05]  /*65a0*/  BSYNC.RECONVERGENT B2 ;  /* 0x0000000000027941 */ /* 0x000fea0003800200 */
.L_x_16338:
        /* <DEDUP_REMOVED lines=61> */
.L_x_16336:
[----:B------:R-:W-:Y:S05]  /*6980*/  BSYNC.RECONVERGENT B1 ;  /* 0x0000000000017941 */ /* 0x000fea0003800200 */
.L_x_16335:
        /* <DEDUP_REMOVED lines=17> */
.L_x_16342:
        /* <DEDUP_REMOVED lines=15> */
.L_x_16344:
[----:B------:R-:W-:Y:S05]  /*6b90*/  BSYNC.RECONVERGENT B2 ;  /* 0x0000000000027941 */ /* 0x000fea0003800200 */
.L_x_16343:
        /* <DEDUP_REMOVED lines=61> */
.L_x_16341:
[----:B------:R-:W-:Y:S05]  /*6f70*/  BSYNC.RECONVERGENT B1 ;  /* 0x0000000000017941 */ /* 0x000fea0003800200 */
.L_x_16340:
[-C--:B------:R-:W-:Y:S01]  /*6f80*/  FMUL.FTZ R189, R148, R14.reuse ;  /* 0x0000000e94bd7220 */ /* 0x080fe20000410000 */
[-C--:B------:R-:W-:Y:S01]  /*6f90*/  FSETP.GTU.FTZ.AND P6, PT, R16, R13.reuse, PT ;  /* 0x0000000d1000720b */ /* 0x080fe20003fdc000 */
[----:B------:R-:W-:Y:S01]  /*6fa0*/  FMUL.FTZ R16, R149, R14 ;  /* 0x0000000e95107220 */ /* 0x000fe20000410000 */
[----:B------:R-:W-:Y:S02]  /*6fb0*/  FSEL R158, R158, RZ, P4 ;  /* 0x000000ff9e9e7208 */ /* 0x000fe40002000000 */
[----:B------:R-:W-:Y:S02]  /*6fc0*/  FSEL R189, R189, RZ, !P6 ;  /* 0x000000ffbdbd7208 */ /* 0x000fe40007000000 */
[----:B------:R-:W-:Y:S02]  /*6fd0*/  SEL R191, RZ, 0x1, P6 ;  /* 0x00000001ffbf7807 */ /* 0x000fe40003000000 */
[----:B------:R-:W-:Y:S02]  /*6fe0*/  FSETP.GTU.FTZ.AND P6, PT, R188, R13, PT ;  /* 0x0000000dbc00720b */ /* 0x000fe40003fdc000 */
[----:B------:R-:W-:-:S02]  /*6ff0*/  I2FP.F32.U32 R188, R17 ;  /* 0x0000001100bc7245 */ /* 0x000fc40000201000 */
[----:B------:R-:W-:Y:S02]  /*7000*/  FSEL R16, R16, RZ, !P6 ;  /* 0x000000ff10107208 */ /* 0x000fe40007000000 */
[----:B------:R-:W-:Y:S01]  /*7010*/  SEL R192, RZ, 0x1, P6 ;  /* 0x00000001ffc07807 */ /* 0x000fe20003000000 */
[----:B------:R-:W-:Y:S01]  /*7020*/  FFMA.FTZ R188, R188, R15, 1.1641532182693481445e-10 ;  /* 0x2f000000bcbc7423 */ /* 0x000fe2000001000f */
[-C--:B------:R-:W-:Y:S01]  /*7030*/  FMUL.FTZ R15, R151, R14.reuse ;  /* 0x0000000e970f7220 */ /* 0x080fe20000410000 */
[----:B------:R-:W-:Y:S01]  /*7040*/  FMUL.FTZ R14, R150, R14 ;  /* 0x0000000e960e7220 */ /* 0x000fe20000410000 */
[----:B------:R-:W-:Y:S02]  /*7050*/  FSEL R157, R157, RZ, P3 ;  /* 0x000000ff9d9d7208 */ /* 0x000fe40001800000 */
[----:B------:R-:W-:Y:S02]  /*7060*/  FSETP.GTU.FTZ.AND P6, PT, R188, R13, PT ;  /* 0x0000000dbc00720b */ /* 0x000fe40003fdc000 */
[----:B------:R-:W-:Y:S01]  /*7070*/  FSEL R156, R156, RZ, P2 ;  /* 0x000000ff9c9c7208 */ /* 0x000fe20001000000 */
[----:B------:R-:W-:Y:S01]  /*7080*/  FADD.FTZ R157, R157, R16 ;  /* 0x000000109d9d7221 */ /* 0x000fe20000010000 */
[----:B------:R-:W-:-:S02]  /*7090*/  FSEL R15, R15, RZ, !P6 ;  /* 0x000000ff0f0f7208 */ /* 0x000fc40007000000 */
[----:B------:R-:W-:Y:S01]  /*70a0*/  SEL R17, RZ, 0x1, P6 ;  /* 0x00000001ff117807 */ /* 0x000fe20003000000 */
[----:B------:R-:W-:Y:S01]  /*70b0*/  FADD.FTZ R156, R156, R189 ;  /* 0x000000bd9c9c7221 */ /* 0x000fe20000010000 */
[----:B------:R-:W-:Y:S01]  /*70c0*/  FSETP.GTU.FTZ.AND P6, PT, R190, R13, PT ;  /* 0x0000000dbe00720b */ /* 0x000fe20003fdc000 */
[----:B------:R-:W-:Y:S02]  /*70d0*/  @P1 FADD.FTZ R157, R153, R157 ;  /* 0x0000009d999d1221 */ /* 0x000fe40000010000 */
[----:B------:R-:W-:Y:S01]  /*70e0*/  @P1 FADD.FTZ R156, R152, R156 ;  /* 0x0000009c989c1221 */ /* 0x000fe20000010000 */
[----:B------:R-:W-:Y:S02]  /*70f0*/  FSEL R13, R14, RZ, !P6 ;  /* 0x000000ff0e0d7208 */ /* 0x000fe40007000000 */
[----:B------:R-:W-:Y:S02]  /*7100*/  FSEL R14, R159, RZ, P5 ;  /* 0x000000ff9f0e7208 */ /* 0x000fe40002800000 */
[----:B------:R-:W-:Y:S01]  /*7110*/  SEL R16, RZ, 0x1, P6 ;  /* 0x00000001ff107807 */ /* 0x000fe20003000000 */
[----:B------:R-:W-:-:S02]  /*7120*/  FADD.FTZ R158, R158, R13 ;  /* 0x0000000d9e9e7221 */ /* 0x000fc40000010000 */
[--C-:B------:R-:W-:Y:S01]  /*7130*/  FADD.FTZ R159, R15, R14.reuse ;  /* 0x0000000e0f9f7221 */ /* 0x100fe20000010000 */
[----:B------:R-:W-:Y:S01]  /*7140*/  PRMT R14, R191, 0x7610, R14 ;  /* 0x00007610bf0e7816 */ /* 0x000fe2000000000e */
[----:B------:R-:W-:Y:S01]  /*7150*/  @P1 FADD.FTZ R158, R154, R158 ;  /* 0x0000009e9a9e1221 */ /* 0x000fe20000010000 */
[----:B------:R-:W-:Y:S01]  /*7160*/  PRMT R15, R192, 0x7610, R15 ;  /* 0x00007610c00f7816 */ /* 0x000fe2000000000f */
[----:B------:R-:W-:-:S07]  /*7170*/  @P1 FADD.FTZ R159, R155, R159 ;  /* 0x0000009f9b9f1221 */ /* 0x000fce0000010000 */
.L_x_16304:
        /* <DEDUP_REMOVED lines=24> */
.L_x_16345:
[----:B01----:R-:W-:Y:S01]  /*7300*/  IMAD.MOV.U32 R13, RZ, RZ, R0 ;  /* 0x000000ffff0d7224 */ /* 0x003fe200078e0000 */
[----:B------:R-:W-:-:S07]  /*7310*/  IADD3 R0, PT, PT, R198, 0x100, RZ ;  /* 0x00000100c6007810 */ /* 0x000fce0007ffe0ff */
.L_x_16282:
[----:B0-----:R-:W-:Y:S05]  /*7320*/  BSYNC.RECONVERGENT B0 ;  /* 0x0000000000007941 */ /* 0x001fea0003800200 */
.L_x_16281:
        /* <DEDUP_REMOVED lines=35> */
.L_x_16351:
        /* <DEDUP_REMOVED lines=13> */
.L_x_16353:
[----:B------:R-:W-:Y:S05]  /*7630*/  BSYNC.RECONVERGENT B2 ;  /* 0x0000000000027941 */ /* 0x000fea0003800200 */
.L_x_16352:
        /* <DEDUP_REMOVED lines=54> */
[----:B------:R-:W-:Y:S01]  /*79a0*/  IMAD.MOV.U32 R12, RZ, RZ, R16 ;  /* 0x000000ffff0c7224 */ /* 0x000fe200078e0010 */
[----:B------:R-:W-:Y:S01]  /*79b0*/  MOV R15, R13 ;  /* 0x0000000d000f7202 */ /* 0x000fe20000000f00 */
[----:B------:R-:W-:Y:S01]  /*79c0*/  IMAD.WIDE.U32 R188, R188, -0x2daee0ad, RZ ;  /* 0xd2511f53bcbc7825 */ /* 0x000fe200078e00ff */
[----:B------:R-:W-:-:S03]  /*79d0*/  LOP3.LUT R7, R7, R14, R17, 0x96, !PT ;  /* 0x0000000e07077212 */ /* 0x000fc600078e9611 */
[----:B------:R-:W-:Y:S01]  /*79e0*/  IMAD.MOV.U32 R17, RZ, RZ, RZ ;  /* 0x000000ffff117224 */ /* 0x000fe200078e00ff */
[----:B------:R-:W-:-:S07]  /*79f0*/  LOP3.LUT R8, R9, R8, R189, 0x96, !PT ;  /* 0x0000000809087212 */ /* 0x000fce00078e96bd */
.L_x_16350:
[----:B------:R-:W-:Y:S05]  /*7a00*/  BSYNC.RECONVERGENT B1 ;  /* 0x0000000000017941 */ /* 0x000fea0003800200 */
.L_x_16349:
[----:B------:R-:W0:Y:S01]  /*7a10*/  LDC R13, c[0x0][0x404] ;  /* 0x00010100ff0d7b82 */ /* 0x000e220000000800 */
[----:B------:R-:W-:Y:S01]  /*7a20*/  ISETP.NE.AND P3, PT, R17, 0x1, PT ;  /* 0x000000011100780c */ /* 0x000fe20003f65270 */
[----:B------:R-:W-:Y:S01]  /*7a30*/  BSSY.RECONVERGENT B1, `(.L_x_16354) ;  /* 0x000005d000017945 */ /* 0x000fe20003800200 */
[----:B------:R-:W-:Y:S01]  /*7a40*/  I2FP.F32.U32 R16, R15 ;  /* 0x0000000f00107245 */ /* 0x000fe20000201000 */
[----:B------:R-:W-:Y:S02]  /*7a50*/  IMAD.MOV.U32 R15, RZ, RZ, 0x2f800000 ;  /* 0x2f800000ff0f7424 */ /* 0x000fe400078e00ff */
[----:B------:R-:W-:Y:S02]  /*7a60*/  HFMA2 R189, -RZ, RZ, 0, 1.1920928955078125e-07 ;  /* 0x00000002ffbd7431 */ /* 0x000fe400000001ff */
        /* <DEDUP_REMOVED lines=14> */
.L_x_16356:
        /* <DEDUP_REMOVED lines=13> */
.L_x_16358:
[----:B------:R-:W-:Y:S05]  /*7c20*/  BSYNC.RECONVERGENT B2 ;  /* 0x0000000000027941 */ /* 0x000fea0003800200 */
.L_x_16357:
        /* <DEDUP_REMOVED lines=61> */
.L_x_16355:
[----:B------:R-:W-:Y:S05]  /*8000*/  BSYNC.RECONVERGENT B1 ;  /* 0x0000000000017941 */ /* 0x000fea0003800200 */
.L_x_16354:
        /* <DEDUP_REMOVED lines=15> */
.L_x_16361:
        /* <DEDUP_REMOVED lines=13> */
.L_x_16363:
[----:B------:R-:W-:Y:S05]  /*81d0*/  BSYNC.RECONVERGENT B2 ;  /* 0x0000000000027941 */ /* 0x000fea0003800200 */
.L_x_16362:
        /* <DEDUP_REMOVED lines=60> */
[----:B------:R-:W-:-:S07]  /*85a0*/  HFMA2 R17, -RZ, RZ, 0, 0 ;  /* 0x00000000ff117431 */ /* 0x000fce00000001ff */
.L_x_16360:
[----:B------:R-:W-:Y:S05]  /*85b0*/  BSYNC.RECONVERGENT B1 ;  /* 0x0000000000017941 */ /* 0x000fea0003800200 */
.L_x_16359:
        /* <DEDUP_REMOVED lines=17> */
.L_x_16366:
        /* <DEDUP_REMOVED lines=13> */
.L_x_16368:
[----:B------:R-:W-:Y:S05]  /*87a0*/  BSYNC.RECONVERGENT B2 ;  /* 0x0000000000027941 */ /* 0x000fea0003800200 */
.L_x_16367:
        /* <DEDUP_REMOVED lines=61> */
.L_x_16365:
[----:B------:R-:W-:Y:S05]  /*8b80*/  BSYNC.RECONVERGENT B1 ;  /* 0x0000000000017941 */ /* 0x000fea0003800200 */
.L_x_16364:
        /* <DEDUP_REMOVED lines=15> */
.L_x_16371:
        /* <DEDUP_REMOVED lines=13> */
.L_x_16373:
[----:B------:R-:W-:Y:S05]  /*8d50*/  BSYNC.RECONVERGENT B2 ;  /* 0x0000000000027941 */ /* 0x000fea0003800200 */
.L_x_16372:
        /* <DEDUP_REMOVED lines=61> */
.L_x_16370:
[----:B------:R-:W-:Y:S05]  /*9130*/  BSYNC.RECONVERGENT B1 ;  /* 0x0000000000017941 */ /* 0x000fea0003800200 */
.L_x_16369:
        /* <DEDUP_REMOVED lines=17> */
.L_x_16376:
        /* <DEDUP_REMOVED lines=13> */
.L_x_16378:
[----:B------:R-:W-:Y:S05]  /*9320*/  BSYNC.RECONVERGENT B2 ;  /* 0x0000000000027941 */ /* 0x000fea0003800200 */
.L_x_16377:
        /* <DEDUP_REMOVED lines=61> */
.L_x_16375:
[----:B------:R-:W-:Y:S05]  /*9700*/  BSYNC.RECONVERGENT B1 ;  /* 0x0000000000017941 */ /* 0x000fea0003800200 */
.L_x_16374:
        /* <DEDUP_REMOVED lines=15> */
.L_x_16381:
        /* <DEDUP_REMOVED lines=13> */
.L_x_16383:
[----:B------:R-:W-:Y:S05]  /*98d0*/  BSYNC.RECONVERGENT B2 ;  /* 0x0000000000027941 */ /* 0x000fea0003800200 */
.L_x_16382:
        /* <DEDUP_REMOVED lines=61> */
.L_x_16380:
[----:B------:R-:W-:Y:S05]  /*9cb0*/  BSYNC.RECONVERGENT B1 ;  /* 0x0000000000017941 */ /* 0x000fea0003800200 */
.L_x_16379:
        /* <DEDUP_REMOVED lines=17> */
.L_x_16386:
        /* <DEDUP_REMOVED lines=15> */
.L_x_16388:
[----:B------:R-:W-:Y:S05]  /*9ec0*/  BSYNC.RECONVERGENT B2 ;  /* 0x0000000000027941 */ /* 0x000fea0003800200 */
.L_x_16387:
        /* <DEDUP_REMOVED lines=61> */
.L_x_16385:
[----:B------:R-:W-:Y:S05]  /*a2a0*/  BSYNC.RECONVERGENT B1 ;  /* 0x0000000000017941 */ /* 0x000fea0003800200 */
.L_x_16384:
[-C--:B------:R-:W-:Y:S01]  /*a2b0*/  FMUL.FTZ R191, R148, R14.reuse ;  /* 0x0000000e94bf7220 */ /* 0x080fe20000410000 */
[-C--:B------:R-:W-:Y:S01]  /*a2c0*/  FSETP.GTU.FTZ.AND P6, PT, R16, R13.reuse, PT ;  /* 0x0000000d1000720b */ /* 0x080fe20003fdc000 */
[-C--:B------:R-:W-:Y:S01]  /*a2d0*/  FMUL.FTZ R16, R149, R14.reuse ;  /* 0x0000000e95107220 */ /* 0x080fe20000410000 */
[-C--:B------:R-:W-:Y:S01]  /*a2e0*/  FMUL.FTZ R189, R150, R14.reuse ;  /* 0x0000000e96bd7220 */ /* 0x080fe20000410000 */
[----:B------:R-:W-:Y:S01]  /*a2f0*/  FMUL.FTZ R14, R151, R14 ;  /* 0x0000000e970e7220 */ /* 0x000fe20000410000 */
[----:B------:R-:W-:Y:S02]  /*a300*/  FSEL R191, R191, RZ, !P6 ;  /* 0x000000ffbfbf7208 */ /* 0x000fe40007000000 */
[----:B------:R-:W-:Y:S02]  /*a310*/  SEL R193, RZ, 0x1, P6 ;  /* 0x00000001ffc17807 */ /* 0x000fe40003000000 */
[----:B------:R-:W-:Y:S02]  /*a320*/  FSETP.GTU.FTZ.AND P6, PT, R190, R13, PT ;  /* 0x0000000dbe00720b */ /* 0x000fe40003fdc000 */
[----:B------:R-:W-:-:S02]  /*a330*/  I2FP.F32.U32 R190, R17 ;  /* 0x0000001100be7245 */ /* 0x000fc40000201000 */
[----:B------:R-:W-:Y:S02]  /*a340*/  FSEL R16, R16, RZ, !P6 ;  /* 0x000000ff10107208 */ /* 0x000fe40007000000 */
[----:B------:R-:W-:Y:S01]  /*a350*/  SEL R194, RZ, 0x1, P6 ;  /* 0x00000001ffc27807 */ /* 0x000fe20003000000 */
[----:B------:R-:W-:Y:S01]  /*a360*/  FFMA.FTZ R190, R190, R15, 1.1641532182693481445e-10 ;  /* 0x2f000000bebe7423 */ /* 0x000fe2000001000f */
        /* <DEDUP_REMOVED lines=11> */
[----:B------:R-:W-:Y:S02]  /*a420*/  FSEL R14, R163, RZ, P5 ;  /* 0x000000ffa30e7208 */ /* 0x000fe40002800000 */
[----:B------:R-:W-:Y:S01]  /*a430*/  SEL R17, RZ, 0x1, P6 ;  /* 0x00000001ff117807 */ /* 0x000fe20003000000 */
[----:B------:R-:W-:Y:S01]  /*a440*/  FADD.FTZ R162, R162, R189 ;  /* 0x000000bda2a27221 */ /* 0x000fe20000010000 */
[----:B------:R-:W-:Y:S01]  /*a450*/  @P1 FADD.FTZ R161, R153, R161 ;  /* 0x000000a199a11221 */ /* 0x000fe20000010000 */
[--C-:B------:R-:W-:Y:S01]  /*a460*/  FADD.FTZ R163, R13, R14.reuse ;  /* 0x0000000e0da37221 */ /* 0x100fe20000010000 */
[----:B------:R-:W-:Y:S01]  /*a470*/  PRMT R14, R193, 0x7610, R14 ;  /* 0x00007610c10e7816 */ /* 0x000fe2000000000e */
[----:B------:R-:W-:Y:S01]  /*a480*/  @P1 FADD.FTZ R162, R154, R162 ;  /* 0x000000a29aa21221 */ /* 0x000fe20000010000 */
[----:B------:R-:W-:Y:S01]  /*a490*/  PRMT R15, R194, 0x7610, R15 ;  /* 0x00007610c20f7816 */ /* 0x000fe2000000000f */
[----:B------:R-:W-:Y:S01]  /*a4a0*/  @P1 FADD.FTZ R163, R155, R163 ;  /* 0x000000a39ba31221 */ /* 0x000fe20000010000 */
[----:B------:R-:W-:Y:S01]  /*a4b0*/  PRMT R16, R192, 0x7610, R16 ;  /* 0x00007610c0107816 */ /* 0x000fe20000000010 */
[----:B------:R-:W-:Y:S06]  /*a4c0*/  BRA `(.L_x_16389) ;  /* 0x0000001800087947 */ /* 0x000fec0003800000 */
.L_x_16348:
        /* <DEDUP_REMOVED lines=16> */
.L_x_16392:
        /* <DEDUP_REMOVED lines=13> */
.L_x_16394:
[----:B------:R-:W-:Y:S05]  /*a6a0*/  BSYNC.RECONVERGENT B2 ;  /* 0x0000000000027941 */ /* 0x000fea0003800200 */
.L_x_16393:
        /* <DEDUP_REMOVED lines=61> */
.L_x_16391:
[----:B------:R-:W-:Y:S05]  /*aa80*/  BSYNC.RECONVERGENT B1 ;  /* 0x0000000000017941 */ /* 0x000fea0003800200 */
.L_x_16390:
[----:B------:R-:W0:Y:S01]  /*aa90*/  LDC R13, c[0x0][0x404] ;  /* 0x00010100ff0d7b82 */ /* 0x000e220000000800 */
[----:B------:R-:W-:Y:S01]  /*aaa0*/  ISETP.NE.AND P3, PT, R191, 0x1, PT ;  /* 0x00000001bf00780c */ /* 0x000fe20003f65270 */
[----:B------:R-:W-:Y:S01]  /*aab0*/  BSSY.RECONVERGENT B1, `(.L_x_16395) ;  /* 0x000005b000017945 */ /* 0x000fe20003800200 */
[----:B------:R-:W-:Y:S01]  /*aac0*/  I2FP.F32.U32 R190, R189 ;  /* 0x000000bd00be7245 */ /* 0x000fe20000201000 */
[----:B------:R-:W-:Y:S01]  /*aad0*/  IMAD.MOV.U32 R189, RZ, RZ, 0x2f800000 ;  /* 0x2f800000ffbd7424 */ /* 0x000fe200078e00ff */
[----:B------:R-:W-:Y:S01]  /*aae0*/  MOV R9, R12 ;  /* 0x0000000c00097202 */ /* 0x000fe20000000f00 */
[----:B------:R-:W-:Y:S02]  /*aaf0*/  IMAD.MOV.U32 R192, RZ, RZ, 0x2 ;  /* 0x00000002ffc07424 */ /* 0x000fe400078e00ff */
[----:B------:R-:W-:-:S05]  /*ab00*/  FFMA.FTZ R190, R190, R189, 1.1641532182693481445e-10 ;  /* 0x2f000000bebe7423 */ /* 0x000fca00000100bd */
        /* <DEDUP_REMOVED lines=10> */
.L_x_16397:
        /* <DEDUP_REMOVED lines=13> */
.L_x_16399:
[----:B------:R-:W-:Y:S05]  /*ac80*/  BSYNC.RECONVERGENT B2 ;  /* 0x0000000000027941 */ /* 0x000fea0003800200 */
.L_x_16398:
        /* <DEDUP_REMOVED lines=61> */
.L_x_16396:
[----:B------:R-:W-:Y:S05]  /*b060*/  BSYNC.RECONVERGENT B1 ;  /* 0x0000000000017941 */ /* 0x000fea0003800200 */
.L_x_16395:
        /* <DEDUP_REMOVED lines=16> */
.L_x_16402:
        /* <DEDUP_REMOVED lines=13> */
.L_x_16404:
[----:B------:R-:W-:Y:S05]  /*b240*/  BSYNC.RECONVERGENT B2 ;  /* 0x0000000000027941 */ /* 0x000fea0003800200 */
.L_x_16403:
        /* <DEDUP_REMOVED lines=61> */
.L_x_16401:
[----:B------:R-:W-:Y:S05]  /*b620*/  BSYNC.RECONVERGENT B1 ;  /* 0x0000000000017941 */ /* 0x000fea0003800200 */
.L_x_16400:
        /* <DEDUP_REMOVED lines=16> */
.L_x_16407:
        /* <DEDUP_REMOVED lines=13> */
.L_x_16409:
[----:B------:R-:W-:Y:S05]  /*b800*/  BSYNC.RECONVERGENT B2 ;  /* 0x0000000000027941 */ /* 0x000fea0003800200 */
.L_x_16408:
        /* <DEDUP_REMOVED lines=61> */
.L_x_16406:
[----:B------:R-:W-:Y:S05]  /*bbe0*/  BSYNC.RECONVERGENT B1 ;  /* 0x0000000000017941 */ /* 0x000fea0003800200 */
.L_x_16405:
        /* <DEDUP_REMOVED lines=16> */
.L_x_16389:
        /* <DEDUP_REMOVED lines=24> */
.L_x_16410:
[----:B01----:R-:W-:Y:S02]  /*be70*/  IMAD.MOV.U32 R13, RZ, RZ, R188 ;  /* 0x000000ffff0d7224 */ /* 0x003fe400078e00bc */
[----:B------:R-:W-:-:S07]  /*be80*/  VIADD R0, R0, 0x100 ;  /* 0x0000010000007836 */ /* 0x000fce0000000000 */
.L_x_16347:
[----:B------:R-:W-:Y:S05]  /*be90*/  BSYNC.RECONVERGENT B0 ;  /* 0x0000000000007941 */ /* 0x000fea0003800200 */
.L_x_16346:
        /* <DEDUP_REMOVED lines=23> */
[----:B0-----:R-:W-:-:S07]  /*c010*/  IMAD.MOV.U32 R188, RZ, RZ, R13 ;  /* 0x000000ffffbc7224 */ /* 0x001fce00078e000d */
        /* <DEDUP_REMOVED lines=11> */
.L_x_16416:
        /* <DEDUP_REMOVED lines=13> */
.L_x_16418:
[----:B------:R-:W-:Y:S05]  /*c1a0*/  BSYNC.RECONVERGENT B2 ;  /* 0x0000000000027941 */ /* 0x000fea0003800200 */
.L_x_16417:
        /* <DEDUP_REMOVED lines=53> */
[----:B------:R-:W-:Y:S02]  /*c500*/  VIADD R7, R196, 0x8ff34781 ;  /* 0x8ff34781c4077836 */ /* 0x000fe40000000000 */
[----:B------:R-:W-:Y:S02]  /*c510*/  IMAD.MOV.U32 R12, RZ, RZ, R16 ;  /* 0x000000ffff0c7224 */ /* 0x000fe400078e0010 */
[----:B------:R-:W-:Y:S01]  /*c520*/  IMAD.WIDE.U32 R188, R188, -0x2daee0ad, RZ ;  /* 0xd2511f53bcbc7825 */ /* 0x000fe200078e00ff */
[----:B------:R-:W-:-:S03]  /*c530*/  LOP3.LUT R7, R7, R14, R17, 0x96, !PT ;  /* 0x0000000e07077212 */ /* 0x000fc600078e9611 */
[----:B------:R-:W-:Y:S02]  /*c540*/  HFMA2 R17, -RZ, RZ, 0, 0 ;  /* 0x00000000ff117431 */ /* 0x000fe400000001ff */
[----:B------:R-:W-:Y:S01]  /*c550*/  IMAD.MOV.U32 R15, RZ, RZ, R13 ;  /* 0x000000ffff0f7224 */ /* 0x000fe200078e000d */
[----:B------:R-:W-:-:S07]  /*c560*/  LOP3.LUT R8, R9, R8, R189, 0x96, !PT ;  /* 0x0000000809087212 */ /* 0x000fce00078e96bd */
.L_x_16415:
[----:B------:R-:W-:Y:S05]  /*c570*/  BSYNC.RECONVERGENT B1 ;  /* 0x0000000000017941 */ /* 0x000fea0003800200 */
.L_x_16414:
        /* <DEDUP_REMOVED lines=20> */
.L_x_16421:
        /* <DEDUP_REMOVED lines=13> */
.L_x_16423:
[----:B------:R-:W-:Y:S05]  /*c790*/  BSYNC.RECONVERGENT B2 ;  /* 0x0000000000027941 */ /* 0x000fea0003800200 */
.L_x_16422:
        /* <DEDUP_REMOVED lines=61> */
.L_x_16420:
[----:B------:R-:W-:Y:S05]  /*cb70*/  BSYNC.RECONVERGENT B1 ;  /* 0x0000000000017941 */ /* 0x000fea0003800200 */
.L_x_16419:
        /* <DEDUP_REMOVED lines=15> */
.L_x_16426:
        /* <DEDUP_REMOVED lines=13> */
.L_x_16428:
[----:B------:R-:W-:Y:S05]  /*cd40*/  BSYNC.RECONVERGENT B2 ;  /* 0x0000000000027941 */ /* 0x000fea0003800200 */
.L_x_16427:
        /* <DEDUP_REMOVED lines=61> */
.L_x_16425:
[----:B------:R-:W-:Y:S05]  /*d120*/  BSYNC.RECONVERGENT B1 ;  /* 0x0000000000017941 */ /* 0x000fea0003800200 */
.L_x_16424:
        /* <DEDUP_REMOVED lines=17> */
.L_x_16431:
        /* <DEDUP_REMOVED lines=13> */
.L_x_16433:
[----:B------:R-:W-:Y:S05]  /*d310*/  BSYNC.RECONVERGENT B2 ;  /* 0x0000000000027941 */ /* 0x000fea0003800200 */
.L_x_16432:
        /* <DEDUP_REMOVED lines=61> */
.L_x_16430:
[----:B------:R-:W-:Y:S05]  /*d6f0*/  BSYNC.RECONVERGENT B1 ;  /* 0x0000000000017941 */ /* 0x000fea0003800200 */
.L_x_16429:
        /* <DEDUP_REMOVED lines=15> */
.L_x_16436:
        /* <DEDUP_REMOVED lines=13> */
.L_x_16438:
[----:B------:R-:W-:Y:S05]  /*d8c0*/  BSYNC.RECONVERGENT B2 ;  /* 0x0000000000027941 */ /* 0x000fea0003800200 */
.L_x_16437:
        /* <DEDUP_REMOVED lines=61> */
.L_x_16435:
[----:B------:R-:W-:Y:S05]  /*dca0*/  BSYNC.RECONVERGENT B1 ;  /* 0x0000000000017941 */ /* 0x000fea0003800200 */
.L_x_16434:
        /* <DEDUP_REMOVED lines=17> */
.L_x_16441:
        /* <DEDUP_REMOVED lines=13> */
.L_x_16443:
[----:B------:R-:W-:Y:S05]  /*de90*/  BSYNC.RECONVERGENT B2 ;  /* 0x0000000000027941 */ /* 0x000fea0003800200 */
.L_x_16442:
        /* <DEDUP_REMOVED lines=61> */
.L_x_16440:
[----:B------:R-:W-:Y:S05]  /*e270*/  BSYNC.RECONVERGENT B1 ;  /* 0x0000000000017941 */ /* 0x000fea0003800200 */
.L_x_16439:
        /* <DEDUP_REMOVED lines=15> */
.L_x_16446:
        /* <DEDUP_REMOVED lines=13> */
.L_x_16448:
[----:B------:R-:W-:Y:S05]  /*e440*/  BSYNC.RECONVERGENT B2 ;  /* 0x0000000000027941 */ /* 0x000fea0003800200 */
.L_x_16447:
        /* <DEDUP_REMOVED lines=61> */
.L_x_16445:
[----:B------:R-:W-:Y:S05]  /*e820*/  BSYNC.RECONVERGENT B1 ;  /* 0x0000000000017941 */ /* 0x000fea0003800200 */
.L_x_16444:
        /* <DEDUP_REMOVED lines=17> */
.L_x_16451:
        /* <DEDUP_REMOVED lines=15> */
.L_x_16453:
[----:B------:R-:W-:Y:S05]  /*ea30*/  BSYNC.RECONVERGENT B2 ;  /* 0x0000000000027941 */ /* 0x000fea0003800200 */
.L_x_16452:
        /* <DEDUP_REMOVED lines=61> */
.L_x_16450:
[----:B------:R-:W-:Y:S05]  /*ee10*/  BSYNC.RECONVERGENT B1 ;  /* 0x0000000000017941 */ /* 0x000fea0003800200 */
.L_x_16449:
        /* <DEDUP_REMOVED lines=34> */
.L_x_16413:
        /* <DEDUP_REMOVED lines=16> */
.L_x_16457:
        /* <DEDUP_REMOVED lines=13> */
.L_x_16459:
[----:B------:R-:W-:Y:S05]  /*f210*/  BSYNC.RECONVERGENT B2 ;  /* 0x0000000000027941 */ /* 0x000fea0003800200 */
.L_x_16458:
        /* <DEDUP_REMOVED lines=61> */
.L_x_16456:
[----:B------:R-:W-:Y:S05]  /*f5f0*/  BSYNC.RECONVERGENT B1 ;  /* 0x0000000000017941 */ /* 0x000fea0003800200 */
.L_x_16455:
[----:B------:R-:W0:Y:S01]  /*f600*/  LDC R13, c[0x0][0x404] ;  /* 0x00010100ff0d7b82 */ /* 0x000e220000000800 */
[----:B------:R-:W-:Y:S01]  /*f610*/  ISETP.NE.AND P3, PT, R191, 0x1, PT ;  /* 0x00000001bf00780c */ /* 0x000fe20003f65270 */
[----:B------:R-:W-:Y:S01]  /*f620*/  BSSY.RECONVERGENT B1, `(.L_x_16460) ;  /* 0x000005b000017945 */ /* 0x000fe20003800200 */
[----:B------:R-:W-:Y:S01]  /*f630*/  I2FP.F32.U32 R190, R189 ;  /* 0x000000bd00be7245 */ /* 0x000fe20000201000 */
[----:B------:R-:W-:Y:S02]  /*f640*/  HFMA2 R189, -RZ, RZ, 0.1171875, 0 ;  /* 0x2f800000ffbd7431 */ /* 0x000fe400000001ff */
[----:B------:R-:W-:Y:S02]  /*f650*/  IMAD.MOV.U32 R192, RZ, RZ, 0x2 ;  /* 0x00000002ffc07424 */ /* 0x000fe400078e00ff */
        /* <DEDUP_REMOVED lines=12> */
.L_x_16462:
        /* <DEDUP_REMOVED lines=13> */
.L_x_16464:
[----:B------:R-:W-:Y:S05]  /*f7f0*/  BSYNC.RECONVERGENT B2 ;  /* 0x0000000000027941 */ /* 0x000fea0003800200 */
.L_x_16463:
        /* <DEDUP_REMOVED lines=61> */
.L_x_16461:
[----:B------:R-:W-:Y:S05]  /*fbd0*/  BSYNC.RECONVERGENT B1 ;  /* 0x0000000000017941 */ /* 0x000fea0003800200 */
.L_x_16460:
        /* <DEDUP_REMOVED lines=16> */
.L_x_16467:
        /* <DEDUP_REMOVED lines=13> */
.L_x_16469:
[----:B------:R-:W-:Y:S05]  /*fdb0*/  BSYNC.RECONVERGENT B2 ;  /* 0x0000000000027941 */ /* 0x000fea0003800200 */
.L_x_16468:
        /* <DEDUP_REMOVED lines=61> */
.L_x_16466:
[----:B------:R-:W-:Y:S05]  /*10190*/  BSYNC.RECONVERGENT B1 ;  /* 0x0000000000017941 */ /* 0x000fea0003800200 */
.L_x_16465:
        /* <DEDUP_REMOVED lines=16> */
.L_x_16472:
        /* <DEDUP_REMOVED lines=13> */
.L_x_16474:
[----:B------:R-:W-:Y:S05]  /*10370*/  BSYNC.RECONVERGENT B2 ;  /* 0x0000000000027941 */ /* 0x000fea0003800200 */
.L_x_16473:
        /* <DEDUP_REMOVED lines=61> */
.L_x_16471:
[----:B------:R-:W-:Y:S05]  /*10750*/  BSYNC.RECONVERGENT B1 ;  /* 0x0000000000017941 */ /* 0x000fea0003800200 */
.L_x_16470:
        /* <DEDUP_REMOVED lines=16> */
.L_x_16454:
        /* <DEDUP_REMOVED lines=24> */
.L_x_16475:
[----:B01----:R-:W-:Y:S01]  /*109e0*/  MOV R13, R188 ;  /* 0x000000bc000d7202 */ /* 0x003fe20000000f00 */
[----:B------:R-:W-:-:S07]  /*109f0*/  VIADD R0, R0, 0x100 ;  /* 0x0000010000007836 */ /* 0x000fce0000000000 */
.L_x_16412:
[----:B------:R-:W-:Y:S05]  /*10a00*/  BSYNC.RECONVERGENT B0 ;  /* 0x0000000000007941 */ /* 0x000fea0003800200 */
.L_x_16411:
        /* <DEDUP_REMOVED lines=35> */
.L_x_16481:
        /* <DEDUP_REMOVED lines=13> */
.L_x_16483:
[----:B------:R-:W-:Y:S05]  /*10d10*/  BSYNC.RECONVERGENT B2 ;  /* 0x0000000000027941 */ /* 0x000fea0003800200 */
.L_x_16482:
        /* <DEDUP_REMOVED lines=60> */
.L_x_16480:
[----:B------:R-:W-:Y:S05]  /*110e0*/  BSYNC.RECONVERGENT B1 ;  /* 0x0000000000017941 */ /* 0x000fea0003800200 */
.L_x_16479:
        /* <DEDUP_REMOVED lines=20> */
.L_x_16486:
        /* <DEDUP_REMOVED lines=13> */
.L_x_16488:
[----:B------:R-:W-:Y:S05]  /*11300*/  BSYNC.RECONVERGENT B2 ;  /* 0x0000000000027941 */ /* 0x000fea0003800200 */
.L_x_16487:
        /* <DEDUP_REMOVED lines=61> */
.L_x_16485:
[----:B------:R-:W-:Y:S05]  /*116e0*/  BSYNC.RECONVERGENT B1 ;  /* 0x0000000000017941 */ /* 0x000fea0003800200 */
.L_x_16484:
        /* <DEDUP_REMOVED lines=15> */
.L_x_16491:
        /* <DEDUP_REMOVED lines=13> */
.L_x_16493:
[----:B------:R-:W-:Y:S05]  /*118b0*/  BSYNC.RECONVERGENT B2 ;  /* 0x0000000000027941 */ /* 0x000fea0003800200 */
.L_x_16492:
        /* <DEDUP_REMOVED lines=61> */
.L_x_16490:
[----:B------:R-:W-:Y:S05]  /*11c90*/  BSYNC.RECONVERGENT B1 ;  /* 0x0000000000017941 */ /* 0x000fea0003800200 */
.L_x_16489:
        /* <DEDUP_REMOVED lines=17> */
.L_x_16496:
        /* <DEDUP_REMOVED lines=13> */
.L_x_16498:
[----:B------:R-:W-:Y:S05]  /*11e80*/  BSYNC.RECONVERGENT B2 ;  /* 0x0000000000027941 */ /* 0x000fea0003800200 */
.L_x_16497:
        /* <DEDUP_REMOVED lines=61> */
.L_x_16495:
[----:B------:R-:W-:Y:S05]  /*12260*/  BSYNC.RECONVERGENT B1 ;  /* 0x0000000000017941 */ /* 0x000fea0003800200 */
.L_x_16494:
        /* <DEDUP_REMOVED lines=15> */
.L_x_16501:
        /* <DEDUP_REMOVED lines=13> */
.L_x_16503:
[----:B------:R-:W-:Y:S05]  /*12430*/  BSYNC.RECONVERGENT B2 ;  /* 0x0000000000027941 */ /* 0x000fea0003800200 */
.L_x_16502:
        /* <DEDUP_REMOVED lines=61> */
.L_x_16500:
[----:B------:R-:W-:Y:S05]  /*12810*/  BSYNC.RECONVERGENT B1 ;  /* 0x0000000000017941 */ /* 0x000fea0003800200 */
.L_x_16499:
        /* <DEDUP_REMOVED lines=17> */
.L_x_16506:
        /* <DEDUP_REMOVED lines=13> */
.L_x_16508:
[----:B------:R-:W-:Y:S05]  /*12a00*/  BSYNC.RECONVERGENT B2 ;  /* 0x0000000000027941 */ /* 0x000fea0003800200 */
.L_x_16507:
        /* <DEDUP_REMOVED lines=61> */
.L_x_16505:
[----:B------:R-:W-:Y:S05]  /*12de0*/  BSYNC.RECONVERGENT B1 ;  /* 0x0000000000017941 */ /* 0x000fea0003800200 */
.L_x_16504:
        /* <DEDUP_REMOVED lines=15> */
.L_x_16511:
        /* <DEDUP_REMOVED lines=13> */
.L_x_16513:
[----:B------:R-:W-:Y:S05]  /*12fb0*/  BSYNC.RECONVERGENT B2 ;  /* 0x0000000000027941 */ /* 0x000fea0003800200 */
.L_x_16512:
        /* <DEDUP_REMOVED lines=61> */
.L_x_16510:
[----:B------:R-:W-:Y:S05]  /*13390*/  BSYNC.RECONVERGENT B1 ;  /* 0x0000000000017941 */ /* 0x000fea0003800200 */
.L_x_16509:
        /* <DEDUP_REMOVED lines=17> */
.L_x_16516:
        /* <DEDUP_REMOVED lines=15> */
.L_x_16518:
[----:B------:R-:W-:Y:S05]  /*135a0*/  BSYNC.RECONVERGENT B2 ;  /* 0x0000000000027941 */ /* 0x000fea0003800200 */
.L_x_16517:
        /* <DEDUP_REMOVED lines=61> */
.L_x_16515:
[----:B------:R-:W-:Y:S05]  /*13980*/  BSYNC.RECONVERGENT B1 ;  /* 0x0000000000017941 */ /* 0x000fea0003800200 */
.L_x_16514:
        /* <DEDUP_REMOVED lines=34> */
.L_x_16478:
        /* <DEDUP_REMOVED lines=16> */
.L_x_16522:
        /* <DEDUP_REMOVED lines=13> */
.L_x_16524:
[----:B------:R-:W-:Y:S05]  /*13d80*/  BSYNC.RECONVERGENT B2 ;  /* 0x0000000000027941 */ /* 0x000fea0003800200 */
.L_x_16523:
        /* <DEDUP_REMOVED lines=61> */
.L_x_16521:
[----:B------:R-:W-:Y:S05]  /*14160*/  BSYNC.RECONVERGENT B1 ;  /* 0x0000000000017941 */ /* 0x000fea0003800200 */
.L_x_16520:
[----:B------:R-:W0:Y:S01]  /*14170*/  LDC R13, c[0x0][0x404] ;  /* 0x00010100ff0d7b82 */ /* 0x000e220000000800 */
[----:B------:R-:W-:Y:S01]  /*14180*/  ISETP.NE.AND P3, PT, R191, 0x1, PT ;  /* 0x00000001bf00780c */ /* 0x000fe20003f65270 */
[----:B------:R-:W-:Y:S01]  /*14190*/  BSSY.RECONVERGENT B1, `(.L_x_16525) ;  /* 0x000005b000017945 */ /* 0x000fe20003800200 */
[----:B------:R-:W-:Y:S01]  /*141a0*/  I2FP.F32.U32 R190, R189 ;  /* 0x000000bd00be7245 */ /* 0x000fe20000201000 */
[----:B------:R-:W-:Y:S02]  /*141b0*/  IMAD.MOV.U32 R189, RZ, RZ, 0x2f800000 ;  /* 0x2f800000ffbd7424 */ /* 0x000fe400078e00ff */
[----:B------:R-:W-:Y:S02]  /*141c0*/  HFMA2 R192, -RZ, RZ, 0, 1.1920928955078125e-07 ;  /* 0x00000002ffc07431 */ /* 0x000fe400000001ff */
        /* <DEDUP_REMOVED lines=12> */
.L_x_16527:
        /* <DEDUP_REMOVED lines=13> */
.L_x_16529:
[----:B------:R-:W-:Y:S05]  /*14360*/  BSYNC.RECONVERGENT B2 ;  /* 0x0000000000027941 */ /* 0x000fea0003800200 */
.L_x_16528:
        /* <DEDUP_REMOVED lines=61> */
.L_x_16526:
[----:B------:R-:W-:Y:S05]  /*14740*/  BSYNC.RECONVERGENT B1 ;  /* 0x0000000000017941 */ /* 0x000fea0003800200 */
.L_x_16525:
        /* <DEDUP_REMOVED lines=16> */
.L_x_16532:
        /* <DEDUP_REMOVED lines=13> */
.L_x_16534:
[----:B------:R-:W-:Y:S05]  /*14920*/  BSYNC.RECONVERGENT B2 ;  /* 0x0000000000027941 */ /* 0x000fea0003800200 */
.L_x_16533:
        /* <DEDUP_REMOVED lines=61> */
.L_x_16531:
[----:B------:R-:W-:Y:S05]  /*14d00*/  BSYNC.RECONVERGENT B1 ;  /* 0x0000000000017941 */ /* 0x000fea0003800200 */
.L_x_16530:
        /* <DEDUP_REMOVED lines=16> */
.L_x_16537:
        /* <DEDUP_REMOVED lines=13> */
.L_x_16539:
[----:B------:R-:W-:Y:S05]  /*14ee0*/  BSYNC.RECONVERGENT B2 ;  /* 0x0000000000027941 */ /* 0x000fea0003800200 */
.L_x_16538:
        /* <DEDUP_REMOVED lines=61> */
.L_x_16536:
[----:B------:R-:W-:Y:S05]  /*152c0*/  BSYNC.RECONVERGENT B1 ;  /* 0x0000000000017941 */ /* 0x000fea0003800200 */
.L_x_16535:
        /* <DEDUP_REMOVED lines=16> */
.L_x_16519:
        /* <DEDUP_REMOVED lines=24> */
.L_x_16540:
[----:B01----:R-:W-:Y:S01]  /*15550*/  MOV R13, R188 ;  /* 0x000000bc000d7202 */ /* 0x003fe20000000f00 */
[----:B------:R-:W-:-:S07]  /*15560*/  VIADD R0, R0, 0x100 ;  /* 0x0000010000007836 */ /* 0x000fce0000000000 */
.L_x_16477:
[----:B------:R-:W-:Y:S05]  /*15570*/  BSYNC.RECONVERGENT B0 ;  /* 0x0000000000007941 */ /* 0x000fea0003800200 */
.L_x_16476:
        /* <DEDUP_REMOVED lines=23> */
[----:B0-----:R-:W-:-:S08]  /*156f0*/  MOV R188, R13 ;  /* 0x0000000d00bc7202 */ /* 0x001fd00000000f00 */
        /* <DEDUP_REMOVED lines=11> */
.L_x_16546:
        /* <DEDUP_REMOVED lines=13> */
.L_x_16548:
[----:B------:R-:W-:Y:S05]  /*15880*/  BSYNC.RECONVERGENT B2 ;  /* 0x0000000000027941 */ /* 0x000fea0003800200 */
.L_x_16547:
        /* <DEDUP_REMOVED lines=58> */
[----:B------:R-:W-:Y:S01]  /*15c30*/  HFMA2 R17, -RZ, RZ, 0, 0 ;  /* 0x00000000ff117431 */ /* 0x000fe200000001ff */
[----:B------:R-:W-:-:S07]  /*15c40*/  LOP3.LUT R8, R9, R8, R189, 0x96, !PT ;  /* 0x0000000809087212 */ /* 0x000fce00078e96bd */
.L_x_16545:
[----:B------:R-:W-:Y:S05]  /*15c50*/  BSYNC.RECONVERGENT B1 ;  /* 0x0000000000017941 */ /* 0x000fea0003800200 */
.L_x_16544:
[----:B------:R-:W0:Y:S01]  /*15c60*/  LDC R13, c[0x0][0x408] ;  /* 0x00010200ff0d7b82 */ /* 0x000e220000000800 */
[----:B------:R-:W-:Y:S01]  /*15c70*/  ISETP.NE.AND P3, PT, R17, 0x1, PT ;  /* 0x000000011100780c */ /* 0x000fe20003f65270 */
[----:B------:R-:W-:Y:S01]  /*15c80*/  BSSY.RECONVERGENT B1, `(.L_x_16549) ;  /* 0x000005d000017945 */ /* 0x000fe20003800200 */
[----:B------:R-:W-:Y:S01]  /*15c90*/  I2FP.F32.U32 R16, R15 ;  /* 0x0000000f00107245 */ /* 0x000fe20000201000 */
[----:B------:R-:W-:Y:S01]  /*15ca0*/  IMAD.MOV.U32 R15, RZ, RZ, 0x2f800000 ;  /* 0x2f800000ff0f7424 */ /* 0x000fe200078e00ff */
[----:B------:R-:W-:-:S03]  /*15cb0*/  MOV R189, 0x2 ;  /* 0x0000000200bd7802 */ /* 0x000fc60000000f00 */
[----:B------:R-:W1:Y:S01]  /*15cc0*/  LDC R14, c[0x0][0x404] ;  /* 0x00010100ff0e7b82 */ /* 0x000e620000000800 */
[----:B------:R-:W-:Y:S01]  /*15cd0*/  FFMA.FTZ R9, R16, R15, 1.1641532182693481445e-10 ;  /* 0x2f00000010097423 */ /* 0x000fe2000001000f */
[----:B------:R-:W-:Y:S02]  /*15ce0*/  IMAD.MOV.U32 R16, RZ, RZ, R12 ;  /* 0x000000ffff107224 */ /* 0x000fe400078e000c */
[----:B0----5:R-:W-:Y:S02]  /*15cf0*/  FMUL.FTZ R172, R172, R13 ;  /* 0x0000000dacac7220 */ /* 0x021fe40000410000 */
        /* <DEDUP_REMOVED lines=10> */
.L_x_16551:
        /* <DEDUP_REMOVED lines=13> */
.L_x_16553:
[----:B------:R-:W-:Y:S05]  /*15e70*/  BSYNC.RECONVERGENT B2 ;  /* 0x0000000000027941 */ /* 0x000fea0003800200 */
.L_x_16552:
        /* <DEDUP_REMOVED lines=61> */
.L_x_16550:
[----:B------:R-:W-:Y:S05]  /*16250*/  BSYNC.RECONVERGENT B1 ;  /* 0x0000000000017941 */ /* 0x000fea0003800200 */
.L_x_16549:
        /* <DEDUP_REMOVED lines=15> */
.L_x_16556:
        /* <DEDUP_REMOVED lines=13> */
.L_x_16558:
[----:B------:R-:W-:Y:S05]  /*16420*/  BSYNC.RECONVERGENT B2 ;  /* 0x0000000000027941 */ /* 0x000fea0003800200 */
.L_x_16557:
        /* <DEDUP_REMOVED lines=61> */
.L_x_16555:
[----:B------:R-:W-:Y:S05]  /*16800*/  BSYNC.RECONVERGENT B1 ;  /* 0x0000000000017941 */ /* 0x000fea0003800200 */
.L_x_16554:
[----:B------:R-:W-:Y:S01]  /*16810*/  ISETP.NE.AND P4, PT, R190, 0x1, PT ;  /* 0x00000001be00780c */ /* 0x000fe20003f85270 */
[----:B------:R-:W-:Y:S01]  /*16820*/  BSSY.RECONVERGENT B1, `(.L_x_16559) ;  /* 0x000005b000017945 */ /* 0x000fe20003800200 */
[----:B------:R-:W-:Y:S01]  /*16830*/  I2FP.F32.U32 R16, R9 ;  /* 0x0000000900107245 */ /* 0x000fe20000201000 */
[----:B------:R-:W-:Y:S02]  /*16840*/  HFMA2 R191, -RZ, RZ, 0, 1.1920928955078125e-07 ;  /* 0x00000002ffbf7431 */ /* 0x000fe400000001ff */
        /* <DEDUP_REMOVED lines=13> */
.L_x_16561:
        /* <DEDUP_REMOVED lines=13> */
.L_x_16563:
[----:B------:R-:W-:Y:S05]  /*169f0*/  BSYNC.RECONVERGENT B2 ;  /* 0x0000000000027941 */ /* 0x000fea0003800200 */
.L_x_16562:
        /* <DEDUP_REMOVED lines=61> */
.L_x_16560:
[----:B------:R-:W-:Y:S05]  /*16dd0*/  BSYNC.RECONVERGENT B1 ;  /* 0x0000000000017941 */ /* 0x000fea0003800200 */
.L_x_16559:
        /* <DEDUP_REMOVED lines=15> */
.L_x_16566:
        /* <DEDUP_REMOVED lines=13> */
.L_x_16568:
[----:B------:R-:W-:Y:S05]  /*16fa0*/  BSYNC.RECONVERGENT B2 ;  /* 0x0000000000027941 */ /* 0x000fea0003800200 */
.L_x_16567:
        /* <DEDUP_REMOVED lines=61> */
.L_x_16565:
[----:B------:R-:W-:Y:S05]  /*17380*/  BSYNC.RECONVERGENT B1 ;  /* 0x0000000000017941 */ /* 0x000fea0003800200 */
.L_x_16564:
        /* <DEDUP_REMOVED lines=17> */
.L_x_16571:
        /* <DEDUP_REMOVED lines=13> */
.L_x_16573:
[----:B------:R-:W-:Y:S05]  /*17570*/  BSYNC.RECONVERGENT B2 ;  /* 0x0000000000027941 */ /* 0x000fea0003800200 */
.L_x_16572:
        /* <DEDUP_REMOVED lines=57> */
[----:B------:R-:W-:Y:S02]  /*17910*/  IMAD.MOV.U32 R188, RZ, RZ, R192 ;  /* 0x000000ffffbc7224 */ /* 0x000fe400078e00c0 */
[----:B------:R-:W-:Y:S02]  /*17920*/  HFMA2 R192, -RZ, RZ, 0, 0 ;  /* 0x00000000ffc07431 */ /* 0x000fe400000001ff */
[----:B------:R-:W-:Y:S01]  /*17930*/  IMAD.MOV.U32 R12, RZ, RZ, R194 ;  /* 0x000000ffff0c7224 */ /* 0x000fe200078e00c2 */
[----:B------:R-:W-:-:S07]  /*17940*/  LOP3.LUT R8, R191, R8, R193, 0x96, !PT ;  /* 0x00000008bf087212 */ /* 0x000fce00078e96c1 */
.L_x_16570:
[----:B------:R-:W-:Y:S05]  /*17950*/  BSYNC.RECONVERGENT B1 ;  /* 0x0000000000017941 */ /* 0x000fea0003800200 */
.L_x_16569:
        /* <DEDUP_REMOVED lines=15> */
.L_x_16576:
        /* <DEDUP_REMOVED lines=13> */
.L_x_16578:
[----:B------:R-:W-:Y:S05]  /*17b20*/  BSYNC.RECONVERGENT B2 ;  /* 0x0000000000027941 */ /* 0x000fea0003800200 */
.L_x_16577:
        /* <DEDUP_REMOVED lines=61> */
.L_x_16575:
[----:B------:R-:W-:Y:S05]  /*17f00*/  BSYNC.RECONVERGENT B1 ;  /* 0x0000000000017941 */ /* 0x000fea0003800200 */
.L_x_16574:
        /* <DEDUP_REMOVED lines=17> */
.L_x_16581:
        /* <DEDUP_REMOVED lines=15> */
.L_x_16583:
[----:B------:R-:W-:Y:S05]  /*18110*/  BSYNC.RECONVERGENT B2 ;  /* 0x0000000000027941 */ /* 0x000fea0003800200 */
.L_x_16582:
        /* <DEDUP_REMOVED lines=61> */
.L_x_16580:
[----:B------:R-:W-:Y:S05]  /*184f0*/  BSYNC.RECONVERGENT B1 ;  /* 0x0000000000017941 */ /* 0x000fea0003800200 */
.L_x_16579:
        /* <DEDUP_REMOVED lines=35> */
.L_x_16543:
        /* <DEDUP_REMOVED lines=16> */
.L_x_16587:
        /* <DEDUP_REMOVED lines=13> */
.L_x_16589:
[----:B------:R-:W-:Y:S05]  /*18900*/  BSYNC.RECONVERGENT B2 ;  /* 0x0000000000027941 */ /* 0x000fea0003800200 */
.L_x_16588:
        /* <DEDUP_REMOVED lines=61> */
.L_x_16586:
[----:B------:R-:W-:Y:S05]  /*18ce0*/  BSYNC.RECONVERGENT B1 ;  /* 0x0000000000017941 */ /* 0x000fea0003800200 */
.L_x_16585:
        /* <DEDUP_REMOVED lines=18> */
.L_x_16592:
        /* <DEDUP_REMOVED lines=13> */
.L_x_16594:
[----:B------:R-:W-:Y:S05]  /*18ee0*/  BSYNC.RECONVERGENT B2 ;  /* 0x0000000000027941 */ /* 0x000fea0003800200 */
.L_x_16593:
        /* <DEDUP_REMOVED lines=61> */
.L_x_16591:
[----:B------:R-:W-:Y:S05]  /*192c0*/  BSYNC.RECONVERGENT B1 ;  /* 0x0000000000017941 */ /* 0x000fea0003800200 */
.L_x_16590:
        /* <DEDUP_REMOVED lines=16> */
.L_x_16597:
        /* <DEDUP_REMOVED lines=13> */
.L_x_16599:
[----:B------:R-:W-:Y:S05]  /*194a0*/  BSYNC.RECONVERGENT B2 ;  /* 0x0000000000027941 */ /* 0x000fea0003800200 */
.L_x_16598:
        /* <DEDUP_REMOVED lines=61> */
.L_x_16596:
[----:B------:R-:W-:Y:S05]  /*19880*/  BSYNC.RECONVERGENT B1 ;  /* 0x0000000000017941 */ /* 0x000fea0003800200 */
.L_x_16595:
        /* <DEDUP_REMOVED lines=16> */
.L_x_16602:
        /* <DEDUP_REMOVED lines=13> */
.L_x_16604:
[----:B------:R-:W-:Y:S05]  /*19a60*/  BSYNC.RECONVERGENT B2 ;  /* 0x0000000000027941 */ /* 0x000fea0003800200 */
.L_x_16603:
        /* <DEDUP_REMOVED lines=61> */
.L_x_16601:
[----:B------:R-:W-:Y:S05]  /*19e40*/  BSYNC.RECONVERGENT B1 ;  /* 0x0000000000017941 */ /* 0x000fea0003800200 */
.L_x_16600:
        /* <DEDUP_REMOVED lines=16> */
.L_x_16584:
        /* <DEDUP_REMOVED lines=24> */
.L_x_16605:
[----:B01----:R-:W-:Y:S01]  /*1a0d0*/  MOV R13, R188 ;  /* 0x000000bc000d7202 */ /* 0x003fe20000000f00 */
[----:B------:R-:W-:-:S07]  /*1a0e0*/  VIADD R0, R0, 0x100 ;  /* 0x0000010000007836 */ /* 0x000fce0000000000 */
.L_x_16542:
[----:B------:R-:W-:Y:S05]  /*1a0f0*/  BSYNC.RECONVERGENT B0 ;  /* 0x0000000000007941 */ /* 0x000fea0003800200 */
.L_x_16541:
        /* <DEDUP_REMOVED lines=35> */
.L_x_16611:
        /* <DEDUP_REMOVED lines=13> */
.L_x_16613:
[----:B------:R-:W-:Y:S05]  /*1a400*/  BSYNC.RECONVERGENT B2 ;  /* 0x0000000000027941 */ /* 0x000fea0003800200 */
.L_x_16612:
        /* <DEDUP_REMOVED lines=60> */
.L_x_16610:
[----:B------:R-:W-:Y:S05]  /*1a7d0*/  BSYNC.RECONVERGENT B1 ;  /* 0x0000000000017941 */ /* 0x000fea0003800200 */
.L_x_16609:
        /* <DEDUP_REMOVED lines=20> */
.L_x_16616:
        /* <DEDUP_REMOVED lines=13> */
.L_x_16618:
[----:B------:R-:W-:Y:S05]  /*1a9f0*/  BSYNC.RECONVERGENT B2 ;  /* 0x0000000000027941 */ /* 0x000fea0003800200 */
.L_x_16617:
        /* <DEDUP_REMOVED lines=61> */
.L_x_16615:
[----:B------:R-:W-:Y:S05]  /*1add0*/  BSYNC.RECONVERGENT B1 ;  /* 0x0000000000017941 */ /* 0x000fea0003800200 */
.L_x_16614:
        /* <DEDUP_REMOVED lines=15> */
.L_x_16621:
        /* <DEDUP_REMOVED lines=13> */
.L_x_16623:
[----:B------:R-:W-:Y:S05]  /*1afa0*/  BSYNC.RECONVERGENT B2 ;  /* 0x0000000000027941 */ /* 0x000fea0003800200 */
.L_x_16622:
        /* <DEDUP_REMOVED lines=61> */
.L_x_16620:
[----:B------:R-:W-:Y:S05]  /*1b380*/  BSYNC.RECONVERGENT B1 ;  /* 0x0000000000017941 */ /* 0x000fea0003800200 */
.L_x_16619:
        /* <DEDUP_REMOVED lines=17> */
.L_x_16626:
        /* <DEDUP_REMOVED lines=13> */
.L_x_16628:
[----:B------:R-:W-:Y:S05]  /*1b570*/  BSYNC.RECONVERGENT B2 ;  /* 0x0000000000027941 */ /* 0x000fea0003800200 */
.L_x_16627:
        /* <DEDUP_REMOVED lines=61> */
.L_x_16625:
[----:B------:R-:W-:Y:S05]  /*1b950*/  BSYNC.RECONVERGENT B1 ;  /* 0x0000000000017941 */ /* 0x000fea0003800200 */
.L_x_16624:
        /* <DEDUP_REMOVED lines=15> */
.L_x_16631:
        /* <DEDUP_REMOVED lines=13> */
.L_x_16633:
[----:B------:R-:W-:Y:S05]  /*1bb20*/  BSYNC.RECONVERGENT B2 ;  /* 0x0000000000027941 */ /* 0x000fea0003800200 */
.L_x_16632:
        /* <DEDUP_REMOVED lines=61> */
.L_x_16630:
[----:B------:R-:W-:Y:S05]  /*1bf00*/  BSYNC.RECONVERGENT B1 ;  /* 0x0000000000017941 */ /* 0x000fea0003800200 */
.L_x_16629:
        /* <DEDUP_REMOVED lines=17> */
.L_x_16636:
        /* <DEDUP_REMOVED lines=13> */
.L_x_16638:
[----:B------:R-:W-:Y:S05]  /*1c0f0*/  BSYNC.RECONVERGENT B2 ;  /* 0x0000000000027941 */ /* 0x000fea0003800200 */
.L_x_16637:
        /* <DEDUP_REMOVED lines=61> */
.L_x_16635:
[----:B------:R-:W-:Y:S05]  /*1c4d0*/  BSYNC.RECONVERGENT B1 ;  /* 0x0000000000017941 */ /* 0x000fea0003800200 */
.L_x_16634:
        /* <DEDUP_REMOVED lines=15> */
.L_x_16641:
        /* <DEDUP_REMOVED lines=13> */
.L_x_16643:
[----:B------:R-:W-:Y:S05]  /*1c6a0*/  BSYNC.RECONVERGENT B2 ;  /* 0x0000000000027941 */ /* 0x000fea0003800200 */
.L_x_16642:
        /* <DEDUP_REMOVED lines=61> */
.L_x_16640:
[----:B------:R-:W-:Y:S05]  /*1ca80*/  BSYNC.RECONVERGENT B1 ;  /* 0x0000000000017941 */ /* 0x000fea0003800200 */
.L_x_16639:
        /* <DEDUP_REMOVED lines=17> */
.L_x_16646:
        /* <DEDUP_REMOVED lines=15> */
.L_x_16648:
[----:B------:R-:W-:Y:S05]  /*1cc90*/  BSYNC.RECONVERGENT B2 ;  /* 0x0000000000027941 */ /* 0x000fea0003800200 */
.L_x_16647:
        /* <DEDUP_REMOVED lines=61> */
.L_x_16645:
[----:B------:R-:W-:Y:S05]  /*1d070*/  BSYNC.RECONVERGENT B1 ;  /* 0x0000000000017941 */ /* 0x000fea0003800200 */
.L_x_16644:
        /* <DEDUP_REMOVED lines=35> */
.L_x_16608:
        /* <DEDUP_REMOVED lines=16> */
.L_x_16652:
        /* <DEDUP_REMOVED lines=13> */
.L_x_16654:
[----:B------:R-:W-:Y:S05]  /*1d480*/  BSYNC.RECONVERGENT B2 ;  /* 0x0000000000027941 */ /* 0x000fea0003800200 */
.L_x_16653:
        /* <DEDUP_REMOVED lines=61> */
.L_x_16651:
[----:B------:R-:W-:Y:S05]  /*1d860*/  BSYNC.RECONVERGENT B1 ;  /* 0x0000000000017941 */ /* 0x000fea0003800200 */
.L_x_16650:
        /* <DEDUP_REMOVED lines=18> */
.L_x_16657:
        /* <DEDUP_REMOVED lines=13> */
.L_x_16659:
[----:B------:R-:W-:Y:S05]  /*1da60*/  BSYNC.RECONVERGENT B2 ;  /* 0x0000000000027941 */ /* 0x000fea0003800200 */
.L_x_16658:
        /* <DEDUP_REMOVED lines=61> */
.L_x_16656:
[----:B------:R-:W-:Y:S05]  /*1de40*/  BSYNC.RECONVERGENT B1 ;  /* 0x0000000000017941 */ /* 0x000fea0003800200 */
.L_x_16655:
        /* <DEDUP_REMOVED lines=16> */
.L_x_16662:
        /* <DEDUP_REMOVED lines=13> */
.L_x_16664:
[----:B------:R-:W-:Y:S05]  /*1e020*/  BSYNC.RECONVERGENT B2 ;  /* 0x0000000000027941 */ /* 0x000fea0003800200 */
.L_x_16663:
        /* <DEDUP_REMOVED lines=61> */
.L_x_16661:
[----:B------:R-:W-:Y:S05]  /*1e400*/  BSYNC.RECONVERGENT B1 ;  /* 0x0000000000017941 */ /* 0x000fea0003800200 */
.L_x_16660:
        /* <DEDUP_REMOVED lines=16> */
.L_x_16667:
        /* <DEDUP_REMOVED lines=13> */
.L_x_16669:
[----:B------:R-:W-:Y:S05]  /*1e5e0*/  BSYNC.RECONVERGENT B2 ;  /* 0x0000000000027941 */ /* 0x000fea0003800200 */
.L_x_16668:
        /* <DEDUP_REMOVED lines=61> */
.L_x_16666:
[----:B------:R-:W-:Y:S05]  /*1e9c0*/  BSYNC.RECONVERGENT B1 ;  /* 0x0000000000017941 */ /* 0x000fea0003800200 */
.L_x_16665:
        /* <DEDUP_REMOVED lines=16> */
.L_x_16649:
        /* <DEDUP_REMOVED lines=24> */
.L_x_16670:
[----:B01----:R-:W-:Y:S01]  /*1ec50*/  MOV R13, R188 ;  /* 0x000000bc000d7202 */ /* 0x003fe20000000f00 */
[----:B------:R-:W-:-:S07]  /*1ec60*/  VIADD R0, R0, 0x100 ;  /* 0x0000010000007836 */ /* 0x000fce0000000000 */
.L_x_16607:
[----:B------:R-:W-:Y:S05]  /*1ec70*/  BSYNC.RECONVERGENT B0 ;  /* 0x0000000000007941 */ /* 0x000fea0003800200 */
.L_x_16606:
        /* <DEDUP_REMOVED lines=35> */
.L_x_16676:
        /* <DEDUP_REMOVED lines=13> */
.L_x_16678:
[----:B------:R-:W-:Y:S05]  /*1ef80*/  BSYNC.RECONVERGENT B2 ;  /* 0x0000000000027941 */ /* 0x000fea0003800200 */
.L_x_16677:
        /* <DEDUP_REMOVED lines=60> */
.L_x_16675:
[----:B------:R-:W-:Y:S05]  /*1f350*/  BSYNC.RECONVERGENT B1 ;  /* 0x0000000000017941 */ /* 0x000fea0003800200 */
.L_x_16674:
        /* <DEDUP_REMOVED lines=20> */
.L_x_16681:
        /* <DEDUP_REMOVED lines=13> */
.L_x_16683:
[----:B------:R-:W-:Y:S05]  /*1f570*/  BSYNC.RECONVERGENT B2 ;  /* 0x0000000000027941 */ /* 0x000fea0003800200 */
.L_x_16682:
        /* <DEDUP_REMOVED lines=61> */
.L_x_16680:
[----:B------:R-:W-:Y:S05]  /*1f950*/  BSYNC.RECONVERGENT B1 ;  /* 0x0000000000017941 */ /* 0x000fea0003800200 */
.L_x_16679:
        /* <DEDUP_REMOVED lines=15> */
.L_x_16686:
        /* <DEDUP_REMOVED lines=13> */
.L_x_16688:
[----:B------:R-:W-:Y:S05]  /*1fb20*/  BSYNC.RECONVERGENT B2 ;  /* 0x0000000000027941 */ /* 0x000fea0003800200 */
.L_x_16687:
        /* <DEDUP_REMOVED lines=61> */
.L_x_16685:
[----:B------:R-:W-:Y:S05]  /*1ff00*/  BSYNC.RECONVERGENT B1 ;  /* 0x0000000000017941 */ /* 0x000fea0003800200 */
.L_x_16684:
        /* <DEDUP_REMOVED lines=17> */
.L_x_16691:
        /* <DEDUP_REMOVED lines=13> */
.L_x_16693:
[----:B------:R-:W-:Y:S05]  /*200f0*/  BSYNC.RECONVERGENT B2 ;  /* 0x0000000000027941 */ /* 0x000fea0003800200 */
.L_x_16692:
        /* <DEDUP_REMOVED lines=61> */
.L_x_16690:
[----:B------:R-:W-:Y:S05]  /*204d0*/  BSYNC.RECONVERGENT B1 ;  /* 0x0000000000017941 */ /* 0x000fea0003800200 */
.L_x_16689:
        /* <DEDUP_REMOVED lines=15> */
.L_x_16696:
        /* <DEDUP_REMOVED lines=13> */
.L_x_16698:
[----:B------:R-:W-:Y:S05]  /*206a0*/  BSYNC.RECONVERGENT B2 ;  /* 0x0000000000027941 */ /* 0x000fea0003800200 */
.L_x_16697:
        /* <DEDUP_REMOVED lines=61> */
.L_x_16695:
[----:B------:R-:W-:Y:S05]  /*20a80*/  BSYNC.RECONVERGENT B1 ;  /* 0x0000000000017941 */ /* 0x000fea0003800200 */
.L_x_16694:
        /* <DEDUP_REMOVED lines=17> */
.L_x_16701:
        /* <DEDUP_REMOVED lines=13> */
.L_x_16703:
[----:B------:R-:W-:Y:S05]  /*20c70*/  BSYNC.RECONVERGENT B2 ;  /* 0x0000000000027941 */ /* 0x000fea0003800200 */
.L_x_16702:
        /* <DEDUP_REMOVED lines=61> */
.L_x_16700:
[----:B------:R-:W-:Y:S05]  /*21050*/  BSYNC.RECONVERGENT B1 ;  /* 0x0000000000017941 */ /* 0x000fea0003800200 */
.L_x_16699:
        /* <DEDUP_REMOVED lines=15> */
.L_x_16706:
        /* <DEDUP_REMOVED lines=13> */
.L_x_16708:
[----:B------:R-:W-:Y:S05]  /*21220*/  BSYNC.RECONVERGENT B2 ;  /* 0x0000000000027941 */ /* 0x000fea0003800200 */
.L_x_16707:
        /* <DEDUP_REMOVED lines=61> */
.L_x_16705:
[----:B------:R-:W-:Y:S05]  /*21600*/  BSYNC.RECONVERGENT B1 ;  /* 0x0000000000017941 */ /* 0x000fea0003800200 */
.L_x_16704:
        /* <DEDUP_REMOVED lines=17> */
.L_x_16711:
        /* <DEDUP_REMOVED lines=15> */
.L_x_16713:
[----:B------:R-:W-:Y:S05]  /*21810*/  BSYNC.RECONVERGENT B2 ;  /* 0x0000000000027941 */ /* 0x000fea0003800200 */
.L_x_16712:
        /* <DEDUP_REMOVED lines=61> */
.L_x_16710:
[----:B------:R-:W-:Y:S05]  /*21bf0*/  BSYNC.RECONVERGENT B1 ;  /* 0x0000000000017941 */ /* 0x000fea0003800200 */
.L_x_16709:
        /* <DEDUP_REMOVED lines=35> */
.L_x_16673:
        /* <DEDUP_REMOVED lines=16> */
.L_x_16717:
        /* <DEDUP_REMOVED lines=13> */
.L_x_16719:
[----:B------:R-:W-:Y:S05]  /*22000*/  BSYNC.RECONVERGENT B2 ;  /* 0x0000000000027941 */ /* 0x000fea0003800200 */
.L_x_16718:
        /* <DEDUP_REMOVED lines=61> */
.L_x_16716:
[----:B------:R-:W-:Y:S05]  /*223e0*/  BSYNC.RECONVERGENT B1 ;  /* 0x0000000000017941 */ /* 0x000fea0003800200 */
.L_x_16715:
        /* <DEDUP_REMOVED lines=18> */
.L_x_16722:
        /* <DEDUP_REMOVED lines=13> */
.L_x_16724:
[----:B------:R-:W-:Y:S05]  /*225e0*/  BSYNC.RECONVERGENT B2 ;  /* 0x0000000000027941 */ /* 0x000fea0003800200 */
.L_x_16723:
        /* <DEDUP_REMOVED lines=61> */
.L_x_16721:
[----:B------:R-:W-:Y:S05]  /*229c0*/  BSYNC.RECONVERGENT B1 ;  /* 0x0000000000017941 */ /* 0x000fea0003800200 */
.L_x_16720:
        /* <DEDUP_REMOVED lines=16> */
.L_x_16727:
        /* <DEDUP_REMOVED lines=13> */
.L_x_16729:
[----:B------:R-:W-:Y:S05]  /*22ba0*/  BSYNC.RECONVERGENT B2 ;  /* 0x0000000000027941 */ /* 0x000fea0003800200 */
.L_x_16728:
        /* <DEDUP_REMOVED lines=61> */
.L_x_16726:
[----:B------:R-:W-:Y:S05]  /*22f80*/  BSYNC.RECONVERGENT B1 ;  /* 0x0000000000017941 */ /* 0x000fea0003800200 */
.L_x_16725:
        /* <DEDUP_REMOVED lines=16> */
.L_x_16732:
        /* <DEDUP_REMOVED lines=13> */
.L_x_16734:
[----:B------:R-:W-:Y:S05]  /*23160*/  BSYNC.RECONVERGENT B2 ;  /* 0x0000000000027941 */ /* 0x000fea0003800200 */
.L_x_16733:
        /* <DEDUP_REMOVED lines=61> */
.L_x_16731:
[----:B------:R-:W-:Y:S05]  /*23540*/  BSYNC.RECONVERGENT B1 ;  /* 0x0000000000017941 */ /* 0x000fea0003800200 */
.L_x_16730:
        /* <DEDUP_REMOVED lines=16> */
.L_x_16714:
        /* <DEDUP_REMOVED lines=24> */
.L_x_16735:
[----:B01----:R-:W-:Y:S01]  /*237d0*/  MOV R13, R188 ;  /* 0x000000bc000d7202 */ /* 0x003fe20000000f00 */
[----:B------:R-:W-:-:S07]  /*237e0*/  VIADD R0, R0, 0x100 ;  /* 0x0000010000007836 */ /* 0x000fce0000000000 */
.L_x_16672:
[----:B------:R-:W-:Y:S05]  /*237f0*/  BSYNC.RECONVERGENT B0 ;  /* 0x0000000000007941 */ /* 0x000fea0003800200 */
.L_x_16671:
        /* <DEDUP_REMOVED lines=35> */
.L_x_16741:
        /* <DEDUP_REMOVED lines=13> */
.L_x_16743:
[----:B------:R-:W-:Y:S05]  /*23b00*/  BSYNC.RECONVERGENT B2 ;  /* 0x0000000000027941 */ /* 0x000fea0003800200 */
.L_x_16742:
        /* <DEDUP_REMOVED lines=60> */
.L_x_16740:
[----:B------:R-:W-:Y:S05]  /*23ed0*/  BSYNC.RECONVERGENT B1 ;  /* 0x0000000000017941 */ /* 0x000fea0003800200 */
.L_x_16739:
        /* <DEDUP_REMOVED lines=20> */
.L_x_16746:
        /* <DEDUP_REMOVED lines=13> */
.L_x_16748:
[----:B------:R-:W-:Y:S05]  /*240f0*/  BSYNC.RECONVERGENT B2 ;  /* 0x0000000000027941 */ /* 0x000fea0003800200 */
.L_x_16747:
        /* <DEDUP_REMOVED lines=61> */
.L_x_16745:
[----:B------:R-:W-:Y:S05]  /*244d0*/  BSYNC.RECONVERGENT B1 ;  /* 0x0000000000017941 */ /* 0x000fea0003800200 */
.L_x_16744:
        /* <DEDUP_REMOVED lines=15> */
.L_x_16751:
        /* <DEDUP_REMOVED lines=13> */
.L_x_16753:
[----:B------:R-:W-:Y:S05]  /*246a0*/  BSYNC.RECONVERGENT B2 ;  /* 0x0000000000027941 */ /* 0x000fea0003800200 */
.L_x_16752:
        /* <DEDUP_REMOVED lines=61> */
.L_x_16750:
[----:B------:R-:W-:Y:S05]  /*24a80*/  BSYNC.RECONVERGENT B1 ;  /* 0x0000000000017941 */ /* 0x000fea0003800200 */
.L_x_16749:
        /* <DEDUP_REMOVED lines=17> */
.L_x_16756:
        /* <DEDUP_REMOVED lines=13> */
.L_x_16758:
[----:B------:R-:W-:Y:S05]  /*24c70*/  BSYNC.RECONVERGENT B2 ;  /* 0x0000000000027941 */ /* 0x000fea0003800200 */
.L_x_16757:
        /* <DEDUP_REMOVED lines=61> */
.L_x_16755:
[----:B------:R-:W-:Y:S05]  /*25050*/  BSYNC.RECONVERGENT B1 ;  /* 0x0000000000017941 */ /* 0x000fea0003800200 */
.L_x_16754:
        /* <DEDUP_REMOVED lines=15> */
.L_x_16761:
        /* <DEDUP_REMOVED lines=13> */
.L_x_16763:
[----:B------:R-:W-:Y:S05]  /*25220*/  BSYNC.RECONVERGENT B2 ;  /* 0x0000000000027941 */ /* 0x000fea0003800200 */
.L_x_16762:
        /* <DEDUP_REMOVED lines=61> */
.L_x_16760:
[----:B------:R-:W-:Y:S05]  /*25600*/  BSYNC.RECONVERGENT B1 ;  /* 0x0000000000017941 */ /* 0x000fea0003800200 */
.L_x_16759:
        /* <DEDUP_REMOVED lines=17> */
.L_x_16766:
        /* <DEDUP_REMOVED lines=13> */
.L_x_16768:
[----:B------:R-:W-:Y:S05]  /*257f0*/  BSYNC.RECONVERGENT B2 ;  /* 0x0000000000027941 */ /* 0x000fea0003800200 */
.L_x_16767:
        /* <DEDUP_REMOVED lines=61> */
.L_x_16765:
[----:B------:R-:W-:Y:S05]  /*25bd0*/  BSYNC.RECONVERGENT B1 ;  /* 0x0000000000017941 */ /* 0x000fea0003800200 */
.L_x_16764:
        /* <DEDUP_REMOVED lines=15> */
.L_x_16771:
        /* <DEDUP_REMOVED lines=13> */
.L_x_16773:
[----:B------:R-:W-:Y:S05]  /*25da0*/  BSYNC.RECONVERGENT B2 ;  /* 0x0000000000027941 */ /* 0x000fea0003800200 */
.L_x_16772:
        /* <DEDUP_REMOVED lines=61> */
.L_x_16770:
[----:B------:R-:W-:Y:S05]  /*26180*/  BSYNC.RECONVERGENT B1 ;  /* 0x0000000000017941 */ /* 0x000fea0003800200 */
.L_x_16769:
        /* <DEDUP_REMOVED lines=17> */
.L_x_16776:
        /* <DEDUP_REMOVED lines=15> */
.L_x_16778:
[----:B------:R-:W-:Y:S05]  /*26390*/  BSYNC.RECONVERGENT B2 ;  /* 0x0000000000027941 */ /* 0x000fea0003800200 */
.L_x_16777:
        /* <DEDUP_REMOVED lines=61> */
.L_x_16775:
[----:B------:R-:W-:Y:S05]  /*26770*/  BSYNC.RECONVERGENT B1 ;  /* 0x0000000000017941 */ /* 0x000fea0003800200 */
.L_x_16774:
        /* <DEDUP_REMOVED lines=35> */
.L_x_16738:
        /* <DEDUP_REMOVED lines=16> */
.L_x_16782:
        /* <DEDUP_REMOVED lines=13> */
.L_x_16784:
[----:B------:R-:W-:Y:S05]  /*26b80*/  BSYNC.RECONVERGENT B2 ;  /* 0x0000000000027941 */ /* 0x000fea0003800200 */
.L_x_16783:
        /* <DEDUP_REMOVED lines=61> */
.L_x_16781:
[----:B------:R-:W-:Y:S05]  /*26f60*/  BSYNC.RECONVERGENT B1 ;  /* 0x0000000000017941 */ /* 0x000fea0003800200 */
.L_x_16780:
        /* <DEDUP_REMOVED lines=18> */
.L_x_16787:
        /* <DEDUP_REMOVED lines=13> */
.L_x_16789:
[----:B------:R-:W-:Y:S05]  /*27160*/  BSYNC.RECONVERGENT B2 ;  /* 0x0000000000027941 */ /* 0x000fea0003800200 */
.L_x_16788:
        /* <DEDUP_REMOVED lines=61> */
.L_x_16786:
[----:B------:R-:W-:Y:S05]  /*27540*/  BSYNC.RECONVERGENT B1 ;  /* 0x0000000000017941 */ /* 0x000fea0003800200 */
.L_x_16785:
        /* <DEDUP_REMOVED lines=16> */
.L_x_16792:
        /* <DEDUP_REMOVED lines=13> */
.L_x_16794:
[----:B------:R-:W-:Y:S05]  /*27720*/  BSYNC.RECONVERGENT B2 ;  /* 0x0000000000027941 */ /* 0x000fea0003800200 */
.L_x_16793:
        /* <DEDUP_REMOVED lines=61> */
.L_x_16791:
[----:B------:R-:W-:Y:S05]  /*27b00*/  BSYNC.RECONVERGENT B1 ;  /* 0x0000000000017941 */ /* 0x000fea0003800200 */
.L_x_16790:
        /* <DEDUP_REMOVED lines=16> */
.L_x_16797:
        /* <DEDUP_REMOVED lines=13> */
.L_x_16799:
[----:B------:R-:W-:Y:S05]  /*27ce0*/  BSYNC.RECONVERGENT B2 ;  /* 0x0000000000027941 */ /* 0x000fea0003800200 */
.L_x_16798:
        /* <DEDUP_REMOVED lines=61> */
.L_x_16796:
[----:B------:R-:W-:Y:S05]  /*280c0*/  BSYNC.RECONVERGENT B1 ;  /* 0x0000000000017941 */ /* 0x000fea0003800200 */
.L_x_16795:
        /* <DEDUP_REMOVED lines=16> */
.L_x_16779:
[----:B------:R-:W0:Y:S01]  /*281d0*/  LDC.64 R190, c[0x0][0x3a8] ;  /* 0x0000ea00ffbe7b82 */ /* 0x000e220000000a00 */
[----:B------:R-:W-:Y:S02]  /*281e0*/  SEL R13, RZ, 0x1000000, !P5 ;  /* 0x01000000ff0d7807 */ /* 0x000fe40006800000 */
[----:B------:R-:W-:Y:S02]  /*281f0*/  SEL R194, RZ, 0x10000, !P4 ;  /* 0x00010000ffc27807 */ /* 0x000fe40006000000 */
[----:B------:R-:W-:Y:S02]  /*28200*/  SEL R189, RZ, 0x100, !P3 ;  /* 0x00000100ffbd7807 */ /* 0x000fe40005800000 */
[----:B------:R-:W-:Y:S01]  /*28210*/  SEL R200, RZ, 0x1, !P2 ;  /* 0x00000001ffc87807 */ /* 0x000fe20005000000 */
[----:B------:R-:W1:Y:S01]  /*28220*/  LDC.64 R192, c[0x0][0x3b0] ;  /* 0x0000ec00ffc07b82 */ /* 0x000e620000000a00 */
[----:B------:R-:W-:-:S05]  /*28230*/  IADD3 R13, PT, PT, R189, R13, R194 ;  /* 0x0000000dbd0d7210 */ /* 0x000fca0007ffe0c2 */
[----:B------:R-:W-:Y:S01]  /*28240*/  IMAD.IADD R189, R13, 0x1, R200 ;  /* 0x000000010dbd7824 */ /* 0x000fe200078e02c8 */
[----:B------:R-:W-:Y:S01]  /*28250*/  MOV R13, R188 ;  /* 0x000000bc000d7202 */ /* 0x000fe20000000f00 */
        /* <DEDUP_REMOVED lines=16> */
.L_x_16737:
[----:B------:R-:W-:Y:S05]  /*28360*/  BSYNC.RECONVERGENT B0 ;  /* 0x0000000000007941 */ /* 0x000fea0003800200 */
.L_x_16736:
[----:B------:R-:W-:Y:S01]  /*28370*/  FADD.FTZ R0, RZ, R156 ;  /* 0x0000009cff007221 */ /* 0x000fe20000010000 */
[C---:B------:R-:W-:Y:S01]  /*28380*/  ISETP.GE.U32.AND P0, PT, R2.reuse, 0x100, PT ;  /* 0x000001000200780c */ /* 0x040fe20003f06070 */
[----:B------:R-:W-:Y:S01]  /*28390*/  BSSY.RECONVERGENT B0, `(.L_x_16800) ;  /* 0x000008d000007945 */ /* 0x000fe20003800200 */
[C---:B------:R-:W-:Y:S01]  /*283a0*/  ISETP.GT.U32.AND P6, PT, R2.reuse, 0x1ff, PT ;  /* 0x000001ff0200780c */ /* 0x040fe20003fc4070 */
[----:B01----:R-:W-:Y:S01]  /*283b0*/  FADD.FTZ R189, R157, R0 ;  /* 0x000000009dbd7221 */ /* 0x003fe20000010000 */
[C---:B------:R-:W-:Y:S01]  /*283c0*/  ISETP.GT.U32.AND P5, PT, R2.reuse, 0x2ff, PT ;  /* 0x000002ff0200780c */ /* 0x040fe20003fa4070 */
[----:B------:R-:W-:Y:S01]  /*283d0*/  IMAD.MOV.U32 R199, RZ, RZ, RZ ;  /* 0x000000ffffc77224 */ /* 0x000fe200078e00ff */
[----:B------:R-:W-:Y:S01]  /*283e0*/  ISETP.GT.U32.AND P4, PT, R2, 0x3ff, PT ;  /* 0x000003ff0200780c */ /* 0x000fe20003f84070 */
[----:B------:R-:W-:Y:S01]  /*283f0*/  FADD.FTZ R0, R158, R189 ;  /* 0x000000bd9e007221 */ /* 0x000fe20000010000 */
[C---:B------:R-:W-:Y:S02]  /*28400*/  ISETP.GT.U32.AND P3, PT, R2.reuse, 0x4ff, PT ;  /* 0x000004ff0200780c */ /* 0x040fe40003f64070 */
        /* <DEDUP_REMOVED lines=54> */
[----:B------:R-:W-:-:S04]  /*28770*/  FFMA.FTZ R0, R195, R195, R0 ;  /* 0x000000c3c3007223 */ /* 0x000fc80000010000 */
        /* <DEDUP_REMOVED lines=68> */
[----:B------:R-:W-:Y:S01]  /*28bc0*/  LOP3.LUT R195, R0, 0x1f, RZ, 0xc0, !PT ;  /* 0x0000001f00c37812 */ /* 0x000fe200078ec0ff */
        /* <DEDUP_REMOVED lines=9> */
.L_x_16801:
[----:B------:R-:W-:Y:S05]  /*28c60*/  BSYNC.RECONVERGENT B0 ;  /* 0x0000000000007941 */ /* 0x000fea0003800200 */
.L_x_16800:
        /* <DEDUP_REMOVED lines=13> */
.L_x_16803:
[----:B------:R-:W-:Y:S05]  /*28d40*/  BSYNC.RECONVERGENT B0 ;  /* 0x0000000000007941 */ /* 0x000fea0003800200 */
.L_x_16802:
[----:B------:R-:W1:Y:S01]  /*28d50*/  SHFL.DOWN PT, R190, R199, 0x4, 0x1f ;  /* 0x08801f00c7be7f89 */ /* 0x000e6200000e0000 */
[-C--:B------:R-:W-:Y:S01]  /*28d60*/  I2FP.F32.S32 R195, R199.reuse ;  /* 0x000000c700c37245 */ /* 0x080fe20000201400 */
[----:B------:R-:W-:Y:S01]  /*28d70*/  BSSY.RECONVERGENT B0, `(.L_x_16804) ;  /* 0x0000059000007945 */ /* 0x000fe20003800200 */
[----:B------:R-:W-:Y:S01]  /*28d80*/  ISETP.NE.AND P1, PT, RZ, UR13, PT ;  /* 0x0000000dff007c0c */ /* 0x000fe2000bf25270 */
[----:B0-----:R-:W0:Y:S01]  /*28d90*/  SHFL.DOWN PT, R191, R188, 0x4, 0x1f ;  /* 0x08801f00bcbf7f89 */ /* 0x001e2200000e0000 */
[----:B-1----:R-:W-:Y:S02]  /*28da0*/  IADD3 R192, PT, PT, R190, R199, RZ ;  /* 0x000000c7bec07210 */ /* 0x002fe40007ffe0ff */
[----:B------:R-:W-:Y:S02]  /*28db0*/  I2FP.F32.S32 R200, R190 ;  /* 0x000000be00c87245 */ /* 0x000fe40000201400 */
[----:B------:R-:W-:Y:S01]  /*28dc0*/  I2FP.F32.S32 R193, R192 ;  /* 0x000000c000c17245 */ /* 0x000fe20000201400 */
[----:B------:R-:W1:Y:S02]  /*28dd0*/  SHFL.DOWN PT, R203, R192, 0x2, 0x1f ;  /* 0x08401f00c0cb7f89 */ /* 0x000e6400000e0000 */
        /* <DEDUP_REMOVED lines=13> */
[----:B------:R-:W2:Y:S01]  /*28eb0*/  MUFU.RCP R205, R204 ;  /* 0x000000cc00cd7308 */ /* 0x000ea20000001000 */
[----:B0-----:R-:W-:Y:S01]  /*28ec0*/  FMUL.FTZ R192, R201, R206 ;  /* 0x000000cec9c07220 */ /* 0x001fe20000410000 */
[----:B------:R-:W-:-:S03]  /*28ed0*/  FADD.FTZ R201, R202, -R201 ;  /* 0x800000c9cac97221 */ /* 0x000fc60000010000 */
[----:B------:R-:W-:Y:S01]  /*28ee0*/  FFMA.FTZ R192, R193, R202, R192 ;  /* 0x000000cac1c07223 */ /* 0x000fe200000100c0 */
[-C--:B-1----:R-:W-:Y:S02]  /*28ef0*/  IADD3 R207, PT, PT, R190, R199.reuse, RZ ;  /* 0x000000c7becf7210 */ /* 0x082fe40007ffe0ff */
[----:B------:R-:W-:Y:S01]  /*28f00*/  I2FP.F32.S32 R208, R199 ;  /* 0x000000c700d07245 */ /* 0x000fe20000201400 */
[----:B--2---:R-:W-:Y:S01]  /*28f10*/  FMUL.FTZ R203, R205, R192 ;  /* 0x000000c0cdcb7220 */ /* 0x004fe20000410000 */
[----:B------:R-:W-:-:S04]  /*28f20*/  I2FP.F32.S32 R207, R207 ;  /* 0x000000cf00cf7245 */ /* 0x000fc80000201400 */
[----:B------:R-:W0:Y:S02]  /*28f30*/  SHFL.DOWN PT, R192, R203, 0x1, 0x1f ;  /* 0x08201f00cbc07f89 */ /* 0x000e2400000e0000 */
[----:B------:R-:W1:Y:S01]  /*28f40*/  MUFU.RCP R207, R207 ;  /* 0x000000cf00cf7308 */ /* 0x000e620000001000 */
[----:B0-----:R-:W-:Y:S01]  /*28f50*/  FMUL.FTZ R199, R192, R208 ;  /* 0x000000d0c0c77220 */ /* 0x001fe20000410000 */
[----:B------:R-:W-:-:S03]  /*28f60*/  FADD.FTZ R192, R203, -R192 ;  /* 0x800000c0cbc07221 */ /* 0x000fc60000010000 */
[----:B------:R-:W-:-:S04]  /*28f70*/  FFMA.FTZ R210, R204, R203, R199 ;  /* 0x000000cbccd27223 */ /* 0x000fc800000100c7 */
[----:B-1----:R-:W-:-:S05]  /*28f80*/  FMUL.FTZ R210, R207, R210 ;  /* 0x000000d2cfd27220 */ /* 0x002fca0000410000 */
        /* <DEDUP_REMOVED lines=12> */
[----:B0-----:R-:W-:Y:S01]  /*29050*/  FADD.FTZ R190, R188, R191 ;  /* 0x000000bfbcbe7221 */ /* 0x001fe20000010000 */
[----:B------:R-:W-:Y:S02]  /*29060*/  FMUL.FTZ R191, R192, R192 ;  /* 0x000000c0c0bf7220 */ /* 0x000fe40000410000 */
[----:B------:R-:W0:Y:S01]  /*29070*/  LDC R192, c[0x0][0x448] ;  /* 0x00011200ffc07b82 */ /* 0x000e220000000800 */
[----:B------:R-:W-:Y:S01]  /*29080*/  FFMA.FTZ R190, R205, R193, R190 ;  /* 0x000000c1cdbe7223 */ /* 0x000fe200000100be */
[----:B------:R-:W-:-:S04]  /*29090*/  FMUL.FTZ R191, R204, R191 ;  /* 0x000000bfccbf7220 */ /* 0x000fc80000410000 */
[----:B------:R-:W1:Y:S01]  /*290a0*/  SHFL.DOWN PT, R189, R190, 0x1, 0x1f ;  /* 0x08201f00bebd7f89 */ /* 0x000e6200000e0000 */
[----:B------:R-:W-:Y:S01]  /*290b0*/  FMUL.FTZ R191, R191, R208 ;  /* 0x000000d0bfbf7220 */ /* 0x000fe20000410000 */
[----:B-1----:R-:W-:-:S04]  /*290c0*/  FADD.FTZ R188, R190, R189 ;  /* 0x000000bdbebc7221 */ /* 0x002fc80000010000 */
[----:B------:R-:W-:Y:S02]  /*290d0*/  FFMA.FTZ R207, R207, R191, R188 ;  /* 0x000000bfcfcf7223 */ /* 0x000fe400000100bc */
[----:B------:R-:W1:Y:S04]  /*290e0*/  @!P1 LDC.64 R188, c[0x0][0x3c0] ;  /* 0x0000f000ffbc9b82 */ /* 0x000e680000000a00 */
[----:B------:R-:W0:Y:S04]  /*290f0*/  SHFL.IDX PT, R207, R207, RZ, 0x1f ;  /* 0x00001fffcfcf7589 */ /* 0x000e2800000e0000 */
[----:B------:R-:W2:Y:S01]  /*29100*/  @!P1 LDC.64 R190, c[0x0][0x3c8] ;  /* 0x0000f200ffbe9b82 */ /* 0x000ea20000000a00 */
[----:B-1----:R-:W-:-:S04]  /*29110*/  @!P1 IMAD.WIDE R188, R10, 0x4, R188 ;  /* 0x000000040abc9825 */ /* 0x002fc800078e02bc */
[----:B0-----:R-:W-:Y:S01]  /*29120*/  FFMA.FTZ R192, R207, UR14, R192 ;  /* 0x0000000ecfc07c23 */ /* 0x001fe200080100c0 */
[----:B------:R0:W-:Y:S03]  /*29130*/  @!P1 STG.E desc[UR6][R188.64], R211 ;  /* 0x000000d3bc009986 */ /* 0x0001e6000c101906 */
[----:B------:R-:W-:Y:S01]  /*29140*/  FADD.FTZ R192, R192, R209 ;  /* 0x000000d1c0c07221 */ /* 0x000fe20000010000 */
[----:B--2---:R-:W-:-:S03]  /*29150*/  @!P1 IMAD.WIDE R190, R10, 0x4, R190 ;  /* 0x000000040abe9825 */ /* 0x004fc600078e02be */
        /* <DEDUP_REMOVED lines=13> */
[C---:B------:R-:W-:Y:S01]  /*29230*/  FFMA.FTZ R188, R189.reuse, R20, R100 ;  /* 0x00000014bdbc7223 */ /* 0x040fe20000010064 */
[----:B------:R-:W-:Y:S01]  /*29240*/  FFMA.FTZ R192, R189, R24, R128 ;  /* 0x00000018bdc07223 */ /* 0x000fe20000010080 */
[C---:B------:R-:W-:Y:S01]  /*29250*/  FFMA.FTZ R189, R190.reuse, R21, R101 ;  /* 0x00000015bebd7223 */ /* 0x040fe20000010065 */
[----:B------:R-:W-:Y:S01]  /*29260*/  FFMA.FTZ R193, R190, R25, R129 ;  /* 0x00000019bec17223 */ /* 0x000fe20000010081 */
[C---:B------:R-:W-:Y:S01]  /*29270*/  FFMA.FTZ R190, R191.reuse, R22, R102 ;  /* 0x00000016bfbe7223 */ /* 0x040fe20000010066 */
[----:B------:R-:W-:Y:S01]  /*29280*/  FFMA.FTZ R194, R191, R26, R130 ;  /* 0x0000001abfc27223 */ /* 0x000fe20000010082 */
[C---:B------:R-:W-:Y:S01]  /*29290*/  FFMA.FTZ R191, R206.reuse, R23, R103 ;  /* 0x00000017cebf7223 */ /* 0x040fe20000010067 */
[----:B------:R-:W-:Y:S01]  /*292a0*/  FFMA.FTZ R195, R206, R27, R131 ;  /* 0x0000001bcec37223 */ /* 0x000fe20000010083 */
[----:B-1----:R-:W-:-:S05]  /*292b0*/  IMAD.WIDE.U32 R202, R198, 0x10, R202 ;  /* 0x00000010c6ca7825 */ /* 0x002fca00078e00ca */
[----:B------:R1:W-:Y:S01]  /*292c0*/  STG.E.128 desc[UR6][R202.64], R188 ;  /* 0x000000bcca007986 */ /* 0x0003e2000c101d06 */
[----:B0-----:R-:W-:-:S04]  /*292d0*/  IMAD.WIDE.U32 R204, R198, 0x10, R204 ;  /* 0x00000010c6cc7825 */ /* 0x001fc800078e00cc */
[----:B------:R-:W-:Y:S01]  /*292e0*/  VIADD R198, R198, 0x100 ;  /* 0x00000100c6c67836 */ /* 0x000fe20000000000 */
[----:B------:R1:W-:Y:S06]  /*292f0*/  STG.E.128 desc[UR6][R204.64], R192 ;  /* 0x000000c0cc007986 */ /* 0x0003ec000c101d06 */
.L_x_16805:
[----:B------:R-:W-:Y:S05]  /*29300*/  BSYNC.RECONVERGENT B0 ;  /* 0x0000000000007941 */ /* 0x000fea0003800200 */
.L_x_16804:
[----:B------:R-:W-:Y:S01]  /*29310*/  LOP3.LUT P0, RZ, R19, 0x100, RZ, 0xc0, !PT ;  /* 0x0000010013ff7812 */ /* 0x000fe2000780c0ff */
        /* <DEDUP_REMOVED lines=12> */
[----:B------:R-:W-:-:S03]  /*293e0*/  FFMA.FTZ R192, R193, R32, R124 ;  /* 0x00000020c1c07223 */ /* 0x000fc6000001007c */
[----:B------:R-:W-:Y:S01]  /*293f0*/  FFMA.FTZ R195, R206, R35, R127 ;  /* 0x00000023cec37223 */ /* 0x000fe2000001007f */
[----:B0-----:R-:W-:-:S04]  /*29400*/  IMAD.WIDE.U32 R202, R198, 0x10, R188 ;  /* 0x00000010c6ca7825 */ /* 0x001fc800078e00bc */
[----:B------:R-:W-:Y:S01]  /*29410*/  FFMA.FTZ R188, R193, R28, R96 ;  /* 0x0000001cc1bc7223 */ /* 0x000fe20000010060 */
[C---:B------:R-:W-:Y:S01]  /*29420*/  FFMA.FTZ R189, R194.reuse, R29, R97 ;  /* 0x0000001dc2bd7223 */ /* 0x040fe20000010061 */
[----:B------:R-:W-:Y:S01]  /*29430*/  FFMA.FTZ R193, R194, R33, R125 ;  /* 0x00000021c2c17223 */ /* 0x000fe2000001007d */
[----:B------:R-:W-:Y:S01]  /*29440*/  FFMA.FTZ R194, R201, R34, R126 ;  /* 0x00000022c9c27223 */ /* 0x000fe2000001007e */
[----:B-1----:R-:W-:-:S04]  /*29450*/  IMAD.WIDE.U32 R204, R198, 0x10, R190 ;  /* 0x00000010c6cc7825 */ /* 0x002fc800078e00be */
[----:B------:R-:W-:Y:S01]  /*29460*/  FFMA.FTZ R190, R201, R30, R98 ;  /* 0x0000001ec9be7223 */ /* 0x000fe20000010062 */
[----:B------:R-:W-:Y:S01]  /*29470*/  FFMA.FTZ R191, R206, R31, R99 ;  /* 0x0000001fcebf7223 */ /* 0x000fe20000010063 */
[----:B------:R-:W-:-:S04]  /*29480*/  IADD3 R198, PT, PT, R198, 0x100, RZ ;  /* 0x00000100c6c67810 */ /* 0x000fc80007ffe0ff */
[----:B------:R2:W-:Y:S04]  /*29490*/  STG.E.128 desc[UR6][R202.64], R188 ;  /* 0x000000bcca007986 */ /* 0x0005e8000c101d06 */
[----:B------:R2:W-:Y:S02]  /*294a0*/  STG.E.128 desc[UR6][R204.64], R192 ;  /* 0x000000c0cc007986 */ /* 0x0005e4000c101d06 */
.L_x_16807:
[----:B------:R-:W-:Y:S05]  /*294b0*/  BSYNC.RECONVERGENT B0 ;  /* 0x0000000000007941 */ /* 0x000fea0003800200 */
.L_x_16806:
[----:B------:R-:W-:Y:S01]  /*294c0*/  LOP3.LUT P0, RZ, R19, 0x80, RZ, 0xc0, !PT ;  /* 0x0000008013ff7812 */ /* 0x000fe2000780c0ff */
        /* <DEDUP_REMOVED lines=22> */
[----:B------:R-:W-:-:S04]  /*29630*/  VIADD R198, R198, 0x100 ;  /* 0x00000100c6c67836 */ /* 0x000fc80000000000 */
[----:B------:R3:W-:Y:S04]  /*29640*/  STG.E.128 desc[UR6][R202.64], R188 ;  /* 0x000000bcca007986 */ /* 0x0007e8000c101d06 */
[----:B------:R3:W-:Y:S02]  /*29650*/  STG.E.128 desc[UR6][R204.64], R192 ;  /* 0x000000c0cc007986 */ /* 0x0007e4000c101d06 */
.L_x_16809:
[----:B------:R-:W-:Y:S05]  /*29660*/  BSYNC.RECONVERGENT B0 ;  /* 0x0000000000007941 */ /* 0x000fea0003800200 */
.L_x_16808:
[----:B------:R-:W-:Y:S01]  /*29670*/  LOP3.LUT P0, RZ, R19, 0x20, RZ, 0xc0, !PT ;  /* 0x0000002013ff7812 */ /* 0x000fe2000780c0ff */
        /* <DEDUP_REMOVED lines=25> */
.L_x_16811:
[----:B------:R-:W-:Y:S05]  /*29810*/  BSYNC.RECONVERGENT B0 ;  /* 0x0000000000007941 */ /* 0x000fea0003800200 */
.L_x_16810:
[----:B------:R-:W-:Y:S01]  /*29820*/  LOP3.LUT P0, RZ, R19, 0x10, RZ, 0xc0, !PT ;  /* 0x0000001013ff7812 */ /* 0x000fe2000780c0ff */
        /* <DEDUP_REMOVED lines=25> */
.L_x_16813:
[----:B------:R-:W-:Y:S05]  /*299c0*/  BSYNC.RECONVERGENT B0 ;  /* 0x0000000000007941 */ /* 0x000fea0003800200 */
.L_x_16812:
        /* <DEDUP_REMOVED lines=26> */
.L_x_16815:
[----:B------:R-:W-:Y:S05]  /*29b70*/  BSYNC.RECONVERGENT B0 ;  /* 0x0000000000007941 */ /* 0x000fea0003800200 */
.L_x_16814:
        /* <DEDUP_REMOVED lines=26> */
.L_x_16817:
[----:B------:R-:W-:Y:S05]  /*29d20*/  BSYNC.RECONVERGENT B0 ;  /* 0x0000000000007941 */ /* 0x000fea0003800200 */
.L_x_16816:
        /* <DEDUP_REMOVED lines=21> */
[C---:B------:R-:W-:Y:S01]  /*29e80*/  FFMA.FTZ R191, R202.reuse, R139, R143 ;  /* 0x0000008bcabf7223 */ /* 0x040fe2000001008f */
[----:B------:R-:W-:-:S04]  /*29e90*/  FFMA.FTZ R195, R202, R135, R147 ;  /* 0x00000087cac37223 */ /* 0x000fc80000010093 */
[----:B------:R0:W-:Y:S04]  /*29ea0*/  STG.E.128 desc[UR6][R200.64], R188 ;  /* 0x000000bcc8007986 */ /* 0x0001e8000c101d06 */
[----:B------:R0:W-:Y:S02]  /*29eb0*/  STG.E.128 desc[UR6][R198.64], R192 ;  /* 0x000000c0c6007986 */ /* 0x0001e4000c101d06 */
.L_x_16819:
[----:B------:R-:W-:Y:S05]  /*29ec0*/  BSYNC.RECONVERGENT B0 ;  /* 0x0000000000007941 */ /* 0x000fea0003800200 */
.L_x_16818:
[----:B01234-:R-:W0:Y:S01]  /*29ed0*/  LDC.64 R188, c[0x0][0x380] ;  /* 0x0000e000ffbc7b82 */ /* 0x01fe220000000a00 */
[----:B------:R-:W-:Y:S01]  /*29ee0*/  UPLOP3.LUT UP1, UPT, UPT, UPT, UP1, 0x40, 0x4 ;  /* 0x000000000004789c */ /* 0x000fe20003f2e810 */
[----:B0-----:R-:W-:-:S04]  /*29ef0*/  IADD3 R10, PT, PT, R10, R188, RZ ;  /* 0x000000bc0a0a7210 */ /* 0x001fc80007ffe0ff */
[----:B------:R-:W-:-:S13]  /*29f00*/  ISETP.GE.AND P0, PT, R10, R189, PT ;  /* 0x000000bd0a00720c */ /* 0x000fda0003f06270 */
[----:B------:R-:W-:Y:S05]  /*29f10*/  @!P0 BRA `(.L_x_16820) ;  /* 0xfffffd8800148947 */ /* 0x000fea000383ffff */
[----:B------:R-:W-:Y:S05]  /*29f20*/  EXIT ;  /* 0x000000000000794d */ /* 0x000fea0003800000 */
.L_x_16821:
        /* <DEDUP_REMOVED lines=13> */
.L_x_18080:


//--------------------- .text._ZN10layer_norm31ln_parallel_residual_fwd_kernelINS_13Kernel_traitsIfffffjLj8192ELj1ELj1ELj8ELj16ENS_18Kernel_traits_baseILj8192EfffffjLj256EEEEELb1ELb0ELb1EEEvNS_9FwdParamsE --------------------------
	.section	.text._ZN10layer_norm31ln_parallel_residual_fwd_kernelINS_13Kernel_traitsIfffffjLj8192ELj1ELj1ELj8ELj16ENS_18Kernel_traits_baseILj8192EfffffjLj256EEEEELb1ELb0ELb1EEEvNS_9FwdParamsE,"ax",@progbits
	.align	128
        .global         _ZN10layer_norm31ln_parallel_residual_fwd_kernelINS_13Kernel_traitsIfffffjLj8192ELj1ELj1ELj8ELj16ENS_18Kernel_traits_baseILj8192EfffffjLj256EEEEELb1ELb0ELb1EEEvNS_9FwdParamsE
        .type           _ZN10layer_norm31ln_parallel_residual_fwd_kernelINS_13Kernel_traitsIfffffjLj8192ELj1ELj1ELj8ELj16ENS_18Kernel_traits_baseILj8192EfffffjLj256EEEEELb1ELb0ELb1EEEvNS_9FwdParamsE,@function
        .size           _ZN10layer_norm31ln_parallel_residual_fwd_kernelINS_13Kernel_traitsIfffffjLj8192ELj1ELj1ELj8ELj16ENS_18Kernel_traits_baseILj8192EfffffjLj256EEEEELb1ELb0ELb1EEEvNS_9FwdParamsE,(.L_x_18081 - _ZN10layer_norm31ln_parallel_residual_fwd_kernelINS_13Kernel_traitsIfffffjLj8192ELj1ELj1ELj8ELj16ENS_18Kernel_traits_baseILj8192EfffffjLj256EEEEELb1ELb0ELb1EEEvNS_9FwdParamsE)
        .other          _ZN10layer_norm31ln_parallel_residual_fwd_kernelINS_13Kernel_traitsIfffffjLj8192ELj1ELj1ELj8ELj16ENS_18Kernel_traits_baseILj8192EfffffjLj256EEEEELb1ELb0ELb1EEEvNS_9FwdParamsE,@"STO_CUDA_ENTRY STV_DEFAULT"
_ZN10layer_norm31ln_parallel_residual_fwd_kernelINS_13Kernel_traitsIfffffjLj8192ELj1ELj1ELj8ELj16ENS_18Kernel_traits_baseILj8192EfffffjLj256EEEEELb1ELb0ELb1EEEvNS_9FwdParamsE:
.text._ZN10layer_norm31ln_parallel_residual_fwd_kernelINS_13Kernel_traitsIfffffjLj8192ELj1ELj1ELj8ELj16ENS_18Kernel_traits_baseILj8192EfffffjLj256EEEEELb1ELb0ELb1EEEvNS_9FwdParamsE:
        /* <DEDUP_REMOVED lines=103> */
.L_x_16823:
        /* <DEDUP_REMOVED lines=31> */
.L_x_16822:
        /* <DEDUP_REMOVED lines=45> */
.L_x_16825:
        /* <DEDUP_REMOVED lines=46> */
.L_x_16824:
[----:B------:R-:W1:Y:S02]  /*0e10*/  LDCU UR4, c[0x0][0x384] ;  /* 0x00007080ff0477ac */ /* 0x000e640008000800 */
[----:B-1----:R-:W-:-:S13]  /*0e20*/  ISETP.GE.AND P0, PT, R199, UR4, PT ;  /* 0x00000004c7007c0c */ /* 0x002fda000bf06270 */
[----:B------:R-:W-:Y:S05]  /*0e30*/  @P0 EXIT ;  /* 0x000000000000094d */ /* 0x000fea0003800000 */
[----:B------:R-:W-:Y:S01]  /*0e40*/  IMAD.HI.U32 R21, R198, -0x326172a9, RZ ;  /* 0xcd9e8d57c6157827 */ /* 0x000fe200078e00ff */
[----:B------:R-:W1:Y:S01]  /*0e50*/  LDCU.64 UR4, c[0x0][0x398] ;  /* 0x00007300ff0477ac */ /* 0x000e620008000a00 */
[----:B------:R-:W-:Y:S02]  /*0e60*/  LOP3.LUT R201, R201, 0xfffffffd, RZ, 0xc0, !PT ;  /* 0xfffffffdc9c97812 */ /* 0x000fe400078ec0ff */
[C---:B0---4-:R-:W-:Y:S01]  /*0e70*/  IMAD.HI.U32 R23, R197.reuse, -0x2daee0ad, RZ ;  /* 0xd2511f53c5177827 */ /* 0x051fe200078e00ff */
        /* <DEDUP_REMOVED lines=25> */
[----:B------:R-:W0:Y:S01]  /*1010*/  LDCU.64 UR12, c[0x0][0x3a0] ;  /* 0x00007400ff0c77ac */ /* 0x000e220008000a00 */
[----:B------:R-:W-:Y:S02]  /*1020*/  IMAD R24, R24, -0x326172a9, RZ ;  /* 0xcd9e8d5718187824 */ /* 0x000fe400078e02ff */
[C---:B------:R-:W-:Y:S01]  /*1030*/  IMAD.HI.U32 R0, R21.reuse, -0x326172a9, RZ ;  /* 0xcd9e8d5715007827 */ /* 0x040fe200078e00ff */
[----:B------:R-:W-:Y:S01]  /*1040*/  LOP3.LUT R23, R14, R25, R23, 0x96, !PT ;  /* 0x000000190e177212 */ /* 0x000fe200078e9617 */
[----:B------:R-:W-:Y:S01]  /*1050*/  UPLOP3.LUT UP0, UPT, UPT, UPT, UPT, 0x40, 0x4 ;  /* 0x000000000004789c */ /* 0x000fe20003f0e870 */
[----:B-1----:R-:W-:Y:S01]  /*1060*/  ISETP.NE.AND P1, PT, RZ, UR4, PT ;  /* 0x00000004ff007c0c */ /* 0x002fe2000bf25270 */
        /* <DEDUP_REMOVED lines=40> */
[----:B0-234-:R-:W-:-:S07]  /*12f0*/  IMAD R194, R22, -0x326172a9, RZ ;  /* 0xcd9e8d5716c27824 */ /* 0x01dfce00078e02ff */
.L_x_17138:
        /* <DEDUP_REMOVED lines=35> */
.L_x_16828:
        /* <DEDUP_REMOVED lines=12> */
.L_x_16829:
        /* <DEDUP_REMOVED lines=39> */
[----:B------:R-:W-:Y:S01]  /*1860*/  HFMA2 R32, -RZ, RZ, 0, 0 ;  /* 0x00000000ff207431 */ /* 0x000fe200000001ff */
[----:B------:R-:W-:Y:S01]  /*1870*/  LOP3.LUT R195, R2, R30, R35, 0x96, !PT ;  /* 0x0000001e02c37212 */ /* 0x000fe200078e9623 */
[----:B------:R-:W-:-:S07]  /*1880*/  IMAD.MOV.U32 R30, RZ, RZ, R34 ;  /* 0x000000ffff1e7224 */ /* 0x000fce00078e0022 */
.L_x_16827:
[----:B------:R-:W-:Y:S01]  /*1890*/  ISETP.NE.AND P0, PT, R32, 0x1, PT ;  /* 0x000000012000780c */ /* 0x000fe20003f05270 */
[----:B------:R-:W-:Y:S01]  /*18a0*/  UMOV UR4, UR6 ;  /* 0x0000000600047c82 */ /* 0x000fe20008000000 */
        /* <DEDUP_REMOVED lines=14> */
.L_x_16831:
        /* <DEDUP_REMOVED lines=12> */
.L_x_16832:
        /* <DEDUP_REMOVED lines=42> */
.L_x_16830:
        /* <DEDUP_REMOVED lines=15> */
.L_x_16834:
        /* <DEDUP_REMOVED lines=12> */
.L_x_16835:
        /* <DEDUP_REMOVED lines=42> */
.L_x_16833:
        /* <DEDUP_REMOVED lines=15> */
.L_x_16837:
        /* <DEDUP_REMOVED lines=12> */
.L_x_16838:
        /* <DEDUP_REMOVED lines=42> */
.L_x_16836:
        /* <DEDUP_REMOVED lines=18> */
.L_x_16826:
[----:B------:R-:W-:Y:S01]  /*26b0*/  ISETP.NE.AND P0, PT, R202, 0x1, PT ;  /* 0x00000001ca00780c */ /* 0x000fe20003f05270 */
[----:B------:R-:W-:Y:S01]  /*26c0*/  IMAD.MOV.U32 R22, RZ, RZ, 0x2 ;  /* 0x00000002ff167424 */ /* 0x000fe200078e00ff */
[----:B0-----:R-:W-:Y:S01]  /*26d0*/  MOV R30, R203 ;  /* 0x000000cb001e7202 */ /* 0x001fe20000000f00 */
        /* <DEDUP_REMOVED lines=12> */
.L_x_16841:
        /* <DEDUP_REMOVED lines=12> */
.L_x_16842:
        /* <DEDUP_REMOVED lines=42> */
.L_x_16840:
        /* <DEDUP_REMOVED lines=18> */
.L_x_16844:
        /* <DEDUP_REMOVED lines=12> */
.L_x_16845:
        /* <DEDUP_REMOVED lines=42> */
.L_x_16843:
        /* <DEDUP_REMOVED lines=14> */
.L_x_16847:
        /* <DEDUP_REMOVED lines=12> */
.L_x_16848:
        /* <DEDUP_REMOVED lines=42> */
.L_x_16846:
        /* <DEDUP_REMOVED lines=16> */
.L_x_16850:
        /* <DEDUP_REMOVED lines=12> */
.L_x_16851:
        /* <DEDUP_REMOVED lines=42> */
.L_x_16849:
        /* <DEDUP_REMOVED lines=14> */
.L_x_16853:
        /* <DEDUP_REMOVED lines=12> */
.L_x_16854:
        /* <DEDUP_REMOVED lines=42> */
.L_x_16852:
        /* <DEDUP_REMOVED lines=16> */
.L_x_16856:
        /* <DEDUP_REMOVED lines=12> */
.L_x_16857:
        /* <DEDUP_REMOVED lines=42> */
.L_x_16855:
        /* <DEDUP_REMOVED lines=14> */
.L_x_16859:
        /* <DEDUP_REMOVED lines=12> */
.L_x_16860:
        /* <DEDUP_REMOVED lines=42> */
.L_x_16858:
        /* <DEDUP_REMOVED lines=16> */
.L_x_16862:
        /* <DEDUP_REMOVED lines=12> */
.L_x_16863:
        /* <DEDUP_REMOVED lines=42> */
.L_x_16861:
        /* <DEDUP_REMOVED lines=8> */
[----:B------:R-:W-:Y:S01]  /*49e0*/  FSETP.GTU.FTZ.AND P0, PT, R22, UR4, PT ;  /* 0x0000000416007c0b */ /* 0x000fe2000bf1c000 */
[----:B------:R-:W-:Y:S01]  /*49f0*/  FMUL.FTZ R22, R59, UR5 ;  /* 0x000000053b167c20 */ /* 0x000fe20008410000 */
        /* <DEDUP_REMOVED lines=9> */
[----:B------:R-:W-:Y:S01]  /*4a90*/  FADD.FTZ R50, R26, R21 ;  /* 0x000000151a327221 */ /* 0x000fe20000010000 */
[----:B------:R-:W-:Y:S01]  /*4aa0*/  FSEL R24, R24, RZ, P2 ;  /* 0x000000ff18187208 */ /* 0x000fe20001000000 */
[----:B------:R-:W-:Y:S01]  /*4ab0*/  @P1 FADD.FTZ R49, R53, R49 ;  /* 0x0000003135311221 */ /* 0x000fe20000010000 */
[----:B------:R-:W-:Y:S01]  /*4ac0*/  FSEL R27, R27, RZ, P5 ;  /* 0x000000ff1b1b7208 */ /* 0x000fe20002800000 */
[----:B------:R-:W-:Y:S01]  /*4ad0*/  @P1 FADD.FTZ R50, R54, R50 ;  /* 0x0000003236321221 */ /* 0x000fe20000010000 */
[----:B------:R-:W-:Y:S01]  /*4ae0*/  FSEL R22, R22, RZ, !P0 ;  /* 0x000000ff16167208 */ /* 0x000fe20004000000 */
[----:B------:R-:W-:Y:S01]  /*4af0*/  FADD.FTZ R48, R24, R33 ;  /* 0x0000002118307221 */ /* 0x000fe20000010000 */
[----:B------:R-:W-:-:S02]  /*4b00*/  PRMT R21, R34, 0x7610, R21 ;  /* 0x0000761022157816 */ /* 0x000fc40000000015 */
[----:B------:R-:W-:Y:S01]  /*4b10*/  SEL R192, RZ, 0x1, P0 ;  /* 0x00000001ffc07807 */ /* 0x000fe20000000000 */
[----:B------:R-:W-:Y:S01]  /*4b20*/  FADD.FTZ R51, R22, R27 ;  /* 0x0000001b16337221 */ /* 0x000fe20000010000 */
[----:B------:R-:W-:Y:S01]  /*4b30*/  PRMT R22, R35, 0x7610, R22 ;  /* 0x0000761023167816 */ /* 0x000fe20000000016 */
[----:B------:R-:W-:Y:S02]  /*4b40*/  @P1 FADD.FTZ R48, R52, R48 ;  /* 0x0000003034301221 */ /* 0x000fe40000010000 */
[----:B------:R-:W-:-:S07]  /*4b50*/  @P1 FADD.FTZ R51, R55, R51 ;  /* 0x0000003337331221 */ /* 0x000fce0000010000 */
.L_x_16839:
        /* <DEDUP_REMOVED lines=32> */
.L_x_16864:
[----:B------:R1:W5:Y:S04]  /*4d60*/  @P0 LDG.E.128 R56, desc[UR8][R32.64] ;  /* 0x0000000820380981 */ /* 0x000368000c1e1d00 */
[----:B------:R1:W5:Y:S04]  /*4d70*/  @P1 LDG.E.128 R52, desc[UR8][R28.64] ;  /* 0x000000081c341981 */ /* 0x000368000c1e1d00 */
[----:B0-----:R-:W5:Y:S01]  /*4d80*/  LDG.E.128 R24, desc[UR8][R24.64] ;  /* 0x0000000818187981 */ /* 0x001f62000c1e1d00 */
[----:B------:R-:W-:Y:S05]  /*4d90*/  @!P0 BRA `(.L_x_16865) ;  /* 0x0000002400348947 */ /* 0x000fea0003800000 */
        /* <DEDUP_REMOVED lines=15> */
.L_x_16867:
        /* <DEDUP_REMOVED lines=12> */
.L_x_16868:
        /* <DEDUP_REMOVED lines=42> */
.L_x_16866:
[----:B------:R-:W-:Y:S01]  /*51f0*/  ISETP.NE.AND P3, PT, R22, 0x1, PT ;  /* 0x000000011600780c */ /* 0x000fe20003f65270 */
[----:B-----5:R-:W-:Y:S01]  /*5200*/  FMUL.FTZ R24, R24, UR5 ;  /* 0x0000000518187c20 */ /* 0x020fe20008410000 */
        /* <DEDUP_REMOVED lines=14> */
.L_x_16870:
        /* <DEDUP_REMOVED lines=12> */
.L_x_16871:
        /* <DEDUP_REMOVED lines=42> */
.L_x_16869:
        /* <DEDUP_REMOVED lines=14> */
.L_x_16873:
        /* <DEDUP_REMOVED lines=12> */
.L_x_16874:
        /* <DEDUP_REMOVED lines=42> */
.L_x_16872:
        /* <DEDUP_REMOVED lines=16> */
.L_x_16876:
        /* <DEDUP_REMOVED lines=12> */
.L_x_16877:
        /* <DEDUP_REMOVED lines=42> */
.L_x_16875:
        /* <DEDUP_REMOVED lines=14> */
.L_x_16879:
        /* <DEDUP_REMOVED lines=12> */
.L_x_16880:
        /* <DEDUP_REMOVED lines=42> */
.L_x_16878:
        /* <DEDUP_REMOVED lines=16> */
.L_x_16882:
        /* <DEDUP_REMOVED lines=12> */
.L_x_16883:
        /* <DEDUP_REMOVED lines=42> */
.L_x_16881:
        /* <DEDUP_REMOVED lines=14> */
.L_x_16885:
        /* <DEDUP_REMOVED lines=12> */
.L_x_16886:
        /* <DEDUP_REMOVED lines=42> */
.L_x_16884:
        /* <DEDUP_REMOVED lines=16> */
.L_x_16888:
        /* <DEDUP_REMOVED lines=14> */
.L_x_16889:
        /* <DEDUP_REMOVED lines=42> */
.L_x_16887:
[----:B------:R-:W-:Y:S01]  /*7050*/  FMUL.FTZ R31, R56, UR5 ;  /* 0x00000005381f7c20 */ /* 0x000fe20008410000 */
[----:B------:R-:W-:Y:S01]  /*7060*/  FSETP.GTU.FTZ.AND P6, PT, R21, UR4, PT ;  /* 0x0000000415007c0b */ /* 0x000fe2000bfdc000 */
[----:B------:R-:W-:Y:S01]  /*7070*/  FMUL.FTZ R21, R57, UR5 ;  /* 0x0000000539157c20 */ /* 0x000fe20008410000 */
[----:B------:R-:W-:Y:S01]  /*7080*/  FMUL.FTZ R47, R59, UR5 ;  /* 0x000000053b2f7c20 */ /* 0x000fe20008410000 */
[----:B------:R-:W-:Y:S02]  /*7090*/  FSEL R26, R26, RZ, P4 ;  /* 0x000000ff1a1a7208 */ /* 0x000fe40002000000 */
[----:B------:R-:W-:Y:S02]  /*70a0*/  FSEL R31, R31, RZ, !P6 ;  /* 0x000000ff1f1f7208 */ /* 0x000fe40007000000 */
[----:B------:R-:W-:Y:S02]  /*70b0*/  SEL R32, RZ, 0x1, P6 ;  /* 0x00000001ff207807 */ /* 0x000fe40003000000 */
[----:B------:R-:W-:-:S02]  /*70c0*/  FSETP.GTU.FTZ.AND P6, PT, R22, UR4, PT ;  /* 0x0000000416007c0b */ /* 0x000fc4000bfdc000 */
[----:B------:R-:W-:Y:S02]  /*70d0*/  FSEL R25, R25, RZ, P3 ;  /* 0x000000ff19197208 */ /* 0x000fe40001800000 */
[----:B------:R-:W-:Y:S01]  /*70e0*/  FSEL R22, R21, RZ, !P6 ;  /* 0x000000ff15167208 */ /* 0x000fe20007000000 */
[----:B------:R-:W-:Y:S01]  /*70f0*/  FMUL.FTZ R21, R58, UR5 ;  /* 0x000000053a157c20 */ /* 0x000fe20008410000 */
[----:B------:R-:W-:Y:S02]  /*7100*/  SEL R33, RZ, 0x1, P6 ;  /* 0x00000001ff217807 */ /* 0x000fe40003000000 */
[----:B------:R-:W-:Y:S01]  /*7110*/  FSETP.GTU.FTZ.AND P6, PT, R23, UR4, PT ;  /* 0x0000000417007c0b */ /* 0x000fe2000bfdc000 */
[----:B------:R-:W-:Y:S01]  /*7120*/  FADD.FTZ R45, R25, R22 ;  /* 0x00000016192d7221 */ /* 0x000fe20000010000 */
[----:B------:R-:W-:Y:S02]  /*7130*/  I2FP.F32.U32 R23, R29 ;  /* 0x0000001d00177245 */ /* 0x000fe40000201000 */
[----:B------:R-:W-:Y:S01]  /*7140*/  FSEL R21, R21, RZ, !P6 ;  /* 0x000000ff15157208 */ /* 0x000fe20007000000 */
[----:B------:R-:W-:Y:S01]  /*7150*/  @P1 FADD.FTZ R45, R53, R45 ;  /* 0x0000002d352d1221 */ /* 0x000fe20000010000 */
[----:B------:R-:W-:Y:S01]  /*7160*/  SEL R34, RZ, 0x1, P6 ;  /* 0x00000001ff227807 */ /* 0x000fe20003000000 */
[----:B------:R-:W-:Y:S01]  /*7170*/  FFMA.FTZ R23, R23, R218, 1.1641532182693481445e-10 ;  /* 0x2f00000017177423 */ /* 0x000fe200000100da */
[----:B------:R-:W-:Y:S01]  /*7180*/  FSEL R24, R24, RZ, P2 ;  /* 0x000000ff18187208 */ /* 0x000fe20001000000 */
[----:B------:R-:W-:Y:S01]  /*7190*/  FADD.FTZ R46, R26, R21 ;  /* 0x000000151a2e7221 */ /* 0x000fe20000010000 */
[----:B------:R-:W-:-:S02]  /*71a0*/  FSEL R30, R27, RZ, P5 ;  /* 0x000000ff1b1e7208 */ /* 0x000fc40002800000 */
[----:B------:R-:W-:Y:S01]  /*71b0*/  FSETP.GTU.FTZ.AND P6, PT, R23, UR4, PT ;  /* 0x0000000417007c0b */ /* 0x000fe2000bfdc000 */
[----:B------:R-:W-:Y:S01]  /*71c0*/  FADD.FTZ R44, R24, R31 ;  /* 0x0000001f182c7221 */ /* 0x000fe20000010000 */
[----:B------:R-:W-:Y:S01]  /*71d0*/  PRMT R21, R32, 0x7610, R21 ;  /* 0x0000761020157816 */ /* 0x000fe20000000015 */
[----:B------:R-:W-:Y:S01]  /*71e0*/  @P1 FADD.FTZ R46, R54, R46 ;  /* 0x0000002e362e1221 */ /* 0x000fe20000010000 */
[----:B------:R-:W-:Y:S01]  /*71f0*/  FSEL R47, R47, RZ, !P6 ;  /* 0x000000ff2f2f7208 */ /* 0x000fe20007000000 */
[----:B------:R-:W-:Y:S01]  /*7200*/  @P1 FADD.FTZ R44, R52, R44 ;  /* 0x0000002c342c1221 */ /* 0x000fe20000010000 */
[----:B------:R-:W-:Y:S02]  /*7210*/  SEL R192, RZ, 0x1, P6 ;  /* 0x00000001ffc07807 */ /* 0x000fe40003000000 */
[----:B------:R-:W-:Y:S01]  /*7220*/  PRMT R22, R33, 0x7610, R22 ;  /* 0x0000761021167816 */ /* 0x000fe20000000016 */
[----:B------:R-:W-:Y:S01]  /*7230*/  FADD.FTZ R47, R47, R30 ;  /* 0x0000001e2f2f7221 */ /* 0x000fe20000010000 */
[----:B------:R-:W-:-:S03]  /*7240*/  PRMT R23, R34, 0x7610, R23 ;  /* 0x0000761022177816 */ /* 0x000fc60000000017 */
[----:B------:R-:W-:Y:S01]  /*7250*/  @P1 FADD.FTZ R47, R55, R47 ;  /* 0x0000002f372f1221 */ /* 0x000fe20000010000 */
[----:B------:R-:W-:Y:S06]  /*7260*/  BRA `(.L_x_16890) ;  /* 0x0000001000907947 */ /* 0x000fec0003800000 */
.L_x_16865:
        /* <DEDUP_REMOVED lines=15> */
.L_x_16892:
        /* <DEDUP_REMOVED lines=12> */
.L_x_16893:
        /* <DEDUP_REMOVED lines=40> */
[----:B------:R-:W-:Y:S02]  /*76a0*/  LOP3.LUT R195, R2, R28, R35, 0x96, !PT ;  /* 0x0000001c02c37212 */ /* 0x000fe400078e9623 */
[----:B------:R-:W-:-:S07]  /*76b0*/  MOV R28, R34 ;  /* 0x00000022001c7202 */ /* 0x000fce0000000f00 */
.L_x_16891:
        /* <DEDUP_REMOVED lines=15> */
.L_x_16895:
        /* <DEDUP_REMOVED lines=12> */
.L_x_16896:
        /* <DEDUP_REMOVED lines=42> */
.L_x_16894:
        /* <DEDUP_REMOVED lines=15> */
.L_x_16898:
        /* <DEDUP_REMOVED lines=12> */
.L_x_16899:
        /* <DEDUP_REMOVED lines=42> */
.L_x_16897:
        /* <DEDUP_REMOVED lines=15> */
.L_x_16901:
        /* <DEDUP_REMOVED lines=12> */
.L_x_16902:
        /* <DEDUP_REMOVED lines=42> */
.L_x_16900:
        /* <DEDUP_REMOVED lines=16> */
.L_x_16890:
[----:B------:R-:W0:Y:S01]  /*84b0*/  @P0 LDC.64 R26, c[0x0][0x398] ;  /* 0x0000e600ff1a0b82 */ /* 0x000e220000000a00 */
[----:B------:R-:W-:Y:S01]  /*84c0*/  SEL R29, RZ, 0x1000000, !P5 ;  /* 0x01000000ff1d7807 */ /* 0x000fe20006800000 */
[C---:B------:R-:W-:Y:S01]  /*84d0*/  IMAD.WIDE.U32 R36, R206.reuse, 0x10, R212 ;  /* 0x00000010ce247825 */ /* 0x040fe200078e00d4 */
[----:B------:R-:W-:Y:S02]  /*84e0*/  SEL R30, RZ, 0x10000, !P4 ;  /* 0x00010000ff1e7807 */ /* 0x000fe40006000000 */
[----:B------:R-:W-:Y:S01]  /*84f0*/  SEL R31, RZ, 0x100, !P3 ;  /* 0x00000100ff1f7807 */ /* 0x000fe20005800000 */
[----:B------:R-:W-:Y:S01]  /*8500*/  IMAD.WIDE.U32 R38, R206, 0x4, R210 ;  /* 0x00000004ce267825 */ /* 0x000fe200078e00d2 */
[----:B------:R-:W-:Y:S01]  /*8510*/  IADD3 R207, PT, PT, R214, 0x200, RZ ;  /* 0x00000200d6cf7810 */ /* 0x000fe20007ffe0ff */
[----:B------:R-:W1:Y:S01]  /*8520*/  @P1 LDC.64 R24, c[0x0][0x3a0] ;  /* 0x0000e800ff181b82 */ /* 0x000e620000000a00 */
[----:B------:R-:W-:Y:S01]  /*8530*/  IADD3 R29, PT, PT, R31, R29, R30 ;  /* 0x0000001d1f1d7210 */ /* 0x000fe20007ffe01e */
[----:B------:R2:W-:Y:S01]  /*8540*/  STG.E.128 desc[UR8][R36.64], R44 ;  /* 0x0000002c24007986 */ /* 0x0005e2000c101d08 */
[----:B------:R-:W-:-:S05]  /*8550*/  SEL R30, RZ, 0x1, !P2 ;  /* 0x00000001ff1e7807 */ /* 0x000fca0005000000 */
[----:B------:R-:W-:Y:S02]  /*8560*/  IMAD.IADD R29, R29, 0x1, R30 ;  /* 0x000000011d1d7824 */ /* 0x000fe400078e021e */
        /* <DEDUP_REMOVED lines=16> */
.L_x_16903:
[----:B------:R1:W5:Y:S04]  /*8670*/  @P0 LDG.E.128 R56, desc[UR8][R32.64] ;  /* 0x0000000820380981 */ /* 0x000368000c1e1d00 */
[----:B------:R1:W5:Y:S04]  /*8680*/  @P1 LDG.E.128 R52, desc[UR8][R34.64] ;  /* 0x0000000822341981 */ /* 0x000368000c1e1d00 */
[----:B0-----:R1:W5:Y:S01]  /*8690*/  LDG.E.128 R24, desc[UR8][R30.64] ;  /* 0x000000081e187981 */ /* 0x001362000c1e1d00 */
        /* <DEDUP_REMOVED lines=16> */
.L_x_16906:
        /* <DEDUP_REMOVED lines=12> */
.L_x_16907:
        /* <DEDUP_REMOVED lines=40> */
[----:B------:R-:W-:-:S07]  /*8ae0*/  IMAD.MOV.U32 R22, RZ, RZ, RZ ;  /* 0x000000ffff167224 */ /* 0x000fce00078e00ff */
.L_x_16905:
[----:B------:R-:W-:Y:S01]  /*8af0*/  ISETP.NE.AND P3, PT, R22, 0x1, PT ;  /* 0x000000011600780c */ /* 0x000fe20003f65270 */
[----:B-----5:R-:W-:Y:S01]  /*8b00*/  FMUL.FTZ R24, R24, UR5 ;  /* 0x0000000518187c20 */ /* 0x020fe20008410000 */
        /* <DEDUP_REMOVED lines=14> */
.L_x_16909:
        /* <DEDUP_REMOVED lines=12> */
.L_x_16910:
        /* <DEDUP_REMOVED lines=42> */
.L_x_16908:
        /* <DEDUP_REMOVED lines=14> */
.L_x_16912:
        /* <DEDUP_REMOVED lines=12> */
.L_x_16913:
        /* <DEDUP_REMOVED lines=42> */
.L_x_16911:
        /* <DEDUP_REMOVED lines=16> */
.L_x_16915:
        /* <DEDUP_REMOVED lines=12> */
.L_x_16916:
        /* <DEDUP_REMOVED lines=42> */
.L_x_16914:
        /* <DEDUP_REMOVED lines=14> */
.L_x_16918:
        /* <DEDUP_REMOVED lines=12> */
.L_x_16919:
        /* <DEDUP_REMOVED lines=42> */
.L_x_16917:
        /* <DEDUP_REMOVED lines=16> */
.L_x_16921:
        /* <DEDUP_REMOVED lines=12> */
.L_x_16922:
        /* <DEDUP_REMOVED lines=42> */
.L_x_16920:
        /* <DEDUP_REMOVED lines=14> */
.L_x_16924:
        /* <DEDUP_REMOVED lines=12> */
.L_x_16925:
        /* <DEDUP_REMOVED lines=42> */
.L_x_16923:
        /* <DEDUP_REMOVED lines=16> */
.L_x_16927:
        /* <DEDUP_REMOVED lines=14> */
.L_x_16928:
        /* <DEDUP_REMOVED lines=42> */
.L_x_16926:
        /* <DEDUP_REMOVED lines=34> */
.L_x_16904:
        /* <DEDUP_REMOVED lines=15> */
.L_x_16931:
        /* <DEDUP_REMOVED lines=12> */
.L_x_16932:
        /* <DEDUP_REMOVED lines=42> */
.L_x_16930:
        /* <DEDUP_REMOVED lines=15> */
.L_x_16934:
        /* <DEDUP_REMOVED lines=12> */
.L_x_16935:
        /* <DEDUP_REMOVED lines=42> */
.L_x_16933:
        /* <DEDUP_REMOVED lines=15> */
.L_x_16937:
        /* <DEDUP_REMOVED lines=12> */
.L_x_16938:
        /* <DEDUP_REMOVED lines=42> */
.L_x_16936:
        /* <DEDUP_REMOVED lines=15> */
.L_x_16940:
        /* <DEDUP_REMOVED lines=12> */
.L_x_16941:
        /* <DEDUP_REMOVED lines=42> */
.L_x_16939:
        /* <DEDUP_REMOVED lines=16> */
.L_x_16929:
[----:B------:R-:W0:Y:S01]  /*bdb0*/  @P0 LDC.64 R28, c[0x0][0x398] ;  /* 0x0000e600ff1c0b82 */ /* 0x000e220000000a00 */
[----:B------:R-:W-:Y:S01]  /*bdc0*/  SEL R26, RZ, 0x1000000, !P5 ;  /* 0x01000000ff1a7807 */ /* 0x000fe20006800000 */
[C---:B------:R-:W-:Y:S01]  /*bdd0*/  IMAD.WIDE.U32 R36, R207.reuse, 0x10, R212 ;  /* 0x00000010cf247825 */ /* 0x040fe200078e00d4 */
        /* <DEDUP_REMOVED lines=25> */
.L_x_16942:
[----:B------:R1:W5:Y:S04]  /*bf70*/  @P0 LDG.E.128 R56, desc[UR8][R28.64] ;  /* 0x000000081c380981 */ /* 0x000368000c1e1d00 */
[----:B------:R1:W5:Y:S04]  /*bf80*/  @P1 LDG.E.128 R52, desc[UR8][R34.64] ;  /* 0x0000000822341981 */ /* 0x000368000c1e1d00 */
[----:B0-----:R-:W5:Y:S01]  /*bf90*/  LDG.E.128 R24, desc[UR8][R26.64] ;  /* 0x000000081a187981 */ /* 0x001f62000c1e1d00 */
        /* <DEDUP_REMOVED lines=16> */
.L_x_16945:
        /* <DEDUP_REMOVED lines=12> */
.L_x_16946:
[----:B-1----:R-:W-:Y:S01]  /*c160*/  IMAD.WIDE.U32 R28, R198, -0x326172a9, RZ ;  /* 0xcd9e8d57c61c7825 */ /* 0x002fe200078e00ff */
        /* <DEDUP_REMOVED lines=40> */
.L_x_16944:
[----:B------:R-:W-:Y:S01]  /*c3f0*/  ISETP.NE.AND P3, PT, R22, 0x1, PT ;  /* 0x000000011600780c */ /* 0x000fe20003f65270 */
[----:B-----5:R-:W-:Y:S01]  /*c400*/  FMUL.FTZ R24, R24, UR5 ;  /* 0x0000000518187c20 */ /* 0x020fe20008410000 */
        /* <DEDUP_REMOVED lines=14> */
.L_x_16948:
        /* <DEDUP_REMOVED lines=12> */
.L_x_16949:
        /* <DEDUP_REMOVED lines=42> */
.L_x_16947:
[----:B------:R-:W-:Y:S01]  /*c850*/  ISETP.NE.AND P3, PT, R23, 0x1, PT ;  /* 0x000000011700780c */ /* 0x000fe20003f65270 */
[----:B-1----:R-:W-:Y:S01]  /*c860*/  HFMA2 R28, -RZ, RZ, 0, 1.1920928955078125e-07 ;  /* 0x00000002ff1c7431 */ /* 0x002fe200000001ff */
        /* <DEDUP_REMOVED lines=12> */
.L_x_16951:
        /* <DEDUP_REMOVED lines=12> */
.L_x_16952:
        /* <DEDUP_REMOVED lines=42> */
.L_x_16950:
        /* <DEDUP_REMOVED lines=16> */
.L_x_16954:
        /* <DEDUP_REMOVED lines=12> */
.L_x_16955:
        /* <DEDUP_REMOVED lines=42> */
.L_x_16953:
        /* <DEDUP_REMOVED lines=14> */
.L_x_16957:
        /* <DEDUP_REMOVED lines=12> */
.L_x_16958:
        /* <DEDUP_REMOVED lines=42> */
.L_x_16956:
        /* <DEDUP_REMOVED lines=16> */
.L_x_16960:
        /* <DEDUP_REMOVED lines=12> */
.L_x_16961:
        /* <DEDUP_REMOVED lines=42> */
.L_x_16959:
        /* <DEDUP_REMOVED lines=14> */
.L_x_16963:
        /* <DEDUP_REMOVED lines=12> */
.L_x_16964:
        /* <DEDUP_REMOVED lines=42> */
.L_x_16962:
        /* <DEDUP_REMOVED lines=16> */
.L_x_16966:
        /* <DEDUP_REMOVED lines=14> */
.L_x_16967:
        /* <DEDUP_REMOVED lines=42> */
.L_x_16965:
        /* <DEDUP_REMOVED lines=34> */
.L_x_16943:
        /* <DEDUP_REMOVED lines=15> */
.L_x_16970:
        /* <DEDUP_REMOVED lines=12> */
.L_x_16971:
        /* <DEDUP_REMOVED lines=42> */
.L_x_16969:
        /* <DEDUP_REMOVED lines=15> */
.L_x_16973:
        /* <DEDUP_REMOVED lines=12> */
.L_x_16974:
        /* <DEDUP_REMOVED lines=42> */
.L_x_16972:
        /* <DEDUP_REMOVED lines=15> */
.L_x_16976:
        /* <DEDUP_REMOVED lines=12> */
.L_x_16977:
        /* <DEDUP_REMOVED lines=42> */
.L_x_16975:
        /* <DEDUP_REMOVED lines=15> */
.L_x_16979:
        /* <DEDUP_REMOVED lines=12> */
.L_x_16980:
        /* <DEDUP_REMOVED lines=42> */
.L_x_16978:
        /* <DEDUP_REMOVED lines=16> */
.L_x_16968:
        /* <DEDUP_REMOVED lines=28> */
.L_x_16981:
        /* <DEDUP_REMOVED lines=19> */
.L_x_16984:
        /* <DEDUP_REMOVED lines=12> */
.L_x_16985:
[----:B-1----:R-:W-:Y:S01]  /*fa60*/  IMAD.WIDE.U32 R28, R198, -0x326172a9, RZ ;  /* 0xcd9e8d57c61c7825 */ /* 0x002fe200078e00ff */
        /* <DEDUP_REMOVED lines=40> */
.L_x_16983:
[----:B------:R-:W-:Y:S01]  /*fcf0*/  ISETP.NE.AND P3, PT, R23, 0x1, PT ;  /* 0x000000011700780c */ /* 0x000fe20003f65270 */
[----:B-1----:R-:W-:Y:S01]  /*fd00*/  IMAD.MOV.U32 R28, RZ, RZ, 0x2 ;  /* 0x00000002ff1c7424 */ /* 0x002fe200078e00ff */
[----:B------:R-:W-:Y:S01]  /*fd10*/  I2FP.F32.U32 R21, R21 ;  /* 0x0000001500157245 */ /* 0x000fe20000201000 */
[----:B------:R-:W-:-:S04]  /*fd20*/  IMAD.MOV.U32 R22, RZ, RZ, R194 ;  /* 0x000000ffff167224 */ /* 0x000fc800078e00c2 */
[----:B------:R-:W-:-:S05]  /*fd30*/  FFMA.FTZ R21, R21, R218, 1.1641532182693481445e-10 ;  /* 0x2f00000015157423 */ /* 0x000fca00000100da */
[----:B------:R-:W-:Y:S01]  /*fd40*/  FSETP.LE.FTZ.AND P2, PT, R21, UR4, PT ;  /* 0x0000000415007c0b */ /* 0x000fe2000bf53000 */
[----:B-----5:R-:W-:Y:S01]  /*fd50*/  FMUL.FTZ R21, R24, UR5 ;  /* 0x0000000518157c20 */ /* 0x020fe20008410000 */
        /* <DEDUP_REMOVED lines=9> */
.L_x_16987:
        /* <DEDUP_REMOVED lines=12> */
.L_x_16988:
        /* <DEDUP_REMOVED lines=42> */
.L_x_16986:
[----:B------:R-:W-:Y:S02]  /*10150*/  ISETP.NE.AND P3, PT, R28, 0x1, PT ;  /* 0x000000011c00780c */ /* 0x000fe40003f65270 */
        /* <DEDUP_REMOVED lines=13> */
.L_x_16990:
        /* <DEDUP_REMOVED lines=12> */
.L_x_16991:
        /* <DEDUP_REMOVED lines=42> */
.L_x_16989:
        /* <DEDUP_REMOVED lines=16> */
.L_x_16993:
        /* <DEDUP_REMOVED lines=12> */
.L_x_16994:
        /* <DEDUP_REMOVED lines=42> */
.L_x_16992:
        /* <DEDUP_REMOVED lines=14> */
.L_x_16996:
        /* <DEDUP_REMOVED lines=12> */
.L_x_16997:
        /* <DEDUP_REMOVED lines=42> */
.L_x_16995:
[----:B------:R-:W-:Y:S01]  /*10e30*/  ISETP.NE.AND P5, PT, R25, 0x1, PT ;  /* 0x000000011900780c */ /* 0x000fe20003fa5270 */
[----:B------:R-:W-:Y:S01]  /*10e40*/  FMUL.FTZ R26, R26, UR5 ;  /* 0x000000051a1a7c20 */ /* 0x000fe20008410000 */
[----:B------:R-:W-:Y:S02]  /*10e50*/  I2FP.F32.U32 R23, R22 ;  /* 0x0000001600177245 */ /* 0x000fe40000201000 */
[----:B------:R-:W-:-:S03]  /*10e60*/  MOV R22, R194 ;  /* 0x000000c200167202 */ /* 0x000fc60000000f00 */
[----:B------:R-:W-:-:S05]  /*10e70*/  FFMA.FTZ R23, R23, R218, 1.1641532182693481445e-10 ;  /* 0x2f00000017177423 */ /* 0x000fca00000100da */
[----:B------:R-:W-:Y:S01]  /*10e80*/  FSETP.LE.FTZ.AND P4, PT, R23, UR4, PT ;  /* 0x0000000417007c0b */ /* 0x000fe2000bf93000 */
        /* <DEDUP_REMOVED lines=10> */
.L_x_16999:
        /* <DEDUP_REMOVED lines=12> */
.L_x_17000:
        /* <DEDUP_REMOVED lines=42> */
.L_x_16998:
        /* <DEDUP_REMOVED lines=14> */
.L_x_17002:
        /* <DEDUP_REMOVED lines=12> */
.L_x_17003:
        /* <DEDUP_REMOVED lines=42> */
.L_x_17001:
        /* <DEDUP_REMOVED lines=16> */
.L_x_17005:
        /* <DEDUP_REMOVED lines=14> */
.L_x_17006:
        /* <DEDUP_REMOVED lines=42> */
.L_x_17004:
[----:B------:R-:W-:Y:S01]  /*11b50*/  FMUL.FTZ R23, R56, UR5 ;  /* 0x0000000538177c20 */ /* 0x000fe20008410000 */
[----:B------:R-:W-:Y:S01]  /*11b60*/  FSETP.GTU.FTZ.AND P6, PT, R32, UR4, PT ;  /* 0x0000000420007c0b */ /* 0x000fe2000bfdc000 */
[----:B------:R-:W-:Y:S01]  /*11b70*/  FMUL.FTZ R24, R57, UR5 ;  /* 0x0000000539187c20 */ /* 0x000fe20008410000 */
[----:B------:R-:W-:Y:S02]  /*11b80*/  I2FP.F32.U32 R25, R22 ;  /* 0x0000001600197245 */ /* 0x000fe40000201000 */
        /* <DEDUP_REMOVED lines=8> */
[----:B------:R-:W-:Y:S01]  /*11c10*/  FSETP.GTU.FTZ.AND P6, PT, R35, UR4, PT ;  /* 0x0000000423007c0b */ /* 0x000fe2000bfdc000 */
[----:B------:R-:W-:Y:S01]  /*11c20*/  FMUL.FTZ R35, R59, UR5 ;  /* 0x000000053b237c20 */ /* 0x000fe20008410000 */
        /* <DEDUP_REMOVED lines=14> */
[--C-:B------:R-:W-:Y:S01]  /*11d10*/  FADD.FTZ R35, R35, R22.reuse ;  /* 0x0000001623237221 */ /* 0x100fe20000010000 */
[----:B------:R-:W-:Y:S01]  /*11d20*/  PRMT R22, R29, 0x7610, R22 ;  /* 0x000076101d167816 */ /* 0x000fe20000000016 */
[----:B------:R-:W-:Y:S01]  /*11d30*/  @P1 FADD.FTZ R32, R52, R32 ;  /* 0x0000002034201221 */ /* 0x000fe20000010000 */
[----:B------:R-:W-:Y:S01]  /*11d40*/  PRMT R23, R30, 0x7610, R23 ;  /* 0x000076101e177816 */ /* 0x000fe20000000017 */
[----:B------:R-:W-:Y:S01]  /*11d50*/  @P1 FADD.FTZ R35, R55, R35 ;  /* 0x0000002337231221 */ /* 0x000fe20000010000 */
[----:B------:R-:W-:Y:S06]  /*11d60*/  BRA `(.L_x_17007) ;  /* 0x00000010008c7947 */ /* 0x000fec0003800000 */
.L_x_16982:
        /* <DEDUP_REMOVED lines=15> */
.L_x_17009:
        /* <DEDUP_REMOVED lines=12> */
.L_x_17010:
        /* <DEDUP_REMOVED lines=41> */
.L_x_17008:
        /* <DEDUP_REMOVED lines=15> */
.L_x_17012:
        /* <DEDUP_REMOVED lines=12> */
.L_x_17013:
        /* <DEDUP_REMOVED lines=42> */
.L_x_17011:
        /* <DEDUP_REMOVED lines=15> */
.L_x_17015:
        /* <DEDUP_REMOVED lines=12> */
.L_x_17016:
        /* <DEDUP_REMOVED lines=42> */
.L_x_17014:
        /* <DEDUP_REMOVED lines=15> */
.L_x_17018:
        /* <DEDUP_REMOVED lines=12> */
.L_x_17019:
        /* <DEDUP_REMOVED lines=42> */
.L_x_17017:
        /* <DEDUP_REMOVED lines=16> */
.L_x_17007:
[----:B------:R-:W0:Y:S01]  /*12fa0*/  @P0 LDC.64 R26, c[0x0][0x398] ;  /* 0x0000e600ff1a0b82 */ /* 0x000e220000000a00 */
[----:B------:R-:W-:Y:S01]  /*12fb0*/  SEL R24, RZ, 0x1000000, !P5 ;  /* 0x01000000ff187807 */ /* 0x000fe20006800000 */
[----:B------:R-:W-:Y:S01]  /*12fc0*/  VIADD R217, R214, 0x500 ;  /* 0x00000500d6d97836 */ /* 0x000fe20000000000 */
[----:B------:R-:W-:Y:S02]  /*12fd0*/  SEL R25, RZ, 0x10000, !P4 ;  /* 0x00010000ff197807 */ /* 0x000fe40006000000 */
[----:B------:R-:W-:Y:S02]  /*12fe0*/  SEL R30, RZ, 0x100, !P3 ;  /* 0x00000100ff1e7807 */ /* 0x000fe40005800000 */
[----:B------:R-:W-:Y:S01]  /*12ff0*/  SEL R31, RZ, 0x1, !P2 ;  /* 0x00000001ff1f7807 */ /* 0x000fe20005000000 */
[----:B------:R-:W1:Y:S01]  /*13000*/  @P1 LDC.64 R28, c[0x0][0x3a0] ;  /* 0x0000e800ff1c1b82 */ /* 0x000e620000000a00 */
[----:B------:R-:W-:Y:S01]  /*13010*/  IADD3 R30, PT, PT, R30, R24, R25 ;  /* 0x000000181e1e7210 */ /* 0x000fe20007ffe019 */
[----:B------:R-:W-:-:S03]  /*13020*/  IMAD.WIDE.U32 R24, R215, 0x10, R212 ;  /* 0x00000010d7187825 */ /* 0x000fc600078e00d4 */
[----:B------:R-:W-:Y:S01]  /*13030*/  IADD3 R191, PT, PT, R30, R31, RZ ;  /* 0x0000001f1ebf7210 */ /* 0x000fe20007ffe0ff */
[----:B------:R-:W-:Y:S01]  /*13040*/  IMAD.WIDE.U32 R30, R215, 0x4, R210 ;  /* 0x00000004d71e7825 */ /* 0x000fe200078e00d2 */
[----:B------:R2:W-:Y:S04]  /*13050*/  STG.E.128 desc[UR8][R24.64], R32 ;  /* 0x0000002018007986 */ /* 0x0005e8000c101d08 */
[----:B------:R3:W-:Y:S01]  /*13060*/  STG.E desc[UR8][R30.64], R191 ;  /* 0x000000bf1e007986 */ /* 0x0007e2000c101908 */
[----:B0-----:R-:W-:-:S04]  /*13070*/  @P0 IMAD.WIDE.U32 R26, R217, 0x10, R26 ;  /* 0x00000010d91a0825 */ /* 0x001fc800078e001a */
[----:B-1----:R-:W-:-:S04]  /*13080*/  @P1 IMAD.WIDE.U32 R28, R217, 0x10, R28 ;  /* 0x00000010d91c1825 */ /* 0x002fc800078e001c */
[----:B--2---:R-:W-:Y:S01]  /*13090*/  IMAD.WIDE.U32 R24, R217, 0x10, R188 ;  /* 0x00000010d9187825 */ /* 0x004fe200078e00bc */
[----:B---3--:R-:W-:Y:S06]  /*130a0*/  @!P0 BRA `(.L_x_17020) ;  /* 0x00000000002c8947 */ /* 0x008fec0003800000 */
        /* <DEDUP_REMOVED lines=11> */
.L_x_17020:
[----:B------:R1:W5:Y:S04]  /*13160*/  @P0 LDG.E.128 R56, desc[UR8][R26.64] ;  /* 0x000000081a380981 */ /* 0x000368000c1e1d00 */
[----:B------:R1:W5:Y:S04]  /*13170*/  @P1 LDG.E.128 R52, desc[UR8][R28.64] ;  /* 0x000000081c341981 */ /* 0x000368000c1e1d00 */
[----:B------:R-:W5:Y:S01]  /*13180*/  LDG.E.128 R24, desc[UR8][R24.64] ;  /* 0x0000000818187981 */ /* 0x000f62000c1e1d00 */
        /* <DEDUP_REMOVED lines=16> */
.L_x_17023:
[----:B------:R-:W-:-:S04]  /*13290*/  VIADD R197, R197, 0x1 ;  /* 0x00000001c5c57836 */ /* 0x000fc80000000000 */
[C---:B0-----:R-:W-:Y:S01]  /*132a0*/  IMAD.WIDE.U32 R30, R197.reuse, -0x2daee0ad, RZ ;  /* 0xd2511f53c51e7825 */ /* 0x041fe200078e00ff */
        /* <DEDUP_REMOVED lines=10> */
.L_x_17024:
[----:B------:R-:W-:Y:S01]  /*13350*/  IMAD.WIDE.U32 R190, R198, -0x326172a9, RZ ;  /* 0xcd9e8d57c6be7825 */ /* 0x000fe200078e00ff */
[----:B------:R-:W-:-:S03]  /*13360*/  LOP3.LUT R22, R0, R31, R205, 0x96, !PT ;  /* 0x0000001f00167212 */ /* 0x000fc600078e96cd */
[----:B------:R-:W-:Y:S01]  /*13370*/  IMAD.MOV.U32 R21, RZ, RZ, R202 ;  /* 0x000000ffff157224 */ /* 0x000fe200078e00ca */
[----:B-1----:R-:W-:Y:S01]  /*13380*/  LOP3.LUT R28, R196, R191, R204, 0x96, !PT ;  /* 0x000000bfc41c7212 */ /* 0x002fe200078e96cc */
        /* <DEDUP_REMOVED lines=38> */
.L_x_17022:
[----:B------:R-:W-:Y:S01]  /*135f0*/  ISETP.NE.AND P3, PT, R22, 0x1, PT ;  /* 0x000000011600780c */ /* 0x000fe20003f65270 */
[----:B-----5:R-:W-:Y:S01]  /*13600*/  FMUL.FTZ R24, R24, UR5 ;  /* 0x0000000518187c20 */ /* 0x020fe20008410000 */
        /* <DEDUP_REMOVED lines=14> */
.L_x_17026:
[----:B------:R-:W-:-:S04]  /*136f0*/  IADD3 R197, PT, PT, R197, 0x1, RZ ;  /* 0x00000001c5c57810 */ /* 0x000fc80007ffe0ff */
        /* <DEDUP_REMOVED lines=11> */
.L_x_17027:
        /* <DEDUP_REMOVED lines=42> */
.L_x_17025:
[----:B------:R-:W-:Y:S01]  /*13a50*/  ISETP.NE.AND P3, PT, R23, 0x1, PT ;  /* 0x000000011700780c */ /* 0x000fe20003f65270 */
[----:B-1----:R-:W-:Y:S01]  /*13a60*/  IMAD.MOV.U32 R28, RZ, RZ, 0x2 ;  /* 0x00000002ff1c7424 */ /* 0x002fe200078e00ff */
        /* <DEDUP_REMOVED lines=12> */
.L_x_17029:
        /* <DEDUP_REMOVED lines=12> */
.L_x_17030:
[----:B------:R-:W-:Y:S01]  /*13bf0*/  IMAD.WIDE.U32 R28, R198, -0x326172a9, RZ ;  /* 0xcd9e8d57c61c7825 */ /* 0x000fe200078e00ff */
[----:B0-----:R-:W-:-:S04]  /*13c00*/  LOP3.LUT R30, R0, R23, R205, 0x96, !PT ;  /* 0x00000017001e7212 */ /* 0x001fc800078e96cd */
        /* <DEDUP_REMOVED lines=40> */
.L_x_17028:
[----:B------:R-:W-:Y:S01]  /*13e90*/  ISETP.NE.AND P4, PT, R28, 0x1, PT ;  /* 0x000000011c00780c */ /* 0x000fe20003f85270 */
[----:B------:R-:W-:Y:S01]  /*13ea0*/  FMUL.FTZ R25, R25, UR5 ;  /* 0x0000000519197c20 */ /* 0x000fe20008410000 */
[----:B------:R-:W-:Y:S01]  /*13eb0*/  I2FP.F32.U32 R23, R22 ;  /* 0x0000001600177245 */ /* 0x000fe20000201000 */
[----:B0-----:R-:W-:Y:S01]  /*13ec0*/  IMAD.MOV.U32 R30, RZ, RZ, 0x2 ;  /* 0x00000002ff1e7424 */ /* 0x001fe200078e00ff */
        /* <DEDUP_REMOVED lines=12> */
.L_x_17032:
        /* <DEDUP_REMOVED lines=12> */
.L_x_17033:
        /* <DEDUP_REMOVED lines=42> */
.L_x_17031:
        /* <DEDUP_REMOVED lines=14> */
.L_x_17035:
        /* <DEDUP_REMOVED lines=12> */
.L_x_17036:
        /* <DEDUP_REMOVED lines=42> */
.L_x_17034:
        /* <DEDUP_REMOVED lines=16> */
.L_x_17038:
        /* <DEDUP_REMOVED lines=12> */
.L_x_17039:
        /* <DEDUP_REMOVED lines=42> */
.L_x_17037:
        /* <DEDUP_REMOVED lines=14> */
.L_x_17041:
        /* <DEDUP_REMOVED lines=12> */
.L_x_17042:
        /* <DEDUP_REMOVED lines=42> */
.L_x_17040:
        /* <DEDUP_REMOVED lines=16> */
.L_x_17044:
        /* <DEDUP_REMOVED lines=14> */
.L_x_17045:
        /* <DEDUP_REMOVED lines=42> */
.L_x_17043:
        /* <DEDUP_REMOVED lines=12> */
[----:B------:R-:W-:Y:S02]  /*15510*/  FSETP.GTU.FTZ.AND P6, PT, R23, UR4, PT ;  /* 0x0000000417007c0b */ /* 0x000fe4000bfdc000 */
[----:B------:R-:W-:Y:S02]  /*15520*/  I2FP.F32.U32 R23, R29 ;  /* 0x0000001d00177245 */ /* 0x000fe40000201000 */
[----:B------:R-:W-:-:S02]  /*15530*/  FSEL R21, R21, RZ, !P6 ;  /* 0x000000ff15157208 */ /* 0x000fc40007000000 */
[----:B------:R-:W-:Y:S01]  /*15540*/  SEL R203, RZ, 0x1, P6 ;  /* 0x00000001ffcb7807 */ /* 0x000fe20003000000 */
[----:B------:R-:W-:Y:S01]  /*15550*/  FFMA.FTZ R23, R23, R218, 1.1641532182693481445e-10 ;  /* 0x2f00000017177423 */ /* 0x000fe200000100da */
[----:B------:R-:W-:Y:S01]  /*15560*/  FSEL R25, R25, RZ, P3 ;  /* 0x000000ff19197208 */ /* 0x000fe20001800000 */
[--C-:B------:R-:W-:Y:S01]  /*15570*/  FADD.FTZ R30, R26, R21.reuse ;  /* 0x000000151a1e7221 */ /* 0x100fe20000010000 */
[----:B------:R-:W-:Y:S02]  /*15580*/  FSEL R190, R27, RZ, P5 ;  /* 0x000000ff1bbe7208 */ /* 0x000fe40002800000 */
[----:B------:R-:W-:Y:S01]  /*15590*/  FSETP.GTU.FTZ.AND P6, PT, R23, UR4, PT ;  /* 0x0000000417007c0b */ /* 0x000fe2000bfdc000 */
[----:B------:R-:W-:Y:S01]  /*155a0*/  FADD.FTZ R29, R25, R22 ;  /* 0x00000016191d7221 */ /* 0x000fe20000010000 */
[----:B------:R-:W-:Y:S01]  /*155b0*/  PRMT R21, R191, 0x7610, R21 ;  /* 0x00007610bf157816 */ /* 0x000fe20000000015 */
        /* <DEDUP_REMOVED lines=8> */
[----:B------:R-:W-:-:S02]  /*15640*/  @P1 FADD.FTZ R28, R52, R28 ;  /* 0x0000001c341c1221 */ /* 0x000fc40000010000 */
[----:B------:R-:W-:Y:S01]  /*15650*/  @P1 FADD.FTZ R31, R55, R31 ;  /* 0x0000001f371f1221 */ /* 0x000fe20000010000 */
[----:B------:R-:W-:Y:S06]  /*15660*/  BRA `(.L_x_17046) ;  /* 0x0000001000907947 */ /* 0x000fec0003800000 */
.L_x_17021:
[----:B------:R-:W-:Y:S01]  /*15670*/  ISETP.NE.AND P2, PT, R190, 0x1, PT ;  /* 0x00000001be00780c */ /* 0x000fe20003f45270 */
[----:B0-----:R-:W-:Y:S01]  /*15680*/  IMAD.MOV.U32 R30, RZ, RZ, 0x2 ;  /* 0x00000002ff1e7424 */ /* 0x001fe200078e00ff */
        /* <DEDUP_REMOVED lines=13> */
.L_x_17048:
        /* <DEDUP_REMOVED lines=12> */
.L_x_17049:
        /* <DEDUP_REMOVED lines=42> */
.L_x_17047:
        /* <DEDUP_REMOVED lines=15> */
.L_x_17051:
        /* <DEDUP_REMOVED lines=12> */
.L_x_17052:
        /* <DEDUP_REMOVED lines=42> */
.L_x_17050:
        /* <DEDUP_REMOVED lines=15> */
.L_x_17054:
        /* <DEDUP_REMOVED lines=12> */
.L_x_17055:
        /* <DEDUP_REMOVED lines=42> */
.L_x_17053:
        /* <DEDUP_REMOVED lines=15> */
.L_x_17057:
        /* <DEDUP_REMOVED lines=12> */
.L_x_17058:
        /* <DEDUP_REMOVED lines=42> */
.L_x_17056:
        /* <DEDUP_REMOVED lines=16> */
.L_x_17046:
        /* <DEDUP_REMOVED lines=28> */
.L_x_17059:
[----:B------:R1:W5:Y:S04]  /*16a70*/  @P0 LDG.E.128 R56, desc[UR8][R26.64] ;  /* 0x000000081a380981 */ /* 0x000368000c1e1d00 */
[----:B------:R1:W5:Y:S04]  /*16a80*/  @P1 LDG.E.128 R52, desc[UR8][R24.64] ;  /* 0x0000000818341981 */ /* 0x000368000c1e1d00 */
[----:B------:R1:W5:Y:S01]  /*16a90*/  LDG.E.128 R24, desc[UR8][R190.64] ;  /* 0x00000008be187981 */ /* 0x000362000c1e1d00 */
[----:B------:R-:W-:Y:S05]  /*16aa0*/  @!P0 BRA `(.L_x_17060) ;  /* 0x0000002400348947 */ /* 0x000fea0003800000 */
[----:B------:R-:W-:Y:S01]  /*16ab0*/  ISETP.NE.AND P2, PT, R220, 0x1, PT ;  /* 0x00000001dc00780c */ /* 0x000fe20003f45270 */
[----:B------:R-:W-:Y:S01]  /*16ac0*/  IMAD.MOV.U32 R22, RZ, RZ, 0x2 ;  /* 0x00000002ff167424 */ /* 0x000fe200078e00ff */
[----:B------:R-:W-:Y:S01]  /*16ad0*/  MOV R21, R194 ;  /* 0x000000c200157202 */ /* 0x000fe20000000f00 */
[----:B0-----:R-:W-:-:S10]  /*16ae0*/  IMAD.MOV.U32 R219, RZ, RZ, R216 ;  /* 0x000000ffffdb7224 */ /* 0x001fd400078e00d8 */
        /* <DEDUP_REMOVED lines=11> */
.L_x_17062:
        /* <DEDUP_REMOVED lines=12> */
.L_x_17063:
        /* <DEDUP_REMOVED lines=42> */
.L_x_17061:
[----:B------:R-:W-:Y:S01]  /*16f00*/  ISETP.NE.AND P3, PT, R22, 0x1, PT ;  /* 0x000000011600780c */ /* 0x000fe20003f65270 */
[----:B-1---5:R-:W-:Y:S01]  /*16f10*/  FMUL.FTZ R24, R24, UR5 ;  /* 0x0000000518187c20 */ /* 0x022fe20008410000 */
        /* <DEDUP_REMOVED lines=14> */
.L_x_17065:
        /* <DEDUP_REMOVED lines=12> */
.L_x_17066:
        /* <DEDUP_REMOVED lines=42> */
.L_x_17064:
        /* <DEDUP_REMOVED lines=14> */
.L_x_17068:
        /* <DEDUP_REMOVED lines=12> */
.L_x_17069:
        /* <DEDUP_REMOVED lines=42> */
.L_x_17067:
        /* <DEDUP_REMOVED lines=16> */
.L_x_17071:
        /* <DEDUP_REMOVED lines=12> */
.L_x_17072:
        /* <DEDUP_REMOVED lines=42> */
.L_x_17070:
        /* <DEDUP_REMOVED lines=14> */
.L_x_17074:
        /* <DEDUP_REMOVED lines=12> */
.L_x_17075:
        /* <DEDUP_REMOVED lines=42> */
.L_x_17073:
        /* <DEDUP_REMOVED lines=16> */
.L_x_17077:
        /* <DEDUP_REMOVED lines=12> */
.L_x_17078:
        /* <DEDUP_REMOVED lines=42> */
.L_x_17076:
        /* <DEDUP_REMOVED lines=14> */
.L_x_17080:
        /* <DEDUP_REMOVED lines=12> */
.L_x_17081:
        /* <DEDUP_REMOVED lines=42> */
.L_x_17079:
        /* <DEDUP_REMOVED lines=16> */
.L_x_17083:
        /* <DEDUP_REMOVED lines=14> */
.L_x_17084:
        /* <DEDUP_REMOVED lines=42> */
.L_x_17082:
        /* <DEDUP_REMOVED lines=10> */
[----:B------:R-:W-:Y:S01]  /*18e00*/  FSEL R25, R21, RZ, !P6 ;  /* 0x000000ff15197208 */ /* 0x000fe20007000000 */
[----:B------:R-:W-:Y:S01]  /*18e10*/  FMUL.FTZ R21, R58, UR5 ;  /* 0x000000053a157c20 */ /* 0x000fe20008410000 */
[----:B------:R-:W-:Y:S01]  /*18e20*/  SEL R191, RZ, 0x1, P6 ;  /* 0x00000001ffbf7807 */ /* 0x000fe20003000000 */
[----:B------:R-:W-:Y:S01]  /*18e30*/  FADD.FTZ R24, R24, R27 ;  /* 0x0000001b18187221 */ /* 0x000fe20000010000 */
[----:B------:R-:W-:Y:S02]  /*18e40*/  FSETP.GTU.FTZ.AND P6, PT, R203, UR4, PT ;  /* 0x00000004cb007c0b */ /* 0x000fe4000bfdc000 */
[----:B------:R-:W-:Y:S01]  /*18e50*/  FSEL R216, R216, RZ, P4 ;  /* 0x000000ffd8d87208 */ /* 0x000fe20002000000 */
[----:B------:R-:W-:Y:S01]  /*18e60*/  @P1 FADD.FTZ R24, R52, R24 ;  /* 0x0000001834181221 */ /* 0x000fe20000010000 */
[----:B------:R-:W-:Y:S02]  /*18e70*/  FSEL R21, R21, RZ, !P6 ;  /* 0x000000ff15157208 */ /* 0x000fe40007000000 */
[----:B------:R-:W-:-:S02]  /*18e80*/  SEL R203, RZ, 0x1, P6 ;  /* 0x00000001ffcb7807 */ /* 0x000fc40003000000 */
[----:B------:R-:W-:Y:S01]  /*18e90*/  FSETP.GTU.FTZ.AND P6, PT, R23, UR4, PT ;  /* 0x0000000417007c0b */ /* 0x000fe2000bfdc000 */
        /* <DEDUP_REMOVED lines=9> */
[----:B------:R-:W-:Y:S01]  /*18f30*/  PRMT R22, R191, 0x7610, R22 ;  /* 0x00007610bf167816 */ /* 0x000fe20000000016 */
[----:B------:R-:W-:Y:S01]  /*18f40*/  @P1 FADD.FTZ R25, R53, R25 ;  /* 0x0000001935191221 */ /* 0x000fe20000010000 */
[----:B------:R-:W-:Y:S01]  /*18f50*/  PRMT R23, R203, 0x7610, R23 ;  /* 0x00007610cb177816 */ /* 0x000fe20000000017 */
[----:B------:R-:W-:Y:S01]  /*18f60*/  @P1 FADD.FTZ R27, R55, R27 ;  /* 0x0000001b371b1221 */ /* 0x000fe20000010000 */
[----:B------:R-:W-:Y:S06]  /*18f70*/  BRA `(.L_x_17085) ;  /* 0x0000001000907947 */ /* 0x000fec0003800000 */
.L_x_17060:
[----:B------:R-:W-:Y:S01]  /*18f80*/  ISETP.NE.AND P2, PT, R220, 0x1, PT ;  /* 0x00000001dc00780c */ /* 0x000fe20003f45270 */
[----:B0-----:R-:W-:Y:S01]  /*18f90*/  IMAD.MOV.U32 R202, RZ, RZ, 0x2 ;  /* 0x00000002ffca7424 */ /* 0x001fe200078e00ff */
        /* <DEDUP_REMOVED lines=13> */
.L_x_17087:
        /* <DEDUP_REMOVED lines=12> */
.L_x_17088:
        /* <DEDUP_REMOVED lines=42> */
.L_x_17086:
        /* <DEDUP_REMOVED lines=15> */
.L_x_17090:
        /* <DEDUP_REMOVED lines=12> */
.L_x_17091:
        /* <DEDUP_REMOVED lines=42> */
.L_x_17089:
        /* <DEDUP_REMOVED lines=15> */
.L_x_17093:
        /* <DEDUP_REMOVED lines=12> */
.L_x_17094:
        /* <DEDUP_REMOVED lines=42> */
.L_x_17092:
        /* <DEDUP_REMOVED lines=15> */
.L_x_17096:
        /* <DEDUP_REMOVED lines=12> */
.L_x_17097:
        /* <DEDUP_REMOVED lines=42> */
.L_x_17095:
        /* <DEDUP_REMOVED lines=16> */
.L_x_17085:
[----:B------:R-:W0:Y:S01]  /*1a1c0*/  @P0 LDC.64 R202, c[0x0][0x398] ;  /* 0x0000e600ffca0b82 */ /* 0x000e220000000a00 */
[----:B------:R-:W-:Y:S01]  /*1a1d0*/  SEL R216, RZ, 0x1000000, !P5 ;  /* 0x01000000ffd87807 */ /* 0x000fe20006800000 */
[----:B------:R-:W-:Y:S01]  /*1a1e0*/  IMAD.WIDE.U32 R222, R208, 0x10, R212 ;  /* 0x00000010d0de7825 */ /* 0x000fe200078e00d4 */
[----:B------:R-:W-:Y:S02]  /*1a1f0*/  SEL R221, RZ, 0x10000, !P4 ;  /* 0x00010000ffdd7807 */ /* 0x000fe40006000000 */
[----:B------:R-:W-:Y:S02]  /*1a200*/  SEL R220, RZ, 0x100, !P3 ;  /* 0x00000100ffdc7807 */ /* 0x000fe40005800000 */
[----:B------:R1:W-:Y:S01]  /*1a210*/  STG.E.128 desc[UR8][R222.64], R24 ;  /* 0x00000018de007986 */ /* 0x0003e2000c101d08 */
[----:B------:R-:W2:Y:S01]  /*1a220*/  @P1 LDC.64 R190, c[0x0][0x3a0] ;  /* 0x0000e800ffbe1b82 */ /* 0x000ea20000000a00 */
[----:B------:R-:W-:Y:S02]  /*1a230*/  IADD3 R220, PT, PT, R220, R216, R221 ;  /* 0x000000d8dcdc7210 */ /* 0x000fe40007ffe0dd */
[----:B------:R-:W-:-:S02]  /*1a240*/  SEL R221, RZ, 0x1, !P2 ;  /* 0x00000001ffdd7807 */ /* 0x000fc40005000000 */
[----:B------:R-:W-:-:S03]  /*1a250*/  IADD3 R216, PT, PT, R214, 0x700, RZ ;  /* 0x00000700d6d87810 */ /* 0x000fc60007ffe0ff */
[----:B------:R-:W-:Y:S02]  /*1a260*/  IMAD.IADD R225, R220, 0x1, R221 ;  /* 0x00000001dce17824 */ /* 0x000fe400078e02dd */
[----:B------:R-:W-:-:S04]  /*1a270*/  IMAD.WIDE.U32 R220, R208, 0x4, R210 ;  /* 0x00000004d0dc7825 */ /* 0x000fc800078e00d2 */
[C---:B------:R-:W-:Y:S01]  /*1a280*/  IMAD.WIDE.U32 R188, R216.reuse, 0x10, R188 ;  /* 0x00000010d8bc7825 */ /* 0x040fe200078e00bc */
[----:B------:R1:W-:Y:S03]  /*1a290*/  STG.E desc[UR8][R220.64], R225 ;  /* 0x000000e1dc007986 */ /* 0x0003e6000c101908 */
        /* <DEDUP_REMOVED lines=14> */
.L_x_17098:
[----:B------:R1:W5:Y:S04]  /*1a380*/  @P1 LDG.E.128 R52, desc[UR8][R190.64] ;  /* 0x00000008be341981 */ /* 0x000368000c1e1d00 */
[----:B------:R1:W5:Y:S04]  /*1a390*/  @P0 LDG.E.128 R56, desc[UR8][R202.64] ;  /* 0x00000008ca380981 */ /* 0x000368000c1e1d00 */
[----:B------:R-:W5:Y:S01]  /*1a3a0*/  LDG.E.128 R188, desc[UR8][R188.64] ;  /* 0x00000008bcbc7981 */ /* 0x000f62000c1e1d00 */
[----:B------:R-:W-:Y:S05]  /*1a3b0*/  @!P0 BRA `(.L_x_17099) ;  /* 0x0000002400348947 */ /* 0x000fea0003800000 */
[----:B------:R-:W-:Y:S01]  /*1a3c0*/  ISETP.NE.AND P2, PT, R224, 0x1, PT ;  /* 0x00000001e000780c */ /* 0x000fe20003f45270 */
[----:B------:R-:W-:Y:S02]  /*1a3d0*/  HFMA2 R22, -RZ, RZ, 0, 1.1920928955078125e-07 ;  /* 0x00000002ff167431 */ /* 0x000fe400000001ff */
        /* <DEDUP_REMOVED lines=13> */
.L_x_17101:
        /* <DEDUP_REMOVED lines=12> */
.L_x_17102:
        /* <DEDUP_REMOVED lines=40> */
[----:B------:R-:W-:Y:S01]  /*1a7f0*/  HFMA2 R22, -RZ, RZ, 0, 0 ;  /* 0x00000000ff167431 */ /* 0x000fe200000001ff */
[----:B------:R-:W-:-:S07]  /*1a800*/  LOP3.LUT R195, R2, R192, R23, 0x96, !PT ;  /* 0x000000c002c37212 */ /* 0x000fce00078e9617 */
.L_x_17100:
        /* <DEDUP_REMOVED lines=16> */
.L_x_17104:
[----:B------:R-:W-:-:S04]  /*1a910*/  VIADD R197, R197, 0x1 ;  /* 0x00000001c5c57836 */ /* 0x000fc80000000000 */
[C---:B0-----:R-:W-:Y:S01]  /*1a920*/  IMAD.WIDE.U32 R220, R197.reuse, -0x2daee0ad, RZ ;  /* 0xd2511f53c5dc7825 */ /* 0x041fe200078e00ff */
        /* <DEDUP_REMOVED lines=10> */
.L_x_17105:
        /* <DEDUP_REMOVED lines=42> */
.L_x_17103:
        /* <DEDUP_REMOVED lines=14> */
.L_x_17107:
        /* <DEDUP_REMOVED lines=12> */
.L_x_17108:
        /* <DEDUP_REMOVED lines=42> */
.L_x_17106:
[----:B------:R-:W-:Y:S01]  /*1b0b0*/  ISETP.NE.AND P4, PT, R22, 0x1, PT ;  /* 0x000000011600780c */ /* 0x000fe20003f85270 */
[----:B0-----:R-:W-:Y:S01]  /*1b0c0*/  FMUL.FTZ R221, R189, UR5 ;  /* 0x00000005bddd7c20 */ /* 0x001fe20008410000 */
        /* <DEDUP_REMOVED lines=14> */
.L_x_17110:
        /* <DEDUP_REMOVED lines=12> */
.L_x_17111:
        /* <DEDUP_REMOVED lines=39> */
[----:B------:R-:W-:Y:S02]  /*1b4e0*/  LOP3.LUT R195, R2, R188, R23, 0x96, !PT ;  /* 0x000000bc02c37212 */ /* 0x000fe400078e9617 */
[----:B------:R-:W-:Y:S01]  /*1b4f0*/  MOV R23, R203 ;  /* 0x000000cb00177202 */ /* 0x000fe20000000f00 */
[----:B------:R-:W-:-:S07]  /*1b500*/  IMAD.MOV.U32 R203, RZ, RZ, R22 ;  /* 0x000000ffffcb7224 */ /* 0x000fce00078e0016 */
.L_x_17109:
        /* <DEDUP_REMOVED lines=14> */
.L_x_17113:
        /* <DEDUP_REMOVED lines=12> */
.L_x_17114:
        /* <DEDUP_REMOVED lines=42> */
.L_x_17112:
        /* <DEDUP_REMOVED lines=16> */
.L_x_17116:
        /* <DEDUP_REMOVED lines=12> */
.L_x_17117:
        /* <DEDUP_REMOVED lines=42> */
.L_x_17115:
        /* <DEDUP_REMOVED lines=14> */
.L_x_17119:
        /* <DEDUP_REMOVED lines=12> */
.L_x_17120:
        /* <DEDUP_REMOVED lines=42> */
.L_x_17118:
        /* <DEDUP_REMOVED lines=16> */
.L_x_17122:
        /* <DEDUP_REMOVED lines=14> */
.L_x_17123:
        /* <DEDUP_REMOVED lines=42> */
.L_x_17121:
        /* <DEDUP_REMOVED lines=29> */
[----:B------:R-:W-:Y:S01]  /*1c840*/  PRMT R22, R220, 0x7610, R22 ;  /* 0x00007610dc167816 */ /* 0x000fe20000000016 */
[----:B------:R-:W-:Y:S01]  /*1c850*/  @P1 FADD.FTZ R188, R52, R188 ;  /* 0x000000bc34bc1221 */ /* 0x000fe20000010000 */
[----:B------:R-:W-:Y:S01]  /*1c860*/  PRMT R23, R223, 0x7610, R23 ;  /* 0x00007610df177816 */ /* 0x000fe20000000017 */
[----:B------:R-:W-:Y:S01]  /*1c870*/  @P1 FADD.FTZ R191, R55, R191 ;  /* 0x000000bf37bf1221 */ /* 0x000fe20000010000 */
[----:B------:R-:W-:Y:S06]  /*1c880*/  BRA `(.L_x_17124) ;  /* 0x0000001000907947 */ /* 0x000fec0003800000 */
.L_x_17099:
        /* <DEDUP_REMOVED lines=15> */
.L_x_17126:
        /* <DEDUP_REMOVED lines=12> */
.L_x_17127:
        /* <DEDUP_REMOVED lines=42> */
.L_x_17125:
        /* <DEDUP_REMOVED lines=15> */
.L_x_17129:
        /* <DEDUP_REMOVED lines=12> */
.L_x_17130:
        /* <DEDUP_REMOVED lines=42> */
.L_x_17128:
        /* <DEDUP_REMOVED lines=15> */
.L_x_17132:
        /* <DEDUP_REMOVED lines=12> */
.L_x_17133:
        /* <DEDUP_REMOVED lines=42> */
.L_x_17131:
        /* <DEDUP_REMOVED lines=15> */
.L_x_17135:
        /* <DEDUP_REMOVED lines=12> */
.L_x_17136:
        /* <DEDUP_REMOVED lines=42> */
.L_x_17134:
        /* <DEDUP_REMOVED lines=16> */
.L_x_17124:
        /* <DEDUP_REMOVED lines=22> */
.L_x_17137:
        /* <DEDUP_REMOVED lines=135> */
[----:B0-----:R-:W-:-:S07]  /*1e4a0*/  I2FP.F32.U32 R211, R219 ;  /* 0x000000db00d37245 */ /* 0x001fce0000201000 */
[----:B------:R-:W0:Y:S01]  /*1e4b0*/  @!P1 LDC.64 R234, c[0x0][0x3c8] ;  /* 0x0000f200ffea9b82 */ /* 0x000e220000000a00 */
[----:B------:R-:W2:Y:S01]  /*1e4c0*/  @!P2 LDS.64 R212, [R220] ;  /* 0x00000000dcd4a984 */ /* 0x000ea20000000a00 */
[----:B-1----:R-:W-:Y:S01]  /*1e4d0*/  IMAD.IADD R223, R222, 0x1, R219 ;  /* 0x00000001dedf7824 */ /* 0x002fe200078e02db */
[----:B------:R-:W-:-:S04]  /*1e4e0*/  I2FP.F32.S32 R222, R222 ;  /* 0x000000de00de7245 */ /* 0x000fc80000201400 */
[----:B------:R-:W-:Y:S01]  /*1e4f0*/  I2FP.F32.S32 R224, R223 ;  /* 0x000000df00e07245 */ /* 0x000fe20000201400 */
[----:B------:R-:W-:Y:S01]  /*1e500*/  SHFL.DOWN PT, R226, R223, 0x2, 0x1f ;  /* 0x08401f00dfe27f89 */ /* 0x000fe200000e0000 */
[----:B0-----:R-:W-:Y:S02]  /*1e510*/  @!P1 IMAD.WIDE R234, R199, 0x4, R234 ;  /* 0x00000004c7ea9825 */ /* 0x001fe400078e02ea */
[----:B------:R-:W0:Y:S01]  /*1e520*/  MUFU.RCP R225, R224 ;  /* 0x000000e000e17308 */ /* 0x000e220000001000 */
[----:B--2---:R-:W1:Y:S04]  /*1e530*/  SHFL.DOWN PT, R221, R212, 0x4, 0x1f ;  /* 0x08801f00d4dd7f89 */ /* 0x004e6800000e0000 */
[----:B------:R-:W2:Y:S01]  /*1e540*/  SHFL.DOWN PT, R218, R213, 0x4, 0x1f ;  /* 0x08801f00d5da7f89 */ /* 0x000ea200000e0000 */
[----:B-1----:R-:W-:-:S04]  /*1e550*/  FMUL.FTZ R210, R221, R222 ;  /* 0x000000deddd27220 */ /* 0x002fc80000410000 */
[----:B------:R-:W-:Y:S01]  /*1e560*/  FFMA.FTZ R210, R211, R212, R210 ;  /* 0x000000d4d3d27223 */ /* 0x000fe200000100d2 */
[----:B------:R-:W-:Y:S01]  /*1e570*/  FADD.FTZ R212, -R221, R212 ;  /* 0x000000d4ddd47221 */ /* 0x000fe20000010100 */
[----:B------:R-:W-:Y:S01]  /*1e580*/  IADD3 R221, PT, PT, R223, R226, RZ ;  /* 0x000000e2dfdd7210 */ /* 0x000fe20007ffe0ff */
[----:B--2---:R-:W-:Y:S01]  /*1e590*/  FADD.FTZ R218, R218, R213 ;  /* 0x000000d5dada7221 */ /* 0x004fe20000010000 */
[----:B0-----:R-:W-:Y:S01]  /*1e5a0*/  FMUL.FTZ R219, R225, R210 ;  /* 0x000000d2e1db7220 */ /* 0x001fe20000410000 */
[----:B------:R-:W-:Y:S01]  /*1e5b0*/  FMUL.FTZ R212, R212, R212 ;  /* 0x000000d4d4d47220 */ /* 0x000fe20000410000 */
[----:B------:R-:W-:Y:S02]  /*1e5c0*/  I2FP.F32.S32 R210, R221 ;  /* 0x000000dd00d27245 */ /* 0x000fe40000201400 */
[----:B------:R-:W-:Y:S01]  /*1e5d0*/  I2FP.F32.S32 R226, R226 ;  /* 0x000000e200e27245 */ /* 0x000fe20000201400 */
[----:B------:R-:W0:Y:S01]  /*1e5e0*/  SHFL.DOWN PT, R220, R219, 0x2, 0x1f ;  /* 0x08401f00dbdc7f89 */ /* 0x000e2200000e0000 */
[----:B------:R-:W-:Y:S01]  /*1e5f0*/  FMUL.FTZ R212, R212, R211 ;  /* 0x000000d3d4d47220 */ /* 0x000fe20000410000 */
[----:B------:R-:W1:Y:S03]  /*1e600*/  MUFU.RCP R223, R210 ;  /* 0x000000d200df7308 */ /* 0x000e660000001000 */
[----:B------:R-:W-:-:S02]  /*1e610*/  FMUL.FTZ R212, R212, R222 ;  /* 0x000000ded4d47220 */ /* 0x000fc40000410000 */
[----:B------:R-:W2:Y:S02]  /*1e620*/  SHFL.DOWN PT, R222, R221, 0x1, 0x1f ;  /* 0x08201f00ddde7f89 */ /* 0x000ea400000e0000 */
[----:B------:R-:W-:-:S05]  /*1e630*/  FFMA.FTZ R212, R225, R212, R218 ;  /* 0x000000d4e1d47223 */ /* 0x000fca00000100da */
[----:B------:R-:W3:Y:S01]  /*1e640*/  SHFL.DOWN PT, R211, R212, 0x2, 0x1f ;  /* 0x08401f00d4d37f89 */ /* 0x000ee200000e0000 */
[----:B0-----:R-:W-:-:S04]  /*1e650*/  FMUL.FTZ R213, R220, R226 ;  /* 0x000000e2dcd57220 */ /* 0x001fc80000410000 */
[----:B------:R-:W-:Y:S01]  /*1e660*/  FFMA.FTZ R218, R224, R219, R213 ;  /* 0x000000dbe0da7223 */ /* 0x000fe200000100d5 */
[----:B------:R-:W-:-:S03]  /*1e670*/  FADD.FTZ R219, R219, -R220 ;  /* 0x800000dcdbdb7221 */ /* 0x000fc60000010000 */
[----:B-1----:R-:W-:Y:S01]  /*1e680*/  FMUL.FTZ R213, R223, R218 ;  /* 0x000000dadfd57220 */ /* 0x002fe20000410000 */
        /* <DEDUP_REMOVED lines=18> */
[----:B--2---:R-:W-:Y:S01]  /*1e7b0*/  FADD.FTZ R211, R218, R211 ;  /* 0x000000d3dad37221 */ /* 0x004fe20000010000 */
[----:B------:R-:W1:Y:S01]  /*1e7c0*/  LDC R210, c[0x0][0x448] ;  /* 0x00011200ffd27b82 */ /* 0x000e620000000800 */
[----:B------:R-:W-:-:S04]  /*1e7d0*/  FMUL.FTZ R213, R213, R222 ;  /* 0x000000ded5d57220 */ /* 0x000fc80000410000 */
[----:B------:R-:W-:-:S06]  /*1e7e0*/  FFMA.FTZ R213, R220, R213, R211 ;  /* 0x000000d5dcd57223 */ /* 0x000fcc00000100d3 */
[----:B------:R-:W1:Y:S01]  /*1e7f0*/  SHFL.IDX PT, R213, R213, RZ, 0x1f ;  /* 0x00001fffd5d57589 */ /* 0x000e6200000e0000 */
[----:B0-----:R-:W-:-:S05]  /*1e800*/  FSEL R232, R231, RZ, !P3 ;  /* 0x000000ffe7e87208 */ /* 0x001fca0005800000 */
[C---:B------:R-:W-:Y:S01]  /*1e810*/  FADD.FTZ R228, -R232.reuse, R45 ;  /* 0x0000002de8e47221 */ /* 0x040fe20000010100 */
[----:B------:R-:W-:Y:S01]  /*1e820*/  FMUL.FTZ R45, R231, R231 ;  /* 0x000000e7e72d7220 */ /* 0x000fe20000410000 */
[C---:B------:R-:W-:Y:S01]  /*1e830*/  FADD.FTZ R223, -R232.reuse, R42 ;  /* 0x0000002ae8df7221 */ /* 0x040fe20000010100 */
[C---:B------:R-:W-:Y:S01]  /*1e840*/  FADD.FTZ R222, -R232.reuse, R43 ;  /* 0x0000002be8de7221 */ /* 0x040fe20000010100 */
[C---:B------:R-:W-:Y:S01]  /*1e850*/  FADD.FTZ R229, -R232.reuse, R44 ;  /* 0x0000002ce8e57221 */ /* 0x040fe20000010100 */
[----:B------:R-:W0:Y:S01]  /*1e860*/  @!P1 LDC.64 R42, c[0x0][0x3c0] ;  /* 0x0000f000ff2a9b82 */ /* 0x000e220000000a00 */
[----:B------:R-:W-:Y:S01]  /*1e870*/  FSEL R45, R45, RZ, P3 ;  /* 0x000000ff2d2d7208 */ /* 0x000fe20001800000 */
[C---:B------:R-:W-:Y:S01]  /*1e880*/  FADD.FTZ R225, -R232.reuse, R40 ;  /* 0x00000028e8e17221 */ /* 0x040fe20000010100 */
[----:B-1----:R-:W-:Y:S01]  /*1e890*/  FFMA.FTZ R44, R213, UR11, R210 ;  /* 0x0000000bd52c7c23 */ /* 0x002fe200080100d2 */
[C---:B------:R-:W-:Y:S01]  /*1e8a0*/  FADD.FTZ R224, -R232.reuse, R41 ;  /* 0x00000029e8e07221 */ /* 0x040fe20000010100 */
[C---:B------:R-:W-:Y:S01]  /*1e8b0*/  FADD.FTZ R220, -R232.reuse, R36 ;  /* 0x00000024e8dc7221 */ /* 0x040fe20000010100 */
[----:B------:R-:W-:Y:S01]  /*1e8c0*/  FADD.FTZ R219, -R232, R37 ;  /* 0x00000025e8db7221 */ /* 0x000fe20000010100 */
[----:B------:R-:W-:Y:S01]  /*1e8d0*/  FADD.FTZ R44, R44, R45 ;  /* 0x0000002d2c2c7221 */ /* 0x000fe20000010000 */
[----:B------:R-:W1:Y:S01]  /*1e8e0*/  LDC.64 R40, c[0x0][0x428] ;  /* 0x00010a00ff287b82 */ /* 0x000e620000000a00 */
        /* <DEDUP_REMOVED lines=18> */
[C---:B------:R-:W-:Y:S01]  /*1ea10*/  FADD.FTZ R212, -R232.reuse, R39 ;  /* 0x00000027e8d47221 */ /* 0x040fe20000010100 */
[C---:B------:R-:W-:Y:S01]  /*1ea20*/  FADD.FTZ R51, -R232.reuse, R24 ;  /* 0x00000018e8337221 */ /* 0x040fe20000010100 */
[----:B------:R0:W-:Y:S01]  /*1ea30*/  @!P1 STG.E desc[UR8][R42.64], R231 ;  /* 0x000000e72a009986 */ /* 0x0001e2000c101908 */
[C---:B--2---:R-:W-:Y:S01]  /*1ea40*/  FMUL.FTZ R25, R221.reuse, R48 ;  /* 0x00000030dd197220 */ /* 0x044fe20000410000 */
[C---:B------:R-:W-:Y:S01]  /*1ea50*/  FMUL.FTZ R30, R221.reuse, R230 ;  /* 0x000000e6dd1e7220 */ /* 0x040fe20000410000 */
[C---:B------:R-:W-:Y:S01]  /*1ea60*/  FMUL.FTZ R31, R221.reuse, R211 ;  /* 0x000000d3dd1f7220 */ /* 0x040fe20000410000 */
[C---:B------:R-:W-:Y:S01]  /*1ea70*/  FMUL.FTZ R188, R221.reuse, R28 ;  /* 0x0000001cddbc7220 */ /* 0x040fe20000410000 */
[C---:B------:R-:W-:Y:S01]  /*1ea80*/  FADD.FTZ R218, -R232.reuse, R38 ;  /* 0x00000026e8da7221 */ /* 0x040fe20000010100 */
[C---:B------:R-:W-:Y:S01]  /*1ea90*/  FADD.FTZ R33, -R232.reuse, R33 ;  /* 0x00000021e8217221 */ /* 0x040fe20000010100 */
[C---:B------:R-:W-:Y:S01]  /*1eaa0*/  FADD.FTZ R34, -R232.reuse, R34 ;  /* 0x00000022e8227221 */ /* 0x040fe20000010100 */
[C---:B------:R-:W-:Y:S01]  /*1eab0*/  FADD.FTZ R35, -R232.reuse, R35 ;  /* 0x00000023e8237221 */ /* 0x040fe20000010100 */
[C---:B------:R-:W-:Y:S01]  /*1eac0*/  FADD.FTZ R46, -R232.reuse, R189 ;  /* 0x000000bde82e7221 */ /* 0x040fe20000010100 */
[----:B------:R-:W-:Y:S01]  /*1ead0*/  FMUL.FTZ R48, R221, R27 ;  /* 0x0000001bdd307220 */ /* 0x000fe20000410000 */
[----:B------:R-:W-:Y:S01]  /*1eae0*/  FFMA.FTZ R24, R25, R152, R156 ;  /* 0x0000009819187223 */ /* 0x000fe2000001009c */
[C---:B0-----:R-:W-:Y:S01]  /*1eaf0*/  FMUL.FTZ R231, R221.reuse, R49 ;  /* 0x00000031dde77220 */ /* 0x041fe20000410000 */
[----:B------:R-:W-:Y:S01]  /*1eb00*/  FMUL.FTZ R49, R221, R26 ;  /* 0x0000001add317220 */ /* 0x000fe20000410000 */
[----:B------:R-:W-:Y:S01]  /*1eb10*/  FFMA.FTZ R28, R25, R120, R60 ;  /* 0x00000078191c7223 */ /* 0x000fe2000001003c */
[C---:B------:R-:W-:Y:S01]  /*1eb20*/  FADD.FTZ R45, -R232.reuse, R190 ;  /* 0x000000bee82d7221 */ /* 0x040fe20000010100 */
[----:B------:R-:W-:Y:S01]  /*1eb30*/  FADD.FTZ R44, -R232, R191 ;  /* 0x000000bfe82c7221 */ /* 0x000fe20000010100 */
[----:B-1----:R-:W-:-:S04]  /*1eb40*/  IMAD.WIDE.U32 R38, R214, 0x10, R40 ;  /* 0x00000010d6267825 */ /* 0x002fc800078e0028 */
        /* <DEDUP_REMOVED lines=8> */
[----:B---3--:R-:W-:-:S04]  /*1ebd0*/  IMAD.WIDE.U32 R232, R214, 0x10, R36 ;  /* 0x00000010d6e87825 */ /* 0x008fc800078e0024 */
        /* <DEDUP_REMOVED lines=17> */
[----:B------:R-:W-:Y:S01]  /*1ecf0*/  FMUL.FTZ R222, R221, R222 ;  /* 0x000000deddde7220 */ /* 0x000fe20000410000 */
[----:B------:R1:W-:Y:S01]  /*1ed00*/  STG.E.128 desc[UR8][R38.64], R24 ;  /* 0x0000001826007986 */ /* 0x0003e2000c101d08 */
[----:B------:R-:W-:-:S04]  /*1ed10*/  IMAD.WIDE.U32 R238, R209, 0x10, R40 ;  /* 0x00000010d1ee7825 */ /* 0x000fc800078e0028 */
[C---:B------:R-:W-:Y:S01]  /*1ed20*/  FMUL.FTZ R220, R221.reuse, R220 ;  /* 0x000000dcdddc7220 */ /* 0x040fe20000410000 */
[----:B------:R-:W-:Y:S01]  /*1ed30*/  FMUL.FTZ R219, R221, R219 ;  /* 0x000000dbdddb7220 */ /* 0x000fe20000410000 */
[----:B------:R2:W-:Y:S01]  /*1ed40*/  STG.E.128 desc[UR8][R232.64], R28 ;  /* 0x0000001ce8007986 */ /* 0x0005e2000c101d08 */
[----:B------:R-:W-:-:S04]  /*1ed50*/  IMAD.WIDE.U32 R236, R215, 0x10, R40 ;  /* 0x00000010d7ec7825 */ /* 0x000fc800078e0028 */
[C---:B------:R-:W-:Y:S01]  /*1ed60*/  FMUL.FTZ R218, R221.reuse, R218 ;  /* 0x000000daddda7220 */ /* 0x040fe20000410000 */
[----:B------:R-:W-:Y:S01]  /*1ed70*/  FMUL.FTZ R213, R221, R213 ;  /* 0x000000d5ddd57220 */ /* 0x000fe20000410000 */
[----:B------:R3:W-:Y:S01]  /*1ed80*/  STG.E.128 desc[UR8][R42.64], R32 ;  /* 0x000000202a007986 */ /* 0x0007e2000c101d08 */
[----:B0-----:R-:W-:-:S04]  /*1ed90*/  IMAD.WIDE.U32 R234, R217, 0x10, R40 ;  /* 0x00000010d9ea7825 */ /* 0x001fc800078e0028 */
[C---:B------:R-:W-:Y:S01]  /*1eda0*/  FMUL.FTZ R210, R221.reuse, R210 ;  /* 0x000000d2ddd27220 */ /* 0x040fe20000410000 */
[C---:B------:R-:W-:Y:S01]  /*1edb0*/  FMUL.FTZ R51, R221.reuse, R51 ;  /* 0x00000033dd337220 */ /* 0x040fe20000410000 */
[----:B------:R-:W-:Y:S01]  /*1edc0*/  FMUL.FTZ R50, R221, R50 ;  /* 0x00000032dd327220 */ /* 0x000fe20000410000 */
[----:B------:R-:W-:-:S04]  /*1edd0*/  IMAD.WIDE.U32 R230, R208, 0x10, R40 ;  /* 0x00000010d0e67825 */ /* 0x000fc800078e0028 */
[C---:B------:R-:W-:Y:S01]  /*1ede0*/  FMUL.FTZ R47, R221.reuse, R47 ;  /* 0x0000002fdd2f7220 */ /* 0x040fe20000410000 */
[C---:B------:R-:W-:Y:S01]  /*1edf0*/  FMUL.FTZ R46, R221.reuse, R46 ;  /* 0x0000002edd2e7220 */ /* 0x040fe20000410000 */
[----:B------:R-:W-:Y:S01]  /*1ee00*/  FMUL.FTZ R45, R221, R45 ;  /* 0x0000002ddd2d7220 */ /* 0x000fe20000410000 */
[----:B------:R-:W-:-:S04]  /*1ee10*/  IMAD.WIDE.U32 R240, R209, 0x10, R36 ;  /* 0x00000010d1f07825 */ /* 0x000fc800078e0024 */
[----:B-1----:R-:W-:Y:S01]  /*1ee20*/  FFMA.FTZ R24, R229, R116, R64 ;  /* 0x00000074e5187223 */ /* 0x002fe20000010040 */
[----:B------:R-:W-:Y:S01]  /*1ee30*/  FFMA.FTZ R25, R228, R117, R65 ;  /* 0x00000075e4197223 */ /* 0x000fe20000010041 */
[----:B------:R-:W-:Y:S01]  /*1ee40*/  FFMA.FTZ R26, R227, R118, R66 ;  /* 0x00000076e31a7223 */ /* 0x000fe20000010042 */
[----:B------:R-:W-:-:S04]  /*1ee50*/  IMAD.WIDE.U32 R38, R207, 0x10, R40 ;  /* 0x00000010cf267825 */ /* 0x000fc800078e0028 */
[----:B------:R-:W-:Y:S01]  /*1ee60*/  FFMA.FTZ R27, R226, R119, R67 ;  /* 0x00000077e21b7223 */ /* 0x000fe20000010043 */
[----:B--2---:R-:W-:Y:S01]  /*1ee70*/  FFMA.FTZ R28, R225, R144, R164 ;  /* 0x00000090e11c7223 */ /* 0x004fe200000100a4 */
[----:B------:R-:W-:Y:S01]  /*1ee80*/  FFMA.FTZ R29, R224, R145, R165 ;  /* 0x00000091e01d7223 */ /* 0x000fe200000100a5 */
[----:B------:R-:W-:-:S04]  /*1ee90*/  IMAD.WIDE.U32 R232, R216, 0x10, R40 ;  /* 0x00000010d8e87825 */ /* 0x000fc800078e0028 */
[----:B------:R-:W-:Y:S01]  /*1eea0*/  FFMA.FTZ R30, R223, R146, R166 ;  /* 0x00000092df1e7223 */ /* 0x000fe200000100a6 */
[----:B------:R-:W-:Y:S01]  /*1eeb0*/  FFMA.FTZ R31, R222, R147, R167 ;  /* 0x00000093de1f7223 */ /* 0x000fe200000100a7 */
[----:B---3--:R-:W-:Y:S01]  /*1eec0*/  FFMA.FTZ R32, R225, R112, R68 ;  /* 0x00000070e1207223 */ /* 0x008fe20000010044 */
[----:B------:R-:W-:-:S04]  /*1eed0*/  IMAD.WIDE.U32 R40, R206, 0x10, R36 ;  /* 0x00000010ce287825 */ /* 0x000fc800078e0024 */
[----:B------:R-:W-:Y:S01]  /*1eee0*/  FFMA.FTZ R33, R224, R113, R69 ;  /* 0x00000071e0217223 */ /* 0x000fe20000010045 */
[----:B------:R-:W-:Y:S01]  /*1eef0*/  FFMA.FTZ R34, R223, R114, R70 ;  /* 0x00000072df227223 */ /* 0x000fe20000010046 */
[----:B------:R-:W-:Y:S01]  /*1ef00*/  FFMA.FTZ R35, R222, R115, R71 ;  /* 0x00000073de237223 */ /* 0x000fe20000010047 */
[--C-:B------:R-:W-:Y:S01]  /*1ef10*/  IMAD.WIDE.U32 R42, R207, 0x10, R36.reuse ;  /* 0x00000010cf2a7825 */ /* 0x100fe200078e0024 */
[----:B------:R0:W-:Y:S03]  /*1ef20*/  STG.E.128 desc[UR8][R40.64], R24 ;  /* 0x0000001828007986 */ /* 0x0001e6000c101d08 */
[----:B------:R-:W-:Y:S01]  /*1ef30*/  FMUL.FTZ R44, R221, R44 ;  /* 0x0000002cdd2c7220 */ /* 0x000fe20000410000 */
[--C-:B------:R-:W-:Y:S01]  /*1ef40*/  IMAD.WIDE.U32 R206, R217, 0x10, R36.reuse ;  /* 0x00000010d9ce7825 */ /* 0x100fe200078e0024 */
[----:B------:R1:W-:Y:S03]  /*1ef50*/  STG.E.128 desc[UR8][R38.64], R28 ;  /* 0x0000001c26007986 */ /* 0x0003e6000c101d08 */
[--C-:B------:R-:W-:Y:S01]  /*1ef60*/  IMAD.WIDE.U32 R242, R215, 0x10, R36.reuse ;  /* 0x00000010d7f27825 */ /* 0x100fe200078e0024 */
[----:B------:R2:W-:Y:S03]  /*1ef70*/  STG.E.128 desc[UR8][R42.64], R32 ;  /* 0x000000202a007986 */ /* 0x0005e6000c101d08 */
[----:B------:R-:W-:-:S04]  /*1ef80*/  IMAD.WIDE.U32 R208, R208, 0x10, R36 ;  /* 0x00000010d0d07825 */ /* 0x000fc800078e0024 */
[----:B------:R-:W-:-:S04]  /*1ef90*/  IMAD.WIDE.U32 R216, R216, 0x10, R36 ;  /* 0x00000010d8d87825 */ /* 0x000fc800078e0024 */
[----:B------:R-:W-:Y:S01]  /*1efa0*/  FFMA.FTZ R36, R213, R104, R76 ;  /* 0x00000068d5247223 */ /* 0x000fe2000001004c */
[----:B------:R-:W-:Y:S01]  /*1efb0*/  FFMA.FTZ R37, R212, R105, R77 ;  /* 0x00000069d4257223 */ /* 0x000fe2000001004d */
[----:B0-----:R-:W-:Y:S01]  /*1efc0*/  FFMA.FTZ R24, R220, R140, R168 ;  /* 0x0000008cdc187223 */ /* 0x001fe200000100a8 */
        /* <DEDUP_REMOVED lines=18> */
[----:B------:R1:W-:Y:S04]  /*1f0f0*/  STG.E.128 desc[UR8][R238.64], R24 ;  /* 0x00000018ee007986 */ /* 0x0003e8000c101d08 */
[----:B------:R2:W-:Y:S04]  /*1f100*/  STG.E.128 desc[UR8][R240.64], R28 ;  /* 0x0000001cf0007986 */ /* 0x0005e8000c101d08 */
[----:B------:R3:W-:Y:S04]  /*1f110*/  STG.E.128 desc[UR8][R236.64], R32 ;  /* 0x00000020ec007986 */ /* 0x0007e8000c101d08 */
[----:B------:R4:W-:Y:S01]  /*1f120*/  STG.E.128 desc[UR8][R242.64], R36 ;  /* 0x00000024f2007986 */ /* 0x0009e2000c101d08 */
[----:B0-----:R-:W-:-:S03]  /*1f130*/  IADD3 R199, PT, PT, R199, R190, RZ ;  /* 0x000000bec7c77210 */ /* 0x001fc60007ffe0ff */
[----:B------:R0:W-:Y:S01]  /*1f140*/  STG.E.128 desc[UR8][R234.64], R40 ;  /* 0x00000028ea007986 */ /* 0x0001e2000c101d08 */
[----:B-1----:R-:W-:Y:S01]  /*1f150*/  FFMA.FTZ R24, R211, R100, R80 ;  /* 0x00000064d3187223 */ /* 0x002fe20000010050 */
[----:B------:R-:W-:Y:S01]  /*1f160*/  FFMA.FTZ R25, R210, R101, R81 ;  /* 0x00000065d2197223 */ /* 0x000fe20000010051 */
[----:B------:R-:W-:Y:S01]  /*1f170*/  ISETP.GE.AND P1, PT, R199, R191, PT ;  /* 0x000000bfc700720c */ /* 0x000fe20003f26270 */
[----:B------:R-:W-:Y:S01]  /*1f180*/  FFMA.FTZ R26, R189, R102, R82 ;  /* 0x00000066bd1a7223 */ /* 0x000fe20000010052 */
[----:B------:R-:W-:Y:S01]  /*1f190*/  FFMA.FTZ R27, R188, R103, R83 ;  /* 0x00000067bc1b7223 */ /* 0x000fe20000010053 */
        /* <DEDUP_REMOVED lines=8> */
[----:B----4-:R-:W-:Y:S01]  /*1f220*/  FFMA.FTZ R36, R47, R124, R184 ;  /* 0x0000007c2f247223 */ /* 0x010fe200000100b8 */
[----:B------:R-:W-:Y:S01]  /*1f230*/  FFMA.FTZ R37, R46, R125, R185 ;  /* 0x0000007d2e257223 */ /* 0x000fe200000100b9 */
[----:B------:R-:W-:Y:S01]  /*1f240*/  FFMA.FTZ R38, R45, R126, R186 ;  /* 0x0000007e2d267223 */ /* 0x000fe200000100ba */
[----:B------:R-:W-:Y:S01]  /*1f250*/  FFMA.FTZ R39, R44, R127, R187 ;  /* 0x0000007f2c277223 */ /* 0x000fe200000100bb */
[----:B0-----:R-:W-:Y:S01]  /*1f260*/  FFMA.FTZ R40, R47, R92, R88 ;  /* 0x0000005c2f287223 */ /* 0x001fe20000010058 */
[----:B------:R-:W-:Y:S01]  /*1f270*/  FFMA.FTZ R41, R46, R93, R89 ;  /* 0x0000005d2e297223 */ /* 0x000fe20000010059 */
[----:B------:R-:W-:Y:S01]  /*1f280*/  FFMA.FTZ R42, R45, R94, R90 ;  /* 0x0000005e2d2a7223 */ /* 0x000fe2000001005a */
[----:B------:R-:W-:Y:S01]  /*1f290*/  FFMA.FTZ R43, R44, R95, R91 ;  /* 0x0000005f2c2b7223 */ /* 0x000fe2000001005b */
[----:B------:R0:W-:Y:S04]  /*1f2a0*/  STG.E.128 desc[UR8][R206.64], R24 ;  /* 0x00000018ce007986 */ /* 0x0001e8000c101d08 */
[----:B------:R0:W-:Y:S04]  /*1f2b0*/  STG.E.128 desc[UR8][R230.64], R28 ;  /* 0x0000001ce6007986 */ /* 0x0001e8000c101d08 */
[----:B------:R0:W-:Y:S04]  /*1f2c0*/  STG.E.128 desc[UR8][R208.64], R32 ;  /* 0x00000020d0007986 */ /* 0x0001e8000c101d08 */
[----:B------:R0:W-:Y:S04]  /*1f2d0*/  STG.E.128 desc[UR8][R232.64], R36 ;  /* 0x00000024e8007986 */ /* 0x0001e8000c101d08 */
[----:B------:R0:W-:Y:S01]  /*1f2e0*/  STG.E.128 desc[UR8][R216.64], R40 ;  /* 0x00000028d8007986 */ /* 0x0001e2000c101d08 */
[----:B------:R-:W-:Y:S05]  /*1f2f0*/  @!P1 BRA `(.L_x_17138) ;  /* 0xfffffe2000009947 */ /* 0x000fea000383ffff */
[----:B------:R-:W-:Y:S05]  /*1f300*/  EXIT ;  /* 0x000000000000794d */ /* 0x000fea0003800000 */
.L_x_17139:
        /* <DEDUP_REMOVED lines=15> */
.L_x_18081:


//--------------------- .text._ZN10layer_norm31ln_parallel_residual_fwd_kernelINS_13Kernel_traitsIfffffjLj8192ELj1ELj1ELj8ELj16ENS_18Kernel_traits_baseILj8192EfffffjLj256EEEEELb1ELb1ELb0EEEvNS_9FwdParamsE --------------------------
	.section	.text._ZN10layer_norm31ln_parallel_residual_fwd_kernelINS_13Kernel_traitsIfffffjLj8192ELj1ELj1ELj8ELj16ENS_18Kernel_traits_baseILj8192EfffffjLj256EEEEELb1ELb1ELb0EEEvNS_9FwdParamsE,"ax",@progbits
	.align	128
        .global         _ZN10layer_norm31ln_parallel_residual_fwd_kernelINS_13Kernel_traitsIfffffjLj8192ELj1ELj1ELj8ELj16ENS_18Kernel_traits_baseILj8192EfffffjLj256EEEEELb1ELb1ELb0EEEvNS_9FwdParamsE
        .type           _ZN10layer_norm31ln_parallel_residual_fwd_kernelINS_13Kernel_traitsIfffffjLj8192ELj1ELj1ELj8ELj16ENS_18Kernel_traits_baseILj8192EfffffjLj256EEEEELb1ELb1ELb0EEEvNS_9FwdParamsE,@function
        .size           _ZN10layer_norm31ln_parallel_residual_fwd_kernelINS_13Kernel_traitsIfffffjLj8192ELj1ELj1ELj8ELj16ENS_18Kernel_traits_baseILj8192EfffffjLj256EEEEELb1ELb1ELb0EEEvNS_9FwdParamsE,(.L_x_18082 - _ZN10layer_norm31ln_parallel_residual_fwd_kernelINS_13Kernel_traitsIfffffjLj8192ELj1ELj1ELj8ELj16ENS_18Kernel_traits_baseILj8192EfffffjLj256EEEEELb1ELb1ELb0EEEvNS_9FwdParamsE)
        .other          _ZN10layer_norm31ln_parallel_residual_fwd_kernelINS_13Kernel_traitsIfffffjLj8192ELj1ELj1ELj8ELj16ENS_18Kernel_traits_baseILj8192EfffffjLj256EEEEELb1ELb1ELb0EEEvNS_9FwdParamsE,@"STO_CUDA_ENTRY STV_DEFAULT"
_ZN10layer_norm31ln_parallel_residual_fwd_kernelINS_13Kernel_traitsIfffffjLj8192ELj1ELj1ELj8ELj16ENS_18Kernel_traits_baseILj8192EfffffjLj256EEEEELb1ELb1ELb0EEEvNS_9FwdParamsE:
.text._ZN10layer_norm31ln_parallel_residual_fwd_kernelINS_13Kernel_traitsIfffffjLj8192ELj1ELj1ELj8ELj16ENS_18Kernel_traits_baseILj8192EfffffjLj256EEEEELb1ELb1ELb0EEEvNS_9FwdParamsE:
        /* <DEDUP_REMOVED lines=36> */
[C---:B------:R-:W-:Y:S01]  /*0240*/  IADD3 R97, PT, PT, R2.reuse, -0x4ab325aa, RZ ;  /* 0xb54cda5602617810 */ /* 0x040fe20007ffe0ff */
[----:B------:R-:W-:Y:S01]  /*0250*/  VIADD R95, R2, 0x1715609d ;  /* 0x1715609d025f7836 */ /* 0x000fe20000000000 */
        /* <DEDUP_REMOVED lines=32> */
[----:B---3--:R-:W-:-:S04]  /*0460*/  @P1 IMAD.WIDE.U32 R10, R89, 0x10, R10 ;  /* 0x00000010590a1825 */ /* 0x008fc800078e000a */
[----:B------:R-:W-:Y:S01]  /*0470*/  @P1 VIADD R89, R89, 0x100 ;  /* 0x0000010059591836 */ /* 0x000fe20000000000 */
        /* <DEDUP_REMOVED lines=15> */
[----:B------:R-:W3:Y:S08]  /*0570*/  @P5 LDC.64 R82, c[0x0][0x438] ;  /* 0x00010e00ff525b82 */ /* 0x000ef00000000a00 */
[----:B------:R-:W0:Y:S08]  /*0580*/  @P0 LDC.64 R84, c[0x0][0x3d0] ;  /* 0x0000f400ff540b82 */ /* 0x000e300000000a00 */
[----:B------:R-:W0:Y:S01]  /*0590*/  @P0 LDC.64 R86, c[0x0][0x438] ;  /* 0x00010e00ff560b82 */ /* 0x000e220000000a00 */
[----:B----4-:R-:W-:-:S04]  /*05a0*/  @P4 IMAD.WIDE.U32 R76, R89, 0x10, R76 ;  /* 0x00000010594c4825 */ /* 0x010fc800078e004c */
[C---:B-1----:R-:W-:Y:S01]  /*05b0*/  @P4 IMAD.WIDE.U32 R78, R89.reuse, 0x10, R78 ;  /* 0x00000010594e4825 */ /* 0x042fe200078e004e */
[----:B------:R1:W5:Y:S03]  /*05c0*/  @P4 LDG.E.128 R40, desc[UR8][R76.64] ;  /* 0x000000084c284981 */ /* 0x000366000c1e1d00 */
[----:B------:R-:W-:Y:S01]  /*05d0*/  @P4 VIADD R89, R89, 0x100 ;  /* 0x0000010059594836 */ /* 0x000fe20000000000 */
[----:B------:R1:W5:Y:S03]  /*05e0*/  @P4 LDG.E.128 R36, desc[UR8][R78.64] ;  /* 0x000000084e244981 */ /* 0x000366000c1e1d00 */
[----:B--2---:R-:W-:-:S04]  /*05f0*/  @P5 IMAD.WIDE.U32 R80, R89, 0x10, R80 ;  /* 0x0000001059505825 */ /* 0x004fc800078e0050 */
        /* <DEDUP_REMOVED lines=8> */
[----:B------:R-:W-:Y:S01]  /*0680*/  ISETP.GE.U32.AND P1, PT, R109, 0x800, PT ;  /* 0x000008006d00780c */ /* 0x000fe20003f26070 */
[----:B------:R-:W-:-:S12]  /*0690*/  @P0 VIADD R89, R89, 0x100 ;  /* 0x0000010059590836 */ /* 0x000fd80000000000 */
[----:B-1----:R-:W-:Y:S05]  /*06a0*/  @!P1 BRA `(.L_x_17142) ;  /* 0x0000000000fc9947 */ /* 0x002fea0003800000 */
[----:B------:R-:W0:Y:S08]  /*06b0*/  LDC.64 R16, c[0x0][0x3d0] ;  /* 0x0000f400ff107b82 */ /* 0x000e300000000a00 */
[----:B------:R-:W1:Y:S01]  /*06c0*/  LDC.64 R12, c[0x0][0x438] ;  /* 0x00010e00ff0c7b82 */ /* 0x000e620000000a00 */
[----:B0-----:R-:W-:-:S06]  /*06d0*/  IMAD.WIDE.U32 R16, R89, 0x10, R16 ;  /* 0x0000001059107825 */ /* 0x001fcc00078e0010 */
[----:B------:R-:W5:Y:S01]  /*06e0*/  LDG.E.128 R16, desc[UR8][R16.64] ;  /* 0x0000000810107981 */ /* 0x000f62000c1e1d00 */
[----:B-1----:R-:W-:-:S06]  /*06f0*/  IMAD.WIDE.U32 R12, R89, 0x10, R12 ;  /* 0x00000010590c7825 */ /* 0x002fcc00078e000c */
[----:B------:R-:W5:Y:S01]  /*0700*/  LDG.E.128 R12, desc[UR8][R12.64] ;  /* 0x000000080c0c7981 */ /* 0x000f62000c1e1d00 */
[----:B------:R-:W-:Y:S05]  /*0710*/  BRA `(.L_x_17142) ;  /* 0x0000000000e07947 */ /* 0x000fea0003800000 */
.L_x_17141:
        /* <DEDUP_REMOVED lines=14> */
[----:B------:R-:W5:Y:S01]  /*0800*/  @P6 LDG.E.128 R72, desc[UR8][R6.64] ;  /* 0x0000000806486981 */ /* 0x000f62000c1e1d00 */
[----:B-1----:R-:W-:-:S06]  /*0810*/  @P5 IMAD.WIDE.U32 R8, R89, 0x10, R8 ;  /* 0x0000001059085825 */ /* 0x002fcc00078e0008 */
[----:B------:R-:W1:Y:S01]  /*0820*/  @P2 LDC.64 R20, c[0x0][0x3d0] ;  /* 0x0000f400ff142b82 */ /* 0x000e620000000a00 */
[----:B------:R-:W-:Y:S01]  /*0830*/  @P5 VIADD R89, R89, 0x100 ;  /* 0x0000010059595836 */ /* 0x000fe20000000000 */
[----:B------:R3:W5:Y:S01]  /*0840*/  @P5 LDG.E.128 R64, desc[UR8][R8.64] ;  /* 0x0000000808405981 */ /* 0x000762000c1e1d00 */
[----:B------:R-:W-:Y:S02]  /*0850*/  ISETP.GE.U32.AND P5, PT, R109, 0x800, PT ;  /* 0x000008006d00780c */ /* 0x000fe40003fa6070 */
[C---:B--2---:R-:W-:Y:S01]  /*0860*/  @P4 IMAD.WIDE.U32 R10, R89.reuse, 0x10, R10 ;  /* 0x00000010590a4825 */ /* 0x044fe200078e000a */
[----:B------:R-:W-:Y:S02]  /*0870*/  @P4 IADD3 R89, PT, PT, R89, 0x100, RZ ;  /* 0x0000010059594810 */ /* 0x000fe40007ffe0ff */
[----:B------:R-:W3:Y:S02]  /*0880*/  @P1 LDC.64 R22, c[0x0][0x3d0] ;  /* 0x0000f400ff161b82 */ /* 0x000ee40000000a00 */
[----:B------:R-:W5:Y:S06]  /*0890*/  @P4 LDG.E.128 R56, desc[UR8][R10.64] ;  /* 0x000000080a384981 */ /* 0x000f6c000c1e1d00 */
[----:B------:R-:W2:Y:S01]  /*08a0*/  @P0 LDC.64 R30, c[0x0][0x3d0] ;  /* 0x0000f400ff1e0b82 */ /* 0x000ea20000000a00 */
[----:B0-----:R-:W-:-:S04]  /*08b0*/  @P3 IMAD.WIDE.U32 R28, R89, 0x10, R4 ;  /* 0x00000010591c3825 */ /* 0x001fc800078e0004 */
[----:B------:R-:W-:Y:S01]  /*08c0*/  @P3 VIADD R89, R89, 0x100 ;  /* 0x0000010059593836 */ /* 0x000fe20000000000 */
[----:B------:R0:W5:Y:S02]  /*08d0*/  @P3 LDG.E.128 R48, desc[UR8][R28.64] ;  /* 0x000000081c303981 */ /* 0x000164000c1e1d00 */
[----:B------:R-:W4:Y:S01]  /*08e0*/  @P5 LDC.64 R38, c[0x0][0x3d0] ;  /* 0x0000f400ff265b82 */ /* 0x000f220000000a00 */
[----:B-1----:R-:W-:-:S04]  /*08f0*/  @P2 IMAD.WIDE.U32 R36, R89, 0x10, R20 ;  /* 0x0000001059242825 */ /* 0x002fc800078e0014 */
[----:B------:R-:W-:Y:S01]  /*0900*/  @P2 VIADD R89, R89, 0x100 ;  /* 0x0000010059592836 */ /* 0x000fe20000000000 */
[----:B------:R1:W5:Y:S03]  /*0910*/  @P2 LDG.E.128 R40, desc[UR8][R36.64] ;  /* 0x0000000824282981 */ /* 0x000366000c1e1d00 */
[C---:B---3--:R-:W-:Y:S01]  /*0920*/  @P1 IMAD.WIDE.U32 R8, R89.reuse, 0x10, R22 ;  /* 0x0000001059081825 */ /* 0x048fe200078e0016 */
[----:B------:R-:W-:-:S04]  /*0930*/  @P1 IADD3 R89, PT, PT, R89, 0x100, RZ ;  /* 0x0000010059591810 */ /* 0x000fc80007ffe0ff */
[----:B------:R-:W5:Y:S01]  /*0940*/  @P1 LDG.E.128 R32, desc[UR8][R8.64] ;  /* 0x0000000808201981 */ /* 0x000f62000c1e1d00 */
[----:B--2---:R-:W-:-:S04]  /*0950*/  @P0 IMAD.WIDE.U32 R44, R89, 0x10, R30 ;  /* 0x00000010592c0825 */ /* 0x004fc800078e001e */
[----:B------:R-:W-:Y:S01]  /*0960*/  @P0 VIADD R89, R89, 0x100 ;  /* 0x0000010059590836 */ /* 0x000fe20000000000 */
[----:B------:R2:W5:Y:S03]  /*0970*/  @P0 LDG.E.128 R24, desc[UR8][R44.64] ;  /* 0x000000082c180981 */ /* 0x000566000c1e1d00 */
[----:B----4-:R-:W-:-:S05]  /*0980*/  @P5 IMAD.WIDE.U32 R4, R89, 0x10, R38 ;  /* 0x0000001059045825 */ /* 0x010fca00078e0026 */
[----:B------:R3:W5:Y:S01]  /*0990*/  @P5 LDG.E.128 R16, desc[UR8][R4.64] ;  /* 0x0000000804105981 */ /* 0x000762000c1e1d00 */
[----:B------:R-:W-:Y:S02]  /*09a0*/  CS2R R22, SRZ ;  /* 0x0000000000167805 */ /* 0x000fe4000001ff00 */
[----:B------:R-:W-:Y:S02]  /*09b0*/  CS2R R20, SRZ ;  /* 0x0000000000147805 */ /* 0x000fe4000001ff00 */
[----:B------:R-:W-:Y:S02]  /*09c0*/  CS2R R30, SRZ ;  /* 0x00000000001e7805 */ /* 0x000fe4000001ff00 */
[----:B0-----:R-:W-:Y:S02]  /*09d0*/  CS2R R28, SRZ ;  /* 0x00000000001c7805 */ /* 0x001fe4000001ff00 */
[----:B------:R-:W-:Y:S02]  /*09e0*/  CS2R R38, SRZ ;  /* 0x0000000000267805 */ /* 0x000fe4000001ff00 */
[----:B-1----:R-:W-:-:S02]  /*09f0*/  CS2R R36, SRZ ;  /* 0x0000000000247805 */ /* 0x002fc4000001ff00 */
[----:B------:R-:W-:Y:S02]  /*0a00*/  CS2R R46, SRZ ;  /* 0x00000000002e7805 */ /* 0x000fe4000001ff00 */
[----:B--2---:R-:W-:Y:S02]  /*0a10*/  CS2R R44, SRZ ;  /* 0x00000000002c7805 */ /* 0x004fe4000001ff00 */
        /* <DEDUP_REMOVED lines=8> */
.L_x_17142:
[----:B------:R-:W-:Y:S05]  /*0aa0*/  BSYNC.RECONVERGENT B0 ;  /* 0x0000000000007941 */ /* 0x000fea0003800200 */
.L_x_17140:
[----:B------:R-:W0:Y:S02]  /*0ab0*/  LDCU UR5, c[0x0][0x384] ;  /* 0x00007080ff0577ac */ /* 0x000e240008000800 */
[----:B0-----:R-:W-:-:S13]  /*0ac0*/  ISETP.GE.AND P0, PT, R108, UR5, PT ;  /* 0x000000056c007c0c */ /* 0x001fda000bf06270 */
[----:B------:R-:W-:Y:S05]  /*0ad0*/  @P0 EXIT ;  /* 0x000000000000094d */ /* 0x000fea0003800000 */
[----:B------:R-:W0:Y:S01]  /*0ae0*/  LDCU UR5, c[0x0][0x360] ;  /* 0x00006c00ff0577ac */ /* 0x000e220008000800 */
[C---:B------:R-:W-:Y:S01]  /*0af0*/  IMAD.HI.U32 R5, R128.reuse, -0x2daee0ad, RZ ;  /* 0xd2511f5380057827 */ /* 0x040fe200078e00ff */
[----:B------:R-:W-:Y:S01]  /*0b00*/  IADD3 R11, PT, PT, R3, -0x126145ec, RZ ;  /* 0xed9eba14030b7810 */ /* 0x000fe20007ffe0ff */
[----:B------:R-:W-:Y:S02]  /*0b10*/  ULOP3.LUT UR6, UR4, 0xff, URZ, 0xc0, !UPT ;  /* 0x000000ff04067892 */ /* 0x000fe4000f8ec0ff */
[----:B------:R-:W-:Y:S01]  /*0b20*/  IMAD R9, R128, -0x2daee0ad, RZ ;  /* 0xd2511f5380097824 */ /* 0x000fe200078e02ff */
[----:B------:R-:W-:Y:S01]  /*0b30*/  LOP3.LUT R5, R5, R3, RZ, 0x3c, !PT ;  /* 0x0000000305057212 */ /* 0x000fe200078e3cff */
[----:B------:R-:W-:Y:S01]  /*0b40*/  IMAD.MOV.U32 R117, RZ, RZ, RZ ;  /* 0x000000ffff757224 */ /* 0x000fe200078e00ff */
[----:B------:R-:W-:Y:S01]  /*0b50*/  LOP3.LUT R118, R118, 0x3, RZ, 0xc0, !PT ;  /* 0x0000000376767812 */ /* 0x000fe200078ec0ff */
[----:B------:R-:W1:Y:S02]  /*0b60*/  LDCU UR7, c[0x0][0x408] ;  /* 0x00008100ff0777ac */ /* 0x000e640008000800 */
[C---:B------:R-:W-:Y:S01]  /*0b70*/  IMAD.HI.U32 R6, R5.reuse, -0x326172a9, RZ ;  /* 0xcd9e8d5705067827 */ /* 0x040fe200078e00ff */
[----:B------:R-:W2:Y:S03]  /*0b80*/  LDCU UR16, c[0x0][0x388] ;  /* 0x00007100ff1077ac */ /* 0x000ea60008000800 */
[----:B------:R-:W-:Y:S01]  /*0b90*/  IMAD R5, R5, -0x326172a9, RZ ;  /* 0xcd9e8d5705057824 */ /* 0x000fe200078e02ff */
[----:B------:R-:W3:Y:S01]  /*0ba0*/  LDCU.U8 UR14, c[0x0][0x410] ;  /* 0x00008200ff0e77ac */ /* 0x000ee20008000000 */
[----:B0-----:R-:W-:Y:S01]  /*0bb0*/  IMAD R129, R108, UR5, R125 ;  /* 0x000000056c817c24 */ /* 0x001fe2000f8e027d */
[----:B------:R-:W-:-:S03]  /*0bc0*/  USHF.R.U32.HI UR5, URZ, 0x1, UR4 ;  /* 0x00000001ff057899 */ /* 0x000fc60008011604 */
[C---:B------:R-:W-:Y:S01]  /*0bd0*/  IMAD.HI.U32 R4, R129.reuse, -0x326172a9, RZ ;  /* 0xcd9e8d5781047827 */ /* 0x040fe200078e00ff */
[----:B------:R-:W0:Y:S03]  /*0be0*/  LDCU UR15, c[0x0][0x400] ;  /* 0x00008000ff0f77ac */ /* 0x000e260008000800 */
[----:B------:R-:W-:Y:S01]  /*0bf0*/  IMAD R7, R129, -0x326172a9, RZ ;  /* 0xcd9e8d5781077824 */ /* 0x000fe200078e02ff */
[----:B------:R-:W-:Y:S01]  /*0c00*/  LOP3.LUT R4, R111, R4, R2, 0x96, !PT ;  /* 0x000000046f047212 */ /* 0x000fe200078e9602 */
[----:B------:R-:W-:Y:S01]  /*0c10*/  ULOP3.LUT UR5, UR5, 0x7fffff80, URZ, 0xc0, !UPT ;  /* 0x7fffff8005057892 */ /* 0x000fe2000f8ec0ff */
[----:B------:R-:W4:Y:S02]  /*0c20*/  LDCU.64 UR10, c[0x0][0x398] ;  /* 0x00007300ff0a77ac */ /* 0x000f240008000a00 */
[----:B------:R-:W-:Y:S01]  /*0c30*/  LOP3.LUT R6, R90, R7, R6, 0x96, !PT ;  /* 0x000000075a067212 */ /* 0x000fe200078e9606 */
[C---:B------:R-:W-:Y:S01]  /*0c40*/  IMAD.HI.U32 R8, R4.reuse, -0x2daee0ad, RZ ;  /* 0xd2511f5304087827 */ /* 0x040fe200078e00ff */
[----:B------:R-:W0:Y:S03]  /*0c50*/  LDCU.64 UR12, c[0x0][0x3a0] ;  /* 0x00007400ff0c77ac */ /* 0x000e260008000a00 */
        /* <DEDUP_REMOVED lines=19> */
[----:B------:R-:W-:Y:S02]  /*0d90*/  VIADD R8, R2, 0x78dde6e4 ;  /* 0x78dde6e402087836 */ /* 0x000fe40000000000 */
[----:B------:R-:W-:Y:S02]  /*0da0*/  IMAD.MOV R11, RZ, RZ, -R88 ;  /* 0x000000ffff0b7224 */ /* 0x000fe400078e0a58 */
[----:B------:R-:W-:Y:S01]  /*0db0*/  VIADD R10, R3, 0xdb3d7428 ;  /* 0xdb3d7428030a7836 */ /* 0x000fe20000000000 */
[----:B------:R-:W-:Y:S01]  /*0dc0*/  LOP3.LUT R4, R8, R7, R4, 0x96, !PT ;  /* 0x0000000708047212 */ /* 0x000fe200078e9604 */
[----:B------:R-:W-:Y:S01]  /*0dd0*/  IMAD R7, R6, -0x326172a9, RZ ;  /* 0xcd9e8d5706077824 */ /* 0x000fe200078e02ff */
[----:B------:R-:W-:Y:S01]  /*0de0*/  VIADDMNMX R11, R11, UR6, RZ, !PT ;  /* 0x000000060b0b7c46 */ /* 0x000fe2000f8001ff */
[----:B------:R-:W-:-:S03]  /*0df0*/  IMAD.HI.U32 R6, R9, -0x326172a9, RZ ;  /* 0xcd9e8d5709067827 */ /* 0x000fc600078e00ff */
[----:B------:R-:W-:Y:S01]  /*0e00*/  VIMNMX R11, PT, PT, R11, 0x20, PT ;  /* 0x000000200b0b7848 */ /* 0x000fe20003fe0100 */
[----:B------:R-:W-:Y:S01]  /*0e10*/  IMAD R8, R5, -0x2daee0ad, RZ ;  /* 0xd2511f5305087824 */ /* 0x000fe200078e02ff */
[----:B------:R-:W-:Y:S01]  /*0e20*/  LOP3.LUT R6, R95, R7, R6, 0x96, !PT ;  /* 0x000000075f067212 */ /* 0x000fe200078e9606 */
[----:B------:R-:W-:Y:S01]  /*0e30*/  IMAD.HI.U32 R5, R4, -0x2daee0ad, RZ ;  /* 0xd2511f5304057827 */ /* 0x000fe200078e00ff */
[----:B------:R-:W-:-:S03]  /*0e40*/  LEA R11, R11, UR5, 0x2 ;  /* 0x000000050b0b7c11 */ /* 0x000fc6000f8e10ff */
[----:B------:R-:W-:Y:S01]  /*0e50*/  IMAD.HI.U32 R7, R6, -0x2daee0ad, RZ ;  /* 0xd2511f5306077827 */ /* 0x000fe200078e00ff */
[----:B------:R-:W-:Y:S02]  /*0e60*/  LOP3.LUT R5, R96, R8, R5, 0x96, !PT ;  /* 0x0000000860057212 */ /* 0x000fe400078e9605 */
[----:B------:R-:W-:Y:S01]  /*0e70*/  I2FP.F32.U32 R11, R11 ;  /* 0x0000000b000b7245 */ /* 0x000fe20000201000 */
[----:B------:R-:W-:Y:S02]  /*0e80*/  IMAD R8, R4, -0x2daee0ad, RZ ;  /* 0xd2511f5304087824 */ /* 0x000fe400078e02ff */
[----:B------:R-:W-:Y:S01]  /*0e90*/  IMAD R9, R9, -0x326172a9, RZ ;  /* 0xcd9e8d5709097824 */ /* 0x000fe200078e02ff */
[----:B------:R0:W0:Y:S01]  /*0ea0*/  MUFU.RCP R110, R11 ;  /* 0x0000000b006e7308 */ /* 0x0000220000001000 */
        /* <DEDUP_REMOVED lines=8> */
[----:B------:R-:W-:-:S04]  /*0f30*/  SHF.L.U32 R8, R125, 0x5, RZ ;  /* 0x000000057d087819 */ /* 0x000fc800000006ff */
[----:B------:R-:W-:Y:S01]  /*0f40*/  LOP3.LUT R76, R8, 0x3e0, RZ, 0xc0, !PT ;  /* 0x000003e0084c7812 */ /* 0x000fe200078ec0ff */
[----:B------:R-:W-:Y:S01]  /*0f50*/  IMAD.HI.U32 R8, R5, -0x2daee0ad, RZ ;  /* 0xd2511f5305087827 */ /* 0x000fe200078e00ff */
[----:B------:R-:W-:-:S03]  /*0f60*/  LOP3.LUT R6, R100, R9, R6, 0x96, !PT ;  /* 0x0000000964067212 */ /* 0x000fc600078e9606 */
[----:B------:R-:W-:Y:S02]  /*0f70*/  IMAD R9, R4, -0x2daee0ad, RZ ;  /* 0xd2511f5304097824 */ /* 0x000fe400078e02ff */
[----:B------:R-:W-:Y:S02]  /*0f80*/  IMAD.MOV R76, RZ, RZ, -R76 ;  /* 0x000000ffff4c7224 */ /* 0x000fe400078e0a4c */
[----:B------:R-:W-:Y:S01]  /*0f90*/  IMAD R4, R7, -0x326172a9, RZ ;  /* 0xcd9e8d5707047824 */ /* 0x000fe200078e02ff */
[----:B------:R-:W-:Y:S01]  /*0fa0*/  LOP3.LUT R8, R10, R9, R8, 0x96, !PT ;  /* 0x000000090a087212 */ /* 0x000fe200078e9608 */
[----:B------:R-:W-:Y:S01]  /*0fb0*/  IMAD.HI.U32 R7, R6, -0x326172a9, RZ ;  /* 0xcd9e8d5706077827 */ /* 0x000fe200078e00ff */
[----:B------:R-:W-:-:S03]  /*0fc0*/  MOV R9, R76 ;  /* 0x0000004c00097202 */ /* 0x000fc60000000f00 */
[----:B------:R-:W-:Y:S01]  /*0fd0*/  IMAD R5, R5, -0x2daee0ad, RZ ;  /* 0xd2511f5305057824 */ /* 0x000fe200078e02ff */
[----:B------:R-:W-:Y:S01]  /*0fe0*/  LOP3.LUT R0, R0, R4, R7, 0x96, !PT ;  /* 0x0000000400007212 */ /* 0x000fe200078e9607 */
[----:B------:R-:W-:Y:S02]  /*0ff0*/  IMAD.MOV.U32 R4, RZ, RZ, R9 ;  /* 0x000000ffff047224 */ /* 0x000fe400078e0009 */
[----:B------:R-:W-:Y:S02]  /*1000*/  IMAD R9, R6, -0x326172a9, RZ ;  /* 0xcd9e8d5706097824 */ /* 0x000fe400078e02ff */
[----:B------:R-:W-:Y:S01]  /*1010*/  IMAD.HI.U32 R7, R8, -0x326172a9, RZ ;  /* 0xcd9e8d5708077827 */ /* 0x000fe200078e00ff */
[----:B------:R-:W-:-:S03]  /*1020*/  VIADDMNMX R4, R4, UR6, RZ, !PT ;  /* 0x0000000604047c46 */ /* 0x000fc6000f8001ff */
[----:B------:R-:W-:Y:S01]  /*1030*/  IMAD.HI.U32 R6, R0, -0x2daee0ad, RZ ;  /* 0xd2511f5300067827 */ /* 0x000fe200078e00ff */
[----:B------:R-:W-:Y:S02]  /*1040*/  VIMNMX R4, PT, PT, R4, 0x20, PT ;  /* 0x0000002004047848 */ /* 0x000fe40003fe0100 */
[----:B------:R-:W-:Y:S01]  /*1050*/  LOP3.LUT R112, R112, R9, R7, 0x96, !PT ;  /* 0x0000000970707212 */ /* 0x000fe200078e9607 */
[----:B------:R-:W-:Y:S01]  /*1060*/  IMAD R116, R8, -0x326172a9, RZ ;  /* 0xcd9e8d5708747824 */ /* 0x000fe200078e02ff */
[----:B------:R-:W-:Y:S01]  /*1070*/  LOP3.LUT R113, R113, R5, R6, 0x96, !PT ;  /* 0x0000000571717212 */ /* 0x000fe200078e9606 */
[----:B------:R-:W-:Y:S01]  /*1080*/  IMAD R123, R0, -0x2daee0ad, RZ ;  /* 0xd2511f53007b7824 */ /* 0x000fe200078e02ff */
[----:B01234-:R-:W-:-:S07]  /*1090*/  LEA R115, R4, UR5, 0x2 ;  /* 0x0000000504737c11 */ /* 0x01ffce000f8e10ff */
.L_x_17682:
[----:B------:R-:W-:Y:S01]  /*10a0*/  IMAD R0, R108, UR16, RZ ;  /* 0x000000106c007c24 */ /* 0x000fe2000f8e02ff */
[----:B------:R-:W-:Y:S01]  /*10b0*/  ISETP.NE.AND P0, PT, R130, RZ, PT ;  /* 0x000000ff8200720c */ /* 0x000fe20003f05270 */
[----:B------:R-:W-:Y:S03]  /*10c0*/  BSSY.RECONVERGENT B0, `(.L_x_17143) ;  /* 0x00004ba000007945 */ /* 0x000fe60003800200 */
        /* <DEDUP_REMOVED lines=37> */
.L_x_17148:
        /* <DEDUP_REMOVED lines=13> */
.L_x_17150:
[----:B------:R-:W-:Y:S05]  /*13f0*/  BSYNC.RECONVERGENT B2 ;  /* 0x0000000000027941 */ /* 0x000fea0003800200 */
.L_x_17149:
        /* <DEDUP_REMOVED lines=61> */
.L_x_17147:
[----:B------:R-:W-:Y:S05]  /*17d0*/  BSYNC.RECONVERGENT B1 ;  /* 0x0000000000017941 */ /* 0x000fea0003800200 */
.L_x_17146:
        /* <DEDUP_REMOVED lines=18> */
.L_x_17153:
        /* <DEDUP_REMOVED lines=13> */
.L_x_17155:
[----:B------:R-:W-:Y:S05]  /*19d0*/  BSYNC.RECONVERGENT B2 ;  /* 0x0000000000027941 */ /* 0x000fea0003800200 */
.L_x_17154:
        /* <DEDUP_REMOVED lines=61> */
.L_x_17152:
[----:B------:R-:W-:Y:S05]  /*1db0*/  BSYNC.RECONVERGENT B1 ;  /* 0x0000000000017941 */ /* 0x000fea0003800200 */
.L_x_17151:
        /* <DEDUP_REMOVED lines=16> */
.L_x_17158:
        /* <DEDUP_REMOVED lines=13> */
.L_x_17160:
[----:B------:R-:W-:Y:S05]  /*1f90*/  BSYNC.RECONVERGENT B2 ;  /* 0x0000000000027941 */ /* 0x000fea0003800200 */
.L_x_17159:
        /* <DEDUP_REMOVED lines=61> */
.L_x_17157:
[----:B------:R-:W-:Y:S05]  /*2370*/  BSYNC.RECONVERGENT B1 ;  /* 0x0000000000017941 */ /* 0x000fea0003800200 */
.L_x_17156:
[----:B------:R-:W-:Y:S01]  /*2380*/  ISETP.NE.AND P5, PT, R126, 0x1, PT ;  /* 0x000000017e00780c */ /* 0x000fe20003fa5270 */
[----:B------:R-:W-:Y:S01]  /*2390*/  BSSY.RECONVERGENT B1, `(.L_x_17161) ;  /* 0x000005a000017945 */ /* 0x000fe20003800200 */
[----:B------:R-:W-:-:S05]  /*23a0*/  I2FP.F32.U32 R125, R118 ;  /* 0x00000076007d7245 */ /* 0x000fca0000201000 */
[----:B------:R-:W-:Y:S01]  /*23b0*/  FFMA.FTZ R118, R125, R124, 1.1641532182693481445e-10 ;  /* 0x2f0000007d767423 */ /* 0x000fe2000001007c */
[----:B------:R-:W-:-:S04]  /*23c0*/  MOV R125, R116 ;  /* 0x00000074007d7202 */ /* 0x000fc80000000f00 */
        /* <DEDUP_REMOVED lines=11> */
.L_x_17163:
        /* <DEDUP_REMOVED lines=13> */
.L_x_17165:
[----:B------:R-:W-:Y:S05]  /*2550*/  BSYNC.RECONVERGENT B2 ;  /* 0x0000000000027941 */ /* 0x000fea0003800200 */
.L_x_17164:
        /* <DEDUP_REMOVED lines=61> */
.L_x_17162:
[----:B------:R-:W-:Y:S05]  /*2930*/  BSYNC.RECONVERGENT B1 ;  /* 0x0000000000017941 */ /* 0x000fea0003800200 */
.L_x_17161:
        /* <DEDUP_REMOVED lines=17> */
.L_x_17145:
        /* <DEDUP_REMOVED lines=16> */
.L_x_17169:
        /* <DEDUP_REMOVED lines=13> */
.L_x_17171:
[----:B------:R-:W-:Y:S05]  /*2c20*/  BSYNC.RECONVERGENT B2 ;  /* 0x0000000000027941 */ /* 0x000fea0003800200 */
.L_x_17170:
        /* <DEDUP_REMOVED lines=61> */
.L_x_17168:
[----:B------:R-:W-:Y:S05]  /*3000*/  BSYNC.RECONVERGENT B1 ;  /* 0x0000000000017941 */ /* 0x000fea0003800200 */
.L_x_17167:
        /* <DEDUP_REMOVED lines=20> */
.L_x_17174:
        /* <DEDUP_REMOVED lines=13> */
.L_x_17176:
[----:B------:R-:W-:Y:S05]  /*3220*/  BSYNC.RECONVERGENT B2 ;  /* 0x0000000000027941 */ /* 0x000fea0003800200 */
.L_x_17175:
        /* <DEDUP_REMOVED lines=61> */
.L_x_17173:
[----:B------:R-:W-:Y:S05]  /*3600*/  BSYNC.RECONVERGENT B1 ;  /* 0x0000000000017941 */ /* 0x000fea0003800200 */
.L_x_17172:
        /* <DEDUP_REMOVED lines=15> */
.L_x_17179:
        /* <DEDUP_REMOVED lines=13> */
.L_x_17181:
[----:B------:R-:W-:Y:S05]  /*37d0*/  BSYNC.RECONVERGENT B2 ;  /* 0x0000000000027941 */ /* 0x000fea0003800200 */
.L_x_17180:
        /* <DEDUP_REMOVED lines=61> */
.L_x_17178:
[----:B------:R-:W-:Y:S05]  /*3bb0*/  BSYNC.RECONVERGENT B1 ;  /* 0x0000000000017941 */ /* 0x000fea0003800200 */
.L_x_17177:
        /* <DEDUP_REMOVED lines=17> */
.L_x_17184:
        /* <DEDUP_REMOVED lines=13> */
.L_x_17186:
[----:B------:R-:W-:Y:S05]  /*3da0*/  BSYNC.RECONVERGENT B2 ;  /* 0x0000000000027941 */ /* 0x000fea0003800200 */
.L_x_17185:
        /* <DEDUP_REMOVED lines=61> */
.L_x_17183:
[----:B------:R-:W-:Y:S05]  /*4180*/  BSYNC.RECONVERGENT B1 ;  /* 0x0000000000017941 */ /* 0x000fea0003800200 */
.L_x_17182:
        /* <DEDUP_REMOVED lines=15> */
.L_x_17189:
        /* <DEDUP_REMOVED lines=13> */
.L_x_17191:
[----:B------:R-:W-:Y:S05]  /*4350*/  BSYNC.RECONVERGENT B2 ;  /* 0x0000000000027941 */ /* 0x000fea0003800200 */
.L_x_17190:
        /* <DEDUP_REMOVED lines=61> */
.L_x_17188:
[----:B------:R-:W-:Y:S05]  /*4730*/  BSYNC.RECONVERGENT B1 ;  /* 0x0000000000017941 */ /* 0x000fea0003800200 */
.L_x_17187:
        /* <DEDUP_REMOVED lines=17> */
.L_x_17194:
        /* <DEDUP_REMOVED lines=13> */
.L_x_17196:
[----:B------:R-:W-:Y:S05]  /*4920*/  BSYNC.RECONVERGENT B2 ;  /* 0x0000000000027941 */ /* 0x000fea0003800200 */
.L_x_17195:
        /* <DEDUP_REMOVED lines=61> */
.L_x_17193:
[----:B------:R-:W-:Y:S05]  /*4d00*/  BSYNC.RECONVERGENT B1 ;  /* 0x0000000000017941 */ /* 0x000fea0003800200 */
.L_x_17192:
        /* <DEDUP_REMOVED lines=15> */
.L_x_17199:
        /* <DEDUP_REMOVED lines=13> */
.L_x_17201:
[----:B------:R-:W-:Y:S05]  /*4ed0*/  BSYNC.RECONVERGENT B2 ;  /* 0x0000000000027941 */ /* 0x000fea0003800200 */
.L_x_17200:
        /* <DEDUP_REMOVED lines=61> */
.L_x_17198:
[----:B------:R-:W-:Y:S05]  /*52b0*/  BSYNC.RECONVERGENT B1 ;  /* 0x0000000000017941 */ /* 0x000fea0003800200 */
.L_x_17197:
[----:B------:R-:W-:Y:S01]  /*52c0*/  ISETP.NE.AND P6, PT, R125, 0x1, PT ;  /* 0x000000017d00780c */ /* 0x000fe20003fc5270 */
[----:B------:R-:W-:Y:S01]  /*52d0*/  BSSY.RECONVERGENT B1, `(.L_x_17202) ;  /* 0x000005d000017945 */ /* 0x000fe20003800200 */
[----:B------:R-:W-:Y:S01]  /*52e0*/  I2FP.F32.U32 R118, R118 ;  /* 0x0000007600767245 */ /* 0x000fe20000201000 */
[----:B------:R-:W-:Y:S01]  /*52f0*/  FMUL.FTZ R131, R107, R120 ;  /* 0x000000786b837220 */ /* 0x000fe20000410000 */
[----:B------:R-:W-:-:S03]  /*5300*/  IMAD.MOV.U32 R107, RZ, RZ, R116 ;  /* 0x000000ffff6b7224 */ /* 0x000fc600078e0074 */
        /* <DEDUP_REMOVED lines=12> */
.L_x_17204:
        /* <DEDUP_REMOVED lines=15> */
.L_x_17206:
[----:B------:R-:W-:Y:S05]  /*54c0*/  BSYNC.RECONVERGENT B2 ;  /* 0x0000000000027941 */ /* 0x000fea0003800200 */
.L_x_17205:
        /* <DEDUP_REMOVED lines=61> */
.L_x_17203:
[----:B------:R-:W-:Y:S05]  /*58a0*/  BSYNC.RECONVERGENT B1 ;  /* 0x0000000000017941 */ /* 0x000fea0003800200 */
.L_x_17202:
[-C--:B------:R-:W-:Y:S01]  /*58b0*/  FMUL.FTZ R123, R8, R120.reuse ;  /* 0x00000078087b7220 */ /* 0x080fe20000410000 */
[-C--:B------:R-:W-:Y:S01]  /*58c0*/  FSETP.GTU.FTZ.AND P6, PT, R122, R119.reuse, PT ;  /* 0x000000777a00720b */ /* 0x080fe20003fdc000 */
[-C--:B------:R-:W-:Y:S01]  /*58d0*/  FMUL.FTZ R122, R9, R120.reuse ;  /* 0x00000078097a7220 */ /* 0x080fe20000410000 */
[----:B------:R-:W-:Y:S02]  /*58e0*/  FSEL R106, R106, RZ, P4 ;  /* 0x000000ff6a6a7208 */ /* 0x000fe40002000000 */
[----:B------:R-:W-:Y:S02]  /*58f0*/  FSEL R123, R123, RZ, !P6 ;  /* 0x000000ff7b7b7208 */ /* 0x000fe40007000000 */
[----:B------:R-:W-:Y:S02]  /*5900*/  SEL R125, RZ, 0x1, P6 ;  /* 0x00000001ff7d7807 */ /* 0x000fe40003000000 */
[----:B------:R-:W-:Y:S02]  /*5910*/  FSETP.GTU.FTZ.AND P6, PT, R124, R119, PT ;  /* 0x000000777c00720b */ /* 0x000fe40003fdc000 */
[----:B------:R-:W-:Y:S01]  /*5920*/  I2FP.F32.U32 R124, R107 ;  /* 0x0000006b007c7245 */ /* 0x000fe20000201000 */
[-C--:B------:R-:W-:Y:S01]  /*5930*/  FMUL.FTZ R107, R11, R120.reuse ;  /* 0x000000780b6b7220 */ /* 0x080fe20000410000 */
[----:B------:R-:W-:Y:S01]  /*5940*/  FSEL R122, R122, RZ, !P6 ;  /* 0x000000ff7a7a7208 */ /* 0x000fe20007000000 */
[----:B------:R-:W-:Y:S01]  /*5950*/  FMUL.FTZ R120, R10, R120 ;  /* 0x000000780a787220 */ /* 0x000fe20000410000 */
[----:B------:R-:W-:Y:S01]  /*5960*/  SEL R127, RZ, 0x1, P6 ;  /* 0x00000001ff7f7807 */ /* 0x000fe20003000000 */
[----:B------:R-:W-:Y:S01]  /*5970*/  FFMA.FTZ R124, R124, R121, 1.1641532182693481445e-10 ;  /* 0x2f0000007c7c7423 */ /* 0x000fe20000010079 */
[----:B------:R-:W-:-:S02]  /*5980*/  FSEL R105, R105, RZ, P3 ;  /* 0x000000ff69697208 */ /* 0x000fc40001800000 */
[----:B------:R-:W-:Y:S02]  /*5990*/  FSEL R104, R104, RZ, P2 ;  /* 0x000000ff68687208 */ /* 0x000fe40001000000 */
[-C--:B------:R-:W-:Y:S01]  /*59a0*/  FSETP.GTU.FTZ.AND P6, PT, R124, R119.reuse, PT ;  /* 0x000000777c00720b */ /* 0x080fe20003fdc000 */
[----:B------:R-:W-:Y:S02]  /*59b0*/  FADD.FTZ R105, R105, R122 ;  /* 0x0000007a69697221 */ /* 0x000fe40000010000 */
[----:B------:R-:W-:Y:S01]  /*59c0*/  FADD.FTZ R104, R104, R123 ;  /* 0x0000007b68687221 */ /* 0x000fe20000010000 */
[----:B------:R-:W-:Y:S01]  /*59d0*/  FSEL R121, R107, RZ, !P6 ;  /* 0x000000ff6b797208 */ /* 0x000fe20007000000 */
[----:B------:R-:W-:Y:S01]  /*59e0*/  @P1 FADD.FTZ R105, R5, R105 ;  /* 0x0000006905691221 */ /* 0x000fe20000010000 */
[----:B------:R-:W-:Y:S01]  /*59f0*/  SEL R124, RZ, 0x1, P6 ;  /* 0x00000001ff7c7807 */ /* 0x000fe20003000000 */
[----:B------:R-:W-:Y:S01]  /*5a00*/  @P1 FADD.FTZ R104, R4, R104 ;  /* 0x0000006804681221 */ /* 0x000fe20000010000 */
[----:B------:R-:W-:-:S02]  /*5a10*/  FSETP.GTU.FTZ.AND P6, PT, R126, R119, PT ;  /* 0x000000777e00720b */ /* 0x000fc40003fdc000 */
[----:B------:R-:W-:Y:S02]  /*5a20*/  PRMT R119, R125, 0x7610, R119 ;  /* 0x000076107d777816 */ /* 0x000fe40000000077 */
[----:B------:R-:W-:Y:S02]  /*5a30*/  FSEL R107, R120, RZ, !P6 ;  /* 0x000000ff786b7208 */ /* 0x000fe40007000000 */
[----:B------:R-:W-:Y:S02]  /*5a40*/  FSEL R120, R131, RZ, P5 ;  /* 0x000000ff83787208 */ /* 0x000fe40002800000 */
[----:B------:R-:W-:Y:S01]  /*5a50*/  PRMT R122, R124, 0x7610, R122 ;  /* 0x000076107c7a7816 */ /* 0x000fe2000000007a */
[----:B------:R-:W-:Y:S02]  /*5a60*/  FADD.FTZ R106, R106, R107 ;  /* 0x0000006b6a6a7221 */ /* 0x000fe40000010000 */
[----:B------:R-:W-:Y:S01]  /*5a70*/  FADD.FTZ R107, R121, R120 ;  /* 0x00000078796b7221 */ /* 0x000fe20000010000 */
[----:B------:R-:W-:Y:S01]  /*5a80*/  SEL R121, RZ, 0x1, P6 ;  /* 0x00000001ff797807 */ /* 0x000fe20003000000 */
[----:B------:R-:W-:Y:S01]  /*5a90*/  @P1 FADD.FTZ R106, R6, R106 ;  /* 0x0000006a066a1221 */ /* 0x000fe20000010000 */
[----:B------:R-:W-:Y:S01]  /*5aa0*/  PRMT R120, R127, 0x7610, R120 ;  /* 0x000076107f787816 */ /* 0x000fe20000000078 */
[----:B------:R-:W-:-:S07]  /*5ab0*/  @P1 FADD.FTZ R107, R7, R107 ;  /* 0x0000006b076b1221 */ /* 0x000fce0000010000 */
.L_x_17166:
        /* <DEDUP_REMOVED lines=24> */
.L_x_17207:
[----:B01----:R-:W-:Y:S01]  /*5c40*/  IMAD.MOV.U32 R123, RZ, RZ, R0 ;  /* 0x000000ffff7b7224 */ /* 0x003fe200078e0000 */
[----:B------:R-:W-:-:S07]  /*5c50*/  IADD3 R0, PT, PT, R114, 0x100, RZ ;  /* 0x0000010072007810 */ /* 0x000fce0007ffe0ff */
.L_x_17144:
[----:B------:R-:W-:Y:S05]  /*5c60*/  BSYNC.RECONVERGENT B0 ;  /* 0x0000000000007941 */ /* 0x000fea0003800200 */
.L_x_17143:
        /* <DEDUP_REMOVED lines=34> */
.L_x_17213:
        /* <DEDUP_REMOVED lines=13> */
.L_x_17215:
[----:B------:R-:W-:Y:S05]  /*5f60*/  BSYNC.RECONVERGENT B2 ;  /* 0x0000000000027941 */ /* 0x000fea0003800200 */
.L_x_17214:
        /* <DEDUP_REMOVED lines=60> */
.L_x_17212:
[----:B------:R-:W-:Y:S05]  /*6330*/  BSYNC.RECONVERGENT B1 ;  /* 0x0000000000017941 */ /* 0x000fea0003800200 */
.L_x_17211:
        /* <DEDUP_REMOVED lines=20> */
.L_x_17218:
        /* <DEDUP_REMOVED lines=13> */
.L_x_17220:
[----:B------:R-:W-:Y:S05]  /*6550*/  BSYNC.RECONVERGENT B2 ;  /* 0x0000000000027941 */ /* 0x000fea0003800200 */
.L_x_17219:
        /* <DEDUP_REMOVED lines=61> */
.L_x_17217:
[----:B------:R-:W-:Y:S05]  /*6930*/  BSYNC.RECONVERGENT B1 ;  /* 0x0000000000017941 */ /* 0x000fea0003800200 */
.L_x_17216:
        /* <DEDUP_REMOVED lines=15> */
.L_x_17223:
        /* <DEDUP_REMOVED lines=13> */
.L_x_17225:
[----:B------:R-:W-:Y:S05]  /*6b00*/  BSYNC.RECONVERGENT B2 ;  /* 0x0000000000027941 */ /* 0x000fea0003800200 */
.L_x_17224:
        /* <DEDUP_REMOVED lines=61> */
.L_x_17222:
[----:B------:R-:W-:Y:S05]  /*6ee0*/  BSYNC.RECONVERGENT B1 ;  /* 0x0000000000017941 */ /* 0x000fea0003800200 */
.L_x_17221:
        /* <DEDUP_REMOVED lines=17> */
.L_x_17228:
        /* <DEDUP_REMOVED lines=13> */
.L_x_17230:
[----:B------:R-:W-:Y:S05]  /*70d0*/  BSYNC.RECONVERGENT B2 ;  /* 0x0000000000027941 */ /* 0x000fea0003800200 */
.L_x_17229:
        /* <DEDUP_REMOVED lines=61> */
.L_x_17227:
[----:B------:R-:W-:Y:S05]  /*74b0*/  BSYNC.RECONVERGENT B1 ;  /* 0x0000000000017941 */ /* 0x000fea0003800200 */
.L_x_17226:
        /* <DEDUP_REMOVED lines=15> */
.L_x_17233:
        /* <DEDUP_REMOVED lines=13> */
.L_x_17235:
[----:B------:R-:W-:Y:S05]  /*7680*/  BSYNC.RECONVERGENT B2 ;  /* 0x0000000000027941 */ /* 0x000fea0003800200 */
.L_x_17234:
        /* <DEDUP_REMOVED lines=61> */
.L_x_17232:
[----:B------:R-:W-:Y:S05]  /*7a60*/  BSYNC.RECONVERGENT B1 ;  /* 0x0000000000017941 */ /* 0x000fea0003800200 */
.L_x_17231:
        /* <DEDUP_REMOVED lines=17> */
.L_x_17238:
        /* <DEDUP_REMOVED lines=13> */
.L_x_17240:
[----:B------:R-:W-:Y:S05]  /*7c50*/  BSYNC.RECONVERGENT B2 ;  /* 0x0000000000027941 */ /* 0x000fea0003800200 */
.L_x_17239:
        /* <DEDUP_REMOVED lines=61> */
.L_x_17237:
[----:B------:R-:W-:Y:S05]  /*8030*/  BSYNC.RECONVERGENT B1 ;  /* 0x0000000000017941 */ /* 0x000fea0003800200 */
.L_x_17236:
        /* <DEDUP_REMOVED lines=15> */
.L_x_17243:
        /* <DEDUP_REMOVED lines=13> */
.L_x_17245:
[----:B------:R-:W-:Y:S05]  /*8200*/  BSYNC.RECONVERGENT B2 ;  /* 0x0000000000027941 */ /* 0x000fea0003800200 */
.L_x_17244:
        /* <DEDUP_REMOVED lines=61> */
.L_x_17242:
[----:B------:R-:W-:Y:S05]  /*85e0*/  BSYNC.RECONVERGENT B1 ;  /* 0x0000000000017941 */ /* 0x000fea0003800200 */
.L_x_17241:
[----:B------:R-:W-:Y:S01]  /*85f0*/  ISETP.NE.AND P6, PT, R125, 0x1, PT ;  /* 0x000000017d00780c */ /* 0x000fe20003fc5270 */
[----:B------:R-:W-:Y:S01]  /*8600*/  BSSY.RECONVERGENT B1, `(.L_x_17246) ;  /* 0x000005d000017945 */ /* 0x000fe20003800200 */
[----:B------:R-:W-:Y:S01]  /*8610*/  I2FP.F32.U32 R118, R118 ;  /* 0x0000007600767245 */ /* 0x000fe20000201000 */
[----:B------:R-:W-:Y:S01]  /*8620*/  FMUL.FTZ R140, R103, R120 ;  /* 0x00000078678c7220 */ /* 0x000fe20000410000 */
[----:B------:R-:W-:-:S03]  /*8630*/  IMAD.MOV.U32 R103, RZ, RZ, R116 ;  /* 0x000000ffff677224 */ /* 0x000fc600078e0074 */
        /* <DEDUP_REMOVED lines=12> */
.L_x_17248:
        /* <DEDUP_REMOVED lines=15> */
.L_x_17250:
[----:B------:R-:W-:Y:S05]  /*87f0*/  BSYNC.RECONVERGENT B2 ;  /* 0x0000000000027941 */ /* 0x000fea0003800200 */
.L_x_17249:
        /* <DEDUP_REMOVED lines=61> */
.L_x_17247:
[----:B------:R-:W-:Y:S05]  /*8bd0*/  BSYNC.RECONVERGENT B1 ;  /* 0x0000000000017941 */ /* 0x000fea0003800200 */
.L_x_17246:
[-C--:B------:R-:W-:Y:S01]  /*8be0*/  FMUL.FTZ R125, R8, R120.reuse ;  /* 0x00000078087d7220 */ /* 0x080fe20000410000 */
[-C--:B------:R-:W-:Y:S01]  /*8bf0*/  FSETP.GTU.FTZ.AND P6, PT, R122, R121.reuse, PT ;  /* 0x000000797a00720b */ /* 0x080fe20003fdc000 */
[-C--:B------:R-:W-:Y:S01]  /*8c00*/  FMUL.FTZ R122, R9, R120.reuse ;  /* 0x00000078097a7220 */ /* 0x080fe20000410000 */
[-C--:B------:R-:W-:Y:S01]  /*8c10*/  FMUL.FTZ R123, R10, R120.reuse ;  /* 0x000000780a7b7220 */ /* 0x080fe20000410000 */
[----:B------:R-:W-:Y:S02]  /*8c20*/  FSEL R100, R100, RZ, P2 ;  /* 0x000000ff64647208 */ /* 0x000fe40001000000 */
[----:B------:R-:W-:Y:S02]  /*8c30*/  FSEL R125, R125, RZ, !P6 ;  /* 0x000000ff7d7d7208 */ /* 0x000fe40007000000 */
        /* <DEDUP_REMOVED lines=9> */
[----:B------:R-:W-:-:S02]  /*8cd0*/  FSETP.GTU.FTZ.AND P6, PT, R132, R121, PT ;  /* 0x000000798400720b */ /* 0x000fc40003fdc000 */
[----:B------:R-:W-:Y:S02]  /*8ce0*/  FSEL R101, R101, RZ, P3 ;  /* 0x000000ff65657208 */ /* 0x000fe40001800000 */
[----:B------:R-:W-:Y:S02]  /*8cf0*/  FSEL R123, R123, RZ, !P6 ;  /* 0x000000ff7b7b7208 */ /* 0x000fe40007000000 */
[----:B------:R-:W-:Y:S01]  /*8d00*/  SEL R132, RZ, 0x1, P6 ;  /* 0x00000001ff847807 */ /* 0x000fe20003000000 */
[----:B------:R-:W-:Y:S01]  /*8d10*/  FADD.FTZ R101, R101, R122 ;  /* 0x0000007a65657221 */ /* 0x000fe20000010000 */
[----:B------:R-:W-:Y:S02]  /*8d20*/  FSETP.GTU.FTZ.AND P6, PT, R126, R121, PT ;  /* 0x000000797e00720b */ /* 0x000fe40003fdc000 */
[----:B------:R-:W-:Y:S01]  /*8d30*/  FSEL R102, R102, RZ, P4 ;  /* 0x000000ff66667208 */ /* 0x000fe20002000000 */
[----:B------:R-:W-:Y:S01]  /*8d40*/  @P1 FADD.FTZ R101, R5, R101 ;  /* 0x0000006505651221 */ /* 0x000fe20000010000 */
[----:B------:R-:W-:-:S02]  /*8d50*/  FSEL R103, R103, RZ, !P6 ;  /* 0x000000ff67677208 */ /* 0x000fc40007000000 */
[----:B------:R-:W-:Y:S01]  /*8d60*/  FSEL R120, R140, RZ, P5 ;  /* 0x000000ff8c787208 */ /* 0x000fe20002800000 */
[----:B------:R-:W-:Y:S01]  /*8d70*/  FADD.FTZ R102, R102, R123 ;  /* 0x0000007b66667221 */ /* 0x000fe20000010000 */
[----:B------:R-:W-:Y:S02]  /*8d80*/  SEL R126, RZ, 0x1, P6 ;  /* 0x00000001ff7e7807 */ /* 0x000fe40003000000 */
[----:B------:R-:W-:Y:S01]  /*8d90*/  PRMT R119, R127, 0x7610, R119 ;  /* 0x000076107f777816 */ /* 0x000fe20000000077 */
[----:B------:R-:W-:Y:S01]  /*8da0*/  FADD.FTZ R103, R103, R120 ;  /* 0x0000007867677221 */ /* 0x000fe20000010000 */
[----:B------:R-:W-:Y:S01]  /*8db0*/  @P1 FADD.FTZ R102, R6, R102 ;  /* 0x0000006606661221 */ /* 0x000fe20000010000 */
[----:B------:R-:W-:Y:S02]  /*8dc0*/  PRMT R120, R133, 0x7610, R120 ;  /* 0x0000761085787816 */ /* 0x000fe40000000078 */
[----:B------:R-:W-:Y:S01]  /*8dd0*/  @P1 FADD.FTZ R103, R7, R103 ;  /* 0x0000006707671221 */ /* 0x000fe20000010000 */
[----:B------:R-:W-:-:S02]  /*8de0*/  PRMT R121, R132, 0x7610, R121 ;  /* 0x0000761084797816 */ /* 0x000fc40000000079 */
[----:B------:R-:W-:Y:S01]  /*8df0*/  PRMT R122, R126, 0x7610, R122 ;  /* 0x000076107e7a7816 */ /* 0x000fe2000000007a */
[----:B------:R-:W-:Y:S06]  /*8e00*/  BRA `(.L_x_17251) ;  /* 0x0000001800087947 */ /* 0x000fec0003800000 */
.L_x_17210:
        /* <DEDUP_REMOVED lines=16> */
.L_x_17254:
        /* <DEDUP_REMOVED lines=13> */
.L_x_17256:
[----:B------:R-:W-:Y:S05]  /*8fe0*/  BSYNC.RECONVERGENT B2 ;  /* 0x0000000000027941 */ /* 0x000fea0003800200 */
.L_x_17255:
        /* <DEDUP_REMOVED lines=59> */
[----:B------:R-:W-:Y:S02]  /*93a0*/  HFMA2 R126, -RZ, RZ, 0, 0 ;  /* 0x00000000ff7e7431 */ /* 0x000fe400000001ff */
[----:B------:R-:W-:-:S07]  /*93b0*/  IMAD.MOV.U32 R125, RZ, RZ, R123 ;  /* 0x000000ffff7d7224 */ /* 0x000fce00078e007b */
.L_x_17253:
[----:B------:R-:W-:Y:S05]  /*93c0*/  BSYNC.RECONVERGENT B1 ;  /* 0x0000000000017941 */ /* 0x000fea0003800200 */
.L_x_17252:
        /* <DEDUP_REMOVED lines=18> */
.L_x_17259:
        /* <DEDUP_REMOVED lines=13> */
.L_x_17261:
[----:B------:R-:W-:Y:S05]  /*95c0*/  BSYNC.RECONVERGENT B2 ;  /* 0x0000000000027941 */ /* 0x000fea0003800200 */
.L_x_17260:
        /* <DEDUP_REMOVED lines=61> */
.L_x_17258:
[----:B------:R-:W-:Y:S05]  /*99a0*/  BSYNC.RECONVERGENT B1 ;  /* 0x0000000000017941 */ /* 0x000fea0003800200 */
.L_x_17257:
        /* <DEDUP_REMOVED lines=16> */
.L_x_17264:
        /* <DEDUP_REMOVED lines=13> */
.L_x_17266:
[----:B------:R-:W-:Y:S05]  /*9b80*/  BSYNC.RECONVERGENT B2 ;  /* 0x0000000000027941 */ /* 0x000fea0003800200 */
.L_x_17265:
        /* <DEDUP_REMOVED lines=61> */
.L_x_17263:
[----:B------:R-:W-:Y:S05]  /*9f60*/  BSYNC.RECONVERGENT B1 ;  /* 0x0000000000017941 */ /* 0x000fea0003800200 */
.L_x_17262:
[----:B------:R-:W-:Y:S01]  /*9f70*/  ISETP.NE.AND P5, PT, R132, 0x1, PT ;  /* 0x000000018400780c */ /* 0x000fe20003fa5270 */
[----:B------:R-:W-:Y:S01]  /*9f80*/  BSSY.RECONVERGENT B1, `(.L_x_17267) ;  /* 0x000005a000017945 */ /* 0x000fe20003800200 */
[----:B------:R-:W-:Y:S01]  /*9f90*/  I2FP.F32.U32 R118, R118 ;  /* 0x0000007600767245 */ /* 0x000fe20000201000 */
[----:B------:R-:W-:-:S04]  /*9fa0*/  IMAD.MOV.U32 R127, RZ, RZ, R116 ;  /* 0x000000ffff7f7224 */ /* 0x000fc800078e0074 */
        /* <DEDUP_REMOVED lines=12> */
.L_x_17269:
        /* <DEDUP_REMOVED lines=13> */
.L_x_17271:
[----:B------:R-:W-:Y:S05]  /*a140*/  BSYNC.RECONVERGENT B2 ;  /* 0x0000000000027941 */ /* 0x000fea0003800200 */
.L_x_17270:
        /* <DEDUP_REMOVED lines=61> */
.L_x_17268:
[----:B------:R-:W-:Y:S05]  /*a520*/  BSYNC.RECONVERGENT B1 ;  /* 0x0000000000017941 */ /* 0x000fea0003800200 */
.L_x_17267:
        /* <DEDUP_REMOVED lines=16> */
.L_x_17251:
        /* <DEDUP_REMOVED lines=24> */
.L_x_17272:
[----:B01----:R-:W-:Y:S02]  /*a7b0*/  IMAD.MOV.U32 R123, RZ, RZ, R124 ;  /* 0x000000ffff7b7224 */ /* 0x003fe400078e007c */
[----:B------:R-:W-:-:S07]  /*a7c0*/  VIADD R0, R0, 0x100 ;  /* 0x0000010000007836 */ /* 0x000fce0000000000 */
.L_x_17209:
[----:B------:R-:W-:Y:S05]  /*a7d0*/  BSYNC.RECONVERGENT B0 ;  /* 0x0000000000007941 */ /* 0x000fea0003800200 */
.L_x_17208:
        /* <DEDUP_REMOVED lines=34> */
.L_x_17278:
        /* <DEDUP_REMOVED lines=13> */
.L_x_17280:
[----:B------:R-:W-:Y:S05]  /*aad0*/  BSYNC.RECONVERGENT B2 ;  /* 0x0000000000027941 */ /* 0x000fea0003800200 */
.L_x_17279:
        /* <DEDUP_REMOVED lines=60> */
.L_x_17277:
[----:B------:R-:W-:Y:S05]  /*aea0*/  BSYNC.RECONVERGENT B1 ;  /* 0x0000000000017941 */ /* 0x000fea0003800200 */
.L_x_17276:
[----:B------:R-:W0:Y:S01]  /*aeb0*/  LDC R119, c[0x0][0x404] ;  /* 0x00010100ff777b82 */ /* 0x000e220000000800 */
[----:B------:R-:W-:Y:S01]  /*aec0*/  ISETP.NE.AND P3, PT, R122, 0x1, PT ;  /* 0x000000017a00780c */ /* 0x000fe20003f65270 */
[----:B------:R-:W-:Y:S01]  /*aed0*/  BSSY.RECONVERGENT B1, `(.L_x_17281) ;  /* 0x000005d000017945 */ /* 0x000fe20003800200 */
[----:B------:R-:W-:Y:S01]  /*aee0*/  I2FP.F32.U32 R118, R121 ;  /* 0x0000007900767245 */ /* 0x000fe20000201000 */
[----:B------:R-:W-:Y:S02]  /*aef0*/  IMAD.MOV.U32 R121, RZ, RZ, 0x2f800000 ;  /* 0x2f800000ff797424 */ /* 0x000fe400078e00ff */
[----:B------:R-:W-:Y:S02]  /*af00*/  IMAD.MOV.U32 R123, RZ, RZ, 0x2 ;  /* 0x00000002ff7b7424 */ /* 0x000fe400078e00ff */
[----:B------:R-:W1:Y:S01]  /*af10*/  LDC R120, c[0x0][0x408] ;  /* 0x00010200ff787b82 */ /* 0x000e620000000800 */
[----:B------:R-:W-:-:S05]  /*af20*/  FFMA.FTZ R118, R118, R121, 1.1641532182693481445e-10 ;  /* 0x2f00000076767423 */ /* 0x000fca0000010079 */
        /* <DEDUP_REMOVED lines=12> */
.L_x_17283:
        /* <DEDUP_REMOVED lines=13> */
.L_x_17285:
[----:B------:R-:W-:Y:S05]  /*b0c0*/  BSYNC.RECONVERGENT B2 ;  /* 0x0000000000027941 */ /* 0x000fea0003800200 */
.L_x_17284:
        /* <DEDUP_REMOVED lines=61> */
.L_x_17282:
[----:B------:R-:W-:Y:S05]  /*b4a0*/  BSYNC.RECONVERGENT B1 ;  /* 0x0000000000017941 */ /* 0x000fea0003800200 */
.L_x_17281:
        /* <DEDUP_REMOVED lines=15> */
.L_x_17288:
        /* <DEDUP_REMOVED lines=13> */
.L_x_17290:
[----:B------:R-:W-:Y:S05]  /*b670*/  BSYNC.RECONVERGENT B2 ;  /* 0x0000000000027941 */ /* 0x000fea0003800200 */
.L_x_17289:
        /* <DEDUP_REMOVED lines=61> */
.L_x_17287:
[----:B------:R-:W-:Y:S05]  /*ba50*/  BSYNC.RECONVERGENT B1 ;  /* 0x0000000000017941 */ /* 0x000fea0003800200 */
.L_x_17286:
        /* <DEDUP_REMOVED lines=17> */
.L_x_17293:
        /* <DEDUP_REMOVED lines=13> */
.L_x_17295:
[----:B------:R-:W-:Y:S05]  /*bc40*/  BSYNC.RECONVERGENT B2 ;  /* 0x0000000000027941 */ /* 0x000fea0003800200 */
.L_x_17294:
        /* <DEDUP_REMOVED lines=61> */
.L_x_17292:
[----:B------:R-:W-:Y:S05]  /*c020*/  BSYNC.RECONVERGENT B1 ;  /* 0x0000000000017941 */ /* 0x000fea0003800200 */
.L_x_17291:
        /* <DEDUP_REMOVED lines=15> */
.L_x_17298:
        /* <DEDUP_REMOVED lines=13> */
.L_x_17300:
[----:B------:R-:W-:Y:S05]  /*c1f0*/  BSYNC.RECONVERGENT B2 ;  /* 0x0000000000027941 */ /* 0x000fea0003800200 */
.L_x_17299:
        /* <DEDUP_REMOVED lines=61> */
.L_x_17297:
[----:B------:R-:W-:Y:S05]  /*c5d0*/  BSYNC.RECONVERGENT B1 ;  /* 0x0000000000017941 */ /* 0x000fea0003800200 */
.L_x_17296:
        /* <DEDUP_REMOVED lines=17> */
.L_x_17303:
        /* <DEDUP_REMOVED lines=13> */
.L_x_17305:
[----:B------:R-:W-:Y:S05]  /*c7c0*/  BSYNC.RECONVERGENT B2 ;  /* 0x0000000000027941 */ /* 0x000fea0003800200 */
.L_x_17304:
        /* <DEDUP_REMOVED lines=61> */
.L_x_17302:
[----:B------:R-:W-:Y:S05]  /*cba0*/  BSYNC.RECONVERGENT B1 ;  /* 0x0000000000017941 */ /* 0x000fea0003800200 */
.L_x_17301:
        /* <DEDUP_REMOVED lines=15> */
.L_x_17308:
        /* <DEDUP_REMOVED lines=13> */
.L_x_17310:
[----:B------:R-:W-:Y:S05]  /*cd70*/  BSYNC.RECONVERGENT B2 ;  /* 0x0000000000027941 */ /* 0x000fea0003800200 */
.L_x_17309:
        /* <DEDUP_REMOVED lines=61> */
.L_x_17307:
[----:B------:R-:W-:Y:S05]  /*d150*/  BSYNC.RECONVERGENT B1 ;  /* 0x0000000000017941 */ /* 0x000fea0003800200 */
.L_x_17306:
        /* <DEDUP_REMOVED lines=17> */
.L_x_17313:
        /* <DEDUP_REMOVED lines=15> */
.L_x_17315:
[----:B------:R-:W-:Y:S05]  /*d360*/  BSYNC.RECONVERGENT B2 ;  /* 0x0000000000027941 */ /* 0x000fea0003800200 */
.L_x_17314:
        /* <DEDUP_REMOVED lines=61> */
.L_x_17312:
[----:B------:R-:W-:Y:S05]  /*d740*/  BSYNC.RECONVERGENT B1 ;  /* 0x0000000000017941 */ /* 0x000fea0003800200 */
.L_x_17311:
        /* <DEDUP_REMOVED lines=35> */
.L_x_17275:
        /* <DEDUP_REMOVED lines=16> */
.L_x_17319:
        /* <DEDUP_REMOVED lines=13> */
.L_x_17321:
[----:B------:R-:W-:Y:S05]  /*db50*/  BSYNC.RECONVERGENT B2 ;  /* 0x0000000000027941 */ /* 0x000fea0003800200 */
.L_x_17320:
        /* <DEDUP_REMOVED lines=61> */
.L_x_17318:
[----:B------:R-:W-:Y:S05]  /*df30*/  BSYNC.RECONVERGENT B1 ;  /* 0x0000000000017941 */ /* 0x000fea0003800200 */
.L_x_17317:
        /* <DEDUP_REMOVED lines=18> */
.L_x_17324:
        /* <DEDUP_REMOVED lines=13> */
.L_x_17326:
[----:B------:R-:W-:Y:S05]  /*e130*/  BSYNC.RECONVERGENT B2 ;  /* 0x0000000000027941 */ /* 0x000fea0003800200 */
.L_x_17325:
        /* <DEDUP_REMOVED lines=61> */
.L_x_17323:
[----:B------:R-:W-:Y:S05]  /*e510*/  BSYNC.RECONVERGENT B1 ;  /* 0x0000000000017941 */ /* 0x000fea0003800200 */
.L_x_17322:
        /* <DEDUP_REMOVED lines=16> */
.L_x_17329:
        /* <DEDUP_REMOVED lines=13> */
.L_x_17331:
[----:B------:R-:W-:Y:S05]  /*e6f0*/  BSYNC.RECONVERGENT B2 ;  /* 0x0000000000027941 */ /* 0x000fea0003800200 */
.L_x_17330:
        /* <DEDUP_REMOVED lines=61> */
.L_x_17328:
[----:B------:R-:W-:Y:S05]  /*ead0*/  BSYNC.RECONVERGENT B1 ;  /* 0x0000000000017941 */ /* 0x000fea0003800200 */
.L_x_17327:
        /* <DEDUP_REMOVED lines=16> */
.L_x_17334:
        /* <DEDUP_REMOVED lines=13> */
.L_x_17336:
[----:B------:R-:W-:Y:S05]  /*ecb0*/  BSYNC.RECONVERGENT B2 ;  /* 0x0000000000027941 */ /* 0x000fea0003800200 */
.L_x_17335:
        /* <DEDUP_REMOVED lines=61> */
.L_x_17333:
[----:B------:R-:W-:Y:S05]  /*f090*/  BSYNC.RECONVERGENT B1 ;  /* 0x0000000000017941 */ /* 0x000fea0003800200 */
.L_x_17332:
        /* <DEDUP_REMOVED lines=16> */
.L_x_17316:
        /* <DEDUP_REMOVED lines=24> */
.L_x_17337:
[----:B01----:R-:W-:Y:S01]  /*f320*/  MOV R123, R124 ;  /* 0x0000007c007b7202 */ /* 0x003fe20000000f00 */
[----:B------:R-:W-:-:S07]  /*f330*/  VIADD R0, R0, 0x100 ;  /* 0x0000010000007836 */ /* 0x000fce0000000000 */
.L_x_17274:
[----:B------:R-:W-:Y:S05]  /*f340*/  BSYNC.RECONVERGENT B0 ;  /* 0x0000000000007941 */ /* 0x000fea0003800200 */
.L_x_17273:
        /* <DEDUP_REMOVED lines=34> */
.L_x_17343:
        /* <DEDUP_REMOVED lines=13> */
.L_x_17345:
[----:B------:R-:W-:Y:S05]  /*f640*/  BSYNC.RECONVERGENT B2 ;  /* 0x0000000000027941 */ /* 0x000fea0003800200 */
.L_x_17344:
        /* <DEDUP_REMOVED lines=60> */
.L_x_17342:
[----:B------:R-:W-:Y:S05]  /*fa10*/  BSYNC.RECONVERGENT B1 ;  /* 0x0000000000017941 */ /* 0x000fea0003800200 */
.L_x_17341:
        /* <DEDUP_REMOVED lines=20> */
.L_x_17348:
        /* <DEDUP_REMOVED lines=13> */
.L_x_17350:
[----:B------:R-:W-:Y:S05]  /*fc30*/  BSYNC.RECONVERGENT B2 ;  /* 0x0000000000027941 */ /* 0x000fea0003800200 */
.L_x_17349:
        /* <DEDUP_REMOVED lines=61> */
.L_x_17347:
[----:B------:R-:W-:Y:S05]  /*10010*/  BSYNC.RECONVERGENT B1 ;  /* 0x0000000000017941 */ /* 0x000fea0003800200 */
.L_x_17346:
        /* <DEDUP_REMOVED lines=15> */
.L_x_17353:
        /* <DEDUP_REMOVED lines=13> */
.L_x_17355:
[----:B------:R-:W-:Y:S05]  /*101e0*/  BSYNC.RECONVERGENT B2 ;  /* 0x0000000000027941 */ /* 0x000fea0003800200 */
.L_x_17354:
        /* <DEDUP_REMOVED lines=61> */
.L_x_17352:
[----:B------:R-:W-:Y:S05]  /*105c0*/  BSYNC.RECONVERGENT B1 ;  /* 0x0000000000017941 */ /* 0x000fea0003800200 */
.L_x_17351:
        /* <DEDUP_REMOVED lines=17> */
.L_x_17358:
        /* <DEDUP_REMOVED lines=13> */
.L_x_17360:
[----:B------:R-:W-:Y:S05]  /*107b0*/  BSYNC.RECONVERGENT B2 ;  /* 0x0000000000027941 */ /* 0x000fea0003800200 */
.L_x_17359:
        /* <DEDUP_REMOVED lines=61> */
.L_x_17357:
[----:B------:R-:W-:Y:S05]  /*10b90*/  BSYNC.RECONVERGENT B1 ;  /* 0x0000000000017941 */ /* 0x000fea0003800200 */
.L_x_17356:
        /* <DEDUP_REMOVED lines=15> */
.L_x_17363:
        /* <DEDUP_REMOVED lines=13> */
.L_x_17365:
[----:B------:R-:W-:Y:S05]  /*10d60*/  BSYNC.RECONVERGENT B2 ;  /* 0x0000000000027941 */ /* 0x000fea0003800200 */
.L_x_17364:
        /* <DEDUP_REMOVED lines=61> */
.L_x_17362:
[----:B------:R-:W-:Y:S05]  /*11140*/  BSYNC.RECONVERGENT B1 ;  /* 0x0000000000017941 */ /* 0x000fea0003800200 */
.L_x_17361:
        /* <DEDUP_REMOVED lines=17> */
.L_x_17368:
        /* <DEDUP_REMOVED lines=13> */
.L_x_17370:
[----:B------:R-:W-:Y:S05]  /*11330*/  BSYNC.RECONVERGENT B2 ;  /* 0x0000000000027941 */ /* 0x000fea0003800200 */
.L_x_17369:
        /* <DEDUP_REMOVED lines=61> */
.L_x_17367:
[----:B------:R-:W-:Y:S05]  /*11710*/  BSYNC.RECONVERGENT B1 ;  /* 0x0000000000017941 */ /* 0x000fea0003800200 */
.L_x_17366:
        /* <DEDUP_REMOVED lines=15> */
.L_x_17373:
        /* <DEDUP_REMOVED lines=13> */
.L_x_17375:
[----:B------:R-:W-:Y:S05]  /*118e0*/  BSYNC.RECONVERGENT B2 ;  /* 0x0000000000027941 */ /* 0x000fea0003800200 */
.L_x_17374:
        /* <DEDUP_REMOVED lines=61> */
.L_x_17372:
[----:B------:R-:W-:Y:S05]  /*11cc0*/  BSYNC.RECONVERGENT B1 ;  /* 0x0000000000017941 */ /* 0x000fea0003800200 */
.L_x_17371:
        /* <DEDUP_REMOVED lines=17> */
.L_x_17378:
        /* <DEDUP_REMOVED lines=15> */
.L_x_17380:
[----:B------:R-:W-:Y:S05]  /*11ed0*/  BSYNC.RECONVERGENT B2 ;  /* 0x0000000000027941 */ /* 0x000fea0003800200 */
.L_x_17379:
        /* <DEDUP_REMOVED lines=61> */
.L_x_17377:
[----:B------:R-:W-:Y:S05]  /*122b0*/  BSYNC.RECONVERGENT B1 ;  /* 0x0000000000017941 */ /* 0x000fea0003800200 */
.L_x_17376:
        /* <DEDUP_REMOVED lines=35> */
.L_x_17340:
        /* <DEDUP_REMOVED lines=16> */
.L_x_17384:
        /* <DEDUP_REMOVED lines=13> */
.L_x_17386:
[----:B------:R-:W-:Y:S05]  /*126c0*/  BSYNC.RECONVERGENT B2 ;  /* 0x0000000000027941 */ /* 0x000fea0003800200 */
.L_x_17385:
        /* <DEDUP_REMOVED lines=61> */
.L_x_17383:
[----:B------:R-:W-:Y:S05]  /*12aa0*/  BSYNC.RECONVERGENT B1 ;  /* 0x0000000000017941 */ /* 0x000fea0003800200 */
.L_x_17382:
        /* <DEDUP_REMOVED lines=18> */
.L_x_17389:
        /* <DEDUP_REMOVED lines=13> */
.L_x_17391:
[----:B------:R-:W-:Y:S05]  /*12ca0*/  BSYNC.RECONVERGENT B2 ;  /* 0x0000000000027941 */ /* 0x000fea0003800200 */
.L_x_17390:
        /* <DEDUP_REMOVED lines=61> */
.L_x_17388:
[----:B------:R-:W-:Y:S05]  /*13080*/  BSYNC.RECONVERGENT B1 ;  /* 0x0000000000017941 */ /* 0x000fea0003800200 */
.L_x_17387:
        /* <DEDUP_REMOVED lines=16> */
.L_x_17394:
        /* <DEDUP_REMOVED lines=13> */
.L_x_17396:
[----:B------:R-:W-:Y:S05]  /*13260*/  BSYNC.RECONVERGENT B2 ;  /* 0x0000000000027941 */ /* 0x000fea0003800200 */
.L_x_17395:
        /* <DEDUP_REMOVED lines=58> */
[----:B------:R-:W-:Y:S01]  /*13610*/  IMAD.MOV.U32 R126, RZ, RZ, R124 ;  /* 0x000000ffff7e7224 */ /* 0x000fe200078e007c */
[----:B------:R-:W-:Y:S01]  /*13620*/  MOV R124, R132 ;  /* 0x00000084007c7202 */ /* 0x000fe20000000f00 */
[----:B------:R-:W-:-:S07]  /*13630*/  IMAD.MOV.U32 R133, RZ, RZ, RZ ;  /* 0x000000ffff857224 */ /* 0x000fce00078e00ff */
.L_x_17393:
[----:B------:R-:W-:Y:S05]  /*13640*/  BSYNC.RECONVERGENT B1 ;  /* 0x0000000000017941 */ /* 0x000fea0003800200 */
.L_x_17392:
        /* <DEDUP_REMOVED lines=16> */
.L_x_17399:
        /* <DEDUP_REMOVED lines=13> */
.L_x_17401:
[----:B------:R-:W-:Y:S05]  /*13820*/  BSYNC.RECONVERGENT B2 ;  /* 0x0000000000027941 */ /* 0x000fea0003800200 */
.L_x_17400:
        /* <DEDUP_REMOVED lines=61> */
.L_x_17398:
[----:B------:R-:W-:Y:S05]  /*13c00*/  BSYNC.RECONVERGENT B1 ;  /* 0x0000000000017941 */ /* 0x000fea0003800200 */
.L_x_17397:
        /* <DEDUP_REMOVED lines=16> */
.L_x_17381:
        /* <DEDUP_REMOVED lines=24> */
.L_x_17402:
[----:B01----:R-:W-:Y:S01]  /*13e90*/  MOV R123, R124 ;  /* 0x0000007c007b7202 */ /* 0x003fe20000000f00 */
[----:B------:R-:W-:-:S07]  /*13ea0*/  VIADD R0, R0, 0x100 ;  /* 0x0000010000007836 */ /* 0x000fce0000000000 */
.L_x_17339:
[----:B------:R-:W-:Y:S05]  /*13eb0*/  BSYNC.RECONVERGENT B0 ;  /* 0x0000000000007941 */ /* 0x000fea0003800200 */
.L_x_17338:
        /* <DEDUP_REMOVED lines=34> */
.L_x_17408:
        /* <DEDUP_REMOVED lines=13> */
.L_x_17410:
[----:B------:R-:W-:Y:S05]  /*141b0*/  BSYNC.RECONVERGENT B2 ;  /* 0x0000000000027941 */ /* 0x000fea0003800200 */
.L_x_17409:
        /* <DEDUP_REMOVED lines=59> */
[----:B------:R-:W-:-:S07]  /*14570*/  LOP3.LUT R113, R119, R118, R125, 0x96, !PT ;  /* 0x0000007677717212 */ /* 0x000fce00078e967d */
.L_x_17407:
[----:B------:R-:W-:Y:S05]  /*14580*/  BSYNC.RECONVERGENT B1 ;  /* 0x0000000000017941 */ /* 0x000fea0003800200 */
.L_x_17406:
        /* <DEDUP_REMOVED lines=20> */
.L_x_17413:
        /* <DEDUP_REMOVED lines=13> */
.L_x_17415:
[----:B------:R-:W-:Y:S05]  /*147a0*/  BSYNC.RECONVERGENT B2 ;  /* 0x0000000000027941 */ /* 0x000fea0003800200 */
.L_x_17414:
[----:B------:R-:W-:Y:S01]  /*147b0*/  IMAD.WIDE.U32 R122, R129, -0x326172a9, RZ ;  /* 0xcd9e8d57817a7825 */ /* 0x000fe200078e00ff */
[----:B------:R-:W-:Y:S02]  /*147c0*/  LOP3.LUT R132, R117, R113, R3, 0x96, !PT ;  /* 0x0000007175847212 */ /* 0x000fe400078e9603 */
[C---:B------:R-:W-:Y:S01]  /*147d0*/  IADD3 R125, PT, PT, R2.reuse, 0x3c6ef372, RZ ;  /* 0x3c6ef372027d7810 */ /* 0x040fe20007ffe0ff */
[----:B------:R-:W-:Y:S01]  /*147e0*/  VIADD R113, R2, 0x9e3779b9 ;  /* 0x9e3779b902717836 */ /* 0x000fe20000000000 */
[----:B------:R-:W-:Y:S01]  /*147f0*/  LOP3.LUT R126, R111, R123, R2, 0x96, !PT ;  /* 0x0000007b6f7e7212 */ /* 0x000fe200078e9602 */
[----:B------:R-:W-:Y:S01]  /*14800*/  IMAD.WIDE.U32 R132, R132, -0x326172a9, RZ ;  /* 0xcd9e8d5784847825 */ /* 0x000fe200078e00ff */
[----:B------:R-:W-:Y:S02]  /*14810*/  IADD3 R123, PT, PT, R3, -0x4498517b, RZ ;  /* 0xbb67ae85037b7810 */ /* 0x000fe40007ffe0ff */
        /* <DEDUP_REMOVED lines=48> */
[----:B------:R-:W-:-:S04]  /*14b20*/  IMAD.WIDE.U32 R126, R125, -0x2daee0ad, RZ ;  /* 0xd2511f537d7e7825 */ /* 0x000fc800078e00ff */
[----:B------:R-:W-:Y:S01]  /*14b30*/  HFMA2 R125, -RZ, RZ, 0, 0 ;  /* 0x00000000ff7d7431 */ /* 0x000fe200000001ff */
[----:B------:R-:W-:Y:S01]  /*14b40*/  LOP3.LUT R112, R113, R112, R133, 0x96, !PT ;  /* 0x0000007071707212 */ /* 0x000fe200078e9685 */
[----:B------:R-:W-:Y:S01]  /*14b50*/  IMAD.MOV.U32 R116, RZ, RZ, R132 ;  /* 0x000000ffff747224 */ /* 0x000fe200078e0084 */
[----:B------:R-:W-:Y:S01]  /*14b60*/  LOP3.LUT R113, R123, R122, R127, 0x96, !PT ;  /* 0x0000007a7b717212 */ /* 0x000fe200078e967f */
[----:B------:R-:W-:-:S07]  /*14b70*/  IMAD.MOV.U32 R124, RZ, RZ, R126 ;  /* 0x000000ffff7c7224 */ /* 0x000fce00078e007e */
.L_x_17412:
[----:B------:R-:W-:Y:S05]  /*14b80*/  BSYNC.RECONVERGENT B1 ;  /* 0x0000000000017941 */ /* 0x000fea0003800200 */
.L_x_17411:
        /* <DEDUP_REMOVED lines=15> */
.L_x_17418:
        /* <DEDUP_REMOVED lines=13> */
.L_x_17420:
[----:B------:R-:W-:Y:S05]  /*14d50*/  BSYNC.RECONVERGENT B2 ;  /* 0x0000000000027941 */ /* 0x000fea0003800200 */
.L_x_17419:
        /* <DEDUP_REMOVED lines=61> */
.L_x_17417:
[----:B------:R-:W-:Y:S05]  /*15130*/  BSYNC.RECONVERGENT B1 ;  /* 0x0000000000017941 */ /* 0x000fea0003800200 */
.L_x_17416:
        /* <DEDUP_REMOVED lines=17> */
.L_x_17423:
        /* <DEDUP_REMOVED lines=13> */
.L_x_17425:
[----:B------:R-:W-:Y:S05]  /*15320*/  BSYNC.RECONVERGENT B2 ;  /* 0x0000000000027941 */ /* 0x000fea0003800200 */
.L_x_17424:
        /* <DEDUP_REMOVED lines=61> */
.L_x_17422:
[----:B------:R-:W-:Y:S05]  /*15700*/  BSYNC.RECONVERGENT B1 ;  /* 0x0000000000017941 */ /* 0x000fea0003800200 */
.L_x_17421:
        /* <DEDUP_REMOVED lines=15> */
.L_x_17428:
        /* <DEDUP_REMOVED lines=13> */
.L_x_17430:
[----:B------:R-:W-:Y:S05]  /*158d0*/  BSYNC.RECONVERGENT B2 ;  /* 0x0000000000027941 */ /* 0x000fea0003800200 */
.L_x_17429:
        /* <DEDUP_REMOVED lines=61> */
.L_x_17427:
[----:B------:R-:W-:Y:S05]  /*15cb0*/  BSYNC.RECONVERGENT B1 ;  /* 0x0000000000017941 */ /* 0x000fea0003800200 */
.L_x_17426:
        /* <DEDUP_REMOVED lines=17> */
.L_x_17433:
        /* <DEDUP_REMOVED lines=13> */
.L_x_17435:
[----:B------:R-:W-:Y:S05]  /*15ea0*/  BSYNC.RECONVERGENT B2 ;  /* 0x0000000000027941 */ /* 0x000fea0003800200 */
.L_x_17434:
        /* <DEDUP_REMOVED lines=61> */
.L_x_17432:
[----:B------:R-:W-:Y:S05]  /*16280*/  BSYNC.RECONVERGENT B1 ;  /* 0x0000000000017941 */ /* 0x000fea0003800200 */
.L_x_17431:
        /* <DEDUP_REMOVED lines=15> */
.L_x_17438:
        /* <DEDUP_REMOVED lines=13> */
.L_x_17440:
[----:B------:R-:W-:Y:S05]  /*16450*/  BSYNC.RECONVERGENT B2 ;  /* 0x0000000000027941 */ /* 0x000fea0003800200 */
.L_x_17439:
        /* <DEDUP_REMOVED lines=61> */
.L_x_17437:
[----:B------:R-:W-:Y:S05]  /*16830*/  BSYNC.RECONVERGENT B1 ;  /* 0x0000000000017941 */ /* 0x000fea0003800200 */
.L_x_17436:
        /* <DEDUP_REMOVED lines=17> */
.L_x_17443:
        /* <DEDUP_REMOVED lines=15> */
.L_x_17445:
[----:B------:R-:W-:Y:S05]  /*16a40*/  BSYNC.RECONVERGENT B2 ;  /* 0x0000000000027941 */ /* 0x000fea0003800200 */
.L_x_17444:
        /* <DEDUP_REMOVED lines=61> */
.L_x_17442:
[----:B------:R-:W-:Y:S05]  /*16e20*/  BSYNC.RECONVERGENT B1 ;  /* 0x0000000000017941 */ /* 0x000fea0003800200 */
.L_x_17441:
[-C--:B------:R-:W-:Y:S01]  /*16e30*/  FMUL.FTZ R133, R8, R119.reuse ;  /* 0x0000007708857220 */ /* 0x080fe20000410000 */
[-C--:B------:R-:W-:Y:S01]  /*16e40*/  FSETP.GTU.FTZ.AND P6, PT, R123, R120.reuse, PT ;  /* 0x000000787b00720b */ /* 0x080fe20003fdc000 */
        /* <DEDUP_REMOVED lines=33> */
.L_x_17405:
        /* <DEDUP_REMOVED lines=16> */
.L_x_17449:
        /* <DEDUP_REMOVED lines=13> */
.L_x_17451:
[----:B------:R-:W-:Y:S05]  /*17230*/  BSYNC.RECONVERGENT B2 ;  /* 0x0000000000027941 */ /* 0x000fea0003800200 */
.L_x_17450:
        /* <DEDUP_REMOVED lines=61> */
.L_x_17448:
[----:B------:R-:W-:Y:S05]  /*17610*/  BSYNC.RECONVERGENT B1 ;  /* 0x0000000000017941 */ /* 0x000fea0003800200 */
.L_x_17447:
        /* <DEDUP_REMOVED lines=18> */
.L_x_17454:
        /* <DEDUP_REMOVED lines=13> */
.L_x_17456:
[----:B------:R-:W-:Y:S05]  /*17810*/  BSYNC.RECONVERGENT B2 ;  /* 0x0000000000027941 */ /* 0x000fea0003800200 */
.L_x_17455:
        /* <DEDUP_REMOVED lines=61> */
.L_x_17453:
[----:B------:R-:W-:Y:S05]  /*17bf0*/  BSYNC.RECONVERGENT B1 ;  /* 0x0000000000017941 */ /* 0x000fea0003800200 */
.L_x_17452:
        /* <DEDUP_REMOVED lines=16> */
.L_x_17459:
        /* <DEDUP_REMOVED lines=13> */
.L_x_17461:
[----:B------:R-:W-:Y:S05]  /*17dd0*/  BSYNC.RECONVERGENT B2 ;  /* 0x0000000000027941 */ /* 0x000fea0003800200 */
.L_x_17460:
        /* <DEDUP_REMOVED lines=61> */
.L_x_17458:
[----:B------:R-:W-:Y:S05]  /*181b0*/  BSYNC.RECONVERGENT B1 ;  /* 0x0000000000017941 */ /* 0x000fea0003800200 */
.L_x_17457:
        /* <DEDUP_REMOVED lines=16> */
.L_x_17464:
        /* <DEDUP_REMOVED lines=13> */
.L_x_17466:
[----:B------:R-:W-:Y:S05]  /*18390*/  BSYNC.RECONVERGENT B2 ;  /* 0x0000000000027941 */ /* 0x000fea0003800200 */
.L_x_17465:
        /* <DEDUP_REMOVED lines=61> */
.L_x_17463:
[----:B------:R-:W-:Y:S05]  /*18770*/  BSYNC.RECONVERGENT B1 ;  /* 0x0000000000017941 */ /* 0x000fea0003800200 */
.L_x_17462:
        /* <DEDUP_REMOVED lines=16> */
.L_x_17446:
        /* <DEDUP_REMOVED lines=24> */
.L_x_17467:
[----:B01----:R-:W-:Y:S01]  /*18a00*/  MOV R123, R124 ;  /* 0x0000007c007b7202 */ /* 0x003fe20000000f00 */
[----:B------:R-:W-:-:S07]  /*18a10*/  VIADD R0, R0, 0x100 ;  /* 0x0000010000007836 */ /* 0x000fce0000000000 */
.L_x_17404:
[----:B------:R-:W-:Y:S05]  /*18a20*/  BSYNC.RECONVERGENT B0 ;  /* 0x0000000000007941 */ /* 0x000fea0003800200 */
.L_x_17403:
        /* <DEDUP_REMOVED lines=34> */
.L_x_17473:
        /* <DEDUP_REMOVED lines=13> */
.L_x_17475:
[----:B------:R-:W-:Y:S05]  /*18d20*/  BSYNC.RECONVERGENT B2 ;  /* 0x0000000000027941 */ /* 0x000fea0003800200 */
.L_x_17474:
        /* <DEDUP_REMOVED lines=60> */
.L_x_17472:
[----:B------:R-:W-:Y:S05]  /*190f0*/  BSYNC.RECONVERGENT B1 ;  /* 0x0000000000017941 */ /* 0x000fea0003800200 */
.L_x_17471:
        /* <DEDUP_REMOVED lines=20> */
.L_x_17478:
        /* <DEDUP_REMOVED lines=13> */
.L_x_17480:
[----:B------:R-:W-:Y:S05]  /*19310*/  BSYNC.RECONVERGENT B2 ;  /* 0x0000000000027941 */ /* 0x000fea0003800200 */
.L_x_17479:
        /* <DEDUP_REMOVED lines=61> */
.L_x_17477:
[----:B------:R-:W-:Y:S05]  /*196f0*/  BSYNC.RECONVERGENT B1 ;  /* 0x0000000000017941 */ /* 0x000fea0003800200 */
.L_x_17476:
        /* <DEDUP_REMOVED lines=15> */
.L_x_17483:
        /* <DEDUP_REMOVED lines=13> */
.L_x_17485:
[----:B------:R-:W-:Y:S05]  /*198c0*/  BSYNC.RECONVERGENT B2 ;  /* 0x0000000000027941 */ /* 0x000fea0003800200 */
.L_x_17484:
        /* <DEDUP_REMOVED lines=61> */
.L_x_17482:
[----:B------:R-:W-:Y:S05]  /*19ca0*/  BSYNC.RECONVERGENT B1 ;  /* 0x0000000000017941 */ /* 0x000fea0003800200 */
.L_x_17481:
        /* <DEDUP_REMOVED lines=17> */
.L_x_17488:
        /* <DEDUP_REMOVED lines=13> */
.L_x_17490:
[----:B------:R-:W-:Y:S05]  /*19e90*/  BSYNC.RECONVERGENT B2 ;  /* 0x0000000000027941 */ /* 0x000fea0003800200 */
.L_x_17489:
        /* <DEDUP_REMOVED lines=61> */
.L_x_17487:
[----:B------:R-:W-:Y:S05]  /*1a270*/  BSYNC.RECONVERGENT B1 ;  /* 0x0000000000017941 */ /* 0x000fea0003800200 */
.L_x_17486:
        /* <DEDUP_REMOVED lines=15> */
.L_x_17493:
        /* <DEDUP_REMOVED lines=13> */
.L_x_17495:
[----:B------:R-:W-:Y:S05]  /*1a440*/  BSYNC.RECONVERGENT B2 ;  /* 0x0000000000027941 */ /* 0x000fea0003800200 */
.L_x_17494:
        /* <DEDUP_REMOVED lines=61> */
.L_x_17492:
[----:B------:R-:W-:Y:S05]  /*1a820*/  BSYNC.RECONVERGENT B1 ;  /* 0x0000000000017941 */ /* 0x000fea0003800200 */
.L_x_17491:
        /* <DEDUP_REMOVED lines=17> */
.L_x_17498:
        /* <DEDUP_REMOVED lines=13> */
.L_x_17500:
[----:B------:R-:W-:Y:S05]  /*1aa10*/  BSYNC.RECONVERGENT B2 ;  /* 0x0000000000027941 */ /* 0x000fea0003800200 */
.L_x_17499:
        /* <DEDUP_REMOVED lines=61> */
.L_x_17497:
[----:B------:R-:W-:Y:S05]  /*1adf0*/  BSYNC.RECONVERGENT B1 ;  /* 0x0000000000017941 */ /* 0x000fea0003800200 */
.L_x_17496:
        /* <DEDUP_REMOVED lines=15> */
.L_x_17503:
        /* <DEDUP_REMOVED lines=13> */
.L_x_17505:
[----:B------:R-:W-:Y:S05]  /*1afc0*/  BSYNC.RECONVERGENT B2 ;  /* 0x0000000000027941 */ /* 0x000fea0003800200 */
.L_x_17504:
        /* <DEDUP_REMOVED lines=61> */
.L_x_17502:
[----:B------:R-:W-:Y:S05]  /*1b3a0*/  BSYNC.RECONVERGENT B1 ;  /* 0x0000000000017941 */ /* 0x000fea0003800200 */
.L_x_17501:
        /* <DEDUP_REMOVED lines=17> */
.L_x_17508:
        /* <DEDUP_REMOVED lines=15> */
.L_x_17510:
[----:B------:R-:W-:Y:S05]  /*1b5b0*/  BSYNC.RECONVERGENT B2 ;  /* 0x0000000000027941 */ /* 0x000fea0003800200 */
.L_x_17509:
        /* <DEDUP_REMOVED lines=61> */
.L_x_17507:
[----:B------:R-:W-:Y:S05]  /*1b990*/  BSYNC.RECONVERGENT B1 ;  /* 0x0000000000017941 */ /* 0x000fea0003800200 */
.L_x_17506:
        /* <DEDUP_REMOVED lines=35> */
.L_x_17470:
        /* <DEDUP_REMOVED lines=16> */
.L_x_17514:
        /* <DEDUP_REMOVED lines=13> */
.L_x_17516:
[----:B------:R-:W-:Y:S05]  /*1bda0*/  BSYNC.RECONVERGENT B2 ;  /* 0x0000000000027941 */ /* 0x000fea0003800200 */
.L_x_17515:
        /* <DEDUP_REMOVED lines=61> */
.L_x_17513:
[----:B------:R-:W-:Y:S05]  /*1c180*/  BSYNC.RECONVERGENT B1 ;  /* 0x0000000000017941 */ /* 0x000fea0003800200 */
.L_x_17512:
        /* <DEDUP_REMOVED lines=18> */
.L_x_17519:
        /* <DEDUP_REMOVED lines=13> */
.L_x_17521:
[----:B------:R-:W-:Y:S05]  /*1c380*/  BSYNC.RECONVERGENT B2 ;  /* 0x0000000000027941 */ /* 0x000fea0003800200 */
.L_x_17520:
        /* <DEDUP_REMOVED lines=61> */
.L_x_17518:
[----:B------:R-:W-:Y:S05]  /*1c760*/  BSYNC.RECONVERGENT B1 ;  /* 0x0000000000017941 */ /* 0x000fea0003800200 */
.L_x_17517:
        /* <DEDUP_REMOVED lines=16> */
.L_x_17524:
        /* <DEDUP_REMOVED lines=13> */
.L_x_17526:
[----:B------:R-:W-:Y:S05]  /*1c940*/  BSYNC.RECONVERGENT B2 ;  /* 0x0000000000027941 */ /* 0x000fea0003800200 */
.L_x_17525:
        /* <DEDUP_REMOVED lines=61> */
.L_x_17523:
[----:B------:R-:W-:Y:S05]  /*1cd20*/  BSYNC.RECONVERGENT B1 ;  /* 0x0000000000017941 */ /* 0x000fea0003800200 */
.L_x_17522:
        /* <DEDUP_REMOVED lines=16> */
.L_x_17529:
        /* <DEDUP_REMOVED lines=13> */
.L_x_17531:
[----:B------:R-:W-:Y:S05]  /*1cf00*/  BSYNC.RECONVERGENT B2 ;  /* 0x0000000000027941 */ /* 0x000fea0003800200 */
.L_x_17530:
        /* <DEDUP_REMOVED lines=61> */
.L_x_17528:
[----:B------:R-:W-:Y:S05]  /*1d2e0*/  BSYNC.RECONVERGENT B1 ;  /* 0x0000000000017941 */ /* 0x000fea0003800200 */
.L_x_17527:
        /* <DEDUP_REMOVED lines=16> */
.L_x_17511:
        /* <DEDUP_REMOVED lines=24> */
.L_x_17532:
[----:B01----:R-:W-:Y:S01]  /*1d570*/  MOV R123, R124 ;  /* 0x0000007c007b7202 */ /* 0x003fe20000000f00 */
[----:B------:R-:W-:-:S07]  /*1d580*/  VIADD R0, R0, 0x100 ;  /* 0x0000010000007836 */ /* 0x000fce0000000000 */
.L_x_17469:
[----:B------:R-:W-:Y:S05]  /*1d590*/  BSYNC.RECONVERGENT B0 ;  /* 0x0000000000007941 */ /* 0x000fea0003800200 */
.L_x_17468:
        /* <DEDUP_REMOVED lines=34> */
.L_x_17538:
        /* <DEDUP_REMOVED lines=13> */
.L_x_17540:
[----:B------:R-:W-:Y:S05]  /*1d890*/  BSYNC.RECONVERGENT B2 ;  /* 0x0000000000027941 */ /* 0x000fea0003800200 */
.L_x_17539:
        /* <DEDUP_REMOVED lines=60> */
.L_x_17537:
[----:B------:R-:W-:Y:S05]  /*1dc60*/  BSYNC.RECONVERGENT B1 ;  /* 0x0000000000017941 */ /* 0x000fea0003800200 */
.L_x_17536:
        /* <DEDUP_REMOVED lines=20> */
.L_x_17543:
        /* <DEDUP_REMOVED lines=13> */
.L_x_17545:
[----:B------:R-:W-:Y:S05]  /*1de80*/  BSYNC.RECONVERGENT B2 ;  /* 0x0000000000027941 */ /* 0x000fea0003800200 */
.L_x_17544:
        /* <DEDUP_REMOVED lines=61> */
.L_x_17542:
[----:B------:R-:W-:Y:S05]  /*1e260*/  BSYNC.RECONVERGENT B1 ;  /* 0x0000000000017941 */ /* 0x000fea0003800200 */
.L_x_17541:
        /* <DEDUP_REMOVED lines=15> */
.L_x_17548:
        /* <DEDUP_REMOVED lines=13> */
.L_x_17550:
[----:B------:R-:W-:Y:S05]  /*1e430*/  BSYNC.RECONVERGENT B2 ;  /* 0x0000000000027941 */ /* 0x000fea0003800200 */
.L_x_17549:
        /* <DEDUP_REMOVED lines=61> */
.L_x_17547:
[----:B------:R-:W-:Y:S05]  /*1e810*/  BSYNC.RECONVERGENT B1 ;  /* 0x0000000000017941 */ /* 0x000fea0003800200 */
.L_x_17546:
        /* <DEDUP_REMOVED lines=17> */
.L_x_17553:
        /* <DEDUP_REMOVED lines=13> */
.L_x_17555:
[----:B------:R-:W-:Y:S05]  /*1ea00*/  BSYNC.RECONVERGENT B2 ;  /* 0x0000000000027941 */ /* 0x000fea0003800200 */
.L_x_17554:
        /* <DEDUP_REMOVED lines=61> */
.L_x_17552:
[----:B------:R-:W-:Y:S05]  /*1ede0*/  BSYNC.RECONVERGENT B1 ;  /* 0x0000000000017941 */ /* 0x000fea0003800200 */
.L_x_17551:
        /* <DEDUP_REMOVED lines=15> */
.L_x_17558:
        /* <DEDUP_REMOVED lines=13> */
.L_x_17560:
[----:B------:R-:W-:Y:S05]  /*1efb0*/  BSYNC.RECONVERGENT B2 ;  /* 0x0000000000027941 */ /* 0x000fea0003800200 */
.L_x_17559:
        /* <DEDUP_REMOVED lines=61> */
.L_x_17557:
[----:B------:R-:W-:Y:S05]  /*1f390*/  BSYNC.RECONVERGENT B1 ;  /* 0x0000000000017941 */ /* 0x000fea0003800200 */
.L_x_17556:
        /* <DEDUP_REMOVED lines=17> */
.L_x_17563:
        /* <DEDUP_REMOVED lines=13> */
.L_x_17565:
[----:B------:R-:W-:Y:S05]  /*1f580*/  BSYNC.RECONVERGENT B2 ;  /* 0x0000000000027941 */ /* 0x000fea0003800200 */
.L_x_17564:
        /* <DEDUP_REMOVED lines=61> */
.L_x_17562:
[----:B------:R-:W-:Y:S05]  /*1f960*/  BSYNC.RECONVERGENT B1 ;  /* 0x0000000000017941 */ /* 0x000fea0003800200 */
.L_x_17561:
        /* <DEDUP_REMOVED lines=15> */
.L_x_17568:
        /* <DEDUP_REMOVED lines=13> */
.L_x_17570:
[----:B------:R-:W-:Y:S05]  /*1fb30*/  BSYNC.RECONVERGENT B2 ;  /* 0x0000000000027941 */ /* 0x000fea0003800200 */
.L_x_17569:
        /* <DEDUP_REMOVED lines=61> */
.L_x_17567:
[----:B------:R-:W-:Y:S05]  /*1ff10*/  BSYNC.RECONVERGENT B1 ;  /* 0x0000000000017941 */ /* 0x000fea0003800200 */
.L_x_17566:
        /* <DEDUP_REMOVED lines=17> */
.L_x_17573:
        /* <DEDUP_REMOVED lines=15> */
.L_x_17575:
[----:B------:R-:W-:Y:S05]  /*20120*/  BSYNC.RECONVERGENT B2 ;  /* 0x0000000000027941 */ /* 0x000fea0003800200 */
.L_x_17574:
        /* <DEDUP_REMOVED lines=61> */
.L_x_17572:
[----:B------:R-:W-:Y:S05]  /*20500*/  BSYNC.RECONVERGENT B1 ;  /* 0x0000000000017941 */ /* 0x000fea0003800200 */
.L_x_17571:
        /* <DEDUP_REMOVED lines=35> */
.L_x_17535:
        /* <DEDUP_REMOVED lines=16> */
.L_x_17579:
        /* <DEDUP_REMOVED lines=13> */
.L_x_17581:
[----:B------:R-:W-:Y:S05]  /*20910*/  BSYNC.RECONVERGENT B2 ;  /* 0x0000000000027941 */ /* 0x000fea0003800200 */
.L_x_17580:
        /* <DEDUP_REMOVED lines=61> */
.L_x_17578:
[----:B------:R-:W-:Y:S05]  /*20cf0*/  BSYNC.RECONVERGENT B1 ;  /* 0x0000000000017941 */ /* 0x000fea0003800200 */
.L_x_17577:
        /* <DEDUP_REMOVED lines=18> */
.L_x_17584:
        /* <DEDUP_REMOVED lines=13> */
.L_x_17586:
[----:B------:R-:W-:Y:S05]  /*20ef0*/  BSYNC.RECONVERGENT B2 ;  /* 0x0000000000027941 */ /* 0x000fea0003800200 */
.L_x_17585:
        /* <DEDUP_REMOVED lines=61> */
.L_x_17583:
[----:B------:R-:W-:Y:S05]  /*212d0*/  BSYNC.RECONVERGENT B1 ;  /* 0x0000000000017941 */ /* 0x000fea0003800200 */
.L_x_17582:
        /* <DEDUP_REMOVED lines=16> */
.L_x_17589:
        /* <DEDUP_REMOVED lines=13> */
.L_x_17591:
[----:B------:R-:W-:Y:S05]  /*214b0*/  BSYNC.RECONVERGENT B2 ;  /* 0x0000000000027941 */ /* 0x000fea0003800200 */
.L_x_17590:
        /* <DEDUP_REMOVED lines=61> */
.L_x_17588:
[----:B------:R-:W-:Y:S05]  /*21890*/  BSYNC.RECONVERGENT B1 ;  /* 0x0000000000017941 */ /* 0x000fea0003800200 */
.L_x_17587:
        /* <DEDUP_REMOVED lines=16> */
.L_x_17594:
        /* <DEDUP_REMOVED lines=13> */
.L_x_17596:
[----:B------:R-:W-:Y:S05]  /*21a70*/  BSYNC.RECONVERGENT B2 ;  /* 0x0000000000027941 */ /* 0x000fea0003800200 */
.L_x_17595:
        /* <DEDUP_REMOVED lines=61> */
.L_x_17593:
[----:B------:R-:W-:Y:S05]  /*21e50*/  BSYNC.RECONVERGENT B1 ;  /* 0x0000000000017941 */ /* 0x000fea0003800200 */
.L_x_17592:
        /* <DEDUP_REMOVED lines=16> */
.L_x_17576:
        /* <DEDUP_REMOVED lines=24> */
.L_x_17597:
[----:B01----:R-:W-:Y:S01]  /*220e0*/  MOV R123, R124 ;  /* 0x0000007c007b7202 */ /* 0x003fe20000000f00 */
[----:B------:R-:W-:-:S07]  /*220f0*/  VIADD R0, R0, 0x100 ;  /* 0x0000010000007836 */ /* 0x000fce0000000000 */
.L_x_17534:
[----:B------:R-:W-:Y:S05]  /*22100*/  BSYNC.RECONVERGENT B0 ;  /* 0x0000000000007941 */ /* 0x000fea0003800200 */
.L_x_17533:
        /* <DEDUP_REMOVED lines=34> */
.L_x_17603:
        /* <DEDUP_REMOVED lines=13> */
.L_x_17605:
[----:B------:R-:W-:Y:S05]  /*22400*/  BSYNC.RECONVERGENT B2 ;  /* 0x0000000000027941 */ /* 0x000fea0003800200 */
.L_x_17604:
        /* <DEDUP_REMOVED lines=60> */
.L_x_17602:
[----:B------:R-:W-:Y:S05]  /*227d0*/  BSYNC.RECONVERGENT B1 ;  /* 0x0000000000017941 */ /* 0x000fea0003800200 */
.L_x_17601:
        /* <DEDUP_REMOVED lines=20> */
.L_x_17608:
        /* <DEDUP_REMOVED lines=13> */
.L_x_17610:
[----:B------:R-:W-:Y:S05]  /*229f0*/  BSYNC.RECONVERGENT B2 ;  /* 0x0000000000027941 */ /* 0x000fea0003800200 */
.L_x_17609:
        /* <DEDUP_REMOVED lines=61> */
.L_x_17607:
[----:B------:R-:W-:Y:S05]  /*22dd0*/  BSYNC.RECONVERGENT B1 ;  /* 0x0000000000017941 */ /* 0x000fea0003800200 */
.L_x_17606:
        /* <DEDUP_REMOVED lines=15> */
.L_x_17613:
        /* <DEDUP_REMOVED lines=13> */
.L_x_17615:
[----:B------:R-:W-:Y:S05]  /*22fa0*/  BSYNC.RECONVERGENT B2 ;  /* 0x0000000000027941 */ /* 0x000fea0003800200 */
.L_x_17614:
        /* <DEDUP_REMOVED lines=61> */
.L_x_17612:
[----:B------:R-:W-:Y:S05]  /*23380*/  BSYNC.RECONVERGENT B1 ;  /* 0x0000000000017941 */ /* 0x000fea0003800200 */
.L_x_17611:
        /* <DEDUP_REMOVED lines=17> */
.L_x_17618:
        /* <DEDUP_REMOVED lines=13> */
.L_x_17620:
[----:B------:R-:W-:Y:S05]  /*23570*/  BSYNC.RECONVERGENT B2 ;  /* 0x0000000000027941 */ /* 0x000fea0003800200 */
.L_x_17619:
        /* <DEDUP_REMOVED lines=61> */
.L_x_17617:
[----:B------:R-:W-:Y:S05]  /*23950*/  BSYNC.RECONVERGENT B1 ;  /* 0x0000000000017941 */ /* 0x000fea0003800200 */
.L_x_17616:
        /* <DEDUP_REMOVED lines=15> */
.L_x_17623:
        /* <DEDUP_REMOVED lines=13> */
.L_x_17625:
[----:B------:R-:W-:Y:S05]  /*23b20*/  BSYNC.RECONVERGENT B2 ;  /* 0x0000000000027941 */ /* 0x000fea0003800200 */
.L_x_17624:
        /* <DEDUP_REMOVED lines=61> */
.L_x_17622:
[----:B------:R-:W-:Y:S05]  /*23f00*/  BSYNC.RECONVERGENT B1 ;  /* 0x0000000000017941 */ /* 0x000fea0003800200 */
.L_x_17621:
        /* <DEDUP_REMOVED lines=17> */
.L_x_17628:
        /* <DEDUP_REMOVED lines=13> */
.L_x_17630:
[----:B------:R-:W-:Y:S05]  /*240f0*/  BSYNC.RECONVERGENT B2 ;  /* 0x0000000000027941 */ /* 0x000fea0003800200 */
.L_x_17629:
        /* <DEDUP_REMOVED lines=61> */
.L_x_17627:
[----:B------:R-:W-:Y:S05]  /*244d0*/  BSYNC.RECONVERGENT B1 ;  /* 0x0000000000017941 */ /* 0x000fea0003800200 */
.L_x_17626:
        /* <DEDUP_REMOVED lines=15> */
.L_x_17633:
        /* <DEDUP_REMOVED lines=13> */
.L_x_17635:
[----:B------:R-:W-:Y:S05]  /*246a0*/  BSYNC.RECONVERGENT B2 ;  /* 0x0000000000027941 */ /* 0x000fea0003800200 */
.L_x_17634:
        /* <DEDUP_REMOVED lines=61> */
.L_x_17632:
[----:B------:R-:W-:Y:S05]  /*24a80*/  BSYNC.RECONVERGENT B1 ;  /* 0x0000000000017941 */ /* 0x000fea0003800200 */
.L_x_17631:
        /* <DEDUP_REMOVED lines=17> */
.L_x_17638:
        /* <DEDUP_REMOVED lines=15> */
.L_x_17640:
[----:B------:R-:W-:Y:S05]  /*24c90*/  BSYNC.RECONVERGENT B2 ;  /* 0x0000000000027941 */ /* 0x000fea0003800200 */
.L_x_17639:
        /* <DEDUP_REMOVED lines=61> */
.L_x_17637:
[----:B------:R-:W-:Y:S05]  /*25070*/  BSYNC.RECONVERGENT B1 ;  /* 0x0000000000017941 */ /* 0x000fea0003800200 */
.L_x_17636:
        /* <DEDUP_REMOVED lines=35> */
.L_x_17600:
        /* <DEDUP_REMOVED lines=16> */
.L_x_17644:
        /* <DEDUP_REMOVED lines=13> */
.L_x_17646:
[----:B------:R-:W-:Y:S05]  /*25480*/  BSYNC.RECONVERGENT B2 ;  /* 0x0000000000027941 */ /* 0x000fea0003800200 */
.L_x_17645:
        /* <DEDUP_REMOVED lines=61> */
.L_x_17643:
[----:B------:R-:W-:Y:S05]  /*25860*/  BSYNC.RECONVERGENT B1 ;  /* 0x0000000000017941 */ /* 0x000fea0003800200 */
.L_x_17642:
        /* <DEDUP_REMOVED lines=18> */
.L_x_17649:
        /* <DEDUP_REMOVED lines=13> */
.L_x_17651:
[----:B------:R-:W-:Y:S05]  /*25a60*/  BSYNC.RECONVERGENT B2 ;  /* 0x0000000000027941 */ /* 0x000fea0003800200 */
.L_x_17650:
        /* <DEDUP_REMOVED lines=61> */
.L_x_17648:
[----:B------:R-:W-:Y:S05]  /*25e40*/  BSYNC.RECONVERGENT B1 ;  /* 0x0000000000017941 */ /* 0x000fea0003800200 */
.L_x_17647:
        /* <DEDUP_REMOVED lines=16> */
.L_x_17654:
        /* <DEDUP_REMOVED lines=13> */
.L_x_17656:
[----:B------:R-:W-:Y:S05]  /*26020*/  BSYNC.RECONVERGENT B2 ;  /* 0x0000000000027941 */ /* 0x000fea0003800200 */
.L_x_17655:
        /* <DEDUP_REMOVED lines=61> */
.L_x_17653:
[----:B------:R-:W-:Y:S05]  /*26400*/  BSYNC.RECONVERGENT B1 ;  /* 0x0000000000017941 */ /* 0x000fea0003800200 */
.L_x_17652:
        /* <DEDUP_REMOVED lines=16> */
.L_x_17659:
        /* <DEDUP_REMOVED lines=13> */
.L_x_17661:
[----:B------:R-:W-:Y:S05]  /*265e0*/  BSYNC.RECONVERGENT B2 ;  /* 0x0000000000027941 */ /* 0x000fea0003800200 */
.L_x_17660:
        /* <DEDUP_REMOVED lines=61> */
.L_x_17658:
[----:B------:R-:W-:Y:S05]  /*269c0*/  BSYNC.RECONVERGENT B1 ;  /* 0x0000000000017941 */ /* 0x000fea0003800200 */
.L_x_17657:
        /* <DEDUP_REMOVED lines=16> */
.L_x_17641:
        /* <DEDUP_REMOVED lines=25> */
.L_x_17599:
[----:B------:R-:W-:Y:S05]  /*26c60*/  BSYNC.RECONVERGENT B0 ;  /* 0x0000000000007941 */ /* 0x000fea0003800200 */
.L_x_17598:
[----:B------:R-:W-:Y:S01]  /*26c70*/  FADD.FTZ R0, RZ, R104 ;  /* 0x00000068ff007221 */ /* 0x000fe20000010000 */
[C---:B------:R-:W-:Y:S01]  /*26c80*/  ISETP.GE.U32.AND P0, PT, R109.reuse, 0x100, PT ;  /* 0x000001006d00780c */ /* 0x040fe20003f06070 */
[----:B------:R-:W-:Y:S01]  /*26c90*/  BSSY.RECONVERGENT B0, `(.L_x_17662) ;  /* 0x000008d000007945 */ /* 0x000fe20003800200 */
[----:B------:R-:W-:Y:S01]  /*26ca0*/  ISETP.GT.U32.AND P6, PT, R109, 0x1ff, PT ;  /* 0x000001ff6d00780c */ /* 0x000fe20003fc4070 */
[----:B01----:R-:W-:Y:S01]  /*26cb0*/  FADD.FTZ R125, R105, R0 ;  /* 0x00000000697d7221 */ /* 0x003fe20000010000 */
[C---:B------:R-:W-:Y:S01]  /*26cc0*/  ISETP.GT.U32.AND P5, PT, R109.reuse, 0x2ff, PT ;  /* 0x000002ff6d00780c */ /* 0x040fe20003fa4070 */
[----:B------:R-:W-:Y:S01]  /*26cd0*/  IMAD.MOV.U32 R142, RZ, RZ, RZ ;  /* 0x000000ffff8e7224 */ /* 0x000fe200078e00ff */
[C---:B------:R-:W-:Y:S01]  /*26ce0*/  ISETP.GT.U32.AND P4, PT, R109.reuse, 0x3ff, PT ;  /* 0x000003ff6d00780c */ /* 0x040fe20003f84070 */
[----:B------:R-:W-:Y:S01]  /*26cf0*/  FADD.FTZ R0, R106, R125 ;  /* 0x0000007d6a007221 */ /* 0x000fe20000010000 */
[C---:B------:R-:W-:Y:S02]  /*26d00*/  ISETP.GT.U32.AND P3, PT, R109.reuse, 0x4ff, PT ;  /* 0x000004ff6d00780c */ /* 0x040fe40003f64070 */
[----:B------:R-:W-:Y:S01]  /*26d10*/  ISETP.GT.U32.AND P2, PT, R109, 0x5ff, PT ;  /* 0x000005ff6d00780c */ /* 0x000fe20003f44070 */
        /* <DEDUP_REMOVED lines=132> */
.L_x_17663:
[----:B------:R-:W-:Y:S05]  /*27560*/  BSYNC.RECONVERGENT B0 ;  /* 0x0000000000007941 */ /* 0x000fea0003800200 */
.L_x_17662:
        /* <DEDUP_REMOVED lines=13> */
.L_x_17665:
[----:B------:R-:W-:Y:S05]  /*27640*/  BSYNC.RECONVERGENT B0 ;  /* 0x0000000000007941 */ /* 0x000fea0003800200 */
.L_x_17664:
        /* <DEDUP_REMOVED lines=17> */
[----:B0-----:R-:W-:Y:S01]  /*27760*/  IMAD.IADD R124, R0, 0x1, R147 ;  /* 0x00000001007c7824 */ /* 0x001fe200078e0293 */
        /* <DEDUP_REMOVED lines=50> */
[----:B0-----:R-:W0:Y:S01]  /*27a90*/  LDC.64 R126, c[0x0][0x428] ;  /* 0x00010a00ff7e7b82 */ /* 0x001e220000000a00 */
[--C-:B------:R-:W-:Y:S01]  /*27aa0*/  FADD.FTZ R143, R106, -R0.reuse ;  /* 0x800000006a8f7221 */ /* 0x100fe20000010000 */
[--C-:B------:R-:W-:Y:S01]  /*27ab0*/  FADD.FTZ R133, R104, -R0.reuse ;  /* 0x8000000068857221 */ /* 0x100fe20000010000 */
[--C-:B------:R-:W-:Y:S01]  /*27ac0*/  FADD.FTZ R141, R105, -R0.reuse ;  /* 0x80000000698d7221 */ /* 0x100fe20000010000 */
        /* <DEDUP_REMOVED lines=9> */
[----:B0-----:R-:W-:-:S04]  /*27b60*/  IMAD.WIDE.U32 R126, R114, 0x10, R126 ;  /* 0x00000010727e7825 */ /* 0x001fc800078e007e */
[----:B------:R-:W-:Y:S01]  /*27b70*/  VIADD R114, R114, 0x100 ;  /* 0x0000010072727836 */ /* 0x000fe20000000000 */
[----:B------:R1:W-:Y:S06]  /*27b80*/  STG.E.128 desc[UR8][R126.64], R140 ;  /* 0x0000008c7e007986 */ /* 0x0003ec000c101d08 */
.L_x_17667:
[----:B------:R-:W-:Y:S05]  /*27b90*/  BSYNC.RECONVERGENT B0 ;  /* 0x0000000000007941 */ /* 0x000fea0003800200 */
.L_x_17666:
[----:B------:R-:W-:Y:S01]  /*27ba0*/  ISETP.NE.AND P0, PT, R131, RZ, PT ;  /* 0x000000ff8300720c */ /* 0x000fe20003f05270 */
        /* <DEDUP_REMOVED lines=15> */
[C---:B0-----:R-:W-:Y:S01]  /*27ca0*/  IMAD.WIDE.U32 R126, R114.reuse, 0x10, R126 ;  /* 0x00000010727e7825 */ /* 0x041fe200078e007e */
[----:B------:R-:W-:-:S04]  /*27cb0*/  IADD3 R114, PT, PT, R114, 0x100, RZ ;  /* 0x0000010072727810 */ /* 0x000fc80007ffe0ff */
[----:B------:R2:W-:Y:S03]  /*27cc0*/  STG.E.128 desc[UR8][R126.64], R140 ;  /* 0x0000008c7e007986 */ /* 0x0005e6000c101d08 */
.L_x_17669:
[----:B------:R-:W-:Y:S05]  /*27cd0*/  BSYNC.RECONVERGENT B0 ;  /* 0x0000000000007941 */ /* 0x000fea0003800200 */
.L_x_17668:
[----:B------:R-:W-:Y:S01]  /*27ce0*/  ISETP.NE.AND P0, PT, R134, RZ, PT ;  /* 0x000000ff8600720c */ /* 0x000fe20003f05270 */
        /* <DEDUP_REMOVED lines=18> */
.L_x_17671:
[----:B------:R-:W-:Y:S05]  /*27e10*/  BSYNC.RECONVERGENT B0 ;  /* 0x0000000000007941 */ /* 0x000fea0003800200 */
.L_x_17670:
[----:B------:R-:W-:Y:S01]  /*27e20*/  ISETP.NE.AND P0, PT, R135, RZ, PT ;  /* 0x000000ff8700720c */ /* 0x000fe20003f05270 */
        /* <DEDUP_REMOVED lines=18> */
.L_x_17673:
[----:B------:R-:W-:Y:S05]  /*27f50*/  BSYNC.RECONVERGENT B0 ;  /* 0x0000000000007941 */ /* 0x000fea0003800200 */
.L_x_17672:
        /* <DEDUP_REMOVED lines=19> */
.L_x_17675:
[----:B------:R-:W-:Y:S05]  /*28090*/  BSYNC.RECONVERGENT B0 ;  /* 0x0000000000007941 */ /* 0x000fea0003800200 */
.L_x_17674:
        /* <DEDUP_REMOVED lines=19> */
.L_x_17677:
[----:B------:R-:W-:Y:S05]  /*281d0*/  BSYNC.RECONVERGENT B0 ;  /* 0x0000000000007941 */ /* 0x000fea0003800200 */
.L_x_17676:
        /* <DEDUP_REMOVED lines=19> */
.L_x_17679:
[----:B------:R-:W-:Y:S05]  /*28310*/  BSYNC.RECONVERGENT B0 ;  /* 0x0000000000007941 */ /* 0x000fea0003800200 */
.L_x_17678:
        /* <DEDUP_REMOVED lines=16> */
[----:B0-----:R-:W-:-:S05]  /*28420*/  IMAD.WIDE.U32 R126, R114, 0x10, R126 ;  /* 0x00000010727e7825 */ /* 0x001fca00078e007e */
[----:B------:R0:W-:Y:S02]  /*28430*/  STG.E.128 desc[UR8][R126.64], R132 ;  /* 0x000000847e007986 */ /* 0x0001e4000c101d08 */
.L_x_17681:
[----:B------:R-:W-:Y:S05]  /*28440*/  BSYNC.RECONVERGENT B0 ;  /* 0x0000000000007941 */ /* 0x000fea0003800200 */
.L_x_17680:
[----:B01234-:R-:W0:Y:S01]  /*28450*/  LDC.64 R126, c[0x0][0x380] ;  /* 0x0000e000ff7e7b82 */ /* 0x01fe220000000a00 */
[----:B------:R-:W-:Y:S01]  /*28460*/  UPLOP3.LUT UP1, UPT, UPT, UPT, UP1, 0x40, 0x4 ;  /* 0x000000000004789c */ /* 0x000fe20003f2e810 */
[----:B0-----:R-:W-:-:S04]  /*28470*/  IADD3 R108, PT, PT, R108, R126, RZ ;  /* 0x0000007e6c6c7210 */ /* 0x001fc80007ffe0ff */
[----:B------:R-:W-:-:S13]  /*28480*/  ISETP.GE.AND P0, PT, R108, R127, PT ;  /* 0x0000007f6c00720c */ /* 0x000fda0003f06270 */
[----:B------:R-:W-:Y:S05]  /*28490*/  @!P0 BRA `(.L_x_17682) ;  /* 0xfffffd8c00008947 */ /* 0x000fea000383ffff */
[----:B------:R-:W-:Y:S05]  /*284a0*/  EXIT ;  /* 0x000000000000794d */ /* 0x000fea0003800000 */
.L_x_17683:
        /* <DEDUP_REMOVED lines=13> */
.L_x_18082:


//--------------------- .text._ZN10layer_norm31ln_parallel_residual_fwd_kernelINS_13Kernel_traitsIfffffjLj8192ELj1ELj1ELj8ELj16ENS_18Kernel_traits_baseILj8192EfffffjLj256EEEEELb1ELb1ELb1EEEvNS_9FwdParamsE --------------------------
	.section	.text._ZN10layer_norm31ln_parallel_residual_fwd_kernelINS_13Kernel_traitsIfffffjLj8192ELj1ELj1ELj8ELj16ENS_18Kernel_traits_baseILj8192EfffffjLj256EEEEELb1ELb1ELb1EEEvNS_9FwdParamsE,"ax",@progbits
	.align	128
        .global         _ZN10layer_norm31ln_parallel_residual_fwd_kernelINS_13Kernel_traitsIfffffjLj8192ELj1ELj1ELj8ELj16ENS_18Kernel_traits_baseILj8192EfffffjLj256EEEEELb1ELb1ELb1EEEvNS_9FwdParamsE
        .type           _ZN10layer_norm31ln_parallel_residual_fwd_kernelINS_13Kernel_traitsIfffffjLj8192ELj1ELj1ELj8ELj16ENS_18Kernel_traits_baseILj8192EfffffjLj256EEEEELb1ELb1ELb1EEEvNS_9FwdParamsE,@function
        .size           _ZN10layer_norm31ln_parallel_residual_fwd_kernelINS_13Kernel_traitsIfffffjLj8192ELj1ELj1ELj8ELj16ENS_18Kernel_traits_baseILj8192EfffffjLj256EEEEELb1ELb1ELb1EEEvNS_9FwdParamsE,(.L_x_18083 - _ZN10layer_norm31ln_parallel_residual_fwd_kernelINS_13Kernel_traitsIfffffjLj8192ELj1ELj1ELj8ELj16ENS_18Kernel_traits_baseILj8192EfffffjLj256EEEEELb1ELb1ELb1EEEvNS_9FwdParamsE)
        .other          _ZN10layer_norm31ln_parallel_residual_fwd_kernelINS_13Kernel_traitsIfffffjLj8192ELj1ELj1ELj8ELj16ENS_18Kernel_traits_baseILj8192EfffffjLj256EEEEELb1ELb1ELb1EEEvNS_9FwdParamsE,@"STO_CUDA_ENTRY STV_DEFAULT"
_ZN10layer_norm31ln_parallel_residual_fwd_kernelINS_13Kernel_traitsIfffffjLj8192ELj1ELj1ELj8ELj16ENS_18Kernel_traits_baseILj8192EfffffjLj256EEEEELb1ELb1ELb1EEEvNS_9FwdParamsE:
.text._ZN10layer_norm31ln_parallel_residual_fwd_kernelINS_13Kernel_traitsIfffffjLj8192ELj1ELj1ELj8ELj16ENS_18Kernel_traits_baseILj8192EfffffjLj256EEEEELb1ELb1ELb1EEEvNS_9FwdParamsE:
        /* <DEDUP_REMOVED lines=24> */
[C---:B------:R-:W-:Y:S01]  /*0180*/  IADD3 R79, PT, PT, R2.reuse, 0x78dde6e4, RZ ;  /* 0x78dde6e4024f7810 */ /* 0x040fe20007ffe0ff */
[C---:B------:R-:W-:Y:S01]  /*0190*/  VIADD R11, R3.reuse, 0xbb67ae85 ;  /* 0xbb67ae85030b7836 */ /* 0x040fe20000000000 */
[C---:B------:R-:W-:Y:S01]  /*01a0*/  IADD3 R82, PT, PT, R3.reuse, -0x56f99767, RZ ;  /* 0xa906689903527810 */ /* 0x040fe20007ffe0ff */
[C---:B------:R-:W-:Y:S01]  /*01b0*/  VIADD R77, R2.reuse, 0xdaa66d2b ;  /* 0xdaa66d2b024d7836 */ /* 0x040fe20000000000 */
[----:B------:R-:W-:Y:S01]  /*01c0*/  IADD3 R85, PT, PT, R2, 0x5384540f, RZ ;  /* 0x5384540f02557810 */ /* 0x000fe20007ffe0ff */
        /* <DEDUP_REMOVED lines=8> */
[C---:B------:R-:W-:Y:S02]  /*0250*/  VIADD R86, R3.reuse, 0x1fd5c5a3 ;  /* 0x1fd5c5a303567836 */ /* 0x040fe40000000000 */
        /* <DEDUP_REMOVED lines=25> */
.L_x_17684:
        /* <DEDUP_REMOVED lines=26> */
.L_x_17685:
        /* <DEDUP_REMOVED lines=23> */
[----:B------:R-:W-:Y:S01]  /*0700*/  IMAD.HI.U32 R8, R4, -0x2daee0ad, RZ ;  /* 0xd2511f5304087827 */ /* 0x000fe200078e00ff */
[----:B------:R-:W-:-:S03]  /*0710*/  IADD3 R7, PT, PT, R2, 0x3c6ef372, RZ ;  /* 0x3c6ef37202077810 */ /* 0x000fc60007ffe0ff */
        /* <DEDUP_REMOVED lines=54> */
.L_x_18002:
        /* <DEDUP_REMOVED lines=23> */
[C---:B------:R-:W-:Y:S01]  /*0bf0*/  IADD3 R121, PT, PT, R2.reuse, -0x61c88647, RZ ;  /* 0x9e3779b902797810 */ /* 0x040fe20007ffe0ff */
[C---:B------:R-:W-:Y:S01]  /*0c00*/  VIADD R119, R3.reuse, 0x76cf5d0a ;  /* 0x76cf5d0a03777836 */ /* 0x040fe20000000000 */
[C---:B------:R-:W-:Y:S01]  /*0c10*/  IADD3 R124, PT, PT, R3.reuse, -0x4498517b, RZ ;  /* 0xbb67ae85037c7810 */ /* 0x040fe20007ffe0ff */
[C---:B------:R-:W-:Y:S01]  /*0c20*/  VIADD R120, R3.reuse, 0x1fd5c5a3 ;  /* 0x1fd5c5a303787836 */ /* 0x040fe20000000000 */
[C---:B------:R-:W-:Y:S01]  /*0c30*/  IADD3 R127, PT, PT, R2.reuse, -0xe443238, RZ ;  /* 0xf1bbcdc8027f7810 */ /* 0x040fe20007ffe0ff */
[C---:B------:R-:W-:Y:S01]  /*0c40*/  VIADD R122, R3.reuse, 0x32370b8f ;  /* 0x32370b8f037a7836 */ /* 0x040fe20000000000 */
[----:B------:R-:W-:Y:S01]  /*0c50*/  IADD3 R130, PT, PT, R2, 0x5384540f, RZ ;  /* 0x5384540f02827810 */ /* 0x000fe20007ffe0ff */
[----:B------:R-:W-:-:S02]  /*0c60*/  VIADD R123, R3, 0xed9eba14 ;  /* 0xed9eba14037b7836 */ /* 0x000fc40000000000 */
[C---:B------:R-:W-:Y:S02]  /*0c70*/  VIADD R125, R2.reuse, 0xdaa66d2b ;  /* 0xdaa66d2b027d7836 */ /* 0x040fe40000000000 */
[----:B------:R-:W-:Y:S02]  /*0c80*/  VIADD R126, R2, 0x1715609d ;  /* 0x1715609d027e7836 */ /* 0x000fe40000000000 */
[C---:B------:R-:W-:Y:S02]  /*0c90*/  VIADD R128, R3.reuse, 0xa9066899 ;  /* 0xa906689903807836 */ /* 0x040fe40000000000 */
[----:B------:R-:W-:Y:S02]  /*0ca0*/  VIADD R129, R3, 0x646e171e ;  /* 0x646e171e03817836 */ /* 0x000fe40000000000 */
[----:B------:R-:W-:Y:S01]  /*0cb0*/  IMAD.MOV.U32 R131, RZ, RZ, 0x2f800000 ;  /* 0x2f800000ff837424 */ /* 0x000fe200078e00ff */
[----:B-1----:R-:W-:Y:S06]  /*0cc0*/  @P0 BRA `(.L_x_17686) ;  /* 0x0000001000bc0947 */ /* 0x002fec0003800000 */
        /* <DEDUP_REMOVED lines=15> */
.L_x_17688:
        /* <DEDUP_REMOVED lines=12> */
.L_x_17689:
        /* <DEDUP_REMOVED lines=44> */
.L_x_17687:
        /* <DEDUP_REMOVED lines=16> */
.L_x_17691:
        /* <DEDUP_REMOVED lines=12> */
.L_x_17692:
        /* <DEDUP_REMOVED lines=44> */
.L_x_17690:
        /* <DEDUP_REMOVED lines=15> */
.L_x_17694:
        /* <DEDUP_REMOVED lines=12> */
.L_x_17695:
        /* <DEDUP_REMOVED lines=44> */
.L_x_17693:
        /* <DEDUP_REMOVED lines=15> */
.L_x_17697:
        /* <DEDUP_REMOVED lines=12> */
.L_x_17698:
        /* <DEDUP_REMOVED lines=44> */
.L_x_17696:
        /* <DEDUP_REMOVED lines=18> */
.L_x_17686:
        /* <DEDUP_REMOVED lines=16> */
.L_x_17701:
        /* <DEDUP_REMOVED lines=12> */
.L_x_17702:
        /* <DEDUP_REMOVED lines=42> */
.L_x_17700:
[----:B------:R-:W-:Y:S01]  /*2420*/  ISETP.NE.AND P0, PT, R81, 0x1, PT ;  /* 0x000000015100780c */ /* 0x000fe20003f05270 */
[----:B------:R-:W-:Y:S01]  /*2430*/  UMOV UR4, UR6 ;  /* 0x0000000600047c82 */ /* 0x000fe20008000000 */
[----:B------:R-:W-:Y:S01]  /*2440*/  I2FP.F32.U32 R82, R79 ;  /* 0x0000004f00527245 */ /* 0x000fe20000201000 */
[----:B------:R-:W-:Y:S01]  /*2450*/  UMOV UR5, UR7 ;  /* 0x0000000700057c82 */ /* 0x000fe20008000000 */
[----:B------:R-:W-:Y:S02]  /*2460*/  IMAD.MOV.U32 R83, RZ, RZ, 0x2 ;  /* 0x00000002ff537424 */ /* 0x000fe400078e00ff */
[----:B-----5:R-:W-:Y:S01]  /*2470*/  FMUL.FTZ R4, R4, UR5 ;  /* 0x0000000504047c20 */ /* 0x020fe20008410000 */
        /* <DEDUP_REMOVED lines=12> */
.L_x_17704:
        /* <DEDUP_REMOVED lines=12> */
.L_x_17705:
        /* <DEDUP_REMOVED lines=43> */
.L_x_17703:
        /* <DEDUP_REMOVED lines=14> */
.L_x_17707:
        /* <DEDUP_REMOVED lines=12> */
.L_x_17708:
        /* <DEDUP_REMOVED lines=43> */
.L_x_17706:
        /* <DEDUP_REMOVED lines=16> */
.L_x_17710:
        /* <DEDUP_REMOVED lines=12> */
.L_x_17711:
        /* <DEDUP_REMOVED lines=43> */
.L_x_17709:
        /* <DEDUP_REMOVED lines=14> */
.L_x_17713:
        /* <DEDUP_REMOVED lines=12> */
.L_x_17714:
        /* <DEDUP_REMOVED lines=43> */
.L_x_17712:
        /* <DEDUP_REMOVED lines=16> */
.L_x_17716:
        /* <DEDUP_REMOVED lines=12> */
.L_x_17717:
        /* <DEDUP_REMOVED lines=43> */
.L_x_17715:
        /* <DEDUP_REMOVED lines=14> */
.L_x_17719:
        /* <DEDUP_REMOVED lines=12> */
.L_x_17720:
        /* <DEDUP_REMOVED lines=43> */
.L_x_17718:
        /* <DEDUP_REMOVED lines=16> */
.L_x_17722:
        /* <DEDUP_REMOVED lines=12> */
.L_x_17723:
        /* <DEDUP_REMOVED lines=43> */
.L_x_17721:
        /* <DEDUP_REMOVED lines=30> */
.L_x_17699:
[----:B------:R-:W0:Y:S01]  /*44d0*/  LDC.64 R106, c[0x0][0x3a8] ;  /* 0x0000ea00ff6a7b82 */ /* 0x000e220000000a00 */
[----:B------:R-:W-:Y:S02]  /*44e0*/  ISETP.NE.U32.AND P0, PT, R76, RZ, PT ;  /* 0x000000ff4c00720c */ /* 0x000fe40003f05070 */
[----:B------:R-:W-:Y:S02]  /*44f0*/  SEL R76, RZ, 0x1000000, !P5 ;  /* 0x01000000ff4c7807 */ /* 0x000fe40006800000 */
[----:B------:R-:W-:Y:S02]  /*4500*/  ISETP.NE.AND.EX P0, PT, R77, RZ, PT, P0 ;  /* 0x000000ff4d00720c */ /* 0x000fe40003f05300 */
[----:B------:R-:W-:Y:S01]  /*4510*/  SEL R77, RZ, 0x10000, !P4 ;  /* 0x00010000ff4d7807 */ /* 0x000fe20006000000 */
[----:B------:R-:W1:Y:S01]  /*4520*/  LDC.64 R104, c[0x0][0x3b0] ;  /* 0x0000ec00ff687b82 */ /* 0x000e620000000a00 */
[----:B------:R-:W-:Y:S02]  /*4530*/  SEL R78, RZ, 0x100, !P3 ;  /* 0x00000100ff4e7807 */ /* 0x000fe40005800000 */
[----:B------:R-:W-:-:S02]  /*4540*/  SEL R79, RZ, 0x1, !P2 ;  /* 0x00000001ff4f7807 */ /* 0x000fc40005000000 */
[----:B------:R-:W-:Y:S02]  /*4550*/  IADD3 R78, PT, PT, R78, R76, R77 ;  /* 0x0000004c4e4e7210 */ /* 0x000fe40007ffe04d */
[----:B------:R-:W-:Y:S01]  /*4560*/  IADD3 R137, PT, PT, R115, 0x100, RZ ;  /* 0x0000010073897810 */ /* 0x000fe20007ffe0ff */
[----:B------:R-:W2:Y:S02]  /*4570*/  @P1 LDC.64 R86, c[0x0][0x3a0] ;  /* 0x0000e800ff561b82 */ /* 0x000ea40000000a00 */
[----:B------:R-:W-:Y:S02]  /*4580*/  IMAD.IADD R81, R78, 0x1, R79 ;  /* 0x000000014e517824 */ /* 0x000fe400078e024f */
[----:B------:R-:W-:-:S04]  /*4590*/  IMAD.WIDE.U32 R82, R137, 0x10, R100 ;  /* 0x0000001089527825 */ /* 0x000fc800078e0064 */
[C---:B0-----:R-:W-:Y:S01]  /*45a0*/  IMAD.WIDE.U32 R76, R115.reuse, 0x10, R106 ;  /* 0x00000010734c7825 */ /* 0x041fe200078e006a */
[----:B------:R-:W0:Y:S04]  /*45b0*/  @P0 LDC.64 R84, c[0x0][0x398] ;  /* 0x0000e600ff540b82 */ /* 0x000e280000000a00 */
[----:B------:R3:W-:Y:S01]  /*45c0*/  STG.E.128 desc[UR8][R76.64], R4 ;  /* 0x000000044c007986 */ /* 0x0007e2000c101d08 */
[----:B-1----:R-:W-:-:S05]  /*45d0*/  IMAD.WIDE.U32 R78, R115, 0x4, R104 ;  /* 0x00000004734e7825 */ /* 0x002fca00078e0068 */
[----:B------:R3:W-:Y:S01]  /*45e0*/  STG.E desc[UR8][R78.64], R81 ;  /* 0x000000514e007986 */ /* 0x0007e2000c101908 */
[----:B--2---:R-:W-:-:S04]  /*45f0*/  @P1 IMAD.WIDE.U32 R86, R137, 0x10, R86 ;  /* 0x0000001089561825 */ /* 0x004fc800078e0056 */
[----:B0-----:R-:W-:Y:S01]  /*4600*/  @P0 IMAD.WIDE.U32 R84, R137, 0x10, R84 ;  /* 0x0000001089540825 */ /* 0x001fe200078e0054 */
[----:B---3--:R-:W-:Y:S06]  /*4610*/  @!P0 BRA `(.L_x_17724) ;  /* 0x00000000002c8947 */ /* 0x008fec0003800000 */
        /* <DEDUP_REMOVED lines=11> */
.L_x_17724:
[----:B------:R1:W5:Y:S04]  /*46d0*/  @P0 LDG.E.128 R132, desc[UR8][R84.64] ;  /* 0x0000000854840981 */ /* 0x000368000c1e1d00 */
[----:B------:R1:W5:Y:S04]  /*46e0*/  @P1 LDG.E.128 R8, desc[UR8][R86.64] ;  /* 0x0000000856081981 */ /* 0x000368000c1e1d00 */
[----:B0-----:R1:W5:Y:S01]  /*46f0*/  LDG.E.128 R76, desc[UR8][R82.64] ;  /* 0x00000008524c7981 */ /* 0x001362000c1e1d00 */
[----:B------:R-:W-:Y:S05]  /*4700*/  @!P0 BRA `(.L_x_17725) ;  /* 0x0000002400688947 */ /* 0x000fea0003800000 */
        /* <DEDUP_REMOVED lines=15> */
.L_x_17727:
        /* <DEDUP_REMOVED lines=12> */
.L_x_17728:
        /* <DEDUP_REMOVED lines=43> */
[----:B------:R-:W-:-:S07]  /*4b70*/  IMAD.MOV.U32 R82, RZ, RZ, RZ ;  /* 0x000000ffff527224 */ /* 0x000fce00078e00ff */
.L_x_17726:
        /* <DEDUP_REMOVED lines=16> */
.L_x_17730:
        /* <DEDUP_REMOVED lines=12> */
.L_x_17731:
        /* <DEDUP_REMOVED lines=44> */
.L_x_17729:
        /* <DEDUP_REMOVED lines=14> */
.L_x_17733:
        /* <DEDUP_REMOVED lines=12> */
.L_x_17734:
        /* <DEDUP_REMOVED lines=44> */
.L_x_17732:
        /* <DEDUP_REMOVED lines=16> */
.L_x_17736:
        /* <DEDUP_REMOVED lines=12> */
.L_x_17737:
        /* <DEDUP_REMOVED lines=44> */
.L_x_17735:
        /* <DEDUP_REMOVED lines=14> */
.L_x_17739:
        /* <DEDUP_REMOVED lines=12> */
.L_x_17740:
        /* <DEDUP_REMOVED lines=44> */
.L_x_17738:
        /* <DEDUP_REMOVED lines=16> */
.L_x_17742:
        /* <DEDUP_REMOVED lines=12> */
.L_x_17743:
        /* <DEDUP_REMOVED lines=44> */
.L_x_17741:
        /* <DEDUP_REMOVED lines=14> */
.L_x_17745:
        /* <DEDUP_REMOVED lines=12> */
.L_x_17746:
        /* <DEDUP_REMOVED lines=44> */
.L_x_17744:
        /* <DEDUP_REMOVED lines=16> */
.L_x_17748:
        /* <DEDUP_REMOVED lines=14> */
.L_x_17749:
        /* <DEDUP_REMOVED lines=44> */
.L_x_17747:
        /* <DEDUP_REMOVED lines=26> */
[----:B------:R-:W-:-:S03]  /*6c60*/  SEL R140, RZ, 0x1, P6 ;  /* 0x00000001ff8c7807 */ /* 0x000fc60003000000 */
[----:B------:R-:W-:Y:S01]  /*6c70*/  FADD.FTZ R79, R81, R82 ;  /* 0x00000052514f7221 */ /* 0x000fe20000010000 */
[----:B------:R-:W-:-:S03]  /*6c80*/  @P1 FADD.FTZ R76, R8, R76 ;  /* 0x0000004c084c1221 */ /* 0x000fc60000010000 */
[----:B------:R-:W-:Y:S01]  /*6c90*/  @P1 FADD.FTZ R79, R11, R79 ;  /* 0x0000004f0b4f1221 */ /* 0x000fe20000010000 */
[----:B------:R-:W-:Y:S06]  /*6ca0*/  BRA `(.L_x_17750) ;  /* 0x0000001000b07947 */ /* 0x000fec0003800000 */
.L_x_17725:
        /* <DEDUP_REMOVED lines=15> */
.L_x_17752:
        /* <DEDUP_REMOVED lines=12> */
.L_x_17753:
        /* <DEDUP_REMOVED lines=44> */
.L_x_17751:
        /* <DEDUP_REMOVED lines=15> */
.L_x_17755:
        /* <DEDUP_REMOVED lines=12> */
.L_x_17756:
        /* <DEDUP_REMOVED lines=44> */
.L_x_17754:
        /* <DEDUP_REMOVED lines=15> */
.L_x_17758:
        /* <DEDUP_REMOVED lines=12> */
.L_x_17759:
        /* <DEDUP_REMOVED lines=44> */
.L_x_17757:
        /* <DEDUP_REMOVED lines=15> */
.L_x_17761:
        /* <DEDUP_REMOVED lines=12> */
.L_x_17762:
        /* <DEDUP_REMOVED lines=44> */
.L_x_17760:
        /* <DEDUP_REMOVED lines=16> */
.L_x_17750:
[----:B------:R-:W-:Y:S01]  /*7f70*/  SEL R80, RZ, 0x1000000, !P5 ;  /* 0x01000000ff507807 */ /* 0x000fe20006800000 */
[----:B------:R-:W0:Y:S01]  /*7f80*/  @P0 LDC.64 R88, c[0x0][0x398] ;  /* 0x0000e600ff580b82 */ /* 0x000e220000000a00 */
[----:B------:R-:W-:Y:S02]  /*7f90*/  SEL R81, RZ, 0x10000, !P4 ;  /* 0x00010000ff517807 */ /* 0x000fe40006000000 */
[----:B------:R-:W-:Y:S02]  /*7fa0*/  SEL R82, RZ, 0x100, !P3 ;  /* 0x00000100ff527807 */ /* 0x000fe40005800000 */
[----:B------:R-:W-:Y:S02]  /*7fb0*/  SEL R83, RZ, 0x1, !P2 ;  /* 0x00000001ff537807 */ /* 0x000fe40005000000 */
[----:B------:R-:W-:Y:S01]  /*7fc0*/  IADD3 R82, PT, PT, R82, R80, R81 ;  /* 0x0000005052527210 */ /* 0x000fe20007ffe051 */
[----:B------:R-:W-:Y:S01]  /*7fd0*/  IMAD.WIDE.U32 R80, R137, 0x10, R106 ;  /* 0x0000001089507825 */ /* 0x000fe200078e006a */
[----:B------:R-:W1:Y:S01]  /*7fe0*/  @P1 LDC.64 R90, c[0x0][0x3a0] ;  /* 0x0000e800ff5a1b82 */ /* 0x000e620000000a00 */
[----:B------:R-:W-:-:S02]  /*7ff0*/  IADD3 R141, PT, PT, R115, 0x200, RZ ;  /* 0x00000200738d7810 */ /* 0x000fc40007ffe0ff */
[----:B------:R-:W-:Y:S01]  /*8000*/  IMAD.IADD R85, R82, 0x1, R83 ;  /* 0x0000000152557824 */ /* 0x000fe200078e0253 */
[----:B------:R2:W-:Y:S01]  /*8010*/  STG.E.128 desc[UR8][R80.64], R76 ;  /* 0x0000004c50007986 */ /* 0x0005e2000c101d08 */
[----:B------:R-:W-:-:S04]  /*8020*/  IMAD.WIDE.U32 R82, R137, 0x4, R104 ;  /* 0x0000000489527825 */ /* 0x000fc800078e0068 */
[C---:B------:R-:W-:Y:S01]  /*8030*/  IMAD.WIDE.U32 R86, R141.reuse, 0x10, R100 ;  /* 0x000000108d567825 */ /* 0x040fe200078e0064 */
[----:B------:R2:W-:Y:S03]  /*8040*/  STG.E desc[UR8][R82.64], R85 ;  /* 0x0000005552007986 */ /* 0x0005e6000c101908 */
        /* <DEDUP_REMOVED lines=14> */
.L_x_17763:
        /* <DEDUP_REMOVED lines=19> */
.L_x_17766:
        /* <DEDUP_REMOVED lines=12> */
.L_x_17767:
        /* <DEDUP_REMOVED lines=43> */
.L_x_17765:
        /* <DEDUP_REMOVED lines=16> */
.L_x_17769:
        /* <DEDUP_REMOVED lines=12> */
.L_x_17770:
        /* <DEDUP_REMOVED lines=44> */
.L_x_17768:
        /* <DEDUP_REMOVED lines=14> */
.L_x_17772:
        /* <DEDUP_REMOVED lines=12> */
.L_x_17773:
        /* <DEDUP_REMOVED lines=44> */
.L_x_17771:
        /* <DEDUP_REMOVED lines=16> */
.L_x_17775:
        /* <DEDUP_REMOVED lines=12> */
.L_x_17776:
        /* <DEDUP_REMOVED lines=44> */
.L_x_17774:
        /* <DEDUP_REMOVED lines=14> */
.L_x_17778:
        /* <DEDUP_REMOVED lines=12> */
.L_x_17779:
        /* <DEDUP_REMOVED lines=44> */
.L_x_17777:
        /* <DEDUP_REMOVED lines=16> */
.L_x_17781:
        /* <DEDUP_REMOVED lines=12> */
.L_x_17782:
        /* <DEDUP_REMOVED lines=44> */
.L_x_17780:
        /* <DEDUP_REMOVED lines=14> */
.L_x_17784:
        /* <DEDUP_REMOVED lines=12> */
.L_x_17785:
        /* <DEDUP_REMOVED lines=44> */
.L_x_17783:
        /* <DEDUP_REMOVED lines=16> */
.L_x_17787:
        /* <DEDUP_REMOVED lines=14> */
.L_x_17788:
        /* <DEDUP_REMOVED lines=44> */
.L_x_17786:
        /* <DEDUP_REMOVED lines=31> */
.L_x_17764:
        /* <DEDUP_REMOVED lines=15> */
.L_x_17791:
        /* <DEDUP_REMOVED lines=12> */
.L_x_17792:
        /* <DEDUP_REMOVED lines=43> */
.L_x_17790:
        /* <DEDUP_REMOVED lines=15> */
.L_x_17794:
        /* <DEDUP_REMOVED lines=12> */
.L_x_17795:
        /* <DEDUP_REMOVED lines=44> */
.L_x_17793:
        /* <DEDUP_REMOVED lines=15> */
.L_x_17797:
        /* <DEDUP_REMOVED lines=12> */
.L_x_17798:
        /* <DEDUP_REMOVED lines=44> */
.L_x_17796:
        /* <DEDUP_REMOVED lines=15> */
.L_x_17800:
        /* <DEDUP_REMOVED lines=12> */
.L_x_17801:
        /* <DEDUP_REMOVED lines=44> */
.L_x_17799:
        /* <DEDUP_REMOVED lines=16> */
.L_x_17789:
[----:B------:R-:W-:Y:S01]  /*b9b0*/  SEL R84, RZ, 0x1000000, !P5 ;  /* 0x01000000ff547807 */ /* 0x000fe20006800000 */
[----:B------:R-:W0:Y:S01]  /*b9c0*/  @P0 LDC.64 R92, c[0x0][0x398] ;  /* 0x0000e600ff5c0b82 */ /* 0x000e220000000a00 */
[----:B------:R-:W-:Y:S01]  /*b9d0*/  SEL R85, RZ, 0x10000, !P4 ;  /* 0x00010000ff557807 */ /* 0x000fe20006000000 */
[----:B------:R-:W-:Y:S01]  /*b9e0*/  VIADD R143, R115, 0x300 ;  /* 0x00000300738f7836 */ /* 0x000fe20000000000 */
[----:B------:R-:W-:Y:S02]  /*b9f0*/  SEL R86, RZ, 0x100, !P3 ;  /* 0x00000100ff567807 */ /* 0x000fe40005800000 */
[----:B------:R-:W-:Y:S01]  /*ba00*/  SEL R87, RZ, 0x1, !P2 ;  /* 0x00000001ff577807 */ /* 0x000fe20005000000 */
[----:B------:R-:W-:Y:S01]  /*ba10*/  IMAD.WIDE.U32 R90, R143, 0x10, R100 ;  /* 0x000000108f5a7825 */ /* 0x000fe200078e0064 */
[----:B------:R-:W-:Y:S01]  /*ba20*/  IADD3 R86, PT, PT, R86, R84, R85 ;  /* 0x0000005456567210 */ /* 0x000fe20007ffe055 */
[----:B------:R-:W1:Y:S02]  /*ba30*/  @P1 LDC.64 R94, c[0x0][0x3a0] ;  /* 0x0000e800ff5e1b82 */ /* 0x000e640000000a00 */
[----:B------:R-:W-:-:S04]  /*ba40*/  IMAD.WIDE.U32 R84, R141, 0x10, R106 ;  /* 0x000000108d547825 */ /* 0x000fc800078e006a */
[----:B------:R-:W-:Y:S01]  /*ba50*/  IMAD.IADD R89, R86, 0x1, R87 ;  /* 0x0000000156597824 */ /* 0x000fe200078e0257 */
[----:B------:R2:W-:Y:S01]  /*ba60*/  STG.E.128 desc[UR8][R84.64], R80 ;  /* 0x0000005054007986 */ /* 0x0005e2000c101d08 */
[----:B------:R-:W-:-:S05]  /*ba70*/  IMAD.WIDE.U32 R86, R141, 0x4, R104 ;  /* 0x000000048d567825 */ /* 0x000fca00078e0068 */
        /* <DEDUP_REMOVED lines=15> */
.L_x_17802:
        /* <DEDUP_REMOVED lines=19> */
.L_x_17805:
        /* <DEDUP_REMOVED lines=12> */
.L_x_17806:
        /* <DEDUP_REMOVED lines=42> */
[----:B------:R-:W-:-:S07]  /*c000*/  IMAD.MOV.U32 R90, RZ, RZ, RZ ;  /* 0x000000ffff5a7224 */ /* 0x000fce00078e00ff */
.L_x_17804:
        /* <DEDUP_REMOVED lines=16> */
.L_x_17808:
        /* <DEDUP_REMOVED lines=12> */
.L_x_17809:
        /* <DEDUP_REMOVED lines=44> */
.L_x_17807:
        /* <DEDUP_REMOVED lines=14> */
.L_x_17811:
        /* <DEDUP_REMOVED lines=12> */
.L_x_17812:
        /* <DEDUP_REMOVED lines=44> */
.L_x_17810:
        /* <DEDUP_REMOVED lines=16> */
.L_x_17814:
        /* <DEDUP_REMOVED lines=12> */
.L_x_17815:
        /* <DEDUP_REMOVED lines=44> */
.L_x_17813:
        /* <DEDUP_REMOVED lines=14> */
.L_x_17817:
        /* <DEDUP_REMOVED lines=12> */
.L_x_17818:
        /* <DEDUP_REMOVED lines=44> */
.L_x_17816:
        /* <DEDUP_REMOVED lines=16> */
.L_x_17820:
        /* <DEDUP_REMOVED lines=12> */
.L_x_17821:
        /* <DEDUP_REMOVED lines=44> */
.L_x_17819:
        /* <DEDUP_REMOVED lines=14> */
.L_x_17823:
        /* <DEDUP_REMOVED lines=12> */
.L_x_17824:
        /* <DEDUP_REMOVED lines=44> */
.L_x_17822:
        /* <DEDUP_REMOVED lines=16> */
.L_x_17826:
        /* <DEDUP_REMOVED lines=14> */
.L_x_17827:
        /* <DEDUP_REMOVED lines=44> */
.L_x_17825:
        /* <DEDUP_REMOVED lines=31> */
.L_x_17803:
        /* <DEDUP_REMOVED lines=15> */
.L_x_17830:
        /* <DEDUP_REMOVED lines=12> */
.L_x_17831:
        /* <DEDUP_REMOVED lines=43> */
.L_x_17829:
        /* <DEDUP_REMOVED lines=15> */
.L_x_17833:
        /* <DEDUP_REMOVED lines=12> */
.L_x_17834:
        /* <DEDUP_REMOVED lines=44> */
.L_x_17832:
        /* <DEDUP_REMOVED lines=15> */
.L_x_17836:
        /* <DEDUP_REMOVED lines=12> */
.L_x_17837:
        /* <DEDUP_REMOVED lines=44> */
.L_x_17835:
        /* <DEDUP_REMOVED lines=15> */
.L_x_17839:
        /* <DEDUP_REMOVED lines=12> */
.L_x_17840:
        /* <DEDUP_REMOVED lines=44> */
.L_x_17838:
        /* <DEDUP_REMOVED lines=16> */
.L_x_17828:
        /* <DEDUP_REMOVED lines=9> */
[----:B------:R-:W-:Y:S01]  /*f480*/  IMAD.WIDE.U32 R88, R143, 0x10, R106 ;  /* 0x000000108f587825 */ /* 0x000fe200078e006a */
[----:B------:R-:W-:-:S03]  /*f490*/  IADD3 R93, PT, PT, R90, R91, RZ ;  /* 0x0000005b5a5d7210 */ /* 0x000fc60007ffe0ff */
[----:B------:R-:W-:Y:S01]  /*f4a0*/  IMAD.WIDE.U32 R90, R143, 0x4, R104 ;  /* 0x000000048f5a7825 */ /* 0x000fe200078e0068 */
[----:B------:R2:W-:Y:S04]  /*f4b0*/  STG.E.128 desc[UR8][R88.64], R84 ;  /* 0x0000005458007986 */ /* 0x0005e8000c101d08 */
        /* <DEDUP_REMOVED lines=15> */
.L_x_17841:
        /* <DEDUP_REMOVED lines=19> */
.L_x_17844:
        /* <DEDUP_REMOVED lines=12> */
.L_x_17845:
        /* <DEDUP_REMOVED lines=44> */
.L_x_17843:
        /* <DEDUP_REMOVED lines=16> */
.L_x_17847:
        /* <DEDUP_REMOVED lines=12> */
.L_x_17848:
        /* <DEDUP_REMOVED lines=44> */
.L_x_17846:
        /* <DEDUP_REMOVED lines=14> */
.L_x_17850:
        /* <DEDUP_REMOVED lines=12> */
.L_x_17851:
        /* <DEDUP_REMOVED lines=44> */
.L_x_17849:
        /* <DEDUP_REMOVED lines=16> */
.L_x_17853:
        /* <DEDUP_REMOVED lines=12> */
.L_x_17854:
        /* <DEDUP_REMOVED lines=44> */
.L_x_17852:
        /* <DEDUP_REMOVED lines=14> */
.L_x_17856:
        /* <DEDUP_REMOVED lines=12> */
.L_x_17857:
        /* <DEDUP_REMOVED lines=44> */
.L_x_17855:
        /* <DEDUP_REMOVED lines=16> */
.L_x_17859:
        /* <DEDUP_REMOVED lines=12> */
.L_x_17860:
        /* <DEDUP_REMOVED lines=44> */
.L_x_17858:
        /* <DEDUP_REMOVED lines=14> */
.L_x_17862:
        /* <DEDUP_REMOVED lines=12> */
.L_x_17863:
        /* <DEDUP_REMOVED lines=44> */
.L_x_17861:
        /* <DEDUP_REMOVED lines=16> */
.L_x_17865:
        /* <DEDUP_REMOVED lines=14> */
.L_x_17866:
        /* <DEDUP_REMOVED lines=44> */
.L_x_17864:
        /* <DEDUP_REMOVED lines=31> */
.L_x_17842:
        /* <DEDUP_REMOVED lines=15> */
.L_x_17869:
        /* <DEDUP_REMOVED lines=12> */
.L_x_17870:
        /* <DEDUP_REMOVED lines=44> */
.L_x_17868:
        /* <DEDUP_REMOVED lines=15> */
.L_x_17872:
        /* <DEDUP_REMOVED lines=12> */
.L_x_17873:
        /* <DEDUP_REMOVED lines=44> */
.L_x_17871:
        /* <DEDUP_REMOVED lines=15> */
.L_x_17875:
        /* <DEDUP_REMOVED lines=12> */
.L_x_17876:
        /* <DEDUP_REMOVED lines=44> */
.L_x_17874:
        /* <DEDUP_REMOVED lines=15> */
.L_x_17878:
        /* <DEDUP_REMOVED lines=12> */
.L_x_17879:
        /* <DEDUP_REMOVED lines=44> */
.L_x_17877:
        /* <DEDUP_REMOVED lines=16> */
.L_x_17867:
        /* <DEDUP_REMOVED lines=28> */
.L_x_17880:
        /* <DEDUP_REMOVED lines=19> */
.L_x_17883:
        /* <DEDUP_REMOVED lines=12> */
.L_x_17884:
        /* <DEDUP_REMOVED lines=44> */
.L_x_17882:
        /* <DEDUP_REMOVED lines=16> */
.L_x_17886:
        /* <DEDUP_REMOVED lines=12> */
.L_x_17887:
        /* <DEDUP_REMOVED lines=44> */
.L_x_17885:
        /* <DEDUP_REMOVED lines=14> */
.L_x_17889:
        /* <DEDUP_REMOVED lines=12> */
.L_x_17890:
        /* <DEDUP_REMOVED lines=44> */
.L_x_17888:
        /* <DEDUP_REMOVED lines=16> */
.L_x_17892:
        /* <DEDUP_REMOVED lines=12> */
.L_x_17893:
        /* <DEDUP_REMOVED lines=44> */
.L_x_17891:
        /* <DEDUP_REMOVED lines=14> */
.L_x_17895:
        /* <DEDUP_REMOVED lines=12> */
.L_x_17896:
        /* <DEDUP_REMOVED lines=44> */
.L_x_17894:
        /* <DEDUP_REMOVED lines=16> */
.L_x_17898:
        /* <DEDUP_REMOVED lines=12> */
.L_x_17899:
        /* <DEDUP_REMOVED lines=44> */
.L_x_17897:
        /* <DEDUP_REMOVED lines=14> */
.L_x_17901:
        /* <DEDUP_REMOVED lines=12> */
.L_x_17902:
        /* <DEDUP_REMOVED lines=44> */
.L_x_17900:
        /* <DEDUP_REMOVED lines=16> */
.L_x_17904:
        /* <DEDUP_REMOVED lines=14> */
.L_x_17905:
        /* <DEDUP_REMOVED lines=44> */
.L_x_17903:
        /* <DEDUP_REMOVED lines=29> */
[----:B------:R-:W-:-:S03]  /*155d0*/  @P1 FADD.FTZ R92, R8, R92 ;  /* 0x0000005c085c1221 */ /* 0x000fc60000010000 */
[----:B------:R-:W-:Y:S01]  /*155e0*/  @P1 FADD.FTZ R95, R11, R95 ;  /* 0x0000005f0b5f1221 */ /* 0x000fe20000010000 */
[----:B------:R-:W-:Y:S06]  /*155f0*/  BRA `(.L_x_17906) ;  /* 0x0000001000b07947 */ /* 0x000fec0003800000 */
.L_x_17881:
        /* <DEDUP_REMOVED lines=15> */
.L_x_17908:
        /* <DEDUP_REMOVED lines=12> */
.L_x_17909:
        /* <DEDUP_REMOVED lines=43> */
[----:B------:R-:W-:-:S07]  /*15a60*/  MOV R102, R150 ;  /* 0x0000009600667202 */ /* 0x000fce0000000f00 */
.L_x_17907:
        /* <DEDUP_REMOVED lines=15> */
.L_x_17911:
        /* <DEDUP_REMOVED lines=12> */
.L_x_17912:
        /* <DEDUP_REMOVED lines=44> */
.L_x_17910:
        /* <DEDUP_REMOVED lines=15> */
.L_x_17914:
        /* <DEDUP_REMOVED lines=12> */
.L_x_17915:
        /* <DEDUP_REMOVED lines=44> */
.L_x_17913:
        /* <DEDUP_REMOVED lines=15> */
.L_x_17917:
        /* <DEDUP_REMOVED lines=12> */
.L_x_17918:
        /* <DEDUP_REMOVED lines=44> */
.L_x_17916:
        /* <DEDUP_REMOVED lines=16> */
.L_x_17906:
        /* <DEDUP_REMOVED lines=28> */
.L_x_17919:
        /* <DEDUP_REMOVED lines=19> */
.L_x_17922:
        /* <DEDUP_REMOVED lines=12> */
.L_x_17923:
        /* <DEDUP_REMOVED lines=44> */
.L_x_17921:
        /* <DEDUP_REMOVED lines=16> */
.L_x_17925:
        /* <DEDUP_REMOVED lines=12> */
.L_x_17926:
[----:B------:R-:W-:Y:S01]  /*170f0*/  IMAD.WIDE.U32 R138, R148, -0x326172a9, RZ ;  /* 0xcd9e8d57948a7825 */ /* 0x000fe200078e00ff */
[----:B-1----:R-:W-:-:S04]  /*17100*/  LOP3.LUT R152, R111, R103, R3, 0x96, !PT ;  /* 0x000000676f987212 */ /* 0x002fc800078e9603 */
        /* <DEDUP_REMOVED lines=42> */
.L_x_17924:
        /* <DEDUP_REMOVED lines=14> */
.L_x_17928:
        /* <DEDUP_REMOVED lines=12> */
.L_x_17929:
        /* <DEDUP_REMOVED lines=42> */
[----:B------:R-:W-:Y:S02]  /*177f0*/  LOP3.LUT R110, R118, R138, R153, 0x96, !PT ;  /* 0x0000008a766e7212 */ /* 0x000fe400078e9699 */
[----:B------:R-:W-:-:S07]  /*17800*/  MOV R144, R152 ;  /* 0x0000009800907202 */ /* 0x000fce0000000f00 */
.L_x_17927:
        /* <DEDUP_REMOVED lines=16> */
.L_x_17931:
        /* <DEDUP_REMOVED lines=12> */
.L_x_17932:
        /* <DEDUP_REMOVED lines=44> */
.L_x_17930:
        /* <DEDUP_REMOVED lines=14> */
.L_x_17934:
        /* <DEDUP_REMOVED lines=12> */
.L_x_17935:
[----:B-1----:R-:W-:Y:S01]  /*17e30*/  IMAD.WIDE.U32 R150, R148, -0x326172a9, RZ ;  /* 0xcd9e8d5794967825 */ /* 0x002fe200078e00ff */
        /* <DEDUP_REMOVED lines=43> */
.L_x_17933:
        /* <DEDUP_REMOVED lines=16> */
.L_x_17937:
        /* <DEDUP_REMOVED lines=12> */
.L_x_17938:
        /* <DEDUP_REMOVED lines=44> */
.L_x_17936:
        /* <DEDUP_REMOVED lines=14> */
.L_x_17940:
        /* <DEDUP_REMOVED lines=12> */
.L_x_17941:
[----:B-1----:R-:W-:Y:S01]  /*18710*/  LOP3.LUT R152, R111, R139, R3, 0x96, !PT ;  /* 0x0000008b6f987212 */ /* 0x002fe200078e9603 */
        /* <DEDUP_REMOVED lines=43> */
.L_x_17939:
        /* <DEDUP_REMOVED lines=16> */
.L_x_17943:
        /* <DEDUP_REMOVED lines=14> */
.L_x_17944:
[----:B-1----:R-:W-:Y:S01]  /*18bb0*/  LOP3.LUT R152, R111, R139, R3, 0x96, !PT ;  /* 0x0000008b6f987212 */ /* 0x002fe200078e9603 */
        /* <DEDUP_REMOVED lines=43> */
.L_x_17942:
        /* <DEDUP_REMOVED lines=16> */
[----:B-1----:R-:W-:Y:S01]  /*18f70*/  SEL R150, RZ, 0x1, P6 ;  /* 0x00000001ff967807 */ /* 0x002fe20003000000 */
        /* <DEDUP_REMOVED lines=10> */
[----:B------:R-:W-:Y:S01]  /*19020*/  PRMT R139, R150, 0x7610, R139 ;  /* 0x00007610968b7816 */ /* 0x000fe2000000008b */
[--C-:B------:R-:W-:Y:S01]  /*19030*/  FADD.FTZ R99, R103, R136.reuse ;  /* 0x0000008867637221 */ /* 0x100fe20000010000 */
[----:B------:R-:W-:Y:S01]  /*19040*/  PRMT R136, R140, 0x7610, R136 ;  /* 0x000076108c887816 */ /* 0x000fe20000000088 */
[----:B------:R-:W-:Y:S01]  /*19050*/  @P1 FADD.FTZ R96, R8, R96 ;  /* 0x0000006008601221 */ /* 0x000fe20000010000 */
[----:B------:R-:W-:Y:S01]  /*19060*/  SEL R140, RZ, 0x1, P6 ;  /* 0x00000001ff8c7807 */ /* 0x000fe20003000000 */
[----:B------:R-:W-:Y:S01]  /*19070*/  @P1 FADD.FTZ R99, R11, R99 ;  /* 0x000000630b631221 */ /* 0x000fe20000010000 */
[----:B------:R-:W-:Y:S06]  /*19080*/  BRA `(.L_x_17945) ;  /* 0x0000001000b07947 */ /* 0x000fec0003800000 */
.L_x_17920:
        /* <DEDUP_REMOVED lines=15> */
.L_x_17947:
        /* <DEDUP_REMOVED lines=12> */
.L_x_17948:
[----:B------:R-:W-:Y:S01]  /*19240*/  LOP3.LUT R154, R111, R151, R3, 0x96, !PT ;  /* 0x000000976f9a7212 */ /* 0x000fe200078e9603 */
[----:B------:R-:W-:Y:S01]  /*19250*/  IMAD.WIDE.U32 R152, R148, -0x326172a9, RZ ;  /* 0xcd9e8d5794987825 */ /* 0x000fe200078e00ff */
[----:B------:R-:W-:-:S03]  /*19260*/  IADD3 R103, PT, PT, R2, 0x3c6ef372, RZ ;  /* 0x3c6ef37202677810 */ /* 0x000fc60007ffe0ff */
        /* <DEDUP_REMOVED lines=41> */
.L_x_17946:
        /* <DEDUP_REMOVED lines=15> */
.L_x_17950:
        /* <DEDUP_REMOVED lines=12> */
.L_x_17951:
        /* <DEDUP_REMOVED lines=44> */
.L_x_17949:
        /* <DEDUP_REMOVED lines=15> */
.L_x_17953:
        /* <DEDUP_REMOVED lines=12> */
.L_x_17954:
        /* <DEDUP_REMOVED lines=44> */
.L_x_17952:
        /* <DEDUP_REMOVED lines=15> */
.L_x_17956:
        /* <DEDUP_REMOVED lines=12> */
.L_x_17957:
        /* <DEDUP_REMOVED lines=44> */
.L_x_17955:
        /* <DEDUP_REMOVED lines=16> */
.L_x_17945:
        /* <DEDUP_REMOVED lines=8> */
[----:B------:R-:W-:Y:S01]  /*1a3d0*/  SEL R151, RZ, 0x1, !P2 ;  /* 0x00000001ff977807 */ /* 0x000fe20005000000 */
[----:B------:R-:W2:Y:S04]  /*1a3e0*/  @P1 LDC.64 R156, c[0x0][0x3a0] ;  /* 0x0000e800ff9c1b82 */ /* 0x000ea80000000a00 */
[----:B------:R-:W-:Y:S01]  /*1a3f0*/  IMAD.IADD R159, R142, 0x1, R151 ;  /* 0x000000018e9f7824 */ /* 0x000fe200078e0297 */
[----:B------:R-:W-:-:S04]  /*1a400*/  IADD3 R151, PT, PT, R115, 0x700, RZ ;  /* 0x0000070073977810 */ /* 0x000fc80007ffe0ff */
[----:B------:R1:W-:Y:S01]  /*1a410*/  STG.E desc[UR8][R152.64], R159 ;  /* 0x0000009f98007986 */ /* 0x0003e2000c101908 */
[----:B0-----:R-:W-:Y:S01]  /*1a420*/  @P0 IMAD.WIDE.U32 R154, R151, 0x10, R154 ;  /* 0x00000010979a0825 */ /* 0x001fe200078e009a */
[----:B-1----:R-:W-:Y:S06]  /*1a430*/  @!P0 BRA `(.L_x_17958) ;  /* 0x00000000002c8947 */ /* 0x002fec0003800000 */
        /* <DEDUP_REMOVED lines=11> */
.L_x_17958:
        /* <DEDUP_REMOVED lines=21> */
.L_x_17961:
        /* <DEDUP_REMOVED lines=12> */
.L_x_17962:
[----:B-1----:R-:W-:Y:S01]  /*1a700*/  LOP3.LUT R154, R111, R139, R3, 0x96, !PT ;  /* 0x0000008b6f9a7212 */ /* 0x002fe200078e9603 */
        /* <DEDUP_REMOVED lines=43> */
.L_x_17960:
        /* <DEDUP_REMOVED lines=16> */
.L_x_17964:
        /* <DEDUP_REMOVED lines=12> */
.L_x_17965:
[----:B-1----:R-:W-:Y:S01]  /*1ab80*/  LOP3.LUT R154, R111, R139, R3, 0x96, !PT ;  /* 0x0000008b6f9a7212 */ /* 0x002fe200078e9603 */
        /* <DEDUP_REMOVED lines=43> */
.L_x_17963:
        /* <DEDUP_REMOVED lines=14> */
.L_x_17967:
        /* <DEDUP_REMOVED lines=12> */
.L_x_17968:
[----:B-1----:R-:W-:Y:S01]  /*1afe0*/  LOP3.LUT R154, R111, R139, R3, 0x96, !PT ;  /* 0x0000008b6f9a7212 */ /* 0x002fe200078e9603 */
        /* <DEDUP_REMOVED lines=9> */
[----:B------:R-:W-:-:S04]  /*1b080*/  IMAD.WIDE.U32 R152, R153, -0x326172a9, RZ ;  /* 0xcd9e8d5799987825 */ /* 0x000fc800078e00ff */
        /* <DEDUP_REMOVED lines=33> */
.L_x_17966:
        /* <DEDUP_REMOVED lines=16> */
.L_x_17970:
        /* <DEDUP_REMOVED lines=12> */
.L_x_17971:
        /* <DEDUP_REMOVED lines=44> */
.L_x_17969:
        /* <DEDUP_REMOVED lines=14> */
.L_x_17973:
        /* <DEDUP_REMOVED lines=12> */
.L_x_17974:
[----:B------:R-:W-:Y:S01]  /*1b8c0*/  LOP3.LUT R156, R111, R153, R3, 0x96, !PT ;  /* 0x000000996f9c7212 */ /* 0x000fe200078e9603 */
[----:B------:R-:W-:-:S04]  /*1b8d0*/  IMAD.WIDE.U32 R154, R148, -0x326172a9, RZ ;  /* 0xcd9e8d57949a7825 */ /* 0x000fc800078e00ff */
[----:B------:R-:W-:Y:S01]  /*1b8e0*/  IMAD.WIDE.U32 R156, R156, -0x326172a9, RZ ;  /* 0xcd9e8d579c9c7825 */ /* 0x000fe200078e00ff */
[----:B------:R-:W-:-:S03]  /*1b8f0*/  LOP3.LUT R155, R109, R155, R2, 0x96, !PT ;  /* 0x0000009b6d9b7212 */ /* 0x000fc600078e9602 */
[----:B------:R-:W-:Y:S01]  /*1b900*/  VIADD R139, R2, 0x3c6ef372 ;  /* 0x3c6ef372028b7836 */ /* 0x000fe20000000000 */
        /* <DEDUP_REMOVED lines=39> */
.L_x_17972:
        /* <DEDUP_REMOVED lines=16> */
.L_x_17976:
        /* <DEDUP_REMOVED lines=12> */
.L_x_17977:
        /* <DEDUP_REMOVED lines=44> */
.L_x_17975:
        /* <DEDUP_REMOVED lines=14> */
.L_x_17979:
        /* <DEDUP_REMOVED lines=12> */
.L_x_17980:
        /* <DEDUP_REMOVED lines=44> */
.L_x_17978:
[----:B------:R-:W-:Y:S01]  /*1c460*/  ISETP.NE.AND P6, PT, R150, 0x1, PT ;  /* 0x000000019600780c */ /* 0x000fe20003fc5270 */
[----:B------:R-:W-:Y:S01]  /*1c470*/  HFMA2 R144, -RZ, RZ, 0, 1.1920928955078125e-07 ;  /* 0x00000002ff907431 */ /* 0x000fe200000001ff */
[----:B------:R-:W-:-:S05]  /*1c480*/  I2FP.F32.U32 R140, R140 ;  /* 0x0000008c008c7245 */ /* 0x000fca0000201000 */
[----:B------:R-:W-:-:S05]  /*1c490*/  FFMA.FTZ R140, R140, R131, 1.1641532182693481445e-10 ;  /* 0x2f0000008c8c7423 */ /* 0x000fca0000010083 */
[----:B------:R-:W-:Y:S01]  /*1c4a0*/  FSETP.LE.FTZ.AND P5, PT, R140, UR4, PT ;  /* 0x000000048c007c0b */ /* 0x000fe2000bfb3000 */
[----:B------:R-:W-:Y:S01]  /*1c4b0*/  FMUL.FTZ R140, R103, UR5 ;  /* 0x00000005678c7c20 */ /* 0x000fe20008410000 */
[----:B------:R-:W-:Y:S01]  /*1c4c0*/  IMAD.MOV.U32 R103, RZ, RZ, R112 ;  /* 0x000000ffff677224 */ /* 0x000fe200078e0070 */
[----:B------:R-:W-:Y:S10]  /*1c4d0*/  @!P6 BRA `(.L_x_17981) ;  /* 0x000000040008e947 */ /* 0x000ff40003800000 */
        /* <DEDUP_REMOVED lines=8> */
.L_x_17982:
[----:B------:R-:W-:-:S04]  /*1c560*/  IADD3 R146, PT, PT, R146, 0x1, RZ ;  /* 0x0000000192927810 */ /* 0x000fc80007ffe0ff */
[C---:B------:R-:W-:Y:S01]  /*1c570*/  ISETP.NE.AND P6, PT, R146.reuse, RZ, PT ;  /* 0x000000ff9200720c */ /* 0x040fe20003fc5270 */
[----:B-1----:R-:W-:-:S12]  /*1c580*/  IMAD.WIDE.U32 R152, R146, -0x2daee0ad, RZ ;  /* 0xd2511f5392987825 */ /* 0x002fd800078e00ff */
        /* <DEDUP_REMOVED lines=11> */
.L_x_17983:
        /* <DEDUP_REMOVED lines=44> */
.L_x_17981:
        /* <DEDUP_REMOVED lines=31> */
.L_x_17959:
        /* <DEDUP_REMOVED lines=12> */
[----:B------:R-:W-:Y:S01]  /*1cbb0*/  @!P2 IMAD.MOV.U32 R150, RZ, RZ, R110 ;  /* 0x000000ffff96a224 */ /* 0x000fe200078e006e */
[----:B------:R-:W-:Y:S01]  /*1cbc0*/  @P2 MOV R150, R108 ;  /* 0x0000006c00962202 */ /* 0x000fe20000000f00 */
[----:B------:R-:W-:Y:S06]  /*1cbd0*/  BRA `(.L_x_17985) ;  /* 0x0000000000e07947 */ /* 0x000fec0003800000 */
.L_x_17986:
        /* <DEDUP_REMOVED lines=12> */
.L_x_17987:
        /* <DEDUP_REMOVED lines=43> */
[----:B------:R-:W-:-:S07]  /*1cf50*/  MOV R142, R154 ;  /* 0x0000009a008e7202 */ /* 0x000fce0000000f00 */
.L_x_17985:
        /* <DEDUP_REMOVED lines=15> */
.L_x_17989:
        /* <DEDUP_REMOVED lines=12> */
.L_x_17990:
        /* <DEDUP_REMOVED lines=44> */
.L_x_17988:
        /* <DEDUP_REMOVED lines=15> */
.L_x_17992:
        /* <DEDUP_REMOVED lines=12> */
.L_x_17993:
        /* <DEDUP_REMOVED lines=44> */
.L_x_17991:
[----:B------:R-:W-:Y:S02]  /*1d840*/  ISETP.NE.AND P5, PT, R152, 0x1, PT ;  /* 0x000000019800780c */ /* 0x000fe40003fa5270 */
        /* <DEDUP_REMOVED lines=14> */
.L_x_17995:
        /* <DEDUP_REMOVED lines=12> */
.L_x_17996:
        /* <DEDUP_REMOVED lines=44> */
.L_x_17994:
        /* <DEDUP_REMOVED lines=16> */
.L_x_17984:
        /* <DEDUP_REMOVED lines=54> */
.L_x_17997:
[----:B0-2---:R-:W0:Y:S01]  /*1e110*/  SHFL.BFLY PT, R105, R0, 0x1, 0x1f ;  /* 0x0c201f0000697f89 */ /* 0x005e2200000e0000 */
        /* <DEDUP_REMOVED lines=78> */
[----:B------:R-:W2:Y:S02]  /*1e600*/  SHFL.BFLY PT, R105, R106, 0x2, 0x1f ;  /* 0x0c401f006a697f89 */ /* 0x000ea400000e0000 */
[----:B--2---:R-:W-:Y:S01]  /*1e610*/  FADD.FTZ R114, R106, R105 ;  /* 0x000000696a727221 */ /* 0x004fe20000010000 */
[----:B0-----:R-:W-:-:S04]  /*1e620*/  LOP3.LUT P1, RZ, R0, 0x1f, RZ, 0xc0, !PT ;  /* 0x0000001f00ff7812 */ /* 0x001fc8000782c0ff */
        /* <DEDUP_REMOVED lines=14> */
.L_x_17999:
[----:B------:R-:W-:Y:S05]  /*1e710*/  BSYNC.RECONVERGENT B0 ;  /* 0x0000000000007941 */ /* 0x000fea0003800200 */
.L_x_17998:
        /* <DEDUP_REMOVED lines=15> */
.L_x_18001:
[----:B------:R-:W-:Y:S05]  /*1e810*/  BSYNC.RECONVERGENT B0 ;  /* 0x0000000000007941 */ /* 0x000fea0003800200 */
.L_x_18000:
[----:B------:R-:W2:Y:S01]  /*1e820*/  SHFL.DOWN PT, R105, R104, 0x4, 0x1f ;  /* 0x08801f0068697f89 */ /* 0x000ea200000e0000 */
[----:B------:R-:W-:Y:S01]  /*1e830*/  ISETP.NE.AND P2, PT, RZ, UR14, PT ;  /* 0x0000000eff007c0c */ /* 0x000fe2000bf45270 */
[----:B------:R-:W-:Y:S01]  /*1e840*/  UPLOP3.LUT UP0, UPT, UPT, UPT, UP0, 0x40, 0x4 ;  /* 0x000000000004789c */ /* 0x000fe20003f0e800 */
[----:B------:R-:W-:Y:S01]  /*1e850*/  ISETP.NE.AND P1, PT, R0, RZ, PT ;  /* 0x000000ff0000720c */ /* 0x000fe20003f25270 */
[----:B0-----:R-:W0:Y:S04]  /*1e860*/  SHFL.DOWN PT, R117, R106, 0x4, 0x1f ;  /* 0x08801f006a757f89 */ /* 0x001e2800000e0000 */
[----:B------:R-:W3:Y:S01]  /*1e870*/  SHFL.DOWN PT, R114, R107, 0x4, 0x1f ;  /* 0x08801f006b727f89 */ /* 0x000ee200000e0000 */
[----:B--2---:R-:W-:Y:S01]  /*1e880*/  IMAD.IADD R116, R105, 0x1, R104 ;  /* 0x0000000169747824 */ /* 0x004fe200078e0268 */
[----:B------:R-:W-:-:S02]  /*1e890*/  I2FP.F32.S32 R120, R105 ;  /* 0x0000006900787245 */ /* 0x000fc40000201400 */
[----:B------:R-:W-:Y:S02]  /*1e8a0*/  I2FP.F32.U32 R105, R104 ;  /* 0x0000006800697245 */ /* 0x000fe40000201000 */
[----:B------:R-:W-:Y:S01]  /*1e8b0*/  I2FP.F32.S32 R118, R116 ;  /* 0x0000007400767245 */ /* 0x000fe20000201400 */
[----:B------:R-:W2:Y:S01]  /*1e8c0*/  SHFL.DOWN PT, R123, R116, 0x2, 0x1f ;  /* 0x08401f00747b7f89 */ /* 0x000ea200000e0000 */
[----:B0-----:R-:W-:Y:S01]  /*1e8d0*/  FMUL.FTZ R122, R117, R120 ;  /* 0x00000078757a7220 */ /* 0x001fe20000410000 */
[----:B---3--:R-:W-:Y:S01]  /*1e8e0*/  FADD.FTZ R114, R114, R107 ;  /* 0x0000006b72727221 */ /* 0x008fe20000010000 */
        /* <DEDUP_REMOVED lines=8> */
[-C--:B--2---:R-:W-:Y:S01]  /*1e970*/  IADD3 R117, PT, PT, R116, R123.reuse, RZ ;  /* 0x0000007b74757210 */ /* 0x084fe20007ffe0ff */
[----:B------:R-:W0:Y:S01]  /*1e980*/  SHFL.DOWN PT, R104, R121, 0x2, 0x1f ;  /* 0x08401f0079687f89 */ /* 0x000e2200000e0000 */
[----:B------:R-:W-:Y:S02]  /*1e990*/  I2FP.F32.S32 R123, R123 ;  /* 0x0000007b007b7245 */ /* 0x000fe40000201400 */
[----:B------:R-:W-:Y:S01]  /*1e9a0*/  I2FP.F32.S32 R122, R117 ;  /* 0x00000075007a7245 */ /* 0x000fe20000201400 */
[----:B------:R-:W2:Y:S03]  /*1e9b0*/  SHFL.DOWN PT, R120, R117, 0x1, 0x1f ;  /* 0x08201f0075787f89 */ /* 0x000ea600000e0000 */
[----:B------:R-:W3:Y:S01]  /*1e9c0*/  MUFU.RCP R116, R122 ;  /* 0x0000007a00747308 */ /* 0x000ee20000001000 */
[----:B------:R-:W4:Y:S01]  /*1e9d0*/  SHFL.DOWN PT, R105, R106, 0x2, 0x1f ;  /* 0x08401f006a697f89 */ /* 0x000f2200000e0000 */
[----:B0-----:R-:W-:Y:S01]  /*1e9e0*/  FMUL.FTZ R107, R104, R123 ;  /* 0x0000007b686b7220 */ /* 0x001fe20000410000 */
[----:B------:R-:W-:-:S03]  /*1e9f0*/  FADD.FTZ R104, R121, -R104 ;  /* 0x8000006879687221 */ /* 0x000fc60000010000 */
[----:B------:R-:W-:-:S04]  /*1ea00*/  FFMA.FTZ R107, R118, R121, R107 ;  /* 0x00000079766b7223 */ /* 0x000fc8000001006b */
[----:B---3--:R-:W-:Y:S01]  /*1ea10*/  FMUL.FTZ R119, R116, R107 ;  /* 0x0000006b74777220 */ /* 0x008fe20000410000 */
[----:B------:R-:W-:Y:S01]  /*1ea20*/  FMUL.FTZ R107, R104, R104 ;  /* 0x00000068686b7220 */ /* 0x000fe20000410000 */
[----:B--2---:R-:W-:Y:S02]  /*1ea30*/  IMAD.IADD R104, R117, 0x1, R120 ;  /* 0x0000000175687824 */ /* 0x004fe400078e0278 */
[----:B----4-:R-:W-:Y:S01]  /*1ea40*/  FADD.FTZ R105, R106, R105 ;  /* 0x000000696a697221 */ /* 0x010fe20000010000 */
[----:B------:R-:W-:Y:S01]  /*1ea50*/  I2FP.F32.S32 R120, R120 ;  /* 0x0000007800787245 */ /* 0x000fe20000201400 */
[----:B------:R-:W0:Y:S01]  /*1ea60*/  SHFL.DOWN PT, R114, R119, 0x1, 0x1f ;  /* 0x08201f0077727f89 */ /* 0x000e2200000e0000 */
[----:B------:R-:W-:Y:S01]  /*1ea70*/  FMUL.FTZ R107, R118, R107 ;  /* 0x0000006b766b7220 */ /* 0x000fe20000410000 */
[----:B------:R-:W-:-:S03]  /*1ea80*/  I2FP.F32.S32 R117, R104 ;  /* 0x0000006800757245 */ /* 0x000fc60000201400 */
[----:B------:R-:W-:-:S03]  /*1ea90*/  FMUL.FTZ R107, R107, R123 ;  /* 0x0000007b6b6b7220 */ /* 0x000fc60000410000 */
[----:B------:R-:W2:Y:S01]  /*1eaa0*/  MUFU.RCP R117, R117 ;  /* 0x0000007500757308 */ /* 0x000ea20000001000 */
[----:B------:R-:W-:-:S05]  /*1eab0*/  FFMA.FTZ R105, R116, R107, R105 ;  /* 0x0000006b74697223 */ /* 0x000fca0000010069 */
[----:B------:R-:W3:Y:S01]  /*1eac0*/  SHFL.DOWN PT, R104, R105, 0x1, 0x1f ;  /* 0x08201f0069687f89 */ /* 0x000ee200000e0000 */
[----:B0-----:R-:W-:Y:S01]  /*1ead0*/  FMUL.FTZ R107, R114, R120 ;  /* 0x00000078726b7220 */ /* 0x001fe20000410000 */
[----:B------:R-:W-:-:S03]  /*1eae0*/  FADD.FTZ R114, R119, -R114 ;  /* 0x8000007277727221 */ /* 0x000fc60000010000 */
[----:B------:R-:W-:Y:S01]  /*1eaf0*/  FFMA.FTZ R106, R122, R119, R107 ;  /* 0x000000777a6a7223 */ /* 0x000fe2000001006b */
[----:B------:R-:W-:-:S03]  /*1eb00*/  FMUL.FTZ R107, R114, R114 ;  /* 0x00000072726b7220 */ /* 0x000fc60000410000 */
[----:B--2---:R-:W-:Y:S01]  /*1eb10*/  FMUL.FTZ R106, R117, R106 ;  /* 0x0000006a756a7220 */ /* 0x004fe20000410000 */
[----:B------:R-:W-:Y:S02]  /*1eb20*/  FMUL.FTZ R107, R122, R107 ;  /* 0x0000006b7a6b7220 */ /* 0x000fe40000410000 */
[----:B------:R-:W0:Y:S02]  /*1eb30*/  LDC R122, c[0x0][0x448] ;  /* 0x00011200ff7a7b82 */ /* 0x000e240000000800 */
[----:B------:R-:W2:Y:S01]  /*1eb40*/  SHFL.IDX PT, R127, R106, RZ, 0x1f ;  /* 0x00001fff6a7f7589 */ /* 0x000ea200000e0000 */
[----:B---3--:R-:W-:Y:S01]  /*1eb50*/  FADD.FTZ R104, R105, R104 ;  /* 0x0000006869687221 */ /* 0x008fe20000010000 */
[----:B------:R-:W-:-:S04]  /*1eb60*/  FMUL.FTZ R107, R107, R120 ;  /* 0x000000786b6b7220 */ /* 0x000fc80000410000 */
[----:B------:R-:W-:-:S05]  /*1eb70*/  FFMA.FTZ R104, R117, R107, R104 ;  /* 0x0000006b75687223 */ /* 0x000fca0000010068 */
[----:B------:R-:W0:Y:S01]  /*1eb80*/  SHFL.IDX PT, R123, R104, RZ, 0x1f ;  /* 0x00001fff687b7589 */ /* 0x000e2200000e0000 */
[----:B--2---:R-:W-:-:S05]  /*1eb90*/  FSEL R105, R127, RZ, !P2 ;  /* 0x000000ff7f697208 */ /* 0x004fca0005000000 */
[----:B------:R-:W-:Y:S01]  /*1eba0*/  FADD.FTZ R116, -R105, R7 ;  /* 0x0000000769747221 */ /* 0x000fe20000010100 */
[----:B------:R-:W-:Y:S01]  /*1ebb0*/  FMUL.FTZ R7, R127, R127 ;  /* 0x0000007f7f077220 */ /* 0x000fe20000410000 */
[C---:B------:R-:W-:Y:S01]  /*1ebc0*/  FADD.FTZ R106, -R105.reuse, R4 ;  /* 0x00000004696a7221 */ /* 0x040fe20000010100 */
[C---:B------:R-:W-:Y:S01]  /*1ebd0*/  FADD.FTZ R107, -R105.reuse, R5 ;  /* 0x00000005696b7221 */ /* 0x040fe20000010100 */
[C---:B------:R-:W-:Y:S01]  /*1ebe0*/  FADD.FTZ R114, -R105.reuse, R6 ;  /* 0x0000000669727221 */ /* 0x040fe20000010100 */
[----:B------:R-:W-:Y:S01]  /*1ebf0*/  FADD.FTZ R117, -R105, R76 ;  /* 0x0000004c69757221 */ /* 0x000fe20000010100 */
[----:B------:R-:W-:Y:S01]  /*1ec00*/  FSEL R7, R7, RZ, P2 ;  /* 0x000000ff07077208 */ /* 0x000fe20001000000 */
[----:B------:R-:W-:Y:S01]  /*1ec10*/  FADD.FTZ R118, -R105, R77 ;  /* 0x0000004d69767221 */ /* 0x000fe20000010100 */
[----:B------:R-:W2:Y:S01]  /*1ec20*/  @!P1 LDC.64 R4, c[0x0][0x3c0] ;  /* 0x0000f000ff049b82 */ /* 0x000ea20000000a00 */
[----:B0-----:R-:W-:Y:S01]  /*1ec30*/  FFMA.FTZ R6, R123, UR11, R122 ;  /* 0x0000000b7b067c23 */ /* 0x001fe2000801007a */
[C---:B------:R-:W-:Y:S01]  /*1ec40*/  FADD.FTZ R122, -R105.reuse, R84 ;  /* 0x00000054697a7221 */ /* 0x040fe20000010100 */
[C---:B------:R-:W-:Y:S01]  /*1ec50*/  FADD.FTZ R123, -R105.reuse, R85 ;  /* 0x00000055697b7221 */ /* 0x040fe20000010100 */
[C---:B------:R-:W-:Y:S01]  /*1ec60*/  FADD.FTZ R78, -R105.reuse, R78 ;  /* 0x0000004e694e7221 */ /* 0x040fe20000010100 */
[----:B------:R-:W-:Y:S01]  /*1ec70*/  FADD.FTZ R6, R6, R7 ;  /* 0x0000000706067221 */ /* 0x000fe20000010000 */
[C---:B------:R-:W-:Y:S01]  /*1ec80*/  FADD.FTZ R104, -R105.reuse, R79 ;  /* 0x0000004f69687221 */ /* 0x040fe20000010100 */
[C---:B------:R-:W-:Y:S01]  /*1ec90*/  FADD.FTZ R80, -R105.reuse, R80 ;  /* 0x0000005069507221 */ /* 0x040fe20000010100 */
[----:B------:R-:W0:Y:S01]  /*1eca0*/  @!P1 LDC.64 R76, c[0x0][0x3c8] ;  /* 0x0000f200ff4c9b82 */ /* 0x000e220000000a00 */
[----:B-1----:R-:W1:Y:S01]  /*1ecb0*/  MUFU.RSQ R155, R6 ;  /* 0x00000006009b7308 */ /* 0x002e620000001400 */
        /* <DEDUP_REMOVED lines=15> */
[C---:B------:R-:W-:Y:S01]  /*1edb0*/  FADD.FTZ R96, -R105.reuse, R96 ;  /* 0x0000006069607221 */ /* 0x040fe20000010100 */
[----:B------:R-:W-:Y:S01]  /*1edc0*/  FADD.FTZ R97, -R105, R97 ;  /* 0x0000006169617221 */ /* 0x000fe20000010100 */
[C---:B-1----:R-:W-:Y:S01]  /*1edd0*/  FMUL.FTZ R7, R155.reuse, R106 ;  /* 0x0000006a9b077220 */ /* 0x042fe20000410000 */
[C---:B------:R-:W-:Y:S01]  /*1ede0*/  FMUL.FTZ R116, R155.reuse, R116 ;  /* 0x000000749b747220 */ /* 0x040fe20000410000 */
[C---:B------:R-:W-:Y:S01]  /*1edf0*/  FMUL.FTZ R117, R155.reuse, R117 ;  /* 0x000000759b757220 */ /* 0x040fe20000410000 */
[----:B------:R1:W-:Y:S01]  /*1ee00*/  @!P1 STG.E desc[UR8][R4.64], R127 ;  /* 0x0000007f04009986 */ /* 0x0003e2000c101908 */
[----:B------:R-:W-:Y:S01]  /*1ee10*/  FMUL.FTZ R6, R155, R107 ;  /* 0x0000006b9b067220 */ /* 0x000fe20000410000 */
[----:B0-----:R-:W-:-:S04]  /*1ee20*/  @!P1 IMAD.WIDE R76, R113, 0x4, R76 ;  /* 0x00000004714c9825 */ /* 0x001fc800078e024c */
[C---:B------:R-:W-:Y:S01]  /*1ee30*/  FMUL.FTZ R79, R155.reuse, R114 ;  /* 0x000000729b4f7220 */ /* 0x040fe20000410000 */
[C---:B------:R-:W-:Y:S01]  /*1ee40*/  FMUL.FTZ R81, R155.reuse, R78 ;  /* 0x0000004e9b517220 */ /* 0x040fe20000410000 */
[C---:B------:R-:W-:Y:S01]  /*1ee50*/  FMUL.FTZ R118, R155.reuse, R118 ;  /* 0x000000769b767220 */ /* 0x040fe20000410000 */
[C---:B------:R-:W-:Y:S01]  /*1ee60*/  FMUL.FTZ R104, R155.reuse, R104 ;  /* 0x000000689b687220 */ /* 0x040fe20000410000 */
[----:B------:R0:W-:Y:S01]  /*1ee70*/  @!P1 STG.E desc[UR8][R76.64], R155 ;  /* 0x0000009b4c009986 */ /* 0x0001e2000c101908 */
[C---:B------:R-:W-:Y:S01]  /*1ee80*/  FMUL.FTZ R83, R155.reuse, R80 ;  /* 0x000000509b537220 */ /* 0x040fe20000410000 */
[----:B------:R-:W-:Y:S01]  /*1ee90*/  FMUL.FTZ R82, R155, R119 ;  /* 0x000000779b527220 */ /* 0x000fe20000410000 */
[C---:B------:R-:W-:Y:S01]  /*1eea0*/  FADD.FTZ R98, -R105.reuse, R98 ;  /* 0x0000006269627221 */ /* 0x040fe20000010100 */
[----:B------:R-:W-:Y:S01]  /*1eeb0*/  FADD.FTZ R99, -R105, R99 ;  /* 0x0000006369637221 */ /* 0x000fe20000010100 */
[----:B-1----:R-:W-:Y:S01]  /*1eec0*/  FFMA.FTZ R4, R7, R72, R40 ;  /* 0x0000004807047223 */ /* 0x002fe20000010028 */
[----:B------:R-:W-:Y:S01]  /*1eed0*/  FFMA.FTZ R7, R116, R75, R43 ;  /* 0x0000004b74077223 */ /* 0x000fe2000001002b */
[C---:B------:R-:W-:Y:S01]  /*1eee0*/  FADD.FTZ R100, -R105.reuse, R100 ;  /* 0x0000006469647221 */ /* 0x040fe20000010100 */
[C---:B------:R-:W-:Y:S01]  /*1eef0*/  FADD.FTZ R101, -R105.reuse, R101 ;  /* 0x0000006569657221 */ /* 0x040fe20000010100 */
[C---:B------:R-:W-:Y:S01]  /*1ef00*/  FADD.FTZ R102, -R105.reuse, R102 ;  /* 0x0000006669667221 */ /* 0x040fe20000010100 */
[----:B------:R-:W-:Y:S01]  /*1ef10*/  FADD.FTZ R103, -R105, R103 ;  /* 0x0000006769677221 */ /* 0x000fe20000010100 */
[----:B------:R-:W-:Y:S01]  /*1ef20*/  FMUL.FTZ R87, R155, R120 ;  /* 0x000000789b577220 */ /* 0x000fe20000410000 */
[----:B0-----:R-:W-:Y:S01]  /*1ef30*/  FFMA.FTZ R76, R117, R68, R36 ;  /* 0x00000044754c7223 */ /* 0x001fe20000010024 */
[C---:B------:R-:W-:Y:S01]  /*1ef40*/  FMUL.FTZ R86, R155.reuse, R121 ;  /* 0x000000799b567220 */ /* 0x040fe20000410000 */
[----:B------:R-:W0:Y:S01]  /*1ef50*/  LDC.64 R116, c[0x0][0x380] ;  /* 0x0000e000ff747b82 */ /* 0x000e220000000a00 */
[C---:B------:R-:W-:Y:S01]  /*1ef60*/  FMUL.FTZ R105, R155.reuse, R122 ;  /* 0x0000007a9b697220 */ /* 0x040fe20000410000 */
[C---:B------:R-:W-:Y:S01]  /*1ef70*/  FMUL.FTZ R119, R155.reuse, R88 ;  /* 0x000000589b777220 */ /* 0x040fe20000410000 */
[C---:B------:R-:W-:Y:S01]  /*1ef80*/  FMUL.FTZ R120, R155.reuse, R89 ;  /* 0x000000599b787220 */ /* 0x040fe20000410000 */
[----:B------:R-:W-:Y:S01]  /*1ef90*/  FFMA.FTZ R5, R6, R73, R41 ;  /* 0x0000004906057223 */ /* 0x000fe20000010029 */
[C---:B------:R-:W-:Y:S01]  /*1efa0*/  FMUL.FTZ R106, R155.reuse, R123 ;  /* 0x0000007b9b6a7220 */ /* 0x040fe20000410000 */
[C---:B------:R-:W-:Y:S01]  /*1efb0*/  FMUL.FTZ R107, R155.reuse, R124 ;  /* 0x0000007c9b6b7220 */ /* 0x040fe20000410000 */
[C---:B------:R-:W-:Y:S01]  /*1efc0*/  FMUL.FTZ R114, R155.reuse, R125 ;  /* 0x0000007d9b727220 */ /* 0x040fe20000410000 */
[C---:B------:R-:W-:Y:S01]  /*1efd0*/  FMUL.FTZ R121, R155.reuse, R90 ;  /* 0x0000005a9b797220 */ /* 0x040fe20000410000 */
[----:B------:R-:W-:Y:S01]  /*1efe0*/  FMUL.FTZ R122, R155, R91 ;  /* 0x0000005b9b7a7220 */ /* 0x000fe20000410000 */
[----:B---3--:R-:W-:-:S04]  /*1eff0*/  IMAD.WIDE.U32 R88, R115, 0x10, R84 ;  /* 0x0000001073587825 */ /* 0x008fc800078e0054 */
[----:B------:R-:W-:Y:S01]  /*1f000*/  FFMA.FTZ R6, R79, R74, R42 ;  /* 0x0000004a4f067223 */ /* 0x000fe2000001002a */
[----:B------:R-:W-:Y:S01]  /*1f010*/  FFMA.FTZ R78, R81, R70, R38 ;  /* 0x00000046514e7223 */ /* 0x000fe20000010026 */
[C---:B------:R-:W-:Y:S01]  /*1f020*/  FMUL.FTZ R123, R155.reuse, R92 ;  /* 0x0000005c9b7b7220 */ /* 0x040fe20000410000 */
[----:B------:R-:W-:Y:S01]  /*1f030*/  FMUL.FTZ R124, R155, R93 ;  /* 0x0000005d9b7c7220 */ /* 0x000fe20000410000 */
[----:B------:R-:W-:-:S04]  /*1f040*/  IMAD.WIDE.U32 R90, R137, 0x10, R84 ;  /* 0x00000010895a7825 */ /* 0x000fc800078e0054 */
[----:B------:R-:W-:Y:S01]  /*1f050*/  FFMA.FTZ R77, R118, R69, R37 ;  /* 0x00000045764d7223 */ /* 0x000fe20000010025 */
[----:B------:R-:W-:Y:S01]  /*1f060*/  FFMA.FTZ R79, R104, R71, R39 ;  /* 0x00000047684f7223 */ /* 0x000fe20000010027 */
        /* <DEDUP_REMOVED lines=16> */
[----:B------:R-:W-:-:S04]  /*1f170*/  IMAD.WIDE.U32 R94, R143, 0x10, R84 ;  /* 0x000000108f5e7825 */ /* 0x000fc800078e0054 */
[----:B------:R-:W-:Y:S01]  /*1f180*/  FFMA.FTZ R87, R114, R63, R31 ;  /* 0x0000003f72577223 */ /* 0x000fe2000001001f */
[----:B------:R1:W-:Y:S01]  /*1f190*/  STG.E.128 desc[UR8][R88.64], R4 ;  /* 0x0000000458007986 */ /* 0x0003e2000c101d08 */
[----:B------:R-:W-:Y:S01]  /*1f1a0*/  FFMA.FTZ R104, R119, R56, R24 ;  /* 0x0000003877687223 */ /* 0x000fe20000010018 */
[----:B------:R-:W-:-:S04]  /*1f1b0*/  IMAD.WIDE.U32 R96, R145, 0x10, R84 ;  /* 0x0000001091607825 */ /* 0x000fc800078e0054 */
[----:B------:R-:W-:Y:S01]  /*1f1c0*/  FFMA.FTZ R107, R122, R59, R27 ;  /* 0x0000003b7a6b7223 */ /* 0x000fe2000001001b */
[----:B------:R2:W-:Y:S01]  /*1f1d0*/  STG.E.128 desc[UR8][R90.64], R76 ;  /* 0x0000004c5a007986 */ /* 0x0005e2000c101d08 */
[----:B0-----:R-:W-:Y:S01]  /*1f1e0*/  IADD3 R113, PT, PT, R113, R116, RZ ;  /* 0x0000007471717210 */ /* 0x001fe20007ffe0ff */
[--C-:B------:R-:W-:Y:S02]  /*1f1f0*/  IMAD.WIDE.U32 R98, R147, 0x10, R84.reuse ;  /* 0x0000001093627825 */ /* 0x100fe400078e0054 */
[----:B------:R0:W-:Y:S01]  /*1f200*/  STG.E.128 desc[UR8][R92.64], R80 ;  /* 0x000000505c007986 */ /* 0x0001e2000c101d08 */
[----:B------:R-:W-:Y:S01]  /*1f210*/  ISETP.GE.AND P1, PT, R113, R117, PT ;  /* 0x000000757100720c */ /* 0x000fe20003f26270 */
[----:B------:R-:W-:-:S04]  /*1f220*/  IMAD.WIDE.U32 R100, R149, 0x10, R84 ;  /* 0x0000001095647825 */ /* 0x000fc800078e0054 */
[----:B------:R-:W-:-:S04]  /*1f230*/  IMAD.WIDE.U32 R102, R151, 0x10, R84 ;  /* 0x0000001097667825 */ /* 0x000fc800078e0054 */
        /* <DEDUP_REMOVED lines=23> */
.L_x_18003:
        /* <DEDUP_REMOVED lines=13> */
.L_x_18083:


//--------------------- .nv.global.init           --------------------------
	.section	.nv.global.init,"aw",@progbits
	.align	4
.nv.global.init:
	.type		mrg32k3aM1SubSeq,@object
	.size		mrg32k3aM1SubSeq,(mrg32k3aM2SubSeq - mrg32k3aM1SubSeq)
mrg32k3aM1SubSeq:
        /*0000*/ 	.byte	0x0b, 0xcc, 0xee, 0x04, 0x73, 0x29, 0x8b, 0x6f, 0xf6, 0x53, 0x03, 0xf6, 0x23, 0xf6, 0xea, 0xda
        /* <DEDUP_REMOVED lines=125> */
	.type		mrg32k3aM2SubSeq,@object
	.size		mrg32k3aM2SubSeq,(mrg32k3aM1 - mrg32k3aM2SubSeq)
mrg32k3aM2SubSeq:
        /* <DEDUP_REMOVED lines=126> */
	.type		mrg32k3aM1,@object
	.size		mrg32k3aM1,(mrg32k3aM1Seq - mrg32k3aM1)
mrg32k3aM1:
        /* <DEDUP_REMOVED lines=144> */
	.type		mrg32k3aM1Seq,@object
	.size		mrg32k3aM1Seq,(mrg32k3aM2 - mrg32k3aM1Seq)
mrg32k3aM1Seq:
        /* <DEDUP_REMOVED lines=144> */
	.type		mrg32k3aM2,@object
	.size		mrg32k3aM2,(mrg32k3aM2Seq - mrg32k3aM2)
mrg32k3aM2:
        /* <DEDUP_REMOVED lines=144> */
	.type		mrg32k3aM2Seq,@object
	.size		mrg32k3aM2Seq,(precalc_xorwow_matrix - mrg32k3aM2Seq)
mrg32k3aM2Seq:
        /* <DEDUP_REMOVED lines=144> */
	.type		precalc_xorwow_matrix,@object
	.size		precalc_xorwow_matrix,(precalc_xorwow_offset_matrix - precalc_xorwow_matrix)
precalc_xorwow_matrix:
        /* <DEDUP_REMOVED lines=6400> */
	.type		precalc_xorwow_offset_matrix,@object
	.size		precalc_xorwow_offset_matrix,(.L_1 - precalc_xorwow_offset_matrix)
precalc_xorwow_offset_matrix:
        /* <DEDUP_REMOVED lines=6400> */
.L_1:


//--------------------- .nv.shared._ZN10layer_norm31ln_parallel_residual_fwd_kernelINS_13Kernel_traitsI13__nv_bfloat16S2_S2_S2_fjLj8192ELj1ELj1ELj8ELj16ENS_18Kernel_traits_baseILj8192ES2_S2_S2_S2_fjLj256EEEEELb0ELb0ELb0EEEvNS_9FwdParamsE --------------------------
	.section	.nv.shared._ZN10layer_norm31ln_parallel_residual_fwd_kernelINS_13Kernel_traitsI13__nv_bfloat16S2_S2_S2_fjLj8192ELj1ELj1ELj8ELj16ENS_18Kernel_traits_baseILj8192ES2_S2_S2_S2_fjLj256EEEEELb0ELb0ELb0EEEvNS_9FwdParamsE,"aw",@nobits
	.sectionflags	@""
	.align	16
	.zero		1024


//--------------------- .nv.shared.reserved.0     --------------------------
	.section	.nv.shared.reserved.0,"aw",@nobits
	.weak		__nv_reservedSMEM_offset_0_alias
	.size		__nv_reservedSMEM_offset_0_alias, 0, 64
	.other		__nv_reservedSMEM_offset_0_alias,@"STO_CUDA_RESERVED_SHARED STV_DEFAULT"
__nv_reservedSMEM_offset_0_alias:
	.zero		0
	.zero		64


//--------------------- .nv.shared._ZN10layer_norm31ln_parallel_residual_fwd_kernelINS_13Kernel_traitsI13__nv_bfloat16S2_S2_S2_fjLj8192ELj1ELj1ELj8ELj16ENS_18Kernel_traits_baseILj8192ES2_S2_S2_S2_fjLj256EEEEELb0ELb0ELb1EEEvNS_9FwdParamsE --------------------------
	.section	.nv.shared._ZN10layer_norm31ln_parallel_residual_fwd_kernelINS_13Kernel_traitsI13__nv_bfloat16S2_S2_S2_fjLj8192ELj1ELj1ELj8ELj16ENS_18Kernel_traits_baseILj8192ES2_S2_S2_S2_fjLj256EEEEELb0ELb0ELb1EEEvNS_9FwdParamsE,"aw",@nobits
	.sectionflags	@""
	.align	16
	.zero		1024


//--------------------- .nv.shared._ZN10layer_norm31ln_parallel_residual_fwd_kernelINS_13Kernel_traitsI13__nv_bfloat16S2_S2_S2_fjLj8192ELj1ELj1ELj8ELj16ENS_18Kernel_traits_baseILj8192ES2_S2_S2_S2_fjLj256EEEEELb0ELb1ELb0EEEvNS_9FwdParamsE --------------------------
	.section	.nv.shared._ZN10layer_norm31ln_parallel_residual_fwd_kernelINS_13Kernel_traitsI13__nv_bfloat16S2_S2_S2_fjLj8192ELj1ELj1ELj8ELj16ENS_18Kernel_traits_baseILj8192ES2_S2_S2_S2_fjLj256EEEEELb0ELb1ELb0EEEvNS_9FwdParamsE,"aw",@nobits
	.sectionflags	@""
	.align	16
	.zero		1024


//--------------------- .nv.shared._ZN10layer_norm31ln_parallel_residual_fwd_kernelINS_13Kernel_traitsI13__nv_bfloat16S2_S2_S2_fjLj8192ELj1ELj1ELj8ELj16ENS_18Kernel_traits_baseILj8192ES2_S2_S2_S2_fjLj256EEEEELb0ELb1ELb1EEEvNS_9FwdParamsE --------------------------
	.section	.nv.shared._ZN10layer_norm31ln_parallel_residual_fwd_kernelINS_13Kernel_traitsI13__nv_bfloat16S2_S2_S2_fjLj8192ELj1ELj1ELj8ELj16ENS_18Kernel_traits_baseILj8192ES2_S2_S2_S2_fjLj256EEEEELb0ELb1ELb1EEEvNS_9FwdParamsE,"aw",@nobits
	.sectionflags	@""
	.align	16
	.zero		1024


//--------------------- .nv.shared._ZN10layer_norm31ln_parallel_residual_fwd_kernelINS_13Kernel_traitsI13__nv_bfloat16S2_S2_S2_fjLj8192ELj1ELj1ELj8ELj16ENS_18Kernel_traits_baseILj8192ES2_S2_S2_S2_fjLj256EEEEELb1ELb0ELb0EEEvNS_9FwdParamsE --------------------------
	.section	.nv.shared._ZN10layer_norm31ln_parallel_residual_fwd_kernelINS_13Kernel_traitsI13__nv_bfloat16S2_S2_S2_fjLj8192ELj1ELj1ELj8ELj16ENS_18Kernel_traits_baseILj8192ES2_S2_S2_S2_fjLj256EEEEELb1ELb0ELb0EEEvNS_9FwdParamsE,"aw",@nobits
	.sectionflags	@""
	.align	16
	.zero		1024


//--------------------- .nv.shared._ZN10layer_norm31ln_parallel_residual_fwd_kernelINS_13Kernel_traitsI13__nv_bfloat16S2_S2_S2_fjLj8192ELj1ELj1ELj8ELj16ENS_18Kernel_traits_baseILj8192ES2_S2_S2_S2_fjLj256EEEEELb1ELb0ELb1EEEvNS_9FwdParamsE --------------------------
	.section	.nv.shared._ZN10layer_norm31ln_parallel_residual_fwd_kernelINS_13Kernel_traitsI13__nv_bfloat16S2_S2_S2_fjLj8192ELj1ELj1ELj8ELj16ENS_18Kernel_traits_baseILj8192ES2_S2_S2_S2_fjLj256EEEEELb1ELb0ELb1EEEvNS_9FwdParamsE,"aw",@nobits
	.sectionflags	@""
	.align	16
	.zero		1024


//--------------------- .nv.shared._ZN10layer_norm31ln_parallel_residual_fwd_kernelINS_13Kernel_traitsI13__nv_bfloat16S2_S2_S2_fjLj8192ELj1ELj1ELj8ELj16ENS_18Kernel_traits_baseILj8192ES2_S2_S2_S2_fjLj256EEEEELb1ELb1ELb0EEEvNS_9FwdParamsE --------------------------
	.section	.nv.shared._ZN10layer_norm31ln_parallel_residual_fwd_kernelINS_13Kernel_traitsI13__nv_bfloat16S2_S2_S2_fjLj8192ELj1ELj1ELj8ELj16ENS_18Kernel_traits_baseILj8192ES2_S2_S2_S2_fjLj256EEEEELb1ELb1ELb0EEEvNS_9FwdParamsE,"aw",@nobits
	.sectionflags	@""
	.align	16
	.zero		1024


//--------------------- .nv.shared._ZN10layer_norm31ln_parallel_residual_fwd_kernelINS_13Kernel_traitsI13__nv_bfloat16S2_S2_S2_fjLj8192ELj1ELj1ELj8ELj16ENS_18Kernel_traits_baseILj8192ES2_S2_S2_S2_fjLj256EEEEELb1ELb1ELb1EEEvNS_9FwdParamsE --------------------------
	.section	.nv.shared._ZN10layer_norm31ln_parallel_residual_fwd_kernelINS_13Kernel_traitsI13__nv_bfloat16S2_S2_S2_fjLj8192ELj1ELj1ELj8ELj16ENS_18Kernel_traits_baseILj8192ES2_S2_S2_S2_fjLj256EEEEELb1ELb1ELb1EEEvNS_9FwdParamsE,"aw",@nobits
	.sectionflags	@""
	.align	16
	.zero		1024


//--------------------- .nv.shared._ZN10layer_norm31ln_parallel_residual_fwd_kernelINS_13Kernel_traitsI6__halfS2_S2_S2_fjLj8192ELj1ELj1ELj8ELj16ENS_18Kernel_traits_baseILj8192ES2_S2_S2_S2_fjLj256EEEEELb0ELb0ELb0EEEvNS_9FwdParamsE --------------------------
	.section	.nv.shared._ZN10layer_norm31ln_parallel_residual_fwd_kernelINS_13Kernel_traitsI6__halfS2_S2_S2_fjLj8192ELj1ELj1ELj8ELj16ENS_18Kernel_traits_baseILj8192ES2_S2_S2_S2_fjLj256EEEEELb0ELb0ELb0EEEvNS_9FwdParamsE,"aw",@nobits
	.sectionflags	@""
	.align	16
	.zero		1024


//--------------------- .nv.shared._ZN10layer_norm31ln_parallel_residual_fwd_kernelINS_13Kernel_traitsI6__halfS2_S2_S2_fjLj8192ELj1ELj1ELj8ELj16ENS_18Kernel_traits_baseILj8192ES2_S2_S2_S2_fjLj256EEEEELb0ELb0ELb1EEEvNS_9FwdParamsE --------------------------
	.section	.nv.shared._ZN10layer_norm31ln_parallel_residual_fwd_kernelINS_13Kernel_traitsI6__halfS2_S2_S2_fjLj8192ELj1ELj1ELj8ELj16ENS_18Kernel_traits_baseILj8192ES2_S2_S2_S2_fjLj256EEEEELb0ELb0ELb1EEEvNS_9FwdParamsE,"aw",@nobits
	.sectionflags	@""
	.align	16
	.zero		1024


//--------------------- .nv.shared._ZN10layer_norm31ln_parallel_residual_fwd_kernelINS_13Kernel_traitsI6__halfS2_S2_S2_fjLj8192ELj1ELj1ELj8ELj16ENS_18Kernel_traits_baseILj8192ES2_S2_S2_S2_fjLj256EEEEELb0ELb1ELb0EEEvNS_9FwdParamsE --------------------------
	.section	.nv.shared._ZN10layer_norm31ln_parallel_residual_fwd_kernelINS_13Kernel_traitsI6__halfS2_S2_S2_fjLj8192ELj1ELj1ELj8ELj16ENS_18Kernel_traits_baseILj8192ES2_S2_S2_S2_fjLj256EEEEELb0ELb1ELb0EEEvNS_9FwdParamsE,"aw",@nobits
	.sectionflags	@""
	.align	16
	.zero		1024


//--------------------- .nv.shared._ZN10layer_norm31ln_parallel_residual_fwd_kernelINS_13Kernel_traitsI6__halfS2_S2_S2_fjLj8192ELj1ELj1ELj8ELj16ENS_18Kernel_traits_baseILj8192ES2_S2_S2_S2_fjLj256EEEEELb0ELb1ELb1EEEvNS_9FwdParamsE --------------------------
	.section	.nv.shared._ZN10layer_norm31ln_parallel_residual_fwd_kernelINS_13Kernel_traitsI6__halfS2_S2_S2_fjLj8192ELj1ELj1ELj8ELj16ENS_18Kernel_traits_baseILj8192ES2_S2_S2_S2_fjLj256EEEEELb0ELb1ELb1EEEvNS_9FwdParamsE,"aw",@nobits
	.sectionflags	@""
	.align	16
	.zero		1024


//--------------------- .nv.shared._ZN10layer_norm31ln_parallel_residual_fwd_kernelINS_13Kernel_traitsI6__halfS2_S2_S2_fjLj8192ELj1ELj1ELj8ELj16ENS_18Kernel_traits_baseILj8192ES2_S2_S2_S2_fjLj256EEEEELb1ELb0ELb0EEEvNS_9FwdParamsE --------------------------
	.section	.nv.shared._ZN10layer_norm31ln_parallel_residual_fwd_kernelINS_13Kernel_traitsI6__halfS2_S2_S2_fjLj8192ELj1ELj1ELj8ELj16ENS_18Kernel_traits_baseILj8192ES2_S2_S2_S2_fjLj256EEEEELb1ELb0ELb0EEEvNS_9FwdParamsE,"aw",@nobits
	.sectionflags	@""
	.align	16
	.zero		1024


//--------------------- .nv.shared._ZN10layer_norm31ln_parallel_residual_fwd_kernelINS_13Kernel_traitsI6__halfS2_S2_S2_fjLj8192ELj1ELj1ELj8ELj16ENS_18Kernel_traits_baseILj8192ES2_S2_S2_S2_fjLj256EEEEELb1ELb0ELb1EEEvNS_9FwdParamsE --------------------------
	.section	.nv.shared._ZN10layer_norm31ln_parallel_residual_fwd_kernelINS_13Kernel_traitsI6__halfS2_S2_S2_fjLj8192ELj1ELj1ELj8ELj16ENS_18Kernel_traits_baseILj8192ES2_S2_S2_S2_fjLj256EEEEELb1ELb0ELb1EEEvNS_9FwdParamsE,"aw",@nobits
	.sectionflags	@""
	.align	16
	.zero		1024


//--------------------- .nv.shared._ZN10layer_norm31ln_parallel_residual_fwd_kernelINS_13Kernel_traitsI6__halfS2_S2_S2_fjLj8192ELj1ELj1ELj8ELj16ENS_18Kernel_traits_baseILj8192ES2_S2_S2_S2_fjLj256EEEEELb1ELb1ELb0EEEvNS_9FwdParamsE --------------------------
	.section	.nv.shared._ZN10layer_norm31ln_parallel_residual_fwd_kernelINS_13Kernel_traitsI6__halfS2_S2_S2_fjLj8192ELj1ELj1ELj8ELj16ENS_18Kernel_traits_baseILj8192ES2_S2_S2_S2_fjLj256EEEEELb1ELb1ELb0EEEvNS_9FwdParamsE,"aw",@nobits
	.sectionflags	@""
	.align	16
	.zero		1024


//--------------------- .nv.shared._ZN10layer_norm31ln_parallel_residual_fwd_kernelINS_13Kernel_traitsI6__halfS2_S2_S2_fjLj8192ELj1ELj1ELj8ELj16ENS_18Kernel_traits_baseILj8192ES2_S2_S2_S2_fjLj256EEEEELb1ELb1ELb1EEEvNS_9FwdParamsE --------------------------
	.section	.nv.shared._ZN10layer_norm31ln_parallel_residual_fwd_kernelINS_13Kernel_traitsI6__halfS2_S2_S2_fjLj8192ELj1ELj1ELj8ELj16ENS_18Kernel_traits_baseILj8192ES2_S2_S2_S2_fjLj256EEEEELb1ELb1ELb1EEEvNS_9FwdParamsE,"aw",@nobits
	.sectionflags	@""
	.align	16
	.zero		1024


//--------------------- .nv.shared._ZN10layer_norm31ln_parallel_residual_fwd_kernelINS_13Kernel_traitsIf13__nv_bfloat16S2_S2_fjLj8192ELj1ELj1ELj8ELj16ENS_18Kernel_traits_baseILj8192EfS2_S2_S2_fjLj256EEEEELb0ELb0ELb0EEEvNS_9FwdParamsE --------------------------
	.section	.nv.shared._ZN10layer_norm31ln_parallel_residual_fwd_kernelINS_13Kernel_traitsIf13__nv_bfloat16S2_S2_fjLj8192ELj1ELj1ELj8ELj16ENS_18Kernel_traits_baseILj8192EfS2_S2_S2_fjLj256EEEEELb0ELb0ELb0EEEvNS_9FwdParamsE,"aw",@nobits
	.sectionflags	@""
	.align	16
	.zero		1024


//--------------------- .nv.shared._ZN10layer_norm31ln_parallel_residual_fwd_kernelINS_13Kernel_traitsIf13__nv_bfloat16S2_S2_fjLj8192ELj1ELj1ELj8ELj16ENS_18Kernel_traits_baseILj8192EfS2_S2_S2_fjLj256EEEEELb0ELb0ELb1EEEvNS_9FwdParamsE --------------------------
	.section	.nv.shared._ZN10layer_norm31ln_parallel_residual_fwd_kernelINS_13Kernel_traitsIf13__nv_bfloat16S2_S2_fjLj8192ELj1ELj1ELj8ELj16ENS_18Kernel_traits_baseILj8192EfS2_S2_S2_fjLj256EEEEELb0ELb0ELb1EEEvNS_9FwdParamsE,"aw",@nobits
	.sectionflags	@""
	.align	16
	.zero		1024


//--------------------- .nv.shared._ZN10layer_norm31ln_parallel_residual_fwd_kernelINS_13Kernel_traitsIf13__nv_bfloat16S2_S2_fjLj8192ELj1ELj1ELj8ELj16ENS_18Kernel_traits_baseILj8192EfS2_S2_S2_fjLj256EEEEELb0ELb1ELb0EEEvNS_9FwdParamsE --------------------------
	.section	.nv.shared._ZN10layer_norm31ln_parallel_residual_fwd_kernelINS_13Kernel_traitsIf13__nv_bfloat16S2_S2_fjLj8192ELj1ELj1ELj8ELj16ENS_18Kernel_traits_baseILj8192EfS2_S2_S2_fjLj256EEEEELb0ELb1ELb0EEEvNS_9FwdParamsE,"aw",@nobits
	.sectionflags	@""
	.align	16
	.zero		1024


//--------------------- .nv.shared._ZN10layer_norm31ln_parallel_residual_fwd_kernelINS_13Kernel_traitsIf13__nv_bfloat16S2_S2_fjLj8192ELj1ELj1ELj8ELj16ENS_18Kernel_traits_baseILj8192EfS2_S2_S2_fjLj256EEEEELb0ELb1ELb1EEEvNS_9FwdParamsE --------------------------
	.section	.nv.shared._ZN10layer_norm31ln_parallel_residual_fwd_kernelINS_13Kernel_traitsIf13__nv_bfloat16S2_S2_fjLj8192ELj1ELj1ELj8ELj16ENS_18Kernel_traits_baseILj8192EfS2_S2_S2_fjLj256EEEEELb0ELb1ELb1EEEvNS_9FwdParamsE,"aw",@nobits
	.sectionflags	@""
	.align	16
	.zero		1024


//--------------------- .nv.shared._ZN10layer_norm31ln_parallel_residual_fwd_kernelINS_13Kernel_traitsIf13__nv_bfloat16S2_S2_fjLj8192ELj1ELj1ELj8ELj16ENS_18Kernel_traits_baseILj8192EfS2_S2_S2_fjLj256EEEEELb1ELb0ELb0EEEvNS_9FwdParamsE --------------------------
	.section	.nv.shared._ZN10layer_norm31ln_parallel_residual_fwd_kernelINS_13Kernel_traitsIf13__nv_bfloat16S2_S2_fjLj8192ELj1ELj1ELj8ELj16ENS_18Kernel_traits_baseILj8192EfS2_S2_S2_fjLj256EEEEELb1ELb0ELb0EEEvNS_9FwdParamsE,"aw",@nobits
	.sectionflags	@""
	.align	16
	.zero		1024


//--------------------- .nv.shared._ZN10layer_norm31ln_parallel_residual_fwd_kernelINS_13Kernel_traitsIf13__nv_bfloat16S2_S2_fjLj8192ELj1ELj1ELj8ELj16ENS_18Kernel_traits_baseILj8192EfS2_S2_S2_fjLj256EEEEELb1ELb0ELb1EEEvNS_9FwdParamsE --------------------------
	.section	.nv.shared._ZN10layer_norm31ln_parallel_residual_fwd_kernelINS_13Kernel_traitsIf13__nv_bfloat16S2_S2_fjLj8192ELj1ELj1ELj8ELj16ENS_18Kernel_traits_baseILj8192EfS2_S2_S2_fjLj256EEEEELb1ELb0ELb1EEEvNS_9FwdParamsE,"aw",@nobits
	.sectionflags	@""
	.align	16
	.zero		1024


//--------------------- .nv.shared._ZN10layer_norm31ln_parallel_residual_fwd_kernelINS_13Kernel_traitsIf13__nv_bfloat16S2_S2_fjLj8192ELj1ELj1ELj8ELj16ENS_18Kernel_traits_baseILj8192EfS2_S2_S2_fjLj256EEEEELb1ELb1ELb0EEEvNS_9FwdParamsE --------------------------
	.section	.nv.shared._ZN10layer_norm31ln_parallel_residual_fwd_kernelINS_13Kernel_traitsIf13__nv_bfloat16S2_S2_fjLj8192ELj1ELj1ELj8ELj16ENS_18Kernel_traits_baseILj8192EfS2_S2_S2_fjLj256EEEEELb1ELb1ELb0EEEvNS_9FwdParamsE,"aw",@nobits
	.sectionflags	@""
	.align	16
	.zero		1024


//--------------------- .nv.shared._ZN10layer_norm31ln_parallel_residual_fwd_kernelINS_13Kernel_traitsIf13__nv_bfloat16S2_S2_fjLj8192ELj1ELj1ELj8ELj16ENS_18Kernel_traits_baseILj8192EfS2_S2_S2_fjLj256EEEEELb1ELb1ELb1EEEvNS_9FwdParamsE --------------------------
	.section	.nv.shared._ZN10layer_norm31ln_parallel_residual_fwd_kernelINS_13Kernel_traitsIf13__nv_bfloat16S2_S2_fjLj8192ELj1ELj1ELj8ELj16ENS_18Kernel_traits_baseILj8192EfS2_S2_S2_fjLj256EEEEELb1ELb1ELb1EEEvNS_9FwdParamsE,"aw",@nobits
	.sectionflags	@""
	.align	16
	.zero		1024


//--------------------- .nv.shared._ZN10layer_norm31ln_parallel_residual_fwd_kernelINS_13Kernel_traitsI13__nv_bfloat16S2_fS2_fjLj8192ELj1ELj1ELj8ELj16ENS_18Kernel_traits_baseILj8192ES2_S2_fS2_fjLj256EEEEELb0ELb0ELb0EEEvNS_9FwdParamsE --------------------------
	.section	.nv.shared._ZN10layer_norm31ln_parallel_residual_fwd_kernelINS_13Kernel_traitsI13__nv_bfloat16S2_fS2_fjLj8192ELj1ELj1ELj8ELj16ENS_18Kernel_traits_baseILj8192ES2_S2_fS2_fjLj256EEEEELb0ELb0ELb0EEEvNS_9FwdParamsE,"aw",@nobits
	.sectionflags	@""
	.align	16
	.zero		1024


//--------------------- .nv.shared._ZN10layer_norm31ln_parallel_residual_fwd_kernelINS_13Kernel_traitsI13__nv_bfloat16S2_fS2_fjLj8192ELj1ELj1ELj8ELj16ENS_18Kernel_traits_baseILj8192ES2_S2_fS2_fjLj256EEEEELb0ELb0ELb1EEEvNS_9FwdParamsE --------------------------
	.section	.nv.shared._ZN10layer_norm31ln_parallel_residual_fwd_kernelINS_13Kernel_traitsI13__nv_bfloat16S2_fS2_fjLj8192ELj1ELj1ELj8ELj16ENS_18Kernel_traits_baseILj8192ES2_S2_fS2_fjLj256EEEEELb0ELb0ELb1EEEvNS_9FwdParamsE,"aw",@nobits
	.sectionflags	@""
	.align	16
	.zero		1024


//--------------------- .nv.shared._ZN10layer_norm31ln_parallel_residual_fwd_kernelINS_13Kernel_traitsI13__nv_bfloat16S2_fS2_fjLj8192ELj1ELj1ELj8ELj16ENS_18Kernel_traits_baseILj8192ES2_S2_fS2_fjLj256EEEEELb0ELb1ELb0EEEvNS_9FwdParamsE --------------------------
	.section	.nv.shared._ZN10layer_norm31ln_parallel_residual_fwd_kernelINS_13Kernel_traitsI13__nv_bfloat16S2_fS2_fjLj8192ELj1ELj1ELj8ELj16ENS_18Kernel_traits_baseILj8192ES2_S2_fS2_fjLj256EEEEELb0ELb1ELb0EEEvNS_9FwdParamsE,"aw",@nobits
	.sectionflags	@""
	.align	16
	.zero		1024


//--------------------- .nv.shared._ZN10layer_norm31ln_parallel_residual_fwd_kernelINS_13Kernel_traitsI13__nv_bfloat16S2_fS2_fjLj8192ELj1ELj1ELj8ELj16ENS_18Kernel_traits_baseILj8192ES2_S2_fS2_fjLj256EEEEELb0ELb1ELb1EEEvNS_9FwdParamsE --------------------------
	.section	.nv.shared._ZN10layer_norm31ln_parallel_residual_fwd_kernelINS_13Kernel_traitsI13__nv_bfloat16S2_fS2_fjLj8192ELj1ELj1ELj8ELj16ENS_18Kernel_traits_baseILj8192ES2_S2_fS2_fjLj256EEEEELb0ELb1ELb1EEEvNS_9FwdParamsE,"aw",@nobits
	.sectionflags	@""
	.align	16
	.zero		1024


//--------------------- .nv.shared._ZN10layer_norm31ln_parallel_residual_fwd_kernelINS_13Kernel_traitsI13__nv_bfloat16S2_fS2_fjLj8192ELj1ELj1ELj8ELj16ENS_18Kernel_traits_baseILj8192ES2_S2_fS2_fjLj256EEEEELb1ELb0ELb0EEEvNS_9FwdParamsE --------------------------
	.section	.nv.shared._ZN10layer_norm31ln_parallel_residual_fwd_kernelINS_13Kernel_traitsI13__nv_bfloat16S2_fS2_fjLj8192ELj1ELj1ELj8ELj16ENS_18Kernel_traits_baseILj8192ES2_S2_fS2_fjLj256EEEEELb1ELb0ELb0EEEvNS_9FwdParamsE,"aw",@nobits
	.sectionflags	@""
	.align	16
	.zero		1024


//--------------------- .nv.shared._ZN10layer_norm31ln_parallel_residual_fwd_kernelINS_13Kernel_traitsI13__nv_bfloat16S2_fS2_fjLj8192ELj1ELj1ELj8ELj16ENS_18Kernel_traits_baseILj8192ES2_S2_fS2_fjLj256EEEEELb1ELb0ELb1EEEvNS_9FwdParamsE --------------------------
	.section	.nv.shared._ZN10layer_norm31ln_parallel_residual_fwd_kernelINS_13Kernel_traitsI13__nv_bfloat16S2_fS2_fjLj8192ELj1ELj1ELj8ELj16ENS_18Kernel_traits_baseILj8192ES2_S2_fS2_fjLj256EEEEELb1ELb0ELb1EEEvNS_9FwdParamsE,"aw",@nobits
	.sectionflags	@""
	.align	16
	.zero		1024


//--------------------- .nv.shared._ZN10layer_norm31ln_parallel_residual_fwd_kernelINS_13Kernel_traitsI13__nv_bfloat16S2_fS2_fjLj8192ELj1ELj1ELj8ELj16ENS_18Kernel_traits_baseILj8192ES2_S2_fS2_fjLj256EEEEELb1ELb1ELb0EEEvNS_9FwdParamsE --------------------------
	.section	.nv.shared._ZN10layer_norm31ln_parallel_residual_fwd_kernelINS_13Kernel_traitsI13__nv_bfloat16S2_fS2_fjLj8192ELj1ELj1ELj8ELj16ENS_18Kernel_traits_baseILj8192ES2_S2_fS2_fjLj256EEEEELb1ELb1ELb0EEEvNS_9FwdParamsE,"aw",@nobits
	.sectionflags	@""
	.align	16
	.zero		1024


//--------------------- .nv.shared._ZN10layer_norm31ln_parallel_residual_fwd_kernelINS_13Kernel_traitsI13__nv_bfloat16S2_fS2_fjLj8192ELj1ELj1ELj8ELj16ENS_18Kernel_traits_baseILj8192ES2_S2_fS2_fjLj256EEEEELb1ELb1ELb1EEEvNS_9FwdParamsE --------------------------
	.section	.nv.shared._ZN10layer_norm31ln_parallel_residual_fwd_kernelINS_13Kernel_traitsI13__nv_bfloat16S2_fS2_fjLj8192ELj1ELj1ELj8ELj16ENS_18Kernel_traits_baseILj8192ES2_S2_fS2_fjLj256EEEEELb1ELb1ELb1EEEvNS_9FwdParamsE,"aw",@nobits
	.sectionflags	@""
	.align	16
	.zero		1024


//--------------------- .nv.shared._ZN10layer_norm31ln_parallel_residual_fwd_kernelINS_13Kernel_traitsIf13__nv_bfloat16fS2_fjLj8192ELj1ELj1ELj8ELj16ENS_18Kernel_traits_baseILj8192EfS2_fS2_fjLj256EEEEELb0ELb0ELb0EEEvNS_9FwdParamsE --------------------------
	.section	.nv.shared._ZN10layer_norm31ln_parallel_residual_fwd_kernelINS_13Kernel_traitsIf13__nv_bfloat16fS2_fjLj8192ELj1ELj1ELj8ELj16ENS_18Kernel_traits_baseILj8192EfS2_fS2_fjLj256EEEEELb0ELb0ELb0EEEvNS_9FwdParamsE,"aw",@nobits
	.sectionflags	@""
	.align	16
	.zero		1024


//--------------------- .nv.shared._ZN10layer_norm31ln_parallel_residual_fwd_kernelINS_13Kernel_traitsIf13__nv_bfloat16fS2_fjLj8192ELj1ELj1ELj8ELj16ENS_18Kernel_traits_baseILj8192EfS2_fS2_fjLj256EEEEELb0ELb0ELb1EEEvNS_9FwdParamsE --------------------------
	.section	.nv.shared._ZN10layer_norm31ln_parallel_residual_fwd_kernelINS_13Kernel_traitsIf13__nv_bfloat16fS2_fjLj8192ELj1ELj1ELj8ELj16ENS_18Kernel_traits_baseILj8192EfS2_fS2_fjLj256EEEEELb0ELb0ELb1EEEvNS_9FwdParamsE,"aw",@nobits
	.sectionflags	@""
	.align	16
	.zero		1024


//--------------------- .nv.shared._ZN10layer_norm31ln_parallel_residual_fwd_kernelINS_13Kernel_traitsIf13__nv_bfloat16fS2_fjLj8192ELj1ELj1ELj8ELj16ENS_18Kernel_traits_baseILj8192EfS2_fS2_fjLj256EEEEELb0ELb1ELb0EEEvNS_9FwdParamsE --------------------------
	.section	.nv.shared._ZN10layer_norm31ln_parallel_residual_fwd_kernelINS_13Kernel_traitsIf13__nv_bfloat16fS2_fjLj8192ELj1ELj1ELj8ELj16ENS_18Kernel_traits_baseILj8192EfS2_fS2_fjLj256EEEEELb0ELb1ELb0EEEvNS_9FwdParamsE,"aw",@nobits
	.sectionflags	@""
	.align	16
	.zero		1024


//--------------------- .nv.shared._ZN10layer_norm31ln_parallel_residual_fwd_kernelINS_13Kernel_traitsIf13__nv_bfloat16fS2_fjLj8192ELj1ELj1ELj8ELj16ENS_18Kernel_traits_baseILj8192EfS2_fS2_fjLj256EEEEELb0ELb1ELb1EEEvNS_9FwdParamsE --------------------------
	.section	.nv.shared._ZN10layer_norm31ln_parallel_residual_fwd_kernelINS_13Kernel_traitsIf13__nv_bfloat16fS2_fjLj8192ELj1ELj1ELj8ELj16ENS_18Kernel_traits_baseILj8192EfS2_fS2_fjLj256EEEEELb0ELb1ELb1EEEvNS_9FwdParamsE,"aw",@nobits
	.sectionflags	@""
	.align	16
	.zero		1024


//--------------------- .nv.shared._ZN10layer_norm31ln_parallel_residual_fwd_kernelINS_13Kernel_traitsIf13__nv_bfloat16fS2_fjLj8192ELj1ELj1ELj8ELj16ENS_18Kernel_traits_baseILj8192EfS2_fS2_fjLj256EEEEELb1ELb0ELb0EEEvNS_9FwdParamsE --------------------------
	.section	.nv.shared._ZN10layer_norm31ln_parallel_residual_fwd_kernelINS_13Kernel_traitsIf13__nv_bfloat16fS2_fjLj8192ELj1ELj1ELj8ELj16ENS_18Kernel_traits_baseILj8192EfS2_fS2_fjLj256EEEEELb1ELb0ELb0EEEvNS_9FwdParamsE,"aw",@nobits
	.sectionflags	@""
	.align	16
	.zero		1024


//--------------------- .nv.shared._ZN10layer_norm31ln_parallel_residual_fwd_kernelINS_13Kernel_traitsIf13__nv_bfloat16fS2_fjLj8192ELj1ELj1ELj8ELj16ENS_18Kernel_traits_baseILj8192EfS2_fS2_fjLj256EEEEELb1ELb0ELb1EEEvNS_9FwdParamsE --------------------------
	.section	.nv.shared._ZN10layer_norm31ln_parallel_residual_fwd_kernelINS_13Kernel_traitsIf13__nv_bfloat16fS2_fjLj8192ELj1ELj1ELj8ELj16ENS_18Kernel_traits_baseILj8192EfS2_fS2_fjLj256EEEEELb1ELb0ELb1EEEvNS_9FwdParamsE,"aw",@nobits
	.sectionflags	@""
	.align	16
	.zero		1024


//--------------------- .nv.shared._ZN10layer_norm31ln_parallel_residual_fwd_kernelINS_13Kernel_traitsIf13__nv_bfloat16fS2_fjLj8192ELj1ELj1ELj8ELj16ENS_18Kernel_traits_baseILj8192EfS2_fS2_fjLj256EEEEELb1ELb1ELb0EEEvNS_9FwdParamsE --------------------------
	.section	.nv.shared._ZN10layer_norm31ln_parallel_residual_fwd_kernelINS_13Kernel_traitsIf13__nv_bfloat16fS2_fjLj8192ELj1ELj1ELj8ELj16ENS_18Kernel_traits_baseILj8192EfS2_fS2_fjLj256EEEEELb1ELb1ELb0EEEvNS_9FwdParamsE,"aw",@nobits
	.sectionflags	@""
	.align	16
	.zero		1024


//--------------------- .nv.shared._ZN10layer_norm31ln_parallel_residual_fwd_kernelINS_13Kernel_traitsIf13__nv_bfloat16fS2_fjLj8192ELj1ELj1ELj8ELj16ENS_18Kernel_traits_baseILj8192EfS2_fS2_fjLj256EEEEELb1ELb1ELb1EEEvNS_9FwdParamsE --------------------------
	.section	.nv.shared._ZN10layer_norm31ln_parallel_residual_fwd_kernelINS_13Kernel_traitsIf13__nv_bfloat16fS2_fjLj8192ELj1ELj1ELj8ELj16ENS_18Kernel_traits_baseILj8192EfS2_fS2_fjLj256EEEEELb1ELb1ELb1EEEvNS_9FwdParamsE,"aw",@nobits
	.sectionflags	@""
	.align	16
	.zero		1024


//--------------------- .nv.shared._ZN10layer_norm31ln_parallel_residual_fwd_kernelINS_13Kernel_traitsIf6__halfS2_S2_fjLj8192ELj1ELj1ELj8ELj16ENS_18Kernel_traits_baseILj8192EfS2_S2_S2_fjLj256EEEEELb0ELb0ELb0EEEvNS_9FwdParamsE --------------------------
	.section	.nv.shared._ZN10layer_norm31ln_parallel_residual_fwd_kernelINS_13Kernel_traitsIf6__halfS2_S2_fjLj8192ELj1ELj1ELj8ELj16ENS_18Kernel_traits_baseILj8192EfS2_S2_S2_fjLj256EEEEELb0ELb0ELb0EEEvNS_9FwdParamsE,"aw",@nobits
	.sectionflags	@""
	.align	16
	.zero		1024


//--------------------- .nv.shared._ZN10layer_norm31ln_parallel_residual_fwd_kernelINS_13Kernel_traitsIf6__halfS2_S2_fjLj8192ELj1ELj1ELj8ELj16ENS_18Kernel_traits_baseILj8192EfS2_S2_S2_fjLj256EEEEELb0ELb0ELb1EEEvNS_9FwdParamsE --------------------------
	.section	.nv.shared._ZN10layer_norm31ln_parallel_residual_fwd_kernelINS_13Kernel_traitsIf6__halfS2_S2_fjLj8192ELj1ELj1ELj8ELj16ENS_18Kernel_traits_baseILj8192EfS2_S2_S2_fjLj256EEEEELb0ELb0ELb1EEEvNS_9FwdParamsE,"aw",@nobits
	.sectionflags	@""
	.align	16
	.zero		1024


//--------------------- .nv.shared._ZN10layer_norm31ln_parallel_residual_fwd_kernelINS_13Kernel_traitsIf6__halfS2_S2_fjLj8192ELj1ELj1ELj8ELj16ENS_18Kernel_traits_baseILj8192EfS2_S2_S2_fjLj256EEEEELb0ELb1ELb0EEEvNS_9FwdParamsE --------------------------
	.section	.nv.shared._ZN10layer_norm31ln_parallel_residual_fwd_kernelINS_13Kernel_traitsIf6__halfS2_S2_fjLj8192ELj1ELj1ELj8ELj16ENS_18Kernel_traits_baseILj8192EfS2_S2_S2_fjLj256EEEEELb0ELb1ELb0EEEvNS_9FwdParamsE,"aw",@nobits
	.sectionflags	@""
	.align	16
	.zero		1024


//--------------------- .nv.shared._ZN10layer_norm31ln_parallel_residual_fwd_kernelINS_13Kernel_traitsIf6__halfS2_S2_fjLj8192ELj1ELj1ELj8ELj16ENS_18Kernel_traits_baseILj8192EfS2_S2_S2_fjLj256EEEEELb0ELb1ELb1EEEvNS_9FwdParamsE --------------------------
	.section	.nv.shared._ZN10layer_norm31ln_parallel_residual_fwd_kernelINS_13Kernel_traitsIf6__halfS2_S2_fjLj8192ELj1ELj1ELj8ELj16ENS_18Kernel_traits_baseILj8192EfS2_S2_S2_fjLj256EEEEELb0ELb1ELb1EEEvNS_9FwdParamsE,"aw",@nobits
	.sectionflags	@""
	.align	16
	.zero		1024


//--------------------- .nv.shared._ZN10layer_norm31ln_parallel_residual_fwd_kernelINS_13Kernel_traitsIf6__halfS2_S2_fjLj8192ELj1ELj1ELj8ELj16ENS_18Kernel_traits_baseILj8192EfS2_S2_S2_fjLj256EEEEELb1ELb0ELb0EEEvNS_9FwdParamsE --------------------------
	.section	.nv.shared._ZN10layer_norm31ln_parallel_residual_fwd_kernelINS_13Kernel_traitsIf6__halfS2_S2_fjLj8192ELj1ELj1ELj8ELj16ENS_18Kernel_traits_baseILj8192EfS2_S2_S2_fjLj256EEEEELb1ELb0ELb0EEEvNS_9FwdParamsE,"aw",@nobits
	.sectionflags	@""
	.align	16
	.zero		1024


//--------------------- .nv.shared._ZN10layer_norm31ln_parallel_residual_fwd_kernelINS_13Kernel_traitsIf6__halfS2_S2_fjLj8192ELj1ELj1ELj8ELj16ENS_18Kernel_traits_baseILj8192EfS2_S2_S2_fjLj256EEEEELb1ELb0ELb1EEEvNS_9FwdParamsE --------------------------
	.section	.nv.shared._ZN10layer_norm31ln_parallel_residual_fwd_kernelINS_13Kernel_traitsIf6__halfS2_S2_fjLj8192ELj1ELj1ELj8ELj16ENS_18Kernel_traits_baseILj8192EfS2_S2_S2_fjLj256EEEEELb1ELb0ELb1EEEvNS_9FwdParamsE,"aw",@nobits
	.sectionflags	@""
	.align	16
	.zero		1024


//--------------------- .nv.shared._ZN10layer_norm31ln_parallel_residual_fwd_kernelINS_13Kernel_traitsIf6__halfS2_S2_fjLj8192ELj1ELj1ELj8ELj16ENS_18Kernel_traits_baseILj8192EfS2_S2_S2_fjLj256EEEEELb1ELb1ELb0EEEvNS_9FwdParamsE --------------------------
	.section	.nv.shared._ZN10layer_norm31ln_parallel_residual_fwd_kernelINS_13Kernel_traitsIf6__halfS2_S2_fjLj8192ELj1ELj1ELj8ELj16ENS_18Kernel_traits_baseILj8192EfS2_S2_S2_fjLj256EEEEELb1ELb1ELb0EEEvNS_9FwdParamsE,"aw",@nobits
	.sectionflags	@""
	.align	16
	.zero		1024


//--------------------- .nv.shared._ZN10layer_norm31ln_parallel_residual_fwd_kernelINS_13Kernel_traitsIf6__halfS2_S2_fjLj8192ELj1ELj1ELj8ELj16ENS_18Kernel_traits_baseILj8192EfS2_S2_S2_fjLj256EEEEELb1ELb1ELb1EEEvNS_9FwdParamsE --------------------------
	.section	.nv.shared._ZN10layer_norm31ln_parallel_residual_fwd_kernelINS_13Kernel_traitsIf6__halfS2_S2_fjLj8192ELj1ELj1ELj8ELj16ENS_18Kernel_traits_baseILj8192EfS2_S2_S2_fjLj256EEEEELb1ELb1ELb1EEEvNS_9FwdParamsE,"aw",@nobits
	.sectionflags	@""
	.align	16
	.zero		1024


//--------------------- .nv.shared._ZN10layer_norm31ln_parallel_residual_fwd_kernelINS_13Kernel_traitsI6__halfS2_fS2_fjLj8192ELj1ELj1ELj8ELj16ENS_18Kernel_traits_baseILj8192ES2_S2_fS2_fjLj256EEEEELb0ELb0ELb0EEEvNS_9FwdParamsE --------------------------
	.section	.nv.shared._ZN10layer_norm31ln_parallel_residual_fwd_kernelINS_13Kernel_traitsI6__halfS2_fS2_fjLj8192ELj1ELj1ELj8ELj16ENS_18Kernel_traits_baseILj8192ES2_S2_fS2_fjLj256EEEEELb0ELb0ELb0EEEvNS_9FwdParamsE,"aw",@nobits
	.sectionflags	@""
	.align	16
	.zero		1024


//--------------------- .nv.shared._ZN10layer_norm31ln_parallel_residual_fwd_kernelINS_13Kernel_traitsI6__halfS2_fS2_fjLj8192ELj1ELj1ELj8ELj16ENS_18Kernel_traits_baseILj8192ES2_S2_fS2_fjLj256EEEEELb0ELb0ELb1EEEvNS_9FwdParamsE --------------------------
	.section	.nv.shared._ZN10layer_norm31ln_parallel_residual_fwd_kernelINS_13Kernel_traitsI6__halfS2_fS2_fjLj8192ELj1ELj1ELj8ELj16ENS_18Kernel_traits_baseILj8192ES2_S2_fS2_fjLj256EEEEELb0ELb0ELb1EEEvNS_9FwdParamsE,"aw",@nobits
	.sectionflags	@""
	.align	16
	.zero		1024


//--------------------- .nv.shared._ZN10layer_norm31ln_parallel_residual_fwd_kernelINS_13Kernel_traitsI6__halfS2_fS2_fjLj8192ELj1ELj1ELj8ELj16ENS_18Kernel_traits_baseILj8192ES2_S2_fS2_fjLj256EEEEELb0ELb1ELb0EEEvNS_9FwdParamsE --------------------------
	.section	.nv.shared._ZN10layer_norm31ln_parallel_residual_fwd_kernelINS_13Kernel_traitsI6__halfS2_fS2_fjLj8192ELj1ELj1ELj8ELj16ENS_18Kernel_traits_baseILj8192ES2_S2_fS2_fjLj256EEEEELb0ELb1ELb0EEEvNS_9FwdParamsE,"aw",@nobits
	.sectionflags	@""
	.align	16
	.zero		1024


//--------------------- .nv.shared._ZN10layer_norm31ln_parallel_residual_fwd_kernelINS_13Kernel_traitsI6__halfS2_fS2_fjLj8192ELj1ELj1ELj8ELj16ENS_18Kernel_traits_baseILj8192ES2_S2_fS2_fjLj256EEEEELb0ELb1ELb1EEEvNS_9FwdParamsE --------------------------
	.section	.nv.shared._ZN10layer_norm31ln_parallel_residual_fwd_kernelINS_13Kernel_traitsI6__halfS2_fS2_fjLj8192ELj1ELj1ELj8ELj16ENS_18Kernel_traits_baseILj8192ES2_S2_fS2_fjLj256EEEEELb0ELb1ELb1EEEvNS_9FwdParamsE,"aw",@nobits
	.sectionflags	@""
	.align	16
	.zero		1024


//--------------------- .nv.shared._ZN10layer_norm31ln_parallel_residual_fwd_kernelINS_13Kernel_traitsI6__halfS2_fS2_fjLj8192ELj1ELj1ELj8ELj16ENS_18Kernel_traits_baseILj8192ES2_S2_fS2_fjLj256EEEEELb1ELb0ELb0EEEvNS_9FwdParamsE --------------------------
	.section	.nv.shared._ZN10layer_norm31ln_parallel_residual_fwd_kernelINS_13Kernel_traitsI6__halfS2_fS2_fjLj8192ELj1ELj1ELj8ELj16ENS_18Kernel_traits_baseILj8192ES2_S2_fS2_fjLj256EEEEELb1ELb0ELb0EEEvNS_9FwdParamsE,"aw",@nobits
	.sectionflags	@""
	.align	16
	.zero		1024


//--------------------- .nv.shared._ZN10layer_norm31ln_parallel_residual_fwd_kernelINS_13Kernel_traitsI6__halfS2_fS2_fjLj8192ELj1ELj1ELj8ELj16ENS_18Kernel_traits_baseILj8192ES2_S2_fS2_fjLj256EEEEELb1ELb0ELb1EEEvNS_9FwdParamsE --------------------------
	.section	.nv.shared._ZN10layer_norm31ln_parallel_residual_fwd_kernelINS_13Kernel_traitsI6__halfS2_fS2_fjLj8192ELj1ELj1ELj8ELj16ENS_18Kernel_traits_baseILj8192ES2_S2_fS2_fjLj256EEEEELb1ELb0ELb1EEEvNS_9FwdParamsE,"aw",@nobits
	.sectionflags	@""
	.align	16
	.zero		1024


//--------------------- .nv.shared._ZN10layer_norm31ln_parallel_residual_fwd_kernelINS_13Kernel_traitsI6__halfS2_fS2_fjLj8192ELj1ELj1ELj8ELj16ENS_18Kernel_traits_baseILj8192ES2_S2_fS2_fjLj256EEEEELb1ELb1ELb0EEEvNS_9FwdParamsE --------------------------
	.section	.nv.shared._ZN10layer_norm31ln_parallel_residual_fwd_kernelINS_13Kernel_traitsI6__halfS2_fS2_fjLj8192ELj1ELj1ELj8ELj16ENS_18Kernel_traits_baseILj8192ES2_S2_fS2_fjLj256EEEEELb1ELb1ELb0EEEvNS_9FwdParamsE,"aw",@nobits
	.sectionflags	@""
	.align	16
	.zero		1024


//--------------------- .nv.shared._ZN10layer_norm31ln_parallel_residual_fwd_kernelINS_13Kernel_traitsI6__halfS2_fS2_fjLj8192ELj1ELj1ELj8ELj16ENS_18Kernel_traits_baseILj8192ES2_S2_fS2_fjLj256EEEEELb1ELb1ELb1EEEvNS_9FwdParamsE --------------------------
	.section	.nv.shared._ZN10layer_norm31ln_parallel_residual_fwd_kernelINS_13Kernel_traitsI6__halfS2_fS2_fjLj8192ELj1ELj1ELj8ELj16ENS_18Kernel_traits_baseILj8192ES2_S2_fS2_fjLj256EEEEELb1ELb1ELb1EEEvNS_9FwdParamsE,"aw",@nobits
	.sectionflags	@""
	.align	16
	.zero		1024


//--------------------- .nv.shared._ZN10layer_norm31ln_parallel_residual_fwd_kernelINS_13Kernel_traitsIf6__halffS2_fjLj8192ELj1ELj1ELj8ELj16ENS_18Kernel_traits_baseILj8192EfS2_fS2_fjLj256EEEEELb0ELb0ELb0EEEvNS_9FwdParamsE --------------------------
	.section	.nv.shared._ZN10layer_norm31ln_parallel_residual_fwd_kernelINS_13Kernel_traitsIf6__halffS2_fjLj8192ELj1ELj1ELj8ELj16ENS_18Kernel_traits_baseILj8192EfS2_fS2_fjLj256EEEEELb0ELb0ELb0EEEvNS_9FwdParamsE,"aw",@nobits
	.sectionflags	@""
	.align	16
	.zero		1024


//--------------------- .nv.shared._ZN10layer_norm31ln_parallel_residual_fwd_kernelINS_13Kernel_traitsIf6__halffS2_fjLj8192ELj1ELj1ELj8ELj16ENS_18Kernel_traits_baseILj8192EfS2_fS2_fjLj256EEEEELb0ELb0ELb1EEEvNS_9FwdParamsE --------------------------
	.section	.nv.shared._ZN10layer_norm31ln_parallel_residual_fwd_kernelINS_13Kernel_traitsIf6__halffS2_fjLj8192ELj1ELj1ELj8ELj16ENS_18Kernel_traits_baseILj8192EfS2_fS2_fjLj256EEEEELb0ELb0ELb1EEEvNS_9FwdParamsE,"aw",@nobits
	.sectionflags	@""
	.align	16
	.zero		1024


//--------------------- .nv.shared._ZN10layer_norm31ln_parallel_residual_fwd_kernelINS_13Kernel_traitsIf6__halffS2_fjLj8192ELj1ELj1ELj8ELj16ENS_18Kernel_traits_baseILj8192EfS2_fS2_fjLj256EEEEELb0ELb1ELb0EEEvNS_9FwdParamsE --------------------------
	.section	.nv.shared._ZN10layer_norm31ln_parallel_residual_fwd_kernelINS_13Kernel_traitsIf6__halffS2_fjLj8192ELj1ELj1ELj8ELj16ENS_18Kernel_traits_baseILj8192EfS2_fS2_fjLj256EEEEELb0ELb1ELb0EEEvNS_9FwdParamsE,"aw",@nobits
	.sectionflags	@""
	.align	16
	.zero		1024


//--------------------- .nv.shared._ZN10layer_norm31ln_parallel_residual_fwd_kernelINS_13Kernel_traitsIf6__halffS2_fjLj8192ELj1ELj1ELj8ELj16ENS_18Kernel_traits_baseILj8192EfS2_fS2_fjLj256EEEEELb0ELb1ELb1EEEvNS_9FwdParamsE --------------------------
	.section	.nv.shared._ZN10layer_norm31ln_parallel_residual_fwd_kernelINS_13Kernel_traitsIf6__halffS2_fjLj8192ELj1ELj1ELj8ELj16ENS_18Kernel_traits_baseILj8192EfS2_fS2_fjLj256EEEEELb0ELb1ELb1EEEvNS_9FwdParamsE,"aw",@nobits
	.sectionflags	@""
	.align	16
	.zero		1024


//--------------------- .nv.shared._ZN10layer_norm31ln_parallel_residual_fwd_kernelINS_13Kernel_traitsIf6__halffS2_fjLj8192ELj1ELj1ELj8ELj16ENS_18Kernel_traits_baseILj8192EfS2_fS2_fjLj256EEEEELb1ELb0ELb0EEEvNS_9FwdParamsE --------------------------
	.section	.nv.shared._ZN10layer_norm31ln_parallel_residual_fwd_kernelINS_13Kernel_traitsIf6__halffS2_fjLj8192ELj1ELj1ELj8ELj16ENS_18Kernel_traits_baseILj8192EfS2_fS2_fjLj256EEEEELb1ELb0ELb0EEEvNS_9FwdParamsE,"aw",@nobits
	.sectionflags	@""
	.align	16
	.zero		1024


//--------------------- .nv.shared._ZN10layer_norm31ln_parallel_residual_fwd_kernelINS_13Kernel_traitsIf6__halffS2_fjLj8192ELj1ELj1ELj8ELj16ENS_18Kernel_traits_baseILj8192EfS2_fS2_fjLj256EEEEELb1ELb0ELb1EEEvNS_9FwdParamsE --------------------------
	.section	.nv.shared._ZN10layer_norm31ln_parallel_residual_fwd_kernelINS_13Kernel_traitsIf6__halffS2_fjLj8192ELj1ELj1ELj8ELj16ENS_18Kernel_traits_baseILj8192EfS2_fS2_fjLj256EEEEELb1ELb0ELb1EEEvNS_9FwdParamsE,"aw",@nobits
	.sectionflags	@""
	.align	16
	.zero		1024


//--------------------- .nv.shared._ZN10layer_norm31ln_parallel_residual_fwd_kernelINS_13Kernel_traitsIf6__halffS2_fjLj8192ELj1ELj1ELj8ELj16ENS_18Kernel_traits_baseILj8192EfS2_fS2_fjLj256EEEEELb1ELb1ELb0EEEvNS_9FwdParamsE --------------------------
	.section	.nv.shared._ZN10layer_norm31ln_parallel_residual_fwd_kernelINS_13Kernel_traitsIf6__halffS2_fjLj8192ELj1ELj1ELj8ELj16ENS_18Kernel_traits_baseILj8192EfS2_fS2_fjLj256EEEEELb1ELb1ELb0EEEvNS_9FwdParamsE,"aw",@nobits
	.sectionflags	@""
	.align	16
	.zero		1024


//--------------------- .nv.shared._ZN10layer_norm31ln_parallel_residual_fwd_kernelINS_13Kernel_traitsIf6__halffS2_fjLj8192ELj1ELj1ELj8ELj16ENS_18Kernel_traits_baseILj8192EfS2_fS2_fjLj256EEEEELb1ELb1ELb1EEEvNS_9FwdParamsE --------------------------
	.section	.nv.shared._ZN10layer_norm31ln_parallel_residual_fwd_kernelINS_13Kernel_traitsIf6__halffS2_fjLj8192ELj1ELj1ELj8ELj16ENS_18Kernel_traits_baseILj8192EfS2_fS2_fjLj256EEEEELb1ELb1ELb1EEEvNS_9FwdParamsE,"aw",@nobits
	.sectionflags	@""
	.align	16
	.zero		1024


//--------------------- .nv.shared._ZN10layer_norm31ln_parallel_residual_fwd_kernelINS_13Kernel_traitsI6__halfffffjLj8192ELj1ELj1ELj8ELj16ENS_18Kernel_traits_baseILj8192ES2_ffffjLj256EEEEELb0ELb0ELb0EEEvNS_9FwdParamsE --------------------------
	.section	.nv.shared._ZN10layer_norm31ln_parallel_residual_fwd_kernelINS_13Kernel_traitsI6__halfffffjLj8192ELj1ELj1ELj8ELj16ENS_18Kernel_traits_baseILj8192ES2_ffffjLj256EEEEELb0ELb0ELb0EEEvNS_9FwdParamsE,"aw",@nobits
	.sectionflags	@""
	.align	16
	.zero		1024


//--------------------- .nv.shared._ZN10layer_norm31ln_parallel_residual_fwd_kernelINS_13Kernel_traitsI6__halfffffjLj8192ELj1ELj1ELj8ELj16ENS_18Kernel_traits_baseILj8192ES2_ffffjLj256EEEEELb0ELb0ELb1EEEvNS_9FwdParamsE --------------------------
	.section	.nv.shared._ZN10layer_norm31ln_parallel_residual_fwd_kernelINS_13Kernel_traitsI6__halfffffjLj8192ELj1ELj1ELj8ELj16ENS_18Kernel_traits_baseILj8192ES2_ffffjLj256EEEEELb0ELb0ELb1EEEvNS_9FwdParamsE,"aw",@nobits
	.sectionflags	@""
	.align	16
	.zero		1024


//--------------------- .nv.shared._ZN10layer_norm31ln_parallel_residual_fwd_kernelINS_13Kernel_traitsI6__halfffffjLj8192ELj1ELj1ELj8ELj16ENS_18Kernel_traits_baseILj8192ES2_ffffjLj256EEEEELb0ELb1ELb0EEEvNS_9FwdParamsE --------------------------
	.section	.nv.shared._ZN10layer_norm31ln_parallel_residual_fwd_kernelINS_13Kernel_traitsI6__halfffffjLj8192ELj1ELj1ELj8ELj16ENS_18Kernel_traits_baseILj8192ES2_ffffjLj256EEEEELb0ELb1ELb0EEEvNS_9FwdParamsE,"aw",@nobits
	.sectionflags	@""
	.align	16
	.zero		1024


//--------------------- .nv.shared._ZN10layer_norm31ln_parallel_residual_fwd_kernelINS_13Kernel_traitsI6__halfffffjLj8192ELj1ELj1ELj8ELj16ENS_18Kernel_traits_baseILj8192ES2_ffffjLj256EEEEELb0ELb1ELb1EEEvNS_9FwdParamsE --------------------------
	.section	.nv.shared._ZN10layer_norm31ln_parallel_residual_fwd_kernelINS_13Kernel_traitsI6__halfffffjLj8192ELj1ELj1ELj8ELj16ENS_18Kernel_traits_baseILj8192ES2_ffffjLj256EEEEELb0ELb1ELb1EEEvNS_9FwdParamsE,"aw",@nobits
	.sectionflags	@""
	.align	16
	.zero		1024


//--------------------- .nv.shared._ZN10layer_norm31ln_parallel_residual_fwd_kernelINS_13Kernel_traitsI6__halfffffjLj8192ELj1ELj1ELj8ELj16ENS_18Kernel_traits_baseILj8192ES2_ffffjLj256EEEEELb1ELb0ELb0EEEvNS_9FwdParamsE --------------------------
	.section	.nv.shared._ZN10layer_norm31ln_parallel_residual_fwd_kernelINS_13Kernel_traitsI6__halfffffjLj8192ELj1ELj1ELj8ELj16ENS_18Kernel_traits_baseILj8192ES2_ffffjLj256EEEEELb1ELb0ELb0EEEvNS_9FwdParamsE,"aw",@nobits
	.sectionflags	@""
	.align	16
	.zero		1024


//--------------------- .nv.shared._ZN10layer_norm31ln_parallel_residual_fwd_kernelINS_13Kernel_traitsI6__halfffffjLj8192ELj1ELj1ELj8ELj16ENS_18Kernel_traits_baseILj8192ES2_ffffjLj256EEEEELb1ELb0ELb1EEEvNS_9FwdParamsE --------------------------
	.section	.nv.shared._ZN10layer_norm31ln_parallel_residual_fwd_kernelINS_13Kernel_traitsI6__halfffffjLj8192ELj1ELj1ELj8ELj16ENS_18Kernel_traits_baseILj8192ES2_ffffjLj256EEEEELb1ELb0ELb1EEEvNS_9FwdParamsE,"aw",@nobits
	.sectionflags	@""
	.align	16
	.zero		1024


//--------------------- .nv.shared._ZN10layer_norm31ln_parallel_residual_fwd_kernelINS_13Kernel_traitsI6__halfffffjLj8192ELj1ELj1ELj8ELj16ENS_18Kernel_traits_baseILj8192ES2_ffffjLj256EEEEELb1ELb1ELb0EEEvNS_9FwdParamsE --------------------------
	.section	.nv.shared._ZN10layer_norm31ln_parallel_residual_fwd_kernelINS_13Kernel_traitsI6__halfffffjLj8192ELj1ELj1ELj8ELj16ENS_18Kernel_traits_baseILj8192ES2_ffffjLj256EEEEELb1ELb1ELb0EEEvNS_9FwdParamsE,"aw",@nobits
	.sectionflags	@""
	.align	16
	.zero		1024


//--------------------- .nv.shared._ZN10layer_norm31ln_parallel_residual_fwd_kernelINS_13Kernel_traitsI6__halfffffjLj8192ELj1ELj1ELj8ELj16ENS_18Kernel_traits_baseILj8192ES2_ffffjLj256EEEEELb1ELb1ELb1EEEvNS_9FwdParamsE --------------------------
	.section	.nv.shared._ZN10layer_norm31ln_parallel_residual_fwd_kernelINS_13Kernel_traitsI6__halfffffjLj8192ELj1ELj1ELj8ELj16ENS_18Kernel_traits_baseILj8192ES2_ffffjLj256EEEEELb1ELb1ELb1EEEvNS_9FwdParamsE,"aw",@nobits
	.sectionflags	@""
	.align	16
	.zero		1024


//--------------------- .nv.shared._ZN10layer_norm31ln_parallel_residual_fwd_kernelINS_13Kernel_traitsIfffffjLj8192ELj1ELj1ELj8ELj16ENS_18Kernel_traits_baseILj8192EfffffjLj256EEEEELb0ELb0ELb0EEEvNS_9FwdParamsE --------------------------
	.section	.nv.shared._ZN10layer_norm31ln_parallel_residual_fwd_kernelINS_13Kernel_traitsIfffffjLj8192ELj1ELj1ELj8ELj16ENS_18Kernel_traits_baseILj8192EfffffjLj256EEEEELb0ELb0ELb0EEEvNS_9FwdParamsE,"aw",@nobits
	.sectionflags	@""
	.align	16
	.zero		1024


//--------------------- .nv.shared._ZN10layer_norm31ln_parallel_residual_fwd_kernelINS_13Kernel_traitsIfffffjLj8192ELj1ELj1ELj8ELj16ENS_18Kernel_traits_baseILj8192EfffffjLj256EEEEELb0ELb0ELb1EEEvNS_9FwdParamsE --------------------------
	.section	.nv.shared._ZN10layer_norm31ln_parallel_residual_fwd_kernelINS_13Kernel_traitsIfffffjLj8192ELj1ELj1ELj8ELj16ENS_18Kernel_traits_baseILj8192EfffffjLj256EEEEELb0ELb0ELb1EEEvNS_9FwdParamsE,"aw",@nobits
	.sectionflags	@""
	.align	16
	.zero		1024


//--------------------- .nv.shared._ZN10layer_norm31ln_parallel_residual_fwd_kernelINS_13Kernel_traitsIfffffjLj8192ELj1ELj1ELj8ELj16ENS_18Kernel_traits_baseILj8192EfffffjLj256EEEEELb0ELb1ELb0EEEvNS_9FwdParamsE --------------------------
	.section	.nv.shared._ZN10layer_norm31ln_parallel_residual_fwd_kernelINS_13Kernel_traitsIfffffjLj8192ELj1ELj1ELj8ELj16ENS_18Kernel_traits_baseILj8192EfffffjLj256EEEEELb0ELb1ELb0EEEvNS_9FwdParamsE,"aw",@nobits
	.sectionflags	@""
	.align	16
	.zero		1024


//--------------------- .nv.shared._ZN10layer_norm31ln_parallel_residual_fwd_kernelINS_13Kernel_traitsIfffffjLj8192ELj1ELj1ELj8ELj16ENS_18Kernel_traits_baseILj8192EfffffjLj256EEEEELb0ELb1ELb1EEEvNS_9FwdParamsE --------------------------
	.section	.nv.shared._ZN10layer_norm31ln_parallel_residual_fwd_kernelINS_13Kernel_traitsIfffffjLj8192ELj1ELj1ELj8ELj16ENS_18Kernel_traits_baseILj8192EfffffjLj256EEEEELb0ELb1ELb1EEEvNS_9FwdParamsE,"aw",@nobits
	.sectionflags	@""
	.align	16
	.zero		1024


//--------------------- .nv.shared._ZN10layer_norm31ln_parallel_residual_fwd_kernelINS_13Kernel_traitsIfffffjLj8192ELj1ELj1ELj8ELj16ENS_18Kernel_traits_baseILj8192EfffffjLj256EEEEELb1ELb0ELb0EEEvNS_9FwdParamsE --------------------------
	.section	.nv.shared._ZN10layer_norm31ln_parallel_residual_fwd_kernelINS_13Kernel_traitsIfffffjLj8192ELj1ELj1ELj8ELj16ENS_18Kernel_traits_baseILj8192EfffffjLj256EEEEELb1ELb0ELb0EEEvNS_9FwdParamsE,"aw",@nobits
	.sectionflags	@""
	.align	16
	.zero		1024


//--------------------- .nv.shared._ZN10layer_norm31ln_parallel_residual_fwd_kernelINS_13Kernel_traitsIfffffjLj8192ELj1ELj1ELj8ELj16ENS_18Kernel_traits_baseILj8192EfffffjLj256EEEEELb1ELb0ELb1EEEvNS_9FwdParamsE --------------------------
	.section	.nv.shared._ZN10layer_norm31ln_parallel_residual_fwd_kernelINS_13Kernel_traitsIfffffjLj8192ELj1ELj1ELj8ELj16ENS_18Kernel_traits_baseILj8192EfffffjLj256EEEEELb1ELb0ELb1EEEvNS_9FwdParamsE,"aw",@nobits
	.sectionflags	@""
	.align	16
	.zero		1024


//--------------------- .nv.shared._ZN10layer_norm31ln_parallel_residual_fwd_kernelINS_13Kernel_traitsIfffffjLj8192ELj1ELj1ELj8ELj16ENS_18Kernel_traits_baseILj8192EfffffjLj256EEEEELb1ELb1ELb0EEEvNS_9FwdParamsE --------------------------
	.section	.nv.shared._ZN10layer_norm31ln_parallel_residual_fwd_kernelINS_13Kernel_traitsIfffffjLj8192ELj1ELj1ELj8ELj16ENS_18Kernel_traits_baseILj8192EfffffjLj256EEEEELb1ELb1ELb0EEEvNS_9FwdParamsE,"aw",@nobits
	.sectionflags	@""
	.align	16
	.zero		1024


//--------------------- .nv.shared._ZN10layer_norm31ln_parallel_residual_fwd_kernelINS_13Kernel_traitsIfffffjLj8192ELj1ELj1ELj8ELj16ENS_18Kernel_traits_baseILj8192EfffffjLj256EEEEELb1ELb1ELb1EEEvNS_9FwdParamsE --------------------------
	.section	.nv.shared._ZN10layer_norm31ln_parallel_residual_fwd_kernelINS_13Kernel_traitsIfffffjLj8192ELj1ELj1ELj8ELj16ENS_18Kernel_traits_baseILj8192EfffffjLj256EEEEELb1ELb1ELb1EEEvNS_9FwdParamsE,"aw",@nobits
	.sectionflags	@""
	.align	16
	.zero		1024


//--------------------- .nv.constant0._ZN10layer_norm31ln_parallel_residual_fwd_kernelINS_13Kernel_traitsI13__nv_bfloat16S2_S2_S2_fjLj8192ELj1ELj1ELj8ELj16ENS_18Kernel_traits_baseILj8192ES2_S2_S2_S2_fjLj256EEEEELb0ELb0ELb0EEEvNS_9FwdParamsE --------------------------
	.section	.nv.constant0._ZN10layer_norm31ln_parallel_residual_fwd_kernelINS_13Kernel_traitsI13__nv_bfloat16S2_S2_S2_fjLj8192ELj1ELj1ELj8ELj16ENS_18Kernel_traits_baseILj8192ES2_S2_S2_S2_fjLj256EEEEELb0ELb0ELb0EEEvNS_9FwdParamsE,"a",@progbits
	.sectionflags	@""
	.align	4
.nv.constant0._ZN10layer_norm31ln_parallel_residual_fwd_kernelINS_13Kernel_traitsI13__nv_bfloat16S2_S2_S2_fjLj8192ELj1ELj1ELj8ELj16ENS_18Kernel_traits_baseILj8192ES2_S2_S2_S2_fjLj256EEEEELb0ELb0ELb0EEEvNS_9FwdParamsE:
	.zero		1128


//--------------------- .nv.constant0._ZN10layer_norm31ln_parallel_residual_fwd_kernelINS_13Kernel_traitsI13__nv_bfloat16S2_S2_S2_fjLj8192ELj1ELj1ELj8ELj16ENS_18Kernel_traits_baseILj8192ES2_S2_S2_S2_fjLj256EEEEELb0ELb0ELb1EEEvNS_9FwdParamsE --------------------------
	.section	.nv.constant0._ZN10layer_norm31ln_parallel_residual_fwd_kernelINS_13Kernel_traitsI13__nv_bfloat16S2_S2_S2_fjLj8192ELj1ELj1ELj8ELj16ENS_18Kernel_traits_baseILj8192ES2_S2_S2_S2_fjLj256EEEEELb0ELb0ELb1EEEvNS_9FwdParamsE,"a",@progbits
	.sectionflags	@""
	.align	4
.nv.constant0._ZN10layer_norm31ln_parallel_residual_fwd_kernelINS_13Kernel_traitsI13__nv_bfloat16S2_S2_S2_fjLj8192ELj1ELj1ELj8ELj16ENS_18Kernel_traits_baseILj8192ES2_S2_S2_S2_fjLj256EEEEELb0ELb0ELb1EEEvNS_9FwdParamsE:
	.zero		1128


//--------------------- .nv.constant0._ZN10layer_norm31ln_parallel_residual_fwd_kernelINS_13Kernel_traitsI13__nv_bfloat16S2_S2_S2_fjLj8192ELj1ELj1ELj8ELj16ENS_18Kernel_traits_baseILj8192ES2_S2_S2_S2_fjLj256EEEEELb0ELb1ELb0EEEvNS_9FwdParamsE --------------------------
	.section	.nv.constant0._ZN10layer_norm31ln_parallel_residual_fwd_kernelINS_13Kernel_traitsI13__nv_bfloat16S2_S2_S2_fjLj8192ELj1ELj1ELj8ELj16ENS_18Kernel_traits_baseILj8192ES2_S2_S2_S2_fjLj256EEEEELb0ELb1ELb0EEEvNS_9FwdParamsE,"a",@progbits
	.sectionflags	@""
	.align	4
.nv.constant0._ZN10layer_norm31ln_parallel_residual_fwd_kernelINS_13Kernel_traitsI13__nv_bfloat16S2_S2_S2_fjLj8192ELj1ELj1ELj8ELj16ENS_18Kernel_traits_baseILj8192ES2_S2_S2_S2_fjLj256EEEEELb0ELb1ELb0EEEvNS_9FwdParamsE:
	.zero		1128


//--------------------- .nv.constant0._ZN10layer_norm31ln_parallel_residual_fwd_kernelINS_13Kernel_traitsI13__nv_bfloat16S2_S2_S2_fjLj8192ELj1ELj1ELj8ELj16ENS_18Kernel_traits_baseILj8192ES2_S2_S2_S2_fjLj256EEEEELb0ELb1ELb1EEEvNS_9FwdParamsE --------------------------
	.section	.nv.constant0._ZN10layer_norm31ln_parallel_residual_fwd_kernelINS_13Kernel_traitsI13__nv_bfloat16S2_S2_S2_fjLj8192ELj1ELj1ELj8ELj16ENS_18Kernel_traits_baseILj8192ES2_S2_S2_S2_fjLj256EEEEELb0ELb1ELb1EEEvNS_9FwdParamsE,"a",@progbits
	.sectionflags	@""
	.align	4
.nv.constant0._ZN10layer_norm31ln_parallel_residual_fwd_kernelINS_13Kernel_traitsI13__nv_bfloat16S2_S2_S2_fjLj8192ELj1ELj1ELj8ELj16ENS_18Kernel_traits_baseILj8192ES2_S2_S2_S2_fjLj256EEEEELb0ELb1ELb1EEEvNS_9FwdParamsE:
	.zero		1128


//--------------------- .nv.constant0._ZN10layer_norm31ln_parallel_residual_fwd_kernelINS_13Kernel_traitsI13__nv_bfloat16S2_S2_S2_fjLj8192ELj1ELj1ELj8ELj16ENS_18Kernel_traits_baseILj8192ES2_S2_S2_S2_fjLj256EEEEELb1ELb0ELb0EEEvNS_9FwdParamsE --------------------------
	.section	.nv.constant0._ZN10layer_norm31ln_parallel_residual_fwd_kernelINS_13Kernel_traitsI13__nv_bfloat16S2_S2_S2_fjLj8192ELj1ELj1ELj8ELj16ENS_18Kernel_traits_baseILj8192ES2_S2_S2_S2_fjLj256EEEEELb1ELb0ELb0EEEvNS_9FwdParamsE,"a",@progbits
	.sectionflags	@""
	.align	4
.nv.constant0._ZN10layer_norm31ln_parallel_residual_fwd_kernelINS_13Kernel_traitsI13__nv_bfloat16S2_S2_S2_fjLj8192ELj1ELj1ELj8ELj16ENS_18Kernel_traits_baseILj8192ES2_S2_S2_S2_fjLj256EEEEELb1ELb0ELb0EEEvNS_9FwdParamsE:
	.zero		1128


//--------------------- .nv.constant0._ZN10layer_norm31ln_parallel_residual_fwd_kernelINS_13Kernel_traitsI13__nv_bfloat16S2_S2_S2_fjLj8192ELj1ELj1ELj8ELj16ENS_18Kernel_traits_baseILj8192ES2_S2_S2_S2_fjLj256EEEEELb1ELb0ELb1EEEvNS_9FwdParamsE --------------------------
	.section	.nv.constant0._ZN10layer_norm31ln_parallel_residual_fwd_kernelINS_13Kernel_traitsI13__nv_bfloat16S2_S2_S2_fjLj8192ELj1ELj1ELj8ELj16ENS_18Kernel_traits_baseILj8192ES2_S2_S2_S2_fjLj256EEEEELb1ELb0ELb1EEEvNS_9FwdParamsE,"a",@progbits
	.sectionflags	@""
	.align	4
.nv.constant0._ZN10layer_norm31ln_parallel_residual_fwd_kernelINS_13Kernel_traitsI13__nv_bfloat16S2_S2_S2_fjLj8192ELj1ELj1ELj8ELj16ENS_18Kernel_traits_baseILj8192ES2_S2_S2_S2_fjLj256EEEEELb1ELb0ELb1EEEvNS_9FwdParamsE:
	.zero		1128


//--------------------- .nv.constant0._ZN10layer_norm31ln_parallel_residual_fwd_kernelINS_13Kernel_traitsI13__nv_bfloat16S2_S2_S2_fjLj8192ELj1ELj1ELj8ELj16ENS_18Kernel_traits_baseILj8192ES2_S2_S2_S2_fjLj256EEEEELb1ELb1ELb0EEEvNS_9FwdParamsE --------------------------
	.section	.nv.constant0._ZN10layer_norm31ln_parallel_residual_fwd_kernelINS_13Kernel_traitsI13__nv_bfloat16S2_S2_S2_fjLj8192ELj1ELj1ELj8ELj16ENS_18Kernel_traits_baseILj8192ES2_S2_S2_S2_fjLj256EEEEELb1ELb1ELb0EEEvNS_9FwdParamsE,"a",@progbits
	.sectionflags	@""
	.align	4
.nv.constant0._ZN10layer_norm31ln_parallel_residual_fwd_kernelINS_13Kernel_traitsI13__nv_bfloat16S2_S2_S2_fjLj8192ELj1ELj1ELj8ELj16ENS_18Kernel_traits_baseILj8192ES2_S2_S2_S2_fjLj256EEEEELb1ELb1ELb0EEEvNS_9FwdParamsE:
	.zero		1128


//--------------------- .nv.constant0._ZN10layer_norm31ln_parallel_residual_fwd_kernelINS_13Kernel_traitsI13__nv_bfloat16S2_S2_S2_fjLj8192ELj1ELj1ELj8ELj16ENS_18Kernel_traits_baseILj8192ES2_S2_S2_S2_fjLj256EEEEELb1ELb1ELb1EEEvNS_9FwdParamsE --------------------------
	.section	.nv.constant0._ZN10layer_norm31ln_parallel_residual_fwd_kernelINS_13Kernel_traitsI13__nv_bfloat16S2_S2_S2_fjLj8192ELj1ELj1ELj8ELj16ENS_18Kernel_traits_baseILj8192ES2_S2_S2_S2_fjLj256EEEEELb1ELb1ELb1EEEvNS_9FwdParamsE,"a",@progbits
	.sectionflags	@""
	.align	4
.nv.constant0._ZN10layer_norm31ln_parallel_residual_fwd_kernelINS_13Kernel_traitsI13__nv_bfloat16S2_S2_S2_fjLj8192ELj1ELj1ELj8ELj16ENS_18Kernel_traits_baseILj8192ES2_S2_S2_S2_fjLj256EEEEELb1ELb1ELb1EEEvNS_9FwdParamsE:
	.zero		1128


//--------------------- .nv.constant0._ZN10layer_norm31ln_parallel_residual_fwd_kernelINS_13Kernel_traitsI6__halfS2_S2_S2_fjLj8192ELj1ELj1ELj8ELj16ENS_18Kernel_traits_baseILj8192ES2_S2_S2_S2_fjLj256EEEEELb0ELb0ELb0EEEvNS_9FwdParamsE --------------------------
	.section	.nv.constant0._ZN10layer_norm31ln_parallel_residual_fwd_kernelINS_13Kernel_traitsI6__halfS2_S2_S2_fjLj8192ELj1ELj1ELj8ELj16ENS_18Kernel_traits_baseILj8192ES2_S2_S2_S2_fjLj256EEEEELb0ELb0ELb0EEEvNS_9FwdParamsE,"a",@progbits
	.sectionflags	@""
	.align	4
.nv.constant0._ZN10layer_norm31ln_parallel_residual_fwd_kernelINS_13Kernel_traitsI6__halfS2_S2_S2_fjLj8192ELj1ELj1ELj8ELj16ENS_18Kernel_traits_baseILj8192ES2_S2_S2_S2_fjLj256EEEEELb0ELb0ELb0EEEvNS_9FwdParamsE:
	.zero		1128


//--------------------- .nv.constant0._ZN10layer_norm31ln_parallel_residual_fwd_kernelINS_13Kernel_traitsI6__halfS2_S2_S2_fjLj8192ELj1ELj1ELj8ELj16ENS_18Kernel_traits_baseILj8192ES2_S2_S2_S2_fjLj256EEEEELb0ELb0ELb1EEEvNS_9FwdParamsE --------------------------
	.section	.nv.constant0._ZN10layer_norm31ln_parallel_residual_fwd_kernelINS_13Kernel_traitsI6__halfS2_S2_S2_fjLj8192ELj1ELj1ELj8ELj16ENS_18Kernel_traits_baseILj8192ES2_S2_S2_S2_fjLj256EEEEELb0ELb0ELb1EEEvNS_9FwdParamsE,"a",@progbits
	.sectionflags	@""
	.align	4
.nv.constant0._ZN10layer_norm31ln_parallel_residual_fwd_kernelINS_13Kernel_traitsI6__halfS2_S2_S2_fjLj8192ELj1ELj1ELj8ELj16ENS_18Kernel_traits_baseILj8192ES2_S2_S2_S2_fjLj256EEEEELb0ELb0ELb1EEEvNS_9FwdParamsE:
	.zero		1128


//--------------------- .nv.constant0._ZN10layer_norm31ln_parallel_residual_fwd_kernelINS_13Kernel_traitsI6__halfS2_S2_S2_fjLj8192ELj1ELj1ELj8ELj16ENS_18Kernel_traits_baseILj8192ES2_S2_S2_S2_fjLj256EEEEELb0ELb1ELb0EEEvNS_9FwdParamsE --------------------------
	.section	.nv.constant0._ZN10layer_norm31ln_parallel_residual_fwd_kernelINS_13Kernel_traitsI6__halfS2_S2_S2_fjLj8192ELj1ELj1ELj8ELj16ENS_18Kernel_traits_baseILj8192ES2_S2_S2_S2_fjLj256EEEEELb0ELb1ELb0EEEvNS_9FwdParamsE,"a",@progbits
	.sectionflags	@""
	.align	4
.nv.constant0._ZN10layer_norm31ln_parallel_residual_fwd_kernelINS_13Kernel_traitsI6__halfS2_S2_S2_fjLj8192ELj1ELj1ELj8ELj16ENS_18Kernel_traits_baseILj8192ES2_S2_S2_S2_fjLj256EEEEELb0ELb1ELb0EEEvNS_9FwdParamsE:
	.zero		1128


//--------------------- .nv.constant0._ZN10layer_norm31ln_parallel_residual_fwd_kernelINS_13Kernel_traitsI6__halfS2_S2_S2_fjLj8192ELj1ELj1ELj8ELj16ENS_18Kernel_traits_baseILj8192ES2_S2_S2_S2_fjLj256EEEEELb0ELb1ELb1EEEvNS_9FwdParamsE --------------------------
	.section	.nv.constant0._ZN10layer_norm31ln_parallel_residual_fwd_kernelINS_13Kernel_traitsI6__halfS2_S2_S2_fjLj8192ELj1ELj1ELj8ELj16ENS_18Kernel_traits_baseILj8192ES2_S2_S2_S2_fjLj256EEEEELb0ELb1ELb1EEEvNS_9FwdParamsE,"a",@progbits
	.sectionflags	@""
	.align	4
.nv.constant0._ZN10layer_norm31ln_parallel_residual_fwd_kernelINS_13Kernel_traitsI6__halfS2_S2_S2_fjLj8192ELj1ELj1ELj8ELj16ENS_18Kernel_traits_baseILj8192ES2_S2_S2_S2_fjLj256EEEEELb0ELb1ELb1EEEvNS_9FwdParamsE:
	.zero		1128


//--------------------- .nv.constant0._ZN10layer_norm31ln_parallel_residual_fwd_kernelINS_13Kernel_traitsI6__halfS2_S2_S2_fjLj8192ELj1ELj1ELj8ELj16ENS_18Kernel_traits_baseILj8192ES2_S2_S2_S2_fjLj256EEEEELb1ELb0ELb0EEEvNS_9FwdParamsE --------------------------
	.section	.nv.constant0._ZN10layer_norm31ln_parallel_residual_fwd_kernelINS_13Kernel_traitsI6__halfS2_S2_S2_fjLj8192ELj1ELj1ELj8ELj16ENS_18Kernel_traits_baseILj8192ES2_S2_S2_S2_fjLj256EEEEELb1ELb0ELb0EEEvNS_9FwdParamsE,"a",@progbits
	.sectionflags	@""
	.align	4
.nv.constant0._ZN10layer_norm31ln_parallel_residual_fwd_kernelINS_13Kernel_traitsI6__halfS2_S2_S2_fjLj8192ELj1ELj1ELj8ELj16ENS_18Kernel_traits_baseILj8192ES2_S2_S2_S2_fjLj256EEEEELb1ELb0ELb0EEEvNS_9FwdParamsE:
	.zero		1128


//--------------------- .nv.constant0._ZN10layer_norm31ln_parallel_residual_fwd_kernelINS_13Kernel_traitsI6__halfS2_S2_S2_fjLj8192ELj1ELj1ELj8ELj16ENS_18Kernel_traits_baseILj8192ES2_S2_S2_S2_fjLj256EEEEELb1ELb0ELb1EEEvNS_9FwdParamsE --------------------------
	.section	.nv.constant0._ZN10layer_norm31ln_parallel_residual_fwd_kernelINS_13Kernel_traitsI6__halfS2_S2_S2_fjLj8192ELj1ELj1ELj8ELj16ENS_18Kernel_traits_baseILj8192ES2_S2_S2_S2_fjLj256EEEEELb1ELb0ELb1EEEvNS_9FwdParamsE,"a",@progbits
	.sectionflags	@""
	.align	4
.nv.constant0._ZN10layer_norm31ln_parallel_residual_fwd_kernelINS_13Kernel_traitsI6__halfS2_S2_S2_fjLj8192ELj1ELj1ELj8ELj16ENS_18Kernel_traits_baseILj8192ES2_S2_S2_S2_fjLj256EEEEELb1ELb0ELb1EEEvNS_9FwdParamsE:
	.zero		1128


//--------------------- .nv.constant0._ZN10layer_norm31ln_parallel_residual_fwd_kernelINS_13Kernel_traitsI6__halfS2_S2_S2_fjLj8192ELj1ELj1ELj8ELj16ENS_18Kernel_traits_baseILj8192ES2_S2_S2_S2_fjLj256EEEEELb1ELb1ELb0EEEvNS_9FwdParamsE --------------------------
	.section	.nv.constant0._ZN10layer_norm31ln_parallel_residual_fwd_kernelINS_13Kernel_traitsI6__halfS2_S2_S2_fjLj8192ELj1ELj1ELj8ELj16ENS_18Kernel_traits_baseILj8192ES2_S2_S2_S2_fjLj256EEEEELb1ELb1ELb0EEEvNS_9FwdParamsE,"a",@progbits
	.sectionflags	@""
	.align	4
.nv.constant0._ZN10layer_norm31ln_parallel_residual_fwd_kernelINS_13Kernel_traitsI6__halfS2_S2_S2_fjLj8192ELj1ELj1ELj8ELj16ENS_18Kernel_traits_baseILj8192ES2_S2_S2_S2_fjLj256EEEEELb1ELb1ELb0EEEvNS_9FwdParamsE:
	.zero		1128


//--------------------- .nv.constant0._ZN10layer_norm31ln_parallel_residual_fwd_kernelINS_13Kernel_traitsI6__halfS2_S2_S2_fjLj8192ELj1ELj1ELj8ELj16ENS_18Kernel_traits_baseILj8192ES2_S2_S2_S2_fjLj256EEEEELb1ELb1ELb1EEEvNS_9FwdParamsE --------------------------
	.section	.nv.constant0._ZN10layer_norm31ln_parallel_residual_fwd_kernelINS_13Kernel_traitsI6__halfS2_S2_S2_fjLj8192ELj1ELj1ELj8ELj16ENS_18Kernel_traits_baseILj8192ES2_S2_S2_S2_fjLj256EEEEELb1ELb1ELb1EEEvNS_9FwdParamsE,"a",@progbits
	.sectionflags	@""
	.align	4
.nv.constant0._ZN10layer_norm31ln_parallel_residual_fwd_kernelINS_13Kernel_traitsI6__halfS2_S2_S2_fjLj8192ELj1ELj1ELj8ELj16ENS_18Kernel_traits_baseILj8192ES2_S2_S2_S2_fjLj256EEEEELb1ELb1ELb1EEEvNS_9FwdParamsE:
	.zero		1128


//--------------------- .nv.constant0._ZN10layer_norm31ln_parallel_residual_fwd_kernelINS_13Kernel_traitsIf13__nv_bfloat16S2_S2_fjLj8192ELj1ELj1ELj8ELj16ENS_18Kernel_traits_baseILj8192EfS2_S2_S2_fjLj256EEEEELb0ELb0ELb0EEEvNS_9FwdParamsE --------------------------
	.section	.nv.constant0._ZN10layer_norm31ln_parallel_residual_fwd_kernelINS_13Kernel_traitsIf13__nv_bfloat16S2_S2_fjLj8192ELj1ELj1ELj8ELj16ENS_18Kernel_traits_baseILj8192EfS2_S2_S2_fjLj256EEEEELb0ELb0ELb0EEEvNS_9FwdParamsE,"a",@progbits
	.sectionflags	@""
	.align	4
.nv.constant0._ZN10layer_norm31ln_parallel_residual_fwd_kernelINS_13Kernel_traitsIf13__nv_bfloat16S2_S2_fjLj8192ELj1ELj1ELj8ELj16ENS_18Kernel_traits_baseILj8192EfS2_S2_S2_fjLj256EEEEELb0ELb0ELb0EEEvNS_9FwdParamsE:
	.zero		1128


//--------------------- .nv.constant0._ZN10layer_norm31ln_parallel_residual_fwd_kernelINS_13Kernel_traitsIf13__nv_bfloat16S2_S2_fjLj8192ELj1ELj1ELj8ELj16ENS_18Kernel_traits_baseILj8192EfS2_S2_S2_fjLj256EEEEELb0ELb0ELb1EEEvNS_9FwdParamsE --------------------------
	.section	.nv.constant0._ZN10layer_norm31ln_parallel_residual_fwd_kernelINS_13Kernel_traitsIf13__nv_bfloat16S2_S2_fjLj8192ELj1ELj1ELj8ELj16ENS_18Kernel_traits_baseILj8192EfS2_S2_S2_fjLj256EEEEELb0ELb0ELb1EEEvNS_9FwdParamsE,"a",@progbits
	.sectionflags	@""
	.align	4
.nv.constant0._ZN10layer_norm31ln_parallel_residual_fwd_kernelINS_13Kernel_traitsIf13__nv_bfloat16S2_S2_fjLj8192ELj1ELj1ELj8ELj16ENS_18Kernel_traits_baseILj8192EfS2_S2_S2_fjLj256EEEEELb0ELb0ELb1EEEvNS_9FwdParamsE:
	.zero		1128


//--------------------- .nv.constant0._ZN10layer_norm31ln_parallel_residual_fwd_kernelINS_13Kernel_traitsIf13__nv_bfloat16S2_S2_fjLj8192ELj1ELj1ELj8ELj16ENS_18Kernel_traits_baseILj8192EfS2_S2_S2_fjLj256EEEEELb0ELb1ELb0EEEvNS_9FwdParamsE --------------------------
	.section	.nv.constant0._ZN10layer_norm31ln_parallel_residual_fwd_kernelINS_13Kernel_traitsIf13__nv_bfloat16S2_S2_fjLj8192ELj1ELj1ELj8ELj16ENS_18Kernel_traits_baseILj8192EfS2_S2_S2_fjLj256EEEEELb0ELb1ELb0EEEvNS_9FwdParamsE,"a",@progbits
	.sectionflags	@""
	.align	4
.nv.constant0._ZN10layer_norm31ln_parallel_residual_fwd_kernelINS_13Kernel_traitsIf13__nv_bfloat16S2_S2_fjLj8192ELj1ELj1ELj8ELj16ENS_18Kernel_traits_baseILj8192EfS2_S2_S2_fjLj256EEEEELb0ELb1ELb0EEEvNS_9FwdParamsE:
	.zero		1128


//--------------------- .nv.constant0._ZN10layer_norm31ln_parallel_residual_fwd_kernelINS_13Kernel_traitsIf13__nv_bfloat16S2_S2_fjLj8192ELj1ELj1ELj8ELj16ENS_18Kernel_traits_baseILj8192EfS2_S2_S2_fjLj256EEEEELb0ELb1ELb1EEEvNS_9FwdParamsE --------------------------
	.section	.nv.constant0._ZN10layer_norm31ln_parallel_residual_fwd_kernelINS_13Kernel_traitsIf13__nv_bfloat16S2_S2_fjLj8192ELj1ELj1ELj8ELj16ENS_18Kernel_traits_baseILj8192EfS2_S2_S2_fjLj256EEEEELb0ELb1ELb1EEEvNS_9FwdParamsE,"a",@progbits
	.sectionflags	@""
	.align	4
.nv.constant0._ZN10layer_norm31ln_parallel_residual_fwd_kernelINS_13Kernel_traitsIf13__nv_bfloat16S2_S2_fjLj8192ELj1ELj1ELj8ELj16ENS_18Kernel_traits_baseILj8192EfS2_S2_S2_fjLj256EEEEELb0ELb1ELb1EEEvNS_9FwdParamsE:
	.zero		1128


//--------------------- .nv.constant0._ZN10layer_norm31ln_parallel_residual_fwd_kernelINS_13Kernel_traitsIf13__nv_bfloat16S2_S2_fjLj8192ELj1ELj1ELj8ELj16ENS_18Kernel_traits_baseILj8192EfS2_S2_S2_fjLj256EEEEELb1ELb0ELb0EEEvNS_9FwdParamsE --------------------------
	.section	.nv.constant0._ZN10layer_norm31ln_parallel_residual_fwd_kernelINS_13Kernel_traitsIf13__nv_bfloat16S2_S2_fjLj8192ELj1ELj1ELj8ELj16ENS_18Kernel_traits_baseILj8192EfS2_S2_S2_fjLj256EEEEELb1ELb0ELb0EEEvNS_9FwdParamsE,"a",@progbits
	.sectionflags	@""
	.align	4
.nv.constant0._ZN10layer_norm31ln_parallel_residual_fwd_kernelINS_13Kernel_traitsIf13__nv_bfloat16S2_S2_fjLj8192ELj1ELj1ELj8ELj16ENS_18Kernel_traits_baseILj8192EfS2_S2_S2_fjLj256EEEEELb1ELb0ELb0EEEvNS_9FwdParamsE:
	.zero		1128


//--------------------- .nv.constant0._ZN10layer_norm31ln_parallel_residual_fwd_kernelINS_13Kernel_traitsIf13__nv_bfloat16S2_S2_fjLj8192ELj1ELj1ELj8ELj16ENS_18Kernel_traits_baseILj8192EfS2_S2_S2_fjLj256EEEEELb1ELb0ELb1EEEvNS_9FwdParamsE --------------------------
	.section	.nv.constant0._ZN10layer_norm31ln_parallel_residual_fwd_kernelINS_13Kernel_traitsIf13__nv_bfloat16S2_S2_fjLj8192ELj1ELj1ELj8ELj16ENS_18Kernel_traits_baseILj8192EfS2_S2_S2_fjLj256EEEEELb1ELb0ELb1EEEvNS_9FwdParamsE,"a",@progbits
	.sectionflags	@""
	.align	4
.nv.constant0._ZN10layer_norm31ln_parallel_residual_fwd_kernelINS_13Kernel_traitsIf13__nv_bfloat16S2_S2_fjLj8192ELj1ELj1ELj8ELj16ENS_18Kernel_traits_baseILj8192EfS2_S2_S2_fjLj256EEEEELb1ELb0ELb1EEEvNS_9FwdParamsE:
	.zero		1128


//--------------------- .nv.constant0._ZN10layer_norm31ln_parallel_residual_fwd_kernelINS_13Kernel_traitsIf13__nv_bfloat16S2_S2_fjLj8192ELj1ELj1ELj8ELj16ENS_18Kernel_traits_baseILj8192EfS2_S2_S2_fjLj256EEEEELb1ELb1ELb0EEEvNS_9FwdParamsE --------------------------
	.section	.nv.constant0._ZN10layer_norm31ln_parallel_residual_fwd_kernelINS_13Kernel_traitsIf13__nv_bfloat16S2_S2_fjLj8192ELj1ELj1ELj8ELj16ENS_18Kernel_traits_baseILj8192EfS2_S2_S2_fjLj256EEEEELb1ELb1ELb0EEEvNS_9FwdParamsE,"a",@progbits
	.sectionflags	@""
	.align	4
.nv.constant0._ZN10layer_norm31ln_parallel_residual_fwd_kernelINS_13Kernel_traitsIf13__nv_bfloat16S2_S2_fjLj8192ELj1ELj1ELj8ELj16ENS_18Kernel_traits_baseILj8192EfS2_S2_S2_fjLj256EEEEELb1ELb1ELb0EEEvNS_9FwdParamsE:
	.zero		1128


//--------------------- .nv.constant0._ZN10layer_norm31ln_parallel_residual_fwd_kernelINS_13Kernel_traitsIf13__nv_bfloat16S2_S2_fjLj8192ELj1ELj1ELj8ELj16ENS_18Kernel_traits_baseILj8192EfS2_S2_S2_fjLj256EEEEELb1ELb1ELb1EEEvNS_9FwdParamsE --------------------------
	.section	.nv.constant0._ZN10layer_norm31ln_parallel_residual_fwd_kernelINS_13Kernel_traitsIf13__nv_bfloat16S2_S2_fjLj8192ELj1ELj1ELj8ELj16ENS_18Kernel_traits_baseILj8192EfS2_S2_S2_fjLj256EEEEELb1ELb1ELb1EEEvNS_9FwdParamsE,"a",@progbits
	.sectionflags	@""
	.align	4
.nv.constant0._ZN10layer_norm31ln_parallel_residual_fwd_kernelINS_13Kernel_traitsIf13__nv_bfloat16S2_S2_fjLj8192ELj1ELj1ELj8ELj16ENS_18Kernel_traits_baseILj8192EfS2_S2_S2_fjLj256EEEEELb1ELb1ELb1EEEvNS_9FwdParamsE:
	.zero		1128


//--------------------- .nv.constant0._ZN10layer_norm31ln_parallel_residual_fwd_kernelINS_13Kernel_traitsI13__nv_bfloat16S2_fS2_fjLj8192ELj1ELj1ELj8ELj16ENS_18Kernel_traits_baseILj8192ES2_S2_fS2_fjLj256EEEEELb0ELb0ELb0EEEvNS_9FwdParamsE --------------------------
	.section	.nv.constant0._ZN10layer_norm31ln_parallel_residual_fwd_kernelINS_13Kernel_traitsI13__nv_bfloat16S2_fS2_fjLj8192ELj1ELj1ELj8ELj16ENS_18Kernel_traits_baseILj8192ES2_S2_fS2_fjLj256EEEEELb0ELb0ELb0EEEvNS_9FwdParamsE,"a",@progbits
	.sectionflags	@""
	.align	4
.nv.constant0._ZN10layer_norm31ln_parallel_residual_fwd_kernelINS_13Kernel_traitsI13__nv_bfloat16S2_fS2_fjLj8192ELj1ELj1ELj8ELj16ENS_18Kernel_traits_baseILj8192ES2_S2_fS2_fjLj256EEEEELb0ELb0ELb0EEEvNS_9FwdParamsE:
	.zero		1128


//--------------------- .nv.constant0._ZN10layer_norm31ln_parallel_residual_fwd_kernelINS_13Kernel_traitsI13__nv_bfloat16S2_fS2_fjLj8192ELj1ELj1ELj8ELj16ENS_18Kernel_traits_baseILj8192ES2_S2_fS2_fjLj256EEEEELb0ELb0ELb1EEEvNS_9FwdParamsE --------------------------
	.section	.nv.constant0._ZN10layer_norm31ln_parallel_residual_fwd_kernelINS_13Kernel_traitsI13__nv_bfloat16S2_fS2_fjLj8192ELj1ELj1ELj8ELj16ENS_18Kernel_traits_baseILj8192ES2_S2_fS2_fjLj256EEEEELb0ELb0ELb1EEEvNS_9FwdParamsE,"a",@progbits
	.sectionflags	@""
	.align	4
.nv.constant0._ZN10layer_norm31ln_parallel_residual_fwd_kernelINS_13Kernel_traitsI13__nv_bfloat16S2_fS2_fjLj8192ELj1ELj1ELj8ELj16ENS_18Kernel_traits_baseILj8192ES2_S2_fS2_fjLj256EEEEELb0ELb0ELb1EEEvNS_9FwdParamsE:
	.zero		1128


//--------------------- .nv.constant0._ZN10layer_norm31ln_parallel_residual_fwd_kernelINS_13Kernel_traitsI13__nv_bfloat16S2_fS2_fjLj8192ELj1ELj1ELj8ELj16ENS_18Kernel_traits_baseILj8192ES2_S2_fS2_fjLj256EEEEELb0ELb1ELb0EEEvNS_9FwdParamsE --------------------------
	.section	.nv.constant0._ZN10layer_norm31ln_parallel_residual_fwd_kernelINS_13Kernel_traitsI13__nv_bfloat16S2_fS2_fjLj8192ELj1ELj1ELj8ELj16ENS_18Kernel_traits_baseILj8192ES2_S2_fS2_fjLj256EEEEELb0ELb1ELb0EEEvNS_9FwdParamsE,"a",@progbits
	.sectionflags	@""
	.align	4
.nv.constant0._ZN10layer_norm31ln_parallel_residual_fwd_kernelINS_13Kernel_traitsI13__nv_bfloat16S2_fS2_fjLj8192ELj1ELj1ELj8ELj16ENS_18Kernel_traits_baseILj8192ES2_S2_fS2_fjLj256EEEEELb0ELb1ELb0EEEvNS_9FwdParamsE:
	.zero		1128


//--------------------- .nv.constant0._ZN10layer_norm31ln_parallel_residual_fwd_kernelINS_13Kernel_traitsI13__nv_bfloat16S2_fS2_fjLj8192ELj1ELj1ELj8ELj16ENS_18Kernel_traits_baseILj8192ES2_S2_fS2_fjLj256EEEEELb0ELb1ELb1EEEvNS_9FwdParamsE --------------------------
	.section	.nv.constant0._ZN10layer_norm31ln_parallel_residual_fwd_kernelINS_13Kernel_traitsI13__nv_bfloat16S2_fS2_fjLj8192ELj1ELj1ELj8ELj16ENS_18Kernel_traits_baseILj8192ES2_S2_fS2_fjLj256EEEEELb0ELb1ELb1EEEvNS_9FwdParamsE,"a",@progbits
	.sectionflags	@""
	.align	4
.nv.constant0._ZN10layer_norm31ln_parallel_residual_fwd_kernelINS_13Kernel_traitsI13__nv_bfloat16S2_fS2_fjLj8192ELj1ELj1ELj8ELj16ENS_18Kernel_traits_baseILj8192ES2_S2_fS2_fjLj256EEEEELb0ELb1ELb1EEEvNS_9FwdParamsE:
	.zero		1128


//--------------------- .nv.constant0._ZN10layer_norm31ln_parallel_residual_fwd_kernelINS_13Kernel_traitsI13__nv_bfloat16S2_fS2_fjLj8192ELj1ELj1ELj8ELj16ENS_18Kernel_traits_baseILj8192ES2_S2_fS2_fjLj256EEEEELb1ELb0ELb0EEEvNS_9FwdParamsE --------------------------
	.section	.nv.constant0._ZN10layer_norm31ln_parallel_residual_fwd_kernelINS_13Kernel_traitsI13__nv_bfloat16S2_fS2_fjLj8192ELj1ELj1ELj8ELj16ENS_18Kernel_traits_baseILj8192ES2_S2_fS2_fjLj256EEEEELb1ELb0ELb0EEEvNS_9FwdParamsE,"a",@progbits
	.sectionflags	@""
	.align	4
.nv.constant0._ZN10layer_norm31ln_parallel_residual_fwd_kernelINS_13Kernel_traitsI13__nv_bfloat16S2_fS2_fjLj8192ELj1ELj1ELj8ELj16ENS_18Kernel_traits_baseILj8192ES2_S2_fS2_fjLj256EEEEELb1ELb0ELb0EEEvNS_9FwdParamsE:
	.zero		1128


//--------------------- .nv.constant0._ZN10layer_norm31ln_parallel_residual_fwd_kernelINS_13Kernel_traitsI13__nv_bfloat16S2_fS2_fjLj8192ELj1ELj1ELj8ELj16ENS_18Kernel_traits_baseILj8192ES2_S2_fS2_fjLj256EEEEELb1ELb0ELb1EEEvNS_9FwdParamsE --------------------------
	.section	.nv.constant0._ZN10layer_norm31ln_parallel_residual_fwd_kernelINS_13Kernel_traitsI13__nv_bfloat16S2_fS2_fjLj8192ELj1ELj1ELj8ELj16ENS_18Kernel_traits_baseILj8192ES2_S2_fS2_fjLj256EEEEELb1ELb0ELb1EEEvNS_9FwdParamsE,"a",@progbits
	.sectionflags	@""
	.align	4
.nv.constant0._ZN10layer_norm31ln_parallel_residual_fwd_kernelINS_13Kernel_traitsI13__nv_bfloat16S2_fS2_fjLj8192ELj1ELj1ELj8ELj16ENS_18Kernel_traits_baseILj8192ES2_S2_fS2_fjLj256EEEEELb1ELb0ELb1EEEvNS_9FwdParamsE:
	.zero		1128


//--------------------- .nv.constant0._ZN10layer_norm31ln_parallel_residual_fwd_kernelINS_13Kernel_traitsI13__nv_bfloat16S2_fS2_fjLj8192ELj1ELj1ELj8ELj16ENS_18Kernel_traits_baseILj8192ES2_S2_fS2_fjLj256EEEEELb1ELb1ELb0EEEvNS_9FwdParamsE --------------------------
	.section	.nv.constant0._ZN10layer_norm31ln_parallel_residual_fwd_kernelINS_13Kernel_traitsI13__nv_bfloat16S2_fS2_fjLj8192ELj1ELj1ELj8ELj16ENS_18Kernel_traits_baseILj8192ES2_S2_fS2_fjLj256EEEEELb1ELb1ELb0EEEvNS_9FwdParamsE,"a",@progbits
	.sectionflags	@""
	.align	4
.nv.constant0._ZN10layer_norm31ln_parallel_residual_fwd_kernelINS_13Kernel_traitsI13__nv_bfloat16S2_fS2_fjLj8192ELj1ELj1ELj8ELj16ENS_18Kernel_traits_baseILj8192ES2_S2_fS2_fjLj256EEEEELb1ELb1ELb0EEEvNS_9FwdParamsE:
	.zero		1128


//--------------------- .nv.constant0._ZN10layer_norm31ln_parallel_residual_fwd_kernelINS_13Kernel_traitsI13__nv_bfloat16S2_fS2_fjLj8192ELj1ELj1ELj8ELj16ENS_18Kernel_traits_baseILj8192ES2_S2_fS2_fjLj256EEEEELb1ELb1ELb1EEEvNS_9FwdParamsE --------------------------
	.section	.nv.constant0._ZN10layer_norm31ln_parallel_residual_fwd_kernelINS_13Kernel_traitsI13__nv_bfloat16S2_fS2_fjLj8192ELj1ELj1ELj8ELj16ENS_18Kernel_traits_baseILj8192ES2_S2_fS2_fjLj256EEEEELb1ELb1ELb1EEEvNS_9FwdParamsE,"a",@progbits
	.sectionflags	@""
	.align	4
.nv.constant0._ZN10layer_norm31ln_parallel_residual_fwd_kernelINS_13Kernel_traitsI13__nv_bfloat16S2_fS2_fjLj8192ELj1ELj1ELj8ELj16ENS_18Kernel_traits_baseILj8192ES2_S2_fS2_fjLj256EEEEELb1ELb1ELb1EEEvNS_9FwdParamsE:
	.zero		1128


//--------------------- .nv.constant0._ZN10layer_norm31ln_parallel_residual_fwd_kernelINS_13Kernel_traitsIf13__nv_bfloat16fS2_fjLj8192ELj1ELj1ELj8ELj16ENS_18Kernel_traits_baseILj8192EfS2_fS2_fjLj256EEEEELb0ELb0ELb0EEEvNS_9FwdParamsE --------------------------
	.section	.nv.constant0._ZN10layer_norm31ln_parallel_residual_fwd_kernelINS_13Kernel_traitsIf13__nv_bfloat16fS2_fjLj8192ELj1ELj1ELj8ELj16ENS_18Kernel_traits_baseILj8192EfS2_fS2_fjLj256EEEEELb0ELb0ELb0EEEvNS_9FwdParamsE,"a",@progbits
	.sectionflags	@""
	.align	4
.nv.constant0._ZN10layer_norm31ln_parallel_residual_fwd_kernelINS_13Kernel_traitsIf13__nv_bfloat16fS2_fjLj8192ELj1ELj1ELj8ELj16ENS_18Kernel_traits_baseILj8192EfS2_fS2_fjLj256EEEEELb0ELb0ELb0EEEvNS_9FwdParamsE:
	.zero		1128


//--------------------- .nv.constant0._ZN10layer_norm31ln_parallel_residual_fwd_kernelINS_13Kernel_traitsIf13__nv_bfloat16fS2_fjLj8192ELj1ELj1ELj8ELj16ENS_18Kernel_traits_baseILj8192EfS2_fS2_fjLj256EEEEELb0ELb0ELb1EEEvNS_9FwdParamsE --------------------------
	.section	.nv.constant0._ZN10layer_norm31ln_parallel_residual_fwd_kernelINS_13Kernel_traitsIf13__nv_bfloat16fS2_fjLj8192ELj1ELj1ELj8ELj16ENS_18Kernel_traits_baseILj8192EfS2_fS2_fjLj256EEEEELb0ELb0ELb1EEEvNS_9FwdParamsE,"a",@progbits
	.sectionflags	@""
	.align	4
.nv.constant0._ZN10layer_norm31ln_parallel_residual_fwd_kernelINS_13Kernel_traitsIf13__nv_bfloat16fS2_fjLj8192ELj1ELj1ELj8ELj16ENS_18Kernel_traits_baseILj8192EfS2_fS2_fjLj256EEEEELb0ELb0ELb1EEEvNS_9FwdParamsE:
	.zero		1128


//--------------------- .nv.constant0._ZN10layer_norm31ln_parallel_residual_fwd_kernelINS_13Kernel_traitsIf13__nv_bfloat16fS2_fjLj8192ELj1ELj1ELj8ELj16ENS_18Kernel_traits_baseILj8192EfS2_fS2_fjLj256EEEEELb0ELb1ELb0EEEvNS_9FwdParamsE --------------------------
	.section	.nv.constant0._ZN10layer_norm31ln_parallel_residual_fwd_kernelINS_13Kernel_traitsIf13__nv_bfloat16fS2_fjLj8192ELj1ELj1ELj8ELj16ENS_18Kernel_traits_baseILj8192EfS2_fS2_fjLj256EEEEELb0ELb1ELb0EEEvNS_9FwdParamsE,"a",@progbits
	.sectionflags	@""
	.align	4
.nv.constant0._ZN10layer_norm31ln_parallel_residual_fwd_kernelINS_13Kernel_traitsIf13__nv_bfloat16fS2_fjLj8192ELj1ELj1ELj8ELj16ENS_18Kernel_traits_baseILj8192EfS2_fS2_fjLj256EEEEELb0ELb1ELb0EEEvNS_9FwdParamsE:
	.zero		1128


//--------------------- .nv.constant0._ZN10layer_norm31ln_parallel_residual_fwd_kernelINS_13Kernel_traitsIf13__nv_bfloat16fS2_fjLj8192ELj1ELj1ELj8ELj16ENS_18Kernel_traits_baseILj8192EfS2_fS2_fjLj256EEEEELb0ELb1ELb1EEEvNS_9FwdParamsE --------------------------
	.section	.nv.constant0._ZN10layer_norm31ln_parallel_residual_fwd_kernelINS_13Kernel_traitsIf13__nv_bfloat16fS2_fjLj8192ELj1ELj1ELj8ELj16ENS_18Kernel_traits_baseILj8192EfS2_fS2_fjLj256EEEEELb0ELb1ELb1EEEvNS_9FwdParamsE,"a",@progbits
	.sectionflags	@""
	.align	4
.nv.constant0._ZN10layer_norm31ln_parallel_residual_fwd_kernelINS_13Kernel_traitsIf13__nv_bfloat16fS2_fjLj8192ELj1ELj1ELj8ELj16ENS_18Kernel_traits_baseILj8192EfS2_fS2_fjLj256EEEEELb0ELb1ELb1EEEvNS_9FwdParamsE:
	.zero		1128


//--------------------- .nv.constant0._ZN10layer_norm31ln_parallel_residual_fwd_kernelINS_13Kernel_traitsIf13__nv_bfloat16fS2_fjLj8192ELj1ELj1ELj8ELj16ENS_18Kernel_traits_baseILj8192EfS2_fS2_fjLj256EEEEELb1ELb0ELb0EEEvNS_9FwdParamsE --------------------------
	.section	.nv.constant0._ZN10layer_norm31ln_parallel_residual_fwd_kernelINS_13Kernel_traitsIf13__nv_bfloat16fS2_fjLj8192ELj1ELj1ELj8ELj16ENS_18Kernel_traits_baseILj8192EfS2_fS2_fjLj256EEEEELb1ELb0ELb0EEEvNS_9FwdParamsE,"a",@progbits
	.sectionflags	@""
	.align	4
.nv.constant0._ZN10layer_norm31ln_parallel_residual_fwd_kernelINS_13Kernel_traitsIf13__nv_bfloat16fS2_fjLj8192ELj1ELj1ELj8ELj16ENS_18Kernel_traits_baseILj8192EfS2_fS2_fjLj256EEEEELb1ELb0ELb0EEEvNS_9FwdParamsE:
	.zero		1128


//--------------------- .nv.constant0._ZN10layer_norm31ln_parallel_residual_fwd_kernelINS_13Kernel_traitsIf13__nv_bfloat16fS2_fjLj8192ELj1ELj1ELj8ELj16ENS_18Kernel_traits_baseILj8192EfS2_fS2_fjLj256EEEEELb1ELb0ELb1EEEvNS_9FwdParamsE --------------------------
	.section	.nv.constant0._ZN10layer_norm31ln_parallel_residual_fwd_kernelINS_13Kernel_traitsIf13__nv_bfloat16fS2_fjLj8192ELj1ELj1ELj8ELj16ENS_18Kernel_traits_baseILj8192EfS2_fS2_fjLj256EEEEELb1ELb0ELb1EEEvNS_9FwdParamsE,"a",@progbits
	.sectionflags	@""
	.align	4
.nv.constant0._ZN10layer_norm31ln_parallel_residual_fwd_kernelINS_13Kernel_traitsIf13__nv_bfloat16fS2_fjLj8192ELj1ELj1ELj8ELj16ENS_18Kernel_traits_baseILj8192EfS2_fS2_fjLj256EEEEELb1ELb0ELb1EEEvNS_9FwdParamsE:
	.zero		1128


//--------------------- .nv.constant0._ZN10layer_norm31ln_parallel_residual_fwd_kernelINS_13Kernel_traitsIf13__nv_bfloat16fS2_fjLj8192ELj1ELj1ELj8ELj16ENS_18Kernel_traits_baseILj8192EfS2_fS2_fjLj256EEEEELb1ELb1ELb0EEEvNS_9FwdParamsE --------------------------
	.section	.nv.constant0._ZN10layer_norm31ln_parallel_residual_fwd_kernelINS_13Kernel_traitsIf13__nv_bfloat16fS2_fjLj8192ELj1ELj1ELj8ELj16ENS_18Kernel_traits_baseILj8192EfS2_fS2_fjLj256EEEEELb1ELb1ELb0EEEvNS_9FwdParamsE,"a",@progbits
	.sectionflags	@""
	.align	4
.nv.constant0._ZN10layer_norm31ln_parallel_residual_fwd_kernelINS_13Kernel_traitsIf13__nv_bfloat16fS2_fjLj8192ELj1ELj1ELj8ELj16ENS_18Kernel_traits_baseILj8192EfS2_fS2_fjLj256EEEEELb1ELb1ELb0EEEvNS_9FwdParamsE:
	.zero		1128


//--------------------- .nv.constant0._ZN10layer_norm31ln_parallel_residual_fwd_kernelINS_13Kernel_traitsIf13__nv_bfloat16fS2_fjLj8192ELj1ELj1ELj8ELj16ENS_18Kernel_traits_baseILj8192EfS2_fS2_fjLj256EEEEELb1ELb1ELb1EEEvNS_9FwdParamsE --------------------------
	.section	.nv.constant0._ZN10layer_norm31ln_parallel_residual_fwd_kernelINS_13Kernel_traitsIf13__nv_bfloat16fS2_fjLj8192ELj1ELj1ELj8ELj16ENS_18Kernel_traits_baseILj8192EfS2_fS2_fjLj256EEEEELb1ELb1ELb1EEEvNS_9FwdParamsE,"a",@progbits
	.sectionflags	@""
	.align	4
.nv.constant0._ZN10layer_norm31ln_parallel_residual_fwd_kernelINS_13Kernel_traitsIf13__nv_bfloat16fS2_fjLj8192ELj1ELj1ELj8ELj16ENS_18Kernel_traits_baseILj8192EfS2_fS2_fjLj256EEEEELb1ELb1ELb1EEEvNS_9FwdParamsE:
	.zero		1128


//--------------------- .nv.constant0._ZN10layer_norm31ln_parallel_residual_fwd_kernelINS_13Kernel_traitsIf6__halfS2_S2_fjLj8192ELj1ELj1ELj8ELj16ENS_18Kernel_traits_baseILj8192EfS2_S2_S2_fjLj256EEEEELb0ELb0ELb0EEEvNS_9FwdParamsE --------------------------
	.section	.nv.constant0._ZN10layer_norm31ln_parallel_residual_fwd_kernelINS_13Kernel_traitsIf6__halfS2_S2_fjLj8192ELj1ELj1ELj8ELj16ENS_18Kernel_traits_baseILj8192EfS2_S2_S2_fjLj256EEEEELb0ELb0ELb0EEEvNS_9FwdParamsE,"a",@progbits
	.sectionflags	@""
	.align	4
.nv.constant0._ZN10layer_norm31ln_parallel_residual_fwd_kernelINS_13Kernel_traitsIf6__halfS2_S2_fjLj8192ELj1ELj1ELj8ELj16ENS_18Kernel_traits_baseILj8192EfS2_S2_S2_fjLj256EEEEELb0ELb0ELb0EEEvNS_9FwdParamsE:
	.zero		1128


//--------------------- .nv.constant0._ZN10layer_norm31ln_parallel_residual_fwd_kernelINS_13Kernel_traitsIf6__halfS2_S2_fjLj8192ELj1ELj1ELj8ELj16ENS_18Kernel_traits_baseILj8192EfS2_S2_S2_fjLj256EEEEELb0ELb0ELb1EEEvNS_9FwdParamsE --------------------------
	.section	.nv.constant0._ZN10layer_norm31ln_parallel_residual_fwd_kernelINS_13Kernel_traitsIf6__halfS2_S2_fjLj8192ELj1ELj1ELj8ELj16ENS_18Kernel_traits_baseILj8192EfS2_S2_S2_fjLj256EEEEELb0ELb0ELb1EEEvNS_9FwdParamsE,"a",@progbits
	.sectionflags	@""
	.align	4
.nv.constant0._ZN10layer_norm31ln_parallel_residual_fwd_kernelINS_13Kernel_traitsIf6__halfS2_S2_fjLj8192ELj1ELj1ELj8ELj16ENS_18Kernel_traits_baseILj8192EfS2_S2_S2_fjLj256EEEEELb0ELb0ELb1EEEvNS_9FwdParamsE:
	.zero		1128


//--------------------- .nv.constant0._ZN10layer_norm31ln_parallel_residual_fwd_kernelINS_13Kernel_traitsIf6__halfS2_S2_fjLj8192ELj1ELj1ELj8ELj16ENS_18Kernel_traits_baseILj8192EfS2_S2_S2_fjLj256EEEEELb0ELb1ELb0EEEvNS_9FwdParamsE --------------------------
	.section	.nv.constant0._ZN10layer_norm31ln_parallel_residual_fwd_kernelINS_13Kernel_traitsIf6__halfS2_S2_fjLj8192ELj1ELj1ELj8ELj16ENS_18Kernel_traits_baseILj8192EfS2_S2_S2_fjLj256EEEEELb0ELb1ELb0EEEvNS_9FwdParamsE,"a",@progbits
	.sectionflags	@""
	.align	4
.nv.constant0._ZN10layer_norm31ln_parallel_residual_fwd_kernelINS_13Kernel_traitsIf6__halfS2_S2_fjLj8192ELj1ELj1ELj8ELj16ENS_18Kernel_traits_baseILj8192EfS2_S2_S2_fjLj256EEEEELb0ELb1ELb0EEEvNS_9FwdParamsE:
	.zero		1128


//--------------------- .nv.constant0._ZN10layer_norm31ln_parallel_residual_fwd_kernelINS_13Kernel_traitsIf6__halfS2_S2_fjLj8192ELj1ELj1ELj8ELj16ENS_18Kernel_traits_baseILj8192EfS2_S2_S2_fjLj256EEEEELb0ELb1ELb1EEEvNS_9FwdParamsE --------------------------
	.section	.nv.constant0._ZN10layer_norm31ln_parallel_residual_fwd_kernelINS_13Kernel_traitsIf6__halfS2_S2_fjLj8192ELj1ELj1ELj8ELj16ENS_18Kernel_traits_baseILj8192EfS2_S2_S2_fjLj256EEEEELb0ELb1ELb1EEEvNS_9FwdParamsE,"a",@progbits
	.sectionflags	@""
	.align	4
.nv.constant0._ZN10layer_norm31ln_parallel_residual_fwd_kernelINS_13Kernel_traitsIf6__halfS2_S2_fjLj8192ELj1ELj1ELj8ELj16ENS_18Kernel_traits_baseILj8192EfS2_S2_S2_fjLj256EEEEELb0ELb1ELb1EEEvNS_9FwdParamsE:
	.zero		1128


//--------------------- .nv.constant0._ZN10layer_norm31ln_parallel_residual_fwd_kernelINS_13Kernel_traitsIf6__halfS2_S2_fjLj8192ELj1ELj1ELj8ELj16ENS_18Kernel_traits_baseILj8192EfS2_S2_S2_fjLj256EEEEELb1ELb0ELb0EEEvNS_9FwdParamsE --------------------------
	.section	.nv.constant0._ZN10layer_norm31ln_parallel_residual_fwd_kernelINS_13Kernel_traitsIf6__halfS2_S2_fjLj8192ELj1ELj1ELj8ELj16ENS_18Kernel_traits_baseILj8192EfS2_S2_S2_fjLj256EEEEELb1ELb0ELb0EEEvNS_9FwdParamsE,"a",@progbits
	.sectionflags	@""
	.align	4
.nv.constant0._ZN10layer_norm31ln_parallel_residual_fwd_kernelINS_13Kernel_traitsIf6__halfS2_S2_fjLj8192ELj1ELj1ELj8ELj16ENS_18Kernel_traits_baseILj8192EfS2_S2_S2_fjLj256EEEEELb1ELb0ELb0EEEvNS_9FwdParamsE:
	.zero		1128


//--------------------- .nv.constant0._ZN10layer_norm31ln_parallel_residual_fwd_kernelINS_13Kernel_traitsIf6__halfS2_S2_fjLj8192ELj1ELj1ELj8ELj16ENS_18Kernel_traits_baseILj8192EfS2_S2_S2_fjLj256EEEEELb1ELb0ELb1EEEvNS_9FwdParamsE --------------------------
	.section	.nv.constant0._ZN10layer_norm31ln_parallel_residual_fwd_kernelINS_13Kernel_traitsIf6__halfS2_S2_fjLj8192ELj1ELj1ELj8ELj16ENS_18Kernel_traits_baseILj8192EfS2_S2_S2_fjLj256EEEEELb1ELb0ELb1EEEvNS_9FwdParamsE,"a",@progbits
	.sectionflags	@""
	.align	4
.nv.constant0._ZN10layer_norm31ln_parallel_residual_fwd_kernelINS_13Kernel_traitsIf6__halfS2_S2_fjLj8192ELj1ELj1ELj8ELj16ENS_18Kernel_traits_baseILj8192EfS2_S2_S2_fjLj256EEEEELb1ELb0ELb1EEEvNS_9FwdParamsE:
	.zero		1128


//--------------------- .nv.constant0._ZN10layer_norm31ln_parallel_residual_fwd_kernelINS_13Kernel_traitsIf6__halfS2_S2_fjLj8192ELj1ELj1ELj8ELj16ENS_18Kernel_traits_baseILj8192EfS2_S2_S2_fjLj256EEEEELb1ELb1ELb0EEEvNS_9FwdParamsE --------------------------
	.section	.nv.constant0._ZN10layer_norm31ln_parallel_residual_fwd_kernelINS_13Kernel_traitsIf6__halfS2_S2_fjLj8192ELj1ELj1ELj8ELj16ENS_18Kernel_traits_baseILj8192EfS2_S2_S2_fjLj256EEEEELb1ELb1ELb0EEEvNS_9FwdParamsE,"a",@progbits
	.sectionflags	@""
	.align	4
.nv.constant0._ZN10layer_norm31ln_parallel_residual_fwd_kernelINS_13Kernel_traitsIf6__halfS2_S2_fjLj8192ELj1ELj1ELj8ELj16ENS_18Kernel_traits_baseILj8192EfS2_S2_S2_fjLj256EEEEELb1ELb1ELb0EEEvNS_9FwdParamsE:
	.zero		1128


//--------------------- .nv.constant0._ZN10layer_norm31ln_parallel_residual_fwd_kernelINS_13Kernel_traitsIf6__halfS2_S2_fjLj8192ELj1ELj1ELj8ELj16ENS_18Kernel_traits_baseILj8192EfS2_S2_S2_fjLj256EEEEELb1ELb1ELb1EEEvNS_9FwdParamsE --------------------------
	.section	.nv.constant0._ZN10layer_norm31ln_parallel_residual_fwd_kernelINS_13Kernel_traitsIf6__halfS2_S2_fjLj8192ELj1ELj1ELj8ELj16ENS_18Kernel_traits_baseILj8192EfS2_S2_S2_fjLj256EEEEELb1ELb1ELb1EEEvNS_9FwdParamsE,"a",@progbits
	.sectionflags	@""
	.align	4
.nv.constant0._ZN10layer_norm31ln_parallel_residual_fwd_kernelINS_13Kernel_traitsIf6__halfS2_S2_fjLj8192ELj1ELj1ELj8ELj16ENS_18Kernel_traits_baseILj8192EfS2_S2_S2_fjLj256EEEEELb1ELb1ELb1EEEvNS_9FwdParamsE:
	.zero		1128


//--------------------- .nv.constant0._ZN10layer_norm31ln_parallel_residual_fwd_kernelINS_13Kernel_traitsI6__halfS2_fS2_fjLj8192ELj1ELj1ELj8ELj16ENS_18Kernel_traits_baseILj8192ES2_S2_fS2_fjLj256EEEEELb0ELb0ELb0EEEvNS_9FwdParamsE --------------------------
	.section	.nv.constant0._ZN10layer_norm31ln_parallel_residual_fwd_kernelINS_13Kernel_traitsI6__halfS2_fS2_fjLj8192ELj1ELj1ELj8ELj16ENS_18Kernel_traits_baseILj8192ES2_S2_fS2_fjLj256EEEEELb0ELb0ELb0EEEvNS_9FwdParamsE,"a",@progbits
	.sectionflags	@""
	.align	4
.nv.constant0._ZN10layer_norm31ln_parallel_residual_fwd_kernelINS_13Kernel_traitsI6__halfS2_fS2_fjLj8192ELj1ELj1ELj8ELj16ENS_18Kernel_traits_baseILj8192ES2_S2_fS2_fjLj256EEEEELb0ELb0ELb0EEEvNS_9FwdParamsE:
	.zero		1128


//--------------------- .nv.constant0._ZN10layer_norm31ln_parallel_residual_fwd_kernelINS_13Kernel_traitsI6__halfS2_fS2_fjLj8192ELj1ELj1ELj8ELj16ENS_18Kernel_traits_baseILj8192ES2_S2_fS2_fjLj256EEEEELb0ELb0ELb1EEEvNS_9FwdParamsE --------------------------
	.section	.nv.constant0._ZN10layer_norm31ln_parallel_residual_fwd_kernelINS_13Kernel_traitsI6__halfS2_fS2_fjLj8192ELj1ELj1ELj8ELj16ENS_18Kernel_traits_baseILj8192ES2_S2_fS2_fjLj256EEEEELb0ELb0ELb1EEEvNS_9FwdParamsE,"a",@progbits
	.sectionflags	@""
	.align	4
.nv.constant0._ZN10layer_norm31ln_parallel_residual_fwd_kernelINS_13Kernel_traitsI6__halfS2_fS2_fjLj8192ELj1ELj1ELj8ELj16ENS_18Kernel_traits_baseILj8192ES2_S2_fS2_fjLj256EEEEELb0ELb0ELb1EEEvNS_9FwdParamsE:
	.zero		1128


//--------------------- .nv.constant0._ZN10layer_norm31ln_parallel_residual_fwd_kernelINS_13Kernel_traitsI6__halfS2_fS2_fjLj8192ELj1ELj1ELj8ELj16ENS_18Kernel_traits_baseILj8192ES2_S2_fS2_fjLj256EEEEELb0ELb1ELb0EEEvNS_9FwdParamsE --------------------------
	.section	.nv.constant0._ZN10layer_norm31ln_parallel_residual_fwd_kernelINS_13Kernel_traitsI6__halfS2_fS2_fjLj8192ELj1ELj1ELj8ELj16ENS_18Kernel_traits_baseILj8192ES2_S2_fS2_fjLj256EEEEELb0ELb1ELb0EEEvNS_9FwdParamsE,"a",@progbits
	.sectionflags	@""
	.align	4
.nv.constant0._ZN10layer_norm31ln_parallel_residual_fwd_kernelINS_13Kernel_traitsI6__halfS2_fS2_fjLj8192ELj1ELj1ELj8ELj16ENS_18Kernel_traits_baseILj8192ES2_S2_fS2_fjLj256EEEEELb0ELb1ELb0EEEvNS_9FwdParamsE:
	.zero		1128


//--------------------- .nv.constant0._ZN10layer_norm31ln_parallel_residual_fwd_kernelINS_13Kernel_traitsI6__halfS2_fS2_fjLj8192ELj1ELj1ELj8ELj16ENS_18Kernel_traits_baseILj8192ES2_S2_fS2_fjLj256EEEEELb0ELb1ELb1EEEvNS_9FwdParamsE --------------------------
	.section	.nv.constant0._ZN10layer_norm31ln_parallel_residual_fwd_kernelINS_13Kernel_traitsI6__halfS2_fS2_fjLj8192ELj1ELj1ELj8ELj16ENS_18Kernel_traits_baseILj8192ES2_S2_fS2_fjLj256EEEEELb0ELb1ELb1EEEvNS_9FwdParamsE,"a",@progbits
	.sectionflags	@""
	.align	4
.nv.constant0._ZN10layer_norm31ln_parallel_residual_fwd_kernelINS_13Kernel_traitsI6__halfS2_fS2_fjLj8192ELj1ELj1ELj8ELj16ENS_18Kernel_traits_baseILj8192ES2_S2_fS2_fjLj256EEEEELb0ELb1ELb1EEEvNS_9FwdParamsE:
	.zero		1128


//--------------------- .nv.constant0._ZN10layer_norm31ln_parallel_residual_fwd_kernelINS_13Kernel_traitsI6__halfS2_fS2_fjLj8192ELj1ELj1ELj8ELj16ENS_18Kernel_traits_baseILj8192ES2_S2_fS2_fjLj256EEEEELb1ELb0ELb0EEEvNS_9FwdParamsE --------------------------
	.section	.nv.constant0._ZN10layer_norm31ln_parallel_residual_fwd_kernelINS_13Kernel_traitsI6__halfS2_fS2_fjLj8192ELj1ELj1ELj8ELj16ENS_18Kernel_traits_baseILj8192ES2_S2_fS2_fjLj256EEEEELb1ELb0ELb0EEEvNS_9FwdParamsE,"a",@progbits
	.sectionflags	@""
	.align	4
.nv.constant0._ZN10layer_norm31ln_parallel_residual_fwd_kernelINS_13Kernel_traitsI6__halfS2_fS2_fjLj8192ELj1ELj1ELj8ELj16ENS_18Kernel_traits_baseILj8192ES2_S2_fS2_fjLj256EEEEELb1ELb0ELb0EEEvNS_9FwdParamsE:
	.zero		1128


//--------------------- .nv.constant0._ZN10layer_norm31ln_parallel_residual_fwd_kernelINS_13Kernel_traitsI6__halfS2_fS2_fjLj8192ELj1ELj1ELj8ELj16ENS_18Kernel_traits_baseILj8192ES2_S2_fS2_fjLj256EEEEELb1ELb0ELb1EEEvNS_9FwdParamsE --------------------------
	.section	.nv.constant0._ZN10layer_norm31ln_parallel_residual_fwd_kernelINS_13Kernel_traitsI6__halfS2_fS2_fjLj8192ELj1ELj1ELj8ELj16ENS_18Kernel_traits_baseILj8192ES2_S2_fS2_fjLj256EEEEELb1ELb0ELb1EEEvNS_9FwdParamsE,"a",@progbits
	.sectionflags	@""
	.align	4
.nv.constant0._ZN10layer_norm31ln_parallel_residual_fwd_kernelINS_13Kernel_traitsI6__halfS2_fS2_fjLj8192ELj1ELj1ELj8ELj16ENS_18Kernel_traits_baseILj8192ES2_S2_fS2_fjLj256EEEEELb1ELb0ELb1EEEvNS_9FwdParamsE:
	.zero		1128


//--------------------- .nv.constant0._ZN10layer_norm31ln_parallel_residual_fwd_kernelINS_13Kernel_traitsI6__halfS2_fS2_fjLj8192ELj1ELj1ELj8ELj16ENS_18Kernel_traits_baseILj8192ES2_S2_fS2_fjLj256EEEEELb1ELb1ELb0EEEvNS_9FwdParamsE --------------------------
	.section	.nv.constant0._ZN10layer_norm31ln_parallel_residual_fwd_kernelINS_13Kernel_traitsI6__halfS2_fS2_fjLj8192ELj1ELj1ELj8ELj16ENS_18Kernel_traits_baseILj8192ES2_S2_fS2_fjLj256EEEEELb1ELb1ELb0EEEvNS_9FwdParamsE,"a",@progbits
	.sectionflags	@""
	.align	4
.nv.constant0._ZN10layer_norm31ln_parallel_residual_fwd_kernelINS_13Kernel_traitsI6__halfS2_fS2_fjLj8192ELj1ELj1ELj8ELj16ENS_18Kernel_traits_baseILj8192ES2_S2_fS2_fjLj256EEEEELb1ELb1ELb0EEEvNS_9FwdParamsE:
	.zero		1128


//--------------------- .nv.constant0._ZN10layer_norm31ln_parallel_residual_fwd_kernelINS_13Kernel_traitsI6__halfS2_fS2_fjLj8192ELj1ELj1ELj8ELj16ENS_18Kernel_traits_baseILj8192ES2_S2_fS2_fjLj256EEEEELb1ELb1ELb1EEEvNS_9FwdParamsE --------------------------
	.section	.nv.constant0._ZN10layer_norm31ln_parallel_residual_fwd_kernelINS_13Kernel_traitsI6__halfS2_fS2_fjLj8192ELj1ELj1ELj8ELj16ENS_18Kernel_traits_baseILj8192ES2_S2_fS2_fjLj256EEEEELb1ELb1ELb1EEEvNS_9FwdParamsE,"a",@progbits
	.sectionflags	@""
	.align	4
.nv.constant0._ZN10layer_norm31ln_parallel_residual_fwd_kernelINS_13Kernel_traitsI6__halfS2_fS2_fjLj8192ELj1ELj1ELj8ELj16ENS_18Kernel_traits_baseILj8192ES2_S2_fS2_fjLj256EEEEELb1ELb1ELb1EEEvNS_9FwdParamsE:
	.zero		1128


//--------------------- .nv.constant0._ZN10layer_norm31ln_parallel_residual_fwd_kernelINS_13Kernel_traitsIf6__halffS2_fjLj8192ELj1ELj1ELj8ELj16ENS_18Kernel_traits_baseILj8192EfS2_fS2_fjLj256EEEEELb0ELb0ELb0EEEvNS_9FwdParamsE --------------------------
	.section	.nv.constant0._ZN10layer_norm31ln_parallel_residual_fwd_kernelINS_13Kernel_traitsIf6__halffS2_fjLj8192ELj1ELj1ELj8ELj16ENS_18Kernel_traits_baseILj8192EfS2_fS2_fjLj256EEEEELb0ELb0ELb0EEEvNS_9FwdParamsE,"a",@progbits
	.sectionflags	@""
	.align	4
.nv.constant0._ZN10layer_norm31ln_parallel_residual_fwd_kernelINS_13Kernel_traitsIf6__halffS2_fjLj8192ELj1ELj1ELj8ELj16ENS_18Kernel_traits_baseILj8192EfS2_fS2_fjLj256EEEEELb0ELb0ELb0EEEvNS_9FwdParamsE:
	.zero		1128


//--------------------- .nv.constant0._ZN10layer_norm31ln_parallel_residual_fwd_kernelINS_13Kernel_traitsIf6__halffS2_fjLj8192ELj1ELj1ELj8ELj16ENS_18Kernel_traits_baseILj8192EfS2_fS2_fjLj256EEEEELb0ELb0ELb1EEEvNS_9FwdParamsE --------------------------
	.section	.nv.constant0._ZN10layer_norm31ln_parallel_residual_fwd_kernelINS_13Kernel_traitsIf6__halffS2_fjLj8192ELj1ELj1ELj8ELj16ENS_18Kernel_traits_baseILj8192EfS2_fS2_fjLj256EEEEELb0ELb0ELb1EEEvNS_9FwdParamsE,"a",@progbits
	.sectionflags	@""
	.align	4
.nv.constant0._ZN10layer_norm31ln_parallel_residual_fwd_kernelINS_13Kernel_traitsIf6__halffS2_fjLj8192ELj1ELj1ELj8ELj16ENS_18Kernel_traits_baseILj8192EfS2_fS2_fjLj256EEEEELb0ELb0ELb1EEEvNS_9FwdParamsE:
	.zero		1128


//--------------------- .nv.constant0._ZN10layer_norm31ln_parallel_residual_fwd_kernelINS_13Kernel_traitsIf6__halffS2_fjLj8192ELj1ELj1ELj8ELj16ENS_18Kernel_traits_baseILj8192EfS2_fS2_fjLj256EEEEELb0ELb1ELb0EEEvNS_9FwdParamsE --------------------------
	.section	.nv.constant0._ZN10layer_norm31ln_parallel_residual_fwd_kernelINS_13Kernel_traitsIf6__halffS2_fjLj8192ELj1ELj1ELj8ELj16ENS_18Kernel_traits_baseILj8192EfS2_fS2_fjLj256EEEEELb0ELb1ELb0EEEvNS_9FwdParamsE,"a",@progbits
	.sectionflags	@""
	.align	4
.nv.constant0._ZN10layer_norm31ln_parallel_residual_fwd_kernelINS_13Kernel_traitsIf6__halffS2_fjLj8192ELj1ELj1ELj8ELj16ENS_18Kernel_traits_baseILj8192EfS2_fS2_fjLj256EEEEELb0ELb1ELb0EEEvNS_9FwdParamsE:
	.zero		1128


//--------------------- .nv.constant0._ZN10layer_norm31ln_parallel_residual_fwd_kernelINS_13Kernel_traitsIf6__halffS2_fjLj8192ELj1ELj1ELj8ELj16ENS_18Kernel_traits_baseILj8192EfS2_fS2_fjLj256EEEEELb0ELb1ELb1EEEvNS_9FwdParamsE --------------------------
	.section	.nv.constant0._ZN10layer_norm31ln_parallel_residual_fwd_kernelINS_13Kernel_traitsIf6__halffS2_fjLj8192ELj1ELj1ELj8ELj16ENS_18Kernel_traits_baseILj8192EfS2_fS2_fjLj256EEEEELb0ELb1ELb1EEEvNS_9FwdParamsE,"a",@progbits
	.sectionflags	@""
	.align	4
.nv.constant0._ZN10layer_norm31ln_parallel_residual_fwd_kernelINS_13Kernel_traitsIf6__halffS2_fjLj8192ELj1ELj1ELj8ELj16ENS_18Kernel_traits_baseILj8192EfS2_fS2_fjLj256EEEEELb0ELb1ELb1EEEvNS_9FwdParamsE:
	.zero		1128


//--------------------- .nv.constant0._ZN10layer_norm31ln_parallel_residual_fwd_kernelINS_13Kernel_traitsIf6__halffS2_fjLj8192ELj1ELj1ELj8ELj16ENS_18Kernel_traits_baseILj8192EfS2_fS2_fjLj256EEEEELb1ELb0ELb0EEEvNS_9FwdParamsE --------------------------
	.section	.nv.constant0._ZN10layer_norm31ln_parallel_residual_fwd_kernelINS_13Kernel_traitsIf6__halffS2_fjLj8192ELj1ELj1ELj8ELj16ENS_18Kernel_traits_baseILj8192EfS2_fS2_fjLj256EEEEELb1ELb0ELb0EEEvNS_9FwdParamsE,"a",@progbits
	.sectionflags	@""
	.align	4
.nv.constant0._ZN10layer_norm31ln_parallel_residual_fwd_kernelINS_13Kernel_traitsIf6__halffS2_fjLj8192ELj1ELj1ELj8ELj16ENS_18Kernel_traits_baseILj8192EfS2_fS2_fjLj256EEEEELb1ELb0ELb0EEEvNS_9FwdParamsE:
	.zero		1128


//--------------------- .nv.constant0._ZN10layer_norm31ln_parallel_residual_fwd_kernelINS_13Kernel_traitsIf6__halffS2_fjLj8192ELj1ELj1ELj8ELj16ENS_18Kernel_traits_baseILj8192EfS2_fS2_fjLj256EEEEELb1ELb0ELb1EEEvNS_9FwdParamsE --------------------------
	.section	.nv.constant0._ZN10layer_norm31ln_parallel_residual_fwd_kernelINS_13Kernel_traitsIf6__halffS2_fjLj8192ELj1ELj1ELj8ELj16ENS_18Kernel_traits_baseILj8192EfS2_fS2_fjLj256EEEEELb1ELb0ELb1EEEvNS_9FwdParamsE,"a",@progbits
	.sectionflags	@""
	.align	4
.nv.constant0._ZN10layer_norm31ln_parallel_residual_fwd_kernelINS_13Kernel_traitsIf6__halffS2_fjLj8192ELj1ELj1ELj8ELj16ENS_18Kernel_traits_baseILj8192EfS2_fS2_fjLj256EEEEELb1ELb0ELb1EEEvNS_9FwdParamsE:
	.zero		1128


//--------------------- .nv.constant0._ZN10layer_norm31ln_parallel_residual_fwd_kernelINS_13Kernel_traitsIf6__halffS2_fjLj8192ELj1ELj1ELj8ELj16ENS_18Kernel_traits_baseILj8192EfS2_fS2_fjLj256EEEEELb1ELb1ELb0EEEvNS_9FwdParamsE --------------------------
	.section	.nv.constant0._ZN10layer_norm31ln_parallel_residual_fwd_kernelINS_13Kernel_traitsIf6__halffS2_fjLj8192ELj1ELj1ELj8ELj16ENS_18Kernel_traits_baseILj8192EfS2_fS2_fjLj256EEEEELb1ELb1ELb0EEEvNS_9FwdParamsE,"a",@progbits
	.sectionflags	@""
	.align	4
.nv.constant0._ZN10layer_norm31ln_parallel_residual_fwd_kernelINS_13Kernel_traitsIf6__halffS2_fjLj8192ELj1ELj1ELj8ELj16ENS_18Kernel_traits_baseILj8192EfS2_fS2_fjLj256EEEEELb1ELb1ELb0EEEvNS_9FwdParamsE:
	.zero		1128


//--------------------- .nv.constant0._ZN10layer_norm31ln_parallel_residual_fwd_kernelINS_13Kernel_traitsIf6__halffS2_fjLj8192ELj1ELj1ELj8ELj16ENS_18Kernel_traits_baseILj8192EfS2_fS2_fjLj256EEEEELb1ELb1ELb1EEEvNS_9FwdParamsE --------------------------
	.section	.nv.constant0._ZN10layer_norm31ln_parallel_residual_fwd_kernelINS_13Kernel_traitsIf6__halffS2_fjLj8192ELj1ELj1ELj8ELj16ENS_18Kernel_traits_baseILj8192EfS2_fS2_fjLj256EEEEELb1ELb1ELb1EEEvNS_9FwdParamsE,"a",@progbits
	.sectionflags	@""
	.align	4
.nv.constant0._ZN10layer_norm31ln_parallel_residual_fwd_kernelINS_13Kernel_traitsIf6__halffS2_fjLj8192ELj1ELj1ELj8ELj16ENS_18Kernel_traits_baseILj8192EfS2_fS2_fjLj256EEEEELb1ELb1ELb1EEEvNS_9FwdParamsE:
	.zero		1128


//--------------------- .nv.constant0._ZN10layer_norm31ln_parallel_residual_fwd_kernelINS_13Kernel_traitsI6__halfffffjLj8192ELj1ELj1ELj8ELj16ENS_18Kernel_traits_baseILj8192ES2_ffffjLj256EEEEELb0ELb0ELb0EEEvNS_9FwdParamsE --------------------------
	.section	.nv.constant0._ZN10layer_norm31ln_parallel_residual_fwd_kernelINS_13Kernel_traitsI6__halfffffjLj8192ELj1ELj1ELj8ELj16ENS_18Kernel_traits_baseILj8192ES2_ffffjLj256EEEEELb0ELb0ELb0EEEvNS_9FwdParamsE,"a",@progbits
	.sectionflags	@""
	.align	4
.nv.constant0._ZN10layer_norm31ln_parallel_residual_fwd_kernelINS_13Kernel_traitsI6__halfffffjLj8192ELj1ELj1ELj8ELj16ENS_18Kernel_traits_baseILj8192ES2_ffffjLj256EEEEELb0ELb0ELb0EEEvNS_9FwdParamsE:
	.zero		1128


//--------------------- .nv.constant0._ZN10layer_norm31ln_parallel_residual_fwd_kernelINS_13Kernel_traitsI6__halfffffjLj8192ELj1ELj1ELj8ELj16ENS_18Kernel_traits_baseILj8192ES2_ffffjLj256EEEEELb0ELb0ELb1EEEvNS_9FwdParamsE --------------------------
	.section	.nv.constant0._ZN10layer_norm31ln_parallel_residual_fwd_kernelINS_13Kernel_traitsI6__halfffffjLj8192ELj1ELj1ELj8ELj16ENS_18Kernel_traits_baseILj8192ES2_ffffjLj256EEEEELb0ELb0ELb1EEEvNS_9FwdParamsE,"a",@progbits
	.sectionflags	@""
	.align	4
.nv.constant0._ZN10layer_norm31ln_parallel_residual_fwd_kernelINS_13Kernel_traitsI6__halfffffjLj8192ELj1ELj1ELj8ELj16ENS_18Kernel_traits_baseILj8192ES2_ffffjLj256EEEEELb0ELb0ELb1EEEvNS_9FwdParamsE:
	.zero		1128


//--------------------- .nv.constant0._ZN10layer_norm31ln_parallel_residual_fwd_kernelINS_13Kernel_traitsI6__halfffffjLj8192ELj1ELj1ELj8ELj16ENS_18Kernel_traits_baseILj8192ES2_ffffjLj256EEEEELb0ELb1ELb0EEEvNS_9FwdParamsE --------------------------
	.section	.nv.constant0._ZN10layer_norm31ln_parallel_residual_fwd_kernelINS_13Kernel_traitsI6__halfffffjLj8192ELj1ELj1ELj8ELj16ENS_18Kernel_traits_baseILj8192ES2_ffffjLj256EEEEELb0ELb1ELb0EEEvNS_9FwdParamsE,"a",@progbits
	.sectionflags	@""
	.align	4
.nv.constant0._ZN10layer_norm31ln_parallel_residual_fwd_kernelINS_13Kernel_traitsI6__halfffffjLj8192ELj1ELj1ELj8ELj16ENS_18Kernel_traits_baseILj8192ES2_ffffjLj256EEEEELb0ELb1ELb0EEEvNS_9FwdParamsE:
	.zero		1128


//--------------------- .nv.constant0._ZN10layer_norm31ln_parallel_residual_fwd_kernelINS_13Kernel_traitsI6__halfffffjLj8192ELj1ELj1ELj8ELj16ENS_18Kernel_traits_baseILj8192ES2_ffffjLj256EEEEELb0ELb1ELb1EEEvNS_9FwdParamsE --------------------------
	.section	.nv.constant0._ZN10layer_norm31ln_parallel_residual_fwd_kernelINS_13Kernel_traitsI6__halfffffjLj8192ELj1ELj1ELj8ELj16ENS_18Kernel_traits_baseILj8192ES2_ffffjLj256EEEEELb0ELb1ELb1EEEvNS_9FwdParamsE,"a",@progbits
	.sectionflags	@""
	.align	4
.nv.constant0._ZN10layer_norm31ln_parallel_residual_fwd_kernelINS_13Kernel_traitsI6__halfffffjLj8192ELj1ELj1ELj8ELj16ENS_18Kernel_traits_baseILj8192ES2_ffffjLj256EEEEELb0ELb1ELb1EEEvNS_9FwdParamsE:
	.zero		1128


//--------------------- .nv.constant0._ZN10layer_norm31ln_parallel_residual_fwd_kernelINS_13Kernel_traitsI6__halfffffjLj8192ELj1ELj1ELj8ELj16ENS_18Kernel_traits_baseILj8192ES2_ffffjLj256EEEEELb1ELb0ELb0EEEvNS_9FwdParamsE --------------------------
	.section	.nv.constant0._ZN10layer_norm31ln_parallel_residual_fwd_kernelINS_13Kernel_traitsI6__halfffffjLj8192ELj1ELj1ELj8ELj16ENS_18Kernel_traits_baseILj8192ES2_ffffjLj256EEEEELb1ELb0ELb0EEEvNS_9FwdParamsE,"a",@progbits
	.sectionflags	@""
	.align	4
.nv.constant0._ZN10layer_norm31ln_parallel_residual_fwd_kernelINS_13Kernel_traitsI6__halfffffjLj8192ELj1ELj1ELj8ELj16ENS_18Kernel_traits_baseILj8192ES2_ffffjLj256EEEEELb1ELb0ELb0EEEvNS_9FwdParamsE:
	.zero		1128


//--------------------- .nv.constant0._ZN10layer_norm31ln_parallel_residual_fwd_kernelINS_13Kernel_traitsI6__halfffffjLj8192ELj1ELj1ELj8ELj16ENS_18Kernel_traits_baseILj8192ES2_ffffjLj256EEEEELb1ELb0ELb1EEEvNS_9FwdParamsE --------------------------
	.section	.nv.constant0._ZN10layer_norm31ln_parallel_residual_fwd_kernelINS_13Kernel_traitsI6__halfffffjLj8192ELj1ELj1ELj8ELj16ENS_18Kernel_traits_baseILj8192ES2_ffffjLj256EEEEELb1ELb0ELb1EEEvNS_9FwdParamsE,"a",@progbits
	.sectionflags	@""
	.align	4
.nv.constant0._ZN10layer_norm31ln_parallel_residual_fwd_kernelINS_13Kernel_traitsI6__halfffffjLj8192ELj1ELj1ELj8ELj16ENS_18Kernel_traits_baseILj8192ES2_ffffjLj256EEEEELb1ELb0ELb1EEEvNS_9FwdParamsE:
	.zero		1128


//--------------------- .nv.constant0._ZN10layer_norm31ln_parallel_residual_fwd_kernelINS_13Kernel_traitsI6__halfffffjLj8192ELj1ELj1ELj8ELj16ENS_18Kernel_traits_baseILj8192ES2_ffffjLj256EEEEELb1ELb1ELb0EEEvNS_9FwdParamsE --------------------------
	.section	.nv.constant0._ZN10layer_norm31ln_parallel_residual_fwd_kernelINS_13Kernel_traitsI6__halfffffjLj8192ELj1ELj1ELj8ELj16ENS_18Kernel_traits_baseILj8192ES2_ffffjLj256EEEEELb1ELb1ELb0EEEvNS_9FwdParamsE,"a",@progbits
	.sectionflags	@""
	.align	4
.nv.constant0._ZN10layer_norm31ln_parallel_residual_fwd_kernelINS_13Kernel_traitsI6__halfffffjLj8192ELj1ELj1ELj8ELj16ENS_18Kernel_traits_baseILj8192ES2_ffffjLj256EEEEELb1ELb1ELb0EEEvNS_9FwdParamsE:
	.zero		1128


//--------------------- .nv.constant0._ZN10layer_norm31ln_parallel_residual_fwd_kernelINS_13Kernel_traitsI6__halfffffjLj8192ELj1ELj1ELj8ELj16ENS_18Kernel_traits_baseILj8192ES2_ffffjLj256EEEEELb1ELb1ELb1EEEvNS_9FwdParamsE --------------------------
	.section	.nv.constant0._ZN10layer_norm31ln_parallel_residual_fwd_kernelINS_13Kernel_traitsI6__halfffffjLj8192ELj1ELj1ELj8ELj16ENS_18Kernel_traits_baseILj8192ES2_ffffjLj256EEEEELb1ELb1ELb1EEEvNS_9FwdParamsE,"a",@progbits
	.sectionflags	@""
	.align	4
.nv.constant0._ZN10layer_norm31ln_parallel_residual_fwd_kernelINS_13Kernel_traitsI6__halfffffjLj8192ELj1ELj1ELj8ELj16ENS_18Kernel_traits_baseILj8192ES2_ffffjLj256EEEEELb1ELb1ELb1EEEvNS_9FwdParamsE:
	.zero		1128


//--------------------- .nv.constant0._ZN10layer_norm31ln_parallel_residual_fwd_kernelINS_13Kernel_traitsIfffffjLj8192ELj1ELj1ELj8ELj16ENS_18Kernel_traits_baseILj8192EfffffjLj256EEEEELb0ELb0ELb0EEEvNS_9FwdParamsE --------------------------
	.section	.nv.constant0._ZN10layer_norm31ln_parallel_residual_fwd_kernelINS_13Kernel_traitsIfffffjLj8192ELj1ELj1ELj8ELj16ENS_18Kernel_traits_baseILj8192EfffffjLj256EEEEELb0ELb0ELb0EEEvNS_9FwdParamsE,"a",@progbits
	.sectionflags	@""
	.align	4
.nv.constant0._ZN10layer_norm31ln_parallel_residual_fwd_kernelINS_13Kernel_traitsIfffffjLj8192ELj1ELj1ELj8ELj16ENS_18Kernel_traits_baseILj8192EfffffjLj256EEEEELb0ELb0ELb0EEEvNS_9FwdParamsE:
	.zero		1128


//--------------------- .nv.constant0._ZN10layer_norm31ln_parallel_residual_fwd_kernelINS_13Kernel_traitsIfffffjLj8192ELj1ELj1ELj8ELj16ENS_18Kernel_traits_baseILj8192EfffffjLj256EEEEELb0ELb0ELb1EEEvNS_9FwdParamsE --------------------------
	.section	.nv.constant0._ZN10layer_norm31ln_parallel_residual_fwd_kernelINS_13Kernel_traitsIfffffjLj8192ELj1ELj1ELj8ELj16ENS_18Kernel_traits_baseILj8192EfffffjLj256EEEEELb0ELb0ELb1EEEvNS_9FwdParamsE,"a",@progbits
	.sectionflags	@""
	.align	4
.nv.constant0._ZN10layer_norm31ln_parallel_residual_fwd_kernelINS_13Kernel_traitsIfffffjLj8192ELj1ELj1ELj8ELj16ENS_18Kernel_traits_baseILj8192EfffffjLj256EEEEELb0ELb0ELb1EEEvNS_9FwdParamsE:
	.zero		1128


//--------------------- .nv.constant0._ZN10layer_norm31ln_parallel_residual_fwd_kernelINS_13Kernel_traitsIfffffjLj8192ELj1ELj1ELj8ELj16ENS_18Kernel_traits_baseILj8192EfffffjLj256EEEEELb0ELb1ELb0EEEvNS_9FwdParamsE --------------------------
	.section	.nv.constant0._ZN10layer_norm31ln_parallel_residual_fwd_kernelINS_13Kernel_traitsIfffffjLj8192ELj1ELj1ELj8ELj16ENS_18Kernel_traits_baseILj8192EfffffjLj256EEEEELb0ELb1ELb0EEEvNS_9FwdParamsE,"a",@progbits
	.sectionflags	@""
	.align	4
.nv.constant0._ZN10layer_norm31ln_parallel_residual_fwd_kernelINS_13Kernel_traitsIfffffjLj8192ELj1ELj1ELj8ELj16ENS_18Kernel_traits_baseILj8192EfffffjLj256EEEEELb0ELb1ELb0EEEvNS_9FwdParamsE:
	.zero		1128


//--------------------- .nv.constant0._ZN10layer_norm31ln_parallel_residual_fwd_kernelINS_13Kernel_traitsIfffffjLj8192ELj1ELj1ELj8ELj16ENS_18Kernel_traits_baseILj8192EfffffjLj256EEEEELb0ELb1ELb1EEEvNS_9FwdParamsE --------------------------
	.section	.nv.constant0._ZN10layer_norm31ln_parallel_residual_fwd_kernelINS_13Kernel_traitsIfffffjLj8192ELj1ELj1ELj8ELj16ENS_18Kernel_traits_baseILj8192EfffffjLj256EEEEELb0ELb1ELb1EEEvNS_9FwdParamsE,"a",@progbits
	.sectionflags	@""
	.align	4
.nv.constant0._ZN10layer_norm31ln_parallel_residual_fwd_kernelINS_13Kernel_traitsIfffffjLj8192ELj1ELj1ELj8ELj16ENS_18Kernel_traits_baseILj8192EfffffjLj256EEEEELb0ELb1ELb1EEEvNS_9FwdParamsE:
	.zero		1128


//--------------------- .nv.constant0._ZN10layer_norm31ln_parallel_residual_fwd_kernelINS_13Kernel_traitsIfffffjLj8192ELj1ELj1ELj8ELj16ENS_18Kernel_traits_baseILj8192EfffffjLj256EEEEELb1ELb0ELb0EEEvNS_9FwdParamsE --------------------------
	.section	.nv.constant0._ZN10layer_norm31ln_parallel_residual_fwd_kernelINS_13Kernel_traitsIfffffjLj8192ELj1ELj1ELj8ELj16ENS_18Kernel_traits_baseILj8192EfffffjLj256EEEEELb1ELb0ELb0EEEvNS_9FwdParamsE,"a",@progbits
	.sectionflags	@""
	.align	4
.nv.constant0._ZN10layer_norm31ln_parallel_residual_fwd_kernelINS_13Kernel_traitsIfffffjLj8192ELj1ELj1ELj8ELj16ENS_18Kernel_traits_baseILj8192EfffffjLj256EEEEELb1ELb0ELb0EEEvNS_9FwdParamsE:
	.zero		1128


//--------------------- .nv.constant0._ZN10layer_norm31ln_parallel_residual_fwd_kernelINS_13Kernel_traitsIfffffjLj8192ELj1ELj1ELj8ELj16ENS_18Kernel_traits_baseILj8192EfffffjLj256EEEEELb1ELb0ELb1EEEvNS_9FwdParamsE --------------------------
	.section	.nv.constant0._ZN10layer_norm31ln_parallel_residual_fwd_kernelINS_13Kernel_traitsIfffffjLj8192ELj1ELj1ELj8ELj16ENS_18Kernel_traits_baseILj8192EfffffjLj256EEEEELb1ELb0ELb1EEEvNS_9FwdParamsE,"a",@progbits
	.sectionflags	@""
	.align	4
.nv.constant0._ZN10layer_norm31ln_parallel_residual_fwd_kernelINS_13Kernel_traitsIfffffjLj8192ELj1ELj1ELj8ELj16ENS_18Kernel_traits_baseILj8192EfffffjLj256EEEEELb1ELb0ELb1EEEvNS_9FwdParamsE:
	.zero		1128


//--------------------- .nv.constant0._ZN10layer_norm31ln_parallel_residual_fwd_kernelINS_13Kernel_traitsIfffffjLj8192ELj1ELj1ELj8ELj16ENS_18Kernel_traits_baseILj8192EfffffjLj256EEEEELb1ELb1ELb0EEEvNS_9FwdParamsE --------------------------
	.section	.nv.constant0._ZN10layer_norm31ln_parallel_residual_fwd_kernelINS_13Kernel_traitsIfffffjLj8192ELj1ELj1ELj8ELj16ENS_18Kernel_traits_baseILj8192EfffffjLj256EEEEELb1ELb1ELb0EEEvNS_9FwdParamsE,"a",@progbits
	.sectionflags	@""
	.align	4
.nv.constant0._ZN10layer_norm31ln_parallel_residual_fwd_kernelINS_13Kernel_traitsIfffffjLj8192ELj1ELj1ELj8ELj16ENS_18Kernel_traits_baseILj8192EfffffjLj256EEEEELb1ELb1ELb0EEEvNS_9FwdParamsE:
	.zero		1128


//--------------------- .nv.constant0._ZN10layer_norm31ln_parallel_residual_fwd_kernelINS_13Kernel_traitsIfffffjLj8192ELj1ELj1ELj8ELj16ENS_18Kernel_traits_baseILj8192EfffffjLj256EEEEELb1ELb1ELb1EEEvNS_9FwdParamsE --------------------------
	.section	.nv.constant0._ZN10layer_norm31ln_parallel_residual_fwd_kernelINS_13Kernel_traitsIfffffjLj8192ELj1ELj1ELj8ELj16ENS_18Kernel_traits_baseILj8192EfffffjLj256EEEEELb1ELb1ELb1EEEvNS_9FwdParamsE,"a",@progbits
	.sectionflags	@""
	.align	4
.nv.constant0._ZN10layer_norm31ln_parallel_residual_fwd_kernelINS_13Kernel_traitsIfffffjLj8192ELj1ELj1ELj8ELj16ENS_18Kernel_traits_baseILj8192EfffffjLj256EEEEELb1ELb1ELb1EEEvNS_9FwdParamsE:
	.zero		1128


//--------------------- SYMBOLS --------------------------

	.type		.nv.reservedSmem.offset0,@object
	.size		.nv.reservedSmem.offset0,0x4
	.type		.nv.reservedSmem.cap,@object
	.size		.nv.reservedSmem.cap,0x4
